	.target	sm_80

	.elftype	@"ET_EXEC"


//--------------------- .note.nv.tkinfo           --------------------------
	.section	.note.nv.tkinfo,"",@"SHT_NOTE"
	.sectionflags	@"SHF_NOTE_NV_TKINFO"
	.tkinfo
        /*0018*/ 	.word	0x00000002
        /*0030*/ 	.string	""
        /*0030*/ 	.string	"ptxas"
        /*0030*/ 	.string	"Cuda compilation tools, release 13.0, V13.0.88"
        /*0030*/ 	.string	"Build cuda_13.0.r13.0/compiler.36424714_0"
        /*0030*/ 	.string	"-arch sm_80 -m 64 "



//--------------------- .note.nv.cuinfo           --------------------------
	.section	.note.nv.cuinfo,"",@"SHT_NOTE"
	.sectionflags	@"SHF_NOTE_NV_CUINFO"
        /*0018*/ 	.short	0x0002
        /*001a*/ 	.short	0x0050
        /*001c*/ 	.short	0x0082
	.zero		2


//--------------------- .nv.info                  --------------------------
	.section	.nv.info,"",@"SHT_CUDA_INFO"
	.align	4


	//----- nvinfo : EIATTR_REGCOUNT
	.align		4
        /*0000*/ 	.byte	0x04, 0x2f
        /*0002*/ 	.short	(.L_159 - .L_158)
	.align		4
.L_158:
        /*0004*/ 	.word	index@(_ZN2at6native24index_elementwise_kernelILi128ELi4EZNS0_16gpu_index_kernelIZNS0_17index_kernel_implINS0_10OpaqueTypeILi1EEEEEvRNS_18TensorIteratorBaseEN3c108ArrayRefIlEESA_EUlPcPKclE_EEvS7_SA_SA_RKT_bEUliE_EEvlT1_)
        /*0008*/ 	.word	0x00000024


	//----- nvinfo : EIATTR_FRAME_SIZE
	.align		4
.L_159:
        /*000c*/ 	.byte	0x04, 0x11
        /*000e*/ 	.short	(.L_161 - .L_160)
	.align		4
.L_160:
        /*0010*/ 	.word	index@(_ZN2at6native24index_elementwise_kernelILi128ELi4EZNS0_16gpu_index_kernelIZNS0_17index_kernel_implINS0_10OpaqueTypeILi1EEEEEvRNS_18TensorIteratorBaseEN3c108ArrayRefIlEESA_EUlPcPKclE_EEvS7_SA_SA_RKT_bEUliE_EEvlT1_)
        /*0014*/ 	.word	0x00000000


	//----- nvinfo : EIATTR_REGCOUNT
	.align		4
.L_161:
        /*0018*/ 	.byte	0x04, 0x2f
        /*001a*/ 	.short	(.L_163 - .L_162)
	.align		4
.L_162:
        /*001c*/ 	.word	index@(_ZN2at6native24index_elementwise_kernelILi128ELi4EZNS0_16gpu_index_kernelIZNS0_17index_kernel_implINS0_10OpaqueTypeILi4EEEEEvRNS_18TensorIteratorBaseEN3c108ArrayRefIlEESA_EUlPcPKclE_EEvS7_SA_SA_RKT_bEUliE_EEvlT1_)
        /*0020*/ 	.word	0x00000024


	//----- nvinfo : EIATTR_FRAME_SIZE
	.align		4
.L_163:
        /*0024*/ 	.byte	0x04, 0x11
        /*0026*/ 	.short	(.L_165 - .L_164)
	.align		4
.L_164:
        /*0028*/ 	.word	index@(_ZN2at6native24index_elementwise_kernelILi128ELi4EZNS0_16gpu_index_kernelIZNS0_17index_kernel_implINS0_10OpaqueTypeILi4EEEEEvRNS_18TensorIteratorBaseEN3c108ArrayRefIlEESA_EUlPcPKclE_EEvS7_SA_SA_RKT_bEUliE_EEvlT1_)
        /*002c*/ 	.word	0x00000000


	//----- nvinfo : EIATTR_REGCOUNT
	.align		4
.L_165:
        /*0030*/ 	.byte	0x04, 0x2f
        /*0032*/ 	.short	(.L_167 - .L_166)
	.align		4
.L_166:
        /*0034*/ 	.word	index@(_ZN2at6native24index_elementwise_kernelILi128ELi4EZNS0_16gpu_index_kernelIZNS0_17index_kernel_implINS0_10OpaqueTypeILi8EEEEEvRNS_18TensorIteratorBaseEN3c108ArrayRefIlEESA_EUlPcPKclE_EEvS7_SA_SA_RKT_bEUliE_EEvlT1_)
        /*0038*/ 	.word	0x00000024


	//----- nvinfo : EIATTR_FRAME_SIZE
	.align		4
.L_167:
        /*003c*/ 	.byte	0x04, 0x11
        /*003e*/ 	.short	(.L_169 - .L_168)
	.align		4
.L_168:
        /*0040*/ 	.word	index@(_ZN2at6native24index_elementwise_kernelILi128ELi4EZNS0_16gpu_index_kernelIZNS0_17index_kernel_implINS0_10OpaqueTypeILi8EEEEEvRNS_18TensorIteratorBaseEN3c108ArrayRefIlEESA_EUlPcPKclE_EEvS7_SA_SA_RKT_bEUliE_EEvlT1_)
        /*0044*/ 	.word	0x00000000


	//----- nvinfo : EIATTR_REGCOUNT
	.align		4
.L_169:
        /*0048*/ 	.byte	0x04, 0x2f
        /*004a*/ 	.short	(.L_171 - .L_170)
	.align		4
.L_170:
        /*004c*/ 	.word	index@(_ZN2at6native24index_elementwise_kernelILi128ELi4EZNS0_16gpu_index_kernelIZNS0_17index_kernel_implINS0_10OpaqueTypeILi2EEEEEvRNS_18TensorIteratorBaseEN3c108ArrayRefIlEESA_EUlPcPKclE_EEvS7_SA_SA_RKT_bEUliE_EEvlT1_)
        /*0050*/ 	.word	0x00000024


	//----- nvinfo : EIATTR_FRAME_SIZE
	.align		4
.L_171:
        /*0054*/ 	.byte	0x04, 0x11
        /*0056*/ 	.short	(.L_173 - .L_172)
	.align		4
.L_172:
        /*0058*/ 	.word	index@(_ZN2at6native24index_elementwise_kernelILi128ELi4EZNS0_16gpu_index_kernelIZNS0_17index_kernel_implINS0_10OpaqueTypeILi2EEEEEvRNS_18TensorIteratorBaseEN3c108ArrayRefIlEESA_EUlPcPKclE_EEvS7_SA_SA_RKT_bEUliE_EEvlT1_)
        /*005c*/ 	.word	0x00000000


	//----- nvinfo : EIATTR_REGCOUNT
	.align		4
.L_173:
        /*0060*/ 	.byte	0x04, 0x2f
        /*0062*/ 	.short	(.L_175 - .L_174)
	.align		4
.L_174:
        /*0064*/ 	.word	index@(_ZN2at6native24index_elementwise_kernelILi128ELi4EZNS0_16gpu_index_kernelIZNS0_17index_kernel_implINS0_10OpaqueTypeILi16EEEEEvRNS_18TensorIteratorBaseEN3c108ArrayRefIlEESA_EUlPcPKclE_EEvS7_SA_SA_RKT_bEUliE_EEvlT1_)
        /*0068*/ 	.word	0x00000024


	//----- nvinfo : EIATTR_FRAME_SIZE
	.align		4
.L_175:
        /*006c*/ 	.byte	0x04, 0x11
        /*006e*/ 	.short	(.L_177 - .L_176)
	.align		4
.L_176:
        /*0070*/ 	.word	index@(_ZN2at6native24index_elementwise_kernelILi128ELi4EZNS0_16gpu_index_kernelIZNS0_17index_kernel_implINS0_10OpaqueTypeILi16EEEEEvRNS_18TensorIteratorBaseEN3c108ArrayRefIlEESA_EUlPcPKclE_EEvS7_SA_SA_RKT_bEUliE_EEvlT1_)
        /*0074*/ 	.word	0x00000000


	//----- nvinfo : EIATTR_REGCOUNT
	.align		4
.L_177:
        /*0078*/ 	.byte	0x04, 0x2f
        /*007a*/ 	.short	(.L_179 - .L_178)
	.align		4
.L_178:
        /*007c*/ 	.word	index@(_ZN2at6native24index_elementwise_kernelILi128ELi4EZNS0_22index_fill_kernel_implINS0_10OpaqueTypeILi1EEEEEvRNS_14TensorIteratorElllT_EUliE_EEvlT1_)
        /*0080*/ 	.word	0x0000001c


	//----- nvinfo : EIATTR_FRAME_SIZE
	.align		4
.L_179:
        /*0084*/ 	.byte	0x04, 0x11
        /*0086*/ 	.short	(.L_181 - .L_180)
	.align		4
.L_180:
        /*0088*/ 	.word	index@(_ZN2at6native24index_elementwise_kernelILi128ELi4EZNS0_22index_fill_kernel_implINS0_10OpaqueTypeILi1EEEEEvRNS_14TensorIteratorElllT_EUliE_EEvlT1_)
        /*008c*/ 	.word	0x00000000


	//----- nvinfo : EIATTR_REGCOUNT
	.align		4
.L_181:
        /*0090*/ 	.byte	0x04, 0x2f
        /*0092*/ 	.short	(.L_183 - .L_182)
	.align		4
.L_182:
        /*0094*/ 	.word	index@(_ZN2at6native24index_elementwise_kernelILi128ELi4EZNS0_22index_fill_kernel_implINS0_10OpaqueTypeILi4EEEEEvRNS_14TensorIteratorElllT_EUliE_EEvlT1_)
        /*0098*/ 	.word	0x0000001e


	//----- nvinfo : EIATTR_FRAME_SIZE
	.align		4
.L_183:
        /*009c*/ 	.byte	0x04, 0x11
        /*009e*/ 	.short	(.L_185 - .L_184)
	.align		4
.L_184:
        /*00a0*/ 	.word	index@(_ZN2at6native24index_elementwise_kernelILi128ELi4EZNS0_22index_fill_kernel_implINS0_10OpaqueTypeILi4EEEEEvRNS_14TensorIteratorElllT_EUliE_EEvlT1_)
        /*00a4*/ 	.word	0x00000000


	//----- nvinfo : EIATTR_REGCOUNT
	.align		4
.L_185:
        /*00a8*/ 	.byte	0x04, 0x2f
        /*00aa*/ 	.short	(.L_187 - .L_186)
	.align		4
.L_186:
        /*00ac*/ 	.word	index@(_ZN2at6native24index_elementwise_kernelILi128ELi4EZNS0_22index_fill_kernel_implINS0_10OpaqueTypeILi8EEEEEvRNS_14TensorIteratorElllT_EUliE_EEvlT1_)
        /*00b0*/ 	.word	0x00000022


	//----- nvinfo : EIATTR_FRAME_SIZE
	.align		4
.L_187:
        /*00b4*/ 	.byte	0x04, 0x11
        /*00b6*/ 	.short	(.L_189 - .L_188)
	.align		4
.L_188:
        /*00b8*/ 	.word	index@(_ZN2at6native24index_elementwise_kernelILi128ELi4EZNS0_22index_fill_kernel_implINS0_10OpaqueTypeILi8EEEEEvRNS_14TensorIteratorElllT_EUliE_EEvlT1_)
        /*00bc*/ 	.word	0x00000000


	//----- nvinfo : EIATTR_REGCOUNT
	.align		4
.L_189:
        /*00c0*/ 	.byte	0x04, 0x2f
        /*00c2*/ 	.short	(.L_191 - .L_190)
	.align		4
.L_190:
        /*00c4*/ 	.word	index@(_ZN2at6native24index_elementwise_kernelILi128ELi4EZNS0_22index_fill_kernel_implINS0_10OpaqueTypeILi2EEEEEvRNS_14TensorIteratorElllT_EUliE_EEvlT1_)
        /*00c8*/ 	.word	0x0000001c


	//----- nvinfo : EIATTR_FRAME_SIZE
	.align		4
.L_191:
        /*00cc*/ 	.byte	0x04, 0x11
        /*00ce*/ 	.short	(.L_193 - .L_192)
	.align		4
.L_192:
        /*00d0*/ 	.word	index@(_ZN2at6native24index_elementwise_kernelILi128ELi4EZNS0_22index_fill_kernel_implINS0_10OpaqueTypeILi2EEEEEvRNS_14TensorIteratorElllT_EUliE_EEvlT1_)
        /*00d4*/ 	.word	0x00000000


	//----- nvinfo : EIATTR_REGCOUNT
	.align		4
.L_193:
        /*00d8*/ 	.byte	0x04, 0x2f
        /*00da*/ 	.short	(.L_195 - .L_194)
	.align		4
.L_194:
        /*00dc*/ 	.word	index@(_ZN2at6native24index_elementwise_kernelILi128ELi4EZNS0_22index_fill_kernel_implINS0_10OpaqueTypeILi16EEEEEvRNS_14TensorIteratorElllT_EUliE_EEvlT1_)
        /*00e0*/ 	.word	0x0000001a


	//----- nvinfo : EIATTR_FRAME_SIZE
	.align		4
.L_195:
        /*00e4*/ 	.byte	0x04, 0x11
        /*00e6*/ 	.short	(.L_197 - .L_196)
	.align		4
.L_196:
        /*00e8*/ 	.word	index@(_ZN2at6native24index_elementwise_kernelILi128ELi4EZNS0_22index_fill_kernel_implINS0_10OpaqueTypeILi16EEEEEvRNS_14TensorIteratorElllT_EUliE_EEvlT1_)
        /*00ec*/ 	.word	0x00000000


	//----- nvinfo : EIATTR_REGCOUNT
	.align		4
.L_197:
        /*00f0*/ 	.byte	0x04, 0x2f
        /*00f2*/ 	.short	(.L_199 - .L_198)
	.align		4
.L_198:
        /*00f4*/ 	.word	index@(_ZN2at6native24index_elementwise_kernelILi128ELi4EZNS0_22index_copy_kernel_implINS0_10OpaqueTypeILi1EEEEEvRNS_14TensorIteratorElllEUliE_EEvlT1_)
        /*00f8*/ 	.word	0x0000001c


	//----- nvinfo : EIATTR_FRAME_SIZE
	.align		4
.L_199:
        /*00fc*/ 	.byte	0x04, 0x11
        /*00fe*/ 	.short	(.L_201 - .L_200)
	.align		4
.L_200:
        /*0100*/ 	.word	index@(_ZN2at6native24index_elementwise_kernelILi128ELi4EZNS0_22index_copy_kernel_implINS0_10OpaqueTypeILi1EEEEEvRNS_14TensorIteratorElllEUliE_EEvlT1_)
        /*0104*/ 	.word	0x00000000


	//----- nvinfo : EIATTR_REGCOUNT
	.align		4
.L_201:
        /*0108*/ 	.byte	0x04, 0x2f
        /*010a*/ 	.short	(.L_203 - .L_202)
	.align		4
.L_202:
        /*010c*/ 	.word	index@(_ZN2at6native24index_elementwise_kernelILi128ELi4EZNS0_22index_copy_kernel_implINS0_10OpaqueTypeILi4EEEEEvRNS_14TensorIteratorElllEUliE_EEvlT1_)
        /*0110*/ 	.word	0x0000001c


	//----- nvinfo : EIATTR_FRAME_SIZE
	.align		4
.L_203:
        /*0114*/ 	.byte	0x04, 0x11
        /*0116*/ 	.short	(.L_205 - .L_204)
	.align		4
.L_204:
        /*0118*/ 	.word	index@(_ZN2at6native24index_elementwise_kernelILi128ELi4EZNS0_22index_copy_kernel_implINS0_10OpaqueTypeILi4EEEEEvRNS_14TensorIteratorElllEUliE_EEvlT1_)
        /*011c*/ 	.word	0x00000000


	//----- nvinfo : EIATTR_REGCOUNT
	.align		4
.L_205:
        /*0120*/ 	.byte	0x04, 0x2f
        /*0122*/ 	.short	(.L_207 - .L_206)
	.align		4
.L_206:
        /*0124*/ 	.word	index@(_ZN2at6native24index_elementwise_kernelILi128ELi4EZNS0_22index_copy_kernel_implINS0_10OpaqueTypeILi8EEEEEvRNS_14TensorIteratorElllEUliE_EEvlT1_)
        /*0128*/ 	.word	0x0000001c


	//----- nvinfo : EIATTR_FRAME_SIZE
	.align		4
.L_207:
        /*012c*/ 	.byte	0x04, 0x11
        /*012e*/ 	.short	(.L_209 - .L_208)
	.align		4
.L_208:
        /*0130*/ 	.word	index@(_ZN2at6native24index_elementwise_kernelILi128ELi4EZNS0_22index_copy_kernel_implINS0_10OpaqueTypeILi8EEEEEvRNS_14TensorIteratorElllEUliE_EEvlT1_)
        /*0134*/ 	.word	0x00000000


	//----- nvinfo : EIATTR_REGCOUNT
	.align		4
.L_209:
        /*0138*/ 	.byte	0x04, 0x2f
        /*013a*/ 	.short	(.L_211 - .L_210)
	.align		4
.L_210:
        /*013c*/ 	.word	index@(_ZN2at6native24index_elementwise_kernelILi128ELi4EZNS0_22index_copy_kernel_implINS0_10OpaqueTypeILi2EEEEEvRNS_14TensorIteratorElllEUliE_EEvlT1_)
        /*0140*/ 	.word	0x0000001c


	//----- nvinfo : EIATTR_FRAME_SIZE
	.align		4
.L_211:
        /*0144*/ 	.byte	0x04, 0x11
        /*0146*/ 	.short	(.L_213 - .L_212)
	.align		4
.L_212:
        /*0148*/ 	.word	index@(_ZN2at6native24index_elementwise_kernelILi128ELi4EZNS0_22index_copy_kernel_implINS0_10OpaqueTypeILi2EEEEEvRNS_14TensorIteratorElllEUliE_EEvlT1_)
        /*014c*/ 	.word	0x00000000


	//----- nvinfo : EIATTR_REGCOUNT
	.align		4
.L_213:
        /*0150*/ 	.byte	0x04, 0x2f
        /*0152*/ 	.short	(.L_215 - .L_214)
	.align		4
.L_214:
        /*0154*/ 	.word	index@(_ZN2at6native24index_elementwise_kernelILi128ELi4EZNS0_22index_copy_kernel_implINS0_10OpaqueTypeILi16EEEEEvRNS_14TensorIteratorElllEUliE_EEvlT1_)
        /*0158*/ 	.word	0x0000001c


	//----- nvinfo : EIATTR_FRAME_SIZE
	.align		4
.L_215:
        /*015c*/ 	.byte	0x04, 0x11
        /*015e*/ 	.short	(.L_217 - .L_216)
	.align		4
.L_216:
        /*0160*/ 	.word	index@(_ZN2at6native24index_elementwise_kernelILi128ELi4EZNS0_22index_copy_kernel_implINS0_10OpaqueTypeILi16EEEEEvRNS_14TensorIteratorElllEUliE_EEvlT1_)
        /*0164*/ 	.word	0x00000000


	//----- nvinfo : EIATTR_REGCOUNT
	.align		4
.L_217:
        /*0168*/ 	.byte	0x04, 0x2f
        /*016a*/ 	.short	(.L_219 - .L_218)
	.align		4
.L_218:
        /*016c*/ 	.word	index@(_ZN2at6native24index_elementwise_kernelILi128ELi4EZNS0_16gpu_index_kernelIZNS0_21index_put_kernel_implINS0_10OpaqueTypeILi1EEEEEvRNS_14TensorIteratorEN3c108ArrayRefIlEESA_EUlPcPKclE_EEvRNS_18TensorIteratorBaseESA_SA_RKT_bEUliE_EEvlT1_)
        /*0170*/ 	.word	0x00000024


	//----- nvinfo : EIATTR_FRAME_SIZE
	.align		4
.L_219:
        /*0174*/ 	.byte	0x04, 0x11
        /*0176*/ 	.short	(.L_221 - .L_220)
	.align		4
.L_220:
        /*0178*/ 	.word	index@(_ZN2at6native24index_elementwise_kernelILi128ELi4EZNS0_16gpu_index_kernelIZNS0_21index_put_kernel_implINS0_10OpaqueTypeILi1EEEEEvRNS_14TensorIteratorEN3c108ArrayRefIlEESA_EUlPcPKclE_EEvRNS_18TensorIteratorBaseESA_SA_RKT_bEUliE_EEvlT1_)
        /*017c*/ 	.word	0x00000000


	//----- nvinfo : EIATTR_REGCOUNT
	.align		4
.L_221:
        /*0180*/ 	.byte	0x04, 0x2f
        /*0182*/ 	.short	(.L_223 - .L_222)
	.align		4
.L_222:
        /*0184*/ 	.word	index@(_ZN2at6native24index_elementwise_kernelILi128ELi4EZNS0_16gpu_index_kernelIZNS0_21index_put_kernel_implINS0_10OpaqueTypeILi4EEEEEvRNS_14TensorIteratorEN3c108ArrayRefIlEESA_EUlPcPKclE_EEvRNS_18TensorIteratorBaseESA_SA_RKT_bEUliE_EEvlT1_)
        /*0188*/ 	.word	0x00000024


	//----- nvinfo : EIATTR_FRAME_SIZE
	.align		4
.L_223:
        /*018c*/ 	.byte	0x04, 0x11
        /*018e*/ 	.short	(.L_225 - .L_224)
	.align		4
.L_224:
        /*0190*/ 	.word	index@(_ZN2at6native24index_elementwise_kernelILi128ELi4EZNS0_16gpu_index_kernelIZNS0_21index_put_kernel_implINS0_10OpaqueTypeILi4EEEEEvRNS_14TensorIteratorEN3c108ArrayRefIlEESA_EUlPcPKclE_EEvRNS_18TensorIteratorBaseESA_SA_RKT_bEUliE_EEvlT1_)
        /*0194*/ 	.word	0x00000000


	//----- nvinfo : EIATTR_REGCOUNT
	.align		4
.L_225:
        /*0198*/ 	.byte	0x04, 0x2f
        /*019a*/ 	.short	(.L_227 - .L_226)
	.align		4
.L_226:
        /*019c*/ 	.word	index@(_ZN2at6native24index_elementwise_kernelILi128ELi4EZNS0_16gpu_index_kernelIZNS0_21index_put_kernel_implINS0_10OpaqueTypeILi8EEEEEvRNS_14TensorIteratorEN3c108ArrayRefIlEESA_EUlPcPKclE_EEvRNS_18TensorIteratorBaseESA_SA_RKT_bEUliE_EEvlT1_)
        /*01a0*/ 	.word	0x00000024


	//----- nvinfo : EIATTR_FRAME_SIZE
	.align		4
.L_227:
        /*01a4*/ 	.byte	0x04, 0x11
        /*01a6*/ 	.short	(.L_229 - .L_228)
	.align		4
.L_228:
        /*01a8*/ 	.word	index@(_ZN2at6native24index_elementwise_kernelILi128ELi4EZNS0_16gpu_index_kernelIZNS0_21index_put_kernel_implINS0_10OpaqueTypeILi8EEEEEvRNS_14TensorIteratorEN3c108ArrayRefIlEESA_EUlPcPKclE_EEvRNS_18TensorIteratorBaseESA_SA_RKT_bEUliE_EEvlT1_)
        /*01ac*/ 	.word	0x00000000


	//----- nvinfo : EIATTR_REGCOUNT
	.align		4
.L_229:
        /*01b0*/ 	.byte	0x04, 0x2f
        /*01b2*/ 	.short	(.L_231 - .L_230)
	.align		4
.L_230:
        /*01b4*/ 	.word	index@(_ZN2at6native24index_elementwise_kernelILi128ELi4EZNS0_16gpu_index_kernelIZNS0_21index_put_kernel_implINS0_10OpaqueTypeILi2EEEEEvRNS_14TensorIteratorEN3c108ArrayRefIlEESA_EUlPcPKclE_EEvRNS_18TensorIteratorBaseESA_SA_RKT_bEUliE_EEvlT1_)
        /*01b8*/ 	.word	0x00000024


	//----- nvinfo : EIATTR_FRAME_SIZE
	.align		4
.L_231:
        /*01bc*/ 	.byte	0x04, 0x11
        /*01be*/ 	.short	(.L_233 - .L_232)
	.align		4
.L_232:
        /*01c0*/ 	.word	index@(_ZN2at6native24index_elementwise_kernelILi128ELi4EZNS0_16gpu_index_kernelIZNS0_21index_put_kernel_implINS0_10OpaqueTypeILi2EEEEEvRNS_14TensorIteratorEN3c108ArrayRefIlEESA_EUlPcPKclE_EEvRNS_18TensorIteratorBaseESA_SA_RKT_bEUliE_EEvlT1_)
        /*01c4*/ 	.word	0x00000000


	//----- nvinfo : EIATTR_REGCOUNT
	.align		4
.L_233:
        /*01c8*/ 	.byte	0x04, 0x2f
        /*01ca*/ 	.short	(.L_235 - .L_234)
	.align		4
.L_234:
        /*01cc*/ 	.word	index@(_ZN2at6native24index_elementwise_kernelILi128ELi4EZNS0_16gpu_index_kernelIZNS0_21index_put_kernel_implINS0_10OpaqueTypeILi16EEEEEvRNS_14TensorIteratorEN3c108ArrayRefIlEESA_EUlPcPKclE_EEvRNS_18TensorIteratorBaseESA_SA_RKT_bEUliE_EEvlT1_)
        /*01d0*/ 	.word	0x00000024


	//----- nvinfo : EIATTR_FRAME_SIZE
	.align		4
.L_235:
        /*01d4*/ 	.byte	0x04, 0x11
        /*01d6*/ 	.short	(.L_237 - .L_236)
	.align		4
.L_236:
        /*01d8*/ 	.word	index@(_ZN2at6native24index_elementwise_kernelILi128ELi4EZNS0_16gpu_index_kernelIZNS0_21index_put_kernel_implINS0_10OpaqueTypeILi16EEEEEvRNS_14TensorIteratorEN3c108ArrayRefIlEESA_EUlPcPKclE_EEvRNS_18TensorIteratorBaseESA_SA_RKT_bEUliE_EEvlT1_)
        /*01dc*/ 	.word	0x00000000


	//----- nvinfo : EIATTR_REGCOUNT
	.align		4
.L_237:
        /*01e0*/ 	.byte	0x04, 0x2f
        /*01e2*/ 	.short	(.L_239 - .L_238)
	.align		4
.L_238:
        /*01e4*/ 	.word	index@(_ZN2at6native24index_elementwise_kernelILi128ELi4EZNS0_16gpu_index_kernelIZZZNS0_31index_put_kernel_quantized_cudaERNS_14TensorIteratorEN3c108ArrayRefIlEES7_bdiENKUlvE_clEvENKUlvE_clEvEUlPcPKclE_EEvRNS_18TensorIteratorBaseES7_S7_RKT_bEUliE_EEvlT1_)
        /*01e8*/ 	.word	0x00000024


	//----- nvinfo : EIATTR_FRAME_SIZE
	.align		4
.L_239:
        /*01ec*/ 	.byte	0x04, 0x11
        /*01ee*/ 	.short	(.L_241 - .L_240)
	.align		4
.L_240:
        /*01f0*/ 	.word	index@(_ZN2at6native24index_elementwise_kernelILi128ELi4EZNS0_16gpu_index_kernelIZZZNS0_31index_put_kernel_quantized_cudaERNS_14TensorIteratorEN3c108ArrayRefIlEES7_bdiENKUlvE_clEvENKUlvE_clEvEUlPcPKclE_EEvRNS_18TensorIteratorBaseES7_S7_RKT_bEUliE_EEvlT1_)
        /*01f4*/ 	.word	0x00000000


	//----- nvinfo : EIATTR_REGCOUNT
	.align		4
.L_241:
        /*01f8*/ 	.byte	0x04, 0x2f
        /*01fa*/ 	.short	(.L_243 - .L_242)
	.align		4
.L_242:
        /*01fc*/ 	.word	index@(_ZN2at6native24index_elementwise_kernelILi128ELi4EZNS0_16gpu_index_kernelIZZZNS0_31index_put_kernel_quantized_cudaERNS_14TensorIteratorEN3c108ArrayRefIlEES7_bdiENKUlvE_clEvENKUlvE0_clEvEUlPcPKclE_EEvRNS_18TensorIteratorBaseES7_S7_RKT_bEUliE_EEvlT1_)
        /*0200*/ 	.word	0x00000024


	//----- nvinfo : EIATTR_FRAME_SIZE
	.align		4
.L_243:
        /*0204*/ 	.byte	0x04, 0x11
        /*0206*/ 	.short	(.L_245 - .L_244)
	.align		4
.L_244:
        /*0208*/ 	.word	index@(_ZN2at6native24index_elementwise_kernelILi128ELi4EZNS0_16gpu_index_kernelIZZZNS0_31index_put_kernel_quantized_cudaERNS_14TensorIteratorEN3c108ArrayRefIlEES7_bdiENKUlvE_clEvENKUlvE0_clEvEUlPcPKclE_EEvRNS_18TensorIteratorBaseES7_S7_RKT_bEUliE_EEvlT1_)
        /*020c*/ 	.word	0x00000000


	//----- nvinfo : EIATTR_REGCOUNT
	.align		4
.L_245:
        /*0210*/ 	.byte	0x04, 0x2f
        /*0212*/ 	.short	(.L_247 - .L_246)
	.align		4
.L_246:
        /*0214*/ 	.word	index@(_ZN2at6native24index_elementwise_kernelILi128ELi4EZNS0_16gpu_index_kernelIZZZNS0_31index_put_kernel_quantized_cudaERNS_14TensorIteratorEN3c108ArrayRefIlEES7_bdiENKUlvE_clEvENKUlvE1_clEvEUlPcPKclE_EEvRNS_18TensorIteratorBaseES7_S7_RKT_bEUliE_EEvlT1_)
        /*0218*/ 	.word	0x00000024


	//----- nvinfo : EIATTR_FRAME_SIZE
	.align		4
.L_247:
        /*021c*/ 	.byte	0x04, 0x11
        /*021e*/ 	.short	(.L_249 - .L_248)
	.align		4
.L_248:
        /*0220*/ 	.word	index@(_ZN2at6native24index_elementwise_kernelILi128ELi4EZNS0_16gpu_index_kernelIZZZNS0_31index_put_kernel_quantized_cudaERNS_14TensorIteratorEN3c108ArrayRefIlEES7_bdiENKUlvE_clEvENKUlvE1_clEvEUlPcPKclE_EEvRNS_18TensorIteratorBaseES7_S7_RKT_bEUliE_EEvlT1_)
        /*0224*/ 	.word	0x00000000


	//----- nvinfo : EIATTR_REGCOUNT
	.align		4
.L_249:
        /*0228*/ 	.byte	0x04, 0x2f
        /*022a*/ 	.short	(.L_251 - .L_250)
	.align		4
.L_250:
        /*022c*/ 	.word	index@(_ZN2at6native24index_elementwise_kernelILi128ELi4EZNS0_16gpu_index_kernelIZZZNS0_31index_put_kernel_quantized_cudaERNS_14TensorIteratorEN3c108ArrayRefIlEES7_bdiENKUlvE_clEvENKUlvE2_clEvEUlPcPKclE_EEvRNS_18TensorIteratorBaseES7_S7_RKT_bEUliE_EEvlT1_)
        /*0230*/ 	.word	0x00000024


	//----- nvinfo : EIATTR_FRAME_SIZE
	.align		4
.L_251:
        /*0234*/ 	.byte	0x04, 0x11
        /*0236*/ 	.short	(.L_253 - .L_252)
	.align		4
.L_252:
        /*0238*/ 	.word	index@(_ZN2at6native24index_elementwise_kernelILi128ELi4EZNS0_16gpu_index_kernelIZZZNS0_31index_put_kernel_quantized_cudaERNS_14TensorIteratorEN3c108ArrayRefIlEES7_bdiENKUlvE_clEvENKUlvE2_clEvEUlPcPKclE_EEvRNS_18TensorIteratorBaseES7_S7_RKT_bEUliE_EEvlT1_)
        /*023c*/ 	.word	0x00000000


	//----- nvinfo : EIATTR_REGCOUNT
	.align		4
.L_253:
        /*0240*/ 	.byte	0x04, 0x2f
        /*0242*/ 	.short	(.L_255 - .L_254)
	.align		4
.L_254:
        /*0244*/ 	.word	index@(_ZN2at6native24index_elementwise_kernelILi128ELi4EZNS0_16gpu_index_kernelIZZZNS0_31index_put_kernel_quantized_cudaERNS_14TensorIteratorEN3c108ArrayRefIlEES7_bdiENKUlvE_clEvENKUlvE3_clEvEUlPcPKclE_EEvRNS_18TensorIteratorBaseES7_S7_RKT_bEUliE_EEvlT1_)
        /*0248*/ 	.word	0x00000024


	//----- nvinfo : EIATTR_FRAME_SIZE
	.align		4
.L_255:
        /*024c*/ 	.byte	0x04, 0x11
        /*024e*/ 	.short	(.L_257 - .L_256)
	.align		4
.L_256:
        /*0250*/ 	.word	index@(_ZN2at6native24index_elementwise_kernelILi128ELi4EZNS0_16gpu_index_kernelIZZZNS0_31index_put_kernel_quantized_cudaERNS_14TensorIteratorEN3c108ArrayRefIlEES7_bdiENKUlvE_clEvENKUlvE3_clEvEUlPcPKclE_EEvRNS_18TensorIteratorBaseES7_S7_RKT_bEUliE_EEvlT1_)
        /*0254*/ 	.word	0x00000000


	//----- nvinfo : EIATTR_REGCOUNT
	.align		4
.L_257:
        /*0258*/ 	.byte	0x04, 0x2f
        /*025a*/ 	.short	(.L_259 - .L_258)
	.align		4
.L_258:
        /*025c*/ 	.word	index@(_ZN2at6native24index_elementwise_kernelILi128ELi4EZNS0_20cuda_take_put_kernelIhiZZZZZNS0_10put_kernelERNS_14TensorIteratorERKNS_10TensorBaseEbENKUlvE_clEvENKUlvE_clEvENKUlvE_clEvENKUlvE_clEvEUlRhiE_EEvS4_S7_RKT1_EUliE_EEvlSE_)
        /*0260*/ 	.word	0x0000001c


	//----- nvinfo : EIATTR_FRAME_SIZE
	.align		4
.L_259:
        /*0264*/ 	.byte	0x04, 0x11
        /*0266*/ 	.short	(.L_261 - .L_260)
	.align		4
.L_260:
        /*0268*/ 	.word	index@(_ZN2at6native24index_elementwise_kernelILi128ELi4EZNS0_20cuda_take_put_kernelIhiZZZZZNS0_10put_kernelERNS_14TensorIteratorERKNS_10TensorBaseEbENKUlvE_clEvENKUlvE_clEvENKUlvE_clEvENKUlvE_clEvEUlRhiE_EEvS4_S7_RKT1_EUliE_EEvlSE_)
        /*026c*/ 	.word	0x00000000


	//----- nvinfo : EIATTR_REGCOUNT
	.align		4
.L_261:
        /*0270*/ 	.byte	0x04, 0x2f
        /*0272*/ 	.short	(.L_263 - .L_262)
	.align		4
.L_262:
        /*0274*/ 	.word	index@(_ZN2at6native24index_elementwise_kernelILi128ELi4EZNS0_20cuda_take_put_kernelIhiZZZZZNS0_10put_kernelERNS_14TensorIteratorERKNS_10TensorBaseEbENKUlvE_clEvENKUlvE_clEvENKUlvE_clEvENKUlvE_clEvEUlRhiE0_EEvS4_S7_RKT1_EUliE_EEvlSE_)
        /*0278*/ 	.word	0x0000001c


	//----- nvinfo : EIATTR_FRAME_SIZE
	.align		4
.L_263:
        /*027c*/ 	.byte	0x04, 0x11
        /*027e*/ 	.short	(.L_265 - .L_264)
	.align		4
.L_264:
        /*0280*/ 	.word	index@(_ZN2at6native24index_elementwise_kernelILi128ELi4EZNS0_20cuda_take_put_kernelIhiZZZZZNS0_10put_kernelERNS_14TensorIteratorERKNS_10TensorBaseEbENKUlvE_clEvENKUlvE_clEvENKUlvE_clEvENKUlvE_clEvEUlRhiE0_EEvS4_S7_RKT1_EUliE_EEvlSE_)
        /*0284*/ 	.word	0x00000000


	//----- nvinfo : EIATTR_REGCOUNT
	.align		4
.L_265:
        /*0288*/ 	.byte	0x04, 0x2f
        /*028a*/ 	.short	(.L_267 - .L_266)
	.align		4
.L_266:
        /*028c*/ 	.word	index@(_ZN2at6native24index_elementwise_kernelILi128ELi4EZNS0_20cuda_take_put_kernelIhlZZZZZNS0_10put_kernelERNS_14TensorIteratorERKNS_10TensorBaseEbENKUlvE_clEvENKUlvE_clEvENKUlvE_clEvENKUlvE0_clEvEUlRhlE_EEvS4_S7_RKT1_EUliE_EEvlSE_)
        /*0290*/ 	.word	0x0000001b


	//----- nvinfo : EIATTR_FRAME_SIZE
	.align		4
.L_267:
        /*0294*/ 	.byte	0x04, 0x11
        /*0296*/ 	.short	(.L_269 - .L_268)
	.align		4
.L_268:
        /*0298*/ 	.word	index@($__internal_71_$__cuda_sm20_rem_u64)
        /*029c*/ 	.word	0x00000000


	//----- nvinfo : EIATTR_FRAME_SIZE
	.align		4
.L_269:
        /*02a0*/ 	.byte	0x04, 0x11
        /*02a2*/ 	.short	(.L_271 - .L_270)
	.align		4
.L_270:
        /*02a4*/ 	.word	index@($__internal_70_$__cuda_sm20_div_u64)
        /*02a8*/ 	.word	0x00000000


	//----- nvinfo : EIATTR_FRAME_SIZE
	.align		4
.L_271:
        /*02ac*/ 	.byte	0x04, 0x11
        /*02ae*/ 	.short	(.L_273 - .L_272)
	.align		4
.L_272:
        /*02b0*/ 	.word	index@(_ZN2at6native24index_elementwise_kernelILi128ELi4EZNS0_20cuda_take_put_kernelIhlZZZZZNS0_10put_kernelERNS_14TensorIteratorERKNS_10TensorBaseEbENKUlvE_clEvENKUlvE_clEvENKUlvE_clEvENKUlvE0_clEvEUlRhlE_EEvS4_S7_RKT1_EUliE_EEvlSE_)
        /*02b4*/ 	.word	0x00000000


	//----- nvinfo : EIATTR_REGCOUNT
	.align		4
.L_273:
        /*02b8*/ 	.byte	0x04, 0x2f
        /*02ba*/ 	.short	(.L_275 - .L_274)
	.align		4
.L_274:
        /*02bc*/ 	.word	index@(_ZN2at6native24index_elementwise_kernelILi128ELi4EZNS0_20cuda_take_put_kernelIhlZZZZZNS0_10put_kernelERNS_14TensorIteratorERKNS_10TensorBaseEbENKUlvE_clEvENKUlvE_clEvENKUlvE_clEvENKUlvE0_clEvEUlRhlE0_EEvS4_S7_RKT1_EUliE_EEvlSE_)
        /*02c0*/ 	.word	0x0000001a


	//----- nvinfo : EIATTR_FRAME_SIZE
	.align		4
.L_275:
        /*02c4*/ 	.byte	0x04, 0x11
        /*02c6*/ 	.short	(.L_277 - .L_276)
	.align		4
.L_276:
        /*02c8*/ 	.word	index@($__internal_69_$__cuda_sm20_rem_u64)
        /*02cc*/ 	.word	0x00000000


	//----- nvinfo : EIATTR_FRAME_SIZE
	.align		4
.L_277:
        /*02d0*/ 	.byte	0x04, 0x11
        /*02d2*/ 	.short	(.L_279 - .L_278)
	.align		4
.L_278:
        /*02d4*/ 	.word	index@($__internal_68_$__cuda_sm20_div_u64)
        /*02d8*/ 	.word	0x00000000


	//----- nvinfo : EIATTR_FRAME_SIZE
	.align		4
.L_279:
        /*02dc*/ 	.byte	0x04, 0x11
        /*02de*/ 	.short	(.L_281 - .L_280)
	.align		4
.L_280:
        /*02e0*/ 	.word	index@(_ZN2at6native24index_elementwise_kernelILi128ELi4EZNS0_20cuda_take_put_kernelIhlZZZZZNS0_10put_kernelERNS_14TensorIteratorERKNS_10TensorBaseEbENKUlvE_clEvENKUlvE_clEvENKUlvE_clEvENKUlvE0_clEvEUlRhlE0_EEvS4_S7_RKT1_EUliE_EEvlSE_)
        /*02e4*/ 	.word	0x00000000


	//----- nvinfo : EIATTR_REGCOUNT
	.align		4
.L_281:
        /*02e8*/ 	.byte	0x04, 0x2f
        /*02ea*/ 	.short	(.L_283 - .L_282)
	.align		4
.L_282:
        /*02ec*/ 	.word	index@(_ZN2at6native24index_elementwise_kernelILi128ELi4EZNS0_20cuda_take_put_kernelIaiZZZZZNS0_10put_kernelERNS_14TensorIteratorERKNS_10TensorBaseEbENKUlvE_clEvENKUlvE0_clEvENKUlvE_clEvENKUlvE_clEvEUlRaiE_EEvS4_S7_RKT1_EUliE_EEvlSE_)
        /*02f0*/ 	.word	0x0000001c


	//----- nvinfo : EIATTR_FRAME_SIZE
	.align		4
.L_283:
        /*02f4*/ 	.byte	0x04, 0x11
        /*02f6*/ 	.short	(.L_285 - .L_284)
	.align		4
.L_284:
        /*02f8*/ 	.word	index@(_ZN2at6native24index_elementwise_kernelILi128ELi4EZNS0_20cuda_take_put_kernelIaiZZZZZNS0_10put_kernelERNS_14TensorIteratorERKNS_10TensorBaseEbENKUlvE_clEvENKUlvE0_clEvENKUlvE_clEvENKUlvE_clEvEUlRaiE_EEvS4_S7_RKT1_EUliE_EEvlSE_)
        /*02fc*/ 	.word	0x00000000


	//----- nvinfo : EIATTR_REGCOUNT
	.align		4
.L_285:
        /*0300*/ 	.byte	0x04, 0x2f
        /*0302*/ 	.short	(.L_287 - .L_286)
	.align		4
.L_286:
        /*0304*/ 	.word	index@(_ZN2at6native24index_elementwise_kernelILi128ELi4EZNS0_20cuda_take_put_kernelIaiZZZZZNS0_10put_kernelERNS_14TensorIteratorERKNS_10TensorBaseEbENKUlvE_clEvENKUlvE0_clEvENKUlvE_clEvENKUlvE_clEvEUlRaiE0_EEvS4_S7_RKT1_EUliE_EEvlSE_)
        /*0308*/ 	.word	0x0000001c


	//----- nvinfo : EIATTR_FRAME_SIZE
	.align		4
.L_287:
        /*030c*/ 	.byte	0x04, 0x11
        /*030e*/ 	.short	(.L_289 - .L_288)
	.align		4
.L_288:
        /*0310*/ 	.word	index@(_ZN2at6native24index_elementwise_kernelILi128ELi4EZNS0_20cuda_take_put_kernelIaiZZZZZNS0_10put_kernelERNS_14TensorIteratorERKNS_10TensorBaseEbENKUlvE_clEvENKUlvE0_clEvENKUlvE_clEvENKUlvE_clEvEUlRaiE0_EEvS4_S7_RKT1_EUliE_EEvlSE_)
        /*0314*/ 	.word	0x00000000


	//----- nvinfo : EIATTR_REGCOUNT
	.align		4
.L_289:
        /*0318*/ 	.byte	0x04, 0x2f
        /*031a*/ 	.short	(.L_291 - .L_290)
	.align		4
.L_290:
        /*031c*/ 	.word	index@(_ZN2at6native24index_elementwise_kernelILi128ELi4EZNS0_20cuda_take_put_kernelIalZZZZZNS0_10put_kernelERNS_14TensorIteratorERKNS_10TensorBaseEbENKUlvE_clEvENKUlvE0_clEvENKUlvE_clEvENKUlvE0_clEvEUlRalE_EEvS4_S7_RKT1_EUliE_EEvlSE_)
        /*0320*/ 	.word	0x0000001b


	//----- nvinfo : EIATTR_FRAME_SIZE
	.align		4
.L_291:
        /*0324*/ 	.byte	0x04, 0x11
        /*0326*/ 	.short	(.L_293 - .L_292)
	.align		4
.L_292:
        /*0328*/ 	.word	index@($__internal_67_$__cuda_sm20_rem_u64)
        /*032c*/ 	.word	0x00000000


	//----- nvinfo : EIATTR_FRAME_SIZE
	.align		4
.L_293:
        /*0330*/ 	.byte	0x04, 0x11
        /*0332*/ 	.short	(.L_295 - .L_294)
	.align		4
.L_294:
        /*0334*/ 	.word	index@($__internal_66_$__cuda_sm20_div_u64)
        /*0338*/ 	.word	0x00000000


	//----- nvinfo : EIATTR_FRAME_SIZE
	.align		4
.L_295:
        /*033c*/ 	.byte	0x04, 0x11
        /*033e*/ 	.short	(.L_297 - .L_296)
	.align		4
.L_296:
        /*0340*/ 	.word	index@(_ZN2at6native24index_elementwise_kernelILi128ELi4EZNS0_20cuda_take_put_kernelIalZZZZZNS0_10put_kernelERNS_14TensorIteratorERKNS_10TensorBaseEbENKUlvE_clEvENKUlvE0_clEvENKUlvE_clEvENKUlvE0_clEvEUlRalE_EEvS4_S7_RKT1_EUliE_EEvlSE_)
        /*0344*/ 	.word	0x00000000


	//----- nvinfo : EIATTR_REGCOUNT
	.align		4
.L_297:
        /*0348*/ 	.byte	0x04, 0x2f
        /*034a*/ 	.short	(.L_299 - .L_298)
	.align		4
.L_298:
        /*034c*/ 	.word	index@(_ZN2at6native24index_elementwise_kernelILi128ELi4EZNS0_20cuda_take_put_kernelIalZZZZZNS0_10put_kernelERNS_14TensorIteratorERKNS_10TensorBaseEbENKUlvE_clEvENKUlvE0_clEvENKUlvE_clEvENKUlvE0_clEvEUlRalE0_EEvS4_S7_RKT1_EUliE_EEvlSE_)
        /*0350*/ 	.word	0x0000001a


	//----- nvinfo : EIATTR_FRAME_SIZE
	.align		4
.L_299:
        /*0354*/ 	.byte	0x04, 0x11
        /*0356*/ 	.short	(.L_301 - .L_300)
	.align		4
.L_300:
        /*0358*/ 	.word	index@($__internal_65_$__cuda_sm20_rem_u64)
        /*035c*/ 	.word	0x00000000


	//----- nvinfo : EIATTR_FRAME_SIZE
	.align		4
.L_301:
        /*0360*/ 	.byte	0x04, 0x11
        /*0362*/ 	.short	(.L_303 - .L_302)
	.align		4
.L_302:
        /*0364*/ 	.word	index@($__internal_64_$__cuda_sm20_div_u64)
        /*0368*/ 	.word	0x00000000


	//----- nvinfo : EIATTR_FRAME_SIZE
	.align		4
.L_303:
        /*036c*/ 	.byte	0x04, 0x11
        /*036e*/ 	.short	(.L_305 - .L_304)
	.align		4
.L_304:
        /*0370*/ 	.word	index@(_ZN2at6native24index_elementwise_kernelILi128ELi4EZNS0_20cuda_take_put_kernelIalZZZZZNS0_10put_kernelERNS_14TensorIteratorERKNS_10TensorBaseEbENKUlvE_clEvENKUlvE0_clEvENKUlvE_clEvENKUlvE0_clEvEUlRalE0_EEvS4_S7_RKT1_EUliE_EEvlSE_)
        /*0374*/ 	.word	0x00000000


	//----- nvinfo : EIATTR_REGCOUNT
	.align		4
.L_305:
        /*0378*/ 	.byte	0x04, 0x2f
        /*037a*/ 	.short	(.L_307 - .L_306)
	.align		4
.L_306:
        /*037c*/ 	.word	index@(_ZN2at6native24index_elementwise_kernelILi128ELi4EZNS0_20cuda_take_put_kernelIiiZZZZZNS0_10put_kernelERNS_14TensorIteratorERKNS_10TensorBaseEbENKUlvE_clEvENKUlvE1_clEvENKUlvE_clEvENKUlvE_clEvEUlRiiE_EEvS4_S7_RKT1_EUliE_EEvlSE_)
        /*0380*/ 	.word	0x0000001c


	//----- nvinfo : EIATTR_FRAME_SIZE
	.align		4
.L_307:
        /*0384*/ 	.byte	0x04, 0x11
        /*0386*/ 	.short	(.L_309 - .L_308)
	.align		4
.L_308:
        /*0388*/ 	.word	index@(_ZN2at6native24index_elementwise_kernelILi128ELi4EZNS0_20cuda_take_put_kernelIiiZZZZZNS0_10put_kernelERNS_14TensorIteratorERKNS_10TensorBaseEbENKUlvE_clEvENKUlvE1_clEvENKUlvE_clEvENKUlvE_clEvEUlRiiE_EEvS4_S7_RKT1_EUliE_EEvlSE_)
        /*038c*/ 	.word	0x00000000


	//----- nvinfo : EIATTR_REGCOUNT
	.align		4
.L_309:
        /*0390*/ 	.byte	0x04, 0x2f
        /*0392*/ 	.short	(.L_311 - .L_310)
	.align		4
.L_310:
        /*0394*/ 	.word	index@(_ZN2at6native24index_elementwise_kernelILi128ELi4EZNS0_20cuda_take_put_kernelIiiZZZZZNS0_10put_kernelERNS_14TensorIteratorERKNS_10TensorBaseEbENKUlvE_clEvENKUlvE1_clEvENKUlvE_clEvENKUlvE_clEvEUlRiiE0_EEvS4_S7_RKT1_EUliE_EEvlSE_)
        /*0398*/ 	.word	0x0000001c


	//----- nvinfo : EIATTR_FRAME_SIZE
	.align		4
.L_311:
        /*039c*/ 	.byte	0x04, 0x11
        /*039e*/ 	.short	(.L_313 - .L_312)
	.align		4
.L_312:
        /*03a0*/ 	.word	index@(_ZN2at6native24index_elementwise_kernelILi128ELi4EZNS0_20cuda_take_put_kernelIiiZZZZZNS0_10put_kernelERNS_14TensorIteratorERKNS_10TensorBaseEbENKUlvE_clEvENKUlvE1_clEvENKUlvE_clEvENKUlvE_clEvEUlRiiE0_EEvS4_S7_RKT1_EUliE_EEvlSE_)
        /*03a4*/ 	.word	0x00000000


	//----- nvinfo : EIATTR_REGCOUNT
	.align		4
.L_313:
        /*03a8*/ 	.byte	0x04, 0x2f
        /*03aa*/ 	.short	(.L_315 - .L_314)
	.align		4
.L_314:
        /*03ac*/ 	.word	index@(_ZN2at6native24index_elementwise_kernelILi128ELi4EZNS0_20cuda_take_put_kernelIilZZZZZNS0_10put_kernelERNS_14TensorIteratorERKNS_10TensorBaseEbENKUlvE_clEvENKUlvE1_clEvENKUlvE_clEvENKUlvE0_clEvEUlRilE_EEvS4_S7_RKT1_EUliE_EEvlSE_)
        /*03b0*/ 	.word	0x0000001a


	//----- nvinfo : EIATTR_FRAME_SIZE
	.align		4
.L_315:
        /*03b4*/ 	.byte	0x04, 0x11
        /*03b6*/ 	.short	(.L_317 - .L_316)
	.align		4
.L_316:
        /*03b8*/ 	.word	index@($__internal_63_$__cuda_sm20_rem_u64)
        /*03bc*/ 	.word	0x00000000


	//----- nvinfo : EIATTR_FRAME_SIZE
	.align		4
.L_317:
        /*03c0*/ 	.byte	0x04, 0x11
        /*03c2*/ 	.short	(.L_319 - .L_318)
	.align		4
.L_318:
        /*03c4*/ 	.word	index@($__internal_62_$__cuda_sm20_div_u64)
        /*03c8*/ 	.word	0x00000000


	//----- nvinfo : EIATTR_FRAME_SIZE
	.align		4
.L_319:
        /*03cc*/ 	.byte	0x04, 0x11
        /*03ce*/ 	.short	(.L_321 - .L_320)
	.align		4
.L_320:
        /*03d0*/ 	.word	index@(_ZN2at6native24index_elementwise_kernelILi128ELi4EZNS0_20cuda_take_put_kernelIilZZZZZNS0_10put_kernelERNS_14TensorIteratorERKNS_10TensorBaseEbENKUlvE_clEvENKUlvE1_clEvENKUlvE_clEvENKUlvE0_clEvEUlRilE_EEvS4_S7_RKT1_EUliE_EEvlSE_)
        /*03d4*/ 	.word	0x00000000


	//----- nvinfo : EIATTR_REGCOUNT
	.align		4
.L_321:
        /*03d8*/ 	.byte	0x04, 0x2f
        /*03da*/ 	.short	(.L_323 - .L_322)
	.align		4
.L_322:
        /*03dc*/ 	.word	index@(_ZN2at6native24index_elementwise_kernelILi128ELi4EZNS0_20cuda_take_put_kernelIilZZZZZNS0_10put_kernelERNS_14TensorIteratorERKNS_10TensorBaseEbENKUlvE_clEvENKUlvE1_clEvENKUlvE_clEvENKUlvE0_clEvEUlRilE0_EEvS4_S7_RKT1_EUliE_EEvlSE_)
        /*03e0*/ 	.word	0x0000001a


	//----- nvinfo : EIATTR_FRAME_SIZE
	.align		4
.L_323:
        /*03e4*/ 	.byte	0x04, 0x11
        /*03e6*/ 	.short	(.L_325 - .L_324)
	.align		4
.L_324:
        /*03e8*/ 	.word	index@($__internal_61_$__cuda_sm20_rem_u64)
        /*03ec*/ 	.word	0x00000000


	//----- nvinfo : EIATTR_FRAME_SIZE
	.align		4
.L_325:
        /*03f0*/ 	.byte	0x04, 0x11
        /*03f2*/ 	.short	(.L_327 - .L_326)
	.align		4
.L_326:
        /*03f4*/ 	.word	index@($__internal_60_$__cuda_sm20_div_u64)
        /*03f8*/ 	.word	0x00000000


	//----- nvinfo : EIATTR_FRAME_SIZE
	.align		4
.L_327:
        /*03fc*/ 	.byte	0x04, 0x11
        /*03fe*/ 	.short	(.L_329 - .L_328)
	.align		4
.L_328:
        /*0400*/ 	.word	index@(_ZN2at6native24index_elementwise_kernelILi128ELi4EZNS0_20cuda_take_put_kernelIilZZZZZNS0_10put_kernelERNS_14TensorIteratorERKNS_10TensorBaseEbENKUlvE_clEvENKUlvE1_clEvENKUlvE_clEvENKUlvE0_clEvEUlRilE0_EEvS4_S7_RKT1_EUliE_EEvlSE_)
        /*0404*/ 	.word	0x00000000


	//----- nvinfo : EIATTR_REGCOUNT
	.align		4
.L_329:
        /*0408*/ 	.byte	0x04, 0x2f
        /*040a*/ 	.short	(.L_331 - .L_330)
	.align		4
.L_330:
        /*040c*/ 	.word	index@(_ZN2at6native24index_elementwise_kernelILi128ELi4EZNS0_20cuda_take_put_kernelIliZZZZZNS0_10put_kernelERNS_14TensorIteratorERKNS_10TensorBaseEbENKUlvE_clEvENKUlvE2_clEvENKUlvE_clEvENKUlvE_clEvEUlRliE_EEvS4_S7_RKT1_EUliE_EEvlSE_)
        /*0410*/ 	.word	0x0000001c


	//----- nvinfo : EIATTR_FRAME_SIZE
	.align		4
.L_331:
        /*0414*/ 	.byte	0x04, 0x11
        /*0416*/ 	.short	(.L_333 - .L_332)
	.align		4
.L_332:
        /*0418*/ 	.word	index@(_ZN2at6native24index_elementwise_kernelILi128ELi4EZNS0_20cuda_take_put_kernelIliZZZZZNS0_10put_kernelERNS_14TensorIteratorERKNS_10TensorBaseEbENKUlvE_clEvENKUlvE2_clEvENKUlvE_clEvENKUlvE_clEvEUlRliE_EEvS4_S7_RKT1_EUliE_EEvlSE_)
        /*041c*/ 	.word	0x00000000


	//----- nvinfo : EIATTR_REGCOUNT
	.align		4
.L_333:
        /*0420*/ 	.byte	0x04, 0x2f
        /*0422*/ 	.short	(.L_335 - .L_334)
	.align		4
.L_334:
        /*0424*/ 	.word	index@(_ZN2at6native24index_elementwise_kernelILi128ELi4EZNS0_20cuda_take_put_kernelIliZZZZZNS0_10put_kernelERNS_14TensorIteratorERKNS_10TensorBaseEbENKUlvE_clEvENKUlvE2_clEvENKUlvE_clEvENKUlvE_clEvEUlRliE0_EEvS4_S7_RKT1_EUliE_EEvlSE_)
        /*0428*/ 	.word	0x0000001c


	//----- nvinfo : EIATTR_FRAME_SIZE
	.align		4
.L_335:
        /*042c*/ 	.byte	0x04, 0x11
        /*042e*/ 	.short	(.L_337 - .L_336)
	.align		4
.L_336:
        /*0430*/ 	.word	index@(_ZN2at6native24index_elementwise_kernelILi128ELi4EZNS0_20cuda_take_put_kernelIliZZZZZNS0_10put_kernelERNS_14TensorIteratorERKNS_10TensorBaseEbENKUlvE_clEvENKUlvE2_clEvENKUlvE_clEvENKUlvE_clEvEUlRliE0_EEvS4_S7_RKT1_EUliE_EEvlSE_)
        /*0434*/ 	.word	0x00000000


	//----- nvinfo : EIATTR_REGCOUNT
	.align		4
.L_337:
        /*0438*/ 	.byte	0x04, 0x2f
        /*043a*/ 	.short	(.L_339 - .L_338)
	.align		4
.L_338:
        /*043c*/ 	.word	index@(_ZN2at6native24index_elementwise_kernelILi128ELi4EZNS0_20cuda_take_put_kernelIllZZZZZNS0_10put_kernelERNS_14TensorIteratorERKNS_10TensorBaseEbENKUlvE_clEvENKUlvE2_clEvENKUlvE_clEvENKUlvE0_clEvEUlRllE_EEvS4_S7_RKT1_EUliE_EEvlSE_)
        /*0440*/ 	.word	0x0000001a


	//----- nvinfo : EIATTR_FRAME_SIZE
	.align		4
.L_339:
        /*0444*/ 	.byte	0x04, 0x11
        /*0446*/ 	.short	(.L_341 - .L_340)
	.align		4
.L_340:
        /*0448*/ 	.word	index@($__internal_59_$__cuda_sm20_rem_u64)
        /*044c*/ 	.word	0x00000000


	//----- nvinfo : EIATTR_FRAME_SIZE
	.align		4
.L_341:
        /*0450*/ 	.byte	0x04, 0x11
        /*0452*/ 	.short	(.L_343 - .L_342)
	.align		4
.L_342:
        /*0454*/ 	.word	index@($__internal_58_$__cuda_sm20_div_u64)
        /*0458*/ 	.word	0x00000000


	//----- nvinfo : EIATTR_FRAME_SIZE
	.align		4
.L_343:
        /*045c*/ 	.byte	0x04, 0x11
        /*045e*/ 	.short	(.L_345 - .L_344)
	.align		4
.L_344:
        /*0460*/ 	.word	index@(_ZN2at6native24index_elementwise_kernelILi128ELi4EZNS0_20cuda_take_put_kernelIllZZZZZNS0_10put_kernelERNS_14TensorIteratorERKNS_10TensorBaseEbENKUlvE_clEvENKUlvE2_clEvENKUlvE_clEvENKUlvE0_clEvEUlRllE_EEvS4_S7_RKT1_EUliE_EEvlSE_)
        /*0464*/ 	.word	0x00000000


	//----- nvinfo : EIATTR_REGCOUNT
	.align		4
.L_345:
        /*0468*/ 	.byte	0x04, 0x2f
        /*046a*/ 	.short	(.L_347 - .L_346)
	.align		4
.L_346:
        /*046c*/ 	.word	index@(_ZN2at6native24index_elementwise_kernelILi128ELi4EZNS0_20cuda_take_put_kernelIllZZZZZNS0_10put_kernelERNS_14TensorIteratorERKNS_10TensorBaseEbENKUlvE_clEvENKUlvE2_clEvENKUlvE_clEvENKUlvE0_clEvEUlRllE0_EEvS4_S7_RKT1_EUliE_EEvlSE_)
        /*0470*/ 	.word	0x0000001a


	//----- nvinfo : EIATTR_FRAME_SIZE
	.align		4
.L_347:
        /*0474*/ 	.byte	0x04, 0x11
        /*0476*/ 	.short	(.L_349 - .L_348)
	.align		4
.L_348:
        /*0478*/ 	.word	index@($__internal_57_$__cuda_sm20_rem_u64)
        /*047c*/ 	.word	0x00000000


	//----- nvinfo : EIATTR_FRAME_SIZE
	.align		4
.L_349:
        /*0480*/ 	.byte	0x04, 0x11
        /*0482*/ 	.short	(.L_351 - .L_350)
	.align		4
.L_350:
        /*0484*/ 	.word	index@($__internal_56_$__cuda_sm20_div_u64)
        /*0488*/ 	.word	0x00000000


	//----- nvinfo : EIATTR_FRAME_SIZE
	.align		4
.L_351:
        /*048c*/ 	.byte	0x04, 0x11
        /*048e*/ 	.short	(.L_353 - .L_352)
	.align		4
.L_352:
        /*0490*/ 	.word	index@(_ZN2at6native24index_elementwise_kernelILi128ELi4EZNS0_20cuda_take_put_kernelIllZZZZZNS0_10put_kernelERNS_14TensorIteratorERKNS_10TensorBaseEbENKUlvE_clEvENKUlvE2_clEvENKUlvE_clEvENKUlvE0_clEvEUlRllE0_EEvS4_S7_RKT1_EUliE_EEvlSE_)
        /*0494*/ 	.word	0x00000000


	//----- nvinfo : EIATTR_REGCOUNT
	.align		4
.L_353:
        /*0498*/ 	.byte	0x04, 0x2f
        /*049a*/ 	.short	(.L_355 - .L_354)
	.align		4
.L_354:
        /*049c*/ 	.word	index@(_ZN2at6native24index_elementwise_kernelILi128ELi4EZNS0_20cuda_take_put_kernelIsiZZZZZNS0_10put_kernelERNS_14TensorIteratorERKNS_10TensorBaseEbENKUlvE_clEvENKUlvE3_clEvENKUlvE_clEvENKUlvE_clEvEUlRsiE_EEvS4_S7_RKT1_EUliE_EEvlSE_)
        /*04a0*/ 	.word	0x0000001c


	//----- nvinfo : EIATTR_FRAME_SIZE
	.align		4
.L_355:
        /*04a4*/ 	.byte	0x04, 0x11
        /*04a6*/ 	.short	(.L_357 - .L_356)
	.align		4
.L_356:
        /*04a8*/ 	.word	index@(_ZN2at6native24index_elementwise_kernelILi128ELi4EZNS0_20cuda_take_put_kernelIsiZZZZZNS0_10put_kernelERNS_14TensorIteratorERKNS_10TensorBaseEbENKUlvE_clEvENKUlvE3_clEvENKUlvE_clEvENKUlvE_clEvEUlRsiE_EEvS4_S7_RKT1_EUliE_EEvlSE_)
        /*04ac*/ 	.word	0x00000000


	//----- nvinfo : EIATTR_REGCOUNT
	.align		4
.L_357:
        /*04b0*/ 	.byte	0x04, 0x2f
        /*04b2*/ 	.short	(.L_359 - .L_358)
	.align		4
.L_358:
        /*04b4*/ 	.word	index@(_ZN2at6native24index_elementwise_kernelILi128ELi4EZNS0_20cuda_take_put_kernelIsiZZZZZNS0_10put_kernelERNS_14TensorIteratorERKNS_10TensorBaseEbENKUlvE_clEvENKUlvE3_clEvENKUlvE_clEvENKUlvE_clEvEUlRsiE0_EEvS4_S7_RKT1_EUliE_EEvlSE_)
        /*04b8*/ 	.word	0x0000001c


	//----- nvinfo : EIATTR_FRAME_SIZE
	.align		4
.L_359:
        /*04bc*/ 	.byte	0x04, 0x11
        /*04be*/ 	.short	(.L_361 - .L_360)
	.align		4
.L_360:
        /*04c0*/ 	.word	index@(_ZN2at6native24index_elementwise_kernelILi128ELi4EZNS0_20cuda_take_put_kernelIsiZZZZZNS0_10put_kernelERNS_14TensorIteratorERKNS_10TensorBaseEbENKUlvE_clEvENKUlvE3_clEvENKUlvE_clEvENKUlvE_clEvEUlRsiE0_EEvS4_S7_RKT1_EUliE_EEvlSE_)
        /*04c4*/ 	.word	0x00000000


	//----- nvinfo : EIATTR_REGCOUNT
	.align		4
.L_361:
        /*04c8*/ 	.byte	0x04, 0x2f
        /*04ca*/ 	.short	(.L_363 - .L_362)
	.align		4
.L_362:
        /*04cc*/ 	.word	index@(_ZN2at6native24index_elementwise_kernelILi128ELi4EZNS0_20cuda_take_put_kernelIslZZZZZNS0_10put_kernelERNS_14TensorIteratorERKNS_10TensorBaseEbENKUlvE_clEvENKUlvE3_clEvENKUlvE_clEvENKUlvE0_clEvEUlRslE_EEvS4_S7_RKT1_EUliE_EEvlSE_)
        /*04d0*/ 	.word	0x0000001b


	//----- nvinfo : EIATTR_FRAME_SIZE
	.align		4
.L_363:
        /*04d4*/ 	.byte	0x04, 0x11
        /*04d6*/ 	.short	(.L_365 - .L_364)
	.align		4
.L_364:
        /*04d8*/ 	.word	index@($__internal_55_$__cuda_sm20_rem_u64)
        /*04dc*/ 	.word	0x00000000


	//----- nvinfo : EIATTR_FRAME_SIZE
	.align		4
.L_365:
        /*04e0*/ 	.byte	0x04, 0x11
        /*04e2*/ 	.short	(.L_367 - .L_366)
	.align		4
.L_366:
        /*04e4*/ 	.word	index@($__internal_54_$__cuda_sm20_div_u64)
        /*04e8*/ 	.word	0x00000000


	//----- nvinfo : EIATTR_FRAME_SIZE
	.align		4
.L_367:
        /*04ec*/ 	.byte	0x04, 0x11
        /*04ee*/ 	.short	(.L_369 - .L_368)
	.align		4
.L_368:
        /*04f0*/ 	.word	index@(_ZN2at6native24index_elementwise_kernelILi128ELi4EZNS0_20cuda_take_put_kernelIslZZZZZNS0_10put_kernelERNS_14TensorIteratorERKNS_10TensorBaseEbENKUlvE_clEvENKUlvE3_clEvENKUlvE_clEvENKUlvE0_clEvEUlRslE_EEvS4_S7_RKT1_EUliE_EEvlSE_)
        /*04f4*/ 	.word	0x00000000


	//----- nvinfo : EIATTR_REGCOUNT
	.align		4
.L_369:
        /*04f8*/ 	.byte	0x04, 0x2f
        /*04fa*/ 	.short	(.L_371 - .L_370)
	.align		4
.L_370:
        /*04fc*/ 	.word	index@(_ZN2at6native24index_elementwise_kernelILi128ELi4EZNS0_20cuda_take_put_kernelIslZZZZZNS0_10put_kernelERNS_14TensorIteratorERKNS_10TensorBaseEbENKUlvE_clEvENKUlvE3_clEvENKUlvE_clEvENKUlvE0_clEvEUlRslE0_EEvS4_S7_RKT1_EUliE_EEvlSE_)
        /*0500*/ 	.word	0x0000001a


	//----- nvinfo : EIATTR_FRAME_SIZE
	.align		4
.L_371:
        /*0504*/ 	.byte	0x04, 0x11
        /*0506*/ 	.short	(.L_373 - .L_372)
	.align		4
.L_372:
        /*0508*/ 	.word	index@($__internal_53_$__cuda_sm20_rem_u64)
        /*050c*/ 	.word	0x00000000


	//----- nvinfo : EIATTR_FRAME_SIZE
	.align		4
.L_373:
        /*0510*/ 	.byte	0x04, 0x11
        /*0512*/ 	.short	(.L_375 - .L_374)
	.align		4
.L_374:
        /*0514*/ 	.word	index@($__internal_52_$__cuda_sm20_div_u64)
        /*0518*/ 	.word	0x00000000


	//----- nvinfo : EIATTR_FRAME_SIZE
	.align		4
.L_375:
        /*051c*/ 	.byte	0x04, 0x11
        /*051e*/ 	.short	(.L_377 - .L_376)
	.align		4
.L_376:
        /*0520*/ 	.word	index@(_ZN2at6native24index_elementwise_kernelILi128ELi4EZNS0_20cuda_take_put_kernelIslZZZZZNS0_10put_kernelERNS_14TensorIteratorERKNS_10TensorBaseEbENKUlvE_clEvENKUlvE3_clEvENKUlvE_clEvENKUlvE0_clEvEUlRslE0_EEvS4_S7_RKT1_EUliE_EEvlSE_)
        /*0524*/ 	.word	0x00000000


	//----- nvinfo : EIATTR_REGCOUNT
	.align		4
.L_377:
        /*0528*/ 	.byte	0x04, 0x2f
        /*052a*/ 	.short	(.L_379 - .L_378)
	.align		4
.L_378:
        /*052c*/ 	.word	index@(_ZN2at6native24index_elementwise_kernelILi128ELi4EZNS0_20cuda_take_put_kernelIdiZZZZZNS0_10put_kernelERNS_14TensorIteratorERKNS_10TensorBaseEbENKUlvE_clEvENKUlvE4_clEvENKUlvE_clEvENKUlvE_clEvEUlRdiE_EEvS4_S7_RKT1_EUliE_EEvlSE_)
        /*0530*/ 	.word	0x0000001c


	//----- nvinfo : EIATTR_FRAME_SIZE
	.align		4
.L_379:
        /*0534*/ 	.byte	0x04, 0x11
        /*0536*/ 	.short	(.L_381 - .L_380)
	.align		4
.L_380:
        /*0538*/ 	.word	index@(_ZN2at6native24index_elementwise_kernelILi128ELi4EZNS0_20cuda_take_put_kernelIdiZZZZZNS0_10put_kernelERNS_14TensorIteratorERKNS_10TensorBaseEbENKUlvE_clEvENKUlvE4_clEvENKUlvE_clEvENKUlvE_clEvEUlRdiE_EEvS4_S7_RKT1_EUliE_EEvlSE_)
        /*053c*/ 	.word	0x00000000


	//----- nvinfo : EIATTR_REGCOUNT
	.align		4
.L_381:
        /*0540*/ 	.byte	0x04, 0x2f
        /*0542*/ 	.short	(.L_383 - .L_382)
	.align		4
.L_382:
        /*0544*/ 	.word	index@(_ZN2at6native24index_elementwise_kernelILi128ELi4EZNS0_20cuda_take_put_kernelIdiZZZZZNS0_10put_kernelERNS_14TensorIteratorERKNS_10TensorBaseEbENKUlvE_clEvENKUlvE4_clEvENKUlvE_clEvENKUlvE_clEvEUlRdiE0_EEvS4_S7_RKT1_EUliE_EEvlSE_)
        /*0548*/ 	.word	0x0000001c


	//----- nvinfo : EIATTR_FRAME_SIZE
	.align		4
.L_383:
        /*054c*/ 	.byte	0x04, 0x11
        /*054e*/ 	.short	(.L_385 - .L_384)
	.align		4
.L_384:
        /*0550*/ 	.word	index@(_ZN2at6native24index_elementwise_kernelILi128ELi4EZNS0_20cuda_take_put_kernelIdiZZZZZNS0_10put_kernelERNS_14TensorIteratorERKNS_10TensorBaseEbENKUlvE_clEvENKUlvE4_clEvENKUlvE_clEvENKUlvE_clEvEUlRdiE0_EEvS4_S7_RKT1_EUliE_EEvlSE_)
        /*0554*/ 	.word	0x00000000


	//----- nvinfo : EIATTR_REGCOUNT
	.align		4
.L_385:
        /*0558*/ 	.byte	0x04, 0x2f
        /*055a*/ 	.short	(.L_387 - .L_386)
	.align		4
.L_386:
        /*055c*/ 	.word	index@(_ZN2at6native24index_elementwise_kernelILi128ELi4EZNS0_20cuda_take_put_kernelIdlZZZZZNS0_10put_kernelERNS_14TensorIteratorERKNS_10TensorBaseEbENKUlvE_clEvENKUlvE4_clEvENKUlvE_clEvENKUlvE0_clEvEUlRdlE_EEvS4_S7_RKT1_EUliE_EEvlSE_)
        /*0560*/ 	.word	0x0000001a


	//----- nvinfo : EIATTR_FRAME_SIZE
	.align		4
.L_387:
        /*0564*/ 	.byte	0x04, 0x11
        /*0566*/ 	.short	(.L_389 - .L_388)
	.align		4
.L_388:
        /*0568*/ 	.word	index@($__internal_51_$__cuda_sm20_rem_u64)
        /*056c*/ 	.word	0x00000000


	//----- nvinfo : EIATTR_FRAME_SIZE
	.align		4
.L_389:
        /*0570*/ 	.byte	0x04, 0x11
        /*0572*/ 	.short	(.L_391 - .L_390)
	.align		4
.L_390:
        /*0574*/ 	.word	index@($__internal_50_$__cuda_sm20_div_u64)
        /*0578*/ 	.word	0x00000000


	//----- nvinfo : EIATTR_FRAME_SIZE
	.align		4
.L_391:
        /*057c*/ 	.byte	0x04, 0x11
        /*057e*/ 	.short	(.L_393 - .L_392)
	.align		4
.L_392:
        /*0580*/ 	.word	index@(_ZN2at6native24index_elementwise_kernelILi128ELi4EZNS0_20cuda_take_put_kernelIdlZZZZZNS0_10put_kernelERNS_14TensorIteratorERKNS_10TensorBaseEbENKUlvE_clEvENKUlvE4_clEvENKUlvE_clEvENKUlvE0_clEvEUlRdlE_EEvS4_S7_RKT1_EUliE_EEvlSE_)
        /*0584*/ 	.word	0x00000000


	//----- nvinfo : EIATTR_REGCOUNT
	.align		4
.L_393:
        /*0588*/ 	.byte	0x04, 0x2f
        /*058a*/ 	.short	(.L_395 - .L_394)
	.align		4
.L_394:
        /*058c*/ 	.word	index@(_ZN2at6native24index_elementwise_kernelILi128ELi4EZNS0_20cuda_take_put_kernelIdlZZZZZNS0_10put_kernelERNS_14TensorIteratorERKNS_10TensorBaseEbENKUlvE_clEvENKUlvE4_clEvENKUlvE_clEvENKUlvE0_clEvEUlRdlE0_EEvS4_S7_RKT1_EUliE_EEvlSE_)
        /*0590*/ 	.word	0x0000001a


	//----- nvinfo : EIATTR_FRAME_SIZE
	.align		4
.L_395:
        /*0594*/ 	.byte	0x04, 0x11
        /*0596*/ 	.short	(.L_397 - .L_396)
	.align		4
.L_396:
        /*0598*/ 	.word	index@($__internal_49_$__cuda_sm20_rem_u64)
        /*059c*/ 	.word	0x00000000


	//----- nvinfo : EIATTR_FRAME_SIZE
	.align		4
.L_397:
        /*05a0*/ 	.byte	0x04, 0x11
        /*05a2*/ 	.short	(.L_399 - .L_398)
	.align		4
.L_398:
        /*05a4*/ 	.word	index@($__internal_48_$__cuda_sm20_div_u64)
        /*05a8*/ 	.word	0x00000000


	//----- nvinfo : EIATTR_FRAME_SIZE
	.align		4
.L_399:
        /*05ac*/ 	.byte	0x04, 0x11
        /*05ae*/ 	.short	(.L_401 - .L_400)
	.align		4
.L_400:
        /*05b0*/ 	.word	index@(_ZN2at6native24index_elementwise_kernelILi128ELi4EZNS0_20cuda_take_put_kernelIdlZZZZZNS0_10put_kernelERNS_14TensorIteratorERKNS_10TensorBaseEbENKUlvE_clEvENKUlvE4_clEvENKUlvE_clEvENKUlvE0_clEvEUlRdlE0_EEvS4_S7_RKT1_EUliE_EEvlSE_)
        /*05b4*/ 	.word	0x00000000


	//----- nvinfo : EIATTR_REGCOUNT
	.align		4
.L_401:
        /*05b8*/ 	.byte	0x04, 0x2f
        /*05ba*/ 	.short	(.L_403 - .L_402)
	.align		4
.L_402:
        /*05bc*/ 	.word	index@(_ZN2at6native24index_elementwise_kernelILi128ELi4EZNS0_20cuda_take_put_kernelIfiZZZZZNS0_10put_kernelERNS_14TensorIteratorERKNS_10TensorBaseEbENKUlvE_clEvENKUlvE5_clEvENKUlvE_clEvENKUlvE_clEvEUlRfiE_EEvS4_S7_RKT1_EUliE_EEvlSE_)
        /*05c0*/ 	.word	0x0000001c


	//----- nvinfo : EIATTR_FRAME_SIZE
	.align		4
.L_403:
        /*05c4*/ 	.byte	0x04, 0x11
        /*05c6*/ 	.short	(.L_405 - .L_404)
	.align		4
.L_404:
        /*05c8*/ 	.word	index@(_ZN2at6native24index_elementwise_kernelILi128ELi4EZNS0_20cuda_take_put_kernelIfiZZZZZNS0_10put_kernelERNS_14TensorIteratorERKNS_10TensorBaseEbENKUlvE_clEvENKUlvE5_clEvENKUlvE_clEvENKUlvE_clEvEUlRfiE_EEvS4_S7_RKT1_EUliE_EEvlSE_)
        /*05cc*/ 	.word	0x00000000


	//----- nvinfo : EIATTR_REGCOUNT
	.align		4
.L_405:
        /*05d0*/ 	.byte	0x04, 0x2f
        /*05d2*/ 	.short	(.L_407 - .L_406)
	.align		4
.L_406:
        /*05d4*/ 	.word	index@(_ZN2at6native24index_elementwise_kernelILi128ELi4EZNS0_20cuda_take_put_kernelIfiZZZZZNS0_10put_kernelERNS_14TensorIteratorERKNS_10TensorBaseEbENKUlvE_clEvENKUlvE5_clEvENKUlvE_clEvENKUlvE_clEvEUlRfiE0_EEvS4_S7_RKT1_EUliE_EEvlSE_)
        /*05d8*/ 	.word	0x0000001c


	//----- nvinfo : EIATTR_FRAME_SIZE
	.align		4
.L_407:
        /*05dc*/ 	.byte	0x04, 0x11
        /*05de*/ 	.short	(.L_409 - .L_408)
	.align		4
.L_408:
        /*05e0*/ 	.word	index@(_ZN2at6native24index_elementwise_kernelILi128ELi4EZNS0_20cuda_take_put_kernelIfiZZZZZNS0_10put_kernelERNS_14TensorIteratorERKNS_10TensorBaseEbENKUlvE_clEvENKUlvE5_clEvENKUlvE_clEvENKUlvE_clEvEUlRfiE0_EEvS4_S7_RKT1_EUliE_EEvlSE_)
        /*05e4*/ 	.word	0x00000000


	//----- nvinfo : EIATTR_REGCOUNT
	.align		4
.L_409:
        /*05e8*/ 	.byte	0x04, 0x2f
        /*05ea*/ 	.short	(.L_411 - .L_410)
	.align		4
.L_410:
        /*05ec*/ 	.word	index@(_ZN2at6native24index_elementwise_kernelILi128ELi4EZNS0_20cuda_take_put_kernelIflZZZZZNS0_10put_kernelERNS_14TensorIteratorERKNS_10TensorBaseEbENKUlvE_clEvENKUlvE5_clEvENKUlvE_clEvENKUlvE0_clEvEUlRflE_EEvS4_S7_RKT1_EUliE_EEvlSE_)
        /*05f0*/ 	.word	0x0000001a


	//----- nvinfo : EIATTR_FRAME_SIZE
	.align		4
.L_411:
        /*05f4*/ 	.byte	0x04, 0x11
        /*05f6*/ 	.short	(.L_413 - .L_412)
	.align		4
.L_412:
        /*05f8*/ 	.word	index@($__internal_47_$__cuda_sm20_rem_u64)
        /*05fc*/ 	.word	0x00000000


	//----- nvinfo : EIATTR_FRAME_SIZE
	.align		4
.L_413:
        /*0600*/ 	.byte	0x04, 0x11
        /*0602*/ 	.short	(.L_415 - .L_414)
	.align		4
.L_414:
        /*0604*/ 	.word	index@($__internal_46_$__cuda_sm20_div_u64)
        /*0608*/ 	.word	0x00000000


	//----- nvinfo : EIATTR_FRAME_SIZE
	.align		4
.L_415:
        /*060c*/ 	.byte	0x04, 0x11
        /*060e*/ 	.short	(.L_417 - .L_416)
	.align		4
.L_416:
        /*0610*/ 	.word	index@(_ZN2at6native24index_elementwise_kernelILi128ELi4EZNS0_20cuda_take_put_kernelIflZZZZZNS0_10put_kernelERNS_14TensorIteratorERKNS_10TensorBaseEbENKUlvE_clEvENKUlvE5_clEvENKUlvE_clEvENKUlvE0_clEvEUlRflE_EEvS4_S7_RKT1_EUliE_EEvlSE_)
        /*0614*/ 	.word	0x00000000


	//----- nvinfo : EIATTR_REGCOUNT
	.align		4
.L_417:
        /*0618*/ 	.byte	0x04, 0x2f
        /*061a*/ 	.short	(.L_419 - .L_418)
	.align		4
.L_418:
        /*061c*/ 	.word	index@(_ZN2at6native24index_elementwise_kernelILi128ELi4EZNS0_20cuda_take_put_kernelIflZZZZZNS0_10put_kernelERNS_14TensorIteratorERKNS_10TensorBaseEbENKUlvE_clEvENKUlvE5_clEvENKUlvE_clEvENKUlvE0_clEvEUlRflE0_EEvS4_S7_RKT1_EUliE_EEvlSE_)
        /*0620*/ 	.word	0x0000001a


	//----- nvinfo : EIATTR_FRAME_SIZE
	.align		4
.L_419:
        /*0624*/ 	.byte	0x04, 0x11
        /*0626*/ 	.short	(.L_421 - .L_420)
	.align		4
.L_420:
        /*0628*/ 	.word	index@($__internal_45_$__cuda_sm20_rem_u64)
        /*062c*/ 	.word	0x00000000


	//----- nvinfo : EIATTR_FRAME_SIZE
	.align		4
.L_421:
        /*0630*/ 	.byte	0x04, 0x11
        /*0632*/ 	.short	(.L_423 - .L_422)
	.align		4
.L_422:
        /*0634*/ 	.word	index@($__internal_44_$__cuda_sm20_div_u64)
        /*0638*/ 	.word	0x00000000


	//----- nvinfo : EIATTR_FRAME_SIZE
	.align		4
.L_423:
        /*063c*/ 	.byte	0x04, 0x11
        /*063e*/ 	.short	(.L_425 - .L_424)
	.align		4
.L_424:
        /*0640*/ 	.word	index@(_ZN2at6native24index_elementwise_kernelILi128ELi4EZNS0_20cuda_take_put_kernelIflZZZZZNS0_10put_kernelERNS_14TensorIteratorERKNS_10TensorBaseEbENKUlvE_clEvENKUlvE5_clEvENKUlvE_clEvENKUlvE0_clEvEUlRflE0_EEvS4_S7_RKT1_EUliE_EEvlSE_)
        /*0644*/ 	.word	0x00000000


	//----- nvinfo : EIATTR_REGCOUNT
	.align		4
.L_425:
        /*0648*/ 	.byte	0x04, 0x2f
        /*064a*/ 	.short	(.L_427 - .L_426)
	.align		4
.L_426:
        /*064c*/ 	.word	index@(_ZN2at6native24index_elementwise_kernelILi128ELi4EZNS0_20cuda_take_put_kernelIN3c107complexIdEEiZZZZZNS0_10put_kernelERNS_14TensorIteratorERKNS_10TensorBaseEbENKUlvE_clEvENKUlvE6_clEvENKUlvE_clEvENKUlvE_clEvEUlRS5_iE_EEvS7_SA_RKT1_EUliE_EEvlSH_)
        /*0650*/ 	.word	0x0000001c


	//----- nvinfo : EIATTR_FRAME_SIZE
	.align		4
.L_427:
        /*0654*/ 	.byte	0x04, 0x11
        /*0656*/ 	.short	(.L_429 - .L_428)
	.align		4
.L_428:
        /*0658*/ 	.word	index@(_ZN2at6native24index_elementwise_kernelILi128ELi4EZNS0_20cuda_take_put_kernelIN3c107complexIdEEiZZZZZNS0_10put_kernelERNS_14TensorIteratorERKNS_10TensorBaseEbENKUlvE_clEvENKUlvE6_clEvENKUlvE_clEvENKUlvE_clEvEUlRS5_iE_EEvS7_SA_RKT1_EUliE_EEvlSH_)
        /*065c*/ 	.word	0x00000000


	//----- nvinfo : EIATTR_REGCOUNT
	.align		4
.L_429:
        /*0660*/ 	.byte	0x04, 0x2f
        /*0662*/ 	.short	(.L_431 - .L_430)
	.align		4
.L_430:
        /*0664*/ 	.word	index@(_ZN2at6native24index_elementwise_kernelILi128ELi4EZNS0_20cuda_take_put_kernelIN3c107complexIdEEiZZZZZNS0_10put_kernelERNS_14TensorIteratorERKNS_10TensorBaseEbENKUlvE_clEvENKUlvE6_clEvENKUlvE_clEvENKUlvE_clEvEUlRS5_iE0_EEvS7_SA_RKT1_EUliE_EEvlSH_)
        /*0668*/ 	.word	0x0000001c


	//----- nvinfo : EIATTR_FRAME_SIZE
	.align		4
.L_431:
        /*066c*/ 	.byte	0x04, 0x11
        /*066e*/ 	.short	(.L_433 - .L_432)
	.align		4
.L_432:
        /*0670*/ 	.word	index@(_ZN2at6native24index_elementwise_kernelILi128ELi4EZNS0_20cuda_take_put_kernelIN3c107complexIdEEiZZZZZNS0_10put_kernelERNS_14TensorIteratorERKNS_10TensorBaseEbENKUlvE_clEvENKUlvE6_clEvENKUlvE_clEvENKUlvE_clEvEUlRS5_iE0_EEvS7_SA_RKT1_EUliE_EEvlSH_)
        /*0674*/ 	.word	0x00000000


	//----- nvinfo : EIATTR_REGCOUNT
	.align		4
.L_433:
        /*0678*/ 	.byte	0x04, 0x2f
        /*067a*/ 	.short	(.L_435 - .L_434)
	.align		4
.L_434:
        /*067c*/ 	.word	index@(_ZN2at6native24index_elementwise_kernelILi128ELi4EZNS0_20cuda_take_put_kernelIN3c107complexIdEElZZZZZNS0_10put_kernelERNS_14TensorIteratorERKNS_10TensorBaseEbENKUlvE_clEvENKUlvE6_clEvENKUlvE_clEvENKUlvE0_clEvEUlRS5_lE_EEvS7_SA_RKT1_EUliE_EEvlSH_)
        /*0680*/ 	.word	0x0000001b


	//----- nvinfo : EIATTR_FRAME_SIZE
	.align		4
.L_435:
        /*0684*/ 	.byte	0x04, 0x11
        /*0686*/ 	.short	(.L_437 - .L_436)
	.align		4
.L_436:
        /*0688*/ 	.word	index@($__internal_43_$__cuda_sm20_rem_u64)
        /*068c*/ 	.word	0x00000000


	//----- nvinfo : EIATTR_FRAME_SIZE
	.align		4
.L_437:
        /*0690*/ 	.byte	0x04, 0x11
        /*0692*/ 	.short	(.L_439 - .L_438)
	.align		4
.L_438:
        /*0694*/ 	.word	index@($__internal_42_$__cuda_sm20_div_u64)
        /*0698*/ 	.word	0x00000000


	//----- nvinfo : EIATTR_FRAME_SIZE
	.align		4
.L_439:
        /*069c*/ 	.byte	0x04, 0x11
        /*069e*/ 	.short	(.L_441 - .L_440)
	.align		4
.L_440:
        /*06a0*/ 	.word	index@(_ZN2at6native24index_elementwise_kernelILi128ELi4EZNS0_20cuda_take_put_kernelIN3c107complexIdEElZZZZZNS0_10put_kernelERNS_14TensorIteratorERKNS_10TensorBaseEbENKUlvE_clEvENKUlvE6_clEvENKUlvE_clEvENKUlvE0_clEvEUlRS5_lE_EEvS7_SA_RKT1_EUliE_EEvlSH_)
        /*06a4*/ 	.word	0x00000000


	//----- nvinfo : EIATTR_REGCOUNT
	.align		4
.L_441:
        /*06a8*/ 	.byte	0x04, 0x2f
        /*06aa*/ 	.short	(.L_443 - .L_442)
	.align		4
.L_442:
        /*06ac*/ 	.word	index@(_ZN2at6native24index_elementwise_kernelILi128ELi4EZNS0_20cuda_take_put_kernelIN3c107complexIdEElZZZZZNS0_10put_kernelERNS_14TensorIteratorERKNS_10TensorBaseEbENKUlvE_clEvENKUlvE6_clEvENKUlvE_clEvENKUlvE0_clEvEUlRS5_lE0_EEvS7_SA_RKT1_EUliE_EEvlSH_)
        /*06b0*/ 	.word	0x0000001a


	//----- nvinfo : EIATTR_FRAME_SIZE
	.align		4
.L_443:
        /*06b4*/ 	.byte	0x04, 0x11
        /*06b6*/ 	.short	(.L_445 - .L_444)
	.align		4
.L_444:
        /*06b8*/ 	.word	index@($__internal_41_$__cuda_sm20_rem_u64)
        /*06bc*/ 	.word	0x00000000


	//----- nvinfo : EIATTR_FRAME_SIZE
	.align		4
.L_445:
        /*06c0*/ 	.byte	0x04, 0x11
        /*06c2*/ 	.short	(.L_447 - .L_446)
	.align		4
.L_446:
        /*06c4*/ 	.word	index@($__internal_40_$__cuda_sm20_div_u64)
        /*06c8*/ 	.word	0x00000000


	//----- nvinfo : EIATTR_FRAME_SIZE
	.align		4
.L_447:
        /*06cc*/ 	.byte	0x04, 0x11
        /*06ce*/ 	.short	(.L_449 - .L_448)
	.align		4
.L_448:
        /*06d0*/ 	.word	index@(_ZN2at6native24index_elementwise_kernelILi128ELi4EZNS0_20cuda_take_put_kernelIN3c107complexIdEElZZZZZNS0_10put_kernelERNS_14TensorIteratorERKNS_10TensorBaseEbENKUlvE_clEvENKUlvE6_clEvENKUlvE_clEvENKUlvE0_clEvEUlRS5_lE0_EEvS7_SA_RKT1_EUliE_EEvlSH_)
        /*06d4*/ 	.word	0x00000000


	//----- nvinfo : EIATTR_REGCOUNT
	.align		4
.L_449:
        /*06d8*/ 	.byte	0x04, 0x2f
        /*06da*/ 	.short	(.L_451 - .L_450)
	.align		4
.L_450:
        /*06dc*/ 	.word	index@(_ZN2at6native24index_elementwise_kernelILi128ELi4EZNS0_20cuda_take_put_kernelIN3c107complexIfEEiZZZZZNS0_10put_kernelERNS_14TensorIteratorERKNS_10TensorBaseEbENKUlvE_clEvENKUlvE7_clEvENKUlvE_clEvENKUlvE_clEvEUlRS5_iE_EEvS7_SA_RKT1_EUliE_EEvlSH_)
        /*06e0*/ 	.word	0x0000001c


	//----- nvinfo : EIATTR_FRAME_SIZE
	.align		4
.L_451:
        /*06e4*/ 	.byte	0x04, 0x11
        /*06e6*/ 	.short	(.L_453 - .L_452)
	.align		4
.L_452:
        /*06e8*/ 	.word	index@(_ZN2at6native24index_elementwise_kernelILi128ELi4EZNS0_20cuda_take_put_kernelIN3c107complexIfEEiZZZZZNS0_10put_kernelERNS_14TensorIteratorERKNS_10TensorBaseEbENKUlvE_clEvENKUlvE7_clEvENKUlvE_clEvENKUlvE_clEvEUlRS5_iE_EEvS7_SA_RKT1_EUliE_EEvlSH_)
        /*06ec*/ 	.word	0x00000000


	//----- nvinfo : EIATTR_REGCOUNT
	.align		4
.L_453:
        /*06f0*/ 	.byte	0x04, 0x2f
        /*06f2*/ 	.short	(.L_455 - .L_454)
	.align		4
.L_454:
        /*06f4*/ 	.word	index@(_ZN2at6native24index_elementwise_kernelILi128ELi4EZNS0_20cuda_take_put_kernelIN3c107complexIfEEiZZZZZNS0_10put_kernelERNS_14TensorIteratorERKNS_10TensorBaseEbENKUlvE_clEvENKUlvE7_clEvENKUlvE_clEvENKUlvE_clEvEUlRS5_iE0_EEvS7_SA_RKT1_EUliE_EEvlSH_)
        /*06f8*/ 	.word	0x0000001c


	//----- nvinfo : EIATTR_FRAME_SIZE
	.align		4
.L_455:
        /*06fc*/ 	.byte	0x04, 0x11
        /*06fe*/ 	.short	(.L_457 - .L_456)
	.align		4
.L_456:
        /*0700*/ 	.word	index@(_ZN2at6native24index_elementwise_kernelILi128ELi4EZNS0_20cuda_take_put_kernelIN3c107complexIfEEiZZZZZNS0_10put_kernelERNS_14TensorIteratorERKNS_10TensorBaseEbENKUlvE_clEvENKUlvE7_clEvENKUlvE_clEvENKUlvE_clEvEUlRS5_iE0_EEvS7_SA_RKT1_EUliE_EEvlSH_)
        /*0704*/ 	.word	0x00000000


	//----- nvinfo : EIATTR_REGCOUNT
	.align		4
.L_457:
        /*0708*/ 	.byte	0x04, 0x2f
        /*070a*/ 	.short	(.L_459 - .L_458)
	.align		4
.L_458:
        /*070c*/ 	.word	index@(_ZN2at6native24index_elementwise_kernelILi128ELi4EZNS0_20cuda_take_put_kernelIN3c107complexIfEElZZZZZNS0_10put_kernelERNS_14TensorIteratorERKNS_10TensorBaseEbENKUlvE_clEvENKUlvE7_clEvENKUlvE_clEvENKUlvE0_clEvEUlRS5_lE_EEvS7_SA_RKT1_EUliE_EEvlSH_)
        /*0710*/ 	.word	0x0000001b


	//----- nvinfo : EIATTR_FRAME_SIZE
	.align		4
.L_459:
        /*0714*/ 	.byte	0x04, 0x11
        /*0716*/ 	.short	(.L_461 - .L_460)
	.align		4
.L_460:
        /*0718*/ 	.word	index@($__internal_39_$__cuda_sm20_rem_u64)
        /*071c*/ 	.word	0x00000000


	//----- nvinfo : EIATTR_FRAME_SIZE
	.align		4
.L_461:
        /*0720*/ 	.byte	0x04, 0x11
        /*0722*/ 	.short	(.L_463 - .L_462)
	.align		4
.L_462:
        /*0724*/ 	.word	index@($__internal_38_$__cuda_sm20_div_u64)
        /*0728*/ 	.word	0x00000000


	//----- nvinfo : EIATTR_FRAME_SIZE
	.align		4
.L_463:
        /*072c*/ 	.byte	0x04, 0x11
        /*072e*/ 	.short	(.L_465 - .L_464)
	.align		4
.L_464:
        /*0730*/ 	.word	index@(_ZN2at6native24index_elementwise_kernelILi128ELi4EZNS0_20cuda_take_put_kernelIN3c107complexIfEElZZZZZNS0_10put_kernelERNS_14TensorIteratorERKNS_10TensorBaseEbENKUlvE_clEvENKUlvE7_clEvENKUlvE_clEvENKUlvE0_clEvEUlRS5_lE_EEvS7_SA_RKT1_EUliE_EEvlSH_)
        /*0734*/ 	.word	0x00000000


	//----- nvinfo : EIATTR_REGCOUNT
	.align		4
.L_465:
        /*0738*/ 	.byte	0x04, 0x2f
        /*073a*/ 	.short	(.L_467 - .L_466)
	.align		4
.L_466:
        /*073c*/ 	.word	index@(_ZN2at6native24index_elementwise_kernelILi128ELi4EZNS0_20cuda_take_put_kernelIN3c107complexIfEElZZZZZNS0_10put_kernelERNS_14TensorIteratorERKNS_10TensorBaseEbENKUlvE_clEvENKUlvE7_clEvENKUlvE_clEvENKUlvE0_clEvEUlRS5_lE0_EEvS7_SA_RKT1_EUliE_EEvlSH_)
        /*0740*/ 	.word	0x0000001a


	//----- nvinfo : EIATTR_FRAME_SIZE
	.align		4
.L_467:
        /*0744*/ 	.byte	0x04, 0x11
        /*0746*/ 	.short	(.L_469 - .L_468)
	.align		4
.L_468:
        /*0748*/ 	.word	index@($__internal_37_$__cuda_sm20_rem_u64)
        /*074c*/ 	.word	0x00000000


	//----- nvinfo : EIATTR_FRAME_SIZE
	.align		4
.L_469:
        /*0750*/ 	.byte	0x04, 0x11
        /*0752*/ 	.short	(.L_471 - .L_470)
	.align		4
.L_470:
        /*0754*/ 	.word	index@($__internal_36_$__cuda_sm20_div_u64)
        /*0758*/ 	.word	0x00000000


	//----- nvinfo : EIATTR_FRAME_SIZE
	.align		4
.L_471:
        /*075c*/ 	.byte	0x04, 0x11
        /*075e*/ 	.short	(.L_473 - .L_472)
	.align		4
.L_472:
        /*0760*/ 	.word	index@(_ZN2at6native24index_elementwise_kernelILi128ELi4EZNS0_20cuda_take_put_kernelIN3c107complexIfEElZZZZZNS0_10put_kernelERNS_14TensorIteratorERKNS_10TensorBaseEbENKUlvE_clEvENKUlvE7_clEvENKUlvE_clEvENKUlvE0_clEvEUlRS5_lE0_EEvS7_SA_RKT1_EUliE_EEvlSH_)
        /*0764*/ 	.word	0x00000000


	//----- nvinfo : EIATTR_REGCOUNT
	.align		4
.L_473:
        /*0768*/ 	.byte	0x04, 0x2f
        /*076a*/ 	.short	(.L_475 - .L_474)
	.align		4
.L_474:
        /*076c*/ 	.word	index@(_ZN2at6native24index_elementwise_kernelILi128ELi4EZNS0_20cuda_take_put_kernelIN3c104HalfEiZZZZZNS0_10put_kernelERNS_14TensorIteratorERKNS_10TensorBaseEbENKUlvE_clEvENKUlvE8_clEvENKUlvE_clEvENKUlvE_clEvEUlRS4_iE_EEvS6_S9_RKT1_EUliE_EEvlSG_)
        /*0770*/ 	.word	0x0000001c


	//----- nvinfo : EIATTR_FRAME_SIZE
	.align		4
.L_475:
        /*0774*/ 	.byte	0x04, 0x11
        /*0776*/ 	.short	(.L_477 - .L_476)
	.align		4
.L_476:
        /*0778*/ 	.word	index@(_ZN2at6native24index_elementwise_kernelILi128ELi4EZNS0_20cuda_take_put_kernelIN3c104HalfEiZZZZZNS0_10put_kernelERNS_14TensorIteratorERKNS_10TensorBaseEbENKUlvE_clEvENKUlvE8_clEvENKUlvE_clEvENKUlvE_clEvEUlRS4_iE_EEvS6_S9_RKT1_EUliE_EEvlSG_)
        /*077c*/ 	.word	0x00000000


	//----- nvinfo : EIATTR_REGCOUNT
	.align		4
.L_477:
        /*0780*/ 	.byte	0x04, 0x2f
        /*0782*/ 	.short	(.L_479 - .L_478)
	.align		4
.L_478:
        /*0784*/ 	.word	index@(_ZN2at6native24index_elementwise_kernelILi128ELi4EZNS0_20cuda_take_put_kernelIN3c104HalfEiZZZZZNS0_10put_kernelERNS_14TensorIteratorERKNS_10TensorBaseEbENKUlvE_clEvENKUlvE8_clEvENKUlvE_clEvENKUlvE_clEvEUlRS4_iE0_EEvS6_S9_RKT1_EUliE_EEvlSG_)
        /*0788*/ 	.word	0x0000001c


	//----- nvinfo : EIATTR_FRAME_SIZE
	.align		4
.L_479:
        /*078c*/ 	.byte	0x04, 0x11
        /*078e*/ 	.short	(.L_481 - .L_480)
	.align		4
.L_480:
        /*0790*/ 	.word	index@(_ZN2at6native24index_elementwise_kernelILi128ELi4EZNS0_20cuda_take_put_kernelIN3c104HalfEiZZZZZNS0_10put_kernelERNS_14TensorIteratorERKNS_10TensorBaseEbENKUlvE_clEvENKUlvE8_clEvENKUlvE_clEvENKUlvE_clEvEUlRS4_iE0_EEvS6_S9_RKT1_EUliE_EEvlSG_)
        /*0794*/ 	.word	0x00000000


	//----- nvinfo : EIATTR_REGCOUNT
	.align		4
.L_481:
        /*0798*/ 	.byte	0x04, 0x2f
        /*079a*/ 	.short	(.L_483 - .L_482)
	.align		4
.L_482:
        /*079c*/ 	.word	index@(_ZN2at6native24index_elementwise_kernelILi128ELi4EZNS0_20cuda_take_put_kernelIN3c104HalfElZZZZZNS0_10put_kernelERNS_14TensorIteratorERKNS_10TensorBaseEbENKUlvE_clEvENKUlvE8_clEvENKUlvE_clEvENKUlvE0_clEvEUlRS4_lE_EEvS6_S9_RKT1_EUliE_EEvlSG_)
        /*07a0*/ 	.word	0x0000001b


	//----- nvinfo : EIATTR_FRAME_SIZE
	.align		4
.L_483:
        /*07a4*/ 	.byte	0x04, 0x11
        /*07a6*/ 	.short	(.L_485 - .L_484)
	.align		4
.L_484:
        /*07a8*/ 	.word	index@($__internal_35_$__cuda_sm20_rem_u64)
        /*07ac*/ 	.word	0x00000000


	//----- nvinfo : EIATTR_FRAME_SIZE
	.align		4
.L_485:
        /*07b0*/ 	.byte	0x04, 0x11
        /*07b2*/ 	.short	(.L_487 - .L_486)
	.align		4
.L_486:
        /*07b4*/ 	.word	index@($__internal_34_$__cuda_sm20_div_u64)
        /*07b8*/ 	.word	0x00000000


	//----- nvinfo : EIATTR_FRAME_SIZE
	.align		4
.L_487:
        /*07bc*/ 	.byte	0x04, 0x11
        /*07be*/ 	.short	(.L_489 - .L_488)
	.align		4
.L_488:
        /*07c0*/ 	.word	index@(_ZN2at6native24index_elementwise_kernelILi128ELi4EZNS0_20cuda_take_put_kernelIN3c104HalfElZZZZZNS0_10put_kernelERNS_14TensorIteratorERKNS_10TensorBaseEbENKUlvE_clEvENKUlvE8_clEvENKUlvE_clEvENKUlvE0_clEvEUlRS4_lE_EEvS6_S9_RKT1_EUliE_EEvlSG_)
        /*07c4*/ 	.word	0x00000000


	//----- nvinfo : EIATTR_REGCOUNT
	.align		4
.L_489:
        /*07c8*/ 	.byte	0x04, 0x2f
        /*07ca*/ 	.short	(.L_491 - .L_490)
	.align		4
.L_490:
        /*07cc*/ 	.word	index@(_ZN2at6native24index_elementwise_kernelILi128ELi4EZNS0_20cuda_take_put_kernelIN3c104HalfElZZZZZNS0_10put_kernelERNS_14TensorIteratorERKNS_10TensorBaseEbENKUlvE_clEvENKUlvE8_clEvENKUlvE_clEvENKUlvE0_clEvEUlRS4_lE0_EEvS6_S9_RKT1_EUliE_EEvlSG_)
        /*07d0*/ 	.word	0x0000001a


	//----- nvinfo : EIATTR_FRAME_SIZE
	.align		4
.L_491:
        /*07d4*/ 	.byte	0x04, 0x11
        /*07d6*/ 	.short	(.L_493 - .L_492)
	.align		4
.L_492:
        /*07d8*/ 	.word	index@($__internal_33_$__cuda_sm20_rem_u64)
        /*07dc*/ 	.word	0x00000000


	//----- nvinfo : EIATTR_FRAME_SIZE
	.align		4
.L_493:
        /*07e0*/ 	.byte	0x04, 0x11
        /*07e2*/ 	.short	(.L_495 - .L_494)
	.align		4
.L_494:
        /*07e4*/ 	.word	index@($__internal_32_$__cuda_sm20_div_u64)
        /*07e8*/ 	.word	0x00000000


	//----- nvinfo : EIATTR_FRAME_SIZE
	.align		4
.L_495:
        /*07ec*/ 	.byte	0x04, 0x11
        /*07ee*/ 	.short	(.L_497 - .L_496)
	.align		4
.L_496:
        /*07f0*/ 	.word	index@(_ZN2at6native24index_elementwise_kernelILi128ELi4EZNS0_20cuda_take_put_kernelIN3c104HalfElZZZZZNS0_10put_kernelERNS_14TensorIteratorERKNS_10TensorBaseEbENKUlvE_clEvENKUlvE8_clEvENKUlvE_clEvENKUlvE0_clEvEUlRS4_lE0_EEvS6_S9_RKT1_EUliE_EEvlSG_)
        /*07f4*/ 	.word	0x00000000


	//----- nvinfo : EIATTR_REGCOUNT
	.align		4
.L_497:
        /*07f8*/ 	.byte	0x04, 0x2f
        /*07fa*/ 	.short	(.L_499 - .L_498)
	.align		4
.L_498:
        /*07fc*/ 	.word	index@(_ZN2at6native24index_elementwise_kernelILi128ELi4EZNS0_20cuda_take_put_kernelIbiZZZZZNS0_10put_kernelERNS_14TensorIteratorERKNS_10TensorBaseEbENKUlvE_clEvENKUlvE9_clEvENKUlvE_clEvENKUlvE_clEvEUlRbiE_EEvS4_S7_RKT1_EUliE_EEvlSE_)
        /*0800*/ 	.word	0x0000001c


	//----- nvinfo : EIATTR_FRAME_SIZE
	.align		4
.L_499:
        /*0804*/ 	.byte	0x04, 0x11
        /*0806*/ 	.short	(.L_501 - .L_500)
	.align		4
.L_500:
        /*0808*/ 	.word	index@(_ZN2at6native24index_elementwise_kernelILi128ELi4EZNS0_20cuda_take_put_kernelIbiZZZZZNS0_10put_kernelERNS_14TensorIteratorERKNS_10TensorBaseEbENKUlvE_clEvENKUlvE9_clEvENKUlvE_clEvENKUlvE_clEvEUlRbiE_EEvS4_S7_RKT1_EUliE_EEvlSE_)
        /*080c*/ 	.word	0x00000000


	//----- nvinfo : EIATTR_REGCOUNT
	.align		4
.L_501:
        /*0810*/ 	.byte	0x04, 0x2f
        /*0812*/ 	.short	(.L_503 - .L_502)
	.align		4
.L_502:
        /*0814*/ 	.word	index@(_ZN2at6native24index_elementwise_kernelILi128ELi4EZNS0_20cuda_take_put_kernelIbiZZZZZNS0_10put_kernelERNS_14TensorIteratorERKNS_10TensorBaseEbENKUlvE_clEvENKUlvE9_clEvENKUlvE_clEvENKUlvE_clEvEUlRbiE0_EEvS4_S7_RKT1_EUliE_EEvlSE_)
        /*0818*/ 	.word	0x0000001c


	//----- nvinfo : EIATTR_FRAME_SIZE
	.align		4
.L_503:
        /*081c*/ 	.byte	0x04, 0x11
        /*081e*/ 	.short	(.L_505 - .L_504)
	.align		4
.L_504:
        /*0820*/ 	.word	index@(_ZN2at6native24index_elementwise_kernelILi128ELi4EZNS0_20cuda_take_put_kernelIbiZZZZZNS0_10put_kernelERNS_14TensorIteratorERKNS_10TensorBaseEbENKUlvE_clEvENKUlvE9_clEvENKUlvE_clEvENKUlvE_clEvEUlRbiE0_EEvS4_S7_RKT1_EUliE_EEvlSE_)
        /*0824*/ 	.word	0x00000000


	//----- nvinfo : EIATTR_REGCOUNT
	.align		4
.L_505:
        /*0828*/ 	.byte	0x04, 0x2f
        /*082a*/ 	.short	(.L_507 - .L_506)
	.align		4
.L_506:
        /*082c*/ 	.word	index@(_ZN2at6native24index_elementwise_kernelILi128ELi4EZNS0_20cuda_take_put_kernelIblZZZZZNS0_10put_kernelERNS_14TensorIteratorERKNS_10TensorBaseEbENKUlvE_clEvENKUlvE9_clEvENKUlvE_clEvENKUlvE0_clEvEUlRblE_EEvS4_S7_RKT1_EUliE_EEvlSE_)
        /*0830*/ 	.word	0x0000001b


	//----- nvinfo : EIATTR_FRAME_SIZE
	.align		4
.L_507:
        /*0834*/ 	.byte	0x04, 0x11
        /*0836*/ 	.short	(.L_509 - .L_508)
	.align		4
.L_508:
        /*0838*/ 	.word	index@($__internal_31_$__cuda_sm20_rem_u64)
        /*083c*/ 	.word	0x00000000


	//----- nvinfo : EIATTR_FRAME_SIZE
	.align		4
.L_509:
        /*0840*/ 	.byte	0x04, 0x11
        /*0842*/ 	.short	(.L_511 - .L_510)
	.align		4
.L_510:
        /*0844*/ 	.word	index@($__internal_30_$__cuda_sm20_div_u64)
        /*0848*/ 	.word	0x00000000


	//----- nvinfo : EIATTR_FRAME_SIZE
	.align		4
.L_511:
        /*084c*/ 	.byte	0x04, 0x11
        /*084e*/ 	.short	(.L_513 - .L_512)
	.align		4
.L_512:
        /*0850*/ 	.word	index@(_ZN2at6native24index_elementwise_kernelILi128ELi4EZNS0_20cuda_take_put_kernelIblZZZZZNS0_10put_kernelERNS_14TensorIteratorERKNS_10TensorBaseEbENKUlvE_clEvENKUlvE9_clEvENKUlvE_clEvENKUlvE0_clEvEUlRblE_EEvS4_S7_RKT1_EUliE_EEvlSE_)
        /*0854*/ 	.word	0x00000000


	//----- nvinfo : EIATTR_REGCOUNT
	.align		4
.L_513:
        /*0858*/ 	.byte	0x04, 0x2f
        /*085a*/ 	.short	(.L_515 - .L_514)
	.align		4
.L_514:
        /*085c*/ 	.word	index@(_ZN2at6native24index_elementwise_kernelILi128ELi4EZNS0_20cuda_take_put_kernelIblZZZZZNS0_10put_kernelERNS_14TensorIteratorERKNS_10TensorBaseEbENKUlvE_clEvENKUlvE9_clEvENKUlvE_clEvENKUlvE0_clEvEUlRblE0_EEvS4_S7_RKT1_EUliE_EEvlSE_)
        /*0860*/ 	.word	0x0000001a


	//----- nvinfo : EIATTR_FRAME_SIZE
	.align		4
.L_515:
        /*0864*/ 	.byte	0x04, 0x11
        /*0866*/ 	.short	(.L_517 - .L_516)
	.align		4
.L_516:
        /*0868*/ 	.word	index@($__internal_29_$__cuda_sm20_rem_u64)
        /*086c*/ 	.word	0x00000000


	//----- nvinfo : EIATTR_FRAME_SIZE
	.align		4
.L_517:
        /*0870*/ 	.byte	0x04, 0x11
        /*0872*/ 	.short	(.L_519 - .L_518)
	.align		4
.L_518:
        /*0874*/ 	.word	index@($__internal_28_$__cuda_sm20_div_u64)
        /*0878*/ 	.word	0x00000000


	//----- nvinfo : EIATTR_FRAME_SIZE
	.align		4
.L_519:
        /*087c*/ 	.byte	0x04, 0x11
        /*087e*/ 	.short	(.L_521 - .L_520)
	.align		4
.L_520:
        /*0880*/ 	.word	index@(_ZN2at6native24index_elementwise_kernelILi128ELi4EZNS0_20cuda_take_put_kernelIblZZZZZNS0_10put_kernelERNS_14TensorIteratorERKNS_10TensorBaseEbENKUlvE_clEvENKUlvE9_clEvENKUlvE_clEvENKUlvE0_clEvEUlRblE0_EEvS4_S7_RKT1_EUliE_EEvlSE_)
        /*0884*/ 	.word	0x00000000


	//----- nvinfo : EIATTR_REGCOUNT
	.align		4
.L_521:
        /*0888*/ 	.byte	0x04, 0x2f
        /*088a*/ 	.short	(.L_523 - .L_522)
	.align		4
.L_522:
        /*088c*/ 	.word	index@(_ZN2at6native24index_elementwise_kernelILi128ELi4EZNS0_20cuda_take_put_kernelIN3c108BFloat16EiZZZZZNS0_10put_kernelERNS_14TensorIteratorERKNS_10TensorBaseEbENKUlvE_clEvENKUlvE10_clEvENKUlvE_clEvENKUlvE_clEvEUlRS4_iE_EEvS6_S9_RKT1_EUliE_EEvlSG_)
        /*0890*/ 	.word	0x0000001c


	//----- nvinfo : EIATTR_FRAME_SIZE
	.align		4
.L_523:
        /*0894*/ 	.byte	0x04, 0x11
        /*0896*/ 	.short	(.L_525 - .L_524)
	.align		4
.L_524:
        /*0898*/ 	.word	index@(_ZN2at6native24index_elementwise_kernelILi128ELi4EZNS0_20cuda_take_put_kernelIN3c108BFloat16EiZZZZZNS0_10put_kernelERNS_14TensorIteratorERKNS_10TensorBaseEbENKUlvE_clEvENKUlvE10_clEvENKUlvE_clEvENKUlvE_clEvEUlRS4_iE_EEvS6_S9_RKT1_EUliE_EEvlSG_)
        /*089c*/ 	.word	0x00000000


	//----- nvinfo : EIATTR_REGCOUNT
	.align		4
.L_525:
        /*08a0*/ 	.byte	0x04, 0x2f
        /*08a2*/ 	.short	(.L_527 - .L_526)
	.align		4
.L_526:
        /*08a4*/ 	.word	index@(_ZN2at6native24index_elementwise_kernelILi128ELi4EZNS0_20cuda_take_put_kernelIN3c108BFloat16EiZZZZZNS0_10put_kernelERNS_14TensorIteratorERKNS_10TensorBaseEbENKUlvE_clEvENKUlvE10_clEvENKUlvE_clEvENKUlvE_clEvEUlRS4_iE0_EEvS6_S9_RKT1_EUliE_EEvlSG_)
        /*08a8*/ 	.word	0x0000001c


	//----- nvinfo : EIATTR_FRAME_SIZE
	.align		4
.L_527:
        /*08ac*/ 	.byte	0x04, 0x11
        /*08ae*/ 	.short	(.L_529 - .L_528)
	.align		4
.L_528:
        /*08b0*/ 	.word	index@(_ZN2at6native24index_elementwise_kernelILi128ELi4EZNS0_20cuda_take_put_kernelIN3c108BFloat16EiZZZZZNS0_10put_kernelERNS_14TensorIteratorERKNS_10TensorBaseEbENKUlvE_clEvENKUlvE10_clEvENKUlvE_clEvENKUlvE_clEvEUlRS4_iE0_EEvS6_S9_RKT1_EUliE_EEvlSG_)
        /*08b4*/ 	.word	0x00000000


	//----- nvinfo : EIATTR_REGCOUNT
	.align		4
.L_529:
        /*08b8*/ 	.byte	0x04, 0x2f
        /*08ba*/ 	.short	(.L_531 - .L_530)
	.align		4
.L_530:
        /*08bc*/ 	.word	index@(_ZN2at6native24index_elementwise_kernelILi128ELi4EZNS0_20cuda_take_put_kernelIN3c108BFloat16ElZZZZZNS0_10put_kernelERNS_14TensorIteratorERKNS_10TensorBaseEbENKUlvE_clEvENKUlvE10_clEvENKUlvE_clEvENKUlvE0_clEvEUlRS4_lE_EEvS6_S9_RKT1_EUliE_EEvlSG_)
        /*08c0*/ 	.word	0x0000001b


	//----- nvinfo : EIATTR_FRAME_SIZE
	.align		4
.L_531:
        /*08c4*/ 	.byte	0x04, 0x11
        /*08c6*/ 	.short	(.L_533 - .L_532)
	.align		4
.L_532:
        /*08c8*/ 	.word	index@($__internal_27_$__cuda_sm20_rem_u64)
        /*08cc*/ 	.word	0x00000000


	//----- nvinfo : EIATTR_FRAME_SIZE
	.align		4
.L_533:
        /*08d0*/ 	.byte	0x04, 0x11
        /*08d2*/ 	.short	(.L_535 - .L_534)
	.align		4
.L_534:
        /*08d4*/ 	.word	index@($__internal_26_$__cuda_sm20_div_u64)
        /*08d8*/ 	.word	0x00000000


	//----- nvinfo : EIATTR_FRAME_SIZE
	.align		4
.L_535:
        /*08dc*/ 	.byte	0x04, 0x11
        /*08de*/ 	.short	(.L_537 - .L_536)
	.align		4
.L_536:
        /*08e0*/ 	.word	index@(_ZN2at6native24index_elementwise_kernelILi128ELi4EZNS0_20cuda_take_put_kernelIN3c108BFloat16ElZZZZZNS0_10put_kernelERNS_14TensorIteratorERKNS_10TensorBaseEbENKUlvE_clEvENKUlvE10_clEvENKUlvE_clEvENKUlvE0_clEvEUlRS4_lE_EEvS6_S9_RKT1_EUliE_EEvlSG_)
        /*08e4*/ 	.word	0x00000000


	//----- nvinfo : EIATTR_REGCOUNT
	.align		4
.L_537:
        /*08e8*/ 	.byte	0x04, 0x2f
        /*08ea*/ 	.short	(.L_539 - .L_538)
	.align		4
.L_538:
        /*08ec*/ 	.word	index@(_ZN2at6native24index_elementwise_kernelILi128ELi4EZNS0_20cuda_take_put_kernelIN3c108BFloat16ElZZZZZNS0_10put_kernelERNS_14TensorIteratorERKNS_10TensorBaseEbENKUlvE_clEvENKUlvE10_clEvENKUlvE_clEvENKUlvE0_clEvEUlRS4_lE0_EEvS6_S9_RKT1_EUliE_EEvlSG_)
        /*08f0*/ 	.word	0x0000001a


	//----- nvinfo : EIATTR_FRAME_SIZE
	.align		4
.L_539:
        /*08f4*/ 	.byte	0x04, 0x11
        /*08f6*/ 	.short	(.L_541 - .L_540)
	.align		4
.L_540:
        /*08f8*/ 	.word	index@($__internal_25_$__cuda_sm20_rem_u64)
        /*08fc*/ 	.word	0x00000000


	//----- nvinfo : EIATTR_FRAME_SIZE
	.align		4
.L_541:
        /*0900*/ 	.byte	0x04, 0x11
        /*0902*/ 	.short	(.L_543 - .L_542)
	.align		4
.L_542:
        /*0904*/ 	.word	index@($__internal_24_$__cuda_sm20_div_u64)
        /*0908*/ 	.word	0x00000000


	//----- nvinfo : EIATTR_FRAME_SIZE
	.align		4
.L_543:
        /*090c*/ 	.byte	0x04, 0x11
        /*090e*/ 	.short	(.L_545 - .L_544)
	.align		4
.L_544:
        /*0910*/ 	.word	index@(_ZN2at6native24index_elementwise_kernelILi128ELi4EZNS0_20cuda_take_put_kernelIN3c108BFloat16ElZZZZZNS0_10put_kernelERNS_14TensorIteratorERKNS_10TensorBaseEbENKUlvE_clEvENKUlvE10_clEvENKUlvE_clEvENKUlvE0_clEvEUlRS4_lE0_EEvS6_S9_RKT1_EUliE_EEvlSG_)
        /*0914*/ 	.word	0x00000000


	//----- nvinfo : EIATTR_REGCOUNT
	.align		4
.L_545:
        /*0918*/ 	.byte	0x04, 0x2f
        /*091a*/ 	.short	(.L_547 - .L_546)
	.align		4
.L_546:
        /*091c*/ 	.word	index@(_ZN2at6native24index_elementwise_kernelILi128ELi4EZNS0_20cuda_take_put_kernelIhiZZZZZNS0_11take_kernelERNS_14TensorIteratorERKNS_10TensorBaseEENKUlvE_clEvENKUlvE_clEvENKUlvE_clEvENKUlvE_clEvEUlRhiE_EEvS4_S7_RKT1_EUliE_EEvlSE_)
        /*0920*/ 	.word	0x0000001c


	//----- nvinfo : EIATTR_FRAME_SIZE
	.align		4
.L_547:
        /*0924*/ 	.byte	0x04, 0x11
        /*0926*/ 	.short	(.L_549 - .L_548)
	.align		4
.L_548:
        /*0928*/ 	.word	index@(_ZN2at6native24index_elementwise_kernelILi128ELi4EZNS0_20cuda_take_put_kernelIhiZZZZZNS0_11take_kernelERNS_14TensorIteratorERKNS_10TensorBaseEENKUlvE_clEvENKUlvE_clEvENKUlvE_clEvENKUlvE_clEvEUlRhiE_EEvS4_S7_RKT1_EUliE_EEvlSE_)
        /*092c*/ 	.word	0x00000000


	//----- nvinfo : EIATTR_REGCOUNT
	.align		4
.L_549:
        /*0930*/ 	.byte	0x04, 0x2f
        /*0932*/ 	.short	(.L_551 - .L_550)
	.align		4
.L_550:
        /*0934*/ 	.word	index@(_ZN2at6native24index_elementwise_kernelILi128ELi4EZNS0_20cuda_take_put_kernelIhlZZZZZNS0_11take_kernelERNS_14TensorIteratorERKNS_10TensorBaseEENKUlvE_clEvENKUlvE_clEvENKUlvE_clEvENKUlvE0_clEvEUlRhlE_EEvS4_S7_RKT1_EUliE_EEvlSE_)
        /*0938*/ 	.word	0x0000001a


	//----- nvinfo : EIATTR_FRAME_SIZE
	.align		4
.L_551:
        /*093c*/ 	.byte	0x04, 0x11
        /*093e*/ 	.short	(.L_553 - .L_552)
	.align		4
.L_552:
        /*0940*/ 	.word	index@($__internal_23_$__cuda_sm20_rem_u64)
        /*0944*/ 	.word	0x00000000


	//----- nvinfo : EIATTR_FRAME_SIZE
	.align		4
.L_553:
        /*0948*/ 	.byte	0x04, 0x11
        /*094a*/ 	.short	(.L_555 - .L_554)
	.align		4
.L_554:
        /*094c*/ 	.word	index@($__internal_22_$__cuda_sm20_div_u64)
        /*0950*/ 	.word	0x00000000


	//----- nvinfo : EIATTR_FRAME_SIZE
	.align		4
.L_555:
        /*0954*/ 	.byte	0x04, 0x11
        /*0956*/ 	.short	(.L_557 - .L_556)
	.align		4
.L_556:
        /*0958*/ 	.word	index@(_ZN2at6native24index_elementwise_kernelILi128ELi4EZNS0_20cuda_take_put_kernelIhlZZZZZNS0_11take_kernelERNS_14TensorIteratorERKNS_10TensorBaseEENKUlvE_clEvENKUlvE_clEvENKUlvE_clEvENKUlvE0_clEvEUlRhlE_EEvS4_S7_RKT1_EUliE_EEvlSE_)
        /*095c*/ 	.word	0x00000000


	//----- nvinfo : EIATTR_REGCOUNT
	.align		4
.L_557:
        /*0960*/ 	.byte	0x04, 0x2f
        /*0962*/ 	.short	(.L_559 - .L_558)
	.align		4
.L_558:
        /*0964*/ 	.word	index@(_ZN2at6native24index_elementwise_kernelILi128ELi4EZNS0_20cuda_take_put_kernelIaiZZZZZNS0_11take_kernelERNS_14TensorIteratorERKNS_10TensorBaseEENKUlvE_clEvENKUlvE0_clEvENKUlvE_clEvENKUlvE_clEvEUlRaiE_EEvS4_S7_RKT1_EUliE_EEvlSE_)
        /*0968*/ 	.word	0x0000001c


	//----- nvinfo : EIATTR_FRAME_SIZE
	.align		4
.L_559:
        /*096c*/ 	.byte	0x04, 0x11
        /*096e*/ 	.short	(.L_561 - .L_560)
	.align		4
.L_560:
        /*0970*/ 	.word	index@(_ZN2at6native24index_elementwise_kernelILi128ELi4EZNS0_20cuda_take_put_kernelIaiZZZZZNS0_11take_kernelERNS_14TensorIteratorERKNS_10TensorBaseEENKUlvE_clEvENKUlvE0_clEvENKUlvE_clEvENKUlvE_clEvEUlRaiE_EEvS4_S7_RKT1_EUliE_EEvlSE_)
        /*0974*/ 	.word	0x00000000


	//----- nvinfo : EIATTR_REGCOUNT
	.align		4
.L_561:
        /*0978*/ 	.byte	0x04, 0x2f
        /*097a*/ 	.short	(.L_563 - .L_562)
	.align		4
.L_562:
        /*097c*/ 	.word	index@(_ZN2at6native24index_elementwise_kernelILi128ELi4EZNS0_20cuda_take_put_kernelIalZZZZZNS0_11take_kernelERNS_14TensorIteratorERKNS_10TensorBaseEENKUlvE_clEvENKUlvE0_clEvENKUlvE_clEvENKUlvE0_clEvEUlRalE_EEvS4_S7_RKT1_EUliE_EEvlSE_)
        /*0980*/ 	.word	0x0000001a


	//----- nvinfo : EIATTR_FRAME_SIZE
	.align		4
.L_563:
        /*0984*/ 	.byte	0x04, 0x11
        /*0986*/ 	.short	(.L_565 - .L_564)
	.align		4
.L_564:
        /*0988*/ 	.word	index@($__internal_21_$__cuda_sm20_rem_u64)
        /*098c*/ 	.word	0x00000000


	//----- nvinfo : EIATTR_FRAME_SIZE
	.align		4
.L_565:
        /*0990*/ 	.byte	0x04, 0x11
        /*0992*/ 	.short	(.L_567 - .L_566)
	.align		4
.L_566:
        /*0994*/ 	.word	index@($__internal_20_$__cuda_sm20_div_u64)
        /*0998*/ 	.word	0x00000000


	//----- nvinfo : EIATTR_FRAME_SIZE
	.align		4
.L_567:
        /*099c*/ 	.byte	0x04, 0x11
        /*099e*/ 	.short	(.L_569 - .L_568)
	.align		4
.L_568:
        /*09a0*/ 	.word	index@(_ZN2at6native24index_elementwise_kernelILi128ELi4EZNS0_20cuda_take_put_kernelIalZZZZZNS0_11take_kernelERNS_14TensorIteratorERKNS_10TensorBaseEENKUlvE_clEvENKUlvE0_clEvENKUlvE_clEvENKUlvE0_clEvEUlRalE_EEvS4_S7_RKT1_EUliE_EEvlSE_)
        /*09a4*/ 	.word	0x00000000


	//----- nvinfo : EIATTR_REGCOUNT
	.align		4
.L_569:
        /*09a8*/ 	.byte	0x04, 0x2f
        /*09aa*/ 	.short	(.L_571 - .L_570)
	.align		4
.L_570:
        /*09ac*/ 	.word	index@(_ZN2at6native24index_elementwise_kernelILi128ELi4EZNS0_20cuda_take_put_kernelIiiZZZZZNS0_11take_kernelERNS_14TensorIteratorERKNS_10TensorBaseEENKUlvE_clEvENKUlvE1_clEvENKUlvE_clEvENKUlvE_clEvEUlRiiE_EEvS4_S7_RKT1_EUliE_EEvlSE_)
        /*09b0*/ 	.word	0x0000001c


	//----- nvinfo : EIATTR_FRAME_SIZE
	.align		4
.L_571:
        /*09b4*/ 	.byte	0x04, 0x11
        /*09b6*/ 	.short	(.L_573 - .L_572)
	.align		4
.L_572:
        /*09b8*/ 	.word	index@(_ZN2at6native24index_elementwise_kernelILi128ELi4EZNS0_20cuda_take_put_kernelIiiZZZZZNS0_11take_kernelERNS_14TensorIteratorERKNS_10TensorBaseEENKUlvE_clEvENKUlvE1_clEvENKUlvE_clEvENKUlvE_clEvEUlRiiE_EEvS4_S7_RKT1_EUliE_EEvlSE_)
        /*09bc*/ 	.word	0x00000000


	//----- nvinfo : EIATTR_REGCOUNT
	.align		4
.L_573:
        /*09c0*/ 	.byte	0x04, 0x2f
        /*09c2*/ 	.short	(.L_575 - .L_574)
	.align		4
.L_574:
        /*09c4*/ 	.word	index@(_ZN2at6native24index_elementwise_kernelILi128ELi4EZNS0_20cuda_take_put_kernelIilZZZZZNS0_11take_kernelERNS_14TensorIteratorERKNS_10TensorBaseEENKUlvE_clEvENKUlvE1_clEvENKUlvE_clEvENKUlvE0_clEvEUlRilE_EEvS4_S7_RKT1_EUliE_EEvlSE_)
        /*09c8*/ 	.word	0x0000001a


	//----- nvinfo : EIATTR_FRAME_SIZE
	.align		4
.L_575:
        /*09cc*/ 	.byte	0x04, 0x11
        /*09ce*/ 	.short	(.L_577 - .L_576)
	.align		4
.L_576:
        /*09d0*/ 	.word	index@($__internal_19_$__cuda_sm20_rem_u64)
        /*09d4*/ 	.word	0x00000000


	//----- nvinfo : EIATTR_FRAME_SIZE
	.align		4
.L_577:
        /*09d8*/ 	.byte	0x04, 0x11
        /*09da*/ 	.short	(.L_579 - .L_578)
	.align		4
.L_578:
        /*09dc*/ 	.word	index@($__internal_18_$__cuda_sm20_div_u64)
        /*09e0*/ 	.word	0x00000000


	//----- nvinfo : EIATTR_FRAME_SIZE
	.align		4
.L_579:
        /*09e4*/ 	.byte	0x04, 0x11
        /*09e6*/ 	.short	(.L_581 - .L_580)
	.align		4
.L_580:
        /*09e8*/ 	.word	index@(_ZN2at6native24index_elementwise_kernelILi128ELi4EZNS0_20cuda_take_put_kernelIilZZZZZNS0_11take_kernelERNS_14TensorIteratorERKNS_10TensorBaseEENKUlvE_clEvENKUlvE1_clEvENKUlvE_clEvENKUlvE0_clEvEUlRilE_EEvS4_S7_RKT1_EUliE_EEvlSE_)
        /*09ec*/ 	.word	0x00000000


	//----- nvinfo : EIATTR_REGCOUNT
	.align		4
.L_581:
        /*09f0*/ 	.byte	0x04, 0x2f
        /*09f2*/ 	.short	(.L_583 - .L_582)
	.align		4
.L_582:
        /*09f4*/ 	.word	index@(_ZN2at6native24index_elementwise_kernelILi128ELi4EZNS0_20cuda_take_put_kernelIliZZZZZNS0_11take_kernelERNS_14TensorIteratorERKNS_10TensorBaseEENKUlvE_clEvENKUlvE2_clEvENKUlvE_clEvENKUlvE_clEvEUlRliE_EEvS4_S7_RKT1_EUliE_EEvlSE_)
        /*09f8*/ 	.word	0x0000001c


	//----- nvinfo : EIATTR_FRAME_SIZE
	.align		4
.L_583:
        /*09fc*/ 	.byte	0x04, 0x11
        /*09fe*/ 	.short	(.L_585 - .L_584)
	.align		4
.L_584:
        /*0a00*/ 	.word	index@(_ZN2at6native24index_elementwise_kernelILi128ELi4EZNS0_20cuda_take_put_kernelIliZZZZZNS0_11take_kernelERNS_14TensorIteratorERKNS_10TensorBaseEENKUlvE_clEvENKUlvE2_clEvENKUlvE_clEvENKUlvE_clEvEUlRliE_EEvS4_S7_RKT1_EUliE_EEvlSE_)
        /*0a04*/ 	.word	0x00000000


	//----- nvinfo : EIATTR_REGCOUNT
	.align		4
.L_585:
        /*0a08*/ 	.byte	0x04, 0x2f
        /*0a0a*/ 	.short	(.L_587 - .L_586)
	.align		4
.L_586:
        /*0a0c*/ 	.word	index@(_ZN2at6native24index_elementwise_kernelILi128ELi4EZNS0_20cuda_take_put_kernelIllZZZZZNS0_11take_kernelERNS_14TensorIteratorERKNS_10TensorBaseEENKUlvE_clEvENKUlvE2_clEvENKUlvE_clEvENKUlvE0_clEvEUlRllE_EEvS4_S7_RKT1_EUliE_EEvlSE_)
        /*0a10*/ 	.word	0x0000001a


	//----- nvinfo : EIATTR_FRAME_SIZE
	.align		4
.L_587:
        /*0a14*/ 	.byte	0x04, 0x11
        /*0a16*/ 	.short	(.L_589 - .L_588)
	.align		4
.L_588:
        /*0a18*/ 	.word	index@($__internal_17_$__cuda_sm20_rem_u64)
        /*0a1c*/ 	.word	0x00000000


	//----- nvinfo : EIATTR_FRAME_SIZE
	.align		4
.L_589:
        /*0a20*/ 	.byte	0x04, 0x11
        /*0a22*/ 	.short	(.L_591 - .L_590)
	.align		4
.L_590:
        /*0a24*/ 	.word	index@($__internal_16_$__cuda_sm20_div_u64)
        /*0a28*/ 	.word	0x00000000


	//----- nvinfo : EIATTR_FRAME_SIZE
	.align		4
.L_591:
        /*0a2c*/ 	.byte	0x04, 0x11
        /*0a2e*/ 	.short	(.L_593 - .L_592)
	.align		4
.L_592:
        /*0a30*/ 	.word	index@(_ZN2at6native24index_elementwise_kernelILi128ELi4EZNS0_20cuda_take_put_kernelIllZZZZZNS0_11take_kernelERNS_14TensorIteratorERKNS_10TensorBaseEENKUlvE_clEvENKUlvE2_clEvENKUlvE_clEvENKUlvE0_clEvEUlRllE_EEvS4_S7_RKT1_EUliE_EEvlSE_)
        /*0a34*/ 	.word	0x00000000


	//----- nvinfo : EIATTR_REGCOUNT
	.align		4
.L_593:
        /*0a38*/ 	.byte	0x04, 0x2f
        /*0a3a*/ 	.short	(.L_595 - .L_594)
	.align		4
.L_594:
        /*0a3c*/ 	.word	index@(_ZN2at6native24index_elementwise_kernelILi128ELi4EZNS0_20cuda_take_put_kernelIsiZZZZZNS0_11take_kernelERNS_14TensorIteratorERKNS_10TensorBaseEENKUlvE_clEvENKUlvE3_clEvENKUlvE_clEvENKUlvE_clEvEUlRsiE_EEvS4_S7_RKT1_EUliE_EEvlSE_)
        /*0a40*/ 	.word	0x0000001c


	//----- nvinfo : EIATTR_FRAME_SIZE
	.align		4
.L_595:
        /*0a44*/ 	.byte	0x04, 0x11
        /*0a46*/ 	.short	(.L_597 - .L_596)
	.align		4
.L_596:
        /*0a48*/ 	.word	index@(_ZN2at6native24index_elementwise_kernelILi128ELi4EZNS0_20cuda_take_put_kernelIsiZZZZZNS0_11take_kernelERNS_14TensorIteratorERKNS_10TensorBaseEENKUlvE_clEvENKUlvE3_clEvENKUlvE_clEvENKUlvE_clEvEUlRsiE_EEvS4_S7_RKT1_EUliE_EEvlSE_)
        /*0a4c*/ 	.word	0x00000000


	//----- nvinfo : EIATTR_REGCOUNT
	.align		4
.L_597:
        /*0a50*/ 	.byte	0x04, 0x2f
        /*0a52*/ 	.short	(.L_599 - .L_598)
	.align		4
.L_598:
        /*0a54*/ 	.word	index@(_ZN2at6native24index_elementwise_kernelILi128ELi4EZNS0_20cuda_take_put_kernelIslZZZZZNS0_11take_kernelERNS_14TensorIteratorERKNS_10TensorBaseEENKUlvE_clEvENKUlvE3_clEvENKUlvE_clEvENKUlvE0_clEvEUlRslE_EEvS4_S7_RKT1_EUliE_EEvlSE_)
        /*0a58*/ 	.word	0x0000001a


	//----- nvinfo : EIATTR_FRAME_SIZE
	.align		4
.L_599:
        /*0a5c*/ 	.byte	0x04, 0x11
        /*0a5e*/ 	.short	(.L_601 - .L_600)
	.align		4
.L_600:
        /*0a60*/ 	.word	index@($__internal_15_$__cuda_sm20_rem_u64)
        /*0a64*/ 	.word	0x00000000


	//----- nvinfo : EIATTR_FRAME_SIZE
	.align		4
.L_601:
        /*0a68*/ 	.byte	0x04, 0x11
        /*0a6a*/ 	.short	(.L_603 - .L_602)
	.align		4
.L_602:
        /*0a6c*/ 	.word	index@($__internal_14_$__cuda_sm20_div_u64)
        /*0a70*/ 	.word	0x00000000


	//----- nvinfo : EIATTR_FRAME_SIZE
	.align		4
.L_603:
        /*0a74*/ 	.byte	0x04, 0x11
        /*0a76*/ 	.short	(.L_605 - .L_604)
	.align		4
.L_604:
        /*0a78*/ 	.word	index@(_ZN2at6native24index_elementwise_kernelILi128ELi4EZNS0_20cuda_take_put_kernelIslZZZZZNS0_11take_kernelERNS_14TensorIteratorERKNS_10TensorBaseEENKUlvE_clEvENKUlvE3_clEvENKUlvE_clEvENKUlvE0_clEvEUlRslE_EEvS4_S7_RKT1_EUliE_EEvlSE_)
        /*0a7c*/ 	.word	0x00000000


	//----- nvinfo : EIATTR_REGCOUNT
	.align		4
.L_605:
        /*0a80*/ 	.byte	0x04, 0x2f
        /*0a82*/ 	.short	(.L_607 - .L_606)
	.align		4
.L_606:
        /*0a84*/ 	.word	index@(_ZN2at6native24index_elementwise_kernelILi128ELi4EZNS0_20cuda_take_put_kernelIdiZZZZZNS0_11take_kernelERNS_14TensorIteratorERKNS_10TensorBaseEENKUlvE_clEvENKUlvE4_clEvENKUlvE_clEvENKUlvE_clEvEUlRdiE_EEvS4_S7_RKT1_EUliE_EEvlSE_)
        /*0a88*/ 	.word	0x0000001c


	//----- nvinfo : EIATTR_FRAME_SIZE
	.align		4
.L_607:
        /*0a8c*/ 	.byte	0x04, 0x11
        /*0a8e*/ 	.short	(.L_609 - .L_608)
	.align		4
.L_608:
        /*0a90*/ 	.word	index@(_ZN2at6native24index_elementwise_kernelILi128ELi4EZNS0_20cuda_take_put_kernelIdiZZZZZNS0_11take_kernelERNS_14TensorIteratorERKNS_10TensorBaseEENKUlvE_clEvENKUlvE4_clEvENKUlvE_clEvENKUlvE_clEvEUlRdiE_EEvS4_S7_RKT1_EUliE_EEvlSE_)
        /*0a94*/ 	.word	0x00000000


	//----- nvinfo : EIATTR_REGCOUNT
	.align		4
.L_609:
        /*0a98*/ 	.byte	0x04, 0x2f
        /*0a9a*/ 	.short	(.L_611 - .L_610)
	.align		4
.L_610:
        /*0a9c*/ 	.word	index@(_ZN2at6native24index_elementwise_kernelILi128ELi4EZNS0_20cuda_take_put_kernelIdlZZZZZNS0_11take_kernelERNS_14TensorIteratorERKNS_10TensorBaseEENKUlvE_clEvENKUlvE4_clEvENKUlvE_clEvENKUlvE0_clEvEUlRdlE_EEvS4_S7_RKT1_EUliE_EEvlSE_)
        /*0aa0*/ 	.word	0x0000001a


	//----- nvinfo : EIATTR_FRAME_SIZE
	.align		4
.L_611:
        /*0aa4*/ 	.byte	0x04, 0x11
        /*0aa6*/ 	.short	(.L_613 - .L_612)
	.align		4
.L_612:
        /*0aa8*/ 	.word	index@($__internal_13_$__cuda_sm20_rem_u64)
        /*0aac*/ 	.word	0x00000000


	//----- nvinfo : EIATTR_FRAME_SIZE
	.align		4
.L_613:
        /*0ab0*/ 	.byte	0x04, 0x11
        /*0ab2*/ 	.short	(.L_615 - .L_614)
	.align		4
.L_614:
        /*0ab4*/ 	.word	index@($__internal_12_$__cuda_sm20_div_u64)
        /*0ab8*/ 	.word	0x00000000


	//----- nvinfo : EIATTR_FRAME_SIZE
	.align		4
.L_615:
        /*0abc*/ 	.byte	0x04, 0x11
        /*0abe*/ 	.short	(.L_617 - .L_616)
	.align		4
.L_616:
        /*0ac0*/ 	.word	index@(_ZN2at6native24index_elementwise_kernelILi128ELi4EZNS0_20cuda_take_put_kernelIdlZZZZZNS0_11take_kernelERNS_14TensorIteratorERKNS_10TensorBaseEENKUlvE_clEvENKUlvE4_clEvENKUlvE_clEvENKUlvE0_clEvEUlRdlE_EEvS4_S7_RKT1_EUliE_EEvlSE_)
        /*0ac4*/ 	.word	0x00000000


	//----- nvinfo : EIATTR_REGCOUNT
	.align		4
.L_617:
        /*0ac8*/ 	.byte	0x04, 0x2f
        /*0aca*/ 	.short	(.L_619 - .L_618)
	.align		4
.L_618:
        /*0acc*/ 	.word	index@(_ZN2at6native24index_elementwise_kernelILi128ELi4EZNS0_20cuda_take_put_kernelIfiZZZZZNS0_11take_kernelERNS_14TensorIteratorERKNS_10TensorBaseEENKUlvE_clEvENKUlvE5_clEvENKUlvE_clEvENKUlvE_clEvEUlRfiE_EEvS4_S7_RKT1_EUliE_EEvlSE_)
        /*0ad0*/ 	.word	0x0000001c


	//----- nvinfo : EIATTR_FRAME_SIZE
	.align		4
.L_619:
        /*0ad4*/ 	.byte	0x04, 0x11
        /*0ad6*/ 	.short	(.L_621 - .L_620)
	.align		4
.L_620:
        /*0ad8*/ 	.word	index@(_ZN2at6native24index_elementwise_kernelILi128ELi4EZNS0_20cuda_take_put_kernelIfiZZZZZNS0_11take_kernelERNS_14TensorIteratorERKNS_10TensorBaseEENKUlvE_clEvENKUlvE5_clEvENKUlvE_clEvENKUlvE_clEvEUlRfiE_EEvS4_S7_RKT1_EUliE_EEvlSE_)
        /*0adc*/ 	.word	0x00000000


	//----- nvinfo : EIATTR_REGCOUNT
	.align		4
.L_621:
        /*0ae0*/ 	.byte	0x04, 0x2f
        /*0ae2*/ 	.short	(.L_623 - .L_622)
	.align		4
.L_622:
        /*0ae4*/ 	.word	index@(_ZN2at6native24index_elementwise_kernelILi128ELi4EZNS0_20cuda_take_put_kernelIflZZZZZNS0_11take_kernelERNS_14TensorIteratorERKNS_10TensorBaseEENKUlvE_clEvENKUlvE5_clEvENKUlvE_clEvENKUlvE0_clEvEUlRflE_EEvS4_S7_RKT1_EUliE_EEvlSE_)
        /*0ae8*/ 	.word	0x0000001a


	//----- nvinfo : EIATTR_FRAME_SIZE
	.align		4
.L_623:
        /*0aec*/ 	.byte	0x04, 0x11
        /*0aee*/ 	.short	(.L_625 - .L_624)
	.align		4
.L_624:
        /*0af0*/ 	.word	index@($__internal_11_$__cuda_sm20_rem_u64)
        /*0af4*/ 	.word	0x00000000


	//----- nvinfo : EIATTR_FRAME_SIZE
	.align		4
.L_625:
        /*0af8*/ 	.byte	0x04, 0x11
        /*0afa*/ 	.short	(.L_627 - .L_626)
	.align		4
.L_626:
        /*0afc*/ 	.word	index@($__internal_10_$__cuda_sm20_div_u64)
        /*0b00*/ 	.word	0x00000000


	//----- nvinfo : EIATTR_FRAME_SIZE
	.align		4
.L_627:
        /*0b04*/ 	.byte	0x04, 0x11
        /*0b06*/ 	.short	(.L_629 - .L_628)
	.align		4
.L_628:
        /*0b08*/ 	.word	index@(_ZN2at6native24index_elementwise_kernelILi128ELi4EZNS0_20cuda_take_put_kernelIflZZZZZNS0_11take_kernelERNS_14TensorIteratorERKNS_10TensorBaseEENKUlvE_clEvENKUlvE5_clEvENKUlvE_clEvENKUlvE0_clEvEUlRflE_EEvS4_S7_RKT1_EUliE_EEvlSE_)
        /*0b0c*/ 	.word	0x00000000


	//----- nvinfo : EIATTR_REGCOUNT
	.align		4
.L_629:
        /*0b10*/ 	.byte	0x04, 0x2f
        /*0b12*/ 	.short	(.L_631 - .L_630)
	.align		4
.L_630:
        /*0b14*/ 	.word	index@(_ZN2at6native24index_elementwise_kernelILi128ELi4EZNS0_20cuda_take_put_kernelIN3c107complexIdEEiZZZZZNS0_11take_kernelERNS_14TensorIteratorERKNS_10TensorBaseEENKUlvE_clEvENKUlvE6_clEvENKUlvE_clEvENKUlvE_clEvEUlRS5_iE_EEvS7_SA_RKT1_EUliE_EEvlSH_)
        /*0b18*/ 	.word	0x0000001c


	//----- nvinfo : EIATTR_FRAME_SIZE
	.align		4
.L_631:
        /*0b1c*/ 	.byte	0x04, 0x11
        /*0b1e*/ 	.short	(.L_633 - .L_632)
	.align		4
.L_632:
        /*0b20*/ 	.word	index@(_ZN2at6native24index_elementwise_kernelILi128ELi4EZNS0_20cuda_take_put_kernelIN3c107complexIdEEiZZZZZNS0_11take_kernelERNS_14TensorIteratorERKNS_10TensorBaseEENKUlvE_clEvENKUlvE6_clEvENKUlvE_clEvENKUlvE_clEvEUlRS5_iE_EEvS7_SA_RKT1_EUliE_EEvlSH_)
        /*0b24*/ 	.word	0x00000000


	//----- nvinfo : EIATTR_REGCOUNT
	.align		4
.L_633:
        /*0b28*/ 	.byte	0x04, 0x2f
        /*0b2a*/ 	.short	(.L_635 - .L_634)
	.align		4
.L_634:
        /*0b2c*/ 	.word	index@(_ZN2at6native24index_elementwise_kernelILi128ELi4EZNS0_20cuda_take_put_kernelIN3c107complexIdEElZZZZZNS0_11take_kernelERNS_14TensorIteratorERKNS_10TensorBaseEENKUlvE_clEvENKUlvE6_clEvENKUlvE_clEvENKUlvE0_clEvEUlRS5_lE_EEvS7_SA_RKT1_EUliE_EEvlSH_)
        /*0b30*/ 	.word	0x0000001a


	//----- nvinfo : EIATTR_FRAME_SIZE
	.align		4
.L_635:
        /*0b34*/ 	.byte	0x04, 0x11
        /*0b36*/ 	.short	(.L_637 - .L_636)
	.align		4
.L_636:
        /*0b38*/ 	.word	index@($__internal_9_$__cuda_sm20_rem_u64)
        /*0b3c*/ 	.word	0x00000000


	//----- nvinfo : EIATTR_FRAME_SIZE
	.align		4
.L_637:
        /*0b40*/ 	.byte	0x04, 0x11
        /*0b42*/ 	.short	(.L_639 - .L_638)
	.align		4
.L_638:
        /*0b44*/ 	.word	index@($__internal_8_$__cuda_sm20_div_u64)
        /*0b48*/ 	.word	0x00000000


	//----- nvinfo : EIATTR_FRAME_SIZE
	.align		4
.L_639:
        /*0b4c*/ 	.byte	0x04, 0x11
        /*0b4e*/ 	.short	(.L_641 - .L_640)
	.align		4
.L_640:
        /*0b50*/ 	.word	index@(_ZN2at6native24index_elementwise_kernelILi128ELi4EZNS0_20cuda_take_put_kernelIN3c107complexIdEElZZZZZNS0_11take_kernelERNS_14TensorIteratorERKNS_10TensorBaseEENKUlvE_clEvENKUlvE6_clEvENKUlvE_clEvENKUlvE0_clEvEUlRS5_lE_EEvS7_SA_RKT1_EUliE_EEvlSH_)
        /*0b54*/ 	.word	0x00000000


	//----- nvinfo : EIATTR_REGCOUNT
	.align		4
.L_641:
        /*0b58*/ 	.byte	0x04, 0x2f
        /*0b5a*/ 	.short	(.L_643 - .L_642)
	.align		4
.L_642:
        /*0b5c*/ 	.word	index@(_ZN2at6native24index_elementwise_kernelILi128ELi4EZNS0_20cuda_take_put_kernelIN3c107complexIfEEiZZZZZNS0_11take_kernelERNS_14TensorIteratorERKNS_10TensorBaseEENKUlvE_clEvENKUlvE7_clEvENKUlvE_clEvENKUlvE_clEvEUlRS5_iE_EEvS7_SA_RKT1_EUliE_EEvlSH_)
        /*0b60*/ 	.word	0x0000001c


	//----- nvinfo : EIATTR_FRAME_SIZE
	.align		4
.L_643:
        /*0b64*/ 	.byte	0x04, 0x11
        /*0b66*/ 	.short	(.L_645 - .L_644)
	.align		4
.L_644:
        /*0b68*/ 	.word	index@(_ZN2at6native24index_elementwise_kernelILi128ELi4EZNS0_20cuda_take_put_kernelIN3c107complexIfEEiZZZZZNS0_11take_kernelERNS_14TensorIteratorERKNS_10TensorBaseEENKUlvE_clEvENKUlvE7_clEvENKUlvE_clEvENKUlvE_clEvEUlRS5_iE_EEvS7_SA_RKT1_EUliE_EEvlSH_)
        /*0b6c*/ 	.word	0x00000000


	//----- nvinfo : EIATTR_REGCOUNT
	.align		4
.L_645:
        /*0b70*/ 	.byte	0x04, 0x2f
        /*0b72*/ 	.short	(.L_647 - .L_646)
	.align		4
.L_646:
        /*0b74*/ 	.word	index@(_ZN2at6native24index_elementwise_kernelILi128ELi4EZNS0_20cuda_take_put_kernelIN3c107complexIfEElZZZZZNS0_11take_kernelERNS_14TensorIteratorERKNS_10TensorBaseEENKUlvE_clEvENKUlvE7_clEvENKUlvE_clEvENKUlvE0_clEvEUlRS5_lE_EEvS7_SA_RKT1_EUliE_EEvlSH_)
        /*0b78*/ 	.word	0x0000001a


	//----- nvinfo : EIATTR_FRAME_SIZE
	.align		4
.L_647:
        /*0b7c*/ 	.byte	0x04, 0x11
        /*0b7e*/ 	.short	(.L_649 - .L_648)
	.align		4
.L_648:
        /*0b80*/ 	.word	index@($__internal_7_$__cuda_sm20_rem_u64)
        /*0b84*/ 	.word	0x00000000


	//----- nvinfo : EIATTR_FRAME_SIZE
	.align		4
.L_649:
        /*0b88*/ 	.byte	0x04, 0x11
        /*0b8a*/ 	.short	(.L_651 - .L_650)
	.align		4
.L_650:
        /*0b8c*/ 	.word	index@($__internal_6_$__cuda_sm20_div_u64)
        /*0b90*/ 	.word	0x00000000


	//----- nvinfo : EIATTR_FRAME_SIZE
	.align		4
.L_651:
        /*0b94*/ 	.byte	0x04, 0x11
        /*0b96*/ 	.short	(.L_653 - .L_652)
	.align		4
.L_652:
        /*0b98*/ 	.word	index@(_ZN2at6native24index_elementwise_kernelILi128ELi4EZNS0_20cuda_take_put_kernelIN3c107complexIfEElZZZZZNS0_11take_kernelERNS_14TensorIteratorERKNS_10TensorBaseEENKUlvE_clEvENKUlvE7_clEvENKUlvE_clEvENKUlvE0_clEvEUlRS5_lE_EEvS7_SA_RKT1_EUliE_EEvlSH_)
        /*0b9c*/ 	.word	0x00000000


	//----- nvinfo : EIATTR_REGCOUNT
	.align		4
.L_653:
        /*0ba0*/ 	.byte	0x04, 0x2f
        /*0ba2*/ 	.short	(.L_655 - .L_654)
	.align		4
.L_654:
        /*0ba4*/ 	.word	index@(_ZN2at6native24index_elementwise_kernelILi128ELi4EZNS0_20cuda_take_put_kernelIN3c104HalfEiZZZZZNS0_11take_kernelERNS_14TensorIteratorERKNS_10TensorBaseEENKUlvE_clEvENKUlvE8_clEvENKUlvE_clEvENKUlvE_clEvEUlRS4_iE_EEvS6_S9_RKT1_EUliE_EEvlSG_)
        /*0ba8*/ 	.word	0x0000001c


	//----- nvinfo : EIATTR_FRAME_SIZE
	.align		4
.L_655:
        /*0bac*/ 	.byte	0x04, 0x11
        /*0bae*/ 	.short	(.L_657 - .L_656)
	.align		4
.L_656:
        /*0bb0*/ 	.word	index@(_ZN2at6native24index_elementwise_kernelILi128ELi4EZNS0_20cuda_take_put_kernelIN3c104HalfEiZZZZZNS0_11take_kernelERNS_14TensorIteratorERKNS_10TensorBaseEENKUlvE_clEvENKUlvE8_clEvENKUlvE_clEvENKUlvE_clEvEUlRS4_iE_EEvS6_S9_RKT1_EUliE_EEvlSG_)
        /*0bb4*/ 	.word	0x00000000


	//----- nvinfo : EIATTR_REGCOUNT
	.align		4
.L_657:
        /*0bb8*/ 	.byte	0x04, 0x2f
        /*0bba*/ 	.short	(.L_659 - .L_658)
	.align		4
.L_658:
        /*0bbc*/ 	.word	index@(_ZN2at6native24index_elementwise_kernelILi128ELi4EZNS0_20cuda_take_put_kernelIN3c104HalfElZZZZZNS0_11take_kernelERNS_14TensorIteratorERKNS_10TensorBaseEENKUlvE_clEvENKUlvE8_clEvENKUlvE_clEvENKUlvE0_clEvEUlRS4_lE_EEvS6_S9_RKT1_EUliE_EEvlSG_)
        /*0bc0*/ 	.word	0x0000001a


	//----- nvinfo : EIATTR_FRAME_SIZE
	.align		4
.L_659:
        /*0bc4*/ 	.byte	0x04, 0x11
        /*0bc6*/ 	.short	(.L_661 - .L_660)
	.align		4
.L_660:
        /*0bc8*/ 	.word	index@($__internal_5_$__cuda_sm20_rem_u64)
        /*0bcc*/ 	.word	0x00000000


	//----- nvinfo : EIATTR_FRAME_SIZE
	.align		4
.L_661:
        /*0bd0*/ 	.byte	0x04, 0x11
        /*0bd2*/ 	.short	(.L_663 - .L_662)
	.align		4
.L_662:
        /*0bd4*/ 	.word	index@($__internal_4_$__cuda_sm20_div_u64)
        /*0bd8*/ 	.word	0x00000000


	//----- nvinfo : EIATTR_FRAME_SIZE
	.align		4
.L_663:
        /*0bdc*/ 	.byte	0x04, 0x11
        /*0bde*/ 	.short	(.L_665 - .L_664)
	.align		4
.L_664:
        /*0be0*/ 	.word	index@(_ZN2at6native24index_elementwise_kernelILi128ELi4EZNS0_20cuda_take_put_kernelIN3c104HalfElZZZZZNS0_11take_kernelERNS_14TensorIteratorERKNS_10TensorBaseEENKUlvE_clEvENKUlvE8_clEvENKUlvE_clEvENKUlvE0_clEvEUlRS4_lE_EEvS6_S9_RKT1_EUliE_EEvlSG_)
        /*0be4*/ 	.word	0x00000000


	//----- nvinfo : EIATTR_REGCOUNT
	.align		4
.L_665:
        /*0be8*/ 	.byte	0x04, 0x2f
        /*0bea*/ 	.short	(.L_667 - .L_666)
	.align		4
.L_666:
        /*0bec*/ 	.word	index@(_ZN2at6native24index_elementwise_kernelILi128ELi4EZNS0_20cuda_take_put_kernelIbiZZZZZNS0_11take_kernelERNS_14TensorIteratorERKNS_10TensorBaseEENKUlvE_clEvENKUlvE9_clEvENKUlvE_clEvENKUlvE_clEvEUlRbiE_EEvS4_S7_RKT1_EUliE_EEvlSE_)
        /*0bf0*/ 	.word	0x0000001c


	//----- nvinfo : EIATTR_FRAME_SIZE
	.align		4
.L_667:
        /*0bf4*/ 	.byte	0x04, 0x11
        /*0bf6*/ 	.short	(.L_669 - .L_668)
	.align		4
.L_668:
        /*0bf8*/ 	.word	index@(_ZN2at6native24index_elementwise_kernelILi128ELi4EZNS0_20cuda_take_put_kernelIbiZZZZZNS0_11take_kernelERNS_14TensorIteratorERKNS_10TensorBaseEENKUlvE_clEvENKUlvE9_clEvENKUlvE_clEvENKUlvE_clEvEUlRbiE_EEvS4_S7_RKT1_EUliE_EEvlSE_)
        /*0bfc*/ 	.word	0x00000000


	//----- nvinfo : EIATTR_REGCOUNT
	.align		4
.L_669:
        /*0c00*/ 	.byte	0x04, 0x2f
        /*0c02*/ 	.short	(.L_671 - .L_670)
	.align		4
.L_670:
        /*0c04*/ 	.word	index@(_ZN2at6native24index_elementwise_kernelILi128ELi4EZNS0_20cuda_take_put_kernelIblZZZZZNS0_11take_kernelERNS_14TensorIteratorERKNS_10TensorBaseEENKUlvE_clEvENKUlvE9_clEvENKUlvE_clEvENKUlvE0_clEvEUlRblE_EEvS4_S7_RKT1_EUliE_EEvlSE_)
        /*0c08*/ 	.word	0x0000001a


	//----- nvinfo : EIATTR_FRAME_SIZE
	.align		4
.L_671:
        /*0c0c*/ 	.byte	0x04, 0x11
        /*0c0e*/ 	.short	(.L_673 - .L_672)
	.align		4
.L_672:
        /*0c10*/ 	.word	index@($__internal_3_$__cuda_sm20_rem_u64)
        /*0c14*/ 	.word	0x00000000


	//----- nvinfo : EIATTR_FRAME_SIZE
	.align		4
.L_673:
        /*0c18*/ 	.byte	0x04, 0x11
        /*0c1a*/ 	.short	(.L_675 - .L_674)
	.align		4
.L_674:
        /*0c1c*/ 	.word	index@($__internal_2_$__cuda_sm20_div_u64)
        /*0c20*/ 	.word	0x00000000


	//----- nvinfo : EIATTR_FRAME_SIZE
	.align		4
.L_675:
        /*0c24*/ 	.byte	0x04, 0x11
        /*0c26*/ 	.short	(.L_677 - .L_676)
	.align		4
.L_676:
        /*0c28*/ 	.word	index@(_ZN2at6native24index_elementwise_kernelILi128ELi4EZNS0_20cuda_take_put_kernelIblZZZZZNS0_11take_kernelERNS_14TensorIteratorERKNS_10TensorBaseEENKUlvE_clEvENKUlvE9_clEvENKUlvE_clEvENKUlvE0_clEvEUlRblE_EEvS4_S7_RKT1_EUliE_EEvlSE_)
        /*0c2c*/ 	.word	0x00000000


	//----- nvinfo : EIATTR_REGCOUNT
	.align		4
.L_677:
        /*0c30*/ 	.byte	0x04, 0x2f
        /*0c32*/ 	.short	(.L_679 - .L_678)
	.align		4
.L_678:
        /*0c34*/ 	.word	index@(_ZN2at6native24index_elementwise_kernelILi128ELi4EZNS0_20cuda_take_put_kernelIN3c108BFloat16EiZZZZZNS0_11take_kernelERNS_14TensorIteratorERKNS_10TensorBaseEENKUlvE_clEvENKUlvE10_clEvENKUlvE_clEvENKUlvE_clEvEUlRS4_iE_EEvS6_S9_RKT1_EUliE_EEvlSG_)
        /*0c38*/ 	.word	0x0000001c


	//----- nvinfo : EIATTR_FRAME_SIZE
	.align		4
.L_679:
        /*0c3c*/ 	.byte	0x04, 0x11
        /*0c3e*/ 	.short	(.L_681 - .L_680)
	.align		4
.L_680:
        /*0c40*/ 	.word	index@(_ZN2at6native24index_elementwise_kernelILi128ELi4EZNS0_20cuda_take_put_kernelIN3c108BFloat16EiZZZZZNS0_11take_kernelERNS_14TensorIteratorERKNS_10TensorBaseEENKUlvE_clEvENKUlvE10_clEvENKUlvE_clEvENKUlvE_clEvEUlRS4_iE_EEvS6_S9_RKT1_EUliE_EEvlSG_)
        /*0c44*/ 	.word	0x00000000


	//----- nvinfo : EIATTR_REGCOUNT
	.align		4
.L_681:
        /*0c48*/ 	.byte	0x04, 0x2f
        /*0c4a*/ 	.short	(.L_683 - .L_682)
	.align		4
.L_682:
        /*0c4c*/ 	.word	index@(_ZN2at6native24index_elementwise_kernelILi128ELi4EZNS0_20cuda_take_put_kernelIN3c108BFloat16ElZZZZZNS0_11take_kernelERNS_14TensorIteratorERKNS_10TensorBaseEENKUlvE_clEvENKUlvE10_clEvENKUlvE_clEvENKUlvE0_clEvEUlRS4_lE_EEvS6_S9_RKT1_EUliE_EEvlSG_)
        /*0c50*/ 	.word	0x0000001a


	//----- nvinfo : EIATTR_FRAME_SIZE
	.align		4
.L_683:
        /*0c54*/ 	.byte	0x04, 0x11
        /*0c56*/ 	.short	(.L_685 - .L_684)
	.align		4
.L_684:
        /*0c58*/ 	.word	index@($__internal_1_$__cuda_sm20_rem_u64)
        /*0c5c*/ 	.word	0x00000000


	//----- nvinfo : EIATTR_FRAME_SIZE
	.align		4
.L_685:
        /*0c60*/ 	.byte	0x04, 0x11
        /*0c62*/ 	.short	(.L_687 - .L_686)
	.align		4
.L_686:
        /*0c64*/ 	.word	index@($__internal_0_$__cuda_sm20_div_u64)
        /*0c68*/ 	.word	0x00000000


	//----- nvinfo : EIATTR_FRAME_SIZE
	.align		4
.L_687:
        /*0c6c*/ 	.byte	0x04, 0x11
        /*0c6e*/ 	.short	(.L_689 - .L_688)
	.align		4
.L_688:
        /*0c70*/ 	.word	index@(_ZN2at6native24index_elementwise_kernelILi128ELi4EZNS0_20cuda_take_put_kernelIN3c108BFloat16ElZZZZZNS0_11take_kernelERNS_14TensorIteratorERKNS_10TensorBaseEENKUlvE_clEvENKUlvE10_clEvENKUlvE_clEvENKUlvE0_clEvEUlRS4_lE_EEvS6_S9_RKT1_EUliE_EEvlSG_)
        /*0c74*/ 	.word	0x00000000


	//----- nvinfo : EIATTR_REGCOUNT
	.align		4
.L_689:
        /*0c78*/ 	.byte	0x04, 0x2f
        /*0c7a*/ 	.short	(.L_691 - .L_690)
	.align		4
.L_690:
        /*0c7c*/ 	.word	index@(_ZN2at6native29vectorized_elementwise_kernelILi8EZZZNS0_28launch_masked_scatter_kernelERKNS_10TensorBaseES4_S4_S4_ENKUlvE_clEvENKUlvE_clEvEUlhblE_St5arrayIPcLm4EEEEviT0_T1_)
        /*0c80*/ 	.word	0x00000004


	//----- nvinfo : EIATTR_FRAME_SIZE
	.align		4
.L_691:
        /*0c84*/ 	.byte	0x04, 0x11
        /*0c86*/ 	.short	(.L_693 - .L_692)
	.align		4
.L_692:
        /*0c88*/ 	.word	index@(_ZN2at6native29vectorized_elementwise_kernelILi8EZZZNS0_28launch_masked_scatter_kernelERKNS_10TensorBaseES4_S4_S4_ENKUlvE_clEvENKUlvE_clEvEUlhblE_St5arrayIPcLm4EEEEviT0_T1_)
        /*0c8c*/ 	.word	0x00000000


	//----- nvinfo : EIATTR_REGCOUNT
	.align		4
.L_693:
        /*0c90*/ 	.byte	0x04, 0x2f
        /*0c92*/ 	.short	(.L_695 - .L_694)
	.align		4
.L_694:
        /*0c94*/ 	.word	index@(_ZN2at6native29vectorized_elementwise_kernelILi4EZZZNS0_28launch_masked_scatter_kernelERKNS_10TensorBaseES4_S4_S4_ENKUlvE_clEvENKUlvE_clEvEUlhblE_St5arrayIPcLm4EEEEviT0_T1_)
        /*0c98*/ 	.word	0x00000020


	//----- nvinfo : EIATTR_FRAME_SIZE
	.align		4
.L_695:
        /*0c9c*/ 	.byte	0x04, 0x11
        /*0c9e*/ 	.short	(.L_697 - .L_696)
	.align		4
.L_696:
        /*0ca0*/ 	.word	index@(_ZN2at6native29vectorized_elementwise_kernelILi4EZZZNS0_28launch_masked_scatter_kernelERKNS_10TensorBaseES4_S4_S4_ENKUlvE_clEvENKUlvE_clEvEUlhblE_St5arrayIPcLm4EEEEviT0_T1_)
        /*0ca4*/ 	.word	0x00000000


	//----- nvinfo : EIATTR_REGCOUNT
	.align		4
.L_697:
        /*0ca8*/ 	.byte	0x04, 0x2f
        /*0caa*/ 	.short	(.L_699 - .L_698)
	.align		4
.L_698:
        /*0cac*/ 	.word	index@(_ZN2at6native29vectorized_elementwise_kernelILi2EZZZNS0_28launch_masked_scatter_kernelERKNS_10TensorBaseES4_S4_S4_ENKUlvE_clEvENKUlvE_clEvEUlhblE_St5arrayIPcLm4EEEEviT0_T1_)
        /*0cb0*/ 	.word	0x00000020


	//----- nvinfo : EIATTR_FRAME_SIZE
	.align		4
.L_699:
        /*0cb4*/ 	.byte	0x04, 0x11
        /*0cb6*/ 	.short	(.L_701 - .L_700)
	.align		4
.L_700:
        /*0cb8*/ 	.word	index@(_ZN2at6native29vectorized_elementwise_kernelILi2EZZZNS0_28launch_masked_scatter_kernelERKNS_10TensorBaseES4_S4_S4_ENKUlvE_clEvENKUlvE_clEvEUlhblE_St5arrayIPcLm4EEEEviT0_T1_)
        /*0cbc*/ 	.word	0x00000000


	//----- nvinfo : EIATTR_REGCOUNT
	.align		4
.L_701:
        /*0cc0*/ 	.byte	0x04, 0x2f
        /*0cc2*/ 	.short	(.L_703 - .L_702)
	.align		4
.L_702:
        /*0cc4*/ 	.word	index@(_ZN2at6native27unrolled_elementwise_kernelIZZZNS0_28launch_masked_scatter_kernelERKNS_10TensorBaseES4_S4_S4_ENKUlvE_clEvENKUlvE_clEvEUlhblE_St5arrayIPcLm4EELi4E23TrivialOffsetCalculatorILi3EjESB_ILi1EjENS0_6memory15LoadWithoutCastENSE_16StoreWithoutCastEEEviT_T0_T2_T3_T4_T5_)
        /*0cc8*/ 	.word	0x00000020


	//----- nvinfo : EIATTR_FRAME_SIZE
	.align		4
.L_703:
        /*0ccc*/ 	.byte	0x04, 0x11
        /*0cce*/ 	.short	(.L_705 - .L_704)
	.align		4
.L_704:
        /*0cd0*/ 	.word	index@(_ZN2at6native27unrolled_elementwise_kernelIZZZNS0_28launch_masked_scatter_kernelERKNS_10TensorBaseES4_S4_S4_ENKUlvE_clEvENKUlvE_clEvEUlhblE_St5arrayIPcLm4EELi4E23TrivialOffsetCalculatorILi3EjESB_ILi1EjENS0_6memory15LoadWithoutCastENSE_16StoreWithoutCastEEEviT_T0_T2_T3_T4_T5_)
        /*0cd4*/ 	.word	0x00000000


	//----- nvinfo : EIATTR_REGCOUNT
	.align		4
.L_705:
        /*0cd8*/ 	.byte	0x04, 0x2f
        /*0cda*/ 	.short	(.L_707 - .L_706)
	.align		4
.L_706:
        /*0cdc*/ 	.word	index@(_ZN2at6native18elementwise_kernelILi128ELi4EZNS0_22gpu_kernel_impl_nocastIZZZNS0_28launch_masked_scatter_kernelERKNS_10TensorBaseES5_S5_S5_ENKUlvE_clEvENKUlvE_clEvEUlhblE_EEvRNS_18TensorIteratorBaseERKT_EUliE_EEviT1_)
        /*0ce0*/ 	.word	0x0000000e


	//----- nvinfo : EIATTR_FRAME_SIZE
	.align		4
.L_707:
        /*0ce4*/ 	.byte	0x04, 0x11
        /*0ce6*/ 	.short	(.L_709 - .L_708)
	.align		4
.L_708:
        /*0ce8*/ 	.word	index@(_ZN2at6native18elementwise_kernelILi128ELi4EZNS0_22gpu_kernel_impl_nocastIZZZNS0_28launch_masked_scatter_kernelERKNS_10TensorBaseES5_S5_S5_ENKUlvE_clEvENKUlvE_clEvEUlhblE_EEvRNS_18TensorIteratorBaseERKT_EUliE_EEviT1_)
        /*0cec*/ 	.word	0x00000000


	//----- nvinfo : EIATTR_REGCOUNT
	.align		4
.L_709:
        /*0cf0*/ 	.byte	0x04, 0x2f
        /*0cf2*/ 	.short	(.L_711 - .L_710)
	.align		4
.L_710:
        /*0cf4*/ 	.word	index@(_ZN2at6native27unrolled_elementwise_kernelIZZZNS0_28launch_masked_scatter_kernelERKNS_10TensorBaseES4_S4_S4_ENKUlvE_clEvENKUlvE_clEvEUlhblE_St5arrayIPcLm4EELi4E23TrivialOffsetCalculatorILi3EjESB_ILi1EjENS0_6memory12LoadWithCastILi3EEENSE_13StoreWithCastILi1EEEEEviT_T0_T2_T3_T4_T5_)
        /*0cf8*/ 	.word	0x00000028


	//----- nvinfo : EIATTR_FRAME_SIZE
	.align		4
.L_711:
        /*0cfc*/ 	.byte	0x04, 0x11
        /*0cfe*/ 	.short	(.L_713 - .L_712)
	.align		4
.L_712:
        /*0d00*/ 	.word	index@(_ZN2at6native27unrolled_elementwise_kernelIZZZNS0_28launch_masked_scatter_kernelERKNS_10TensorBaseES4_S4_S4_ENKUlvE_clEvENKUlvE_clEvEUlhblE_St5arrayIPcLm4EELi4E23TrivialOffsetCalculatorILi3EjESB_ILi1EjENS0_6memory12LoadWithCastILi3EEENSE_13StoreWithCastILi1EEEEEviT_T0_T2_T3_T4_T5_)
        /*0d04*/ 	.word	0x00000000


	//----- nvinfo : EIATTR_REGCOUNT
	.align		4
.L_713:
        /*0d08*/ 	.byte	0x04, 0x2f
        /*0d0a*/ 	.short	(.L_715 - .L_714)
	.align		4
.L_714:
        /*0d0c*/ 	.word	index@(_ZN2at6native18elementwise_kernelILi128ELi4EZNS0_15gpu_kernel_implIZZZNS0_28launch_masked_scatter_kernelERKNS_10TensorBaseES5_S5_S5_ENKUlvE_clEvENKUlvE_clEvEUlhblE_EEvRNS_18TensorIteratorBaseERKT_EUliE_EEviT1_)
        /*0d10*/ 	.word	0x0000001b


	//----- nvinfo : EIATTR_FRAME_SIZE
	.align		4
.L_715:
        /*0d14*/ 	.byte	0x04, 0x11
        /*0d16*/ 	.short	(.L_717 - .L_716)
	.align		4
.L_716:
        /*0d18*/ 	.word	index@(_ZN2at6native18elementwise_kernelILi128ELi4EZNS0_15gpu_kernel_implIZZZNS0_28launch_masked_scatter_kernelERKNS_10TensorBaseES5_S5_S5_ENKUlvE_clEvENKUlvE_clEvEUlhblE_EEvRNS_18TensorIteratorBaseERKT_EUliE_EEviT1_)
        /*0d1c*/ 	.word	0x00000000


	//----- nvinfo : EIATTR_REGCOUNT
	.align		4
.L_717:
        /*0d20*/ 	.byte	0x04, 0x2f
        /*0d22*/ 	.short	(.L_719 - .L_718)
	.align		4
.L_718:
        /*0d24*/ 	.word	index@(_ZN2at6native29vectorized_elementwise_kernelILi8EZZZNS0_28launch_masked_scatter_kernelERKNS_10TensorBaseES4_S4_S4_ENKUlvE_clEvENKUlvE0_clEvEUlablE_St5arrayIPcLm4EEEEviT0_T1_)
        /*0d28*/ 	.word	0x00000004


	//----- nvinfo : EIATTR_FRAME_SIZE
	.align		4
.L_719:
        /*0d2c*/ 	.byte	0x04, 0x11
        /*0d2e*/ 	.short	(.L_721 - .L_720)
	.align		4
.L_720:
        /*0d30*/ 	.word	index@(_ZN2at6native29vectorized_elementwise_kernelILi8EZZZNS0_28launch_masked_scatter_kernelERKNS_10TensorBaseES4_S4_S4_ENKUlvE_clEvENKUlvE0_clEvEUlablE_St5arrayIPcLm4EEEEviT0_T1_)
        /*0d34*/ 	.word	0x00000000


	//----- nvinfo : EIATTR_REGCOUNT
	.align		4
.L_721:
        /*0d38*/ 	.byte	0x04, 0x2f
        /*0d3a*/ 	.short	(.L_723 - .L_722)
	.align		4
.L_722:
        /*0d3c*/ 	.word	index@(_ZN2at6native29vectorized_elementwise_kernelILi4EZZZNS0_28launch_masked_scatter_kernelERKNS_10TensorBaseES4_S4_S4_ENKUlvE_clEvENKUlvE0_clEvEUlablE_St5arrayIPcLm4EEEEviT0_T1_)
        /*0d40*/ 	.word	0x00000020


	//----- nvinfo : EIATTR_FRAME_SIZE
	.align		4
.L_723:
        /*0d44*/ 	.byte	0x04, 0x11
        /*0d46*/ 	.short	(.L_725 - .L_724)
	.align		4
.L_724:
        /*0d48*/ 	.word	index@(_ZN2at6native29vectorized_elementwise_kernelILi4EZZZNS0_28launch_masked_scatter_kernelERKNS_10TensorBaseES4_S4_S4_ENKUlvE_clEvENKUlvE0_clEvEUlablE_St5arrayIPcLm4EEEEviT0_T1_)
        /*0d4c*/ 	.word	0x00000000


	//----- nvinfo : EIATTR_REGCOUNT
	.align		4
.L_725:
        /*0d50*/ 	.byte	0x04, 0x2f
        /*0d52*/ 	.short	(.L_727 - .L_726)
	.align		4
.L_726:
        /*0d54*/ 	.word	index@(_ZN2at6native29vectorized_elementwise_kernelILi2EZZZNS0_28launch_masked_scatter_kernelERKNS_10TensorBaseES4_S4_S4_ENKUlvE_clEvENKUlvE0_clEvEUlablE_St5arrayIPcLm4EEEEviT0_T1_)
        /*0d58*/ 	.word	0x00000020


	//----- nvinfo : EIATTR_FRAME_SIZE
	.align		4
.L_727:
        /*0d5c*/ 	.byte	0x04, 0x11
        /*0d5e*/ 	.short	(.L_729 - .L_728)
	.align		4
.L_728:
        /*0d60*/ 	.word	index@(_ZN2at6native29vectorized_elementwise_kernelILi2EZZZNS0_28launch_masked_scatter_kernelERKNS_10TensorBaseES4_S4_S4_ENKUlvE_clEvENKUlvE0_clEvEUlablE_St5arrayIPcLm4EEEEviT0_T1_)
        /*0d64*/ 	.word	0x00000000


	//----- nvinfo : EIATTR_REGCOUNT
	.align		4
.L_729:
        /*0d68*/ 	.byte	0x04, 0x2f
        /*0d6a*/ 	.short	(.L_731 - .L_730)
	.align		4
.L_730:
        /*0d6c*/ 	.word	index@(_ZN2at6native27unrolled_elementwise_kernelIZZZNS0_28launch_masked_scatter_kernelERKNS_10TensorBaseES4_S4_S4_ENKUlvE_clEvENKUlvE0_clEvEUlablE_St5arrayIPcLm4EELi4E23TrivialOffsetCalculatorILi3EjESB_ILi1EjENS0_6memory15LoadWithoutCastENSE_16StoreWithoutCastEEEviT_T0_T2_T3_T4_T5_)
        /*0d70*/ 	.word	0x00000020


	//----- nvinfo : EIATTR_FRAME_SIZE
	.align		4
.L_731:
        /*0d74*/ 	.byte	0x04, 0x11
        /*0d76*/ 	.short	(.L_733 - .L_732)
	.align		4
.L_732:
        /*0d78*/ 	.word	index@(_ZN2at6native27unrolled_elementwise_kernelIZZZNS0_28launch_masked_scatter_kernelERKNS_10TensorBaseES4_S4_S4_ENKUlvE_clEvENKUlvE0_clEvEUlablE_St5arrayIPcLm4EELi4E23TrivialOffsetCalculatorILi3EjESB_ILi1EjENS0_6memory15LoadWithoutCastENSE_16StoreWithoutCastEEEviT_T0_T2_T3_T4_T5_)
        /*0d7c*/ 	.word	0x00000000


	//----- nvinfo : EIATTR_REGCOUNT
	.align		4
.L_733:
        /*0d80*/ 	.byte	0x04, 0x2f
        /*0d82*/ 	.short	(.L_735 - .L_734)
	.align		4
.L_734:
        /*0d84*/ 	.word	index@(_ZN2at6native18elementwise_kernelILi128ELi4EZNS0_22gpu_kernel_impl_nocastIZZZNS0_28launch_masked_scatter_kernelERKNS_10TensorBaseES5_S5_S5_ENKUlvE_clEvENKUlvE0_clEvEUlablE_EEvRNS_18TensorIteratorBaseERKT_EUliE_EEviT1_)
        /*0d88*/ 	.word	0x0000000e


	//----- nvinfo : EIATTR_FRAME_SIZE
	.align		4
.L_735:
        /*0d8c*/ 	.byte	0x04, 0x11
        /*0d8e*/ 	.short	(.L_737 - .L_736)
	.align		4
.L_736:
        /*0d90*/ 	.word	index@(_ZN2at6native18elementwise_kernelILi128ELi4EZNS0_22gpu_kernel_impl_nocastIZZZNS0_28launch_masked_scatter_kernelERKNS_10TensorBaseES5_S5_S5_ENKUlvE_clEvENKUlvE0_clEvEUlablE_EEvRNS_18TensorIteratorBaseERKT_EUliE_EEviT1_)
        /*0d94*/ 	.word	0x00000000


	//----- nvinfo : EIATTR_REGCOUNT
	.align		4
.L_737:
        /*0d98*/ 	.byte	0x04, 0x2f
        /*0d9a*/ 	.short	(.L_739 - .L_738)
	.align		4
.L_738:
        /*0d9c*/ 	.word	index@(_ZN2at6native27unrolled_elementwise_kernelIZZZNS0_28launch_masked_scatter_kernelERKNS_10TensorBaseES4_S4_S4_ENKUlvE_clEvENKUlvE0_clEvEUlablE_St5arrayIPcLm4EELi4E23TrivialOffsetCalculatorILi3EjESB_ILi1EjENS0_6memory12LoadWithCastILi3EEENSE_13StoreWithCastILi1EEEEEviT_T0_T2_T3_T4_T5_)
        /*0da0*/ 	.word	0x00000028


	//----- nvinfo : EIATTR_FRAME_SIZE
	.align		4
.L_739:
        /*0da4*/ 	.byte	0x04, 0x11
        /*0da6*/ 	.short	(.L_741 - .L_740)
	.align		4
.L_740:
        /*0da8*/ 	.word	index@(_ZN2at6native27unrolled_elementwise_kernelIZZZNS0_28launch_masked_scatter_kernelERKNS_10TensorBaseES4_S4_S4_ENKUlvE_clEvENKUlvE0_clEvEUlablE_St5arrayIPcLm4EELi4E23TrivialOffsetCalculatorILi3EjESB_ILi1EjENS0_6memory12LoadWithCastILi3EEENSE_13StoreWithCastILi1EEEEEviT_T0_T2_T3_T4_T5_)
        /*0dac*/ 	.word	0x00000000


	//----- nvinfo : EIATTR_REGCOUNT
	.align		4
.L_741:
        /*0db0*/ 	.byte	0x04, 0x2f
        /*0db2*/ 	.short	(.L_743 - .L_742)
	.align		4
.L_742:
        /*0db4*/ 	.word	index@(_ZN2at6native18elementwise_kernelILi128ELi4EZNS0_15gpu_kernel_implIZZZNS0_28launch_masked_scatter_kernelERKNS_10TensorBaseES5_S5_S5_ENKUlvE_clEvENKUlvE0_clEvEUlablE_EEvRNS_18TensorIteratorBaseERKT_EUliE_EEviT1_)
        /*0db8*/ 	.word	0x0000001b


	//----- nvinfo : EIATTR_FRAME_SIZE
	.align		4
.L_743:
        /*0dbc*/ 	.byte	0x04, 0x11
        /*0dbe*/ 	.short	(.L_745 - .L_744)
	.align		4
.L_744:
        /*0dc0*/ 	.word	index@(_ZN2at6native18elementwise_kernelILi128ELi4EZNS0_15gpu_kernel_implIZZZNS0_28launch_masked_scatter_kernelERKNS_10TensorBaseES5_S5_S5_ENKUlvE_clEvENKUlvE0_clEvEUlablE_EEvRNS_18TensorIteratorBaseERKT_EUliE_EEviT1_)
        /*0dc4*/ 	.word	0x00000000


	//----- nvinfo : EIATTR_REGCOUNT
	.align		4
.L_745:
        /*0dc8*/ 	.byte	0x04, 0x2f
        /*0dca*/ 	.short	(.L_747 - .L_746)
	.align		4
.L_746:
        /*0dcc*/ 	.word	index@(_ZN2at6native29vectorized_elementwise_kernelILi8EZZZNS0_28launch_masked_scatter_kernelERKNS_10TensorBaseES4_S4_S4_ENKUlvE_clEvENKUlvE1_clEvEUliblE_St5arrayIPcLm4EEEEviT0_T1_)
        /*0dd0*/ 	.word	0x00000004


	//----- nvinfo : EIATTR_FRAME_SIZE
	.align		4
.L_747:
        /*0dd4*/ 	.byte	0x04, 0x11
        /*0dd6*/ 	.short	(.L_749 - .L_748)
	.align		4
.L_748:
        /*0dd8*/ 	.word	index@(_ZN2at6native29vectorized_elementwise_kernelILi8EZZZNS0_28launch_masked_scatter_kernelERKNS_10TensorBaseES4_S4_S4_ENKUlvE_clEvENKUlvE1_clEvEUliblE_St5arrayIPcLm4EEEEviT0_T1_)
        /*0ddc*/ 	.word	0x00000000


	//----- nvinfo : EIATTR_REGCOUNT
	.align		4
.L_749:
        /*0de0*/ 	.byte	0x04, 0x2f
        /*0de2*/ 	.short	(.L_751 - .L_750)
	.align		4
.L_750:
        /*0de4*/ 	.word	index@(_ZN2at6native29vectorized_elementwise_kernelILi4EZZZNS0_28launch_masked_scatter_kernelERKNS_10TensorBaseES4_S4_S4_ENKUlvE_clEvENKUlvE1_clEvEUliblE_St5arrayIPcLm4EEEEviT0_T1_)
        /*0de8*/ 	.word	0x00000028


	//----- nvinfo : EIATTR_FRAME_SIZE
	.align		4
.L_751:
        /*0dec*/ 	.byte	0x04, 0x11
        /*0dee*/ 	.short	(.L_753 - .L_752)
	.align		4
.L_752:
        /*0df0*/ 	.word	index@(_ZN2at6native29vectorized_elementwise_kernelILi4EZZZNS0_28launch_masked_scatter_kernelERKNS_10TensorBaseES4_S4_S4_ENKUlvE_clEvENKUlvE1_clEvEUliblE_St5arrayIPcLm4EEEEviT0_T1_)
        /*0df4*/ 	.word	0x00000000


	//----- nvinfo : EIATTR_REGCOUNT
	.align		4
.L_753:
        /*0df8*/ 	.byte	0x04, 0x2f
        /*0dfa*/ 	.short	(.L_755 - .L_754)
	.align		4
.L_754:
        /*0dfc*/ 	.word	index@(_ZN2at6native29vectorized_elementwise_kernelILi2EZZZNS0_28launch_masked_scatter_kernelERKNS_10TensorBaseES4_S4_S4_ENKUlvE_clEvENKUlvE1_clEvEUliblE_St5arrayIPcLm4EEEEviT0_T1_)
        /*0e00*/ 	.word	0x00000028


	//----- nvinfo : EIATTR_FRAME_SIZE
	.align		4
.L_755:
        /*0e04*/ 	.byte	0x04, 0x11
        /*0e06*/ 	.short	(.L_757 - .L_756)
	.align		4
.L_756:
        /*0e08*/ 	.word	index@(_ZN2at6native29vectorized_elementwise_kernelILi2EZZZNS0_28launch_masked_scatter_kernelERKNS_10TensorBaseES4_S4_S4_ENKUlvE_clEvENKUlvE1_clEvEUliblE_St5arrayIPcLm4EEEEviT0_T1_)
        /*0e0c*/ 	.word	0x00000000


	//----- nvinfo : EIATTR_REGCOUNT
	.align		4
.L_757:
        /*0e10*/ 	.byte	0x04, 0x2f
        /*0e12*/ 	.short	(.L_759 - .L_758)
	.align		4
.L_758:
        /*0e14*/ 	.word	index@(_ZN2at6native27unrolled_elementwise_kernelIZZZNS0_28launch_masked_scatter_kernelERKNS_10TensorBaseES4_S4_S4_ENKUlvE_clEvENKUlvE1_clEvEUliblE_St5arrayIPcLm4EELi4E23TrivialOffsetCalculatorILi3EjESB_ILi1EjENS0_6memory15LoadWithoutCastENSE_16StoreWithoutCastEEEviT_T0_T2_T3_T4_T5_)
        /*0e18*/ 	.word	0x00000020


	//----- nvinfo : EIATTR_FRAME_SIZE
	.align		4
.L_759:
        /*0e1c*/ 	.byte	0x04, 0x11
        /*0e1e*/ 	.short	(.L_761 - .L_760)
	.align		4
.L_760:
        /*0e20*/ 	.word	index@(_ZN2at6native27unrolled_elementwise_kernelIZZZNS0_28launch_masked_scatter_kernelERKNS_10TensorBaseES4_S4_S4_ENKUlvE_clEvENKUlvE1_clEvEUliblE_St5arrayIPcLm4EELi4E23TrivialOffsetCalculatorILi3EjESB_ILi1EjENS0_6memory15LoadWithoutCastENSE_16StoreWithoutCastEEEviT_T0_T2_T3_T4_T5_)
        /*0e24*/ 	.word	0x00000000


	//----- nvinfo : EIATTR_REGCOUNT
	.align		4
.L_761:
        /*0e28*/ 	.byte	0x04, 0x2f
        /*0e2a*/ 	.short	(.L_763 - .L_762)
	.align		4
.L_762:
        /*0e2c*/ 	.word	index@(_ZN2at6native18elementwise_kernelILi128ELi2EZNS0_22gpu_kernel_impl_nocastIZZZNS0_28launch_masked_scatter_kernelERKNS_10TensorBaseES5_S5_S5_ENKUlvE_clEvENKUlvE1_clEvEUliblE_EEvRNS_18TensorIteratorBaseERKT_EUliE_EEviT1_)
        /*0e30*/ 	.word	0x0000000e


	//----- nvinfo : EIATTR_FRAME_SIZE
	.align		4
.L_763:
        /*0e34*/ 	.byte	0x04, 0x11
        /*0e36*/ 	.short	(.L_765 - .L_764)
	.align		4
.L_764:
        /*0e38*/ 	.word	index@(_ZN2at6native18elementwise_kernelILi128ELi2EZNS0_22gpu_kernel_impl_nocastIZZZNS0_28launch_masked_scatter_kernelERKNS_10TensorBaseES5_S5_S5_ENKUlvE_clEvENKUlvE1_clEvEUliblE_EEvRNS_18TensorIteratorBaseERKT_EUliE_EEviT1_)
        /*0e3c*/ 	.word	0x00000000


	//----- nvinfo : EIATTR_REGCOUNT
	.align		4
.L_765:
        /*0e40*/ 	.byte	0x04, 0x2f
        /*0e42*/ 	.short	(.L_767 - .L_766)
	.align		4
.L_766:
        /*0e44*/ 	.word	index@(_ZN2at6native27unrolled_elementwise_kernelIZZZNS0_28launch_masked_scatter_kernelERKNS_10TensorBaseES4_S4_S4_ENKUlvE_clEvENKUlvE1_clEvEUliblE_St5arrayIPcLm4EELi4E23TrivialOffsetCalculatorILi3EjESB_ILi1EjENS0_6memory12LoadWithCastILi3EEENSE_13StoreWithCastILi1EEEEEviT_T0_T2_T3_T4_T5_)
        /*0e48*/ 	.word	0x00000028


	//----- nvinfo : EIATTR_FRAME_SIZE
	.align		4
.L_767:
        /*0e4c*/ 	.byte	0x04, 0x11
        /*0e4e*/ 	.short	(.L_769 - .L_768)
	.align		4
.L_768:
        /*0e50*/ 	.word	index@(_ZN2at6native27unrolled_elementwise_kernelIZZZNS0_28launch_masked_scatter_kernelERKNS_10TensorBaseES4_S4_S4_ENKUlvE_clEvENKUlvE1_clEvEUliblE_St5arrayIPcLm4EELi4E23TrivialOffsetCalculatorILi3EjESB_ILi1EjENS0_6memory12LoadWithCastILi3EEENSE_13StoreWithCastILi1EEEEEviT_T0_T2_T3_T4_T5_)
        /*0e54*/ 	.word	0x00000000


	//----- nvinfo : EIATTR_REGCOUNT
	.align		4
.L_769:
        /*0e58*/ 	.byte	0x04, 0x2f
        /*0e5a*/ 	.short	(.L_771 - .L_770)
	.align		4
.L_770:
        /*0e5c*/ 	.word	index@(_ZN2at6native18elementwise_kernelILi128ELi4EZNS0_15gpu_kernel_implIZZZNS0_28launch_masked_scatter_kernelERKNS_10TensorBaseES5_S5_S5_ENKUlvE_clEvENKUlvE1_clEvEUliblE_EEvRNS_18TensorIteratorBaseERKT_EUliE_EEviT1_)
        /*0e60*/ 	.word	0x0000001b


	//----- nvinfo : EIATTR_FRAME_SIZE
	.align		4
.L_771:
        /*0e64*/ 	.byte	0x04, 0x11
        /*0e66*/ 	.short	(.L_773 - .L_772)
	.align		4
.L_772:
        /*0e68*/ 	.word	index@(_ZN2at6native18elementwise_kernelILi128ELi4EZNS0_15gpu_kernel_implIZZZNS0_28launch_masked_scatter_kernelERKNS_10TensorBaseES5_S5_S5_ENKUlvE_clEvENKUlvE1_clEvEUliblE_EEvRNS_18TensorIteratorBaseERKT_EUliE_EEviT1_)
        /*0e6c*/ 	.word	0x00000000


	//----- nvinfo : EIATTR_REGCOUNT
	.align		4
.L_773:
        /*0e70*/ 	.byte	0x04, 0x2f
        /*0e72*/ 	.short	(.L_775 - .L_774)
	.align		4
.L_774:
        /*0e74*/ 	.word	index@(_ZN2at6native29vectorized_elementwise_kernelILi8EZZZNS0_28launch_masked_scatter_kernelERKNS_10TensorBaseES4_S4_S4_ENKUlvE_clEvENKUlvE2_clEvEUllblE_St5arrayIPcLm4EEEEviT0_T1_)
        /*0e78*/ 	.word	0x00000004


	//----- nvinfo : EIATTR_FRAME_SIZE
	.align		4
.L_775:
        /*0e7c*/ 	.byte	0x04, 0x11
        /*0e7e*/ 	.short	(.L_777 - .L_776)
	.align		4
.L_776:
        /*0e80*/ 	.word	index@(_ZN2at6native29vectorized_elementwise_kernelILi8EZZZNS0_28launch_masked_scatter_kernelERKNS_10TensorBaseES4_S4_S4_ENKUlvE_clEvENKUlvE2_clEvEUllblE_St5arrayIPcLm4EEEEviT0_T1_)
        /*0e84*/ 	.word	0x00000000


	//----- nvinfo : EIATTR_REGCOUNT
	.align		4
.L_777:
        /*0e88*/ 	.byte	0x04, 0x2f
        /*0e8a*/ 	.short	(.L_779 - .L_778)
	.align		4
.L_778:
        /*0e8c*/ 	.word	index@(_ZN2at6native29vectorized_elementwise_kernelILi4EZZZNS0_28launch_masked_scatter_kernelERKNS_10TensorBaseES4_S4_S4_ENKUlvE_clEvENKUlvE2_clEvEUllblE_St5arrayIPcLm4EEEEviT0_T1_)
        /*0e90*/ 	.word	0x00000030


	//----- nvinfo : EIATTR_FRAME_SIZE
	.align		4
.L_779:
        /*0e94*/ 	.byte	0x04, 0x11
        /*0e96*/ 	.short	(.L_781 - .L_780)
	.align		4
.L_780:
        /*0e98*/ 	.word	index@(_ZN2at6native29vectorized_elementwise_kernelILi4EZZZNS0_28launch_masked_scatter_kernelERKNS_10TensorBaseES4_S4_S4_ENKUlvE_clEvENKUlvE2_clEvEUllblE_St5arrayIPcLm4EEEEviT0_T1_)
        /*0e9c*/ 	.word	0x00000000


	//----- nvinfo : EIATTR_REGCOUNT
	.align		4
.L_781:
        /*0ea0*/ 	.byte	0x04, 0x2f
        /*0ea2*/ 	.short	(.L_783 - .L_782)
	.align		4
.L_782:
        /*0ea4*/ 	.word	index@(_ZN2at6native29vectorized_elementwise_kernelILi2EZZZNS0_28launch_masked_scatter_kernelERKNS_10TensorBaseES4_S4_S4_ENKUlvE_clEvENKUlvE2_clEvEUllblE_St5arrayIPcLm4EEEEviT0_T1_)
        /*0ea8*/ 	.word	0x00000030


	//----- nvinfo : EIATTR_FRAME_SIZE
	.align		4
.L_783:
        /*0eac*/ 	.byte	0x04, 0x11
        /*0eae*/ 	.short	(.L_785 - .L_784)
	.align		4
.L_784:
        /*0eb0*/ 	.word	index@(_ZN2at6native29vectorized_elementwise_kernelILi2EZZZNS0_28launch_masked_scatter_kernelERKNS_10TensorBaseES4_S4_S4_ENKUlvE_clEvENKUlvE2_clEvEUllblE_St5arrayIPcLm4EEEEviT0_T1_)
        /*0eb4*/ 	.word	0x00000000


	//----- nvinfo : EIATTR_REGCOUNT
	.align		4
.L_785:
        /*0eb8*/ 	.byte	0x04, 0x2f
        /*0eba*/ 	.short	(.L_787 - .L_786)
	.align		4
.L_786:
        /*0ebc*/ 	.word	index@(_ZN2at6native27unrolled_elementwise_kernelIZZZNS0_28launch_masked_scatter_kernelERKNS_10TensorBaseES4_S4_S4_ENKUlvE_clEvENKUlvE2_clEvEUllblE_St5arrayIPcLm4EELi4E23TrivialOffsetCalculatorILi3EjESB_ILi1EjENS0_6memory15LoadWithoutCastENSE_16StoreWithoutCastEEEviT_T0_T2_T3_T4_T5_)
        /*0ec0*/ 	.word	0x00000020


	//----- nvinfo : EIATTR_FRAME_SIZE
	.align		4
.L_787:
        /*0ec4*/ 	.byte	0x04, 0x11
        /*0ec6*/ 	.short	(.L_789 - .L_788)
	.align		4
.L_788:
        /*0ec8*/ 	.word	index@(_ZN2at6native27unrolled_elementwise_kernelIZZZNS0_28launch_masked_scatter_kernelERKNS_10TensorBaseES4_S4_S4_ENKUlvE_clEvENKUlvE2_clEvEUllblE_St5arrayIPcLm4EELi4E23TrivialOffsetCalculatorILi3EjESB_ILi1EjENS0_6memory15LoadWithoutCastENSE_16StoreWithoutCastEEEviT_T0_T2_T3_T4_T5_)
        /*0ecc*/ 	.word	0x00000000


	//----- nvinfo : EIATTR_REGCOUNT
	.align		4
.L_789:
        /*0ed0*/ 	.byte	0x04, 0x2f
        /*0ed2*/ 	.short	(.L_791 - .L_790)
	.align		4
.L_790:
        /*0ed4*/ 	.word	index@(_ZN2at6native18elementwise_kernelILi128ELi2EZNS0_22gpu_kernel_impl_nocastIZZZNS0_28launch_masked_scatter_kernelERKNS_10TensorBaseES5_S5_S5_ENKUlvE_clEvENKUlvE2_clEvEUllblE_EEvRNS_18TensorIteratorBaseERKT_EUliE_EEviT1_)
        /*0ed8*/ 	.word	0x0000000e


	//----- nvinfo : EIATTR_FRAME_SIZE
	.align		4
.L_791:
        /*0edc*/ 	.byte	0x04, 0x11
        /*0ede*/ 	.short	(.L_793 - .L_792)
	.align		4
.L_792:
        /*0ee0*/ 	.word	index@(_ZN2at6native18elementwise_kernelILi128ELi2EZNS0_22gpu_kernel_impl_nocastIZZZNS0_28launch_masked_scatter_kernelERKNS_10TensorBaseES5_S5_S5_ENKUlvE_clEvENKUlvE2_clEvEUllblE_EEvRNS_18TensorIteratorBaseERKT_EUliE_EEviT1_)
        /*0ee4*/ 	.word	0x00000000


	//----- nvinfo : EIATTR_REGCOUNT
	.align		4
.L_793:
        /*0ee8*/ 	.byte	0x04, 0x2f
        /*0eea*/ 	.short	(.L_795 - .L_794)
	.align		4
.L_794:
        /*0eec*/ 	.word	index@(_ZN2at6native27unrolled_elementwise_kernelIZZZNS0_28launch_masked_scatter_kernelERKNS_10TensorBaseES4_S4_S4_ENKUlvE_clEvENKUlvE2_clEvEUllblE_St5arrayIPcLm4EELi4E23TrivialOffsetCalculatorILi3EjESB_ILi1EjENS0_6memory12LoadWithCastILi3EEENSE_13StoreWithCastILi1EEEEEviT_T0_T2_T3_T4_T5_)
        /*0ef0*/ 	.word	0x00000028


	//----- nvinfo : EIATTR_FRAME_SIZE
	.align		4
.L_795:
        /*0ef4*/ 	.byte	0x04, 0x11
        /*0ef6*/ 	.short	(.L_797 - .L_796)
	.align		4
.L_796:
        /*0ef8*/ 	.word	index@(_ZN2at6native27unrolled_elementwise_kernelIZZZNS0_28launch_masked_scatter_kernelERKNS_10TensorBaseES4_S4_S4_ENKUlvE_clEvENKUlvE2_clEvEUllblE_St5arrayIPcLm4EELi4E23TrivialOffsetCalculatorILi3EjESB_ILi1EjENS0_6memory12LoadWithCastILi3EEENSE_13StoreWithCastILi1EEEEEviT_T0_T2_T3_T4_T5_)
        /*0efc*/ 	.word	0x00000008


	//----- nvinfo : EIATTR_REGCOUNT
	.align		4
.L_797:
        /*0f00*/ 	.byte	0x04, 0x2f
        /*0f02*/ 	.short	(.L_799 - .L_798)
	.align		4
.L_798:
        /*0f04*/ 	.word	index@(_ZN2at6native18elementwise_kernelILi128ELi4EZNS0_15gpu_kernel_implIZZZNS0_28launch_masked_scatter_kernelERKNS_10TensorBaseES5_S5_S5_ENKUlvE_clEvENKUlvE2_clEvEUllblE_EEvRNS_18TensorIteratorBaseERKT_EUliE_EEviT1_)
        /*0f08*/ 	.word	0x0000001d


	//----- nvinfo : EIATTR_FRAME_SIZE
	.align		4
.L_799:
        /*0f0c*/ 	.byte	0x04, 0x11
        /*0f0e*/ 	.short	(.L_801 - .L_800)
	.align		4
.L_800:
        /*0f10*/ 	.word	index@(_ZN2at6native18elementwise_kernelILi128ELi4EZNS0_15gpu_kernel_implIZZZNS0_28launch_masked_scatter_kernelERKNS_10TensorBaseES5_S5_S5_ENKUlvE_clEvENKUlvE2_clEvEUllblE_EEvRNS_18TensorIteratorBaseERKT_EUliE_EEviT1_)
        /*0f14*/ 	.word	0x00000000


	//----- nvinfo : EIATTR_REGCOUNT
	.align		4
.L_801:
        /*0f18*/ 	.byte	0x04, 0x2f
        /*0f1a*/ 	.short	(.L_803 - .L_802)
	.align		4
.L_802:
        /*0f1c*/ 	.word	index@(_ZN2at6native29vectorized_elementwise_kernelILi8EZZZNS0_28launch_masked_scatter_kernelERKNS_10TensorBaseES4_S4_S4_ENKUlvE_clEvENKUlvE3_clEvEUlsblE_St5arrayIPcLm4EEEEviT0_T1_)
        /*0f20*/ 	.word	0x00000004


	//----- nvinfo : EIATTR_FRAME_SIZE
	.align		4
.L_803:
        /*0f24*/ 	.byte	0x04, 0x11
        /*0f26*/ 	.short	(.L_805 - .L_804)
	.align		4
.L_804:
        /*0f28*/ 	.word	index@(_ZN2at6native29vectorized_elementwise_kernelILi8EZZZNS0_28launch_masked_scatter_kernelERKNS_10TensorBaseES4_S4_S4_ENKUlvE_clEvENKUlvE3_clEvEUlsblE_St5arrayIPcLm4EEEEviT0_T1_)
        /*0f2c*/ 	.word	0x00000000


	//----- nvinfo : EIATTR_REGCOUNT
	.align		4
.L_805:
        /*0f30*/ 	.byte	0x04, 0x2f
        /*0f32*/ 	.short	(.L_807 - .L_806)
	.align		4
.L_806:
        /*0f34*/ 	.word	index@(_ZN2at6native29vectorized_elementwise_kernelILi4EZZZNS0_28launch_masked_scatter_kernelERKNS_10TensorBaseES4_S4_S4_ENKUlvE_clEvENKUlvE3_clEvEUlsblE_St5arrayIPcLm4EEEEviT0_T1_)
        /*0f38*/ 	.word	0x00000028


	//----- nvinfo : EIATTR_FRAME_SIZE
	.align		4
.L_807:
        /*0f3c*/ 	.byte	0x04, 0x11
        /*0f3e*/ 	.short	(.L_809 - .L_808)
	.align		4
.L_808:
        /*0f40*/ 	.word	index@(_ZN2at6native29vectorized_elementwise_kernelILi4EZZZNS0_28launch_masked_scatter_kernelERKNS_10TensorBaseES4_S4_S4_ENKUlvE_clEvENKUlvE3_clEvEUlsblE_St5arrayIPcLm4EEEEviT0_T1_)
        /*0f44*/ 	.word	0x00000000


	//----- nvinfo : EIATTR_REGCOUNT
	.align		4
.L_809:
        /*0f48*/ 	.byte	0x04, 0x2f
        /*0f4a*/ 	.short	(.L_811 - .L_810)
	.align		4
.L_810:
        /*0f4c*/ 	.word	index@(_ZN2at6native29vectorized_elementwise_kernelILi2EZZZNS0_28launch_masked_scatter_kernelERKNS_10TensorBaseES4_S4_S4_ENKUlvE_clEvENKUlvE3_clEvEUlsblE_St5arrayIPcLm4EEEEviT0_T1_)
        /*0f50*/ 	.word	0x00000028


	//----- nvinfo : EIATTR_FRAME_SIZE
	.align		4
.L_811:
        /*0f54*/ 	.byte	0x04, 0x11
        /*0f56*/ 	.short	(.L_813 - .L_812)
	.align		4
.L_812:
        /*0f58*/ 	.word	index@(_ZN2at6native29vectorized_elementwise_kernelILi2EZZZNS0_28launch_masked_scatter_kernelERKNS_10TensorBaseES4_S4_S4_ENKUlvE_clEvENKUlvE3_clEvEUlsblE_St5arrayIPcLm4EEEEviT0_T1_)
        /*0f5c*/ 	.word	0x00000000


	//----- nvinfo : EIATTR_REGCOUNT
	.align		4
.L_813:
        /*0f60*/ 	.byte	0x04, 0x2f
        /*0f62*/ 	.short	(.L_815 - .L_814)
	.align		4
.L_814:
        /*0f64*/ 	.word	index@(_ZN2at6native27unrolled_elementwise_kernelIZZZNS0_28launch_masked_scatter_kernelERKNS_10TensorBaseES4_S4_S4_ENKUlvE_clEvENKUlvE3_clEvEUlsblE_St5arrayIPcLm4EELi4E23TrivialOffsetCalculatorILi3EjESB_ILi1EjENS0_6memory15LoadWithoutCastENSE_16StoreWithoutCastEEEviT_T0_T2_T3_T4_T5_)
        /*0f68*/ 	.word	0x00000020


	//----- nvinfo : EIATTR_FRAME_SIZE
	.align		4
.L_815:
        /*0f6c*/ 	.byte	0x04, 0x11
        /*0f6e*/ 	.short	(.L_817 - .L_816)
	.align		4
.L_816:
        /*0f70*/ 	.word	index@(_ZN2at6native27unrolled_elementwise_kernelIZZZNS0_28launch_masked_scatter_kernelERKNS_10TensorBaseES4_S4_S4_ENKUlvE_clEvENKUlvE3_clEvEUlsblE_St5arrayIPcLm4EELi4E23TrivialOffsetCalculatorILi3EjESB_ILi1EjENS0_6memory15LoadWithoutCastENSE_16StoreWithoutCastEEEviT_T0_T2_T3_T4_T5_)
        /*0f74*/ 	.word	0x00000000


	//----- nvinfo : EIATTR_REGCOUNT
	.align		4
.L_817:
        /*0f78*/ 	.byte	0x04, 0x2f
        /*0f7a*/ 	.short	(.L_819 - .L_818)
	.align		4
.L_818:
        /*0f7c*/ 	.word	index@(_ZN2at6native18elementwise_kernelILi128ELi4EZNS0_22gpu_kernel_impl_nocastIZZZNS0_28launch_masked_scatter_kernelERKNS_10TensorBaseES5_S5_S5_ENKUlvE_clEvENKUlvE3_clEvEUlsblE_EEvRNS_18TensorIteratorBaseERKT_EUliE_EEviT1_)
        /*0f80*/ 	.word	0x0000000e


	//----- nvinfo : EIATTR_FRAME_SIZE
	.align		4
.L_819:
        /*0f84*/ 	.byte	0x04, 0x11
        /*0f86*/ 	.short	(.L_821 - .L_820)
	.align		4
.L_820:
        /*0f88*/ 	.word	index@(_ZN2at6native18elementwise_kernelILi128ELi4EZNS0_22gpu_kernel_impl_nocastIZZZNS0_28launch_masked_scatter_kernelERKNS_10TensorBaseES5_S5_S5_ENKUlvE_clEvENKUlvE3_clEvEUlsblE_EEvRNS_18TensorIteratorBaseERKT_EUliE_EEviT1_)
        /*0f8c*/ 	.word	0x00000000


	//----- nvinfo : EIATTR_REGCOUNT
	.align		4
.L_821:
        /*0f90*/ 	.byte	0x04, 0x2f
        /*0f92*/ 	.short	(.L_823 - .L_822)
	.align		4
.L_822:
        /*0f94*/ 	.word	index@(_ZN2at6native27unrolled_elementwise_kernelIZZZNS0_28launch_masked_scatter_kernelERKNS_10TensorBaseES4_S4_S4_ENKUlvE_clEvENKUlvE3_clEvEUlsblE_St5arrayIPcLm4EELi4E23TrivialOffsetCalculatorILi3EjESB_ILi1EjENS0_6memory12LoadWithCastILi3EEENSE_13StoreWithCastILi1EEEEEviT_T0_T2_T3_T4_T5_)
        /*0f98*/ 	.word	0x00000028


	//----- nvinfo : EIATTR_FRAME_SIZE
	.align		4
.L_823:
        /*0f9c*/ 	.byte	0x04, 0x11
        /*0f9e*/ 	.short	(.L_825 - .L_824)
	.align		4
.L_824:
        /*0fa0*/ 	.word	index@(_ZN2at6native27unrolled_elementwise_kernelIZZZNS0_28launch_masked_scatter_kernelERKNS_10TensorBaseES4_S4_S4_ENKUlvE_clEvENKUlvE3_clEvEUlsblE_St5arrayIPcLm4EELi4E23TrivialOffsetCalculatorILi3EjESB_ILi1EjENS0_6memory12LoadWithCastILi3EEENSE_13StoreWithCastILi1EEEEEviT_T0_T2_T3_T4_T5_)
        /*0fa4*/ 	.word	0x00000000


	//----- nvinfo : EIATTR_REGCOUNT
	.align		4
.L_825:
        /*0fa8*/ 	.byte	0x04, 0x2f
        /*0faa*/ 	.short	(.L_827 - .L_826)
	.align		4
.L_826:
        /*0fac*/ 	.word	index@(_ZN2at6native18elementwise_kernelILi128ELi4EZNS0_15gpu_kernel_implIZZZNS0_28launch_masked_scatter_kernelERKNS_10TensorBaseES5_S5_S5_ENKUlvE_clEvENKUlvE3_clEvEUlsblE_EEvRNS_18TensorIteratorBaseERKT_EUliE_EEviT1_)
        /*0fb0*/ 	.word	0x0000001b


	//----- nvinfo : EIATTR_FRAME_SIZE
	.align		4
.L_827:
        /*0fb4*/ 	.byte	0x04, 0x11
        /*0fb6*/ 	.short	(.L_829 - .L_828)
	.align		4
.L_828:
        /*0fb8*/ 	.word	index@(_ZN2at6native18elementwise_kernelILi128ELi4EZNS0_15gpu_kernel_implIZZZNS0_28launch_masked_scatter_kernelERKNS_10TensorBaseES5_S5_S5_ENKUlvE_clEvENKUlvE3_clEvEUlsblE_EEvRNS_18TensorIteratorBaseERKT_EUliE_EEviT1_)
        /*0fbc*/ 	.word	0x00000000


	//----- nvinfo : EIATTR_REGCOUNT
	.align		4
.L_829:
        /*0fc0*/ 	.byte	0x04, 0x2f
        /*0fc2*/ 	.short	(.L_831 - .L_830)
	.align		4
.L_830:
        /*0fc4*/ 	.word	index@(_ZN2at6native29vectorized_elementwise_kernelILi8EZZZNS0_28launch_masked_scatter_kernelERKNS_10TensorBaseES4_S4_S4_ENKUlvE_clEvENKUlvE4_clEvEUldblE_St5arrayIPcLm4EEEEviT0_T1_)
        /*0fc8*/ 	.word	0x00000004


	//----- nvinfo : EIATTR_FRAME_SIZE
	.align		4
.L_831:
        /*0fcc*/ 	.byte	0x04, 0x11
        /*0fce*/ 	.short	(.L_833 - .L_832)
	.align		4
.L_832:
        /*0fd0*/ 	.word	index@(_ZN2at6native29vectorized_elementwise_kernelILi8EZZZNS0_28launch_masked_scatter_kernelERKNS_10TensorBaseES4_S4_S4_ENKUlvE_clEvENKUlvE4_clEvEUldblE_St5arrayIPcLm4EEEEviT0_T1_)
        /*0fd4*/ 	.word	0x00000000


	//----- nvinfo : EIATTR_REGCOUNT
	.align		4
.L_833:
        /*0fd8*/ 	.byte	0x04, 0x2f
        /*0fda*/ 	.short	(.L_835 - .L_834)
	.align		4
.L_834:
        /*0fdc*/ 	.word	index@(_ZN2at6native29vectorized_elementwise_kernelILi4EZZZNS0_28launch_masked_scatter_kernelERKNS_10TensorBaseES4_S4_S4_ENKUlvE_clEvENKUlvE4_clEvEUldblE_St5arrayIPcLm4EEEEviT0_T1_)
        /*0fe0*/ 	.word	0x00000030


	//----- nvinfo : EIATTR_FRAME_SIZE
	.align		4
.L_835:
        /*0fe4*/ 	.byte	0x04, 0x11
        /*0fe6*/ 	.short	(.L_837 - .L_836)
	.align		4
.L_836:
        /*0fe8*/ 	.word	index@(_ZN2at6native29vectorized_elementwise_kernelILi4EZZZNS0_28launch_masked_scatter_kernelERKNS_10TensorBaseES4_S4_S4_ENKUlvE_clEvENKUlvE4_clEvEUldblE_St5arrayIPcLm4EEEEviT0_T1_)
        /*0fec*/ 	.word	0x00000000


	//----- nvinfo : EIATTR_REGCOUNT
	.align		4
.L_837:
        /*0ff0*/ 	.byte	0x04, 0x2f
        /*0ff2*/ 	.short	(.L_839 - .L_838)
	.align		4
.L_838:
        /*0ff4*/ 	.word	index@(_ZN2at6native29vectorized_elementwise_kernelILi2EZZZNS0_28launch_masked_scatter_kernelERKNS_10TensorBaseES4_S4_S4_ENKUlvE_clEvENKUlvE4_clEvEUldblE_St5arrayIPcLm4EEEEviT0_T1_)
        /*0ff8*/ 	.word	0x00000030


	//----- nvinfo : EIATTR_FRAME_SIZE
	.align		4
.L_839:
        /*0ffc*/ 	.byte	0x04, 0x11
        /*0ffe*/ 	.short	(.L_841 - .L_840)
	.align		4
.L_840:
        /*1000*/ 	.word	index@(_ZN2at6native29vectorized_elementwise_kernelILi2EZZZNS0_28launch_masked_scatter_kernelERKNS_10TensorBaseES4_S4_S4_ENKUlvE_clEvENKUlvE4_clEvEUldblE_St5arrayIPcLm4EEEEviT0_T1_)
        /*1004*/ 	.word	0x00000000


	//----- nvinfo : EIATTR_REGCOUNT
	.align		4
.L_841:
        /*1008*/ 	.byte	0x04, 0x2f
        /*100a*/ 	.short	(.L_843 - .L_842)
	.align		4
.L_842:
        /*100c*/ 	.word	index@(_ZN2at6native27unrolled_elementwise_kernelIZZZNS0_28launch_masked_scatter_kernelERKNS_10TensorBaseES4_S4_S4_ENKUlvE_clEvENKUlvE4_clEvEUldblE_St5arrayIPcLm4EELi4E23TrivialOffsetCalculatorILi3EjESB_ILi1EjENS0_6memory15LoadWithoutCastENSE_16StoreWithoutCastEEEviT_T0_T2_T3_T4_T5_)
        /*1010*/ 	.word	0x00000020


	//----- nvinfo : EIATTR_FRAME_SIZE
	.align		4
.L_843:
        /*1014*/ 	.byte	0x04, 0x11
        /*1016*/ 	.short	(.L_845 - .L_844)
	.align		4
.L_844:
        /*1018*/ 	.word	index@(_ZN2at6native27unrolled_elementwise_kernelIZZZNS0_28launch_masked_scatter_kernelERKNS_10TensorBaseES4_S4_S4_ENKUlvE_clEvENKUlvE4_clEvEUldblE_St5arrayIPcLm4EELi4E23TrivialOffsetCalculatorILi3EjESB_ILi1EjENS0_6memory15LoadWithoutCastENSE_16StoreWithoutCastEEEviT_T0_T2_T3_T4_T5_)
        /*101c*/ 	.word	0x00000000


	//----- nvinfo : EIATTR_REGCOUNT
	.align		4
.L_845:
        /*1020*/ 	.byte	0x04, 0x2f
        /*1022*/ 	.short	(.L_847 - .L_846)
	.align		4
.L_846:
        /*1024*/ 	.word	index@(_ZN2at6native18elementwise_kernelILi128ELi2EZNS0_22gpu_kernel_impl_nocastIZZZNS0_28launch_masked_scatter_kernelERKNS_10TensorBaseES5_S5_S5_ENKUlvE_clEvENKUlvE4_clEvEUldblE_EEvRNS_18TensorIteratorBaseERKT_EUliE_EEviT1_)
        /*1028*/ 	.word	0x0000000e


	//----- nvinfo : EIATTR_FRAME_SIZE
	.align		4
.L_847:
        /*102c*/ 	.byte	0x04, 0x11
        /*102e*/ 	.short	(.L_849 - .L_848)
	.align		4
.L_848:
        /*1030*/ 	.word	index@(_ZN2at6native18elementwise_kernelILi128ELi2EZNS0_22gpu_kernel_impl_nocastIZZZNS0_28launch_masked_scatter_kernelERKNS_10TensorBaseES5_S5_S5_ENKUlvE_clEvENKUlvE4_clEvEUldblE_EEvRNS_18TensorIteratorBaseERKT_EUliE_EEviT1_)
        /*1034*/ 	.word	0x00000000


	//----- nvinfo : EIATTR_REGCOUNT
	.align		4
.L_849:
        /*1038*/ 	.byte	0x04, 0x2f
        /*103a*/ 	.short	(.L_851 - .L_850)
	.align		4
.L_850:
        /*103c*/ 	.word	index@(_ZN2at6native27unrolled_elementwise_kernelIZZZNS0_28launch_masked_scatter_kernelERKNS_10TensorBaseES4_S4_S4_ENKUlvE_clEvENKUlvE4_clEvEUldblE_St5arrayIPcLm4EELi4E23TrivialOffsetCalculatorILi3EjESB_ILi1EjENS0_6memory12LoadWithCastILi3EEENSE_13StoreWithCastILi1EEEEEviT_T0_T2_T3_T4_T5_)
        /*1040*/ 	.word	0x00000028


	//----- nvinfo : EIATTR_FRAME_SIZE
	.align		4
.L_851:
        /*1044*/ 	.byte	0x04, 0x11
        /*1046*/ 	.short	(.L_853 - .L_852)
	.align		4
.L_852:
        /*1048*/ 	.word	index@(_ZN2at6native27unrolled_elementwise_kernelIZZZNS0_28launch_masked_scatter_kernelERKNS_10TensorBaseES4_S4_S4_ENKUlvE_clEvENKUlvE4_clEvEUldblE_St5arrayIPcLm4EELi4E23TrivialOffsetCalculatorILi3EjESB_ILi1EjENS0_6memory12LoadWithCastILi3EEENSE_13StoreWithCastILi1EEEEEviT_T0_T2_T3_T4_T5_)
        /*104c*/ 	.word	0x00000008


	//----- nvinfo : EIATTR_REGCOUNT
	.align		4
.L_853:
        /*1050*/ 	.byte	0x04, 0x2f
        /*1052*/ 	.short	(.L_855 - .L_854)
	.align		4
.L_854:
        /*1054*/ 	.word	index@(_ZN2at6native18elementwise_kernelILi128ELi4EZNS0_15gpu_kernel_implIZZZNS0_28launch_masked_scatter_kernelERKNS_10TensorBaseES5_S5_S5_ENKUlvE_clEvENKUlvE4_clEvEUldblE_EEvRNS_18TensorIteratorBaseERKT_EUliE_EEviT1_)
        /*1058*/ 	.word	0x0000001e


	//----- nvinfo : EIATTR_FRAME_SIZE
	.align		4
.L_855:
        /*105c*/ 	.byte	0x04, 0x11
        /*105e*/ 	.short	(.L_857 - .L_856)
	.align		4
.L_856:
        /*1060*/ 	.word	index@(_ZN2at6native18elementwise_kernelILi128ELi4EZNS0_15gpu_kernel_implIZZZNS0_28launch_masked_scatter_kernelERKNS_10TensorBaseES5_S5_S5_ENKUlvE_clEvENKUlvE4_clEvEUldblE_EEvRNS_18TensorIteratorBaseERKT_EUliE_EEviT1_)
        /*1064*/ 	.word	0x00000000


	//----- nvinfo : EIATTR_REGCOUNT
	.align		4
.L_857:
        /*1068*/ 	.byte	0x04, 0x2f
        /*106a*/ 	.short	(.L_859 - .L_858)
	.align		4
.L_858:
        /*106c*/ 	.word	index@(_ZN2at6native29vectorized_elementwise_kernelILi8EZZZNS0_28launch_masked_scatter_kernelERKNS_10TensorBaseES4_S4_S4_ENKUlvE_clEvENKUlvE5_clEvEUlfblE_St5arrayIPcLm4EEEEviT0_T1_)
        /*1070*/ 	.word	0x00000004


	//----- nvinfo : EIATTR_FRAME_SIZE
	.align		4
.L_859:
        /*1074*/ 	.byte	0x04, 0x11
        /*1076*/ 	.short	(.L_861 - .L_860)
	.align		4
.L_860:
        /*1078*/ 	.word	index@(_ZN2at6native29vectorized_elementwise_kernelILi8EZZZNS0_28launch_masked_scatter_kernelERKNS_10TensorBaseES4_S4_S4_ENKUlvE_clEvENKUlvE5_clEvEUlfblE_St5arrayIPcLm4EEEEviT0_T1_)
        /*107c*/ 	.word	0x00000000


	//----- nvinfo : EIATTR_REGCOUNT
	.align		4
.L_861:
        /*1080*/ 	.byte	0x04, 0x2f
        /*1082*/ 	.short	(.L_863 - .L_862)
	.align		4
.L_862:
        /*1084*/ 	.word	index@(_ZN2at6native29vectorized_elementwise_kernelILi4EZZZNS0_28launch_masked_scatter_kernelERKNS_10TensorBaseES4_S4_S4_ENKUlvE_clEvENKUlvE5_clEvEUlfblE_St5arrayIPcLm4EEEEviT0_T1_)
        /*1088*/ 	.word	0x00000028


	//----- nvinfo : EIATTR_FRAME_SIZE
	.align		4
.L_863:
        /*108c*/ 	.byte	0x04, 0x11
        /*108e*/ 	.short	(.L_865 - .L_864)
	.align		4
.L_864:
        /*1090*/ 	.word	index@(_ZN2at6native29vectorized_elementwise_kernelILi4EZZZNS0_28launch_masked_scatter_kernelERKNS_10TensorBaseES4_S4_S4_ENKUlvE_clEvENKUlvE5_clEvEUlfblE_St5arrayIPcLm4EEEEviT0_T1_)
        /*1094*/ 	.word	0x00000000


	//----- nvinfo : EIATTR_REGCOUNT
	.align		4
.L_865:
        /*1098*/ 	.byte	0x04, 0x2f
        /*109a*/ 	.short	(.L_867 - .L_866)
	.align		4
.L_866:
        /*109c*/ 	.word	index@(_ZN2at6native29vectorized_elementwise_kernelILi2EZZZNS0_28launch_masked_scatter_kernelERKNS_10TensorBaseES4_S4_S4_ENKUlvE_clEvENKUlvE5_clEvEUlfblE_St5arrayIPcLm4EEEEviT0_T1_)
        /*10a0*/ 	.word	0x00000028


	//----- nvinfo : EIATTR_FRAME_SIZE
	.align		4
.L_867:
        /*10a4*/ 	.byte	0x04, 0x11
        /*10a6*/ 	.short	(.L_869 - .L_868)
	.align		4
.L_868:
        /*10a8*/ 	.word	index@(_ZN2at6native29vectorized_elementwise_kernelILi2EZZZNS0_28launch_masked_scatter_kernelERKNS_10TensorBaseES4_S4_S4_ENKUlvE_clEvENKUlvE5_clEvEUlfblE_St5arrayIPcLm4EEEEviT0_T1_)
        /*10ac*/ 	.word	0x00000000


	//----- nvinfo : EIATTR_REGCOUNT
	.align		4
.L_869:
        /*10b0*/ 	.byte	0x04, 0x2f
        /*10b2*/ 	.short	(.L_871 - .L_870)
	.align		4
.L_870:
        /*10b4*/ 	.word	index@(_ZN2at6native27unrolled_elementwise_kernelIZZZNS0_28launch_masked_scatter_kernelERKNS_10TensorBaseES4_S4_S4_ENKUlvE_clEvENKUlvE5_clEvEUlfblE_St5arrayIPcLm4EELi4E23TrivialOffsetCalculatorILi3EjESB_ILi1EjENS0_6memory15LoadWithoutCastENSE_16StoreWithoutCastEEEviT_T0_T2_T3_T4_T5_)
        /*10b8*/ 	.word	0x00000020


	//----- nvinfo : EIATTR_FRAME_SIZE
	.align		4
.L_871:
        /*10bc*/ 	.byte	0x04, 0x11
        /*10be*/ 	.short	(.L_873 - .L_872)
	.align		4
.L_872:
        /*10c0*/ 	.word	index@(_ZN2at6native27unrolled_elementwise_kernelIZZZNS0_28launch_masked_scatter_kernelERKNS_10TensorBaseES4_S4_S4_ENKUlvE_clEvENKUlvE5_clEvEUlfblE_St5arrayIPcLm4EELi4E23TrivialOffsetCalculatorILi3EjESB_ILi1EjENS0_6memory15LoadWithoutCastENSE_16StoreWithoutCastEEEviT_T0_T2_T3_T4_T5_)
        /*10c4*/ 	.word	0x00000000


	//----- nvinfo : EIATTR_REGCOUNT
	.align		4
.L_873:
        /*10c8*/ 	.byte	0x04, 0x2f
        /*10ca*/ 	.short	(.L_875 - .L_874)
	.align		4
.L_874:
        /*10cc*/ 	.word	index@(_ZN2at6native18elementwise_kernelILi128ELi2EZNS0_22gpu_kernel_impl_nocastIZZZNS0_28launch_masked_scatter_kernelERKNS_10TensorBaseES5_S5_S5_ENKUlvE_clEvENKUlvE5_clEvEUlfblE_EEvRNS_18TensorIteratorBaseERKT_EUliE_EEviT1_)
        /*10d0*/ 	.word	0x0000000e


	//----- nvinfo : EIATTR_FRAME_SIZE
	.align		4
.L_875:
        /*10d4*/ 	.byte	0x04, 0x11
        /*10d6*/ 	.short	(.L_877 - .L_876)
	.align		4
.L_876:
        /*10d8*/ 	.word	index@(_ZN2at6native18elementwise_kernelILi128ELi2EZNS0_22gpu_kernel_impl_nocastIZZZNS0_28launch_masked_scatter_kernelERKNS_10TensorBaseES5_S5_S5_ENKUlvE_clEvENKUlvE5_clEvEUlfblE_EEvRNS_18TensorIteratorBaseERKT_EUliE_EEviT1_)
        /*10dc*/ 	.word	0x00000000


	//----- nvinfo : EIATTR_REGCOUNT
	.align		4
.L_877:
        /*10e0*/ 	.byte	0x04, 0x2f
        /*10e2*/ 	.short	(.L_879 - .L_878)
	.align		4
.L_878:
        /*10e4*/ 	.word	index@(_ZN2at6native27unrolled_elementwise_kernelIZZZNS0_28launch_masked_scatter_kernelERKNS_10TensorBaseES4_S4_S4_ENKUlvE_clEvENKUlvE5_clEvEUlfblE_St5arrayIPcLm4EELi4E23TrivialOffsetCalculatorILi3EjESB_ILi1EjENS0_6memory12LoadWithCastILi3EEENSE_13StoreWithCastILi1EEEEEviT_T0_T2_T3_T4_T5_)
        /*10e8*/ 	.word	0x00000028


	//----- nvinfo : EIATTR_FRAME_SIZE
	.align		4
.L_879:
        /*10ec*/ 	.byte	0x04, 0x11
        /*10ee*/ 	.short	(.L_881 - .L_880)
	.align		4
.L_880:
        /*10f0*/ 	.word	index@(_ZN2at6native27unrolled_elementwise_kernelIZZZNS0_28launch_masked_scatter_kernelERKNS_10TensorBaseES4_S4_S4_ENKUlvE_clEvENKUlvE5_clEvEUlfblE_St5arrayIPcLm4EELi4E23TrivialOffsetCalculatorILi3EjESB_ILi1EjENS0_6memory12LoadWithCastILi3EEENSE_13StoreWithCastILi1EEEEEviT_T0_T2_T3_T4_T5_)
        /*10f4*/ 	.word	0x00000000


	//----- nvinfo : EIATTR_REGCOUNT
	.align		4
.L_881:
        /*10f8*/ 	.byte	0x04, 0x2f
        /*10fa*/ 	.short	(.L_883 - .L_882)
	.align		4
.L_882:
        /*10fc*/ 	.word	index@(_ZN2at6native18elementwise_kernelILi128ELi4EZNS0_15gpu_kernel_implIZZZNS0_28launch_masked_scatter_kernelERKNS_10TensorBaseES5_S5_S5_ENKUlvE_clEvENKUlvE5_clEvEUlfblE_EEvRNS_18TensorIteratorBaseERKT_EUliE_EEviT1_)
        /*1100*/ 	.word	0x0000001c


	//----- nvinfo : EIATTR_FRAME_SIZE
	.align		4
.L_883:
        /*1104*/ 	.byte	0x04, 0x11
        /*1106*/ 	.short	(.L_885 - .L_884)
	.align		4
.L_884:
        /*1108*/ 	.word	index@(_ZN2at6native18elementwise_kernelILi128ELi4EZNS0_15gpu_kernel_implIZZZNS0_28launch_masked_scatter_kernelERKNS_10TensorBaseES5_S5_S5_ENKUlvE_clEvENKUlvE5_clEvEUlfblE_EEvRNS_18TensorIteratorBaseERKT_EUliE_EEviT1_)
        /*110c*/ 	.word	0x00000000


	//----- nvinfo : EIATTR_REGCOUNT
	.align		4
.L_885:
        /*1110*/ 	.byte	0x04, 0x2f
        /*1112*/ 	.short	(.L_887 - .L_886)
	.align		4
.L_886:
        /*1114*/ 	.word	index@(_ZN2at6native29vectorized_elementwise_kernelILi8EZZZNS0_28launch_masked_scatter_kernelERKNS_10TensorBaseES4_S4_S4_ENKUlvE_clEvENKUlvE6_clEvEUlN3c107complexIdEEblE_St5arrayIPcLm4EEEEviT0_T1_)
        /*1118*/ 	.word	0x00000004


	//----- nvinfo : EIATTR_FRAME_SIZE
	.align		4
.L_887:
        /*111c*/ 	.byte	0x04, 0x11
        /*111e*/ 	.short	(.L_889 - .L_888)
	.align		4
.L_888:
        /*1120*/ 	.word	index@(_ZN2at6native29vectorized_elementwise_kernelILi8EZZZNS0_28launch_masked_scatter_kernelERKNS_10TensorBaseES4_S4_S4_ENKUlvE_clEvENKUlvE6_clEvEUlN3c107complexIdEEblE_St5arrayIPcLm4EEEEviT0_T1_)
        /*1124*/ 	.word	0x00000000


	//----- nvinfo : EIATTR_REGCOUNT
	.align		4
.L_889:
        /*1128*/ 	.byte	0x04, 0x2f
        /*112a*/ 	.short	(.L_891 - .L_890)
	.align		4
.L_890:
        /*112c*/ 	.word	index@(_ZN2at6native29vectorized_elementwise_kernelILi4EZZZNS0_28launch_masked_scatter_kernelERKNS_10TensorBaseES4_S4_S4_ENKUlvE_clEvENKUlvE6_clEvEUlN3c107complexIdEEblE_St5arrayIPcLm4EEEEviT0_T1_)
        /*1130*/ 	.word	0x00000048


	//----- nvinfo : EIATTR_FRAME_SIZE
	.align		4
.L_891:
        /*1134*/ 	.byte	0x04, 0x11
        /*1136*/ 	.short	(.L_893 - .L_892)
	.align		4
.L_892:
        /*1138*/ 	.word	index@(_ZN2at6native29vectorized_elementwise_kernelILi4EZZZNS0_28launch_masked_scatter_kernelERKNS_10TensorBaseES4_S4_S4_ENKUlvE_clEvENKUlvE6_clEvEUlN3c107complexIdEEblE_St5arrayIPcLm4EEEEviT0_T1_)
        /*113c*/ 	.word	0x00000000


	//----- nvinfo : EIATTR_REGCOUNT
	.align		4
.L_893:
        /*1140*/ 	.byte	0x04, 0x2f
        /*1142*/ 	.short	(.L_895 - .L_894)
	.align		4
.L_894:
        /*1144*/ 	.word	index@(_ZN2at6native29vectorized_elementwise_kernelILi2EZZZNS0_28launch_masked_scatter_kernelERKNS_10TensorBaseES4_S4_S4_ENKUlvE_clEvENKUlvE6_clEvEUlN3c107complexIdEEblE_St5arrayIPcLm4EEEEviT0_T1_)
        /*1148*/ 	.word	0x00000048


	//----- nvinfo : EIATTR_FRAME_SIZE
	.align		4
.L_895:
        /*114c*/ 	.byte	0x04, 0x11
        /*114e*/ 	.short	(.L_897 - .L_896)
	.align		4
.L_896:
        /*1150*/ 	.word	index@(_ZN2at6native29vectorized_elementwise_kernelILi2EZZZNS0_28launch_masked_scatter_kernelERKNS_10TensorBaseES4_S4_S4_ENKUlvE_clEvENKUlvE6_clEvEUlN3c107complexIdEEblE_St5arrayIPcLm4EEEEviT0_T1_)
        /*1154*/ 	.word	0x00000000


	//----- nvinfo : EIATTR_REGCOUNT
	.align		4
.L_897:
        /*1158*/ 	.byte	0x04, 0x2f
        /*115a*/ 	.short	(.L_899 - .L_898)
	.align		4
.L_898:
        /*115c*/ 	.word	index@(_ZN2at6native27unrolled_elementwise_kernelIZZZNS0_28launch_masked_scatter_kernelERKNS_10TensorBaseES4_S4_S4_ENKUlvE_clEvENKUlvE6_clEvEUlN3c107complexIdEEblE_St5arrayIPcLm4EELi4E23TrivialOffsetCalculatorILi3EjESE_ILi1EjENS0_6memory15LoadWithoutCastENSH_16StoreWithoutCastEEEviT_T0_T2_T3_T4_T5_)
        /*1160*/ 	.word	0x00000028


	//----- nvinfo : EIATTR_FRAME_SIZE
	.align		4
.L_899:
        /*1164*/ 	.byte	0x04, 0x11
        /*1166*/ 	.short	(.L_901 - .L_900)
	.align		4
.L_900:
        /*1168*/ 	.word	index@(_ZN2at6native27unrolled_elementwise_kernelIZZZNS0_28launch_masked_scatter_kernelERKNS_10TensorBaseES4_S4_S4_ENKUlvE_clEvENKUlvE6_clEvEUlN3c107complexIdEEblE_St5arrayIPcLm4EELi4E23TrivialOffsetCalculatorILi3EjESE_ILi1EjENS0_6memory15LoadWithoutCastENSH_16StoreWithoutCastEEEviT_T0_T2_T3_T4_T5_)
        /*116c*/ 	.word	0x00000000


	//----- nvinfo : EIATTR_REGCOUNT
	.align		4
.L_901:
        /*1170*/ 	.byte	0x04, 0x2f
        /*1172*/ 	.short	(.L_903 - .L_902)
	.align		4
.L_902:
        /*1174*/ 	.word	index@(_ZN2at6native18elementwise_kernelILi128ELi2EZNS0_22gpu_kernel_impl_nocastIZZZNS0_28launch_masked_scatter_kernelERKNS_10TensorBaseES5_S5_S5_ENKUlvE_clEvENKUlvE6_clEvEUlN3c107complexIdEEblE_EEvRNS_18TensorIteratorBaseERKT_EUliE_EEviT1_)
        /*1178*/ 	.word	0x00000012


	//----- nvinfo : EIATTR_FRAME_SIZE
	.align		4
.L_903:
        /*117c*/ 	.byte	0x04, 0x11
        /*117e*/ 	.short	(.L_905 - .L_904)
	.align		4
.L_904:
        /*1180*/ 	.word	index@(_ZN2at6native18elementwise_kernelILi128ELi2EZNS0_22gpu_kernel_impl_nocastIZZZNS0_28launch_masked_scatter_kernelERKNS_10TensorBaseES5_S5_S5_ENKUlvE_clEvENKUlvE6_clEvEUlN3c107complexIdEEblE_EEvRNS_18TensorIteratorBaseERKT_EUliE_EEviT1_)
        /*1184*/ 	.word	0x00000000


	//----- nvinfo : EIATTR_REGCOUNT
	.align		4
.L_905:
        /*1188*/ 	.byte	0x04, 0x2f
        /*118a*/ 	.short	(.L_907 - .L_906)
	.align		4
.L_906:
        /*118c*/ 	.word	index@(_ZN2at6native27unrolled_elementwise_kernelIZZZNS0_28launch_masked_scatter_kernelERKNS_10TensorBaseES4_S4_S4_ENKUlvE_clEvENKUlvE6_clEvEUlN3c107complexIdEEblE_St5arrayIPcLm4EELi4E23TrivialOffsetCalculatorILi3EjESE_ILi1EjENS0_6memory12LoadWithCastILi3EEENSH_13StoreWithCastILi1EEEEEviT_T0_T2_T3_T4_T5_)
        /*1190*/ 	.word	0x00000036


	//----- nvinfo : EIATTR_FRAME_SIZE
	.align		4
.L_907:
        /*1194*/ 	.byte	0x04, 0x11
        /*1196*/ 	.short	(.L_909 - .L_908)
	.align		4
.L_908:
        /*1198*/ 	.word	index@(_ZN2at6native27unrolled_elementwise_kernelIZZZNS0_28launch_masked_scatter_kernelERKNS_10TensorBaseES4_S4_S4_ENKUlvE_clEvENKUlvE6_clEvEUlN3c107complexIdEEblE_St5arrayIPcLm4EELi4E23TrivialOffsetCalculatorILi3EjESE_ILi1EjENS0_6memory12LoadWithCastILi3EEENSH_13StoreWithCastILi1EEEEEviT_T0_T2_T3_T4_T5_)
        /*119c*/ 	.word	0x00000000


	//----- nvinfo : EIATTR_REGCOUNT
	.align		4
.L_909:
        /*11a0*/ 	.byte	0x04, 0x2f
        /*11a2*/ 	.short	(.L_911 - .L_910)
	.align		4
.L_910:
        /*11a4*/ 	.word	index@(_ZN2at6native18elementwise_kernelILi128ELi4EZNS0_15gpu_kernel_implIZZZNS0_28launch_masked_scatter_kernelERKNS_10TensorBaseES5_S5_S5_ENKUlvE_clEvENKUlvE6_clEvEUlN3c107complexIdEEblE_EEvRNS_18TensorIteratorBaseERKT_EUliE_EEviT1_)
        /*11a8*/ 	.word	0x0000001f


	//----- nvinfo : EIATTR_FRAME_SIZE
	.align		4
.L_911:
        /*11ac*/ 	.byte	0x04, 0x11
        /*11ae*/ 	.short	(.L_913 - .L_912)
	.align		4
.L_912:
        /*11b0*/ 	.word	index@(_ZN2at6native18elementwise_kernelILi128ELi4EZNS0_15gpu_kernel_implIZZZNS0_28launch_masked_scatter_kernelERKNS_10TensorBaseES5_S5_S5_ENKUlvE_clEvENKUlvE6_clEvEUlN3c107complexIdEEblE_EEvRNS_18TensorIteratorBaseERKT_EUliE_EEviT1_)
        /*11b4*/ 	.word	0x00000000


	//----- nvinfo : EIATTR_REGCOUNT
	.align		4
.L_913:
        /*11b8*/ 	.byte	0x04, 0x2f
        /*11ba*/ 	.short	(.L_915 - .L_914)
	.align		4
.L_914:
        /*11bc*/ 	.word	index@(_ZN2at6native29vectorized_elementwise_kernelILi8EZZZNS0_28launch_masked_scatter_kernelERKNS_10TensorBaseES4_S4_S4_ENKUlvE_clEvENKUlvE7_clEvEUlN3c107complexIfEEblE_St5arrayIPcLm4EEEEviT0_T1_)
        /*11c0*/ 	.word	0x00000004


	//----- nvinfo : EIATTR_FRAME_SIZE
	.align		4
.L_915:
        /*11c4*/ 	.byte	0x04, 0x11
        /*11c6*/ 	.short	(.L_917 - .L_916)
	.align		4
.L_916:
        /*11c8*/ 	.word	index@(_ZN2at6native29vectorized_elementwise_kernelILi8EZZZNS0_28launch_masked_scatter_kernelERKNS_10TensorBaseES4_S4_S4_ENKUlvE_clEvENKUlvE7_clEvEUlN3c107complexIfEEblE_St5arrayIPcLm4EEEEviT0_T1_)
        /*11cc*/ 	.word	0x00000000


	//----- nvinfo : EIATTR_REGCOUNT
	.align		4
.L_917:
        /*11d0*/ 	.byte	0x04, 0x2f
        /*11d2*/ 	.short	(.L_919 - .L_918)
	.align		4
.L_918:
        /*11d4*/ 	.word	index@(_ZN2at6native29vectorized_elementwise_kernelILi4EZZZNS0_28launch_masked_scatter_kernelERKNS_10TensorBaseES4_S4_S4_ENKUlvE_clEvENKUlvE7_clEvEUlN3c107complexIfEEblE_St5arrayIPcLm4EEEEviT0_T1_)
        /*11d8*/ 	.word	0x00000038


	//----- nvinfo : EIATTR_FRAME_SIZE
	.align		4
.L_919:
        /*11dc*/ 	.byte	0x04, 0x11
        /*11de*/ 	.short	(.L_921 - .L_920)
	.align		4
.L_920:
        /*11e0*/ 	.word	index@(_ZN2at6native29vectorized_elementwise_kernelILi4EZZZNS0_28launch_masked_scatter_kernelERKNS_10TensorBaseES4_S4_S4_ENKUlvE_clEvENKUlvE7_clEvEUlN3c107complexIfEEblE_St5arrayIPcLm4EEEEviT0_T1_)
        /*11e4*/ 	.word	0x00000000


	//----- nvinfo : EIATTR_REGCOUNT
	.align		4
.L_921:
        /*11e8*/ 	.byte	0x04, 0x2f
        /*11ea*/ 	.short	(.L_923 - .L_922)
	.align		4
.L_922:
        /*11ec*/ 	.word	index@(_ZN2at6native29vectorized_elementwise_kernelILi2EZZZNS0_28launch_masked_scatter_kernelERKNS_10TensorBaseES4_S4_S4_ENKUlvE_clEvENKUlvE7_clEvEUlN3c107complexIfEEblE_St5arrayIPcLm4EEEEviT0_T1_)
        /*11f0*/ 	.word	0x00000038


	//----- nvinfo : EIATTR_FRAME_SIZE
	.align		4
.L_923:
        /*11f4*/ 	.byte	0x04, 0x11
        /*11f6*/ 	.short	(.L_925 - .L_924)
	.align		4
.L_924:
        /*11f8*/ 	.word	index@(_ZN2at6native29vectorized_elementwise_kernelILi2EZZZNS0_28launch_masked_scatter_kernelERKNS_10TensorBaseES4_S4_S4_ENKUlvE_clEvENKUlvE7_clEvEUlN3c107complexIfEEblE_St5arrayIPcLm4EEEEviT0_T1_)
        /*11fc*/ 	.word	0x00000000


	//----- nvinfo : EIATTR_REGCOUNT
	.align		4
.L_925:
        /*1200*/ 	.byte	0x04, 0x2f
        /*1202*/ 	.short	(.L_927 - .L_926)
	.align		4
.L_926:
        /*1204*/ 	.word	index@(_ZN2at6native27unrolled_elementwise_kernelIZZZNS0_28launch_masked_scatter_kernelERKNS_10TensorBaseES4_S4_S4_ENKUlvE_clEvENKUlvE7_clEvEUlN3c107complexIfEEblE_St5arrayIPcLm4EELi4E23TrivialOffsetCalculatorILi3EjESE_ILi1EjENS0_6memory15LoadWithoutCastENSH_16StoreWithoutCastEEEviT_T0_T2_T3_T4_T5_)
        /*1208*/ 	.word	0x00000020


	//----- nvinfo : EIATTR_FRAME_SIZE
	.align		4
.L_927:
        /*120c*/ 	.byte	0x04, 0x11
        /*120e*/ 	.short	(.L_929 - .L_928)
	.align		4
.L_928:
        /*1210*/ 	.word	index@(_ZN2at6native27unrolled_elementwise_kernelIZZZNS0_28launch_masked_scatter_kernelERKNS_10TensorBaseES4_S4_S4_ENKUlvE_clEvENKUlvE7_clEvEUlN3c107complexIfEEblE_St5arrayIPcLm4EELi4E23TrivialOffsetCalculatorILi3EjESE_ILi1EjENS0_6memory15LoadWithoutCastENSH_16StoreWithoutCastEEEviT_T0_T2_T3_T4_T5_)
        /*1214*/ 	.word	0x00000000


	//----- nvinfo : EIATTR_REGCOUNT
	.align		4
.L_929:
        /*1218*/ 	.byte	0x04, 0x2f
        /*121a*/ 	.short	(.L_931 - .L_930)
	.align		4
.L_930:
        /*121c*/ 	.word	index@(_ZN2at6native18elementwise_kernelILi128ELi2EZNS0_22gpu_kernel_impl_nocastIZZZNS0_28launch_masked_scatter_kernelERKNS_10TensorBaseES5_S5_S5_ENKUlvE_clEvENKUlvE7_clEvEUlN3c107complexIfEEblE_EEvRNS_18TensorIteratorBaseERKT_EUliE_EEviT1_)
        /*1220*/ 	.word	0x0000000e


	//----- nvinfo : EIATTR_FRAME_SIZE
	.align		4
.L_931:
        /*1224*/ 	.byte	0x04, 0x11
        /*1226*/ 	.short	(.L_933 - .L_932)
	.align		4
.L_932:
        /*1228*/ 	.word	index@(_ZN2at6native18elementwise_kernelILi128ELi2EZNS0_22gpu_kernel_impl_nocastIZZZNS0_28launch_masked_scatter_kernelERKNS_10TensorBaseES5_S5_S5_ENKUlvE_clEvENKUlvE7_clEvEUlN3c107complexIfEEblE_EEvRNS_18TensorIteratorBaseERKT_EUliE_EEviT1_)
        /*122c*/ 	.word	0x00000000


	//----- nvinfo : EIATTR_REGCOUNT
	.align		4
.L_933:
        /*1230*/ 	.byte	0x04, 0x2f
        /*1232*/ 	.short	(.L_935 - .L_934)
	.align		4
.L_934:
        /*1234*/ 	.word	index@(_ZN2at6native27unrolled_elementwise_kernelIZZZNS0_28launch_masked_scatter_kernelERKNS_10TensorBaseES4_S4_S4_ENKUlvE_clEvENKUlvE7_clEvEUlN3c107complexIfEEblE_St5arrayIPcLm4EELi4E23TrivialOffsetCalculatorILi3EjESE_ILi1EjENS0_6memory12LoadWithCastILi3EEENSH_13StoreWithCastILi1EEEEEviT_T0_T2_T3_T4_T5_)
        /*1238*/ 	.word	0x0000002e


	//----- nvinfo : EIATTR_FRAME_SIZE
	.align		4
.L_935:
        /*123c*/ 	.byte	0x04, 0x11
        /*123e*/ 	.short	(.L_937 - .L_936)
	.align		4
.L_936:
        /*1240*/ 	.word	index@(_ZN2at6native27unrolled_elementwise_kernelIZZZNS0_28launch_masked_scatter_kernelERKNS_10TensorBaseES4_S4_S4_ENKUlvE_clEvENKUlvE7_clEvEUlN3c107complexIfEEblE_St5arrayIPcLm4EELi4E23TrivialOffsetCalculatorILi3EjESE_ILi1EjENS0_6memory12LoadWithCastILi3EEENSH_13StoreWithCastILi1EEEEEviT_T0_T2_T3_T4_T5_)
        /*1244*/ 	.word	0x00000000


	//----- nvinfo : EIATTR_REGCOUNT
	.align		4
.L_937:
        /*1248*/ 	.byte	0x04, 0x2f
        /*124a*/ 	.short	(.L_939 - .L_938)
	.align		4
.L_938:
        /*124c*/ 	.word	index@(_ZN2at6native18elementwise_kernelILi128ELi4EZNS0_15gpu_kernel_implIZZZNS0_28launch_masked_scatter_kernelERKNS_10TensorBaseES5_S5_S5_ENKUlvE_clEvENKUlvE7_clEvEUlN3c107complexIfEEblE_EEvRNS_18TensorIteratorBaseERKT_EUliE_EEviT1_)
        /*1250*/ 	.word	0x0000001c


	//----- nvinfo : EIATTR_FRAME_SIZE
	.align		4
.L_939:
        /*1254*/ 	.byte	0x04, 0x11
        /*1256*/ 	.short	(.L_941 - .L_940)
	.align		4
.L_940:
        /*1258*/ 	.word	index@(_ZN2at6native18elementwise_kernelILi128ELi4EZNS0_15gpu_kernel_implIZZZNS0_28launch_masked_scatter_kernelERKNS_10TensorBaseES5_S5_S5_ENKUlvE_clEvENKUlvE7_clEvEUlN3c107complexIfEEblE_EEvRNS_18TensorIteratorBaseERKT_EUliE_EEviT1_)
        /*125c*/ 	.word	0x00000000


	//----- nvinfo : EIATTR_REGCOUNT
	.align		4
.L_941:
        /*1260*/ 	.byte	0x04, 0x2f
        /*1262*/ 	.short	(.L_943 - .L_942)
	.align		4
.L_942:
        /*1264*/ 	.word	index@(_ZN2at6native29vectorized_elementwise_kernelILi8EZZZNS0_28launch_masked_scatter_kernelERKNS_10TensorBaseES4_S4_S4_ENKUlvE_clEvENKUlvE8_clEvEUlbblE_St5arrayIPcLm4EEEEviT0_T1_)
        /*1268*/ 	.word	0x00000004


	//----- nvinfo : EIATTR_FRAME_SIZE
	.align		4
.L_943:
        /*126c*/ 	.byte	0x04, 0x11
        /*126e*/ 	.short	(.L_945 - .L_944)
	.align		4
.L_944:
        /*1270*/ 	.word	index@(_ZN2at6native29vectorized_elementwise_kernelILi8EZZZNS0_28launch_masked_scatter_kernelERKNS_10TensorBaseES4_S4_S4_ENKUlvE_clEvENKUlvE8_clEvEUlbblE_St5arrayIPcLm4EEEEviT0_T1_)
        /*1274*/ 	.word	0x00000000


	//----- nvinfo : EIATTR_REGCOUNT
	.align		4
.L_945:
        /*1278*/ 	.byte	0x04, 0x2f
        /*127a*/ 	.short	(.L_947 - .L_946)
	.align		4
.L_946:
        /*127c*/ 	.word	index@(_ZN2at6native29vectorized_elementwise_kernelILi4EZZZNS0_28launch_masked_scatter_kernelERKNS_10TensorBaseES4_S4_S4_ENKUlvE_clEvENKUlvE8_clEvEUlbblE_St5arrayIPcLm4EEEEviT0_T1_)
        /*1280*/ 	.word	0x00000028


	//----- nvinfo : EIATTR_FRAME_SIZE
	.align		4
.L_947:
        /*1284*/ 	.byte	0x04, 0x11
        /*1286*/ 	.short	(.L_949 - .L_948)
	.align		4
.L_948:
        /*1288*/ 	.word	index@(_ZN2at6native29vectorized_elementwise_kernelILi4EZZZNS0_28launch_masked_scatter_kernelERKNS_10TensorBaseES4_S4_S4_ENKUlvE_clEvENKUlvE8_clEvEUlbblE_St5arrayIPcLm4EEEEviT0_T1_)
        /*128c*/ 	.word	0x00000000


	//----- nvinfo : EIATTR_REGCOUNT
	.align		4
.L_949:
        /*1290*/ 	.byte	0x04, 0x2f
        /*1292*/ 	.short	(.L_951 - .L_950)
	.align		4
.L_950:
        /*1294*/ 	.word	index@(_ZN2at6native29vectorized_elementwise_kernelILi2EZZZNS0_28launch_masked_scatter_kernelERKNS_10TensorBaseES4_S4_S4_ENKUlvE_clEvENKUlvE8_clEvEUlbblE_St5arrayIPcLm4EEEEviT0_T1_)
        /*1298*/ 	.word	0x00000028


	//----- nvinfo : EIATTR_FRAME_SIZE
	.align		4
.L_951:
        /*129c*/ 	.byte	0x04, 0x11
        /*129e*/ 	.short	(.L_953 - .L_952)
	.align		4
.L_952:
        /*12a0*/ 	.word	index@(_ZN2at6native29vectorized_elementwise_kernelILi2EZZZNS0_28launch_masked_scatter_kernelERKNS_10TensorBaseES4_S4_S4_ENKUlvE_clEvENKUlvE8_clEvEUlbblE_St5arrayIPcLm4EEEEviT0_T1_)
        /*12a4*/ 	.word	0x00000000


	//----- nvinfo : EIATTR_REGCOUNT
	.align		4
.L_953:
        /*12a8*/ 	.byte	0x04, 0x2f
        /*12aa*/ 	.short	(.L_955 - .L_954)
	.align		4
.L_954:
        /*12ac*/ 	.word	index@(_ZN2at6native27unrolled_elementwise_kernelIZZZNS0_28launch_masked_scatter_kernelERKNS_10TensorBaseES4_S4_S4_ENKUlvE_clEvENKUlvE8_clEvEUlbblE_St5arrayIPcLm4EELi4E23TrivialOffsetCalculatorILi3EjESB_ILi1EjENS0_6memory15LoadWithoutCastENSE_16StoreWithoutCastEEEviT_T0_T2_T3_T4_T5_)
        /*12b0*/ 	.word	0x00000020


	//----- nvinfo : EIATTR_FRAME_SIZE
	.align		4
.L_955:
        /*12b4*/ 	.byte	0x04, 0x11
        /*12b6*/ 	.short	(.L_957 - .L_956)
	.align		4
.L_956:
        /*12b8*/ 	.word	index@(_ZN2at6native27unrolled_elementwise_kernelIZZZNS0_28launch_masked_scatter_kernelERKNS_10TensorBaseES4_S4_S4_ENKUlvE_clEvENKUlvE8_clEvEUlbblE_St5arrayIPcLm4EELi4E23TrivialOffsetCalculatorILi3EjESB_ILi1EjENS0_6memory15LoadWithoutCastENSE_16StoreWithoutCastEEEviT_T0_T2_T3_T4_T5_)
        /*12bc*/ 	.word	0x00000000


	//----- nvinfo : EIATTR_REGCOUNT
	.align		4
.L_957:
        /*12c0*/ 	.byte	0x04, 0x2f
        /*12c2*/ 	.short	(.L_959 - .L_958)
	.align		4
.L_958:
        /*12c4*/ 	.word	index@(_ZN2at6native18elementwise_kernelILi128ELi4EZNS0_22gpu_kernel_impl_nocastIZZZNS0_28launch_masked_scatter_kernelERKNS_10TensorBaseES5_S5_S5_ENKUlvE_clEvENKUlvE8_clEvEUlbblE_EEvRNS_18TensorIteratorBaseERKT_EUliE_EEviT1_)
        /*12c8*/ 	.word	0x00000010


	//----- nvinfo : EIATTR_FRAME_SIZE
	.align		4
.L_959:
        /*12cc*/ 	.byte	0x04, 0x11
        /*12ce*/ 	.short	(.L_961 - .L_960)
	.align		4
.L_960:
        /*12d0*/ 	.word	index@(_ZN2at6native18elementwise_kernelILi128ELi4EZNS0_22gpu_kernel_impl_nocastIZZZNS0_28launch_masked_scatter_kernelERKNS_10TensorBaseES5_S5_S5_ENKUlvE_clEvENKUlvE8_clEvEUlbblE_EEvRNS_18TensorIteratorBaseERKT_EUliE_EEviT1_)
        /*12d4*/ 	.word	0x00000000


	//----- nvinfo : EIATTR_REGCOUNT
	.align		4
.L_961:
        /*12d8*/ 	.byte	0x04, 0x2f
        /*12da*/ 	.short	(.L_963 - .L_962)
	.align		4
.L_962:
        /*12dc*/ 	.word	index@(_ZN2at6native27unrolled_elementwise_kernelIZZZNS0_28launch_masked_scatter_kernelERKNS_10TensorBaseES4_S4_S4_ENKUlvE_clEvENKUlvE8_clEvEUlbblE_St5arrayIPcLm4EELi4E23TrivialOffsetCalculatorILi3EjESB_ILi1EjENS0_6memory12LoadWithCastILi3EEENSE_13StoreWithCastILi1EEEEEviT_T0_T2_T3_T4_T5_)
        /*12e0*/ 	.word	0x00000028


	//----- nvinfo : EIATTR_FRAME_SIZE
	.align		4
.L_963:
        /*12e4*/ 	.byte	0x04, 0x11
        /*12e6*/ 	.short	(.L_965 - .L_964)
	.align		4
.L_964:
        /*12e8*/ 	.word	index@(_ZN2at6native27unrolled_elementwise_kernelIZZZNS0_28launch_masked_scatter_kernelERKNS_10TensorBaseES4_S4_S4_ENKUlvE_clEvENKUlvE8_clEvEUlbblE_St5arrayIPcLm4EELi4E23TrivialOffsetCalculatorILi3EjESB_ILi1EjENS0_6memory12LoadWithCastILi3EEENSE_13StoreWithCastILi1EEEEEviT_T0_T2_T3_T4_T5_)
        /*12ec*/ 	.word	0x00000000


	//----- nvinfo : EIATTR_REGCOUNT
	.align		4
.L_965:
        /*12f0*/ 	.byte	0x04, 0x2f
        /*12f2*/ 	.short	(.L_967 - .L_966)
	.align		4
.L_966:
        /*12f4*/ 	.word	index@(_ZN2at6native18elementwise_kernelILi128ELi4EZNS0_15gpu_kernel_implIZZZNS0_28launch_masked_scatter_kernelERKNS_10TensorBaseES5_S5_S5_ENKUlvE_clEvENKUlvE8_clEvEUlbblE_EEvRNS_18TensorIteratorBaseERKT_EUliE_EEviT1_)
        /*12f8*/ 	.word	0x0000001c


	//----- nvinfo : EIATTR_FRAME_SIZE
	.align		4
.L_967:
        /*12fc*/ 	.byte	0x04, 0x11
        /*12fe*/ 	.short	(.L_969 - .L_968)
	.align		4
.L_968:
        /*1300*/ 	.word	index@(_ZN2at6native18elementwise_kernelILi128ELi4EZNS0_15gpu_kernel_implIZZZNS0_28launch_masked_scatter_kernelERKNS_10TensorBaseES5_S5_S5_ENKUlvE_clEvENKUlvE8_clEvEUlbblE_EEvRNS_18TensorIteratorBaseERKT_EUliE_EEviT1_)
        /*1304*/ 	.word	0x00000000


	//----- nvinfo : EIATTR_REGCOUNT
	.align		4
.L_969:
        /*1308*/ 	.byte	0x04, 0x2f
        /*130a*/ 	.short	(.L_971 - .L_970)
	.align		4
.L_970:
        /*130c*/ 	.word	index@(_ZN2at6native29vectorized_elementwise_kernelILi8EZZZNS0_28launch_masked_scatter_kernelERKNS_10TensorBaseES4_S4_S4_ENKUlvE_clEvENKUlvE9_clEvEUlN3c108BFloat16EblE_St5arrayIPcLm4EEEEviT0_T1_)
        /*1310*/ 	.word	0x00000004


	//----- nvinfo : EIATTR_FRAME_SIZE
	.align		4
.L_971:
        /*1314*/ 	.byte	0x04, 0x11
        /*1316*/ 	.short	(.L_973 - .L_972)
	.align		4
.L_972:
        /*1318*/ 	.word	index@(_ZN2at6native29vectorized_elementwise_kernelILi8EZZZNS0_28launch_masked_scatter_kernelERKNS_10TensorBaseES4_S4_S4_ENKUlvE_clEvENKUlvE9_clEvEUlN3c108BFloat16EblE_St5arrayIPcLm4EEEEviT0_T1_)
        /*131c*/ 	.word	0x00000000


	//----- nvinfo : EIATTR_REGCOUNT
	.align		4
.L_973:
        /*1320*/ 	.byte	0x04, 0x2f
        /*1322*/ 	.short	(.L_975 - .L_974)
	.align		4
.L_974:
        /*1324*/ 	.word	index@(_ZN2at6native29vectorized_elementwise_kernelILi4EZZZNS0_28launch_masked_scatter_kernelERKNS_10TensorBaseES4_S4_S4_ENKUlvE_clEvENKUlvE9_clEvEUlN3c108BFloat16EblE_St5arrayIPcLm4EEEEviT0_T1_)
        /*1328*/ 	.word	0x00000028


	//----- nvinfo : EIATTR_FRAME_SIZE
	.align		4
.L_975:
        /*132c*/ 	.byte	0x04, 0x11
        /*132e*/ 	.short	(.L_977 - .L_976)
	.align		4
.L_976:
        /*1330*/ 	.word	index@(_ZN2at6native29vectorized_elementwise_kernelILi4EZZZNS0_28launch_masked_scatter_kernelERKNS_10TensorBaseES4_S4_S4_ENKUlvE_clEvENKUlvE9_clEvEUlN3c108BFloat16EblE_St5arrayIPcLm4EEEEviT0_T1_)
        /*1334*/ 	.word	0x00000000


	//----- nvinfo : EIATTR_REGCOUNT
	.align		4
.L_977:
        /*1338*/ 	.byte	0x04, 0x2f
        /*133a*/ 	.short	(.L_979 - .L_978)
	.align		4
.L_978:
        /*133c*/ 	.word	index@(_ZN2at6native29vectorized_elementwise_kernelILi2EZZZNS0_28launch_masked_scatter_kernelERKNS_10TensorBaseES4_S4_S4_ENKUlvE_clEvENKUlvE9_clEvEUlN3c108BFloat16EblE_St5arrayIPcLm4EEEEviT0_T1_)
        /*1340*/ 	.word	0x00000028


	//----- nvinfo : EIATTR_FRAME_SIZE
	.align		4
.L_979:
        /*1344*/ 	.byte	0x04, 0x11
        /*1346*/ 	.short	(.L_981 - .L_980)
	.align		4
.L_980:
        /*1348*/ 	.word	index@(_ZN2at6native29vectorized_elementwise_kernelILi2EZZZNS0_28launch_masked_scatter_kernelERKNS_10TensorBaseES4_S4_S4_ENKUlvE_clEvENKUlvE9_clEvEUlN3c108BFloat16EblE_St5arrayIPcLm4EEEEviT0_T1_)
        /*134c*/ 	.word	0x00000000


	//----- nvinfo : EIATTR_REGCOUNT
	.align		4
.L_981:
        /*1350*/ 	.byte	0x04, 0x2f
        /*1352*/ 	.short	(.L_983 - .L_982)
	.align		4
.L_982:
        /*1354*/ 	.word	index@(_ZN2at6native27unrolled_elementwise_kernelIZZZNS0_28launch_masked_scatter_kernelERKNS_10TensorBaseES4_S4_S4_ENKUlvE_clEvENKUlvE9_clEvEUlN3c108BFloat16EblE_St5arrayIPcLm4EELi4E23TrivialOffsetCalculatorILi3EjESD_ILi1EjENS0_6memory15LoadWithoutCastENSG_16StoreWithoutCastEEEviT_T0_T2_T3_T4_T5_)
        /*1358*/ 	.word	0x00000020


	//----- nvinfo : EIATTR_FRAME_SIZE
	.align		4
.L_983:
        /*135c*/ 	.byte	0x04, 0x11
        /*135e*/ 	.short	(.L_985 - .L_984)
	.align		4
.L_984:
        /*1360*/ 	.word	index@(_ZN2at6native27unrolled_elementwise_kernelIZZZNS0_28launch_masked_scatter_kernelERKNS_10TensorBaseES4_S4_S4_ENKUlvE_clEvENKUlvE9_clEvEUlN3c108BFloat16EblE_St5arrayIPcLm4EELi4E23TrivialOffsetCalculatorILi3EjESD_ILi1EjENS0_6memory15LoadWithoutCastENSG_16StoreWithoutCastEEEviT_T0_T2_T3_T4_T5_)
        /*1364*/ 	.word	0x00000000


	//----- nvinfo : EIATTR_REGCOUNT
	.align		4
.L_985:
        /*1368*/ 	.byte	0x04, 0x2f
        /*136a*/ 	.short	(.L_987 - .L_986)
	.align		4
.L_986:
        /*136c*/ 	.word	index@(_ZN2at6native18elementwise_kernelILi128ELi4EZNS0_22gpu_kernel_impl_nocastIZZZNS0_28launch_masked_scatter_kernelERKNS_10TensorBaseES5_S5_S5_ENKUlvE_clEvENKUlvE9_clEvEUlN3c108BFloat16EblE_EEvRNS_18TensorIteratorBaseERKT_EUliE_EEviT1_)
        /*1370*/ 	.word	0x00000010


	//----- nvinfo : EIATTR_FRAME_SIZE
	.align		4
.L_987:
        /*1374*/ 	.byte	0x04, 0x11
        /*1376*/ 	.short	(.L_989 - .L_988)
	.align		4
.L_988:
        /*1378*/ 	.word	index@(_ZN2at6native18elementwise_kernelILi128ELi4EZNS0_22gpu_kernel_impl_nocastIZZZNS0_28launch_masked_scatter_kernelERKNS_10TensorBaseES5_S5_S5_ENKUlvE_clEvENKUlvE9_clEvEUlN3c108BFloat16EblE_EEvRNS_18TensorIteratorBaseERKT_EUliE_EEviT1_)
        /*137c*/ 	.word	0x00000000


	//----- nvinfo : EIATTR_REGCOUNT
	.align		4
.L_989:
        /*1380*/ 	.byte	0x04, 0x2f
        /*1382*/ 	.short	(.L_991 - .L_990)
	.align		4
.L_990:
        /*1384*/ 	.word	index@(_ZN2at6native27unrolled_elementwise_kernelIZZZNS0_28launch_masked_scatter_kernelERKNS_10TensorBaseES4_S4_S4_ENKUlvE_clEvENKUlvE9_clEvEUlN3c108BFloat16EblE_St5arrayIPcLm4EELi4E23TrivialOffsetCalculatorILi3EjESD_ILi1EjENS0_6memory12LoadWithCastILi3EEENSG_13StoreWithCastILi1EEEEEviT_T0_T2_T3_T4_T5_)
        /*1388*/ 	.word	0x00000028


	//----- nvinfo : EIATTR_FRAME_SIZE
	.align		4
.L_991:
        /*138c*/ 	.byte	0x04, 0x11
        /*138e*/ 	.short	(.L_993 - .L_992)
	.align		4
.L_992:
        /*1390*/ 	.word	index@(_ZN2at6native27unrolled_elementwise_kernelIZZZNS0_28launch_masked_scatter_kernelERKNS_10TensorBaseES4_S4_S4_ENKUlvE_clEvENKUlvE9_clEvEUlN3c108BFloat16EblE_St5arrayIPcLm4EELi4E23TrivialOffsetCalculatorILi3EjESD_ILi1EjENS0_6memory12LoadWithCastILi3EEENSG_13StoreWithCastILi1EEEEEviT_T0_T2_T3_T4_T5_)
        /*1394*/ 	.word	0x00000000


	//----- nvinfo : EIATTR_REGCOUNT
	.align		4
.L_993:
        /*1398*/ 	.byte	0x04, 0x2f
        /*139a*/ 	.short	(.L_995 - .L_994)
	.align		4
.L_994:
        /*139c*/ 	.word	index@(_ZN2at6native18elementwise_kernelILi128ELi4EZNS0_15gpu_kernel_implIZZZNS0_28launch_masked_scatter_kernelERKNS_10TensorBaseES5_S5_S5_ENKUlvE_clEvENKUlvE9_clEvEUlN3c108BFloat16EblE_EEvRNS_18TensorIteratorBaseERKT_EUliE_EEviT1_)
        /*13a0*/ 	.word	0x0000001b


	//----- nvinfo : EIATTR_FRAME_SIZE
	.align		4
.L_995:
        /*13a4*/ 	.byte	0x04, 0x11
        /*13a6*/ 	.short	(.L_997 - .L_996)
	.align		4
.L_996:
        /*13a8*/ 	.word	index@(_ZN2at6native18elementwise_kernelILi128ELi4EZNS0_15gpu_kernel_implIZZZNS0_28launch_masked_scatter_kernelERKNS_10TensorBaseES5_S5_S5_ENKUlvE_clEvENKUlvE9_clEvEUlN3c108BFloat16EblE_EEvRNS_18TensorIteratorBaseERKT_EUliE_EEviT1_)
        /*13ac*/ 	.word	0x00000000


	//----- nvinfo : EIATTR_REGCOUNT
	.align		4
.L_997:
        /*13b0*/ 	.byte	0x04, 0x2f
        /*13b2*/ 	.short	(.L_999 - .L_998)
	.align		4
.L_998:
        /*13b4*/ 	.word	index@(_ZN2at6native29vectorized_elementwise_kernelILi8EZZZNS0_28launch_masked_scatter_kernelERKNS_10TensorBaseES4_S4_S4_ENKUlvE_clEvENKUlvE10_clEvEUlN3c104HalfEblE_St5arrayIPcLm4EEEEviT0_T1_)
        /*13b8*/ 	.word	0x00000004


	//----- nvinfo : EIATTR_FRAME_SIZE
	.align		4
.L_999:
        /*13bc*/ 	.byte	0x04, 0x11
        /*13be*/ 	.short	(.L_1001 - .L_1000)
	.align		4
.L_1000:
        /*13c0*/ 	.word	index@(_ZN2at6native29vectorized_elementwise_kernelILi8EZZZNS0_28launch_masked_scatter_kernelERKNS_10TensorBaseES4_S4_S4_ENKUlvE_clEvENKUlvE10_clEvEUlN3c104HalfEblE_St5arrayIPcLm4EEEEviT0_T1_)
        /*13c4*/ 	.word	0x00000000


	//----- nvinfo : EIATTR_REGCOUNT
	.align		4
.L_1001:
        /*13c8*/ 	.byte	0x04, 0x2f
        /*13ca*/ 	.short	(.L_1003 - .L_1002)
	.align		4
.L_1002:
        /*13cc*/ 	.word	index@(_ZN2at6native29vectorized_elementwise_kernelILi4EZZZNS0_28launch_masked_scatter_kernelERKNS_10TensorBaseES4_S4_S4_ENKUlvE_clEvENKUlvE10_clEvEUlN3c104HalfEblE_St5arrayIPcLm4EEEEviT0_T1_)
        /*13d0*/ 	.word	0x00000028


	//----- nvinfo : EIATTR_FRAME_SIZE
	.align		4
.L_1003:
        /*13d4*/ 	.byte	0x04, 0x11
        /*13d6*/ 	.short	(.L_1005 - .L_1004)
	.align		4
.L_1004:
        /*13d8*/ 	.word	index@(_ZN2at6native29vectorized_elementwise_kernelILi4EZZZNS0_28launch_masked_scatter_kernelERKNS_10TensorBaseES4_S4_S4_ENKUlvE_clEvENKUlvE10_clEvEUlN3c104HalfEblE_St5arrayIPcLm4EEEEviT0_T1_)
        /*13dc*/ 	.word	0x00000000


	//----- nvinfo : EIATTR_REGCOUNT
	.align		4
.L_1005:
        /*13e0*/ 	.byte	0x04, 0x2f
        /*13e2*/ 	.short	(.L_1007 - .L_1006)
	.align		4
.L_1006:
        /*13e4*/ 	.word	index@(_ZN2at6native29vectorized_elementwise_kernelILi2EZZZNS0_28launch_masked_scatter_kernelERKNS_10TensorBaseES4_S4_S4_ENKUlvE_clEvENKUlvE10_clEvEUlN3c104HalfEblE_St5arrayIPcLm4EEEEviT0_T1_)
        /*13e8*/ 	.word	0x00000028


	//----- nvinfo : EIATTR_FRAME_SIZE
	.align		4
.L_1007:
        /*13ec*/ 	.byte	0x04, 0x11
        /*13ee*/ 	.short	(.L_1009 - .L_1008)
	.align		4
.L_1008:
        /*13f0*/ 	.word	index@(_ZN2at6native29vectorized_elementwise_kernelILi2EZZZNS0_28launch_masked_scatter_kernelERKNS_10TensorBaseES4_S4_S4_ENKUlvE_clEvENKUlvE10_clEvEUlN3c104HalfEblE_St5arrayIPcLm4EEEEviT0_T1_)
        /*13f4*/ 	.word	0x00000000


	//----- nvinfo : EIATTR_REGCOUNT
	.align		4
.L_1009:
        /*13f8*/ 	.byte	0x04, 0x2f
        /*13fa*/ 	.short	(.L_1011 - .L_1010)
	.align		4
.L_1010:
        /*13fc*/ 	.word	index@(_ZN2at6native27unrolled_elementwise_kernelIZZZNS0_28launch_masked_scatter_kernelERKNS_10TensorBaseES4_S4_S4_ENKUlvE_clEvENKUlvE10_clEvEUlN3c104HalfEblE_St5arrayIPcLm4EELi4E23TrivialOffsetCalculatorILi3EjESD_ILi1EjENS0_6memory15LoadWithoutCastENSG_16StoreWithoutCastEEEviT_T0_T2_T3_T4_T5_)
        /*1400*/ 	.word	0x00000020


	//----- nvinfo : EIATTR_FRAME_SIZE
	.align		4
.L_1011:
        /*1404*/ 	.byte	0x04, 0x11
        /*1406*/ 	.short	(.L_1013 - .L_1012)
	.align		4
.L_1012:
        /*1408*/ 	.word	index@(_ZN2at6native27unrolled_elementwise_kernelIZZZNS0_28launch_masked_scatter_kernelERKNS_10TensorBaseES4_S4_S4_ENKUlvE_clEvENKUlvE10_clEvEUlN3c104HalfEblE_St5arrayIPcLm4EELi4E23TrivialOffsetCalculatorILi3EjESD_ILi1EjENS0_6memory15LoadWithoutCastENSG_16StoreWithoutCastEEEviT_T0_T2_T3_T4_T5_)
        /*140c*/ 	.word	0x00000000


	//----- nvinfo : EIATTR_REGCOUNT
	.align		4
.L_1013:
        /*1410*/ 	.byte	0x04, 0x2f
        /*1412*/ 	.short	(.L_1015 - .L_1014)
	.align		4
.L_1014:
        /*1414*/ 	.word	index@(_ZN2at6native18elementwise_kernelILi128ELi4EZNS0_22gpu_kernel_impl_nocastIZZZNS0_28launch_masked_scatter_kernelERKNS_10TensorBaseES5_S5_S5_ENKUlvE_clEvENKUlvE10_clEvEUlN3c104HalfEblE_EEvRNS_18TensorIteratorBaseERKT_EUliE_EEviT1_)
        /*1418*/ 	.word	0x00000010


	//----- nvinfo : EIATTR_FRAME_SIZE
	.align		4
.L_1015:
        /*141c*/ 	.byte	0x04, 0x11
        /*141e*/ 	.short	(.L_1017 - .L_1016)
	.align		4
.L_1016:
        /*1420*/ 	.word	index@(_ZN2at6native18elementwise_kernelILi128ELi4EZNS0_22gpu_kernel_impl_nocastIZZZNS0_28launch_masked_scatter_kernelERKNS_10TensorBaseES5_S5_S5_ENKUlvE_clEvENKUlvE10_clEvEUlN3c104HalfEblE_EEvRNS_18TensorIteratorBaseERKT_EUliE_EEviT1_)
        /*1424*/ 	.word	0x00000000


	//----- nvinfo : EIATTR_REGCOUNT
	.align		4
.L_1017:
        /*1428*/ 	.byte	0x04, 0x2f
        /*142a*/ 	.short	(.L_1019 - .L_1018)
	.align		4
.L_1018:
        /*142c*/ 	.word	index@(_ZN2at6native27unrolled_elementwise_kernelIZZZNS0_28launch_masked_scatter_kernelERKNS_10TensorBaseES4_S4_S4_ENKUlvE_clEvENKUlvE10_clEvEUlN3c104HalfEblE_St5arrayIPcLm4EELi4E23TrivialOffsetCalculatorILi3EjESD_ILi1EjENS0_6memory12LoadWithCastILi3EEENSG_13StoreWithCastILi1EEEEEviT_T0_T2_T3_T4_T5_)
        /*1430*/ 	.word	0x00000028


	//----- nvinfo : EIATTR_FRAME_SIZE
	.align		4
.L_1019:
        /*1434*/ 	.byte	0x04, 0x11
        /*1436*/ 	.short	(.L_1021 - .L_1020)
	.align		4
.L_1020:
        /*1438*/ 	.word	index@(_ZN2at6native27unrolled_elementwise_kernelIZZZNS0_28launch_masked_scatter_kernelERKNS_10TensorBaseES4_S4_S4_ENKUlvE_clEvENKUlvE10_clEvEUlN3c104HalfEblE_St5arrayIPcLm4EELi4E23TrivialOffsetCalculatorILi3EjESD_ILi1EjENS0_6memory12LoadWithCastILi3EEENSG_13StoreWithCastILi1EEEEEviT_T0_T2_T3_T4_T5_)
        /*143c*/ 	.word	0x00000000


	//----- nvinfo : EIATTR_REGCOUNT
	.align		4
.L_1021:
        /*1440*/ 	.byte	0x04, 0x2f
        /*1442*/ 	.short	(.L_1023 - .L_1022)
	.align		4
.L_1022:
        /*1444*/ 	.word	index@(_ZN2at6native18elementwise_kernelILi128ELi4EZNS0_15gpu_kernel_implIZZZNS0_28launch_masked_scatter_kernelERKNS_10TensorBaseES5_S5_S5_ENKUlvE_clEvENKUlvE10_clEvEUlN3c104HalfEblE_EEvRNS_18TensorIteratorBaseERKT_EUliE_EEviT1_)
        /*1448*/ 	.word	0x0000001b


	//----- nvinfo : EIATTR_FRAME_SIZE
	.align		4
.L_1023:
        /*144c*/ 	.byte	0x04, 0x11
        /*144e*/ 	.short	(.L_1025 - .L_1024)
	.align		4
.L_1024:
        /*1450*/ 	.word	index@(_ZN2at6native18elementwise_kernelILi128ELi4EZNS0_15gpu_kernel_implIZZZNS0_28launch_masked_scatter_kernelERKNS_10TensorBaseES5_S5_S5_ENKUlvE_clEvENKUlvE10_clEvEUlN3c104HalfEblE_EEvRNS_18TensorIteratorBaseERKT_EUliE_EEviT1_)
        /*1454*/ 	.word	0x00000000


	//----- nvinfo : EIATTR_REGCOUNT
	.align		4
.L_1025:
        /*1458*/ 	.byte	0x04, 0x2f
        /*145a*/ 	.short	(.L_1027 - .L_1026)
	.align		4
.L_1026:
        /*145c*/ 	.word	index@(_ZN2at6native24index_elementwise_kernelILi128ELi4EZNS0_16flip_kernel_implINS0_10OpaqueTypeILi1EEEEEvRNS_14TensorIteratorEEUliE_EEvlT1_)
        /*1460*/ 	.word	0x0000000c


	//----- nvinfo : EIATTR_FRAME_SIZE
	.align		4
.L_1027:
        /*1464*/ 	.byte	0x04, 0x11
        /*1466*/ 	.short	(.L_1029 - .L_1028)
	.align		4
.L_1028:
        /*1468*/ 	.word	index@(_ZN2at6native24index_elementwise_kernelILi128ELi4EZNS0_16flip_kernel_implINS0_10OpaqueTypeILi1EEEEEvRNS_14TensorIteratorEEUliE_EEvlT1_)
        /*146c*/ 	.word	0x00000000


	//----- nvinfo : EIATTR_REGCOUNT
	.align		4
.L_1029:
        /*1470*/ 	.byte	0x04, 0x2f
        /*1472*/ 	.short	(.L_1031 - .L_1030)
	.align		4
.L_1030:
        /*1474*/ 	.word	index@(_ZN2at6native24index_elementwise_kernelILi128ELi4EZNS0_16flip_kernel_implINS0_10OpaqueTypeILi4EEEEEvRNS_14TensorIteratorEEUliE_EEvlT1_)
        /*1478*/ 	.word	0x0000000c


	//----- nvinfo : EIATTR_FRAME_SIZE
	.align		4
.L_1031:
        /*147c*/ 	.byte	0x04, 0x11
        /*147e*/ 	.short	(.L_1033 - .L_1032)
	.align		4
.L_1032:
        /*1480*/ 	.word	index@(_ZN2at6native24index_elementwise_kernelILi128ELi4EZNS0_16flip_kernel_implINS0_10OpaqueTypeILi4EEEEEvRNS_14TensorIteratorEEUliE_EEvlT1_)
        /*1484*/ 	.word	0x00000000


	//----- nvinfo : EIATTR_REGCOUNT
	.align		4
.L_1033:
        /*1488*/ 	.byte	0x04, 0x2f
        /*148a*/ 	.short	(.L_1035 - .L_1034)
	.align		4
.L_1034:
        /*148c*/ 	.word	index@(_ZN2at6native24index_elementwise_kernelILi128ELi4EZNS0_16flip_kernel_implINS0_10OpaqueTypeILi8EEEEEvRNS_14TensorIteratorEEUliE_EEvlT1_)
        /*1490*/ 	.word	0x0000000c


	//----- nvinfo : EIATTR_FRAME_SIZE
	.align		4
.L_1035:
        /*1494*/ 	.byte	0x04, 0x11
        /*1496*/ 	.short	(.L_1037 - .L_1036)
	.align		4
.L_1036:
        /*1498*/ 	.word	index@(_ZN2at6native24index_elementwise_kernelILi128ELi4EZNS0_16flip_kernel_implINS0_10OpaqueTypeILi8EEEEEvRNS_14TensorIteratorEEUliE_EEvlT1_)
        /*149c*/ 	.word	0x00000000


	//----- nvinfo : EIATTR_REGCOUNT
	.align		4
.L_1037:
        /*14a0*/ 	.byte	0x04, 0x2f
        /*14a2*/ 	.short	(.L_1039 - .L_1038)
	.align		4
.L_1038:
        /*14a4*/ 	.word	index@(_ZN2at6native24index_elementwise_kernelILi128ELi4EZNS0_16flip_kernel_implINS0_10OpaqueTypeILi2EEEEEvRNS_14TensorIteratorEEUliE_EEvlT1_)
        /*14a8*/ 	.word	0x0000000c


	//----- nvinfo : EIATTR_FRAME_SIZE
	.align		4
.L_1039:
        /*14ac*/ 	.byte	0x04, 0x11
        /*14ae*/ 	.short	(.L_1041 - .L_1040)
	.align		4
.L_1040:
        /*14b0*/ 	.word	index@(_ZN2at6native24index_elementwise_kernelILi128ELi4EZNS0_16flip_kernel_implINS0_10OpaqueTypeILi2EEEEEvRNS_14TensorIteratorEEUliE_EEvlT1_)
        /*14b4*/ 	.word	0x00000000


	//----- nvinfo : EIATTR_REGCOUNT
	.align		4
.L_1041:
        /*14b8*/ 	.byte	0x04, 0x2f
        /*14ba*/ 	.short	(.L_1043 - .L_1042)
	.align		4
.L_1042:
        /*14bc*/ 	.word	index@(_ZN2at6native24index_elementwise_kernelILi128ELi4EZNS0_16flip_kernel_implINS0_10OpaqueTypeILi16EEEEEvRNS_14TensorIteratorEEUliE_EEvlT1_)
        /*14c0*/ 	.word	0x0000000e


	//----- nvinfo : EIATTR_FRAME_SIZE
	.align		4
.L_1043:
        /*14c4*/ 	.byte	0x04, 0x11
        /*14c6*/ 	.short	(.L_1045 - .L_1044)
	.align		4
.L_1044:
        /*14c8*/ 	.word	index@(_ZN2at6native24index_elementwise_kernelILi128ELi4EZNS0_16flip_kernel_implINS0_10OpaqueTypeILi16EEEEEvRNS_14TensorIteratorEEUliE_EEvlT1_)
        /*14cc*/ 	.word	0x00000000


	//----- nvinfo : EIATTR_REGCOUNT
	.align		4
.L_1045:
        /*14d0*/ 	.byte	0x04, 0x2f
        /*14d2*/ 	.short	(.L_1047 - .L_1046)
	.align		4
.L_1046:
        /*14d4*/ 	.word	index@(_ZN2at6native47_GLOBAL__N__62f9f32f_14_IndexKernel_cu_3e7731d125masked_scatter_size_checkEPKlPKbl)
        /*14d8*/ 	.word	0x00000018


	//----- nvinfo : EIATTR_FRAME_SIZE
	.align		4
.L_1047:
        /*14dc*/ 	.byte	0x04, 0x11
        /*14de*/ 	.short	(.L_1049 - .L_1048)
	.align		4
.L_1048:
        /*14e0*/ 	.word	index@(_ZN2at6native47_GLOBAL__N__62f9f32f_14_IndexKernel_cu_3e7731d125masked_scatter_size_checkEPKlPKbl)
        /*14e4*/ 	.word	0x00000000


	//----- nvinfo : EIATTR_MIN_STACK_SIZE
	.align		4
.L_1049:
        /*14e8*/ 	.byte	0x04, 0x12
        /*14ea*/ 	.short	(.L_1051 - .L_1050)
	.align		4
.L_1050:
        /*14ec*/ 	.word	index@(_ZN2at6native47_GLOBAL__N__62f9f32f_14_IndexKernel_cu_3e7731d125masked_scatter_size_checkEPKlPKbl)
        /*14f0*/ 	.word	0x00000000


	//----- nvinfo : EIATTR_MIN_STACK_SIZE
	.align		4
.L_1051:
        /*14f4*/ 	.byte	0x04, 0x12
        /*14f6*/ 	.short	(.L_1053 - .L_1052)
	.align		4
.L_1052:
        /*14f8*/ 	.word	index@(_ZN2at6native24index_elementwise_kernelILi128ELi4EZNS0_16flip_kernel_implINS0_10OpaqueTypeILi16EEEEEvRNS_14TensorIteratorEEUliE_EEvlT1_)
        /*14fc*/ 	.word	0x00000000


	//----- nvinfo : EIATTR_MIN_STACK_SIZE
	.align		4
.L_1053:
        /*1500*/ 	.byte	0x04, 0x12
        /*1502*/ 	.short	(.L_1055 - .L_1054)
	.align		4
.L_1054:
        /*1504*/ 	.word	index@(_ZN2at6native24index_elementwise_kernelILi128ELi4EZNS0_16flip_kernel_implINS0_10OpaqueTypeILi2EEEEEvRNS_14TensorIteratorEEUliE_EEvlT1_)
        /*1508*/ 	.word	0x00000000


	//----- nvinfo : EIATTR_MIN_STACK_SIZE
	.align		4
.L_1055:
        /*150c*/ 	.byte	0x04, 0x12
        /*150e*/ 	.short	(.L_1057 - .L_1056)
	.align		4
.L_1056:
        /*1510*/ 	.word	index@(_ZN2at6native24index_elementwise_kernelILi128ELi4EZNS0_16flip_kernel_implINS0_10OpaqueTypeILi8EEEEEvRNS_14TensorIteratorEEUliE_EEvlT1_)
        /*1514*/ 	.word	0x00000000


	//----- nvinfo : EIATTR_MIN_STACK_SIZE
	.align		4
.L_1057:
        /*1518*/ 	.byte	0x04, 0x12
        /*151a*/ 	.short	(.L_1059 - .L_1058)
	.align		4
.L_1058:
        /*151c*/ 	.word	index@(_ZN2at6native24index_elementwise_kernelILi128ELi4EZNS0_16flip_kernel_implINS0_10OpaqueTypeILi4EEEEEvRNS_14TensorIteratorEEUliE_EEvlT1_)
        /*1520*/ 	.word	0x00000000


	//----- nvinfo : EIATTR_MIN_STACK_SIZE
	.align		4
.L_1059:
        /*1524*/ 	.byte	0x04, 0x12
        /*1526*/ 	.short	(.L_1061 - .L_1060)
	.align		4
.L_1060:
        /*1528*/ 	.word	index@(_ZN2at6native24index_elementwise_kernelILi128ELi4EZNS0_16flip_kernel_implINS0_10OpaqueTypeILi1EEEEEvRNS_14TensorIteratorEEUliE_EEvlT1_)
        /*152c*/ 	.word	0x00000000


	//----- nvinfo : EIATTR_MIN_STACK_SIZE
	.align		4
.L_1061:
        /*1530*/ 	.byte	0x04, 0x12
        /*1532*/ 	.short	(.L_1063 - .L_1062)
	.align		4
.L_1062:
        /*1534*/ 	.word	index@(_ZN2at6native18elementwise_kernelILi128ELi4EZNS0_15gpu_kernel_implIZZZNS0_28launch_masked_scatter_kernelERKNS_10TensorBaseES5_S5_S5_ENKUlvE_clEvENKUlvE10_clEvEUlN3c104HalfEblE_EEvRNS_18TensorIteratorBaseERKT_EUliE_EEviT1_)
        /*1538*/ 	.word	0x00000000


	//----- nvinfo : EIATTR_MIN_STACK_SIZE
	.align		4
.L_1063:
        /*153c*/ 	.byte	0x04, 0x12
        /*153e*/ 	.short	(.L_1065 - .L_1064)
	.align		4
.L_1064:
        /*1540*/ 	.word	index@(_ZN2at6native27unrolled_elementwise_kernelIZZZNS0_28launch_masked_scatter_kernelERKNS_10TensorBaseES4_S4_S4_ENKUlvE_clEvENKUlvE10_clEvEUlN3c104HalfEblE_St5arrayIPcLm4EELi4E23TrivialOffsetCalculatorILi3EjESD_ILi1EjENS0_6memory12LoadWithCastILi3EEENSG_13StoreWithCastILi1EEEEEviT_T0_T2_T3_T4_T5_)
        /*1544*/ 	.word	0x00000000


	//----- nvinfo : EIATTR_MIN_STACK_SIZE
	.align		4
.L_1065:
        /*1548*/ 	.byte	0x04, 0x12
        /*154a*/ 	.short	(.L_1067 - .L_1066)
	.align		4
.L_1066:
        /*154c*/ 	.word	index@(_ZN2at6native18elementwise_kernelILi128ELi4EZNS0_22gpu_kernel_impl_nocastIZZZNS0_28launch_masked_scatter_kernelERKNS_10TensorBaseES5_S5_S5_ENKUlvE_clEvENKUlvE10_clEvEUlN3c104HalfEblE_EEvRNS_18TensorIteratorBaseERKT_EUliE_EEviT1_)
        /*1550*/ 	.word	0x00000000


	//----- nvinfo : EIATTR_MIN_STACK_SIZE
	.align		4
.L_1067:
        /*1554*/ 	.byte	0x04, 0x12
        /*1556*/ 	.short	(.L_1069 - .L_1068)
	.align		4
.L_1068:
        /*1558*/ 	.word	index@(_ZN2at6native27unrolled_elementwise_kernelIZZZNS0_28launch_masked_scatter_kernelERKNS_10TensorBaseES4_S4_S4_ENKUlvE_clEvENKUlvE10_clEvEUlN3c104HalfEblE_St5arrayIPcLm4EELi4E23TrivialOffsetCalculatorILi3EjESD_ILi1EjENS0_6memory15LoadWithoutCastENSG_16StoreWithoutCastEEEviT_T0_T2_T3_T4_T5_)
        /*155c*/ 	.word	0x00000000


	//----- nvinfo : EIATTR_MIN_STACK_SIZE
	.align		4
.L_1069:
        /*1560*/ 	.byte	0x04, 0x12
        /*1562*/ 	.short	(.L_1071 - .L_1070)
	.align		4
.L_1070:
        /*1564*/ 	.word	index@(_ZN2at6native29vectorized_elementwise_kernelILi2EZZZNS0_28launch_masked_scatter_kernelERKNS_10TensorBaseES4_S4_S4_ENKUlvE_clEvENKUlvE10_clEvEUlN3c104HalfEblE_St5arrayIPcLm4EEEEviT0_T1_)
        /*1568*/ 	.word	0x00000000


	//----- nvinfo : EIATTR_MIN_STACK_SIZE
	.align		4
.L_1071:
        /*156c*/ 	.byte	0x04, 0x12
        /*156e*/ 	.short	(.L_1073 - .L_1072)
	.align		4
.L_1072:
        /*1570*/ 	.word	index@(_ZN2at6native29vectorized_elementwise_kernelILi4EZZZNS0_28launch_masked_scatter_kernelERKNS_10TensorBaseES4_S4_S4_ENKUlvE_clEvENKUlvE10_clEvEUlN3c104HalfEblE_St5arrayIPcLm4EEEEviT0_T1_)
        /*1574*/ 	.word	0x00000000


	//----- nvinfo : EIATTR_MIN_STACK_SIZE
	.align		4
.L_1073:
        /*1578*/ 	.byte	0x04, 0x12
        /*157a*/ 	.short	(.L_1075 - .L_1074)
	.align		4
.L_1074:
        /*157c*/ 	.word	index@(_ZN2at6native29vectorized_elementwise_kernelILi8EZZZNS0_28launch_masked_scatter_kernelERKNS_10TensorBaseES4_S4_S4_ENKUlvE_clEvENKUlvE10_clEvEUlN3c104HalfEblE_St5arrayIPcLm4EEEEviT0_T1_)
        /*1580*/ 	.word	0x00000000


	//----- nvinfo : EIATTR_MIN_STACK_SIZE
	.align		4
.L_1075:
        /*1584*/ 	.byte	0x04, 0x12
        /*1586*/ 	.short	(.L_1077 - .L_1076)
	.align		4
.L_1076:
        /*1588*/ 	.word	index@(_ZN2at6native18elementwise_kernelILi128ELi4EZNS0_15gpu_kernel_implIZZZNS0_28launch_masked_scatter_kernelERKNS_10TensorBaseES5_S5_S5_ENKUlvE_clEvENKUlvE9_clEvEUlN3c108BFloat16EblE_EEvRNS_18TensorIteratorBaseERKT_EUliE_EEviT1_)
        /*158c*/ 	.word	0x00000000


	//----- nvinfo : EIATTR_MIN_STACK_SIZE
	.align		4
.L_1077:
        /*1590*/ 	.byte	0x04, 0x12
        /*1592*/ 	.short	(.L_1079 - .L_1078)
	.align		4
.L_1078:
        /*1594*/ 	.word	index@(_ZN2at6native27unrolled_elementwise_kernelIZZZNS0_28launch_masked_scatter_kernelERKNS_10TensorBaseES4_S4_S4_ENKUlvE_clEvENKUlvE9_clEvEUlN3c108BFloat16EblE_St5arrayIPcLm4EELi4E23TrivialOffsetCalculatorILi3EjESD_ILi1EjENS0_6memory12LoadWithCastILi3EEENSG_13StoreWithCastILi1EEEEEviT_T0_T2_T3_T4_T5_)
        /*1598*/ 	.word	0x00000000


	//----- nvinfo : EIATTR_MIN_STACK_SIZE
	.align		4
.L_1079:
        /*159c*/ 	.byte	0x04, 0x12
        /*159e*/ 	.short	(.L_1081 - .L_1080)
	.align		4
.L_1080:
        /*15a0*/ 	.word	index@(_ZN2at6native18elementwise_kernelILi128ELi4EZNS0_22gpu_kernel_impl_nocastIZZZNS0_28launch_masked_scatter_kernelERKNS_10TensorBaseES5_S5_S5_ENKUlvE_clEvENKUlvE9_clEvEUlN3c108BFloat16EblE_EEvRNS_18TensorIteratorBaseERKT_EUliE_EEviT1_)
        /*15a4*/ 	.word	0x00000000


	//----- nvinfo : EIATTR_MIN_STACK_SIZE
	.align		4
.L_1081:
        /*15a8*/ 	.byte	0x04, 0x12
        /*15aa*/ 	.short	(.L_1083 - .L_1082)
	.align		4
.L_1082:
        /*15ac*/ 	.word	index@(_ZN2at6native27unrolled_elementwise_kernelIZZZNS0_28launch_masked_scatter_kernelERKNS_10TensorBaseES4_S4_S4_ENKUlvE_clEvENKUlvE9_clEvEUlN3c108BFloat16EblE_St5arrayIPcLm4EELi4E23TrivialOffsetCalculatorILi3EjESD_ILi1EjENS0_6memory15LoadWithoutCastENSG_16StoreWithoutCastEEEviT_T0_T2_T3_T4_T5_)
        /*15b0*/ 	.word	0x00000000


	//----- nvinfo : EIATTR_MIN_STACK_SIZE
	.align		4
.L_1083:
        /*15b4*/ 	.byte	0x04, 0x12
        /*15b6*/ 	.short	(.L_1085 - .L_1084)
	.align		4
.L_1084:
        /*15b8*/ 	.word	index@(_ZN2at6native29vectorized_elementwise_kernelILi2EZZZNS0_28launch_masked_scatter_kernelERKNS_10TensorBaseES4_S4_S4_ENKUlvE_clEvENKUlvE9_clEvEUlN3c108BFloat16EblE_St5arrayIPcLm4EEEEviT0_T1_)
        /*15bc*/ 	.word	0x00000000


	//----- nvinfo : EIATTR_MIN_STACK_SIZE
	.align		4
.L_1085:
        /*15c0*/ 	.byte	0x04, 0x12
        /*15c2*/ 	.short	(.L_1087 - .L_1086)
	.align		4
.L_1086:
        /*15c4*/ 	.word	index@(_ZN2at6native29vectorized_elementwise_kernelILi4EZZZNS0_28launch_masked_scatter_kernelERKNS_10TensorBaseES4_S4_S4_ENKUlvE_clEvENKUlvE9_clEvEUlN3c108BFloat16EblE_St5arrayIPcLm4EEEEviT0_T1_)
        /*15c8*/ 	.word	0x00000000


	//----- nvinfo : EIATTR_MIN_STACK_SIZE
	.align		4
.L_1087:
        /*15cc*/ 	.byte	0x04, 0x12
        /*15ce*/ 	.short	(.L_1089 - .L_1088)
	.align		4
.L_1088:
        /*15d0*/ 	.word	index@(_ZN2at6native29vectorized_elementwise_kernelILi8EZZZNS0_28launch_masked_scatter_kernelERKNS_10TensorBaseES4_S4_S4_ENKUlvE_clEvENKUlvE9_clEvEUlN3c108BFloat16EblE_St5arrayIPcLm4EEEEviT0_T1_)
        /*15d4*/ 	.word	0x00000000


	//----- nvinfo : EIATTR_MIN_STACK_SIZE
	.align		4
.L_1089:
        /*15d8*/ 	.byte	0x04, 0x12
        /*15da*/ 	.short	(.L_1091 - .L_1090)
	.align		4
.L_1090:
        /*15dc*/ 	.word	index@(_ZN2at6native18elementwise_kernelILi128ELi4EZNS0_15gpu_kernel_implIZZZNS0_28launch_masked_scatter_kernelERKNS_10TensorBaseES5_S5_S5_ENKUlvE_clEvENKUlvE8_clEvEUlbblE_EEvRNS_18TensorIteratorBaseERKT_EUliE_EEviT1_)
        /*15e0*/ 	.word	0x00000000


	//----- nvinfo : EIATTR_MIN_STACK_SIZE
	.align		4
.L_1091:
        /*15e4*/ 	.byte	0x04, 0x12
        /*15e6*/ 	.short	(.L_1093 - .L_1092)
	.align		4
.L_1092:
        /*15e8*/ 	.word	index@(_ZN2at6native27unrolled_elementwise_kernelIZZZNS0_28launch_masked_scatter_kernelERKNS_10TensorBaseES4_S4_S4_ENKUlvE_clEvENKUlvE8_clEvEUlbblE_St5arrayIPcLm4EELi4E23TrivialOffsetCalculatorILi3EjESB_ILi1EjENS0_6memory12LoadWithCastILi3EEENSE_13StoreWithCastILi1EEEEEviT_T0_T2_T3_T4_T5_)
        /*15ec*/ 	.word	0x00000000


	//----- nvinfo : EIATTR_MIN_STACK_SIZE
	.align		4
.L_1093:
        /*15f0*/ 	.byte	0x04, 0x12
        /*15f2*/ 	.short	(.L_1095 - .L_1094)
	.align		4
.L_1094:
        /*15f4*/ 	.word	index@(_ZN2at6native18elementwise_kernelILi128ELi4EZNS0_22gpu_kernel_impl_nocastIZZZNS0_28launch_masked_scatter_kernelERKNS_10TensorBaseES5_S5_S5_ENKUlvE_clEvENKUlvE8_clEvEUlbblE_EEvRNS_18TensorIteratorBaseERKT_EUliE_EEviT1_)
        /*15f8*/ 	.word	0x00000000


	//----- nvinfo : EIATTR_MIN_STACK_SIZE
	.align		4
.L_1095:
        /*15fc*/ 	.byte	0x04, 0x12
        /*15fe*/ 	.short	(.L_1097 - .L_1096)
	.align		4
.L_1096:
        /*1600*/ 	.word	index@(_ZN2at6native27unrolled_elementwise_kernelIZZZNS0_28launch_masked_scatter_kernelERKNS_10TensorBaseES4_S4_S4_ENKUlvE_clEvENKUlvE8_clEvEUlbblE_St5arrayIPcLm4EELi4E23TrivialOffsetCalculatorILi3EjESB_ILi1EjENS0_6memory15LoadWithoutCastENSE_16StoreWithoutCastEEEviT_T0_T2_T3_T4_T5_)
        /*1604*/ 	.word	0x00000000


	//----- nvinfo : EIATTR_MIN_STACK_SIZE
	.align		4
.L_1097:
        /*1608*/ 	.byte	0x04, 0x12
        /*160a*/ 	.short	(.L_1099 - .L_1098)
	.align		4
.L_1098:
        /*160c*/ 	.word	index@(_ZN2at6native29vectorized_elementwise_kernelILi2EZZZNS0_28launch_masked_scatter_kernelERKNS_10TensorBaseES4_S4_S4_ENKUlvE_clEvENKUlvE8_clEvEUlbblE_St5arrayIPcLm4EEEEviT0_T1_)
        /*1610*/ 	.word	0x00000000


	//----- nvinfo : EIATTR_MIN_STACK_SIZE
	.align		4
.L_1099:
        /*1614*/ 	.byte	0x04, 0x12
        /*1616*/ 	.short	(.L_1101 - .L_1100)
	.align		4
.L_1100:
        /*1618*/ 	.word	index@(_ZN2at6native29vectorized_elementwise_kernelILi4EZZZNS0_28launch_masked_scatter_kernelERKNS_10TensorBaseES4_S4_S4_ENKUlvE_clEvENKUlvE8_clEvEUlbblE_St5arrayIPcLm4EEEEviT0_T1_)
        /*161c*/ 	.word	0x00000000


	//----- nvinfo : EIATTR_MIN_STACK_SIZE
	.align		4
.L_1101:
        /*1620*/ 	.byte	0x04, 0x12
        /*1622*/ 	.short	(.L_1103 - .L_1102)
	.align		4
.L_1102:
        /*1624*/ 	.word	index@(_ZN2at6native29vectorized_elementwise_kernelILi8EZZZNS0_28launch_masked_scatter_kernelERKNS_10TensorBaseES4_S4_S4_ENKUlvE_clEvENKUlvE8_clEvEUlbblE_St5arrayIPcLm4EEEEviT0_T1_)
        /*1628*/ 	.word	0x00000000


	//----- nvinfo : EIATTR_MIN_STACK_SIZE
	.align		4
.L_1103:
        /*162c*/ 	.byte	0x04, 0x12
        /*162e*/ 	.short	(.L_1105 - .L_1104)
	.align		4
.L_1104:
        /*1630*/ 	.word	index@(_ZN2at6native18elementwise_kernelILi128ELi4EZNS0_15gpu_kernel_implIZZZNS0_28launch_masked_scatter_kernelERKNS_10TensorBaseES5_S5_S5_ENKUlvE_clEvENKUlvE7_clEvEUlN3c107complexIfEEblE_EEvRNS_18TensorIteratorBaseERKT_EUliE_EEviT1_)
        /*1634*/ 	.word	0x00000000


	//----- nvinfo : EIATTR_MIN_STACK_SIZE
	.align		4
.L_1105:
        /*1638*/ 	.byte	0x04, 0x12
        /*163a*/ 	.short	(.L_1107 - .L_1106)
	.align		4
.L_1106:
        /*163c*/ 	.word	index@(_ZN2at6native27unrolled_elementwise_kernelIZZZNS0_28launch_masked_scatter_kernelERKNS_10TensorBaseES4_S4_S4_ENKUlvE_clEvENKUlvE7_clEvEUlN3c107complexIfEEblE_St5arrayIPcLm4EELi4E23TrivialOffsetCalculatorILi3EjESE_ILi1EjENS0_6memory12LoadWithCastILi3EEENSH_13StoreWithCastILi1EEEEEviT_T0_T2_T3_T4_T5_)
        /*1640*/ 	.word	0x00000000


	//----- nvinfo : EIATTR_MIN_STACK_SIZE
	.align		4
.L_1107:
        /*1644*/ 	.byte	0x04, 0x12
        /*1646*/ 	.short	(.L_1109 - .L_1108)
	.align		4
.L_1108:
        /*1648*/ 	.word	index@(_ZN2at6native18elementwise_kernelILi128ELi2EZNS0_22gpu_kernel_impl_nocastIZZZNS0_28launch_masked_scatter_kernelERKNS_10TensorBaseES5_S5_S5_ENKUlvE_clEvENKUlvE7_clEvEUlN3c107complexIfEEblE_EEvRNS_18TensorIteratorBaseERKT_EUliE_EEviT1_)
        /*164c*/ 	.word	0x00000000


	//----- nvinfo : EIATTR_MIN_STACK_SIZE
	.align		4
.L_1109:
        /*1650*/ 	.byte	0x04, 0x12
        /*1652*/ 	.short	(.L_1111 - .L_1110)
	.align		4
.L_1110:
        /*1654*/ 	.word	index@(_ZN2at6native27unrolled_elementwise_kernelIZZZNS0_28launch_masked_scatter_kernelERKNS_10TensorBaseES4_S4_S4_ENKUlvE_clEvENKUlvE7_clEvEUlN3c107complexIfEEblE_St5arrayIPcLm4EELi4E23TrivialOffsetCalculatorILi3EjESE_ILi1EjENS0_6memory15LoadWithoutCastENSH_16StoreWithoutCastEEEviT_T0_T2_T3_T4_T5_)
        /*1658*/ 	.word	0x00000000


	//----- nvinfo : EIATTR_MIN_STACK_SIZE
	.align		4
.L_1111:
        /*165c*/ 	.byte	0x04, 0x12
        /*165e*/ 	.short	(.L_1113 - .L_1112)
	.align		4
.L_1112:
        /*1660*/ 	.word	index@(_ZN2at6native29vectorized_elementwise_kernelILi2EZZZNS0_28launch_masked_scatter_kernelERKNS_10TensorBaseES4_S4_S4_ENKUlvE_clEvENKUlvE7_clEvEUlN3c107complexIfEEblE_St5arrayIPcLm4EEEEviT0_T1_)
        /*1664*/ 	.word	0x00000000


	//----- nvinfo : EIATTR_MIN_STACK_SIZE
	.align		4
.L_1113:
        /*1668*/ 	.byte	0x04, 0x12
        /*166a*/ 	.short	(.L_1115 - .L_1114)
	.align		4
.L_1114:
        /*166c*/ 	.word	index@(_ZN2at6native29vectorized_elementwise_kernelILi4EZZZNS0_28launch_masked_scatter_kernelERKNS_10TensorBaseES4_S4_S4_ENKUlvE_clEvENKUlvE7_clEvEUlN3c107complexIfEEblE_St5arrayIPcLm4EEEEviT0_T1_)
        /*1670*/ 	.word	0x00000000


	//----- nvinfo : EIATTR_MIN_STACK_SIZE
	.align		4
.L_1115:
        /*1674*/ 	.byte	0x04, 0x12
        /*1676*/ 	.short	(.L_1117 - .L_1116)
	.align		4
.L_1116:
        /*1678*/ 	.word	index@(_ZN2at6native29vectorized_elementwise_kernelILi8EZZZNS0_28launch_masked_scatter_kernelERKNS_10TensorBaseES4_S4_S4_ENKUlvE_clEvENKUlvE7_clEvEUlN3c107complexIfEEblE_St5arrayIPcLm4EEEEviT0_T1_)
        /*167c*/ 	.word	0x00000000


	//----- nvinfo : EIATTR_MIN_STACK_SIZE
	.align		4
.L_1117:
        /*1680*/ 	.byte	0x04, 0x12
        /*1682*/ 	.short	(.L_1119 - .L_1118)
	.align		4
.L_1118:
        /*1684*/ 	.word	index@(_ZN2at6native18elementwise_kernelILi128ELi4EZNS0_15gpu_kernel_implIZZZNS0_28launch_masked_scatter_kernelERKNS_10TensorBaseES5_S5_S5_ENKUlvE_clEvENKUlvE6_clEvEUlN3c107complexIdEEblE_EEvRNS_18TensorIteratorBaseERKT_EUliE_EEviT1_)
        /*1688*/ 	.word	0x00000000


	//----- nvinfo : EIATTR_MIN_STACK_SIZE
	.align		4
.L_1119:
        /*168c*/ 	.byte	0x04, 0x12
        /*168e*/ 	.short	(.L_1121 - .L_1120)
	.align		4
.L_1120:
        /*1690*/ 	.word	index@(_ZN2at6native27unrolled_elementwise_kernelIZZZNS0_28launch_masked_scatter_kernelERKNS_10TensorBaseES4_S4_S4_ENKUlvE_clEvENKUlvE6_clEvEUlN3c107complexIdEEblE_St5arrayIPcLm4EELi4E23TrivialOffsetCalculatorILi3EjESE_ILi1EjENS0_6memory12LoadWithCastILi3EEENSH_13StoreWithCastILi1EEEEEviT_T0_T2_T3_T4_T5_)
        /*1694*/ 	.word	0x00000000


	//----- nvinfo : EIATTR_MIN_STACK_SIZE
	.align		4
.L_1121:
        /*1698*/ 	.byte	0x04, 0x12
        /*169a*/ 	.short	(.L_1123 - .L_1122)
	.align		4
.L_1122:
        /*169c*/ 	.word	index@(_ZN2at6native18elementwise_kernelILi128ELi2EZNS0_22gpu_kernel_impl_nocastIZZZNS0_28launch_masked_scatter_kernelERKNS_10TensorBaseES5_S5_S5_ENKUlvE_clEvENKUlvE6_clEvEUlN3c107complexIdEEblE_EEvRNS_18TensorIteratorBaseERKT_EUliE_EEviT1_)
        /*16a0*/ 	.word	0x00000000


	//----- nvinfo : EIATTR_MIN_STACK_SIZE
	.align		4
.L_1123:
        /*16a4*/ 	.byte	0x04, 0x12
        /*16a6*/ 	.short	(.L_1125 - .L_1124)
	.align		4
.L_1124:
        /*16a8*/ 	.word	index@(_ZN2at6native27unrolled_elementwise_kernelIZZZNS0_28launch_masked_scatter_kernelERKNS_10TensorBaseES4_S4_S4_ENKUlvE_clEvENKUlvE6_clEvEUlN3c107complexIdEEblE_St5arrayIPcLm4EELi4E23TrivialOffsetCalculatorILi3EjESE_ILi1EjENS0_6memory15LoadWithoutCastENSH_16StoreWithoutCastEEEviT_T0_T2_T3_T4_T5_)
        /*16ac*/ 	.word	0x00000000


	//----- nvinfo : EIATTR_MIN_STACK_SIZE
	.align		4
.L_1125:
        /*16b0*/ 	.byte	0x04, 0x12
        /*16b2*/ 	.short	(.L_1127 - .L_1126)
	.align		4
.L_1126:
        /*16b4*/ 	.word	index@(_ZN2at6native29vectorized_elementwise_kernelILi2EZZZNS0_28launch_masked_scatter_kernelERKNS_10TensorBaseES4_S4_S4_ENKUlvE_clEvENKUlvE6_clEvEUlN3c107complexIdEEblE_St5arrayIPcLm4EEEEviT0_T1_)
        /*16b8*/ 	.word	0x00000000


	//----- nvinfo : EIATTR_MIN_STACK_SIZE
	.align		4
.L_1127:
        /*16bc*/ 	.byte	0x04, 0x12
        /*16be*/ 	.short	(.L_1129 - .L_1128)
	.align		4
.L_1128:
        /*16c0*/ 	.word	index@(_ZN2at6native29vectorized_elementwise_kernelILi4EZZZNS0_28launch_masked_scatter_kernelERKNS_10TensorBaseES4_S4_S4_ENKUlvE_clEvENKUlvE6_clEvEUlN3c107complexIdEEblE_St5arrayIPcLm4EEEEviT0_T1_)
        /*16c4*/ 	.word	0x00000000


	//----- nvinfo : EIATTR_MIN_STACK_SIZE
	.align		4
.L_1129:
        /*16c8*/ 	.byte	0x04, 0x12
        /*16ca*/ 	.short	(.L_1131 - .L_1130)
	.align		4
.L_1130:
        /*16cc*/ 	.word	index@(_ZN2at6native29vectorized_elementwise_kernelILi8EZZZNS0_28launch_masked_scatter_kernelERKNS_10TensorBaseES4_S4_S4_ENKUlvE_clEvENKUlvE6_clEvEUlN3c107complexIdEEblE_St5arrayIPcLm4EEEEviT0_T1_)
        /*16d0*/ 	.word	0x00000000


	//----- nvinfo : EIATTR_MIN_STACK_SIZE
	.align		4
.L_1131:
        /*16d4*/ 	.byte	0x04, 0x12
        /*16d6*/ 	.short	(.L_1133 - .L_1132)
	.align		4
.L_1132:
        /*16d8*/ 	.word	index@(_ZN2at6native18elementwise_kernelILi128ELi4EZNS0_15gpu_kernel_implIZZZNS0_28launch_masked_scatter_kernelERKNS_10TensorBaseES5_S5_S5_ENKUlvE_clEvENKUlvE5_clEvEUlfblE_EEvRNS_18TensorIteratorBaseERKT_EUliE_EEviT1_)
        /*16dc*/ 	.word	0x00000000


	//----- nvinfo : EIATTR_MIN_STACK_SIZE
	.align		4
.L_1133:
        /*16e0*/ 	.byte	0x04, 0x12
        /*16e2*/ 	.short	(.L_1135 - .L_1134)
	.align		4
.L_1134:
        /*16e4*/ 	.word	index@(_ZN2at6native27unrolled_elementwise_kernelIZZZNS0_28launch_masked_scatter_kernelERKNS_10TensorBaseES4_S4_S4_ENKUlvE_clEvENKUlvE5_clEvEUlfblE_St5arrayIPcLm4EELi4E23TrivialOffsetCalculatorILi3EjESB_ILi1EjENS0_6memory12LoadWithCastILi3EEENSE_13StoreWithCastILi1EEEEEviT_T0_T2_T3_T4_T5_)
        /*16e8*/ 	.word	0x00000000


	//----- nvinfo : EIATTR_MIN_STACK_SIZE
	.align		4
.L_1135:
        /*16ec*/ 	.byte	0x04, 0x12
        /*16ee*/ 	.short	(.L_1137 - .L_1136)
	.align		4
.L_1136:
        /*16f0*/ 	.word	index@(_ZN2at6native18elementwise_kernelILi128ELi2EZNS0_22gpu_kernel_impl_nocastIZZZNS0_28launch_masked_scatter_kernelERKNS_10TensorBaseES5_S5_S5_ENKUlvE_clEvENKUlvE5_clEvEUlfblE_EEvRNS_18TensorIteratorBaseERKT_EUliE_EEviT1_)
        /*16f4*/ 	.word	0x00000000


	//----- nvinfo : EIATTR_MIN_STACK_SIZE
	.align		4
.L_1137:
        /*16f8*/ 	.byte	0x04, 0x12
        /*16fa*/ 	.short	(.L_1139 - .L_1138)
	.align		4
.L_1138:
        /*16fc*/ 	.word	index@(_ZN2at6native27unrolled_elementwise_kernelIZZZNS0_28launch_masked_scatter_kernelERKNS_10TensorBaseES4_S4_S4_ENKUlvE_clEvENKUlvE5_clEvEUlfblE_St5arrayIPcLm4EELi4E23TrivialOffsetCalculatorILi3EjESB_ILi1EjENS0_6memory15LoadWithoutCastENSE_16StoreWithoutCastEEEviT_T0_T2_T3_T4_T5_)
        /*1700*/ 	.word	0x00000000


	//----- nvinfo : EIATTR_MIN_STACK_SIZE
	.align		4
.L_1139:
        /*1704*/ 	.byte	0x04, 0x12
        /*1706*/ 	.short	(.L_1141 - .L_1140)
	.align		4
.L_1140:
        /*1708*/ 	.word	index@(_ZN2at6native29vectorized_elementwise_kernelILi2EZZZNS0_28launch_masked_scatter_kernelERKNS_10TensorBaseES4_S4_S4_ENKUlvE_clEvENKUlvE5_clEvEUlfblE_St5arrayIPcLm4EEEEviT0_T1_)
        /*170c*/ 	.word	0x00000000


	//----- nvinfo : EIATTR_MIN_STACK_SIZE
	.align		4
.L_1141:
        /*1710*/ 	.byte	0x04, 0x12
        /*1712*/ 	.short	(.L_1143 - .L_1142)
	.align		4
.L_1142:
        /*1714*/ 	.word	index@(_ZN2at6native29vectorized_elementwise_kernelILi4EZZZNS0_28launch_masked_scatter_kernelERKNS_10TensorBaseES4_S4_S4_ENKUlvE_clEvENKUlvE5_clEvEUlfblE_St5arrayIPcLm4EEEEviT0_T1_)
        /*1718*/ 	.word	0x00000000


	//----- nvinfo : EIATTR_MIN_STACK_SIZE
	.align		4
.L_1143:
        /*171c*/ 	.byte	0x04, 0x12
        /*171e*/ 	.short	(.L_1145 - .L_1144)
	.align		4
.L_1144:
        /*1720*/ 	.word	index@(_ZN2at6native29vectorized_elementwise_kernelILi8EZZZNS0_28launch_masked_scatter_kernelERKNS_10TensorBaseES4_S4_S4_ENKUlvE_clEvENKUlvE5_clEvEUlfblE_St5arrayIPcLm4EEEEviT0_T1_)
        /*1724*/ 	.word	0x00000000


	//----- nvinfo : EIATTR_MIN_STACK_SIZE
	.align		4
.L_1145:
        /*1728*/ 	.byte	0x04, 0x12
        /*172a*/ 	.short	(.L_1147 - .L_1146)
	.align		4
.L_1146:
        /*172c*/ 	.word	index@(_ZN2at6native18elementwise_kernelILi128ELi4EZNS0_15gpu_kernel_implIZZZNS0_28launch_masked_scatter_kernelERKNS_10TensorBaseES5_S5_S5_ENKUlvE_clEvENKUlvE4_clEvEUldblE_EEvRNS_18TensorIteratorBaseERKT_EUliE_EEviT1_)
        /*1730*/ 	.word	0x00000000


	//----- nvinfo : EIATTR_MIN_STACK_SIZE
	.align		4
.L_1147:
        /*1734*/ 	.byte	0x04, 0x12
        /*1736*/ 	.short	(.L_1149 - .L_1148)
	.align		4
.L_1148:
        /*1738*/ 	.word	index@(_ZN2at6native27unrolled_elementwise_kernelIZZZNS0_28launch_masked_scatter_kernelERKNS_10TensorBaseES4_S4_S4_ENKUlvE_clEvENKUlvE4_clEvEUldblE_St5arrayIPcLm4EELi4E23TrivialOffsetCalculatorILi3EjESB_ILi1EjENS0_6memory12LoadWithCastILi3EEENSE_13StoreWithCastILi1EEEEEviT_T0_T2_T3_T4_T5_)
        /*173c*/ 	.word	0x00000008


	//----- nvinfo : EIATTR_MIN_STACK_SIZE
	.align		4
.L_1149:
        /*1740*/ 	.byte	0x04, 0x12
        /*1742*/ 	.short	(.L_1151 - .L_1150)
	.align		4
.L_1150:
        /*1744*/ 	.word	index@(_ZN2at6native18elementwise_kernelILi128ELi2EZNS0_22gpu_kernel_impl_nocastIZZZNS0_28launch_masked_scatter_kernelERKNS_10TensorBaseES5_S5_S5_ENKUlvE_clEvENKUlvE4_clEvEUldblE_EEvRNS_18TensorIteratorBaseERKT_EUliE_EEviT1_)
        /*1748*/ 	.word	0x00000000


	//----- nvinfo : EIATTR_MIN_STACK_SIZE
	.align		4
.L_1151:
        /*174c*/ 	.byte	0x04, 0x12
        /*174e*/ 	.short	(.L_1153 - .L_1152)
	.align		4
.L_1152:
        /*1750*/ 	.word	index@(_ZN2at6native27unrolled_elementwise_kernelIZZZNS0_28launch_masked_scatter_kernelERKNS_10TensorBaseES4_S4_S4_ENKUlvE_clEvENKUlvE4_clEvEUldblE_St5arrayIPcLm4EELi4E23TrivialOffsetCalculatorILi3EjESB_ILi1EjENS0_6memory15LoadWithoutCastENSE_16StoreWithoutCastEEEviT_T0_T2_T3_T4_T5_)
        /*1754*/ 	.word	0x00000000


	//----- nvinfo : EIATTR_MIN_STACK_SIZE
	.align		4
.L_1153:
        /*1758*/ 	.byte	0x04, 0x12
        /*175a*/ 	.short	(.L_1155 - .L_1154)
	.align		4
.L_1154:
        /*175c*/ 	.word	index@(_ZN2at6native29vectorized_elementwise_kernelILi2EZZZNS0_28launch_masked_scatter_kernelERKNS_10TensorBaseES4_S4_S4_ENKUlvE_clEvENKUlvE4_clEvEUldblE_St5arrayIPcLm4EEEEviT0_T1_)
        /*1760*/ 	.word	0x00000000


	//----- nvinfo : EIATTR_MIN_STACK_SIZE
	.align		4
.L_1155:
        /*1764*/ 	.byte	0x04, 0x12
        /*1766*/ 	.short	(.L_1157 - .L_1156)
	.align		4
.L_1156:
        /*1768*/ 	.word	index@(_ZN2at6native29vectorized_elementwise_kernelILi4EZZZNS0_28launch_masked_scatter_kernelERKNS_10TensorBaseES4_S4_S4_ENKUlvE_clEvENKUlvE4_clEvEUldblE_St5arrayIPcLm4EEEEviT0_T1_)
        /*176c*/ 	.word	0x00000000


	//----- nvinfo : EIATTR_MIN_STACK_SIZE
	.align		4
.L_1157:
        /*1770*/ 	.byte	0x04, 0x12
        /*1772*/ 	.short	(.L_1159 - .L_1158)
	.align		4
.L_1158:
        /*1774*/ 	.word	index@(_ZN2at6native29vectorized_elementwise_kernelILi8EZZZNS0_28launch_masked_scatter_kernelERKNS_10TensorBaseES4_S4_S4_ENKUlvE_clEvENKUlvE4_clEvEUldblE_St5arrayIPcLm4EEEEviT0_T1_)
        /*1778*/ 	.word	0x00000000


	//----- nvinfo : EIATTR_MIN_STACK_SIZE
	.align		4
.L_1159:
        /*177c*/ 	.byte	0x04, 0x12
        /*177e*/ 	.short	(.L_1161 - .L_1160)
	.align		4
.L_1160:
        /*1780*/ 	.word	index@(_ZN2at6native18elementwise_kernelILi128ELi4EZNS0_15gpu_kernel_implIZZZNS0_28launch_masked_scatter_kernelERKNS_10TensorBaseES5_S5_S5_ENKUlvE_clEvENKUlvE3_clEvEUlsblE_EEvRNS_18TensorIteratorBaseERKT_EUliE_EEviT1_)
        /*1784*/ 	.word	0x00000000


	//----- nvinfo : EIATTR_MIN_STACK_SIZE
	.align		4
.L_1161:
        /*1788*/ 	.byte	0x04, 0x12
        /*178a*/ 	.short	(.L_1163 - .L_1162)
	.align		4
.L_1162:
        /*178c*/ 	.word	index@(_ZN2at6native27unrolled_elementwise_kernelIZZZNS0_28launch_masked_scatter_kernelERKNS_10TensorBaseES4_S4_S4_ENKUlvE_clEvENKUlvE3_clEvEUlsblE_St5arrayIPcLm4EELi4E23TrivialOffsetCalculatorILi3EjESB_ILi1EjENS0_6memory12LoadWithCastILi3EEENSE_13StoreWithCastILi1EEEEEviT_T0_T2_T3_T4_T5_)
        /*1790*/ 	.word	0x00000000


	//----- nvinfo : EIATTR_MIN_STACK_SIZE
	.align		4
.L_1163:
        /*1794*/ 	.byte	0x04, 0x12
        /*1796*/ 	.short	(.L_1165 - .L_1164)
	.align		4
.L_1164:
        /*1798*/ 	.word	index@(_ZN2at6native18elementwise_kernelILi128ELi4EZNS0_22gpu_kernel_impl_nocastIZZZNS0_28launch_masked_scatter_kernelERKNS_10TensorBaseES5_S5_S5_ENKUlvE_clEvENKUlvE3_clEvEUlsblE_EEvRNS_18TensorIteratorBaseERKT_EUliE_EEviT1_)
        /*179c*/ 	.word	0x00000000


	//----- nvinfo : EIATTR_MIN_STACK_SIZE
	.align		4
.L_1165:
        /*17a0*/ 	.byte	0x04, 0x12
        /*17a2*/ 	.short	(.L_1167 - .L_1166)
	.align		4
.L_1166:
        /*17a4*/ 	.word	index@(_ZN2at6native27unrolled_elementwise_kernelIZZZNS0_28launch_masked_scatter_kernelERKNS_10TensorBaseES4_S4_S4_ENKUlvE_clEvENKUlvE3_clEvEUlsblE_St5arrayIPcLm4EELi4E23TrivialOffsetCalculatorILi3EjESB_ILi1EjENS0_6memory15LoadWithoutCastENSE_16StoreWithoutCastEEEviT_T0_T2_T3_T4_T5_)
        /*17a8*/ 	.word	0x00000000


	//----- nvinfo : EIATTR_MIN_STACK_SIZE
	.align		4
.L_1167:
        /*17ac*/ 	.byte	0x04, 0x12
        /*17ae*/ 	.short	(.L_1169 - .L_1168)
	.align		4
.L_1168:
        /*17b0*/ 	.word	index@(_ZN2at6native29vectorized_elementwise_kernelILi2EZZZNS0_28launch_masked_scatter_kernelERKNS_10TensorBaseES4_S4_S4_ENKUlvE_clEvENKUlvE3_clEvEUlsblE_St5arrayIPcLm4EEEEviT0_T1_)
        /*17b4*/ 	.word	0x00000000


	//----- nvinfo : EIATTR_MIN_STACK_SIZE
	.align		4
.L_1169:
        /*17b8*/ 	.byte	0x04, 0x12
        /*17ba*/ 	.short	(.L_1171 - .L_1170)
	.align		4
.L_1170:
        /*17bc*/ 	.word	index@(_ZN2at6native29vectorized_elementwise_kernelILi4EZZZNS0_28launch_masked_scatter_kernelERKNS_10TensorBaseES4_S4_S4_ENKUlvE_clEvENKUlvE3_clEvEUlsblE_St5arrayIPcLm4EEEEviT0_T1_)
        /*17c0*/ 	.word	0x00000000


	//----- nvinfo : EIATTR_MIN_STACK_SIZE
	.align		4
.L_1171:
        /*17c4*/ 	.byte	0x04, 0x12
        /*17c6*/ 	.short	(.L_1173 - .L_1172)
	.align		4
.L_1172:
        /*17c8*/ 	.word	index@(_ZN2at6native29vectorized_elementwise_kernelILi8EZZZNS0_28launch_masked_scatter_kernelERKNS_10TensorBaseES4_S4_S4_ENKUlvE_clEvENKUlvE3_clEvEUlsblE_St5arrayIPcLm4EEEEviT0_T1_)
        /*17cc*/ 	.word	0x00000000


	//----- nvinfo : EIATTR_MIN_STACK_SIZE
	.align		4
.L_1173:
        /*17d0*/ 	.byte	0x04, 0x12
        /*17d2*/ 	.short	(.L_1175 - .L_1174)
	.align		4
.L_1174:
        /*17d4*/ 	.word	index@(_ZN2at6native18elementwise_kernelILi128ELi4EZNS0_15gpu_kernel_implIZZZNS0_28launch_masked_scatter_kernelERKNS_10TensorBaseES5_S5_S5_ENKUlvE_clEvENKUlvE2_clEvEUllblE_EEvRNS_18TensorIteratorBaseERKT_EUliE_EEviT1_)
        /*17d8*/ 	.word	0x00000000


	//----- nvinfo : EIATTR_MIN_STACK_SIZE
	.align		4
.L_1175:
        /*17dc*/ 	.byte	0x04, 0x12
        /*17de*/ 	.short	(.L_1177 - .L_1176)
	.align		4
.L_1176:
        /*17e0*/ 	.word	index@(_ZN2at6native27unrolled_elementwise_kernelIZZZNS0_28launch_masked_scatter_kernelERKNS_10TensorBaseES4_S4_S4_ENKUlvE_clEvENKUlvE2_clEvEUllblE_St5arrayIPcLm4EELi4E23TrivialOffsetCalculatorILi3EjESB_ILi1EjENS0_6memory12LoadWithCastILi3EEENSE_13StoreWithCastILi1EEEEEviT_T0_T2_T3_T4_T5_)
        /*17e4*/ 	.word	0x00000008


	//----- nvinfo : EIATTR_MIN_STACK_SIZE
	.align		4
.L_1177:
        /*17e8*/ 	.byte	0x04, 0x12
        /*17ea*/ 	.short	(.L_1179 - .L_1178)
	.align		4
.L_1178:
        /*17ec*/ 	.word	index@(_ZN2at6native18elementwise_kernelILi128ELi2EZNS0_22gpu_kernel_impl_nocastIZZZNS0_28launch_masked_scatter_kernelERKNS_10TensorBaseES5_S5_S5_ENKUlvE_clEvENKUlvE2_clEvEUllblE_EEvRNS_18TensorIteratorBaseERKT_EUliE_EEviT1_)
        /*17f0*/ 	.word	0x00000000


	//----- nvinfo : EIATTR_MIN_STACK_SIZE
	.align		4
.L_1179:
        /*17f4*/ 	.byte	0x04, 0x12
        /*17f6*/ 	.short	(.L_1181 - .L_1180)
	.align		4
.L_1180:
        /*17f8*/ 	.word	index@(_ZN2at6native27unrolled_elementwise_kernelIZZZNS0_28launch_masked_scatter_kernelERKNS_10TensorBaseES4_S4_S4_ENKUlvE_clEvENKUlvE2_clEvEUllblE_St5arrayIPcLm4EELi4E23TrivialOffsetCalculatorILi3EjESB_ILi1EjENS0_6memory15LoadWithoutCastENSE_16StoreWithoutCastEEEviT_T0_T2_T3_T4_T5_)
        /*17fc*/ 	.word	0x00000000


	//----- nvinfo : EIATTR_MIN_STACK_SIZE
	.align		4
.L_1181:
        /*1800*/ 	.byte	0x04, 0x12
        /*1802*/ 	.short	(.L_1183 - .L_1182)
	.align		4
.L_1182:
        /*1804*/ 	.word	index@(_ZN2at6native29vectorized_elementwise_kernelILi2EZZZNS0_28launch_masked_scatter_kernelERKNS_10TensorBaseES4_S4_S4_ENKUlvE_clEvENKUlvE2_clEvEUllblE_St5arrayIPcLm4EEEEviT0_T1_)
        /*1808*/ 	.word	0x00000000


	//----- nvinfo : EIATTR_MIN_STACK_SIZE
	.align		4
.L_1183:
        /*180c*/ 	.byte	0x04, 0x12
        /*180e*/ 	.short	(.L_1185 - .L_1184)
	.align		4
.L_1184:
        /*1810*/ 	.word	index@(_ZN2at6native29vectorized_elementwise_kernelILi4EZZZNS0_28launch_masked_scatter_kernelERKNS_10TensorBaseES4_S4_S4_ENKUlvE_clEvENKUlvE2_clEvEUllblE_St5arrayIPcLm4EEEEviT0_T1_)
        /*1814*/ 	.word	0x00000000


	//----- nvinfo : EIATTR_MIN_STACK_SIZE
	.align		4
.L_1185:
        /*1818*/ 	.byte	0x04, 0x12
        /*181a*/ 	.short	(.L_1187 - .L_1186)
	.align		4
.L_1186:
        /*181c*/ 	.word	index@(_ZN2at6native29vectorized_elementwise_kernelILi8EZZZNS0_28launch_masked_scatter_kernelERKNS_10TensorBaseES4_S4_S4_ENKUlvE_clEvENKUlvE2_clEvEUllblE_St5arrayIPcLm4EEEEviT0_T1_)
        /*1820*/ 	.word	0x00000000


	//----- nvinfo : EIATTR_MIN_STACK_SIZE
	.align		4
.L_1187:
        /*1824*/ 	.byte	0x04, 0x12
        /*1826*/ 	.short	(.L_1189 - .L_1188)
	.align		4
.L_1188:
        /*1828*/ 	.word	index@(_ZN2at6native18elementwise_kernelILi128ELi4EZNS0_15gpu_kernel_implIZZZNS0_28launch_masked_scatter_kernelERKNS_10TensorBaseES5_S5_S5_ENKUlvE_clEvENKUlvE1_clEvEUliblE_EEvRNS_18TensorIteratorBaseERKT_EUliE_EEviT1_)
        /*182c*/ 	.word	0x00000000


	//----- nvinfo : EIATTR_MIN_STACK_SIZE
	.align		4
.L_1189:
        /*1830*/ 	.byte	0x04, 0x12
        /*1832*/ 	.short	(.L_1191 - .L_1190)
	.align		4
.L_1190:
        /*1834*/ 	.word	index@(_ZN2at6native27unrolled_elementwise_kernelIZZZNS0_28launch_masked_scatter_kernelERKNS_10TensorBaseES4_S4_S4_ENKUlvE_clEvENKUlvE1_clEvEUliblE_St5arrayIPcLm4EELi4E23TrivialOffsetCalculatorILi3EjESB_ILi1EjENS0_6memory12LoadWithCastILi3EEENSE_13StoreWithCastILi1EEEEEviT_T0_T2_T3_T4_T5_)
        /*1838*/ 	.word	0x00000000


	//----- nvinfo : EIATTR_MIN_STACK_SIZE
	.align		4
.L_1191:
        /*183c*/ 	.byte	0x04, 0x12
        /*183e*/ 	.short	(.L_1193 - .L_1192)
	.align		4
.L_1192:
        /*1840*/ 	.word	index@(_ZN2at6native18elementwise_kernelILi128ELi2EZNS0_22gpu_kernel_impl_nocastIZZZNS0_28launch_masked_scatter_kernelERKNS_10TensorBaseES5_S5_S5_ENKUlvE_clEvENKUlvE1_clEvEUliblE_EEvRNS_18TensorIteratorBaseERKT_EUliE_EEviT1_)
        /*1844*/ 	.word	0x00000000


	//----- nvinfo : EIATTR_MIN_STACK_SIZE
	.align		4
.L_1193:
        /*1848*/ 	.byte	0x04, 0x12
        /*184a*/ 	.short	(.L_1195 - .L_1194)
	.align		4
.L_1194:
        /*184c*/ 	.word	index@(_ZN2at6native27unrolled_elementwise_kernelIZZZNS0_28launch_masked_scatter_kernelERKNS_10TensorBaseES4_S4_S4_ENKUlvE_clEvENKUlvE1_clEvEUliblE_St5arrayIPcLm4EELi4E23TrivialOffsetCalculatorILi3EjESB_ILi1EjENS0_6memory15LoadWithoutCastENSE_16StoreWithoutCastEEEviT_T0_T2_T3_T4_T5_)
        /*1850*/ 	.word	0x00000000


	//----- nvinfo : EIATTR_MIN_STACK_SIZE
	.align		4
.L_1195:
        /*1854*/ 	.byte	0x04, 0x12
        /*1856*/ 	.short	(.L_1197 - .L_1196)
	.align		4
.L_1196:
        /*1858*/ 	.word	index@(_ZN2at6native29vectorized_elementwise_kernelILi2EZZZNS0_28launch_masked_scatter_kernelERKNS_10TensorBaseES4_S4_S4_ENKUlvE_clEvENKUlvE1_clEvEUliblE_St5arrayIPcLm4EEEEviT0_T1_)
        /*185c*/ 	.word	0x00000000


	//----- nvinfo : EIATTR_MIN_STACK_SIZE
	.align		4
.L_1197:
        /*1860*/ 	.byte	0x04, 0x12
        /*1862*/ 	.short	(.L_1199 - .L_1198)
	.align		4
.L_1198:
        /*1864*/ 	.word	index@(_ZN2at6native29vectorized_elementwise_kernelILi4EZZZNS0_28launch_masked_scatter_kernelERKNS_10TensorBaseES4_S4_S4_ENKUlvE_clEvENKUlvE1_clEvEUliblE_St5arrayIPcLm4EEEEviT0_T1_)
        /*1868*/ 	.word	0x00000000


	//----- nvinfo : EIATTR_MIN_STACK_SIZE
	.align		4
.L_1199:
        /*186c*/ 	.byte	0x04, 0x12
        /*186e*/ 	.short	(.L_1201 - .L_1200)
	.align		4
.L_1200:
        /*1870*/ 	.word	index@(_ZN2at6native29vectorized_elementwise_kernelILi8EZZZNS0_28launch_masked_scatter_kernelERKNS_10TensorBaseES4_S4_S4_ENKUlvE_clEvENKUlvE1_clEvEUliblE_St5arrayIPcLm4EEEEviT0_T1_)
        /*1874*/ 	.word	0x00000000


	//----- nvinfo : EIATTR_MIN_STACK_SIZE
	.align		4
.L_1201:
        /*1878*/ 	.byte	0x04, 0x12
        /*187a*/ 	.short	(.L_1203 - .L_1202)
	.align		4
.L_1202:
        /*187c*/ 	.word	index@(_ZN2at6native18elementwise_kernelILi128ELi4EZNS0_15gpu_kernel_implIZZZNS0_28launch_masked_scatter_kernelERKNS_10TensorBaseES5_S5_S5_ENKUlvE_clEvENKUlvE0_clEvEUlablE_EEvRNS_18TensorIteratorBaseERKT_EUliE_EEviT1_)
        /*1880*/ 	.word	0x00000000


	//----- nvinfo : EIATTR_MIN_STACK_SIZE
	.align		4
.L_1203:
        /*1884*/ 	.byte	0x04, 0x12
        /*1886*/ 	.short	(.L_1205 - .L_1204)
	.align		4
.L_1204:
        /*1888*/ 	.word	index@(_ZN2at6native27unrolled_elementwise_kernelIZZZNS0_28launch_masked_scatter_kernelERKNS_10TensorBaseES4_S4_S4_ENKUlvE_clEvENKUlvE0_clEvEUlablE_St5arrayIPcLm4EELi4E23TrivialOffsetCalculatorILi3EjESB_ILi1EjENS0_6memory12LoadWithCastILi3EEENSE_13StoreWithCastILi1EEEEEviT_T0_T2_T3_T4_T5_)
        /*188c*/ 	.word	0x00000000


	//----- nvinfo : EIATTR_MIN_STACK_SIZE
	.align		4
.L_1205:
        /*1890*/ 	.byte	0x04, 0x12
        /*1892*/ 	.short	(.L_1207 - .L_1206)
	.align		4
.L_1206:
        /*1894*/ 	.word	index@(_ZN2at6native18elementwise_kernelILi128ELi4EZNS0_22gpu_kernel_impl_nocastIZZZNS0_28launch_masked_scatter_kernelERKNS_10TensorBaseES5_S5_S5_ENKUlvE_clEvENKUlvE0_clEvEUlablE_EEvRNS_18TensorIteratorBaseERKT_EUliE_EEviT1_)
        /*1898*/ 	.word	0x00000000


	//----- nvinfo : EIATTR_MIN_STACK_SIZE
	.align		4
.L_1207:
        /*189c*/ 	.byte	0x04, 0x12
        /*189e*/ 	.short	(.L_1209 - .L_1208)
	.align		4
.L_1208:
        /*18a0*/ 	.word	index@(_ZN2at6native27unrolled_elementwise_kernelIZZZNS0_28launch_masked_scatter_kernelERKNS_10TensorBaseES4_S4_S4_ENKUlvE_clEvENKUlvE0_clEvEUlablE_St5arrayIPcLm4EELi4E23TrivialOffsetCalculatorILi3EjESB_ILi1EjENS0_6memory15LoadWithoutCastENSE_16StoreWithoutCastEEEviT_T0_T2_T3_T4_T5_)
        /*18a4*/ 	.word	0x00000000


	//----- nvinfo : EIATTR_MIN_STACK_SIZE
	.align		4
.L_1209:
        /*18a8*/ 	.byte	0x04, 0x12
        /*18aa*/ 	.short	(.L_1211 - .L_1210)
	.align		4
.L_1210:
        /*18ac*/ 	.word	index@(_ZN2at6native29vectorized_elementwise_kernelILi2EZZZNS0_28launch_masked_scatter_kernelERKNS_10TensorBaseES4_S4_S4_ENKUlvE_clEvENKUlvE0_clEvEUlablE_St5arrayIPcLm4EEEEviT0_T1_)
        /*18b0*/ 	.word	0x00000000


	//----- nvinfo : EIATTR_MIN_STACK_SIZE
	.align		4
.L_1211:
        /*18b4*/ 	.byte	0x04, 0x12
        /*18b6*/ 	.short	(.L_1213 - .L_1212)
	.align		4
.L_1212:
        /*18b8*/ 	.word	index@(_ZN2at6native29vectorized_elementwise_kernelILi4EZZZNS0_28launch_masked_scatter_kernelERKNS_10TensorBaseES4_S4_S4_ENKUlvE_clEvENKUlvE0_clEvEUlablE_St5arrayIPcLm4EEEEviT0_T1_)
        /*18bc*/ 	.word	0x00000000


	//----- nvinfo : EIATTR_MIN_STACK_SIZE
	.align		4
.L_1213:
        /*18c0*/ 	.byte	0x04, 0x12
        /*18c2*/ 	.short	(.L_1215 - .L_1214)
	.align		4
.L_1214:
        /*18c4*/ 	.word	index@(_ZN2at6native29vectorized_elementwise_kernelILi8EZZZNS0_28launch_masked_scatter_kernelERKNS_10TensorBaseES4_S4_S4_ENKUlvE_clEvENKUlvE0_clEvEUlablE_St5arrayIPcLm4EEEEviT0_T1_)
        /*18c8*/ 	.word	0x00000000


	//----- nvinfo : EIATTR_MIN_STACK_SIZE
	.align		4
.L_1215:
        /*18cc*/ 	.byte	0x04, 0x12
        /*18ce*/ 	.short	(.L_1217 - .L_1216)
	.align		4
.L_1216:
        /*18d0*/ 	.word	index@(_ZN2at6native18elementwise_kernelILi128ELi4EZNS0_15gpu_kernel_implIZZZNS0_28launch_masked_scatter_kernelERKNS_10TensorBaseES5_S5_S5_ENKUlvE_clEvENKUlvE_clEvEUlhblE_EEvRNS_18TensorIteratorBaseERKT_EUliE_EEviT1_)
        /*18d4*/ 	.word	0x00000000


	//----- nvinfo : EIATTR_MIN_STACK_SIZE
	.align		4
.L_1217:
        /*18d8*/ 	.byte	0x04, 0x12
        /*18da*/ 	.short	(.L_1219 - .L_1218)
	.align		4
.L_1218:
        /*18dc*/ 	.word	index@(_ZN2at6native27unrolled_elementwise_kernelIZZZNS0_28launch_masked_scatter_kernelERKNS_10TensorBaseES4_S4_S4_ENKUlvE_clEvENKUlvE_clEvEUlhblE_St5arrayIPcLm4EELi4E23TrivialOffsetCalculatorILi3EjESB_ILi1EjENS0_6memory12LoadWithCastILi3EEENSE_13StoreWithCastILi1EEEEEviT_T0_T2_T3_T4_T5_)
        /*18e0*/ 	.word	0x00000000


	//----- nvinfo : EIATTR_MIN_STACK_SIZE
	.align		4
.L_1219:
        /*18e4*/ 	.byte	0x04, 0x12
        /*18e6*/ 	.short	(.L_1221 - .L_1220)
	.align		4
.L_1220:
        /*18e8*/ 	.word	index@(_ZN2at6native18elementwise_kernelILi128ELi4EZNS0_22gpu_kernel_impl_nocastIZZZNS0_28launch_masked_scatter_kernelERKNS_10TensorBaseES5_S5_S5_ENKUlvE_clEvENKUlvE_clEvEUlhblE_EEvRNS_18TensorIteratorBaseERKT_EUliE_EEviT1_)
        /*18ec*/ 	.word	0x00000000


	//----- nvinfo : EIATTR_MIN_STACK_SIZE
	.align		4
.L_1221:
        /*18f0*/ 	.byte	0x04, 0x12
        /*18f2*/ 	.short	(.L_1223 - .L_1222)
	.align		4
.L_1222:
        /*18f4*/ 	.word	index@(_ZN2at6native27unrolled_elementwise_kernelIZZZNS0_28launch_masked_scatter_kernelERKNS_10TensorBaseES4_S4_S4_ENKUlvE_clEvENKUlvE_clEvEUlhblE_St5arrayIPcLm4EELi4E23TrivialOffsetCalculatorILi3EjESB_ILi1EjENS0_6memory15LoadWithoutCastENSE_16StoreWithoutCastEEEviT_T0_T2_T3_T4_T5_)
        /*18f8*/ 	.word	0x00000000


	//----- nvinfo : EIATTR_MIN_STACK_SIZE
	.align		4
.L_1223:
        /*18fc*/ 	.byte	0x04, 0x12
        /*18fe*/ 	.short	(.L_1225 - .L_1224)
	.align		4
.L_1224:
        /*1900*/ 	.word	index@(_ZN2at6native29vectorized_elementwise_kernelILi2EZZZNS0_28launch_masked_scatter_kernelERKNS_10TensorBaseES4_S4_S4_ENKUlvE_clEvENKUlvE_clEvEUlhblE_St5arrayIPcLm4EEEEviT0_T1_)
        /*1904*/ 	.word	0x00000000


	//----- nvinfo : EIATTR_MIN_STACK_SIZE
	.align		4
.L_1225:
        /*1908*/ 	.byte	0x04, 0x12
        /*190a*/ 	.short	(.L_1227 - .L_1226)
	.align		4
.L_1226:
        /*190c*/ 	.word	index@(_ZN2at6native29vectorized_elementwise_kernelILi4EZZZNS0_28launch_masked_scatter_kernelERKNS_10TensorBaseES4_S4_S4_ENKUlvE_clEvENKUlvE_clEvEUlhblE_St5arrayIPcLm4EEEEviT0_T1_)
        /*1910*/ 	.word	0x00000000


	//----- nvinfo : EIATTR_MIN_STACK_SIZE
	.align		4
.L_1227:
        /*1914*/ 	.byte	0x04, 0x12
        /*1916*/ 	.short	(.L_1229 - .L_1228)
	.align		4
.L_1228:
        /*1918*/ 	.word	index@(_ZN2at6native29vectorized_elementwise_kernelILi8EZZZNS0_28launch_masked_scatter_kernelERKNS_10TensorBaseES4_S4_S4_ENKUlvE_clEvENKUlvE_clEvEUlhblE_St5arrayIPcLm4EEEEviT0_T1_)
        /*191c*/ 	.word	0x00000000


	//----- nvinfo : EIATTR_MIN_STACK_SIZE
	.align		4
.L_1229:
        /*1920*/ 	.byte	0x04, 0x12
        /*1922*/ 	.short	(.L_1231 - .L_1230)
	.align		4
.L_1230:
        /*1924*/ 	.word	index@(_ZN2at6native24index_elementwise_kernelILi128ELi4EZNS0_20cuda_take_put_kernelIN3c108BFloat16ElZZZZZNS0_11take_kernelERNS_14TensorIteratorERKNS_10TensorBaseEENKUlvE_clEvENKUlvE10_clEvENKUlvE_clEvENKUlvE0_clEvEUlRS4_lE_EEvS6_S9_RKT1_EUliE_EEvlSG_)
        /*1928*/ 	.word	0x00000000


	//----- nvinfo : EIATTR_MIN_STACK_SIZE
	.align		4
.L_1231:
        /*192c*/ 	.byte	0x04, 0x12
        /*192e*/ 	.short	(.L_1233 - .L_1232)
	.align		4
.L_1232:
        /*1930*/ 	.word	index@(_ZN2at6native24index_elementwise_kernelILi128ELi4EZNS0_20cuda_take_put_kernelIN3c108BFloat16EiZZZZZNS0_11take_kernelERNS_14TensorIteratorERKNS_10TensorBaseEENKUlvE_clEvENKUlvE10_clEvENKUlvE_clEvENKUlvE_clEvEUlRS4_iE_EEvS6_S9_RKT1_EUliE_EEvlSG_)
        /*1934*/ 	.word	0x00000000


	//----- nvinfo : EIATTR_MIN_STACK_SIZE
	.align		4
.L_1233:
        /*1938*/ 	.byte	0x04, 0x12
        /*193a*/ 	.short	(.L_1235 - .L_1234)
	.align		4
.L_1234:
        /*193c*/ 	.word	index@(_ZN2at6native24index_elementwise_kernelILi128ELi4EZNS0_20cuda_take_put_kernelIblZZZZZNS0_11take_kernelERNS_14TensorIteratorERKNS_10TensorBaseEENKUlvE_clEvENKUlvE9_clEvENKUlvE_clEvENKUlvE0_clEvEUlRblE_EEvS4_S7_RKT1_EUliE_EEvlSE_)
        /*1940*/ 	.word	0x00000000


	//----- nvinfo : EIATTR_MIN_STACK_SIZE
	.align		4
.L_1235:
        /*1944*/ 	.byte	0x04, 0x12
        /*1946*/ 	.short	(.L_1237 - .L_1236)
	.align		4
.L_1236:
        /*1948*/ 	.word	index@(_ZN2at6native24index_elementwise_kernelILi128ELi4EZNS0_20cuda_take_put_kernelIbiZZZZZNS0_11take_kernelERNS_14TensorIteratorERKNS_10TensorBaseEENKUlvE_clEvENKUlvE9_clEvENKUlvE_clEvENKUlvE_clEvEUlRbiE_EEvS4_S7_RKT1_EUliE_EEvlSE_)
        /*194c*/ 	.word	0x00000000


	//----- nvinfo : EIATTR_MIN_STACK_SIZE
	.align		4
.L_1237:
        /*1950*/ 	.byte	0x04, 0x12
        /*1952*/ 	.short	(.L_1239 - .L_1238)
	.align		4
.L_1238:
        /*1954*/ 	.word	index@(_ZN2at6native24index_elementwise_kernelILi128ELi4EZNS0_20cuda_take_put_kernelIN3c104HalfElZZZZZNS0_11take_kernelERNS_14TensorIteratorERKNS_10TensorBaseEENKUlvE_clEvENKUlvE8_clEvENKUlvE_clEvENKUlvE0_clEvEUlRS4_lE_EEvS6_S9_RKT1_EUliE_EEvlSG_)
        /*1958*/ 	.word	0x00000000


	//----- nvinfo : EIATTR_MIN_STACK_SIZE
	.align		4
.L_1239:
        /*195c*/ 	.byte	0x04, 0x12
        /*195e*/ 	.short	(.L_1241 - .L_1240)
	.align		4
.L_1240:
        /*1960*/ 	.word	index@(_ZN2at6native24index_elementwise_kernelILi128ELi4EZNS0_20cuda_take_put_kernelIN3c104HalfEiZZZZZNS0_11take_kernelERNS_14TensorIteratorERKNS_10TensorBaseEENKUlvE_clEvENKUlvE8_clEvENKUlvE_clEvENKUlvE_clEvEUlRS4_iE_EEvS6_S9_RKT1_EUliE_EEvlSG_)
        /*1964*/ 	.word	0x00000000


	//----- nvinfo : EIATTR_MIN_STACK_SIZE
	.align		4
.L_1241:
        /*1968*/ 	.byte	0x04, 0x12
        /*196a*/ 	.short	(.L_1243 - .L_1242)
	.align		4
.L_1242:
        /*196c*/ 	.word	index@(_ZN2at6native24index_elementwise_kernelILi128ELi4EZNS0_20cuda_take_put_kernelIN3c107complexIfEElZZZZZNS0_11take_kernelERNS_14TensorIteratorERKNS_10TensorBaseEENKUlvE_clEvENKUlvE7_clEvENKUlvE_clEvENKUlvE0_clEvEUlRS5_lE_EEvS7_SA_RKT1_EUliE_EEvlSH_)
        /*1970*/ 	.word	0x00000000


	//----- nvinfo : EIATTR_MIN_STACK_SIZE
	.align		4
.L_1243:
        /*1974*/ 	.byte	0x04, 0x12
        /*1976*/ 	.short	(.L_1245 - .L_1244)
	.align		4
.L_1244:
        /*1978*/ 	.word	index@(_ZN2at6native24index_elementwise_kernelILi128ELi4EZNS0_20cuda_take_put_kernelIN3c107complexIfEEiZZZZZNS0_11take_kernelERNS_14TensorIteratorERKNS_10TensorBaseEENKUlvE_clEvENKUlvE7_clEvENKUlvE_clEvENKUlvE_clEvEUlRS5_iE_EEvS7_SA_RKT1_EUliE_EEvlSH_)
        /*197c*/ 	.word	0x00000000


	//----- nvinfo : EIATTR_MIN_STACK_SIZE
	.align		4
.L_1245:
        /*1980*/ 	.byte	0x04, 0x12
        /*1982*/ 	.short	(.L_1247 - .L_1246)
	.align		4
.L_1246:
        /*1984*/ 	.word	index@(_ZN2at6native24index_elementwise_kernelILi128ELi4EZNS0_20cuda_take_put_kernelIN3c107complexIdEElZZZZZNS0_11take_kernelERNS_14TensorIteratorERKNS_10TensorBaseEENKUlvE_clEvENKUlvE6_clEvENKUlvE_clEvENKUlvE0_clEvEUlRS5_lE_EEvS7_SA_RKT1_EUliE_EEvlSH_)
        /*1988*/ 	.word	0x00000000


	//----- nvinfo : EIATTR_MIN_STACK_SIZE
	.align		4
.L_1247:
        /*198c*/ 	.byte	0x04, 0x12
        /*198e*/ 	.short	(.L_1249 - .L_1248)
	.align		4
.L_1248:
        /*1990*/ 	.word	index@(_ZN2at6native24index_elementwise_kernelILi128ELi4EZNS0_20cuda_take_put_kernelIN3c107complexIdEEiZZZZZNS0_11take_kernelERNS_14TensorIteratorERKNS_10TensorBaseEENKUlvE_clEvENKUlvE6_clEvENKUlvE_clEvENKUlvE_clEvEUlRS5_iE_EEvS7_SA_RKT1_EUliE_EEvlSH_)
        /*1994*/ 	.word	0x00000000


	//----- nvinfo : EIATTR_MIN_STACK_SIZE
	.align		4
.L_1249:
        /*1998*/ 	.byte	0x04, 0x12
        /*199a*/ 	.short	(.L_1251 - .L_1250)
	.align		4
.L_1250:
        /*199c*/ 	.word	index@(_ZN2at6native24index_elementwise_kernelILi128ELi4EZNS0_20cuda_take_put_kernelIflZZZZZNS0_11take_kernelERNS_14TensorIteratorERKNS_10TensorBaseEENKUlvE_clEvENKUlvE5_clEvENKUlvE_clEvENKUlvE0_clEvEUlRflE_EEvS4_S7_RKT1_EUliE_EEvlSE_)
        /*19a0*/ 	.word	0x00000000


	//----- nvinfo : EIATTR_MIN_STACK_SIZE
	.align		4
.L_1251:
        /*19a4*/ 	.byte	0x04, 0x12
        /*19a6*/ 	.short	(.L_1253 - .L_1252)
	.align		4
.L_1252:
        /*19a8*/ 	.word	index@(_ZN2at6native24index_elementwise_kernelILi128ELi4EZNS0_20cuda_take_put_kernelIfiZZZZZNS0_11take_kernelERNS_14TensorIteratorERKNS_10TensorBaseEENKUlvE_clEvENKUlvE5_clEvENKUlvE_clEvENKUlvE_clEvEUlRfiE_EEvS4_S7_RKT1_EUliE_EEvlSE_)
        /*19ac*/ 	.word	0x00000000


	//----- nvinfo : EIATTR_MIN_STACK_SIZE
	.align		4
.L_1253:
        /*19b0*/ 	.byte	0x04, 0x12
        /*19b2*/ 	.short	(.L_1255 - .L_1254)
	.align		4
.L_1254:
        /*19b4*/ 	.word	index@(_ZN2at6native24index_elementwise_kernelILi128ELi4EZNS0_20cuda_take_put_kernelIdlZZZZZNS0_11take_kernelERNS_14TensorIteratorERKNS_10TensorBaseEENKUlvE_clEvENKUlvE4_clEvENKUlvE_clEvENKUlvE0_clEvEUlRdlE_EEvS4_S7_RKT1_EUliE_EEvlSE_)
        /*19b8*/ 	.word	0x00000000


	//----- nvinfo : EIATTR_MIN_STACK_SIZE
	.align		4
.L_1255:
        /*19bc*/ 	.byte	0x04, 0x12
        /*19be*/ 	.short	(.L_1257 - .L_1256)
	.align		4
.L_1256:
        /*19c0*/ 	.word	index@(_ZN2at6native24index_elementwise_kernelILi128ELi4EZNS0_20cuda_take_put_kernelIdiZZZZZNS0_11take_kernelERNS_14TensorIteratorERKNS_10TensorBaseEENKUlvE_clEvENKUlvE4_clEvENKUlvE_clEvENKUlvE_clEvEUlRdiE_EEvS4_S7_RKT1_EUliE_EEvlSE_)
        /*19c4*/ 	.word	0x00000000


	//----- nvinfo : EIATTR_MIN_STACK_SIZE
	.align		4
.L_1257:
        /*19c8*/ 	.byte	0x04, 0x12
        /*19ca*/ 	.short	(.L_1259 - .L_1258)
	.align		4
.L_1258:
        /*19cc*/ 	.word	index@(_ZN2at6native24index_elementwise_kernelILi128ELi4EZNS0_20cuda_take_put_kernelIslZZZZZNS0_11take_kernelERNS_14TensorIteratorERKNS_10TensorBaseEENKUlvE_clEvENKUlvE3_clEvENKUlvE_clEvENKUlvE0_clEvEUlRslE_EEvS4_S7_RKT1_EUliE_EEvlSE_)
        /*19d0*/ 	.word	0x00000000


	//----- nvinfo : EIATTR_MIN_STACK_SIZE
	.align		4
.L_1259:
        /*19d4*/ 	.byte	0x04, 0x12
        /*19d6*/ 	.short	(.L_1261 - .L_1260)
	.align		4
.L_1260:
        /*19d8*/ 	.word	index@(_ZN2at6native24index_elementwise_kernelILi128ELi4EZNS0_20cuda_take_put_kernelIsiZZZZZNS0_11take_kernelERNS_14TensorIteratorERKNS_10TensorBaseEENKUlvE_clEvENKUlvE3_clEvENKUlvE_clEvENKUlvE_clEvEUlRsiE_EEvS4_S7_RKT1_EUliE_EEvlSE_)
        /*19dc*/ 	.word	0x00000000


	//----- nvinfo : EIATTR_MIN_STACK_SIZE
	.align		4
.L_1261:
        /*19e0*/ 	.byte	0x04, 0x12
        /*19e2*/ 	.short	(.L_1263 - .L_1262)
	.align		4
.L_1262:
        /*19e4*/ 	.word	index@(_ZN2at6native24index_elementwise_kernelILi128ELi4EZNS0_20cuda_take_put_kernelIllZZZZZNS0_11take_kernelERNS_14TensorIteratorERKNS_10TensorBaseEENKUlvE_clEvENKUlvE2_clEvENKUlvE_clEvENKUlvE0_clEvEUlRllE_EEvS4_S7_RKT1_EUliE_EEvlSE_)
        /*19e8*/ 	.word	0x00000000


	//----- nvinfo : EIATTR_MIN_STACK_SIZE
	.align		4
.L_1263:
        /*19ec*/ 	.byte	0x04, 0x12
        /*19ee*/ 	.short	(.L_1265 - .L_1264)
	.align		4
.L_1264:
        /*19f0*/ 	.word	index@(_ZN2at6native24index_elementwise_kernelILi128ELi4EZNS0_20cuda_take_put_kernelIliZZZZZNS0_11take_kernelERNS_14TensorIteratorERKNS_10TensorBaseEENKUlvE_clEvENKUlvE2_clEvENKUlvE_clEvENKUlvE_clEvEUlRliE_EEvS4_S7_RKT1_EUliE_EEvlSE_)
        /*19f4*/ 	.word	0x00000000


	//----- nvinfo : EIATTR_MIN_STACK_SIZE
	.align		4
.L_1265:
        /*19f8*/ 	.byte	0x04, 0x12
        /*19fa*/ 	.short	(.L_1267 - .L_1266)
	.align		4
.L_1266:
        /*19fc*/ 	.word	index@(_ZN2at6native24index_elementwise_kernelILi128ELi4EZNS0_20cuda_take_put_kernelIilZZZZZNS0_11take_kernelERNS_14TensorIteratorERKNS_10TensorBaseEENKUlvE_clEvENKUlvE1_clEvENKUlvE_clEvENKUlvE0_clEvEUlRilE_EEvS4_S7_RKT1_EUliE_EEvlSE_)
        /*1a00*/ 	.word	0x00000000


	//----- nvinfo : EIATTR_MIN_STACK_SIZE
	.align		4
.L_1267:
        /*1a04*/ 	.byte	0x04, 0x12
        /*1a06*/ 	.short	(.L_1269 - .L_1268)
	.align		4
.L_1268:
        /*1a08*/ 	.word	index@(_ZN2at6native24index_elementwise_kernelILi128ELi4EZNS0_20cuda_take_put_kernelIiiZZZZZNS0_11take_kernelERNS_14TensorIteratorERKNS_10TensorBaseEENKUlvE_clEvENKUlvE1_clEvENKUlvE_clEvENKUlvE_clEvEUlRiiE_EEvS4_S7_RKT1_EUliE_EEvlSE_)
        /*1a0c*/ 	.word	0x00000000


	//----- nvinfo : EIATTR_MIN_STACK_SIZE
	.align		4
.L_1269:
        /*1a10*/ 	.byte	0x04, 0x12
        /*1a12*/ 	.short	(.L_1271 - .L_1270)
	.align		4
.L_1270:
        /*1a14*/ 	.word	index@(_ZN2at6native24index_elementwise_kernelILi128ELi4EZNS0_20cuda_take_put_kernelIalZZZZZNS0_11take_kernelERNS_14TensorIteratorERKNS_10TensorBaseEENKUlvE_clEvENKUlvE0_clEvENKUlvE_clEvENKUlvE0_clEvEUlRalE_EEvS4_S7_RKT1_EUliE_EEvlSE_)
        /*1a18*/ 	.word	0x00000000


	//----- nvinfo : EIATTR_MIN_STACK_SIZE
	.align		4
.L_1271:
        /*1a1c*/ 	.byte	0x04, 0x12
        /*1a1e*/ 	.short	(.L_1273 - .L_1272)
	.align		4
.L_1272:
        /*1a20*/ 	.word	index@(_ZN2at6native24index_elementwise_kernelILi128ELi4EZNS0_20cuda_take_put_kernelIaiZZZZZNS0_11take_kernelERNS_14TensorIteratorERKNS_10TensorBaseEENKUlvE_clEvENKUlvE0_clEvENKUlvE_clEvENKUlvE_clEvEUlRaiE_EEvS4_S7_RKT1_EUliE_EEvlSE_)
        /*1a24*/ 	.word	0x00000000


	//----- nvinfo : EIATTR_MIN_STACK_SIZE
	.align		4
.L_1273:
        /*1a28*/ 	.byte	0x04, 0x12
        /*1a2a*/ 	.short	(.L_1275 - .L_1274)
	.align		4
.L_1274:
        /*1a2c*/ 	.word	index@(_ZN2at6native24index_elementwise_kernelILi128ELi4EZNS0_20cuda_take_put_kernelIhlZZZZZNS0_11take_kernelERNS_14TensorIteratorERKNS_10TensorBaseEENKUlvE_clEvENKUlvE_clEvENKUlvE_clEvENKUlvE0_clEvEUlRhlE_EEvS4_S7_RKT1_EUliE_EEvlSE_)
        /*1a30*/ 	.word	0x00000000


	//----- nvinfo : EIATTR_MIN_STACK_SIZE
	.align		4
.L_1275:
        /*1a34*/ 	.byte	0x04, 0x12
        /*1a36*/ 	.short	(.L_1277 - .L_1276)
	.align		4
.L_1276:
        /*1a38*/ 	.word	index@(_ZN2at6native24index_elementwise_kernelILi128ELi4EZNS0_20cuda_take_put_kernelIhiZZZZZNS0_11take_kernelERNS_14TensorIteratorERKNS_10TensorBaseEENKUlvE_clEvENKUlvE_clEvENKUlvE_clEvENKUlvE_clEvEUlRhiE_EEvS4_S7_RKT1_EUliE_EEvlSE_)
        /*1a3c*/ 	.word	0x00000000


	//----- nvinfo : EIATTR_MIN_STACK_SIZE
	.align		4
.L_1277:
        /*1a40*/ 	.byte	0x04, 0x12
        /*1a42*/ 	.short	(.L_1279 - .L_1278)
	.align		4
.L_1278:
        /*1a44*/ 	.word	index@(_ZN2at6native24index_elementwise_kernelILi128ELi4EZNS0_20cuda_take_put_kernelIN3c108BFloat16ElZZZZZNS0_10put_kernelERNS_14TensorIteratorERKNS_10TensorBaseEbENKUlvE_clEvENKUlvE10_clEvENKUlvE_clEvENKUlvE0_clEvEUlRS4_lE0_EEvS6_S9_RKT1_EUliE_EEvlSG_)
        /*1a48*/ 	.word	0x00000000


	//----- nvinfo : EIATTR_MIN_STACK_SIZE
	.align		4
.L_1279:
        /*1a4c*/ 	.byte	0x04, 0x12
        /*1a4e*/ 	.short	(.L_1281 - .L_1280)
	.align		4
.L_1280:
        /*1a50*/ 	.word	index@(_ZN2at6native24index_elementwise_kernelILi128ELi4EZNS0_20cuda_take_put_kernelIN3c108BFloat16ElZZZZZNS0_10put_kernelERNS_14TensorIteratorERKNS_10TensorBaseEbENKUlvE_clEvENKUlvE10_clEvENKUlvE_clEvENKUlvE0_clEvEUlRS4_lE_EEvS6_S9_RKT1_EUliE_EEvlSG_)
        /*1a54*/ 	.word	0x00000000


	//----- nvinfo : EIATTR_MIN_STACK_SIZE
	.align		4
.L_1281:
        /*1a58*/ 	.byte	0x04, 0x12
        /*1a5a*/ 	.short	(.L_1283 - .L_1282)
	.align		4
.L_1282:
        /*1a5c*/ 	.word	index@(_ZN2at6native24index_elementwise_kernelILi128ELi4EZNS0_20cuda_take_put_kernelIN3c108BFloat16EiZZZZZNS0_10put_kernelERNS_14TensorIteratorERKNS_10TensorBaseEbENKUlvE_clEvENKUlvE10_clEvENKUlvE_clEvENKUlvE_clEvEUlRS4_iE0_EEvS6_S9_RKT1_EUliE_EEvlSG_)
        /*1a60*/ 	.word	0x00000000


	//----- nvinfo : EIATTR_MIN_STACK_SIZE
	.align		4
.L_1283:
        /*1a64*/ 	.byte	0x04, 0x12
        /*1a66*/ 	.short	(.L_1285 - .L_1284)
	.align		4
.L_1284:
        /*1a68*/ 	.word	index@(_ZN2at6native24index_elementwise_kernelILi128ELi4EZNS0_20cuda_take_put_kernelIN3c108BFloat16EiZZZZZNS0_10put_kernelERNS_14TensorIteratorERKNS_10TensorBaseEbENKUlvE_clEvENKUlvE10_clEvENKUlvE_clEvENKUlvE_clEvEUlRS4_iE_EEvS6_S9_RKT1_EUliE_EEvlSG_)
        /*1a6c*/ 	.word	0x00000000


	//----- nvinfo : EIATTR_MIN_STACK_SIZE
	.align		4
.L_1285:
        /*1a70*/ 	.byte	0x04, 0x12
        /*1a72*/ 	.short	(.L_1287 - .L_1286)
	.align		4
.L_1286:
        /*1a74*/ 	.word	index@(_ZN2at6native24index_elementwise_kernelILi128ELi4EZNS0_20cuda_take_put_kernelIblZZZZZNS0_10put_kernelERNS_14TensorIteratorERKNS_10TensorBaseEbENKUlvE_clEvENKUlvE9_clEvENKUlvE_clEvENKUlvE0_clEvEUlRblE0_EEvS4_S7_RKT1_EUliE_EEvlSE_)
        /*1a78*/ 	.word	0x00000000


	//----- nvinfo : EIATTR_MIN_STACK_SIZE
	.align		4
.L_1287:
        /*1a7c*/ 	.byte	0x04, 0x12
        /*1a7e*/ 	.short	(.L_1289 - .L_1288)
	.align		4
.L_1288:
        /*1a80*/ 	.word	index@(_ZN2at6native24index_elementwise_kernelILi128ELi4EZNS0_20cuda_take_put_kernelIblZZZZZNS0_10put_kernelERNS_14TensorIteratorERKNS_10TensorBaseEbENKUlvE_clEvENKUlvE9_clEvENKUlvE_clEvENKUlvE0_clEvEUlRblE_EEvS4_S7_RKT1_EUliE_EEvlSE_)
        /*1a84*/ 	.word	0x00000000


	//----- nvinfo : EIATTR_MIN_STACK_SIZE
	.align		4
.L_1289:
        /*1a88*/ 	.byte	0x04, 0x12
        /*1a8a*/ 	.short	(.L_1291 - .L_1290)
	.align		4
.L_1290:
        /*1a8c*/ 	.word	index@(_ZN2at6native24index_elementwise_kernelILi128ELi4EZNS0_20cuda_take_put_kernelIbiZZZZZNS0_10put_kernelERNS_14TensorIteratorERKNS_10TensorBaseEbENKUlvE_clEvENKUlvE9_clEvENKUlvE_clEvENKUlvE_clEvEUlRbiE0_EEvS4_S7_RKT1_EUliE_EEvlSE_)
        /*1a90*/ 	.word	0x00000000


	//----- nvinfo : EIATTR_MIN_STACK_SIZE
	.align		4
.L_1291:
        /*1a94*/ 	.byte	0x04, 0x12
        /*1a96*/ 	.short	(.L_1293 - .L_1292)
	.align		4
.L_1292:
        /*1a98*/ 	.word	index@(_ZN2at6native24index_elementwise_kernelILi128ELi4EZNS0_20cuda_take_put_kernelIbiZZZZZNS0_10put_kernelERNS_14TensorIteratorERKNS_10TensorBaseEbENKUlvE_clEvENKUlvE9_clEvENKUlvE_clEvENKUlvE_clEvEUlRbiE_EEvS4_S7_RKT1_EUliE_EEvlSE_)
        /*1a9c*/ 	.word	0x00000000


	//----- nvinfo : EIATTR_MIN_STACK_SIZE
	.align		4
.L_1293:
        /*1aa0*/ 	.byte	0x04, 0x12
        /*1aa2*/ 	.short	(.L_1295 - .L_1294)
	.align		4
.L_1294:
        /*1aa4*/ 	.word	index@(_ZN2at6native24index_elementwise_kernelILi128ELi4EZNS0_20cuda_take_put_kernelIN3c104HalfElZZZZZNS0_10put_kernelERNS_14TensorIteratorERKNS_10TensorBaseEbENKUlvE_clEvENKUlvE8_clEvENKUlvE_clEvENKUlvE0_clEvEUlRS4_lE0_EEvS6_S9_RKT1_EUliE_EEvlSG_)
        /*1aa8*/ 	.word	0x00000000


	//----- nvinfo : EIATTR_MIN_STACK_SIZE
	.align		4
.L_1295:
        /*1aac*/ 	.byte	0x04, 0x12
        /*1aae*/ 	.short	(.L_1297 - .L_1296)
	.align		4
.L_1296:
        /*1ab0*/ 	.word	index@(_ZN2at6native24index_elementwise_kernelILi128ELi4EZNS0_20cuda_take_put_kernelIN3c104HalfElZZZZZNS0_10put_kernelERNS_14TensorIteratorERKNS_10TensorBaseEbENKUlvE_clEvENKUlvE8_clEvENKUlvE_clEvENKUlvE0_clEvEUlRS4_lE_EEvS6_S9_RKT1_EUliE_EEvlSG_)
        /*1ab4*/ 	.word	0x00000000


	//----- nvinfo : EIATTR_MIN_STACK_SIZE
	.align		4
.L_1297:
        /*1ab8*/ 	.byte	0x04, 0x12
        /*1aba*/ 	.short	(.L_1299 - .L_1298)
	.align		4
.L_1298:
        /*1abc*/ 	.word	index@(_ZN2at6native24index_elementwise_kernelILi128ELi4EZNS0_20cuda_take_put_kernelIN3c104HalfEiZZZZZNS0_10put_kernelERNS_14TensorIteratorERKNS_10TensorBaseEbENKUlvE_clEvENKUlvE8_clEvENKUlvE_clEvENKUlvE_clEvEUlRS4_iE0_EEvS6_S9_RKT1_EUliE_EEvlSG_)
        /*1ac0*/ 	.word	0x00000000


	//----- nvinfo : EIATTR_MIN_STACK_SIZE
	.align		4
.L_1299:
        /*1ac4*/ 	.byte	0x04, 0x12
        /*1ac6*/ 	.short	(.L_1301 - .L_1300)
	.align		4
.L_1300:
        /*1ac8*/ 	.word	index@(_ZN2at6native24index_elementwise_kernelILi128ELi4EZNS0_20cuda_take_put_kernelIN3c104HalfEiZZZZZNS0_10put_kernelERNS_14TensorIteratorERKNS_10TensorBaseEbENKUlvE_clEvENKUlvE8_clEvENKUlvE_clEvENKUlvE_clEvEUlRS4_iE_EEvS6_S9_RKT1_EUliE_EEvlSG_)
        /*1acc*/ 	.word	0x00000000


	//----- nvinfo : EIATTR_MIN_STACK_SIZE
	.align		4
.L_1301:
        /*1ad0*/ 	.byte	0x04, 0x12
        /*1ad2*/ 	.short	(.L_1303 - .L_1302)
	.align		4
.L_1302:
        /*1ad4*/ 	.word	index@(_ZN2at6native24index_elementwise_kernelILi128ELi4EZNS0_20cuda_take_put_kernelIN3c107complexIfEElZZZZZNS0_10put_kernelERNS_14TensorIteratorERKNS_10TensorBaseEbENKUlvE_clEvENKUlvE7_clEvENKUlvE_clEvENKUlvE0_clEvEUlRS5_lE0_EEvS7_SA_RKT1_EUliE_EEvlSH_)
        /*1ad8*/ 	.word	0x00000000


	//----- nvinfo : EIATTR_MIN_STACK_SIZE
	.align		4
.L_1303:
        /*1adc*/ 	.byte	0x04, 0x12
        /*1ade*/ 	.short	(.L_1305 - .L_1304)
	.align		4
.L_1304:
        /*1ae0*/ 	.word	index@(_ZN2at6native24index_elementwise_kernelILi128ELi4EZNS0_20cuda_take_put_kernelIN3c107complexIfEElZZZZZNS0_10put_kernelERNS_14TensorIteratorERKNS_10TensorBaseEbENKUlvE_clEvENKUlvE7_clEvENKUlvE_clEvENKUlvE0_clEvEUlRS5_lE_EEvS7_SA_RKT1_EUliE_EEvlSH_)
        /*1ae4*/ 	.word	0x00000000


	//----- nvinfo : EIATTR_MIN_STACK_SIZE
	.align		4
.L_1305:
        /*1ae8*/ 	.byte	0x04, 0x12
        /*1aea*/ 	.short	(.L_1307 - .L_1306)
	.align		4
.L_1306:
        /*1aec*/ 	.word	index@(_ZN2at6native24index_elementwise_kernelILi128ELi4EZNS0_20cuda_take_put_kernelIN3c107complexIfEEiZZZZZNS0_10put_kernelERNS_14TensorIteratorERKNS_10TensorBaseEbENKUlvE_clEvENKUlvE7_clEvENKUlvE_clEvENKUlvE_clEvEUlRS5_iE0_EEvS7_SA_RKT1_EUliE_EEvlSH_)
        /*1af0*/ 	.word	0x00000000


	//----- nvinfo : EIATTR_MIN_STACK_SIZE
	.align		4
.L_1307:
        /*1af4*/ 	.byte	0x04, 0x12
        /*1af6*/ 	.short	(.L_1309 - .L_1308)
	.align		4
.L_1308:
        /*1af8*/ 	.word	index@(_ZN2at6native24index_elementwise_kernelILi128ELi4EZNS0_20cuda_take_put_kernelIN3c107complexIfEEiZZZZZNS0_10put_kernelERNS_14TensorIteratorERKNS_10TensorBaseEbENKUlvE_clEvENKUlvE7_clEvENKUlvE_clEvENKUlvE_clEvEUlRS5_iE_EEvS7_SA_RKT1_EUliE_EEvlSH_)
        /*1afc*/ 	.word	0x00000000


	//----- nvinfo : EIATTR_MIN_STACK_SIZE
	.align		4
.L_1309:
        /*1b00*/ 	.byte	0x04, 0x12
        /*1b02*/ 	.short	(.L_1311 - .L_1310)
	.align		4
.L_1310:
        /*1b04*/ 	.word	index@(_ZN2at6native24index_elementwise_kernelILi128ELi4EZNS0_20cuda_take_put_kernelIN3c107complexIdEElZZZZZNS0_10put_kernelERNS_14TensorIteratorERKNS_10TensorBaseEbENKUlvE_clEvENKUlvE6_clEvENKUlvE_clEvENKUlvE0_clEvEUlRS5_lE0_EEvS7_SA_RKT1_EUliE_EEvlSH_)
        /*1b08*/ 	.word	0x00000000


	//----- nvinfo : EIATTR_MIN_STACK_SIZE
	.align		4
.L_1311:
        /*1b0c*/ 	.byte	0x04, 0x12
        /*1b0e*/ 	.short	(.L_1313 - .L_1312)
	.align		4
.L_1312:
        /*1b10*/ 	.word	index@(_ZN2at6native24index_elementwise_kernelILi128ELi4EZNS0_20cuda_take_put_kernelIN3c107complexIdEElZZZZZNS0_10put_kernelERNS_14TensorIteratorERKNS_10TensorBaseEbENKUlvE_clEvENKUlvE6_clEvENKUlvE_clEvENKUlvE0_clEvEUlRS5_lE_EEvS7_SA_RKT1_EUliE_EEvlSH_)
        /*1b14*/ 	.word	0x00000000


	//----- nvinfo : EIATTR_MIN_STACK_SIZE
	.align		4
.L_1313:
        /*1b18*/ 	.byte	0x04, 0x12
        /*1b1a*/ 	.short	(.L_1315 - .L_1314)
	.align		4
.L_1314:
        /*1b1c*/ 	.word	index@(_ZN2at6native24index_elementwise_kernelILi128ELi4EZNS0_20cuda_take_put_kernelIN3c107complexIdEEiZZZZZNS0_10put_kernelERNS_14TensorIteratorERKNS_10TensorBaseEbENKUlvE_clEvENKUlvE6_clEvENKUlvE_clEvENKUlvE_clEvEUlRS5_iE0_EEvS7_SA_RKT1_EUliE_EEvlSH_)
        /*1b20*/ 	.word	0x00000000


	//----- nvinfo : EIATTR_MIN_STACK_SIZE
	.align		4
.L_1315:
        /*1b24*/ 	.byte	0x04, 0x12
        /*1b26*/ 	.short	(.L_1317 - .L_1316)
	.align		4
.L_1316:
        /*1b28*/ 	.word	index@(_ZN2at6native24index_elementwise_kernelILi128ELi4EZNS0_20cuda_take_put_kernelIN3c107complexIdEEiZZZZZNS0_10put_kernelERNS_14TensorIteratorERKNS_10TensorBaseEbENKUlvE_clEvENKUlvE6_clEvENKUlvE_clEvENKUlvE_clEvEUlRS5_iE_EEvS7_SA_RKT1_EUliE_EEvlSH_)
        /*1b2c*/ 	.word	0x00000000


	//----- nvinfo : EIATTR_MIN_STACK_SIZE
	.align		4
.L_1317:
        /*1b30*/ 	.byte	0x04, 0x12
        /*1b32*/ 	.short	(.L_1319 - .L_1318)
	.align		4
.L_1318:
        /*1b34*/ 	.word	index@(_ZN2at6native24index_elementwise_kernelILi128ELi4EZNS0_20cuda_take_put_kernelIflZZZZZNS0_10put_kernelERNS_14TensorIteratorERKNS_10TensorBaseEbENKUlvE_clEvENKUlvE5_clEvENKUlvE_clEvENKUlvE0_clEvEUlRflE0_EEvS4_S7_RKT1_EUliE_EEvlSE_)
        /*1b38*/ 	.word	0x00000000


	//----- nvinfo : EIATTR_MIN_STACK_SIZE
	.align		4
.L_1319:
        /*1b3c*/ 	.byte	0x04, 0x12
        /*1b3e*/ 	.short	(.L_1321 - .L_1320)
	.align		4
.L_1320:
        /*1b40*/ 	.word	index@(_ZN2at6native24index_elementwise_kernelILi128ELi4EZNS0_20cuda_take_put_kernelIflZZZZZNS0_10put_kernelERNS_14TensorIteratorERKNS_10TensorBaseEbENKUlvE_clEvENKUlvE5_clEvENKUlvE_clEvENKUlvE0_clEvEUlRflE_EEvS4_S7_RKT1_EUliE_EEvlSE_)
        /*1b44*/ 	.word	0x00000000


	//----- nvinfo : EIATTR_MIN_STACK_SIZE
	.align		4
.L_1321:
        /*1b48*/ 	.byte	0x04, 0x12
        /*1b4a*/ 	.short	(.L_1323 - .L_1322)
	.align		4
.L_1322:
        /*1b4c*/ 	.word	index@(_ZN2at6native24index_elementwise_kernelILi128ELi4EZNS0_20cuda_take_put_kernelIfiZZZZZNS0_10put_kernelERNS_14TensorIteratorERKNS_10TensorBaseEbENKUlvE_clEvENKUlvE5_clEvENKUlvE_clEvENKUlvE_clEvEUlRfiE0_EEvS4_S7_RKT1_EUliE_EEvlSE_)
        /*1b50*/ 	.word	0x00000000


	//----- nvinfo : EIATTR_MIN_STACK_SIZE
	.align		4
.L_1323:
        /*1b54*/ 	.byte	0x04, 0x12
        /*1b56*/ 	.short	(.L_1325 - .L_1324)
	.align		4
.L_1324:
        /*1b58*/ 	.word	index@(_ZN2at6native24index_elementwise_kernelILi128ELi4EZNS0_20cuda_take_put_kernelIfiZZZZZNS0_10put_kernelERNS_14TensorIteratorERKNS_10TensorBaseEbENKUlvE_clEvENKUlvE5_clEvENKUlvE_clEvENKUlvE_clEvEUlRfiE_EEvS4_S7_RKT1_EUliE_EEvlSE_)
        /*1b5c*/ 	.word	0x00000000


	//----- nvinfo : EIATTR_MIN_STACK_SIZE
	.align		4
.L_1325:
        /*1b60*/ 	.byte	0x04, 0x12
        /*1b62*/ 	.short	(.L_1327 - .L_1326)
	.align		4
.L_1326:
        /*1b64*/ 	.word	index@(_ZN2at6native24index_elementwise_kernelILi128ELi4EZNS0_20cuda_take_put_kernelIdlZZZZZNS0_10put_kernelERNS_14TensorIteratorERKNS_10TensorBaseEbENKUlvE_clEvENKUlvE4_clEvENKUlvE_clEvENKUlvE0_clEvEUlRdlE0_EEvS4_S7_RKT1_EUliE_EEvlSE_)
        /*1b68*/ 	.word	0x00000000


	//----- nvinfo : EIATTR_MIN_STACK_SIZE
	.align		4
.L_1327:
        /*1b6c*/ 	.byte	0x04, 0x12
        /*1b6e*/ 	.short	(.L_1329 - .L_1328)
	.align		4
.L_1328:
        /*1b70*/ 	.word	index@(_ZN2at6native24index_elementwise_kernelILi128ELi4EZNS0_20cuda_take_put_kernelIdlZZZZZNS0_10put_kernelERNS_14TensorIteratorERKNS_10TensorBaseEbENKUlvE_clEvENKUlvE4_clEvENKUlvE_clEvENKUlvE0_clEvEUlRdlE_EEvS4_S7_RKT1_EUliE_EEvlSE_)
        /*1b74*/ 	.word	0x00000000


	//----- nvinfo : EIATTR_MIN_STACK_SIZE
	.align		4
.L_1329:
        /*1b78*/ 	.byte	0x04, 0x12
        /*1b7a*/ 	.short	(.L_1331 - .L_1330)
	.align		4
.L_1330:
        /*1b7c*/ 	.word	index@(_ZN2at6native24index_elementwise_kernelILi128ELi4EZNS0_20cuda_take_put_kernelIdiZZZZZNS0_10put_kernelERNS_14TensorIteratorERKNS_10TensorBaseEbENKUlvE_clEvENKUlvE4_clEvENKUlvE_clEvENKUlvE_clEvEUlRdiE0_EEvS4_S7_RKT1_EUliE_EEvlSE_)
        /*1b80*/ 	.word	0x00000000


	//----- nvinfo : EIATTR_MIN_STACK_SIZE
	.align		4
.L_1331:
        /*1b84*/ 	.byte	0x04, 0x12
        /*1b86*/ 	.short	(.L_1333 - .L_1332)
	.align		4
.L_1332:
        /*1b88*/ 	.word	index@(_ZN2at6native24index_elementwise_kernelILi128ELi4EZNS0_20cuda_take_put_kernelIdiZZZZZNS0_10put_kernelERNS_14TensorIteratorERKNS_10TensorBaseEbENKUlvE_clEvENKUlvE4_clEvENKUlvE_clEvENKUlvE_clEvEUlRdiE_EEvS4_S7_RKT1_EUliE_EEvlSE_)
        /*1b8c*/ 	.word	0x00000000


	//----- nvinfo : EIATTR_MIN_STACK_SIZE
	.align		4
.L_1333:
        /*1b90*/ 	.byte	0x04, 0x12
        /*1b92*/ 	.short	(.L_1335 - .L_1334)
	.align		4
.L_1334:
        /*1b94*/ 	.word	index@(_ZN2at6native24index_elementwise_kernelILi128ELi4EZNS0_20cuda_take_put_kernelIslZZZZZNS0_10put_kernelERNS_14TensorIteratorERKNS_10TensorBaseEbENKUlvE_clEvENKUlvE3_clEvENKUlvE_clEvENKUlvE0_clEvEUlRslE0_EEvS4_S7_RKT1_EUliE_EEvlSE_)
        /*1b98*/ 	.word	0x00000000


	//----- nvinfo : EIATTR_MIN_STACK_SIZE
	.align		4
.L_1335:
        /*1b9c*/ 	.byte	0x04, 0x12
        /*1b9e*/ 	.short	(.L_1337 - .L_1336)
	.align		4
.L_1336:
        /*1ba0*/ 	.word	index@(_ZN2at6native24index_elementwise_kernelILi128ELi4EZNS0_20cuda_take_put_kernelIslZZZZZNS0_10put_kernelERNS_14TensorIteratorERKNS_10TensorBaseEbENKUlvE_clEvENKUlvE3_clEvENKUlvE_clEvENKUlvE0_clEvEUlRslE_EEvS4_S7_RKT1_EUliE_EEvlSE_)
        /*1ba4*/ 	.word	0x00000000


	//----- nvinfo : EIATTR_MIN_STACK_SIZE
	.align		4
.L_1337:
        /*1ba8*/ 	.byte	0x04, 0x12
        /*1baa*/ 	.short	(.L_1339 - .L_1338)
	.align		4
.L_1338:
        /*1bac*/ 	.word	index@(_ZN2at6native24index_elementwise_kernelILi128ELi4EZNS0_20cuda_take_put_kernelIsiZZZZZNS0_10put_kernelERNS_14TensorIteratorERKNS_10TensorBaseEbENKUlvE_clEvENKUlvE3_clEvENKUlvE_clEvENKUlvE_clEvEUlRsiE0_EEvS4_S7_RKT1_EUliE_EEvlSE_)
        /*1bb0*/ 	.word	0x00000000


	//----- nvinfo : EIATTR_MIN_STACK_SIZE
	.align		4
.L_1339:
        /*1bb4*/ 	.byte	0x04, 0x12
        /*1bb6*/ 	.short	(.L_1341 - .L_1340)
	.align		4
.L_1340:
        /*1bb8*/ 	.word	index@(_ZN2at6native24index_elementwise_kernelILi128ELi4EZNS0_20cuda_take_put_kernelIsiZZZZZNS0_10put_kernelERNS_14TensorIteratorERKNS_10TensorBaseEbENKUlvE_clEvENKUlvE3_clEvENKUlvE_clEvENKUlvE_clEvEUlRsiE_EEvS4_S7_RKT1_EUliE_EEvlSE_)
        /*1bbc*/ 	.word	0x00000000


	//----- nvinfo : EIATTR_MIN_STACK_SIZE
	.align		4
.L_1341:
        /*1bc0*/ 	.byte	0x04, 0x12
        /*1bc2*/ 	.short	(.L_1343 - .L_1342)
	.align		4
.L_1342:
        /*1bc4*/ 	.word	index@(_ZN2at6native24index_elementwise_kernelILi128ELi4EZNS0_20cuda_take_put_kernelIllZZZZZNS0_10put_kernelERNS_14TensorIteratorERKNS_10TensorBaseEbENKUlvE_clEvENKUlvE2_clEvENKUlvE_clEvENKUlvE0_clEvEUlRllE0_EEvS4_S7_RKT1_EUliE_EEvlSE_)
        /*1bc8*/ 	.word	0x00000000


	//----- nvinfo : EIATTR_MIN_STACK_SIZE
	.align		4
.L_1343:
        /*1bcc*/ 	.byte	0x04, 0x12
        /*1bce*/ 	.short	(.L_1345 - .L_1344)
	.align		4
.L_1344:
        /*1bd0*/ 	.word	index@(_ZN2at6native24index_elementwise_kernelILi128ELi4EZNS0_20cuda_take_put_kernelIllZZZZZNS0_10put_kernelERNS_14TensorIteratorERKNS_10TensorBaseEbENKUlvE_clEvENKUlvE2_clEvENKUlvE_clEvENKUlvE0_clEvEUlRllE_EEvS4_S7_RKT1_EUliE_EEvlSE_)
        /*1bd4*/ 	.word	0x00000000


	//----- nvinfo : EIATTR_MIN_STACK_SIZE
	.align		4
.L_1345:
        /*1bd8*/ 	.byte	0x04, 0x12
        /*1bda*/ 	.short	(.L_1347 - .L_1346)
	.align		4
.L_1346:
        /*1bdc*/ 	.word	index@(_ZN2at6native24index_elementwise_kernelILi128ELi4EZNS0_20cuda_take_put_kernelIliZZZZZNS0_10put_kernelERNS_14TensorIteratorERKNS_10TensorBaseEbENKUlvE_clEvENKUlvE2_clEvENKUlvE_clEvENKUlvE_clEvEUlRliE0_EEvS4_S7_RKT1_EUliE_EEvlSE_)
        /*1be0*/ 	.word	0x00000000


	//----- nvinfo : EIATTR_MIN_STACK_SIZE
	.align		4
.L_1347:
        /*1be4*/ 	.byte	0x04, 0x12
        /*1be6*/ 	.short	(.L_1349 - .L_1348)
	.align		4
.L_1348:
        /*1be8*/ 	.word	index@(_ZN2at6native24index_elementwise_kernelILi128ELi4EZNS0_20cuda_take_put_kernelIliZZZZZNS0_10put_kernelERNS_14TensorIteratorERKNS_10TensorBaseEbENKUlvE_clEvENKUlvE2_clEvENKUlvE_clEvENKUlvE_clEvEUlRliE_EEvS4_S7_RKT1_EUliE_EEvlSE_)
        /*1bec*/ 	.word	0x00000000


	//----- nvinfo : EIATTR_MIN_STACK_SIZE
	.align		4
.L_1349:
        /*1bf0*/ 	.byte	0x04, 0x12
        /*1bf2*/ 	.short	(.L_1351 - .L_1350)
	.align		4
.L_1350:
        /*1bf4*/ 	.word	index@(_ZN2at6native24index_elementwise_kernelILi128ELi4EZNS0_20cuda_take_put_kernelIilZZZZZNS0_10put_kernelERNS_14TensorIteratorERKNS_10TensorBaseEbENKUlvE_clEvENKUlvE1_clEvENKUlvE_clEvENKUlvE0_clEvEUlRilE0_EEvS4_S7_RKT1_EUliE_EEvlSE_)
        /*1bf8*/ 	.word	0x00000000


	//----- nvinfo : EIATTR_MIN_STACK_SIZE
	.align		4
.L_1351:
        /*1bfc*/ 	.byte	0x04, 0x12
        /*1bfe*/ 	.short	(.L_1353 - .L_1352)
	.align		4
.L_1352:
        /*1c00*/ 	.word	index@(_ZN2at6native24index_elementwise_kernelILi128ELi4EZNS0_20cuda_take_put_kernelIilZZZZZNS0_10put_kernelERNS_14TensorIteratorERKNS_10TensorBaseEbENKUlvE_clEvENKUlvE1_clEvENKUlvE_clEvENKUlvE0_clEvEUlRilE_EEvS4_S7_RKT1_EUliE_EEvlSE_)
        /*1c04*/ 	.word	0x00000000


	//----- nvinfo : EIATTR_MIN_STACK_SIZE
	.align		4
.L_1353:
        /*1c08*/ 	.byte	0x04, 0x12
        /*1c0a*/ 	.short	(.L_1355 - .L_1354)
	.align		4
.L_1354:
        /*1c0c*/ 	.word	index@(_ZN2at6native24index_elementwise_kernelILi128ELi4EZNS0_20cuda_take_put_kernelIiiZZZZZNS0_10put_kernelERNS_14TensorIteratorERKNS_10TensorBaseEbENKUlvE_clEvENKUlvE1_clEvENKUlvE_clEvENKUlvE_clEvEUlRiiE0_EEvS4_S7_RKT1_EUliE_EEvlSE_)
        /*1c10*/ 	.word	0x00000000


	//----- nvinfo : EIATTR_MIN_STACK_SIZE
	.align		4
.L_1355:
        /*1c14*/ 	.byte	0x04, 0x12
        /*1c16*/ 	.short	(.L_1357 - .L_1356)
	.align		4
.L_1356:
        /*1c18*/ 	.word	index@(_ZN2at6native24index_elementwise_kernelILi128ELi4EZNS0_20cuda_take_put_kernelIiiZZZZZNS0_10put_kernelERNS_14TensorIteratorERKNS_10TensorBaseEbENKUlvE_clEvENKUlvE1_clEvENKUlvE_clEvENKUlvE_clEvEUlRiiE_EEvS4_S7_RKT1_EUliE_EEvlSE_)
        /*1c1c*/ 	.word	0x00000000


	//----- nvinfo : EIATTR_MIN_STACK_SIZE
	.align		4
.L_1357:
        /*1c20*/ 	.byte	0x04, 0x12
        /*1c22*/ 	.short	(.L_1359 - .L_1358)
	.align		4
.L_1358:
        /*1c24*/ 	.word	index@(_ZN2at6native24index_elementwise_kernelILi128ELi4EZNS0_20cuda_take_put_kernelIalZZZZZNS0_10put_kernelERNS_14TensorIteratorERKNS_10TensorBaseEbENKUlvE_clEvENKUlvE0_clEvENKUlvE_clEvENKUlvE0_clEvEUlRalE0_EEvS4_S7_RKT1_EUliE_EEvlSE_)
        /*1c28*/ 	.word	0x00000000


	//----- nvinfo : EIATTR_MIN_STACK_SIZE
	.align		4
.L_1359:
        /*1c2c*/ 	.byte	0x04, 0x12
        /*1c2e*/ 	.short	(.L_1361 - .L_1360)
	.align		4
.L_1360:
        /*1c30*/ 	.word	index@(_ZN2at6native24index_elementwise_kernelILi128ELi4EZNS0_20cuda_take_put_kernelIalZZZZZNS0_10put_kernelERNS_14TensorIteratorERKNS_10TensorBaseEbENKUlvE_clEvENKUlvE0_clEvENKUlvE_clEvENKUlvE0_clEvEUlRalE_EEvS4_S7_RKT1_EUliE_EEvlSE_)
        /*1c34*/ 	.word	0x00000000


	//----- nvinfo : EIATTR_MIN_STACK_SIZE
	.align		4
.L_1361:
        /*1c38*/ 	.byte	0x04, 0x12
        /*1c3a*/ 	.short	(.L_1363 - .L_1362)
	.align		4
.L_1362:
        /*1c3c*/ 	.word	index@(_ZN2at6native24index_elementwise_kernelILi128ELi4EZNS0_20cuda_take_put_kernelIaiZZZZZNS0_10put_kernelERNS_14TensorIteratorERKNS_10TensorBaseEbENKUlvE_clEvENKUlvE0_clEvENKUlvE_clEvENKUlvE_clEvEUlRaiE0_EEvS4_S7_RKT1_EUliE_EEvlSE_)
        /*1c40*/ 	.word	0x00000000


	//----- nvinfo : EIATTR_MIN_STACK_SIZE
	.align		4
.L_1363:
        /*1c44*/ 	.byte	0x04, 0x12
        /*1c46*/ 	.short	(.L_1365 - .L_1364)
	.align		4
.L_1364:
        /*1c48*/ 	.word	index@(_ZN2at6native24index_elementwise_kernelILi128ELi4EZNS0_20cuda_take_put_kernelIaiZZZZZNS0_10put_kernelERNS_14TensorIteratorERKNS_10TensorBaseEbENKUlvE_clEvENKUlvE0_clEvENKUlvE_clEvENKUlvE_clEvEUlRaiE_EEvS4_S7_RKT1_EUliE_EEvlSE_)
        /*1c4c*/ 	.word	0x00000000


	//----- nvinfo : EIATTR_MIN_STACK_SIZE
	.align		4
.L_1365:
        /*1c50*/ 	.byte	0x04, 0x12
        /*1c52*/ 	.short	(.L_1367 - .L_1366)
	.align		4
.L_1366:
        /*1c54*/ 	.word	index@(_ZN2at6native24index_elementwise_kernelILi128ELi4EZNS0_20cuda_take_put_kernelIhlZZZZZNS0_10put_kernelERNS_14TensorIteratorERKNS_10TensorBaseEbENKUlvE_clEvENKUlvE_clEvENKUlvE_clEvENKUlvE0_clEvEUlRhlE0_EEvS4_S7_RKT1_EUliE_EEvlSE_)
        /*1c58*/ 	.word	0x00000000


	//----- nvinfo : EIATTR_MIN_STACK_SIZE
	.align		4
.L_1367:
        /*1c5c*/ 	.byte	0x04, 0x12
        /*1c5e*/ 	.short	(.L_1369 - .L_1368)
	.align		4
.L_1368:
        /*1c60*/ 	.word	index@(_ZN2at6native24index_elementwise_kernelILi128ELi4EZNS0_20cuda_take_put_kernelIhlZZZZZNS0_10put_kernelERNS_14TensorIteratorERKNS_10TensorBaseEbENKUlvE_clEvENKUlvE_clEvENKUlvE_clEvENKUlvE0_clEvEUlRhlE_EEvS4_S7_RKT1_EUliE_EEvlSE_)
        /*1c64*/ 	.word	0x00000000


	//----- nvinfo : EIATTR_MIN_STACK_SIZE
	.align		4
.L_1369:
        /*1c68*/ 	.byte	0x04, 0x12
        /*1c6a*/ 	.short	(.L_1371 - .L_1370)
	.align		4
.L_1370:
        /*1c6c*/ 	.word	index@(_ZN2at6native24index_elementwise_kernelILi128ELi4EZNS0_20cuda_take_put_kernelIhiZZZZZNS0_10put_kernelERNS_14TensorIteratorERKNS_10TensorBaseEbENKUlvE_clEvENKUlvE_clEvENKUlvE_clEvENKUlvE_clEvEUlRhiE0_EEvS4_S7_RKT1_EUliE_EEvlSE_)
        /*1c70*/ 	.word	0x00000000


	//----- nvinfo : EIATTR_MIN_STACK_SIZE
	.align		4
.L_1371:
        /*1c74*/ 	.byte	0x04, 0x12
        /*1c76*/ 	.short	(.L_1373 - .L_1372)
	.align		4
.L_1372:
        /*1c78*/ 	.word	index@(_ZN2at6native24index_elementwise_kernelILi128ELi4EZNS0_20cuda_take_put_kernelIhiZZZZZNS0_10put_kernelERNS_14TensorIteratorERKNS_10TensorBaseEbENKUlvE_clEvENKUlvE_clEvENKUlvE_clEvENKUlvE_clEvEUlRhiE_EEvS4_S7_RKT1_EUliE_EEvlSE_)
        /*1c7c*/ 	.word	0x00000000


	//----- nvinfo : EIATTR_MIN_STACK_SIZE
	.align		4
.L_1373:
        /*1c80*/ 	.byte	0x04, 0x12
        /*1c82*/ 	.short	(.L_1375 - .L_1374)
	.align		4
.L_1374:
        /*1c84*/ 	.word	index@(_ZN2at6native24index_elementwise_kernelILi128ELi4EZNS0_16gpu_index_kernelIZZZNS0_31index_put_kernel_quantized_cudaERNS_14TensorIteratorEN3c108ArrayRefIlEES7_bdiENKUlvE_clEvENKUlvE3_clEvEUlPcPKclE_EEvRNS_18TensorIteratorBaseES7_S7_RKT_bEUliE_EEvlT1_)
        /*1c88*/ 	.word	0x00000000


	//----- nvinfo : EIATTR_MIN_STACK_SIZE
	.align		4
.L_1375:
        /*1c8c*/ 	.byte	0x04, 0x12
        /*1c8e*/ 	.short	(.L_1377 - .L_1376)
	.align		4
.L_1376:
        /*1c90*/ 	.word	index@(_ZN2at6native24index_elementwise_kernelILi128ELi4EZNS0_16gpu_index_kernelIZZZNS0_31index_put_kernel_quantized_cudaERNS_14TensorIteratorEN3c108ArrayRefIlEES7_bdiENKUlvE_clEvENKUlvE2_clEvEUlPcPKclE_EEvRNS_18TensorIteratorBaseES7_S7_RKT_bEUliE_EEvlT1_)
        /*1c94*/ 	.word	0x00000000


	//----- nvinfo : EIATTR_MIN_STACK_SIZE
	.align		4
.L_1377:
        /*1c98*/ 	.byte	0x04, 0x12
        /*1c9a*/ 	.short	(.L_1379 - .L_1378)
	.align		4
.L_1378:
        /*1c9c*/ 	.word	index@(_ZN2at6native24index_elementwise_kernelILi128ELi4EZNS0_16gpu_index_kernelIZZZNS0_31index_put_kernel_quantized_cudaERNS_14TensorIteratorEN3c108ArrayRefIlEES7_bdiENKUlvE_clEvENKUlvE1_clEvEUlPcPKclE_EEvRNS_18TensorIteratorBaseES7_S7_RKT_bEUliE_EEvlT1_)
        /*1ca0*/ 	.word	0x00000000


	//----- nvinfo : EIATTR_MIN_STACK_SIZE
	.align		4
.L_1379:
        /*1ca4*/ 	.byte	0x04, 0x12
        /*1ca6*/ 	.short	(.L_1381 - .L_1380)
	.align		4
.L_1380:
        /*1ca8*/ 	.word	index@(_ZN2at6native24index_elementwise_kernelILi128ELi4EZNS0_16gpu_index_kernelIZZZNS0_31index_put_kernel_quantized_cudaERNS_14TensorIteratorEN3c108ArrayRefIlEES7_bdiENKUlvE_clEvENKUlvE0_clEvEUlPcPKclE_EEvRNS_18TensorIteratorBaseES7_S7_RKT_bEUliE_EEvlT1_)
        /*1cac*/ 	.word	0x00000000


	//----- nvinfo : EIATTR_MIN_STACK_SIZE
	.align		4
.L_1381:
        /*1cb0*/ 	.byte	0x04, 0x12
        /*1cb2*/ 	.short	(.L_1383 - .L_1382)
	.align		4
.L_1382:
        /*1cb4*/ 	.word	index@(_ZN2at6native24index_elementwise_kernelILi128ELi4EZNS0_16gpu_index_kernelIZZZNS0_31index_put_kernel_quantized_cudaERNS_14TensorIteratorEN3c108ArrayRefIlEES7_bdiENKUlvE_clEvENKUlvE_clEvEUlPcPKclE_EEvRNS_18TensorIteratorBaseES7_S7_RKT_bEUliE_EEvlT1_)
        /*1cb8*/ 	.word	0x00000000


	//----- nvinfo : EIATTR_MIN_STACK_SIZE
	.align		4
.L_1383:
        /*1cbc*/ 	.byte	0x04, 0x12
        /*1cbe*/ 	.short	(.L_1385 - .L_1384)
	.align		4
.L_1384:
        /*1cc0*/ 	.word	index@(_ZN2at6native24index_elementwise_kernelILi128ELi4EZNS0_16gpu_index_kernelIZNS0_21index_put_kernel_implINS0_10OpaqueTypeILi16EEEEEvRNS_14TensorIteratorEN3c108ArrayRefIlEESA_EUlPcPKclE_EEvRNS_18TensorIteratorBaseESA_SA_RKT_bEUliE_EEvlT1_)
        /*1cc4*/ 	.word	0x00000000


	//----- nvinfo : EIATTR_MIN_STACK_SIZE
	.align		4
.L_1385:
        /*1cc8*/ 	.byte	0x04, 0x12
        /*1cca*/ 	.short	(.L_1387 - .L_1386)
	.align		4
.L_1386:
        /*1ccc*/ 	.word	index@(_ZN2at6native24index_elementwise_kernelILi128ELi4EZNS0_16gpu_index_kernelIZNS0_21index_put_kernel_implINS0_10OpaqueTypeILi2EEEEEvRNS_14TensorIteratorEN3c108ArrayRefIlEESA_EUlPcPKclE_EEvRNS_18TensorIteratorBaseESA_SA_RKT_bEUliE_EEvlT1_)
        /*1cd0*/ 	.word	0x00000000


	//----- nvinfo : EIATTR_MIN_STACK_SIZE
	.align		4
.L_1387:
        /*1cd4*/ 	.byte	0x04, 0x12
        /*1cd6*/ 	.short	(.L_1389 - .L_1388)
	.align		4
.L_1388:
        /*1cd8*/ 	.word	index@(_ZN2at6native24index_elementwise_kernelILi128ELi4EZNS0_16gpu_index_kernelIZNS0_21index_put_kernel_implINS0_10OpaqueTypeILi8EEEEEvRNS_14TensorIteratorEN3c108ArrayRefIlEESA_EUlPcPKclE_EEvRNS_18TensorIteratorBaseESA_SA_RKT_bEUliE_EEvlT1_)
        /*1cdc*/ 	.word	0x00000000


	//----- nvinfo : EIATTR_MIN_STACK_SIZE
	.align		4
.L_1389:
        /*1ce0*/ 	.byte	0x04, 0x12
        /*1ce2*/ 	.short	(.L_1391 - .L_1390)
	.align		4
.L_1390:
        /*1ce4*/ 	.word	index@(_ZN2at6native24index_elementwise_kernelILi128ELi4EZNS0_16gpu_index_kernelIZNS0_21index_put_kernel_implINS0_10OpaqueTypeILi4EEEEEvRNS_14TensorIteratorEN3c108ArrayRefIlEESA_EUlPcPKclE_EEvRNS_18TensorIteratorBaseESA_SA_RKT_bEUliE_EEvlT1_)
        /*1ce8*/ 	.word	0x00000000


	//----- nvinfo : EIATTR_MIN_STACK_SIZE
	.align		4
.L_1391:
        /*1cec*/ 	.byte	0x04, 0x12
        /*1cee*/ 	.short	(.L_1393 - .L_1392)
	.align		4
.L_1392:
        /*1cf0*/ 	.word	index@(_ZN2at6native24index_elementwise_kernelILi128ELi4EZNS0_16gpu_index_kernelIZNS0_21index_put_kernel_implINS0_10OpaqueTypeILi1EEEEEvRNS_14TensorIteratorEN3c108ArrayRefIlEESA_EUlPcPKclE_EEvRNS_18TensorIteratorBaseESA_SA_RKT_bEUliE_EEvlT1_)
        /*1cf4*/ 	.word	0x00000000


	//----- nvinfo : EIATTR_MIN_STACK_SIZE
	.align		4
.L_1393:
        /*1cf8*/ 	.byte	0x04, 0x12
        /*1cfa*/ 	.short	(.L_1395 - .L_1394)
	.align		4
.L_1394:
        /*1cfc*/ 	.word	index@(_ZN2at6native24index_elementwise_kernelILi128ELi4EZNS0_22index_copy_kernel_implINS0_10OpaqueTypeILi16EEEEEvRNS_14TensorIteratorElllEUliE_EEvlT1_)
        /*1d00*/ 	.word	0x00000000


	//----- nvinfo : EIATTR_MIN_STACK_SIZE
	.align		4
.L_1395:
        /*1d04*/ 	.byte	0x04, 0x12
        /*1d06*/ 	.short	(.L_1397 - .L_1396)
	.align		4
.L_1396:
        /*1d08*/ 	.word	index@(_ZN2at6native24index_elementwise_kernelILi128ELi4EZNS0_22index_copy_kernel_implINS0_10OpaqueTypeILi2EEEEEvRNS_14TensorIteratorElllEUliE_EEvlT1_)
        /*1d0c*/ 	.word	0x00000000


	//----- nvinfo : EIATTR_MIN_STACK_SIZE
	.align		4
.L_1397:
        /*1d10*/ 	.byte	0x04, 0x12
        /*1d12*/ 	.short	(.L_1399 - .L_1398)
	.align		4
.L_1398:
        /*1d14*/ 	.word	index@(_ZN2at6native24index_elementwise_kernelILi128ELi4EZNS0_22index_copy_kernel_implINS0_10OpaqueTypeILi8EEEEEvRNS_14TensorIteratorElllEUliE_EEvlT1_)
        /*1d18*/ 	.word	0x00000000


	//----- nvinfo : EIATTR_MIN_STACK_SIZE
	.align		4
.L_1399:
        /*1d1c*/ 	.byte	0x04, 0x12
        /*1d1e*/ 	.short	(.L_1401 - .L_1400)
	.align		4
.L_1400:
        /*1d20*/ 	.word	index@(_ZN2at6native24index_elementwise_kernelILi128ELi4EZNS0_22index_copy_kernel_implINS0_10OpaqueTypeILi4EEEEEvRNS_14TensorIteratorElllEUliE_EEvlT1_)
        /*1d24*/ 	.word	0x00000000


	//----- nvinfo : EIATTR_MIN_STACK_SIZE
	.align		4
.L_1401:
        /*1d28*/ 	.byte	0x04, 0x12
        /*1d2a*/ 	.short	(.L_1403 - .L_1402)
	.align		4
.L_1402:
        /*1d2c*/ 	.word	index@(_ZN2at6native24index_elementwise_kernelILi128ELi4EZNS0_22index_copy_kernel_implINS0_10OpaqueTypeILi1EEEEEvRNS_14TensorIteratorElllEUliE_EEvlT1_)
        /*1d30*/ 	.word	0x00000000


	//----- nvinfo : EIATTR_MIN_STACK_SIZE
	.align		4
.L_1403:
        /*1d34*/ 	.byte	0x04, 0x12
        /*1d36*/ 	.short	(.L_1405 - .L_1404)
	.align		4
.L_1404:
        /*1d38*/ 	.word	index@(_ZN2at6native24index_elementwise_kernelILi128ELi4EZNS0_22index_fill_kernel_implINS0_10OpaqueTypeILi16EEEEEvRNS_14TensorIteratorElllT_EUliE_EEvlT1_)
        /*1d3c*/ 	.word	0x00000000


	//----- nvinfo : EIATTR_MIN_STACK_SIZE
	.align		4
.L_1405:
        /*1d40*/ 	.byte	0x04, 0x12
        /*1d42*/ 	.short	(.L_1407 - .L_1406)
	.align		4
.L_1406:
        /*1d44*/ 	.word	index@(_ZN2at6native24index_elementwise_kernelILi128ELi4EZNS0_22index_fill_kernel_implINS0_10OpaqueTypeILi2EEEEEvRNS_14TensorIteratorElllT_EUliE_EEvlT1_)
        /*1d48*/ 	.word	0x00000000


	//----- nvinfo : EIATTR_MIN_STACK_SIZE
	.align		4
.L_1407:
        /*1d4c*/ 	.byte	0x04, 0x12
        /*1d4e*/ 	.short	(.L_1409 - .L_1408)
	.align		4
.L_1408:
        /*1d50*/ 	.word	index@(_ZN2at6native24index_elementwise_kernelILi128ELi4EZNS0_22index_fill_kernel_implINS0_10OpaqueTypeILi8EEEEEvRNS_14TensorIteratorElllT_EUliE_EEvlT1_)
        /*1d54*/ 	.word	0x00000000


	//----- nvinfo : EIATTR_MIN_STACK_SIZE
	.align		4
.L_1409:
        /*1d58*/ 	.byte	0x04, 0x12
        /*1d5a*/ 	.short	(.L_1411 - .L_1410)
	.align		4
.L_1410:
        /*1d5c*/ 	.word	index@(_ZN2at6native24index_elementwise_kernelILi128ELi4EZNS0_22index_fill_kernel_implINS0_10OpaqueTypeILi4EEEEEvRNS_14TensorIteratorElllT_EUliE_EEvlT1_)
        /*1d60*/ 	.word	0x00000000


	//----- nvinfo : EIATTR_MIN_STACK_SIZE
	.align		4
.L_1411:
        /*1d64*/ 	.byte	0x04, 0x12
        /*1d66*/ 	.short	(.L_1413 - .L_1412)
	.align		4
.L_1412:
        /*1d68*/ 	.word	index@(_ZN2at6native24index_elementwise_kernelILi128ELi4EZNS0_22index_fill_kernel_implINS0_10OpaqueTypeILi1EEEEEvRNS_14TensorIteratorElllT_EUliE_EEvlT1_)
        /*1d6c*/ 	.word	0x00000000


	//----- nvinfo : EIATTR_MIN_STACK_SIZE
	.align		4
.L_1413:
        /*1d70*/ 	.byte	0x04, 0x12
        /*1d72*/ 	.short	(.L_1415 - .L_1414)
	.align		4
.L_1414:
        /*1d74*/ 	.word	index@(_ZN2at6native24index_elementwise_kernelILi128ELi4EZNS0_16gpu_index_kernelIZNS0_17index_kernel_implINS0_10OpaqueTypeILi16EEEEEvRNS_18TensorIteratorBaseEN3c108ArrayRefIlEESA_EUlPcPKclE_EEvS7_SA_SA_RKT_bEUliE_EEvlT1_)
        /*1d78*/ 	.word	0x00000000


	//----- nvinfo : EIATTR_MIN_STACK_SIZE
	.align		4
.L_1415:
        /*1d7c*/ 	.byte	0x04, 0x12
        /*1d7e*/ 	.short	(.L_1417 - .L_1416)
	.align		4
.L_1416:
        /*1d80*/ 	.word	index@(_ZN2at6native24index_elementwise_kernelILi128ELi4EZNS0_16gpu_index_kernelIZNS0_17index_kernel_implINS0_10OpaqueTypeILi2EEEEEvRNS_18TensorIteratorBaseEN3c108ArrayRefIlEESA_EUlPcPKclE_EEvS7_SA_SA_RKT_bEUliE_EEvlT1_)
        /*1d84*/ 	.word	0x00000000


	//----- nvinfo : EIATTR_MIN_STACK_SIZE
	.align		4
.L_1417:
        /*1d88*/ 	.byte	0x04, 0x12
        /*1d8a*/ 	.short	(.L_1419 - .L_1418)
	.align		4
.L_1418:
        /*1d8c*/ 	.word	index@(_ZN2at6native24index_elementwise_kernelILi128ELi4EZNS0_16gpu_index_kernelIZNS0_17index_kernel_implINS0_10OpaqueTypeILi8EEEEEvRNS_18TensorIteratorBaseEN3c108ArrayRefIlEESA_EUlPcPKclE_EEvS7_SA_SA_RKT_bEUliE_EEvlT1_)
        /*1d90*/ 	.word	0x00000000


	//----- nvinfo : EIATTR_MIN_STACK_SIZE
	.align		4
.L_1419:
        /*1d94*/ 	.byte	0x04, 0x12
        /*1d96*/ 	.short	(.L_1421 - .L_1420)
	.align		4
.L_1420:
        /*1d98*/ 	.word	index@(_ZN2at6native24index_elementwise_kernelILi128ELi4EZNS0_16gpu_index_kernelIZNS0_17index_kernel_implINS0_10OpaqueTypeILi4EEEEEvRNS_18TensorIteratorBaseEN3c108ArrayRefIlEESA_EUlPcPKclE_EEvS7_SA_SA_RKT_bEUliE_EEvlT1_)
        /*1d9c*/ 	.word	0x00000000


	//----- nvinfo : EIATTR_MIN_STACK_SIZE
	.align		4
.L_1421:
        /*1da0*/ 	.byte	0x04, 0x12
        /*1da2*/ 	.short	(.L_1423 - .L_1422)
	.align		4
.L_1422:
        /*1da4*/ 	.word	index@(_ZN2at6native24index_elementwise_kernelILi128ELi4EZNS0_16gpu_index_kernelIZNS0_17index_kernel_implINS0_10OpaqueTypeILi1EEEEEvRNS_18TensorIteratorBaseEN3c108ArrayRefIlEESA_EUlPcPKclE_EEvS7_SA_SA_RKT_bEUliE_EEvlT1_)
        /*1da8*/ 	.word	0x00000000
.L_1423:


//--------------------- .nv.info._ZN2at6native47_GLOBAL__N__62f9f32f_14_IndexKernel_cu_3e7731d125masked_scatter_size_checkEPKlPKbl --------------------------
	.section	.nv.info._ZN2at6native47_GLOBAL__N__62f9f32f_14_IndexKernel_cu_3e7731d125masked_scatter_size_checkEPKlPKbl,"",@"SHT_CUDA_INFO"
	.sectionflags	@""
	.align	4


	//----- nvinfo : EIATTR_CUDA_API_VERSION
	.align		4
        /*0000*/ 	.byte	0x04, 0x37
        /*0002*/ 	.short	(.L_1425 - .L_1424)
.L_1424:
        /*0004*/ 	.word	0x00000082


	//----- nvinfo : EIATTR_SW2861232_WAR
	.align		4
.L_1425:
        /*0008*/ 	.byte	0x01, 0x35
	.zero		2


	//----- nvinfo : EIATTR_PARAM_CBANK
	.align		4
        /*000c*/ 	.byte	0x04, 0x0a
        /*000e*/ 	.short	(.L_1427 - .L_1426)
	.align		4
.L_1426:
        /*0010*/ 	.word	index@(.nv.constant0._ZN2at6native47_GLOBAL__N__62f9f32f_14_IndexKernel_cu_3e7731d125masked_scatter_size_checkEPKlPKbl)
        /*0014*/ 	.short	0x0160
        /*0016*/ 	.short	0x0018


	//----- nvinfo : EIATTR_CBANK_PARAM_SIZE
	.align		4
.L_1427:
        /*0018*/ 	.byte	0x03, 0x19
        /*001a*/ 	.short	0x0018


	//----- nvinfo : EIATTR_KPARAM_INFO
	.align		4
        /*001c*/ 	.byte	0x04, 0x17
        /*001e*/ 	.short	(.L_1429 - .L_1428)
.L_1428:
        /*0020*/ 	.word	0x00000000
        /*0024*/ 	.short	0x0002
        /*0026*/ 	.short	0x0010
        /*0028*/ 	.byte	0x00, 0xf0, 0x21, 0x00


	//----- nvinfo : EIATTR_KPARAM_INFO
	.align		4
.L_1429:
        /*002c*/ 	.byte	0x04, 0x17
        /*002e*/ 	.short	(.L_1431 - .L_1430)
.L_1430:
        /*0030*/ 	.word	0x00000000
        /*0034*/ 	.short	0x0001
        /*0036*/ 	.short	0x0008
        /*0038*/ 	.byte	0x00, 0xf0, 0x21, 0x00


	//----- nvinfo : EIATTR_KPARAM_INFO
	.align		4
.L_1431:
        /*003c*/ 	.byte	0x04, 0x17
        /*003e*/ 	.short	(.L_1433 - .L_1432)
.L_1432:
        /*0040*/ 	.word	0x00000000
        /*0044*/ 	.short	0x0000
        /*0046*/ 	.short	0x0000
        /*0048*/ 	.byte	0x00, 0xf0, 0x21, 0x00


	//----- nvinfo : EIATTR_MAXREG_COUNT
	.align		4
.L_1433:
        /*004c*/ 	.byte	0x03, 0x1b
        /*004e*/ 	.short	0x00ff


	//----- nvinfo : EIATTR_EXTERNS
	.align		4
        /*0050*/ 	.byte	0x04, 0x0f
        /*0052*/ 	.short	(.L_1435 - .L_1434)


	//   ....[0]....
	.align		4
.L_1434:
        /*0054*/ 	.word	index@(__assertfail)


	//----- nvinfo : EIATTR_MERCURY_ISA_VERSION
	.align		4
.L_1435:
        /*0058*/ 	.byte	0x03, 0x5f
        /*005a*/ 	.short	0x0000


	//----- nvinfo : EIATTR_SYSCALL_OFFSETS
	.align		4
        /*005c*/ 	.byte	0x04, 0x46
        /*005e*/ 	.short	(.L_1437 - .L_1436)


	//   ....[0]....
.L_1436:
        /*0060*/ 	.word	0x000001f0


	//----- nvinfo : EIATTR_EXIT_INSTR_OFFSETS
	.align		4
.L_1437:
        /*0064*/ 	.byte	0x04, 0x1c
        /*0066*/ 	.short	(.L_1439 - .L_1438)


	//   ....[0]....
.L_1438:
        /*0068*/ 	.word	0x000000c0


	//   ....[1]....
        /*006c*/ 	.word	0x00000200
.L_1439:


//--------------------- .nv.info._ZN2at6native24index_elementwise_kernelILi128ELi4EZNS0_16flip_kernel_implINS0_10OpaqueTypeILi16EEEEEvRNS_14TensorIteratorEEUliE_EEvlT1_ --------------------------
	.section	.nv.info._ZN2at6native24index_elementwise_kernelILi128ELi4EZNS0_16flip_kernel_implINS0_10OpaqueTypeILi16EEEEEvRNS_14TensorIteratorEEUliE_EEvlT1_,"",@"SHT_CUDA_INFO"
	.sectionflags	@""
	.align	4


	//----- nvinfo : EIATTR_CUDA_API_VERSION
	.align		4
        /*0000*/ 	.byte	0x04, 0x37
        /*0002*/ 	.short	(.L_1441 - .L_1440)
.L_1440:
        /*0004*/ 	.word	0x00000082


	//----- nvinfo : EIATTR_SW2861232_WAR
	.align		4
.L_1441:
        /*0008*/ 	.byte	0x01, 0x35
	.zero		2


	//----- nvinfo : EIATTR_PARAM_CBANK
	.align		4
        /*000c*/ 	.byte	0x04, 0x0a
        /*000e*/ 	.short	(.L_1443 - .L_1442)
	.align		4
.L_1442:
        /*0010*/ 	.word	index@(.nv.constant0._ZN2at6native24index_elementwise_kernelILi128ELi4EZNS0_16flip_kernel_implINS0_10OpaqueTypeILi16EEEEEvRNS_14TensorIteratorEEUliE_EEvlT1_)
        /*0014*/ 	.short	0x0160
        /*0016*/ 	.short	0x0210


	//----- nvinfo : EIATTR_CBANK_PARAM_SIZE
	.align		4
.L_1443:
        /*0018*/ 	.byte	0x03, 0x19
        /*001a*/ 	.short	0x0210


	//----- nvinfo : EIATTR_KPARAM_INFO
	.align		4
        /*001c*/ 	.byte	0x04, 0x17
        /*001e*/ 	.short	(.L_1445 - .L_1444)
.L_1444:
        /*0020*/ 	.word	0x00000000
        /*0024*/ 	.short	0x0001
        /*0026*/ 	.short	0x0008
        /*0028*/ 	.byte	0x00, 0xf0, 0x21, 0x08


	//----- nvinfo : EIATTR_KPARAM_INFO
	.align		4
.L_1445:
        /*002c*/ 	.byte	0x04, 0x17
        /*002e*/ 	.short	(.L_1447 - .L_1446)
.L_1446:
        /*0030*/ 	.word	0x00000000
        /*0034*/ 	.short	0x0000
        /*0036*/ 	.short	0x0000
        /*0038*/ 	.byte	0x00, 0xf0, 0x21, 0x00


	//----- nvinfo : EIATTR_MAXREG_COUNT
	.align		4
.L_1447:
        /*003c*/ 	.byte	0x03, 0x1b
        /*003e*/ 	.short	0x0080


	//----- nvinfo : EIATTR_MERCURY_ISA_VERSION
	.align		4
        /*0040*/ 	.byte	0x03, 0x5f
        /*0042*/ 	.short	0x0000


	//----- nvinfo : EIATTR_EXIT_INSTR_OFFSETS
	.align		4
        /*0044*/ 	.byte	0x04, 0x1c
        /*0046*/ 	.short	(.L_1449 - .L_1448)


	//   ....[0]....
.L_1448:
        /*0048*/ 	.word	0x00002dc0


	//   ....[1]....
        /*004c*/ 	.word	0x00003c60


	//----- nvinfo : EIATTR_MAX_THREADS
	.align		4
.L_1449:
        /*0050*/ 	.byte	0x04, 0x05
        /*0052*/ 	.short	(.L_1451 - .L_1450)
.L_1450:
        /*0054*/ 	.word	0x00000080
        /*0058*/ 	.word	0x00000001
        /*005c*/ 	.word	0x00000001


	//----- nvinfo : EIATTR_CRS_STACK_SIZE
	.align		4
.L_1451:
        /*0060*/ 	.byte	0x04, 0x1e
        /*0062*/ 	.short	(.L_1453 - .L_1452)
.L_1452:
        /*0064*/ 	.word	0x00000000
.L_1453:


//--------------------- .nv.info._ZN2at6native24index_elementwise_kernelILi128ELi4EZNS0_16flip_kernel_implINS0_10OpaqueTypeILi2EEEEEvRNS_14TensorIteratorEEUliE_EEvlT1_ --------------------------
	.section	.nv.info._ZN2at6native24index_elementwise_kernelILi128ELi4EZNS0_16flip_kernel_implINS0_10OpaqueTypeILi2EEEEEvRNS_14TensorIteratorEEUliE_EEvlT1_,"",@"SHT_CUDA_INFO"
	.sectionflags	@""
	.align	4


	//----- nvinfo : EIATTR_CUDA_API_VERSION
	.align		4
        /*0000*/ 	.byte	0x04, 0x37
        /*0002*/ 	.short	(.L_1455 - .L_1454)
.L_1454:
        /*0004*/ 	.word	0x00000082


	//----- nvinfo : EIATTR_SW2861232_WAR
	.align		4
.L_1455:
        /*0008*/ 	.byte	0x01, 0x35
	.zero		2


	//----- nvinfo : EIATTR_PARAM_CBANK
	.align		4
        /*000c*/ 	.byte	0x04, 0x0a
        /*000e*/ 	.short	(.L_1457 - .L_1456)
	.align		4
.L_1456:
        /*0010*/ 	.word	index@(.nv.constant0._ZN2at6native24index_elementwise_kernelILi128ELi4EZNS0_16flip_kernel_implINS0_10OpaqueTypeILi2EEEEEvRNS_14TensorIteratorEEUliE_EEvlT1_)
        /*0014*/ 	.short	0x0160
        /*0016*/ 	.short	0x0210


	//----- nvinfo : EIATTR_CBANK_PARAM_SIZE
	.align		4
.L_1457:
        /*0018*/ 	.byte	0x03, 0x19
        /*001a*/ 	.short	0x0210


	//----- nvinfo : EIATTR_KPARAM_INFO
	.align		4
        /*001c*/ 	.byte	0x04, 0x17
        /*001e*/ 	.short	(.L_1459 - .L_1458)
.L_1458:
        /*0020*/ 	.word	0x00000000
        /*0024*/ 	.short	0x0001
        /*0026*/ 	.short	0x0008
        /*0028*/ 	.byte	0x00, 0xf0, 0x21, 0x08


	//----- nvinfo : EIATTR_KPARAM_INFO
	.align		4
.L_1459:
        /*002c*/ 	.byte	0x04, 0x17
        /*002e*/ 	.short	(.L_1461 - .L_1460)
.L_1460:
        /*0030*/ 	.word	0x00000000
        /*0034*/ 	.short	0x0000
        /*0036*/ 	.short	0x0000
        /*0038*/ 	.byte	0x00, 0xf0, 0x21, 0x00


	//----- nvinfo : EIATTR_MAXREG_COUNT
	.align		4
.L_1461:
        /*003c*/ 	.byte	0x03, 0x1b
        /*003e*/ 	.short	0x0080


	//----- nvinfo : EIATTR_MERCURY_ISA_VERSION
	.align		4
        /*0040*/ 	.byte	0x03, 0x5f
        /*0042*/ 	.short	0x0000


	//----- nvinfo : EIATTR_EXIT_INSTR_OFFSETS
	.align		4
        /*0044*/ 	.byte	0x04, 0x1c
        /*0046*/ 	.short	(.L_1463 - .L_1462)


	//   ....[0]....
.L_1462:
        /*0048*/ 	.word	0x00002df0


	//   ....[1]....
        /*004c*/ 	.word	0x00003ca0


	//----- nvinfo : EIATTR_MAX_THREADS
	.align		4
.L_1463:
        /*0050*/ 	.byte	0x04, 0x05
        /*0052*/ 	.short	(.L_1465 - .L_1464)
.L_1464:
        /*0054*/ 	.word	0x00000080
        /*0058*/ 	.word	0x00000001
        /*005c*/ 	.word	0x00000001


	//----- nvinfo : EIATTR_CRS_STACK_SIZE
	.align		4
.L_1465:
        /*0060*/ 	.byte	0x04, 0x1e
        /*0062*/ 	.short	(.L_1467 - .L_1466)
.L_1466:
        /*0064*/ 	.word	0x00000000
.L_1467:


//--------------------- .nv.info._ZN2at6native24index_elementwise_kernelILi128ELi4EZNS0_16flip_kernel_implINS0_10OpaqueTypeILi8EEEEEvRNS_14TensorIteratorEEUliE_EEvlT1_ --------------------------
	.section	.nv.info._ZN2at6native24index_elementwise_kernelILi128ELi4EZNS0_16flip_kernel_implINS0_10OpaqueTypeILi8EEEEEvRNS_14TensorIteratorEEUliE_EEvlT1_,"",@"SHT_CUDA_INFO"
	.sectionflags	@""
	.align	4


	//----- nvinfo : EIATTR_CUDA_API_VERSION
	.align		4
        /*0000*/ 	.byte	0x04, 0x37
        /*0002*/ 	.short	(.L_1469 - .L_1468)
.L_1468:
        /*0004*/ 	.word	0x00000082


	//----- nvinfo : EIATTR_SW2861232_WAR
	.align		4
.L_1469:
        /*0008*/ 	.byte	0x01, 0x35
	.zero		2


	//----- nvinfo : EIATTR_PARAM_CBANK
	.align		4
        /*000c*/ 	.byte	0x04, 0x0a
        /*000e*/ 	.short	(.L_1471 - .L_1470)
	.align		4
.L_1470:
        /*0010*/ 	.word	index@(.nv.constant0._ZN2at6native24index_elementwise_kernelILi128ELi4EZNS0_16flip_kernel_implINS0_10OpaqueTypeILi8EEEEEvRNS_14TensorIteratorEEUliE_EEvlT1_)
        /*0014*/ 	.short	0x0160
        /*0016*/ 	.short	0x0210


	//----- nvinfo : EIATTR_CBANK_PARAM_SIZE
	.align		4
.L_1471:
        /*0018*/ 	.byte	0x03, 0x19
        /*001a*/ 	.short	0x0210


	//----- nvinfo : EIATTR_KPARAM_INFO
	.align		4
        /*001c*/ 	.byte	0x04, 0x17
        /*001e*/ 	.short	(.L_1473 - .L_1472)
.L_1472:
        /*0020*/ 	.word	0x00000000
        /*0024*/ 	.short	0x0001
        /*0026*/ 	.short	0x0008
        /*0028*/ 	.byte	0x00, 0xf0, 0x21, 0x08


	//----- nvinfo : EIATTR_KPARAM_INFO
	.align		4
.L_1473:
        /*002c*/ 	.byte	0x04, 0x17
        /*002e*/ 	.short	(.L_1475 - .L_1474)
.L_1474:
        /*0030*/ 	.word	0x00000000
        /*0034*/ 	.short	0x0000
        /*0036*/ 	.short	0x0000
        /*0038*/ 	.byte	0x00, 0xf0, 0x21, 0x00


	//----- nvinfo : EIATTR_MAXREG_COUNT
	.align		4
.L_1475:
        /*003c*/ 	.byte	0x03, 0x1b
        /*003e*/ 	.short	0x0080


	//----- nvinfo : EIATTR_MERCURY_ISA_VERSION
	.align		4
        /*0040*/ 	.byte	0x03, 0x5f
        /*0042*/ 	.short	0x0000


	//----- nvinfo : EIATTR_EXIT_INSTR_OFFSETS
	.align		4
        /*0044*/ 	.byte	0x04, 0x1c
        /*0046*/ 	.short	(.L_1477 - .L_1476)


	//   ....[0]....
.L_1476:
        /*0048*/ 	.word	0x00002e20


	//   ....[1]....
        /*004c*/ 	.word	0x00003ce0


	//----- nvinfo : EIATTR_MAX_THREADS
	.align		4
.L_1477:
        /*0050*/ 	.byte	0x04, 0x05
        /*0052*/ 	.short	(.L_1479 - .L_1478)
.L_1478:
        /*0054*/ 	.word	0x00000080
        /*0058*/ 	.word	0x00000001
        /*005c*/ 	.word	0x00000001


	//----- nvinfo : EIATTR_CRS_STACK_SIZE
	.align		4
.L_1479:
        /*0060*/ 	.byte	0x04, 0x1e
        /*0062*/ 	.short	(.L_1481 - .L_1480)
.L_1480:
        /*0064*/ 	.word	0x00000000
.L_1481:


//--------------------- .nv.info._ZN2at6native24index_elementwise_kernelILi128ELi4EZNS0_16flip_kernel_implINS0_10OpaqueTypeILi4EEEEEvRNS_14TensorIteratorEEUliE_EEvlT1_ --------------------------
	.section	.nv.info._ZN2at6native24index_elementwise_kernelILi128ELi4EZNS0_16flip_kernel_implINS0_10OpaqueTypeILi4EEEEEvRNS_14TensorIteratorEEUliE_EEvlT1_,"",@"SHT_CUDA_INFO"
	.sectionflags	@""
	.align	4


	//----- nvinfo : EIATTR_CUDA_API_VERSION
	.align		4
        /*0000*/ 	.byte	0x04, 0x37
        /*0002*/ 	.short	(.L_1483 - .L_1482)
.L_1482:
        /*0004*/ 	.word	0x00000082


	//----- nvinfo : EIATTR_SW2861232_WAR
	.align		4
.L_1483:
        /*0008*/ 	.byte	0x01, 0x35
	.zero		2


	//----- nvinfo : EIATTR_PARAM_CBANK
	.align		4
        /*000c*/ 	.byte	0x04, 0x0a
        /*000e*/ 	.short	(.L_1485 - .L_1484)
	.align		4
.L_1484:
        /*0010*/ 	.word	index@(.nv.constant0._ZN2at6native24index_elementwise_kernelILi128ELi4EZNS0_16flip_kernel_implINS0_10OpaqueTypeILi4EEEEEvRNS_14TensorIteratorEEUliE_EEvlT1_)
        /*0014*/ 	.short	0x0160
        /*0016*/ 	.short	0x0210


	//----- nvinfo : EIATTR_CBANK_PARAM_SIZE
	.align		4
.L_1485:
        /*0018*/ 	.byte	0x03, 0x19
        /*001a*/ 	.short	0x0210


	//----- nvinfo : EIATTR_KPARAM_INFO
	.align		4
        /*001c*/ 	.byte	0x04, 0x17
        /*001e*/ 	.short	(.L_1487 - .L_1486)
.L_1486:
        /*0020*/ 	.word	0x00000000
        /*0024*/ 	.short	0x0001
        /*0026*/ 	.short	0x0008
        /*0028*/ 	.byte	0x00, 0xf0, 0x21, 0x08


	//----- nvinfo : EIATTR_KPARAM_INFO
	.align		4
.L_1487:
        /*002c*/ 	.byte	0x04, 0x17
        /*002e*/ 	.short	(.L_1489 - .L_1488)
.L_1488:
        /*0030*/ 	.word	0x00000000
        /*0034*/ 	.short	0x0000
        /*0036*/ 	.short	0x0000
        /*0038*/ 	.byte	0x00, 0xf0, 0x21, 0x00


	//----- nvinfo : EIATTR_MAXREG_COUNT
	.align		4
.L_1489:
        /*003c*/ 	.byte	0x03, 0x1b
        /*003e*/ 	.short	0x0080


	//----- nvinfo : EIATTR_MERCURY_ISA_VERSION
	.align		4
        /*0040*/ 	.byte	0x03, 0x5f
        /*0042*/ 	.short	0x0000


	//----- nvinfo : EIATTR_EXIT_INSTR_OFFSETS
	.align		4
        /*0044*/ 	.byte	0x04, 0x1c
        /*0046*/ 	.short	(.L_1491 - .L_1490)


	//   ....[0]....
.L_1490:
        /*0048*/ 	.word	0x00002dc0


	//   ....[1]....
        /*004c*/ 	.word	0x00003c60


	//----- nvinfo : EIATTR_MAX_THREADS
	.align		4
.L_1491:
        /*0050*/ 	.byte	0x04, 0x05
        /*0052*/ 	.short	(.L_1493 - .L_1492)
.L_1492:
        /*0054*/ 	.word	0x00000080
        /*0058*/ 	.word	0x00000001
        /*005c*/ 	.word	0x00000001


	//----- nvinfo : EIATTR_CRS_STACK_SIZE
	.align		4
.L_1493:
        /*0060*/ 	.byte	0x04, 0x1e
        /*0062*/ 	.short	(.L_1495 - .L_1494)
.L_1494:
        /*0064*/ 	.word	0x00000000
.L_1495:


//--------------------- .nv.info._ZN2at6native24index_elementwise_kernelILi128ELi4EZNS0_16flip_kernel_implINS0_10OpaqueTypeILi1EEEEEvRNS_14TensorIteratorEEUliE_EEvlT1_ --------------------------
	.section	.nv.info._ZN2at6native24index_elementwise_kernelILi128ELi4EZNS0_16flip_kernel_implINS0_10OpaqueTypeILi1EEEEEvRNS_14TensorIteratorEEUliE_EEvlT1_,"",@"SHT_CUDA_INFO"
	.sectionflags	@""
	.align	4


	//----- nvinfo : EIATTR_CUDA_API_VERSION
	.align		4
        /*0000*/ 	.byte	0x04, 0x37
        /*0002*/ 	.short	(.L_1497 - .L_1496)
.L_1496:
        /*0004*/ 	.word	0x00000082


	//----- nvinfo : EIATTR_SW2861232_WAR
	.align		4
.L_1497:
        /*0008*/ 	.byte	0x01, 0x35
	.zero		2


	//----- nvinfo : EIATTR_PARAM_CBANK
	.align		4
        /*000c*/ 	.byte	0x04, 0x0a
        /*000e*/ 	.short	(.L_1499 - .L_1498)
	.align		4
.L_1498:
        /*0010*/ 	.word	index@(.nv.constant0._ZN2at6native24index_elementwise_kernelILi128ELi4EZNS0_16flip_kernel_implINS0_10OpaqueTypeILi1EEEEEvRNS_14TensorIteratorEEUliE_EEvlT1_)
        /*0014*/ 	.short	0x0160
        /*0016*/ 	.short	0x0210


	//----- nvinfo : EIATTR_CBANK_PARAM_SIZE
	.align		4
.L_1499:
        /*0018*/ 	.byte	0x03, 0x19
        /*001a*/ 	.short	0x0210


	//----- nvinfo : EIATTR_KPARAM_INFO
	.align		4
        /*001c*/ 	.byte	0x04, 0x17
        /*001e*/ 	.short	(.L_1501 - .L_1500)
.L_1500:
        /*0020*/ 	.word	0x00000000
        /*0024*/ 	.short	0x0001
        /*0026*/ 	.short	0x0008
        /*0028*/ 	.byte	0x00, 0xf0, 0x21, 0x08


	//----- nvinfo : EIATTR_KPARAM_INFO
	.align		4
.L_1501:
        /*002c*/ 	.byte	0x04, 0x17
        /*002e*/ 	.short	(.L_1503 - .L_1502)
.L_1502:
        /*0030*/ 	.word	0x00000000
        /*0034*/ 	.short	0x0000
        /*0036*/ 	.short	0x0000
        /*0038*/ 	.byte	0x00, 0xf0, 0x21, 0x00


	//----- nvinfo : EIATTR_MAXREG_COUNT
	.align		4
.L_1503:
        /*003c*/ 	.byte	0x03, 0x1b
        /*003e*/ 	.short	0x0080


	//----- nvinfo : EIATTR_MERCURY_ISA_VERSION
	.align		4
        /*0040*/ 	.byte	0x03, 0x5f
        /*0042*/ 	.short	0x0000


	//----- nvinfo : EIATTR_EXIT_INSTR_OFFSETS
	.align		4
        /*0044*/ 	.byte	0x04, 0x1c
        /*0046*/ 	.short	(.L_1505 - .L_1504)


	//   ....[0]....
.L_1504:
        /*0048*/ 	.word	0x00002dc0


	//   ....[1]....
        /*004c*/ 	.word	0x00003c60


	//----- nvinfo : EIATTR_MAX_THREADS
	.align		4
.L_1505:
        /*0050*/ 	.byte	0x04, 0x05
        /*0052*/ 	.short	(.L_1507 - .L_1506)
.L_1506:
        /*0054*/ 	.word	0x00000080
        /*0058*/ 	.word	0x00000001
        /*005c*/ 	.word	0x00000001


	//----- nvinfo : EIATTR_CRS_STACK_SIZE
	.align		4
.L_1507:
        /*0060*/ 	.byte	0x04, 0x1e
        /*0062*/ 	.short	(.L_1509 - .L_1508)
.L_1508:
        /*0064*/ 	.word	0x00000000
.L_1509:


//--------------------- .nv.info._ZN2at6native18elementwise_kernelILi128ELi4EZNS0_15gpu_kernel_implIZZZNS0_28launch_masked_scatter_kernelERKNS_10TensorBaseES5_S5_S5_ENKUlvE_clEvENKUlvE10_clEvEUlN3c104HalfEblE_EEvRNS_18TensorIteratorBaseERKT_EUliE_EEviT1_ --------------------------
	.section	.nv.info._ZN2at6native18elementwise_kernelILi128ELi4EZNS0_15gpu_kernel_implIZZZNS0_28launch_masked_scatter_kernelERKNS_10TensorBaseES5_S5_S5_ENKUlvE_clEvENKUlvE10_clEvEUlN3c104HalfEblE_EEvRNS_18TensorIteratorBaseERKT_EUliE_EEviT1_,"",@"SHT_CUDA_INFO"
	.sectionflags	@""
	.align	4


	//----- nvinfo : EIATTR_CUDA_API_VERSION
	.align		4
        /*0000*/ 	.byte	0x04, 0x37
        /*0002*/ 	.short	(.L_1511 - .L_1510)
.L_1510:
        /*0004*/ 	.word	0x00000082


	//----- nvinfo : EIATTR_SW2861232_WAR
	.align		4
.L_1511:
        /*0008*/ 	.byte	0x01, 0x35
	.zero		2


	//----- nvinfo : EIATTR_PARAM_CBANK
	.align		4
        /*000c*/ 	.byte	0x04, 0x0a
        /*000e*/ 	.short	(.L_1513 - .L_1512)
	.align		4
.L_1512:
        /*0010*/ 	.word	index@(.nv.constant0._ZN2at6native18elementwise_kernelILi128ELi4EZNS0_15gpu_kernel_implIZZZNS0_28launch_masked_scatter_kernelERKNS_10TensorBaseES5_S5_S5_ENKUlvE_clEvENKUlvE10_clEvEUlN3c104HalfEblE_EEvRNS_18TensorIteratorBaseERKT_EUliE_EEviT1_)
        /*0014*/ 	.short	0x0160
        /*0016*/ 	.short	0x0308


	//----- nvinfo : EIATTR_CBANK_PARAM_SIZE
	.align		4
.L_1513:
        /*0018*/ 	.byte	0x03, 0x19
        /*001a*/ 	.short	0x0308


	//----- nvinfo : EIATTR_KPARAM_INFO
	.align		4
        /*001c*/ 	.byte	0x04, 0x17
        /*001e*/ 	.short	(.L_1515 - .L_1514)
.L_1514:
        /*0020*/ 	.word	0x00000000
        /*0024*/ 	.short	0x0001
        /*0026*/ 	.short	0x0008
        /*0028*/ 	.byte	0x00, 0xf0, 0x01, 0x0c


	//----- nvinfo : EIATTR_KPARAM_INFO
	.align		4
.L_1515:
        /*002c*/ 	.byte	0x04, 0x17
        /*002e*/ 	.short	(.L_1517 - .L_1516)
.L_1516:
        /*0030*/ 	.word	0x00000000
        /*0034*/ 	.short	0x0000
        /*0036*/ 	.short	0x0000
        /*0038*/ 	.byte	0x00, 0xf0, 0x11, 0x00


	//----- nvinfo : EIATTR_MAXREG_COUNT
	.align		4
.L_1517:
        /*003c*/ 	.byte	0x03, 0x1b
        /*003e*/ 	.short	0x0080


	//----- nvinfo : EIATTR_EXTERNS
	.align		4
        /*0040*/ 	.byte	0x04, 0x0f
        /*0042*/ 	.short	(.L_1519 - .L_1518)


	//   ....[0]....
	.align		4
.L_1518:
        /*0044*/ 	.word	index@(__assertfail)


	//----- nvinfo : EIATTR_MERCURY_ISA_VERSION
	.align		4
.L_1519:
        /*0048*/ 	.byte	0x03, 0x5f
        /*004a*/ 	.short	0x0000


	//----- nvinfo : EIATTR_SYSCALL_OFFSETS
	.align		4
        /*004c*/ 	.byte	0x04, 0x46
        /*004e*/ 	.short	(.L_1521 - .L_1520)


	//   ....[0]....
.L_1520:
        /*0050*/ 	.word	0x000021c0


	//   ....[1]....
        /*0054*/ 	.word	0x00003260


	//   ....[2]....
        /*0058*/ 	.word	0x00004140


	//   ....[3]....
        /*005c*/ 	.word	0x00005110


	//   ....[4]....
        /*0060*/ 	.word	0x00007340


	//   ....[5]....
        /*0064*/ 	.word	0x000083e0


	//   ....[6]....
        /*0068*/ 	.word	0x000092c0


	//   ....[7]....
        /*006c*/ 	.word	0x0000a290


	//   ....[8]....
        /*0070*/ 	.word	0x0000c490


	//   ....[9]....
        /*0074*/ 	.word	0x0000d530


	//   ....[10]....
        /*0078*/ 	.word	0x0000e410


	//   ....[11]....
        /*007c*/ 	.word	0x0000f3e0


	//   ....[12]....
        /*0080*/ 	.word	0x000115f0


	//   ....[13]....
        /*0084*/ 	.word	0x00012690


	//   ....[14]....
        /*0088*/ 	.word	0x00013570


	//   ....[15]....
        /*008c*/ 	.word	0x00014540


	//----- nvinfo : EIATTR_EXIT_INSTR_OFFSETS
	.align		4
.L_1521:
        /*0090*/ 	.byte	0x04, 0x1c
        /*0092*/ 	.short	(.L_1523 - .L_1522)


	//   ....[0]....
.L_1522:
        /*0094*/ 	.word	0x0000f4a0


	//   ....[1]....
        /*0098*/ 	.word	0x00013740


	//   ....[2]....
        /*009c*/ 	.word	0x00013780


	//   ....[3]....
        /*00a0*/ 	.word	0x00013820


	//   ....[4]....
        /*00a4*/ 	.word	0x00013860


	//   ....[5]....
        /*00a8*/ 	.word	0x000138a0


	//   ....[6]....
        /*00ac*/ 	.word	0x00013930


	//   ....[7]....
        /*00b0*/ 	.word	0x00013950


	//   ....[8]....
        /*00b4*/ 	.word	0x000139f0


	//   ....[9]....
        /*00b8*/ 	.word	0x00013a40


	//   ....[10]....
        /*00bc*/ 	.word	0x00013a90


	//   ....[11]....
        /*00c0*/ 	.word	0x00013b60


	//   ....[12]....
        /*00c4*/ 	.word	0x00013bc0


	//   ....[13]....
        /*00c8*/ 	.word	0x00013d50


	//   ....[14]....
        /*00cc*/ 	.word	0x00013eb0


	//   ....[15]....
        /*00d0*/ 	.word	0x00013ef0


	//   ....[16]....
        /*00d4*/ 	.word	0x00013fb0


	//   ....[17]....
        /*00d8*/ 	.word	0x00014130


	//   ....[18]....
        /*00dc*/ 	.word	0x000142b0


	//   ....[19]....
        /*00e0*/ 	.word	0x00014410


	//   ....[20]....
        /*00e4*/ 	.word	0x00014550


	//   ....[21]....
        /*00e8*/ 	.word	0x00014590


	//   ....[22]....
        /*00ec*/ 	.word	0x000145d0


	//----- nvinfo : EIATTR_MAX_THREADS
	.align		4
.L_1523:
        /*00f0*/ 	.byte	0x04, 0x05
        /*00f2*/ 	.short	(.L_1525 - .L_1524)
.L_1524:
        /*00f4*/ 	.word	0x00000080
        /*00f8*/ 	.word	0x00000001
        /*00fc*/ 	.word	0x00000001


	//----- nvinfo : EIATTR_CRS_STACK_SIZE
	.align		4
.L_1525:
        /*0100*/ 	.byte	0x04, 0x1e
        /*0102*/ 	.short	(.L_1527 - .L_1526)
.L_1526:
        /*0104*/ 	.word	0x00000000
.L_1527:


//--------------------- .nv.info._ZN2at6native27unrolled_elementwise_kernelIZZZNS0_28launch_masked_scatter_kernelERKNS_10TensorBaseES4_S4_S4_ENKUlvE_clEvENKUlvE10_clEvEUlN3c104HalfEblE_St5arrayIPcLm4EELi4E23TrivialOffsetCalculatorILi3EjESD_ILi1EjENS0_6memory12LoadWithCastILi3EEENSG_13StoreWithCastILi1EEEEEviT_T0_T2_T3_T4_T5_ --------------------------
	.section	.nv.info._ZN2at6native27unrolled_elementwise_kernelIZZZNS0_28launch_masked_scatter_kernelERKNS_10TensorBaseES4_S4_S4_ENKUlvE_clEvENKUlvE10_clEvEUlN3c104HalfEblE_St5arrayIPcLm4EELi4E23TrivialOffsetCalculatorILi3EjESD_ILi1EjENS0_6memory12LoadWithCastILi3EEENSG_13StoreWithCastILi1EEEEEviT_T0_T2_T3_T4_T5_,"",@"SHT_CUDA_INFO"
	.sectionflags	@""
	.align	4


	//----- nvinfo : EIATTR_CUDA_API_VERSION
	.align		4
        /*0000*/ 	.byte	0x04, 0x37
        /*0002*/ 	.short	(.L_1529 - .L_1528)
.L_1528:
        /*0004*/ 	.word	0x00000082


	//----- nvinfo : EIATTR_SW2861232_WAR
	.align		4
.L_1529:
        /*0008*/ 	.byte	0x01, 0x35
	.zero		2


	//----- nvinfo : EIATTR_PARAM_CBANK
	.align		4
        /*000c*/ 	.byte	0x04, 0x0a
        /*000e*/ 	.short	(.L_1531 - .L_1530)
	.align		4
.L_1530:
        /*0010*/ 	.word	index@(.nv.constant0._ZN2at6native27unrolled_elementwise_kernelIZZZNS0_28launch_masked_scatter_kernelERKNS_10TensorBaseES4_S4_S4_ENKUlvE_clEvENKUlvE10_clEvEUlN3c104HalfEblE_St5arrayIPcLm4EELi4E23TrivialOffsetCalculatorILi3EjESD_ILi1EjENS0_6memory12LoadWithCastILi3EEENSG_13StoreWithCastILi1EEEEEviT_T0_T2_T3_T4_T5_)
        /*0014*/ 	.short	0x0160
        /*0016*/ 	.short	0x0054


	//----- nvinfo : EIATTR_CBANK_PARAM_SIZE
	.align		4
.L_1531:
        /*0018*/ 	.byte	0x03, 0x19
        /*001a*/ 	.short	0x0054


	//----- nvinfo : EIATTR_KPARAM_INFO
	.align		4
        /*001c*/ 	.byte	0x04, 0x17
        /*001e*/ 	.short	(.L_1533 - .L_1532)
.L_1532:
        /*0020*/ 	.word	0x00000000
        /*0024*/ 	.short	0x0006
        /*0026*/ 	.short	0x004c
        /*0028*/ 	.byte	0x00, 0xf0, 0x21, 0x00


	//----- nvinfo : EIATTR_KPARAM_INFO
	.align		4
.L_1533:
        /*002c*/ 	.byte	0x04, 0x17
        /*002e*/ 	.short	(.L_1535 - .L_1534)
.L_1534:
        /*0030*/ 	.word	0x00000000
        /*0034*/ 	.short	0x0005
        /*0036*/ 	.short	0x003c
        /*0038*/ 	.byte	0x00, 0xf0, 0x41, 0x00


	//----- nvinfo : EIATTR_KPARAM_INFO
	.align		4
.L_1535:
        /*003c*/ 	.byte	0x04, 0x17
        /*003e*/ 	.short	(.L_1537 - .L_1536)
.L_1536:
        /*0040*/ 	.word	0x00000000
        /*0044*/ 	.short	0x0004
        /*0046*/ 	.short	0x0039
        /*0048*/ 	.byte	0x00, 0xf0, 0x05, 0x00


	//----- nvinfo : EIATTR_KPARAM_INFO
	.align		4
.L_1537:
        /*004c*/ 	.byte	0x04, 0x17
        /*004e*/ 	.short	(.L_1539 - .L_1538)
.L_1538:
        /*0050*/ 	.word	0x00000000
        /*0054*/ 	.short	0x0003
        /*0056*/ 	.short	0x0038
        /*0058*/ 	.byte	0x00, 0xf0, 0x05, 0x00


	//----- nvinfo : EIATTR_KPARAM_INFO
	.align		4
.L_1539:
        /*005c*/ 	.byte	0x04, 0x17
        /*005e*/ 	.short	(.L_1541 - .L_1540)
.L_1540:
        /*0060*/ 	.word	0x00000000
        /*0064*/ 	.short	0x0002
        /*0066*/ 	.short	0x0018
        /*0068*/ 	.byte	0x00, 0xf0, 0x81, 0x00


	//----- nvinfo : EIATTR_KPARAM_INFO
	.align		4
.L_1541:
        /*006c*/ 	.byte	0x04, 0x17
        /*006e*/ 	.short	(.L_1543 - .L_1542)
.L_1542:
        /*0070*/ 	.word	0x00000000
        /*0074*/ 	.short	0x0001
        /*0076*/ 	.short	0x0008
        /*0078*/ 	.byte	0x00, 0xf0, 0x41, 0x00


	//----- nvinfo : EIATTR_KPARAM_INFO
	.align		4
.L_1543:
        /*007c*/ 	.byte	0x04, 0x17
        /*007e*/ 	.short	(.L_1545 - .L_1544)
.L_1544:
        /*0080*/ 	.word	0x00000000
        /*0084*/ 	.short	0x0000
        /*0086*/ 	.short	0x0000
        /*0088*/ 	.byte	0x00, 0xf0, 0x11, 0x00


	//----- nvinfo : EIATTR_MAXREG_COUNT
	.align		4
.L_1545:
        /*008c*/ 	.byte	0x03, 0x1b
        /*008e*/ 	.short	0x00ff


	//----- nvinfo : EIATTR_EXTERNS
	.align		4
        /*0090*/ 	.byte	0x04, 0x0f
        /*0092*/ 	.short	(.L_1547 - .L_1546)


	//   ....[0]....
	.align		4
.L_1546:
        /*0094*/ 	.word	index@(__assertfail)


	//----- nvinfo : EIATTR_MERCURY_ISA_VERSION
	.align		4
.L_1547:
        /*0098*/ 	.byte	0x03, 0x5f
        /*009a*/ 	.short	0x0000


	//----- nvinfo : EIATTR_SYSCALL_OFFSETS
	.align		4
        /*009c*/ 	.byte	0x04, 0x46
        /*009e*/ 	.short	(.L_1549 - .L_1548)


	//   ....[0]....
.L_1548:
        /*00a0*/ 	.word	0x000010b0


	//   ....[1]....
        /*00a4*/ 	.word	0x00002150


	//   ....[2]....
        /*00a8*/ 	.word	0x00003030


	//   ....[3]....
        /*00ac*/ 	.word	0x000040c0


	//   ....[4]....
        /*00b0*/ 	.word	0x00005160


	//   ....[5]....
        /*00b4*/ 	.word	0x00006040


	//   ....[6]....
        /*00b8*/ 	.word	0x00007100


	//   ....[7]....
        /*00bc*/ 	.word	0x000081a0


	//   ....[8]....
        /*00c0*/ 	.word	0x00009090


	//   ....[9]....
        /*00c4*/ 	.word	0x0000a130


	//   ....[10]....
        /*00c8*/ 	.word	0x0000b0b0


	//   ....[11]....
        /*00cc*/ 	.word	0x0000bf80


	//   ....[12]....
        /*00d0*/ 	.word	0x0000d240


	//   ....[13]....
        /*00d4*/ 	.word	0x0000e250


	//   ....[14]....
        /*00d8*/ 	.word	0x0000f240


	//   ....[15]....
        /*00dc*/ 	.word	0x00010230


	//----- nvinfo : EIATTR_EXIT_INSTR_OFFSETS
	.align		4
.L_1549:
        /*00e0*/ 	.byte	0x04, 0x1c
        /*00e2*/ 	.short	(.L_1551 - .L_1550)


	//   ....[0]....
.L_1550:
        /*00e4*/ 	.word	0x0000f300


	//   ....[1]....
        /*00e8*/ 	.word	0x0000f430


	//   ....[2]....
        /*00ec*/ 	.word	0x0000f470


	//   ....[3]....
        /*00f0*/ 	.word	0x0000f510


	//   ....[4]....
        /*00f4*/ 	.word	0x0000f550


	//   ....[5]....
        /*00f8*/ 	.word	0x0000f590


	//   ....[6]....
        /*00fc*/ 	.word	0x0000f620


	//   ....[7]....
        /*0100*/ 	.word	0x0000f640


	//   ....[8]....
        /*0104*/ 	.word	0x0000f6e0


	//   ....[9]....
        /*0108*/ 	.word	0x0000f730


	//   ....[10]....
        /*010c*/ 	.word	0x0000f780


	//   ....[11]....
        /*0110*/ 	.word	0x0000f850


	//   ....[12]....
        /*0114*/ 	.word	0x0000f8b0


	//   ....[13]....
        /*0118*/ 	.word	0x0000fa40


	//   ....[14]....
        /*011c*/ 	.word	0x0000fba0


	//   ....[15]....
        /*0120*/ 	.word	0x0000fbe0


	//   ....[16]....
        /*0124*/ 	.word	0x0000fca0


	//   ....[17]....
        /*0128*/ 	.word	0x0000fe20


	//   ....[18]....
        /*012c*/ 	.word	0x0000ffa0


	//   ....[19]....
        /*0130*/ 	.word	0x00010100


	//   ....[20]....
        /*0134*/ 	.word	0x00010240


	//   ....[21]....
        /*0138*/ 	.word	0x00010280


	//   ....[22]....
        /*013c*/ 	.word	0x000102c0


	//----- nvinfo : EIATTR_MAX_THREADS
	.align		4
.L_1551:
        /*0140*/ 	.byte	0x04, 0x05
        /*0142*/ 	.short	(.L_1553 - .L_1552)
.L_1552:
        /*0144*/ 	.word	0x00000080
        /*0148*/ 	.word	0x00000001
        /*014c*/ 	.word	0x00000001


	//----- nvinfo : EIATTR_CRS_STACK_SIZE
	.align		4
.L_1553:
        /*0150*/ 	.byte	0x04, 0x1e
        /*0152*/ 	.short	(.L_1555 - .L_1554)
.L_1554:
        /*0154*/ 	.word	0x00000000
.L_1555:


//--------------------- .nv.info._ZN2at6native18elementwise_kernelILi128ELi4EZNS0_22gpu_kernel_impl_nocastIZZZNS0_28launch_masked_scatter_kernelERKNS_10TensorBaseES5_S5_S5_ENKUlvE_clEvENKUlvE10_clEvEUlN3c104HalfEblE_EEvRNS_18TensorIteratorBaseERKT_EUliE_EEviT1_ --------------------------
	.section	.nv.info._ZN2at6native18elementwise_kernelILi128ELi4EZNS0_22gpu_kernel_impl_nocastIZZZNS0_28launch_masked_scatter_kernelERKNS_10TensorBaseES5_S5_S5_ENKUlvE_clEvENKUlvE10_clEvEUlN3c104HalfEblE_EEvRNS_18TensorIteratorBaseERKT_EUliE_EEviT1_,"",@"SHT_CUDA_INFO"
	.sectionflags	@""
	.align	4


	//----- nvinfo : EIATTR_CUDA_API_VERSION
	.align		4
        /*0000*/ 	.byte	0x04, 0x37
        /*0002*/ 	.short	(.L_1557 - .L_1556)
.L_1556:
        /*0004*/ 	.word	0x00000082


	//----- nvinfo : EIATTR_SW2861232_WAR
	.align		4
.L_1557:
        /*0008*/ 	.byte	0x01, 0x35
	.zero		2


	//----- nvinfo : EIATTR_PARAM_CBANK
	.align		4
        /*000c*/ 	.byte	0x04, 0x0a
        /*000e*/ 	.short	(.L_1559 - .L_1558)
	.align		4
.L_1558:
        /*0010*/ 	.word	index@(.nv.constant0._ZN2at6native18elementwise_kernelILi128ELi4EZNS0_22gpu_kernel_impl_nocastIZZZNS0_28launch_masked_scatter_kernelERKNS_10TensorBaseES5_S5_S5_ENKUlvE_clEvENKUlvE10_clEvEUlN3c104HalfEblE_EEvRNS_18TensorIteratorBaseERKT_EUliE_EEviT1_)
        /*0014*/ 	.short	0x0160
        /*0016*/ 	.short	0x0300


	//----- nvinfo : EIATTR_CBANK_PARAM_SIZE
	.align		4
.L_1559:
        /*0018*/ 	.byte	0x03, 0x19
        /*001a*/ 	.short	0x0300


	//----- nvinfo : EIATTR_KPARAM_INFO
	.align		4
        /*001c*/ 	.byte	0x04, 0x17
        /*001e*/ 	.short	(.L_1561 - .L_1560)
.L_1560:
        /*0020*/ 	.word	0x00000000
        /*0024*/ 	.short	0x0001
        /*0026*/ 	.short	0x0008
        /*0028*/ 	.byte	0x00, 0xf0, 0xe1, 0x0b


	//----- nvinfo : EIATTR_KPARAM_INFO
	.align		4
.L_1561:
        /*002c*/ 	.byte	0x04, 0x17
        /*002e*/ 	.short	(.L_1563 - .L_1562)
.L_1562:
        /*0030*/ 	.word	0x00000000
        /*0034*/ 	.short	0x0000
        /*0036*/ 	.short	0x0000
        /*0038*/ 	.byte	0x00, 0xf0, 0x11, 0x00


	//----- nvinfo : EIATTR_MAXREG_COUNT
	.align		4
.L_1563:
        /*003c*/ 	.byte	0x03, 0x1b
        /*003e*/ 	.short	0x0080


	//----- nvinfo : EIATTR_MERCURY_ISA_VERSION
	.align		4
        /*0040*/ 	.byte	0x03, 0x5f
        /*0042*/ 	.short	0x0000


	//----- nvinfo : EIATTR_EXIT_INSTR_OFFSETS
	.align		4
        /*0044*/ 	.byte	0x04, 0x1c
        /*0046*/ 	.short	(.L_1565 - .L_1564)


	//   ....[0]....
.L_1564:
        /*0048*/ 	.word	0x00003860


	//   ....[1]....
        /*004c*/ 	.word	0x00004ad0


	//----- nvinfo : EIATTR_MAX_THREADS
	.align		4
.L_1565:
        /*0050*/ 	.byte	0x04, 0x05
        /*0052*/ 	.short	(.L_1567 - .L_1566)
.L_1566:
        /*0054*/ 	.word	0x00000080
        /*0058*/ 	.word	0x00000001
        /*005c*/ 	.word	0x00000001


	//----- nvinfo : EIATTR_CRS_STACK_SIZE
	.align		4
.L_1567:
        /*0060*/ 	.byte	0x04, 0x1e
        /*0062*/ 	.short	(.L_1569 - .L_1568)
.L_1568:
        /*0064*/ 	.word	0x00000000
.L_1569:


//--------------------- .nv.info._ZN2at6native27unrolled_elementwise_kernelIZZZNS0_28launch_masked_scatter_kernelERKNS_10TensorBaseES4_S4_S4_ENKUlvE_clEvENKUlvE10_clEvEUlN3c104HalfEblE_St5arrayIPcLm4EELi4E23TrivialOffsetCalculatorILi3EjESD_ILi1EjENS0_6memory15LoadWithoutCastENSG_16StoreWithoutCastEEEviT_T0_T2_T3_T4_T5_ --------------------------
	.section	.nv.info._ZN2at6native27unrolled_elementwise_kernelIZZZNS0_28launch_masked_scatter_kernelERKNS_10TensorBaseES4_S4_S4_ENKUlvE_clEvENKUlvE10_clEvEUlN3c104HalfEblE_St5arrayIPcLm4EELi4E23TrivialOffsetCalculatorILi3EjESD_ILi1EjENS0_6memory15LoadWithoutCastENSG_16StoreWithoutCastEEEviT_T0_T2_T3_T4_T5_,"",@"SHT_CUDA_INFO"
	.sectionflags	@""
	.align	4


	//----- nvinfo : EIATTR_CUDA_API_VERSION
	.align		4
        /*0000*/ 	.byte	0x04, 0x37
        /*0002*/ 	.short	(.L_1571 - .L_1570)
.L_1570:
        /*0004*/ 	.word	0x00000082


	//----- nvinfo : EIATTR_SW2861232_WAR
	.align		4
.L_1571:
        /*0008*/ 	.byte	0x01, 0x35
	.zero		2


	//----- nvinfo : EIATTR_PARAM_CBANK
	.align		4
        /*000c*/ 	.byte	0x04, 0x0a
        /*000e*/ 	.short	(.L_1573 - .L_1572)
	.align		4
.L_1572:
        /*0010*/ 	.word	index@(.nv.constant0._ZN2at6native27unrolled_elementwise_kernelIZZZNS0_28launch_masked_scatter_kernelERKNS_10TensorBaseES4_S4_S4_ENKUlvE_clEvENKUlvE10_clEvEUlN3c104HalfEblE_St5arrayIPcLm4EELi4E23TrivialOffsetCalculatorILi3EjESD_ILi1EjENS0_6memory15LoadWithoutCastENSG_16StoreWithoutCastEEEviT_T0_T2_T3_T4_T5_)
        /*0014*/ 	.short	0x0160
        /*0016*/ 	.short	0x003c


	//----- nvinfo : EIATTR_CBANK_PARAM_SIZE
	.align		4
.L_1573:
        /*0018*/ 	.byte	0x03, 0x19
        /*001a*/ 	.short	0x003c


	//----- nvinfo : EIATTR_KPARAM_INFO
	.align		4
        /*001c*/ 	.byte	0x04, 0x17
        /*001e*/ 	.short	(.L_1575 - .L_1574)
.L_1574:
        /*0020*/ 	.word	0x00000000
        /*0024*/ 	.short	0x0006
        /*0026*/ 	.short	0x003b
        /*0028*/ 	.byte	0x00, 0xf0, 0x05, 0x00


	//----- nvinfo : EIATTR_KPARAM_INFO
	.align		4
.L_1575:
        /*002c*/ 	.byte	0x04, 0x17
        /*002e*/ 	.short	(.L_1577 - .L_1576)
.L_1576:
        /*0030*/ 	.word	0x00000000
        /*0034*/ 	.short	0x0005
        /*0036*/ 	.short	0x003a
        /*0038*/ 	.byte	0x00, 0xf0, 0x05, 0x00


	//----- nvinfo : EIATTR_KPARAM_INFO
	.align		4
.L_1577:
        /*003c*/ 	.byte	0x04, 0x17
        /*003e*/ 	.short	(.L_1579 - .L_1578)
.L_1578:
        /*0040*/ 	.word	0x00000000
        /*0044*/ 	.short	0x0004
        /*0046*/ 	.short	0x0039
        /*0048*/ 	.byte	0x00, 0xf0, 0x05, 0x00


	//----- nvinfo : EIATTR_KPARAM_INFO
	.align		4
.L_1579:
        /*004c*/ 	.byte	0x04, 0x17
        /*004e*/ 	.short	(.L_1581 - .L_1580)
.L_1580:
        /*0050*/ 	.word	0x00000000
        /*0054*/ 	.short	0x0003
        /*0056*/ 	.short	0x0038
        /*0058*/ 	.byte	0x00, 0xf0, 0x05, 0x00


	//----- nvinfo : EIATTR_KPARAM_INFO
	.align		4
.L_1581:
        /*005c*/ 	.byte	0x04, 0x17
        /*005e*/ 	.short	(.L_1583 - .L_1582)
.L_1582:
        /*0060*/ 	.word	0x00000000
        /*0064*/ 	.short	0x0002
        /*0066*/ 	.short	0x0018
        /*0068*/ 	.byte	0x00, 0xf0, 0x81, 0x00


	//----- nvinfo : EIATTR_KPARAM_INFO
	.align		4
.L_1583:
        /*006c*/ 	.byte	0x04, 0x17
        /*006e*/ 	.short	(.L_1585 - .L_1584)
.L_1584:
        /*0070*/ 	.word	0x00000000
        /*0074*/ 	.short	0x0001
        /*0076*/ 	.short	0x0008
        /*0078*/ 	.byte	0x00, 0xf0, 0x41, 0x00


	//----- nvinfo : EIATTR_KPARAM_INFO
	.align		4
.L_1585:
        /*007c*/ 	.byte	0x04, 0x17
        /*007e*/ 	.short	(.L_1587 - .L_1586)
.L_1586:
        /*0080*/ 	.word	0x00000000
        /*0084*/ 	.short	0x0000
        /*0086*/ 	.short	0x0000
        /*0088*/ 	.byte	0x00, 0xf0, 0x11, 0x00


	//----- nvinfo : EIATTR_MAXREG_COUNT
	.align		4
.L_1587:
        /*008c*/ 	.byte	0x03, 0x1b
        /*008e*/ 	.short	0x00ff


	//----- nvinfo : EIATTR_MERCURY_ISA_VERSION
	.align		4
        /*0090*/ 	.byte	0x03, 0x5f
        /*0092*/ 	.short	0x0000


	//----- nvinfo : EIATTR_EXIT_INSTR_OFFSETS
	.align		4
        /*0094*/ 	.byte	0x04, 0x1c
        /*0096*/ 	.short	(.L_1589 - .L_1588)


	//   ....[0]....
.L_1588:
        /*0098*/ 	.word	0x000007a0


	//   ....[1]....
        /*009c*/ 	.word	0x000007f0


	//----- nvinfo : EIATTR_MAX_THREADS
	.align		4
.L_1589:
        /*00a0*/ 	.byte	0x04, 0x05
        /*00a2*/ 	.short	(.L_1591 - .L_1590)
.L_1590:
        /*00a4*/ 	.word	0x00000080
        /*00a8*/ 	.word	0x00000001
        /*00ac*/ 	.word	0x00000001


	//----- nvinfo : EIATTR_CRS_STACK_SIZE
	.align		4
.L_1591:
        /*00b0*/ 	.byte	0x04, 0x1e
        /*00b2*/ 	.short	(.L_1593 - .L_1592)
.L_1592:
        /*00b4*/ 	.word	0x00000000
.L_1593:


//--------------------- .nv.info._ZN2at6native29vectorized_elementwise_kernelILi2EZZZNS0_28launch_masked_scatter_kernelERKNS_10TensorBaseES4_S4_S4_ENKUlvE_clEvENKUlvE10_clEvEUlN3c104HalfEblE_St5arrayIPcLm4EEEEviT0_T1_ --------------------------
	.section	.nv.info._ZN2at6native29vectorized_elementwise_kernelILi2EZZZNS0_28launch_masked_scatter_kernelERKNS_10TensorBaseES4_S4_S4_ENKUlvE_clEvENKUlvE10_clEvEUlN3c104HalfEblE_St5arrayIPcLm4EEEEviT0_T1_,"",@"SHT_CUDA_INFO"
	.sectionflags	@""
	.align	4


	//----- nvinfo : EIATTR_CUDA_API_VERSION
	.align		4
        /*0000*/ 	.byte	0x04, 0x37
        /*0002*/ 	.short	(.L_1595 - .L_1594)
.L_1594:
        /*0004*/ 	.word	0x00000082


	//----- nvinfo : EIATTR_SW2861232_WAR
	.align		4
.L_1595:
        /*0008*/ 	.byte	0x01, 0x35
	.zero		2


	//----- nvinfo : EIATTR_PARAM_CBANK
	.align		4
        /*000c*/ 	.byte	0x04, 0x0a
        /*000e*/ 	.short	(.L_1597 - .L_1596)
	.align		4
.L_1596:
        /*0010*/ 	.word	index@(.nv.constant0._ZN2at6native29vectorized_elementwise_kernelILi2EZZZNS0_28launch_masked_scatter_kernelERKNS_10TensorBaseES4_S4_S4_ENKUlvE_clEvENKUlvE10_clEvEUlN3c104HalfEblE_St5arrayIPcLm4EEEEviT0_T1_)
        /*0014*/ 	.short	0x0160
        /*0016*/ 	.short	0x0038


	//----- nvinfo : EIATTR_CBANK_PARAM_SIZE
	.align		4
.L_1597:
        /*0018*/ 	.byte	0x03, 0x19
        /*001a*/ 	.short	0x0038


	//----- nvinfo : EIATTR_KPARAM_INFO
	.align		4
        /*001c*/ 	.byte	0x04, 0x17
        /*001e*/ 	.short	(.L_1599 - .L_1598)
.L_1598:
        /*0020*/ 	.word	0x00000000
        /*0024*/ 	.short	0x0002
        /*0026*/ 	.short	0x0018
        /*0028*/ 	.byte	0x00, 0xf0, 0x81, 0x00


	//----- nvinfo : EIATTR_KPARAM_INFO
	.align		4
.L_1599:
        /*002c*/ 	.byte	0x04, 0x17
        /*002e*/ 	.short	(.L_1601 - .L_1600)
.L_1600:
        /*0030*/ 	.word	0x00000000
        /*0034*/ 	.short	0x0001
        /*0036*/ 	.short	0x0008
        /*0038*/ 	.byte	0x00, 0xf0, 0x41, 0x00


	//----- nvinfo : EIATTR_KPARAM_INFO
	.align		4
.L_1601:
        /*003c*/ 	.byte	0x04, 0x17
        /*003e*/ 	.short	(.L_1603 - .L_1602)
.L_1602:
        /*0040*/ 	.word	0x00000000
        /*0044*/ 	.short	0x0000
        /*0046*/ 	.short	0x0000
        /*0048*/ 	.byte	0x00, 0xf0, 0x11, 0x00


	//----- nvinfo : EIATTR_MAXREG_COUNT
	.align		4
.L_1603:
        /*004c*/ 	.byte	0x03, 0x1b
        /*004e*/ 	.short	0x00ff


	//----- nvinfo : EIATTR_MERCURY_ISA_VERSION
	.align		4
        /*0050*/ 	.byte	0x03, 0x5f
        /*0052*/ 	.short	0x0000


	//----- nvinfo : EIATTR_EXIT_INSTR_OFFSETS
	.align		4
        /*0054*/ 	.byte	0x04, 0x1c
        /*0056*/ 	.short	(.L_1605 - .L_1604)


	//   ....[0]....
.L_1604:
        /*0058*/ 	.word	0x00000570


	//   ....[1]....
        /*005c*/ 	.word	0x000014d0


	//   ....[2]....
        /*0060*/ 	.word	0x00001520


	//----- nvinfo : EIATTR_MAX_THREADS
	.align		4
.L_1605:
        /*0064*/ 	.byte	0x04, 0x05
        /*0066*/ 	.short	(.L_1607 - .L_1606)
.L_1606:
        /*0068*/ 	.word	0x00000080
        /*006c*/ 	.word	0x00000001
        /*0070*/ 	.word	0x00000001


	//----- nvinfo : EIATTR_CRS_STACK_SIZE
	.align		4
.L_1607:
        /*0074*/ 	.byte	0x04, 0x1e
        /*0076*/ 	.short	(.L_1609 - .L_1608)
.L_1608:
        /*0078*/ 	.word	0x00000000
.L_1609:


//--------------------- .nv.info._ZN2at6native29vectorized_elementwise_kernelILi4EZZZNS0_28launch_masked_scatter_kernelERKNS_10TensorBaseES4_S4_S4_ENKUlvE_clEvENKUlvE10_clEvEUlN3c104HalfEblE_St5arrayIPcLm4EEEEviT0_T1_ --------------------------
	.section	.nv.info._ZN2at6native29vectorized_elementwise_kernelILi4EZZZNS0_28launch_masked_scatter_kernelERKNS_10TensorBaseES4_S4_S4_ENKUlvE_clEvENKUlvE10_clEvEUlN3c104HalfEblE_St5arrayIPcLm4EEEEviT0_T1_,"",@"SHT_CUDA_INFO"
	.sectionflags	@""
	.align	4


	//----- nvinfo : EIATTR_CUDA_API_VERSION
	.align		4
        /*0000*/ 	.byte	0x04, 0x37
        /*0002*/ 	.short	(.L_1611 - .L_1610)
.L_1610:
        /*0004*/ 	.word	0x00000082


	//----- nvinfo : EIATTR_SW2861232_WAR
	.align		4
.L_1611:
        /*0008*/ 	.byte	0x01, 0x35
	.zero		2


	//----- nvinfo : EIATTR_PARAM_CBANK
	.align		4
        /*000c*/ 	.byte	0x04, 0x0a
        /*000e*/ 	.short	(.L_1613 - .L_1612)
	.align		4
.L_1612:
        /*0010*/ 	.word	index@(.nv.constant0._ZN2at6native29vectorized_elementwise_kernelILi4EZZZNS0_28launch_masked_scatter_kernelERKNS_10TensorBaseES4_S4_S4_ENKUlvE_clEvENKUlvE10_clEvEUlN3c104HalfEblE_St5arrayIPcLm4EEEEviT0_T1_)
        /*0014*/ 	.short	0x0160
        /*0016*/ 	.short	0x0038


	//----- nvinfo : EIATTR_CBANK_PARAM_SIZE
	.align		4
.L_1613:
        /*0018*/ 	.byte	0x03, 0x19
        /*001a*/ 	.short	0x0038


	//----- nvinfo : EIATTR_KPARAM_INFO
	.align		4
        /*001c*/ 	.byte	0x04, 0x17
        /*001e*/ 	.short	(.L_1615 - .L_1614)
.L_1614:
        /*0020*/ 	.word	0x00000000
        /*0024*/ 	.short	0x0002
        /*0026*/ 	.short	0x0018
        /*0028*/ 	.byte	0x00, 0xf0, 0x81, 0x00


	//----- nvinfo : EIATTR_KPARAM_INFO
	.align		4
.L_1615:
        /*002c*/ 	.byte	0x04, 0x17
        /*002e*/ 	.short	(.L_1617 - .L_1616)
.L_1616:
        /*0030*/ 	.word	0x00000000
        /*0034*/ 	.short	0x0001
        /*0036*/ 	.short	0x0008
        /*0038*/ 	.byte	0x00, 0xf0, 0x41, 0x00


	//----- nvinfo : EIATTR_KPARAM_INFO
	.align		4
.L_1617:
        /*003c*/ 	.byte	0x04, 0x17
        /*003e*/ 	.short	(.L_1619 - .L_1618)
.L_1618:
        /*0040*/ 	.word	0x00000000
        /*0044*/ 	.short	0x0000
        /*0046*/ 	.short	0x0000
        /*0048*/ 	.byte	0x00, 0xf0, 0x11, 0x00


	//----- nvinfo : EIATTR_MAXREG_COUNT
	.align		4
.L_1619:
        /*004c*/ 	.byte	0x03, 0x1b
        /*004e*/ 	.short	0x00ff


	//----- nvinfo : EIATTR_MERCURY_ISA_VERSION
	.align		4
        /*0050*/ 	.byte	0x03, 0x5f
        /*0052*/ 	.short	0x0000


	//----- nvinfo : EIATTR_EXIT_INSTR_OFFSETS
	.align		4
        /*0054*/ 	.byte	0x04, 0x1c
        /*0056*/ 	.short	(.L_1621 - .L_1620)


	//   ....[0]....
.L_1620:
        /*0058*/ 	.word	0x00000500


	//   ....[1]....
        /*005c*/ 	.word	0x00001460


	//   ....[2]....
        /*0060*/ 	.word	0x000014b0


	//----- nvinfo : EIATTR_MAX_THREADS
	.align		4
.L_1621:
        /*0064*/ 	.byte	0x04, 0x05
        /*0066*/ 	.short	(.L_1623 - .L_1622)
.L_1622:
        /*0068*/ 	.word	0x00000080
        /*006c*/ 	.word	0x00000001
        /*0070*/ 	.word	0x00000001


	//----- nvinfo : EIATTR_CRS_STACK_SIZE
	.align		4
.L_1623:
        /*0074*/ 	.byte	0x04, 0x1e
        /*0076*/ 	.short	(.L_1625 - .L_1624)
.L_1624:
        /*0078*/ 	.word	0x00000000
.L_1625:


//--------------------- .nv.info._ZN2at6native29vectorized_elementwise_kernelILi8EZZZNS0_28launch_masked_scatter_kernelERKNS_10TensorBaseES4_S4_S4_ENKUlvE_clEvENKUlvE10_clEvEUlN3c104HalfEblE_St5arrayIPcLm4EEEEviT0_T1_ --------------------------
	.section	.nv.info._ZN2at6native29vectorized_elementwise_kernelILi8EZZZNS0_28launch_masked_scatter_kernelERKNS_10TensorBaseES4_S4_S4_ENKUlvE_clEvENKUlvE10_clEvEUlN3c104HalfEblE_St5arrayIPcLm4EEEEviT0_T1_,"",@"SHT_CUDA_INFO"
	.sectionflags	@""
	.align	4


	//----- nvinfo : EIATTR_CUDA_API_VERSION
	.align		4
        /*0000*/ 	.byte	0x04, 0x37
        /*0002*/ 	.short	(.L_1627 - .L_1626)
.L_1626:
        /*0004*/ 	.word	0x00000082


	//----- nvinfo : EIATTR_SW2861232_WAR
	.align		4
.L_1627:
        /*0008*/ 	.byte	0x01, 0x35
	.zero		2


	//----- nvinfo : EIATTR_PARAM_CBANK
	.align		4
        /*000c*/ 	.byte	0x04, 0x0a
        /*000e*/ 	.short	(.L_1629 - .L_1628)
	.align		4
.L_1628:
        /*0010*/ 	.word	index@(.nv.constant0._ZN2at6native29vectorized_elementwise_kernelILi8EZZZNS0_28launch_masked_scatter_kernelERKNS_10TensorBaseES4_S4_S4_ENKUlvE_clEvENKUlvE10_clEvEUlN3c104HalfEblE_St5arrayIPcLm4EEEEviT0_T1_)
        /*0014*/ 	.short	0x0160
        /*0016*/ 	.short	0x0038


	//----- nvinfo : EIATTR_CBANK_PARAM_SIZE
	.align		4
.L_1629:
        /*0018*/ 	.byte	0x03, 0x19
        /*001a*/ 	.short	0x0038


	//----- nvinfo : EIATTR_KPARAM_INFO
	.align		4
        /*001c*/ 	.byte	0x04, 0x17
        /*001e*/ 	.short	(.L_1631 - .L_1630)
.L_1630:
        /*0020*/ 	.word	0x00000000
        /*0024*/ 	.short	0x0002
        /*0026*/ 	.short	0x0018
        /*0028*/ 	.byte	0x00, 0xf0, 0x81, 0x00


	//----- nvinfo : EIATTR_KPARAM_INFO
	.align		4
.L_1631:
        /*002c*/ 	.byte	0x04, 0x17
        /*002e*/ 	.short	(.L_1633 - .L_1632)
.L_1632:
        /*0030*/ 	.word	0x00000000
        /*0034*/ 	.short	0x0001
        /*0036*/ 	.short	0x0008
        /*0038*/ 	.byte	0x00, 0xf0, 0x41, 0x00


	//----- nvinfo : EIATTR_KPARAM_INFO
	.align		4
.L_1633:
        /*003c*/ 	.byte	0x04, 0x17
        /*003e*/ 	.short	(.L_1635 - .L_1634)
.L_1634:
        /*0040*/ 	.word	0x00000000
        /*0044*/ 	.short	0x0000
        /*0046*/ 	.short	0x0000
        /*0048*/ 	.byte	0x00, 0xf0, 0x11, 0x00


	//----- nvinfo : EIATTR_MAXREG_COUNT
	.align		4
.L_1635:
        /*004c*/ 	.byte	0x03, 0x1b
        /*004e*/ 	.short	0x00ff


	//----- nvinfo : EIATTR_MERCURY_ISA_VERSION
	.align		4
        /*0050*/ 	.byte	0x03, 0x5f
        /*0052*/ 	.short	0x0000


	//----- nvinfo : EIATTR_EXIT_INSTR_OFFSETS
	.align		4
        /*0054*/ 	.byte	0x04, 0x1c
        /*0056*/ 	.short	(.L_1637 - .L_1636)


	//   ....[0]....
.L_1636:
        /*0058*/ 	.word	0x00000010


	//----- nvinfo : EIATTR_MAX_THREADS
	.align		4
.L_1637:
        /*005c*/ 	.byte	0x04, 0x05
        /*005e*/ 	.short	(.L_1639 - .L_1638)
.L_1638:
        /*0060*/ 	.word	0x00000080
        /*0064*/ 	.word	0x00000001
        /*0068*/ 	.word	0x00000001
.L_1639:


//--------------------- .nv.info._ZN2at6native18elementwise_kernelILi128ELi4EZNS0_15gpu_kernel_implIZZZNS0_28launch_masked_scatter_kernelERKNS_10TensorBaseES5_S5_S5_ENKUlvE_clEvENKUlvE9_clEvEUlN3c108BFloat16EblE_EEvRNS_18TensorIteratorBaseERKT_EUliE_EEviT1_ --------------------------
	.section	.nv.info._ZN2at6native18elementwise_kernelILi128ELi4EZNS0_15gpu_kernel_implIZZZNS0_28launch_masked_scatter_kernelERKNS_10TensorBaseES5_S5_S5_ENKUlvE_clEvENKUlvE9_clEvEUlN3c108BFloat16EblE_EEvRNS_18TensorIteratorBaseERKT_EUliE_EEviT1_,"",@"SHT_CUDA_INFO"
	.sectionflags	@""
	.align	4


	//----- nvinfo : EIATTR_CUDA_API_VERSION
	.align		4
        /*0000*/ 	.byte	0x04, 0x37
        /*0002*/ 	.short	(.L_1641 - .L_1640)
.L_1640:
        /*0004*/ 	.word	0x00000082


	//----- nvinfo : EIATTR_SW2861232_WAR
	.align		4
.L_1641:
        /*0008*/ 	.byte	0x01, 0x35
	.zero		2


	//----- nvinfo : EIATTR_PARAM_CBANK
	.align		4
        /*000c*/ 	.byte	0x04, 0x0a
        /*000e*/ 	.short	(.L_1643 - .L_1642)
	.align		4
.L_1642:
        /*0010*/ 	.word	index@(.nv.constant0._ZN2at6native18elementwise_kernelILi128ELi4EZNS0_15gpu_kernel_implIZZZNS0_28launch_masked_scatter_kernelERKNS_10TensorBaseES5_S5_S5_ENKUlvE_clEvENKUlvE9_clEvEUlN3c108BFloat16EblE_EEvRNS_18TensorIteratorBaseERKT_EUliE_EEviT1_)
        /*0014*/ 	.short	0x0160
        /*0016*/ 	.short	0x0308


	//----- nvinfo : EIATTR_CBANK_PARAM_SIZE
	.align		4
.L_1643:
        /*0018*/ 	.byte	0x03, 0x19
        /*001a*/ 	.short	0x0308


	//----- nvinfo : EIATTR_KPARAM_INFO
	.align		4
        /*001c*/ 	.byte	0x04, 0x17
        /*001e*/ 	.short	(.L_1645 - .L_1644)
.L_1644:
        /*0020*/ 	.word	0x00000000
        /*0024*/ 	.short	0x0001
        /*0026*/ 	.short	0x0008
        /*0028*/ 	.byte	0x00, 0xf0, 0x01, 0x0c


	//----- nvinfo : EIATTR_KPARAM_INFO
	.align		4
.L_1645:
        /*002c*/ 	.byte	0x04, 0x17
        /*002e*/ 	.short	(.L_1647 - .L_1646)
.L_1646:
        /*0030*/ 	.word	0x00000000
        /*0034*/ 	.short	0x0000
        /*0036*/ 	.short	0x0000
        /*0038*/ 	.byte	0x00, 0xf0, 0x11, 0x00


	//----- nvinfo : EIATTR_MAXREG_COUNT
	.align		4
.L_1647:
        /*003c*/ 	.byte	0x03, 0x1b
        /*003e*/ 	.short	0x0080


	//----- nvinfo : EIATTR_EXTERNS
	.align		4
        /*0040*/ 	.byte	0x04, 0x0f
        /*0042*/ 	.short	(.L_1649 - .L_1648)


	//   ....[0]....
	.align		4
.L_1648:
        /*0044*/ 	.word	index@(__assertfail)


	//----- nvinfo : EIATTR_MERCURY_ISA_VERSION
	.align		4
.L_1649:
        /*0048*/ 	.byte	0x03, 0x5f
        /*004a*/ 	.short	0x0000


	//----- nvinfo : EIATTR_SYSCALL_OFFSETS
	.align		4
        /*004c*/ 	.byte	0x04, 0x46
        /*004e*/ 	.short	(.L_1651 - .L_1650)


	//   ....[0]....
.L_1650:
        /*0050*/ 	.word	0x000021f0


	//   ....[1]....
        /*0054*/ 	.word	0x00003290


	//   ....[2]....
        /*0058*/ 	.word	0x00004170


	//   ....[3]....
        /*005c*/ 	.word	0x00005140


	//   ....[4]....
        /*0060*/ 	.word	0x000073a0


	//   ....[5]....
        /*0064*/ 	.word	0x00008440


	//   ....[6]....
        /*0068*/ 	.word	0x00009320


	//   ....[7]....
        /*006c*/ 	.word	0x0000a2f0


	//   ....[8]....
        /*0070*/ 	.word	0x0000c520


	//   ....[9]....
        /*0074*/ 	.word	0x0000d5c0


	//   ....[10]....
        /*0078*/ 	.word	0x0000e4a0


	//   ....[11]....
        /*007c*/ 	.word	0x0000f470


	//   ....[12]....
        /*0080*/ 	.word	0x000116b0


	//   ....[13]....
        /*0084*/ 	.word	0x00012750


	//   ....[14]....
        /*0088*/ 	.word	0x00013630


	//   ....[15]....
        /*008c*/ 	.word	0x00014600


	//----- nvinfo : EIATTR_EXIT_INSTR_OFFSETS
	.align		4
.L_1651:
        /*0090*/ 	.byte	0x04, 0x1c
        /*0092*/ 	.short	(.L_1653 - .L_1652)


	//   ....[0]....
.L_1652:
        /*0094*/ 	.word	0x0000f530


	//   ....[1]....
        /*0098*/ 	.word	0x00013800


	//   ....[2]....
        /*009c*/ 	.word	0x00013840


	//   ....[3]....
        /*00a0*/ 	.word	0x000138e0


	//   ....[4]....
        /*00a4*/ 	.word	0x00013920


	//   ....[5]....
        /*00a8*/ 	.word	0x00013960


	//   ....[6]....
        /*00ac*/ 	.word	0x000139f0


	//   ....[7]....
        /*00b0*/ 	.word	0x00013a30


	//   ....[8]....
        /*00b4*/ 	.word	0x00013ad0


	//   ....[9]....
        /*00b8*/ 	.word	0x00013b20


	//   ....[10]....
        /*00bc*/ 	.word	0x00013b70


	//   ....[11]....
        /*00c0*/ 	.word	0x00013c40


	//   ....[12]....
        /*00c4*/ 	.word	0x00013ca0


	//   ....[13]....
        /*00c8*/ 	.word	0x00013e30


	//   ....[14]....
        /*00cc*/ 	.word	0x00013f90


	//   ....[15]....
        /*00d0*/ 	.word	0x00013fb0


	//   ....[16]....
        /*00d4*/ 	.word	0x00014070


	//   ....[17]....
        /*00d8*/ 	.word	0x000141f0


	//   ....[18]....
        /*00dc*/ 	.word	0x00014370


	//   ....[19]....
        /*00e0*/ 	.word	0x000144d0


	//   ....[20]....
        /*00e4*/ 	.word	0x00014610


	//   ....[21]....
        /*00e8*/ 	.word	0x00014650


	//   ....[22]....
        /*00ec*/ 	.word	0x00014690


	//----- nvinfo : EIATTR_MAX_THREADS
	.align		4
.L_1653:
        /*00f0*/ 	.byte	0x04, 0x05
        /*00f2*/ 	.short	(.L_1655 - .L_1654)
.L_1654:
        /*00f4*/ 	.word	0x00000080
        /*00f8*/ 	.word	0x00000001
        /*00fc*/ 	.word	0x00000001


	//----- nvinfo : EIATTR_CRS_STACK_SIZE
	.align		4
.L_1655:
        /*0100*/ 	.byte	0x04, 0x1e
        /*0102*/ 	.short	(.L_1657 - .L_1656)
.L_1656:
        /*0104*/ 	.word	0x00000000
.L_1657:


//--------------------- .nv.info._ZN2at6native27unrolled_elementwise_kernelIZZZNS0_28launch_masked_scatter_kernelERKNS_10TensorBaseES4_S4_S4_ENKUlvE_clEvENKUlvE9_clEvEUlN3c108BFloat16EblE_St5arrayIPcLm4EELi4E23TrivialOffsetCalculatorILi3EjESD_ILi1EjENS0_6memory12LoadWithCastILi3EEENSG_13StoreWithCastILi1EEEEEviT_T0_T2_T3_T4_T5_ --------------------------
	.section	.nv.info._ZN2at6native27unrolled_elementwise_kernelIZZZNS0_28launch_masked_scatter_kernelERKNS_10TensorBaseES4_S4_S4_ENKUlvE_clEvENKUlvE9_clEvEUlN3c108BFloat16EblE_St5arrayIPcLm4EELi4E23TrivialOffsetCalculatorILi3EjESD_ILi1EjENS0_6memory12LoadWithCastILi3EEENSG_13StoreWithCastILi1EEEEEviT_T0_T2_T3_T4_T5_,"",@"SHT_CUDA_INFO"
	.sectionflags	@""
	.align	4


	//----- nvinfo : EIATTR_CUDA_API_VERSION
	.align		4
        /*0000*/ 	.byte	0x04, 0x37
        /*0002*/ 	.short	(.L_1659 - .L_1658)
.L_1658:
        /*0004*/ 	.word	0x00000082


	//----- nvinfo : EIATTR_SW2861232_WAR
	.align		4
.L_1659:
        /*0008*/ 	.byte	0x01, 0x35
	.zero		2


	//----- nvinfo : EIATTR_PARAM_CBANK
	.align		4
        /*000c*/ 	.byte	0x04, 0x0a
        /*000e*/ 	.short	(.L_1661 - .L_1660)
	.align		4
.L_1660:
        /*0010*/ 	.word	index@(.nv.constant0._ZN2at6native27unrolled_elementwise_kernelIZZZNS0_28launch_masked_scatter_kernelERKNS_10TensorBaseES4_S4_S4_ENKUlvE_clEvENKUlvE9_clEvEUlN3c108BFloat16EblE_St5arrayIPcLm4EELi4E23TrivialOffsetCalculatorILi3EjESD_ILi1EjENS0_6memory12LoadWithCastILi3EEENSG_13StoreWithCastILi1EEEEEviT_T0_T2_T3_T4_T5_)
        /*0014*/ 	.short	0x0160
        /*0016*/ 	.short	0x0054


	//----- nvinfo : EIATTR_CBANK_PARAM_SIZE
	.align		4
.L_1661:
        /*0018*/ 	.byte	0x03, 0x19
        /*001a*/ 	.short	0x0054


	//----- nvinfo : EIATTR_KPARAM_INFO
	.align		4
        /*001c*/ 	.byte	0x04, 0x17
        /*001e*/ 	.short	(.L_1663 - .L_1662)
.L_1662:
        /*0020*/ 	.word	0x00000000
        /*0024*/ 	.short	0x0006
        /*0026*/ 	.short	0x004c
        /*0028*/ 	.byte	0x00, 0xf0, 0x21, 0x00


	//----- nvinfo : EIATTR_KPARAM_INFO
	.align		4
.L_1663:
        /*002c*/ 	.byte	0x04, 0x17
        /*002e*/ 	.short	(.L_1665 - .L_1664)
.L_1664:
        /*0030*/ 	.word	0x00000000
        /*0034*/ 	.short	0x0005
        /*0036*/ 	.short	0x003c
        /*0038*/ 	.byte	0x00, 0xf0, 0x41, 0x00


	//----- nvinfo : EIATTR_KPARAM_INFO
	.align		4
.L_1665:
        /*003c*/ 	.byte	0x04, 0x17
        /*003e*/ 	.short	(.L_1667 - .L_1666)
.L_1666:
        /*0040*/ 	.word	0x00000000
        /*0044*/ 	.short	0x0004
        /*0046*/ 	.short	0x0039
        /*0048*/ 	.byte	0x00, 0xf0, 0x05, 0x00


	//----- nvinfo : EIATTR_KPARAM_INFO
	.align		4
.L_1667:
        /*004c*/ 	.byte	0x04, 0x17
        /*004e*/ 	.short	(.L_1669 - .L_1668)
.L_1668:
        /*0050*/ 	.word	0x00000000
        /*0054*/ 	.short	0x0003
        /*0056*/ 	.short	0x0038
        /*0058*/ 	.byte	0x00, 0xf0, 0x05, 0x00


	//----- nvinfo : EIATTR_KPARAM_INFO
	.align		4
.L_1669:
        /*005c*/ 	.byte	0x04, 0x17
        /*005e*/ 	.short	(.L_1671 - .L_1670)
.L_1670:
        /*0060*/ 	.word	0x00000000
        /*0064*/ 	.short	0x0002
        /*0066*/ 	.short	0x0018
        /*0068*/ 	.byte	0x00, 0xf0, 0x81, 0x00


	//----- nvinfo : EIATTR_KPARAM_INFO
	.align		4
.L_1671:
        /*006c*/ 	.byte	0x04, 0x17
        /*006e*/ 	.short	(.L_1673 - .L_1672)
.L_1672:
        /*0070*/ 	.word	0x00000000
        /*0074*/ 	.short	0x0001
        /*0076*/ 	.short	0x0008
        /*0078*/ 	.byte	0x00, 0xf0, 0x41, 0x00


	//----- nvinfo : EIATTR_KPARAM_INFO
	.align		4
.L_1673:
        /*007c*/ 	.byte	0x04, 0x17
        /*007e*/ 	.short	(.L_1675 - .L_1674)
.L_1674:
        /*0080*/ 	.word	0x00000000
        /*0084*/ 	.short	0x0000
        /*0086*/ 	.short	0x0000
        /*0088*/ 	.byte	0x00, 0xf0, 0x11, 0x00


	//----- nvinfo : EIATTR_MAXREG_COUNT
	.align		4
.L_1675:
        /*008c*/ 	.byte	0x03, 0x1b
        /*008e*/ 	.short	0x00ff


	//----- nvinfo : EIATTR_EXTERNS
	.align		4
        /*0090*/ 	.byte	0x04, 0x0f
        /*0092*/ 	.short	(.L_1677 - .L_1676)


	//   ....[0]....
	.align		4
.L_1676:
        /*0094*/ 	.word	index@(__assertfail)


	//----- nvinfo : EIATTR_MERCURY_ISA_VERSION
	.align		4
.L_1677:
        /*0098*/ 	.byte	0x03, 0x5f
        /*009a*/ 	.short	0x0000


	//----- nvinfo : EIATTR_SYSCALL_OFFSETS
	.align		4
        /*009c*/ 	.byte	0x04, 0x46
        /*009e*/ 	.short	(.L_1679 - .L_1678)


	//   ....[0]....
.L_1678:
        /*00a0*/ 	.word	0x000010e0


	//   ....[1]....
        /*00a4*/ 	.word	0x00002180


	//   ....[2]....
        /*00a8*/ 	.word	0x00003060


	//   ....[3]....
        /*00ac*/ 	.word	0x00004120


	//   ....[4]....
        /*00b0*/ 	.word	0x000051c0


	//   ....[5]....
        /*00b4*/ 	.word	0x000060a0


	//   ....[6]....
        /*00b8*/ 	.word	0x00007190


	//   ....[7]....
        /*00bc*/ 	.word	0x00008230


	//   ....[8]....
        /*00c0*/ 	.word	0x00009120


	//   ....[9]....
        /*00c4*/ 	.word	0x0000a1f0


	//   ....[10]....
        /*00c8*/ 	.word	0x0000b170


	//   ....[11]....
        /*00cc*/ 	.word	0x0000c040


	//   ....[12]....
        /*00d0*/ 	.word	0x0000d300


	//   ....[13]....
        /*00d4*/ 	.word	0x0000e310


	//   ....[14]....
        /*00d8*/ 	.word	0x0000f300


	//   ....[15]....
        /*00dc*/ 	.word	0x000102f0


	//----- nvinfo : EIATTR_EXIT_INSTR_OFFSETS
	.align		4
.L_1679:
        /*00e0*/ 	.byte	0x04, 0x1c
        /*00e2*/ 	.short	(.L_1681 - .L_1680)


	//   ....[0]....
.L_1680:
        /*00e4*/ 	.word	0x0000f3c0


	//   ....[1]....
        /*00e8*/ 	.word	0x0000f4f0


	//   ....[2]....
        /*00ec*/ 	.word	0x0000f530


	//   ....[3]....
        /*00f0*/ 	.word	0x0000f5d0


	//   ....[4]....
        /*00f4*/ 	.word	0x0000f610


	//   ....[5]....
        /*00f8*/ 	.word	0x0000f650


	//   ....[6]....
        /*00fc*/ 	.word	0x0000f6e0


	//   ....[7]....
        /*0100*/ 	.word	0x0000f720


	//   ....[8]....
        /*0104*/ 	.word	0x0000f7c0


	//   ....[9]....
        /*0108*/ 	.word	0x0000f810


	//   ....[10]....
        /*010c*/ 	.word	0x0000f860


	//   ....[11]....
        /*0110*/ 	.word	0x0000f930


	//   ....[12]....
        /*0114*/ 	.word	0x0000f990


	//   ....[13]....
        /*0118*/ 	.word	0x0000fb20


	//   ....[14]....
        /*011c*/ 	.word	0x0000fc80


	//   ....[15]....
        /*0120*/ 	.word	0x0000fca0


	//   ....[16]....
        /*0124*/ 	.word	0x0000fd60


	//   ....[17]....
        /*0128*/ 	.word	0x0000fee0


	//   ....[18]....
        /*012c*/ 	.word	0x00010060


	//   ....[19]....
        /*0130*/ 	.word	0x000101c0


	//   ....[20]....
        /*0134*/ 	.word	0x00010300


	//   ....[21]....
        /*0138*/ 	.word	0x00010340


	//   ....[22]....
        /*013c*/ 	.word	0x00010380


	//----- nvinfo : EIATTR_MAX_THREADS
	.align		4
.L_1681:
        /*0140*/ 	.byte	0x04, 0x05
        /*0142*/ 	.short	(.L_1683 - .L_1682)
.L_1682:
        /*0144*/ 	.word	0x00000080
        /*0148*/ 	.word	0x00000001
        /*014c*/ 	.word	0x00000001


	//----- nvinfo : EIATTR_CRS_STACK_SIZE
	.align		4
.L_1683:
        /*0150*/ 	.byte	0x04, 0x1e
        /*0152*/ 	.short	(.L_1685 - .L_1684)
.L_1684:
        /*0154*/ 	.word	0x00000000
.L_1685:


//--------------------- .nv.info._ZN2at6native18elementwise_kernelILi128ELi4EZNS0_22gpu_kernel_impl_nocastIZZZNS0_28launch_masked_scatter_kernelERKNS_10TensorBaseES5_S5_S5_ENKUlvE_clEvENKUlvE9_clEvEUlN3c108BFloat16EblE_EEvRNS_18TensorIteratorBaseERKT_EUliE_EEviT1_ --------------------------
	.section	.nv.info._ZN2at6native18elementwise_kernelILi128ELi4EZNS0_22gpu_kernel_impl_nocastIZZZNS0_28launch_masked_scatter_kernelERKNS_10TensorBaseES5_S5_S5_ENKUlvE_clEvENKUlvE9_clEvEUlN3c108BFloat16EblE_EEvRNS_18TensorIteratorBaseERKT_EUliE_EEviT1_,"",@"SHT_CUDA_INFO"
	.sectionflags	@""
	.align	4


	//----- nvinfo : EIATTR_CUDA_API_VERSION
	.align		4
        /*0000*/ 	.byte	0x04, 0x37
        /*0002*/ 	.short	(.L_1687 - .L_1686)
.L_1686:
        /*0004*/ 	.word	0x00000082


	//----- nvinfo : EIATTR_SW2861232_WAR
	.align		4
.L_1687:
        /*0008*/ 	.byte	0x01, 0x35
	.zero		2


	//----- nvinfo : EIATTR_PARAM_CBANK
	.align		4
        /*000c*/ 	.byte	0x04, 0x0a
        /*000e*/ 	.short	(.L_1689 - .L_1688)
	.align		4
.L_1688:
        /*0010*/ 	.word	index@(.nv.constant0._ZN2at6native18elementwise_kernelILi128ELi4EZNS0_22gpu_kernel_impl_nocastIZZZNS0_28launch_masked_scatter_kernelERKNS_10TensorBaseES5_S5_S5_ENKUlvE_clEvENKUlvE9_clEvEUlN3c108BFloat16EblE_EEvRNS_18TensorIteratorBaseERKT_EUliE_EEviT1_)
        /*0014*/ 	.short	0x0160
        /*0016*/ 	.short	0x0300


	//----- nvinfo : EIATTR_CBANK_PARAM_SIZE
	.align		4
.L_1689:
        /*0018*/ 	.byte	0x03, 0x19
        /*001a*/ 	.short	0x0300


	//----- nvinfo : EIATTR_KPARAM_INFO
	.align		4
        /*001c*/ 	.byte	0x04, 0x17
        /*001e*/ 	.short	(.L_1691 - .L_1690)
.L_1690:
        /*0020*/ 	.word	0x00000000
        /*0024*/ 	.short	0x0001
        /*0026*/ 	.short	0x0008
        /*0028*/ 	.byte	0x00, 0xf0, 0xe1, 0x0b


	//----- nvinfo : EIATTR_KPARAM_INFO
	.align		4
.L_1691:
        /*002c*/ 	.byte	0x04, 0x17
        /*002e*/ 	.short	(.L_1693 - .L_1692)
.L_1692:
        /*0030*/ 	.word	0x00000000
        /*0034*/ 	.short	0x0000
        /*0036*/ 	.short	0x0000
        /*0038*/ 	.byte	0x00, 0xf0, 0x11, 0x00


	//----- nvinfo : EIATTR_MAXREG_COUNT
	.align		4
.L_1693:
        /*003c*/ 	.byte	0x03, 0x1b
        /*003e*/ 	.short	0x0080


	//----- nvinfo : EIATTR_MERCURY_ISA_VERSION
	.align		4
        /*0040*/ 	.byte	0x03, 0x5f
        /*0042*/ 	.short	0x0000


	//----- nvinfo : EIATTR_EXIT_INSTR_OFFSETS
	.align		4
        /*0044*/ 	.byte	0x04, 0x1c
        /*0046*/ 	.short	(.L_1695 - .L_1694)


	//   ....[0]....
.L_1694:
        /*0048*/ 	.word	0x00003860


	//   ....[1]....
        /*004c*/ 	.word	0x00004ad0


	//----- nvinfo : EIATTR_MAX_THREADS
	.align		4
.L_1695:
        /*0050*/ 	.byte	0x04, 0x05
        /*0052*/ 	.short	(.L_1697 - .L_1696)
.L_1696:
        /*0054*/ 	.word	0x00000080
        /*0058*/ 	.word	0x00000001
        /*005c*/ 	.word	0x00000001


	//----- nvinfo : EIATTR_CRS_STACK_SIZE
	.align		4
.L_1697:
        /*0060*/ 	.byte	0x04, 0x1e
        /*0062*/ 	.short	(.L_1699 - .L_1698)
.L_1698:
        /*0064*/ 	.word	0x00000000
.L_1699:


//--------------------- .nv.info._ZN2at6native27unrolled_elementwise_kernelIZZZNS0_28launch_masked_scatter_kernelERKNS_10TensorBaseES4_S4_S4_ENKUlvE_clEvENKUlvE9_clEvEUlN3c108BFloat16EblE_St5arrayIPcLm4EELi4E23TrivialOffsetCalculatorILi3EjESD_ILi1EjENS0_6memory15LoadWithoutCastENSG_16StoreWithoutCastEEEviT_T0_T2_T3_T4_T5_ --------------------------
	.section	.nv.info._ZN2at6native27unrolled_elementwise_kernelIZZZNS0_28launch_masked_scatter_kernelERKNS_10TensorBaseES4_S4_S4_ENKUlvE_clEvENKUlvE9_clEvEUlN3c108BFloat16EblE_St5arrayIPcLm4EELi4E23TrivialOffsetCalculatorILi3EjESD_ILi1EjENS0_6memory15LoadWithoutCastENSG_16StoreWithoutCastEEEviT_T0_T2_T3_T4_T5_,"",@"SHT_CUDA_INFO"
	.sectionflags	@""
	.align	4


	//----- nvinfo : EIATTR_CUDA_API_VERSION
	.align		4
        /*0000*/ 	.byte	0x04, 0x37
        /*0002*/ 	.short	(.L_1701 - .L_1700)
.L_1700:
        /*0004*/ 	.word	0x00000082


	//----- nvinfo : EIATTR_SW2861232_WAR
	.align		4
.L_1701:
        /*0008*/ 	.byte	0x01, 0x35
	.zero		2


	//----- nvinfo : EIATTR_PARAM_CBANK
	.align		4
        /*000c*/ 	.byte	0x04, 0x0a
        /*000e*/ 	.short	(.L_1703 - .L_1702)
	.align		4
.L_1702:
        /*0010*/ 	.word	index@(.nv.constant0._ZN2at6native27unrolled_elementwise_kernelIZZZNS0_28launch_masked_scatter_kernelERKNS_10TensorBaseES4_S4_S4_ENKUlvE_clEvENKUlvE9_clEvEUlN3c108BFloat16EblE_St5arrayIPcLm4EELi4E23TrivialOffsetCalculatorILi3EjESD_ILi1EjENS0_6memory15LoadWithoutCastENSG_16StoreWithoutCastEEEviT_T0_T2_T3_T4_T5_)
        /*0014*/ 	.short	0x0160
        /*0016*/ 	.short	0x003c


	//----- nvinfo : EIATTR_CBANK_PARAM_SIZE
	.align		4
.L_1703:
        /*0018*/ 	.byte	0x03, 0x19
        /*001a*/ 	.short	0x003c


	//----- nvinfo : EIATTR_KPARAM_INFO
	.align		4
        /*001c*/ 	.byte	0x04, 0x17
        /*001e*/ 	.short	(.L_1705 - .L_1704)
.L_1704:
        /*0020*/ 	.word	0x00000000
        /*0024*/ 	.short	0x0006
        /*0026*/ 	.short	0x003b
        /*0028*/ 	.byte	0x00, 0xf0, 0x05, 0x00


	//----- nvinfo : EIATTR_KPARAM_INFO
	.align		4
.L_1705:
        /*002c*/ 	.byte	0x04, 0x17
        /*002e*/ 	.short	(.L_1707 - .L_1706)
.L_1706:
        /*0030*/ 	.word	0x00000000
        /*0034*/ 	.short	0x0005
        /*0036*/ 	.short	0x003a
        /*0038*/ 	.byte	0x00, 0xf0, 0x05, 0x00


	//----- nvinfo : EIATTR_KPARAM_INFO
	.align		4
.L_1707:
        /*003c*/ 	.byte	0x04, 0x17
        /*003e*/ 	.short	(.L_1709 - .L_1708)
.L_1708:
        /*0040*/ 	.word	0x00000000
        /*0044*/ 	.short	0x0004
        /*0046*/ 	.short	0x0039
        /*0048*/ 	.byte	0x00, 0xf0, 0x05, 0x00


	//----- nvinfo : EIATTR_KPARAM_INFO
	.align		4
.L_1709:
        /*004c*/ 	.byte	0x04, 0x17
        /*004e*/ 	.short	(.L_1711 - .L_1710)
.L_1710:
        /*0050*/ 	.word	0x00000000
        /*0054*/ 	.short	0x0003
        /*0056*/ 	.short	0x0038
        /*0058*/ 	.byte	0x00, 0xf0, 0x05, 0x00


	//----- nvinfo : EIATTR_KPARAM_INFO
	.align		4
.L_1711:
        /*005c*/ 	.byte	0x04, 0x17
        /*005e*/ 	.short	(.L_1713 - .L_1712)
.L_1712:
        /*0060*/ 	.word	0x00000000
        /*0064*/ 	.short	0x0002
        /*0066*/ 	.short	0x0018
        /*0068*/ 	.byte	0x00, 0xf0, 0x81, 0x00


	//----- nvinfo : EIATTR_KPARAM_INFO
	.align		4
.L_1713:
        /*006c*/ 	.byte	0x04, 0x17
        /*006e*/ 	.short	(.L_1715 - .L_1714)
.L_1714:
        /*0070*/ 	.word	0x00000000
        /*0074*/ 	.short	0x0001
        /*0076*/ 	.short	0x0008
        /*0078*/ 	.byte	0x00, 0xf0, 0x41, 0x00


	//----- nvinfo : EIATTR_KPARAM_INFO
	.align		4
.L_1715:
        /*007c*/ 	.byte	0x04, 0x17
        /*007e*/ 	.short	(.L_1717 - .L_1716)
.L_1716:
        /*0080*/ 	.word	0x00000000
        /*0084*/ 	.short	0x0000
        /*0086*/ 	.short	0x0000
        /*0088*/ 	.byte	0x00, 0xf0, 0x11, 0x00


	//----- nvinfo : EIATTR_MAXREG_COUNT
	.align		4
.L_1717:
        /*008c*/ 	.byte	0x03, 0x1b
        /*008e*/ 	.short	0x00ff


	//----- nvinfo : EIATTR_MERCURY_ISA_VERSION
	.align		4
        /*0090*/ 	.byte	0x03, 0x5f
        /*0092*/ 	.short	0x0000


	//----- nvinfo : EIATTR_EXIT_INSTR_OFFSETS
	.align		4
        /*0094*/ 	.byte	0x04, 0x1c
        /*0096*/ 	.short	(.L_1719 - .L_1718)


	//   ....[0]....
.L_1718:
        /*0098*/ 	.word	0x000007a0


	//   ....[1]....
        /*009c*/ 	.word	0x000007f0


	//----- nvinfo : EIATTR_MAX_THREADS
	.align		4
.L_1719:
        /*00a0*/ 	.byte	0x04, 0x05
        /*00a2*/ 	.short	(.L_1721 - .L_1720)
.L_1720:
        /*00a4*/ 	.word	0x00000080
        /*00a8*/ 	.word	0x00000001
        /*00ac*/ 	.word	0x00000001


	//----- nvinfo : EIATTR_CRS_STACK_SIZE
	.align		4
.L_1721:
        /*00b0*/ 	.byte	0x04, 0x1e
        /*00b2*/ 	.short	(.L_1723 - .L_1722)
.L_1722:
        /*00b4*/ 	.word	0x00000000
.L_1723:


//--------------------- .nv.info._ZN2at6native29vectorized_elementwise_kernelILi2EZZZNS0_28launch_masked_scatter_kernelERKNS_10TensorBaseES4_S4_S4_ENKUlvE_clEvENKUlvE9_clEvEUlN3c108BFloat16EblE_St5arrayIPcLm4EEEEviT0_T1_ --------------------------
	.section	.nv.info._ZN2at6native29vectorized_elementwise_kernelILi2EZZZNS0_28launch_masked_scatter_kernelERKNS_10TensorBaseES4_S4_S4_ENKUlvE_clEvENKUlvE9_clEvEUlN3c108BFloat16EblE_St5arrayIPcLm4EEEEviT0_T1_,"",@"SHT_CUDA_INFO"
	.sectionflags	@""
	.align	4


	//----- nvinfo : EIATTR_CUDA_API_VERSION
	.align		4
        /*0000*/ 	.byte	0x04, 0x37
        /*0002*/ 	.short	(.L_1725 - .L_1724)
.L_1724:
        /*0004*/ 	.word	0x00000082


	//----- nvinfo : EIATTR_SW2861232_WAR
	.align		4
.L_1725:
        /*0008*/ 	.byte	0x01, 0x35
	.zero		2


	//----- nvinfo : EIATTR_PARAM_CBANK
	.align		4
        /*000c*/ 	.byte	0x04, 0x0a
        /*000e*/ 	.short	(.L_1727 - .L_1726)
	.align		4
.L_1726:
        /*0010*/ 	.word	index@(.nv.constant0._ZN2at6native29vectorized_elementwise_kernelILi2EZZZNS0_28launch_masked_scatter_kernelERKNS_10TensorBaseES4_S4_S4_ENKUlvE_clEvENKUlvE9_clEvEUlN3c108BFloat16EblE_St5arrayIPcLm4EEEEviT0_T1_)
        /*0014*/ 	.short	0x0160
        /*0016*/ 	.short	0x0038


	//----- nvinfo : EIATTR_CBANK_PARAM_SIZE
	.align		4
.L_1727:
        /*0018*/ 	.byte	0x03, 0x19
        /*001a*/ 	.short	0x0038


	//----- nvinfo : EIATTR_KPARAM_INFO
	.align		4
        /*001c*/ 	.byte	0x04, 0x17
        /*001e*/ 	.short	(.L_1729 - .L_1728)
.L_1728:
        /*0020*/ 	.word	0x00000000
        /*0024*/ 	.short	0x0002
        /*0026*/ 	.short	0x0018
        /*0028*/ 	.byte	0x00, 0xf0, 0x81, 0x00


	//----- nvinfo : EIATTR_KPARAM_INFO
	.align		4
.L_1729:
        /*002c*/ 	.byte	0x04, 0x17
        /*002e*/ 	.short	(.L_1731 - .L_1730)
.L_1730:
        /*0030*/ 	.word	0x00000000
        /*0034*/ 	.short	0x0001
        /*0036*/ 	.short	0x0008
        /*0038*/ 	.byte	0x00, 0xf0, 0x41, 0x00


	//----- nvinfo : EIATTR_KPARAM_INFO
	.align		4
.L_1731:
        /*003c*/ 	.byte	0x04, 0x17
        /*003e*/ 	.short	(.L_1733 - .L_1732)
.L_1732:
        /*0040*/ 	.word	0x00000000
        /*0044*/ 	.short	0x0000
        /*0046*/ 	.short	0x0000
        /*0048*/ 	.byte	0x00, 0xf0, 0x11, 0x00


	//----- nvinfo : EIATTR_MAXREG_COUNT
	.align		4
.L_1733:
        /*004c*/ 	.byte	0x03, 0x1b
        /*004e*/ 	.short	0x00ff


	//----- nvinfo : EIATTR_MERCURY_ISA_VERSION
	.align		4
        /*0050*/ 	.byte	0x03, 0x5f
        /*0052*/ 	.short	0x0000


	//----- nvinfo : EIATTR_EXIT_INSTR_OFFSETS
	.align		4
        /*0054*/ 	.byte	0x04, 0x1c
        /*0056*/ 	.short	(.L_1735 - .L_1734)


	//   ....[0]....
.L_1734:
        /*0058*/ 	.word	0x00000570


	//   ....[1]....
        /*005c*/ 	.word	0x000014d0


	//   ....[2]....
        /*0060*/ 	.word	0x00001520


	//----- nvinfo : EIATTR_MAX_THREADS
	.align		4
.L_1735:
        /*0064*/ 	.byte	0x04, 0x05
        /*0066*/ 	.short	(.L_1737 - .L_1736)
.L_1736:
        /*0068*/ 	.word	0x00000080
        /*006c*/ 	.word	0x00000001
        /*0070*/ 	.word	0x00000001


	//----- nvinfo : EIATTR_CRS_STACK_SIZE
	.align		4
.L_1737:
        /*0074*/ 	.byte	0x04, 0x1e
        /*0076*/ 	.short	(.L_1739 - .L_1738)
.L_1738:
        /*0078*/ 	.word	0x00000000
.L_1739:


//--------------------- .nv.info._ZN2at6native29vectorized_elementwise_kernelILi4EZZZNS0_28launch_masked_scatter_kernelERKNS_10TensorBaseES4_S4_S4_ENKUlvE_clEvENKUlvE9_clEvEUlN3c108BFloat16EblE_St5arrayIPcLm4EEEEviT0_T1_ --------------------------
	.section	.nv.info._ZN2at6native29vectorized_elementwise_kernelILi4EZZZNS0_28launch_masked_scatter_kernelERKNS_10TensorBaseES4_S4_S4_ENKUlvE_clEvENKUlvE9_clEvEUlN3c108BFloat16EblE_St5arrayIPcLm4EEEEviT0_T1_,"",@"SHT_CUDA_INFO"
	.sectionflags	@""
	.align	4


	//----- nvinfo : EIATTR_CUDA_API_VERSION
	.align		4
        /*0000*/ 	.byte	0x04, 0x37
        /*0002*/ 	.short	(.L_1741 - .L_1740)
.L_1740:
        /*0004*/ 	.word	0x00000082


	//----- nvinfo : EIATTR_SW2861232_WAR
	.align		4
.L_1741:
        /*0008*/ 	.byte	0x01, 0x35
	.zero		2


	//----- nvinfo : EIATTR_PARAM_CBANK
	.align		4
        /*000c*/ 	.byte	0x04, 0x0a
        /*000e*/ 	.short	(.L_1743 - .L_1742)
	.align		4
.L_1742:
        /*0010*/ 	.word	index@(.nv.constant0._ZN2at6native29vectorized_elementwise_kernelILi4EZZZNS0_28launch_masked_scatter_kernelERKNS_10TensorBaseES4_S4_S4_ENKUlvE_clEvENKUlvE9_clEvEUlN3c108BFloat16EblE_St5arrayIPcLm4EEEEviT0_T1_)
        /*0014*/ 	.short	0x0160
        /*0016*/ 	.short	0x0038


	//----- nvinfo : EIATTR_CBANK_PARAM_SIZE
	.align		4
.L_1743:
        /*0018*/ 	.byte	0x03, 0x19
        /*001a*/ 	.short	0x0038


	//----- nvinfo : EIATTR_KPARAM_INFO
	.align		4
        /*001c*/ 	.byte	0x04, 0x17
        /*001e*/ 	.short	(.L_1745 - .L_1744)
.L_1744:
        /*0020*/ 	.word	0x00000000
        /*0024*/ 	.short	0x0002
        /*0026*/ 	.short	0x0018
        /*0028*/ 	.byte	0x00, 0xf0, 0x81, 0x00


	//----- nvinfo : EIATTR_KPARAM_INFO
	.align		4
.L_1745:
        /*002c*/ 	.byte	0x04, 0x17
        /*002e*/ 	.short	(.L_1747 - .L_1746)
.L_1746:
        /*0030*/ 	.word	0x00000000
        /*0034*/ 	.short	0x0001
        /*0036*/ 	.short	0x0008
        /*0038*/ 	.byte	0x00, 0xf0, 0x41, 0x00


	//----- nvinfo : EIATTR_KPARAM_INFO
	.align		4
.L_1747:
        /*003c*/ 	.byte	0x04, 0x17
        /*003e*/ 	.short	(.L_1749 - .L_1748)
.L_1748:
        /*0040*/ 	.word	0x00000000
        /*0044*/ 	.short	0x0000
        /*0046*/ 	.short	0x0000
        /*0048*/ 	.byte	0x00, 0xf0, 0x11, 0x00


	//----- nvinfo : EIATTR_MAXREG_COUNT
	.align		4
.L_1749:
        /*004c*/ 	.byte	0x03, 0x1b
        /*004e*/ 	.short	0x00ff


	//----- nvinfo : EIATTR_MERCURY_ISA_VERSION
	.align		4
        /*0050*/ 	.byte	0x03, 0x5f
        /*0052*/ 	.short	0x0000


	//----- nvinfo : EIATTR_EXIT_INSTR_OFFSETS
	.align		4
        /*0054*/ 	.byte	0x04, 0x1c
        /*0056*/ 	.short	(.L_1751 - .L_1750)


	//   ....[0]....
.L_1750:
        /*0058*/ 	.word	0x00000500


	//   ....[1]....
        /*005c*/ 	.word	0x00001460


	//   ....[2]....
        /*0060*/ 	.word	0x000014b0


	//----- nvinfo : EIATTR_MAX_THREADS
	.align		4
.L_1751:
        /*0064*/ 	.byte	0x04, 0x05
        /*0066*/ 	.short	(.L_1753 - .L_1752)
.L_1752:
        /*0068*/ 	.word	0x00000080
        /*006c*/ 	.word	0x00000001
        /*0070*/ 	.word	0x00000001


	//----- nvinfo : EIATTR_CRS_STACK_SIZE
	.align		4
.L_1753:
        /*0074*/ 	.byte	0x04, 0x1e
        /*0076*/ 	.short	(.L_1755 - .L_1754)
.L_1754:
        /*0078*/ 	.word	0x00000000
.L_1755:


//--------------------- .nv.info._ZN2at6native29vectorized_elementwise_kernelILi8EZZZNS0_28launch_masked_scatter_kernelERKNS_10TensorBaseES4_S4_S4_ENKUlvE_clEvENKUlvE9_clEvEUlN3c108BFloat16EblE_St5arrayIPcLm4EEEEviT0_T1_ --------------------------
	.section	.nv.info._ZN2at6native29vectorized_elementwise_kernelILi8EZZZNS0_28launch_masked_scatter_kernelERKNS_10TensorBaseES4_S4_S4_ENKUlvE_clEvENKUlvE9_clEvEUlN3c108BFloat16EblE_St5arrayIPcLm4EEEEviT0_T1_,"",@"SHT_CUDA_INFO"
	.sectionflags	@""
	.align	4


	//----- nvinfo : EIATTR_CUDA_API_VERSION
	.align		4
        /*0000*/ 	.byte	0x04, 0x37
        /*0002*/ 	.short	(.L_1757 - .L_1756)
.L_1756:
        /*0004*/ 	.word	0x00000082


	//----- nvinfo : EIATTR_SW2861232_WAR
	.align		4
.L_1757:
        /*0008*/ 	.byte	0x01, 0x35
	.zero		2


	//----- nvinfo : EIATTR_PARAM_CBANK
	.align		4
        /*000c*/ 	.byte	0x04, 0x0a
        /*000e*/ 	.short	(.L_1759 - .L_1758)
	.align		4
.L_1758:
        /*0010*/ 	.word	index@(.nv.constant0._ZN2at6native29vectorized_elementwise_kernelILi8EZZZNS0_28launch_masked_scatter_kernelERKNS_10TensorBaseES4_S4_S4_ENKUlvE_clEvENKUlvE9_clEvEUlN3c108BFloat16EblE_St5arrayIPcLm4EEEEviT0_T1_)
        /*0014*/ 	.short	0x0160
        /*0016*/ 	.short	0x0038


	//----- nvinfo : EIATTR_CBANK_PARAM_SIZE
	.align		4
.L_1759:
        /*0018*/ 	.byte	0x03, 0x19
        /*001a*/ 	.short	0x0038


	//----- nvinfo : EIATTR_KPARAM_INFO
	.align		4
        /*001c*/ 	.byte	0x04, 0x17
        /*001e*/ 	.short	(.L_1761 - .L_1760)
.L_1760:
        /*0020*/ 	.word	0x00000000
        /*0024*/ 	.short	0x0002
        /*0026*/ 	.short	0x0018
        /*0028*/ 	.byte	0x00, 0xf0, 0x81, 0x00


	//----- nvinfo : EIATTR_KPARAM_INFO
	.align		4
.L_1761:
        /*002c*/ 	.byte	0x04, 0x17
        /*002e*/ 	.short	(.L_1763 - .L_1762)
.L_1762:
        /*0030*/ 	.word	0x00000000
        /*0034*/ 	.short	0x0001
        /*0036*/ 	.short	0x0008
        /*0038*/ 	.byte	0x00, 0xf0, 0x41, 0x00


	//----- nvinfo : EIATTR_KPARAM_INFO
	.align		4
.L_1763:
        /*003c*/ 	.byte	0x04, 0x17
        /*003e*/ 	.short	(.L_1765 - .L_1764)
.L_1764:
        /*0040*/ 	.word	0x00000000
        /*0044*/ 	.short	0x0000
        /*0046*/ 	.short	0x0000
        /*0048*/ 	.byte	0x00, 0xf0, 0x11, 0x00


	//----- nvinfo : EIATTR_MAXREG_COUNT
	.align		4
.L_1765:
        /*004c*/ 	.byte	0x03, 0x1b
        /*004e*/ 	.short	0x00ff


	//----- nvinfo : EIATTR_MERCURY_ISA_VERSION
	.align		4
        /*0050*/ 	.byte	0x03, 0x5f
        /*0052*/ 	.short	0x0000


	//----- nvinfo : EIATTR_EXIT_INSTR_OFFSETS
	.align		4
        /*0054*/ 	.byte	0x04, 0x1c
        /*0056*/ 	.short	(.L_1767 - .L_1766)


	//   ....[0]....
.L_1766:
        /*0058*/ 	.word	0x00000010


	//----- nvinfo : EIATTR_MAX_THREADS
	.align		4
.L_1767:
        /*005c*/ 	.byte	0x04, 0x05
        /*005e*/ 	.short	(.L_1769 - .L_1768)
.L_1768:
        /*0060*/ 	.word	0x00000080
        /*0064*/ 	.word	0x00000001
        /*0068*/ 	.word	0x00000001
.L_1769:


//--------------------- .nv.info._ZN2at6native18elementwise_kernelILi128ELi4EZNS0_15gpu_kernel_implIZZZNS0_28launch_masked_scatter_kernelERKNS_10TensorBaseES5_S5_S5_ENKUlvE_clEvENKUlvE8_clEvEUlbblE_EEvRNS_18TensorIteratorBaseERKT_EUliE_EEviT1_ --------------------------
	.section	.nv.info._ZN2at6native18elementwise_kernelILi128ELi4EZNS0_15gpu_kernel_implIZZZNS0_28launch_masked_scatter_kernelERKNS_10TensorBaseES5_S5_S5_ENKUlvE_clEvENKUlvE8_clEvEUlbblE_EEvRNS_18TensorIteratorBaseERKT_EUliE_EEviT1_,"",@"SHT_CUDA_INFO"
	.sectionflags	@""
	.align	4


	//----- nvinfo : EIATTR_CUDA_API_VERSION
	.align		4
        /*0000*/ 	.byte	0x04, 0x37
        /*0002*/ 	.short	(.L_1771 - .L_1770)
.L_1770:
        /*0004*/ 	.word	0x00000082


	//----- nvinfo : EIATTR_SW2861232_WAR
	.align		4
.L_1771:
        /*0008*/ 	.byte	0x01, 0x35
	.zero		2


	//----- nvinfo : EIATTR_PARAM_CBANK
	.align		4
        /*000c*/ 	.byte	0x04, 0x0a
        /*000e*/ 	.short	(.L_1773 - .L_1772)
	.align		4
.L_1772:
        /*0010*/ 	.word	index@(.nv.constant0._ZN2at6native18elementwise_kernelILi128ELi4EZNS0_15gpu_kernel_implIZZZNS0_28launch_masked_scatter_kernelERKNS_10TensorBaseES5_S5_S5_ENKUlvE_clEvENKUlvE8_clEvEUlbblE_EEvRNS_18TensorIteratorBaseERKT_EUliE_EEviT1_)
        /*0014*/ 	.short	0x0160
        /*0016*/ 	.short	0x0308


	//----- nvinfo : EIATTR_CBANK_PARAM_SIZE
	.align		4
.L_1773:
        /*0018*/ 	.byte	0x03, 0x19
        /*001a*/ 	.short	0x0308


	//----- nvinfo : EIATTR_KPARAM_INFO
	.align		4
        /*001c*/ 	.byte	0x04, 0x17
        /*001e*/ 	.short	(.L_1775 - .L_1774)
.L_1774:
        /*0020*/ 	.word	0x00000000
        /*0024*/ 	.short	0x0001
        /*0026*/ 	.short	0x0008
        /*0028*/ 	.byte	0x00, 0xf0, 0x01, 0x0c


	//----- nvinfo : EIATTR_KPARAM_INFO
	.align		4
.L_1775:
        /*002c*/ 	.byte	0x04, 0x17
        /*002e*/ 	.short	(.L_1777 - .L_1776)
.L_1776:
        /*0030*/ 	.word	0x00000000
        /*0034*/ 	.short	0x0000
        /*0036*/ 	.short	0x0000
        /*0038*/ 	.byte	0x00, 0xf0, 0x11, 0x00


	//----- nvinfo : EIATTR_MAXREG_COUNT
	.align		4
.L_1777:
        /*003c*/ 	.byte	0x03, 0x1b
        /*003e*/ 	.short	0x0080


	//----- nvinfo : EIATTR_EXTERNS
	.align		4
        /*0040*/ 	.byte	0x04, 0x0f
        /*0042*/ 	.short	(.L_1779 - .L_1778)


	//   ....[0]....
	.align		4
.L_1778:
        /*0044*/ 	.word	index@(__assertfail)


	//----- nvinfo : EIATTR_MERCURY_ISA_VERSION
	.align		4
.L_1779:
        /*0048*/ 	.byte	0x03, 0x5f
        /*004a*/ 	.short	0x0000


	//----- nvinfo : EIATTR_SYSCALL_OFFSETS
	.align		4
        /*004c*/ 	.byte	0x04, 0x46
        /*004e*/ 	.short	(.L_1781 - .L_1780)


	//   ....[0]....
.L_1780:
        /*0050*/ 	.word	0x00002210


	//   ....[1]....
        /*0054*/ 	.word	0x000032b0


	//   ....[2]....
        /*0058*/ 	.word	0x00004190


	//   ....[3]....
        /*005c*/ 	.word	0x00005180


	//   ....[4]....
        /*0060*/ 	.word	0x00007420


	//   ....[5]....
        /*0064*/ 	.word	0x000084c0


	//   ....[6]....
        /*0068*/ 	.word	0x000093a0


	//   ....[7]....
        /*006c*/ 	.word	0x0000a390


	//   ....[8]....
        /*0070*/ 	.word	0x0000c600


	//   ....[9]....
        /*0074*/ 	.word	0x0000d6a0


	//   ....[10]....
        /*0078*/ 	.word	0x0000e580


	//   ....[11]....
        /*007c*/ 	.word	0x0000f570


	//   ....[12]....
        /*0080*/ 	.word	0x000117f0


	//   ....[13]....
        /*0084*/ 	.word	0x00012890


	//   ....[14]....
        /*0088*/ 	.word	0x00013770


	//   ....[15]....
        /*008c*/ 	.word	0x00014760


	//----- nvinfo : EIATTR_EXIT_INSTR_OFFSETS
	.align		4
.L_1781:
        /*0090*/ 	.byte	0x04, 0x1c
        /*0092*/ 	.short	(.L_1783 - .L_1782)


	//   ....[0]....
.L_1782:
        /*0094*/ 	.word	0x0000f650


	//   ....[1]....
        /*0098*/ 	.word	0x00013950


	//   ....[2]....
        /*009c*/ 	.word	0x00013970


	//   ....[3]....
        /*00a0*/ 	.word	0x00013a30


	//   ....[4]....
        /*00a4*/ 	.word	0x00013a70


	//   ....[5]....
        /*00a8*/ 	.word	0x00013ab0


	//   ....[6]....
        /*00ac*/ 	.word	0x00013b40


	//   ....[7]....
        /*00b0*/ 	.word	0x00013b80


	//   ....[8]....
        /*00b4*/ 	.word	0x00013c20


	//   ....[9]....
        /*00b8*/ 	.word	0x00013c70


	//   ....[10]....
        /*00bc*/ 	.word	0x00013cc0


	//   ....[11]....
        /*00c0*/ 	.word	0x00013d80


	//   ....[12]....
        /*00c4*/ 	.word	0x00013de0


	//   ....[13]....
        /*00c8*/ 	.word	0x00013f70


	//   ....[14]....
        /*00cc*/ 	.word	0x000140d0


	//   ....[15]....
        /*00d0*/ 	.word	0x00014110


	//   ....[16]....
        /*00d4*/ 	.word	0x000141d0


	//   ....[17]....
        /*00d8*/ 	.word	0x00014350


	//   ....[18]....
        /*00dc*/ 	.word	0x000144d0


	//   ....[19]....
        /*00e0*/ 	.word	0x00014630


	//   ....[20]....
        /*00e4*/ 	.word	0x00014770


	//   ....[21]....
        /*00e8*/ 	.word	0x000147d0


	//   ....[22]....
        /*00ec*/ 	.word	0x00014810


	//----- nvinfo : EIATTR_MAX_THREADS
	.align		4
.L_1783:
        /*00f0*/ 	.byte	0x04, 0x05
        /*00f2*/ 	.short	(.L_1785 - .L_1784)
.L_1784:
        /*00f4*/ 	.word	0x00000080
        /*00f8*/ 	.word	0x00000001
        /*00fc*/ 	.word	0x00000001


	//----- nvinfo : EIATTR_CRS_STACK_SIZE
	.align		4
.L_1785:
        /*0100*/ 	.byte	0x04, 0x1e
        /*0102*/ 	.short	(.L_1787 - .L_1786)
.L_1786:
        /*0104*/ 	.word	0x00000000
.L_1787:


//--------------------- .nv.info._ZN2at6native27unrolled_elementwise_kernelIZZZNS0_28launch_masked_scatter_kernelERKNS_10TensorBaseES4_S4_S4_ENKUlvE_clEvENKUlvE8_clEvEUlbblE_St5arrayIPcLm4EELi4E23TrivialOffsetCalculatorILi3EjESB_ILi1EjENS0_6memory12LoadWithCastILi3EEENSE_13StoreWithCastILi1EEEEEviT_T0_T2_T3_T4_T5_ --------------------------
	.section	.nv.info._ZN2at6native27unrolled_elementwise_kernelIZZZNS0_28launch_masked_scatter_kernelERKNS_10TensorBaseES4_S4_S4_ENKUlvE_clEvENKUlvE8_clEvEUlbblE_St5arrayIPcLm4EELi4E23TrivialOffsetCalculatorILi3EjESB_ILi1EjENS0_6memory12LoadWithCastILi3EEENSE_13StoreWithCastILi1EEEEEviT_T0_T2_T3_T4_T5_,"",@"SHT_CUDA_INFO"
	.sectionflags	@""
	.align	4


	//----- nvinfo : EIATTR_CUDA_API_VERSION
	.align		4
        /*0000*/ 	.byte	0x04, 0x37
        /*0002*/ 	.short	(.L_1789 - .L_1788)
.L_1788:
        /*0004*/ 	.word	0x00000082


	//----- nvinfo : EIATTR_SW2861232_WAR
	.align		4
.L_1789:
        /*0008*/ 	.byte	0x01, 0x35
	.zero		2


	//----- nvinfo : EIATTR_PARAM_CBANK
	.align		4
        /*000c*/ 	.byte	0x04, 0x0a
        /*000e*/ 	.short	(.L_1791 - .L_1790)
	.align		4
.L_1790:
        /*0010*/ 	.word	index@(.nv.constant0._ZN2at6native27unrolled_elementwise_kernelIZZZNS0_28launch_masked_scatter_kernelERKNS_10TensorBaseES4_S4_S4_ENKUlvE_clEvENKUlvE8_clEvEUlbblE_St5arrayIPcLm4EELi4E23TrivialOffsetCalculatorILi3EjESB_ILi1EjENS0_6memory12LoadWithCastILi3EEENSE_13StoreWithCastILi1EEEEEviT_T0_T2_T3_T4_T5_)
        /*0014*/ 	.short	0x0160
        /*0016*/ 	.short	0x0054


	//----- nvinfo : EIATTR_CBANK_PARAM_SIZE
	.align		4
.L_1791:
        /*0018*/ 	.byte	0x03, 0x19
        /*001a*/ 	.short	0x0054


	//----- nvinfo : EIATTR_KPARAM_INFO
	.align		4
        /*001c*/ 	.byte	0x04, 0x17
        /*001e*/ 	.short	(.L_1793 - .L_1792)
.L_1792:
        /*0020*/ 	.word	0x00000000
        /*0024*/ 	.short	0x0006
        /*0026*/ 	.short	0x004c
        /*0028*/ 	.byte	0x00, 0xf0, 0x21, 0x00


	//----- nvinfo : EIATTR_KPARAM_INFO
	.align		4
.L_1793:
        /*002c*/ 	.byte	0x04, 0x17
        /*002e*/ 	.short	(.L_1795 - .L_1794)
.L_1794:
        /*0030*/ 	.word	0x00000000
        /*0034*/ 	.short	0x0005
        /*0036*/ 	.short	0x003c
        /*0038*/ 	.byte	0x00, 0xf0, 0x41, 0x00


	//----- nvinfo : EIATTR_KPARAM_INFO
	.align		4
.L_1795:
        /*003c*/ 	.byte	0x04, 0x17
        /*003e*/ 	.short	(.L_1797 - .L_1796)
.L_1796:
        /*0040*/ 	.word	0x00000000
        /*0044*/ 	.short	0x0004
        /*0046*/ 	.short	0x0039
        /*0048*/ 	.byte	0x00, 0xf0, 0x05, 0x00


	//----- nvinfo : EIATTR_KPARAM_INFO
	.align		4
.L_1797:
        /*004c*/ 	.byte	0x04, 0x17
        /*004e*/ 	.short	(.L_1799 - .L_1798)
.L_1798:
        /*0050*/ 	.word	0x00000000
        /*0054*/ 	.short	0x0003
        /*0056*/ 	.short	0x0038
        /*0058*/ 	.byte	0x00, 0xf0, 0x05, 0x00


	//----- nvinfo : EIATTR_KPARAM_INFO
	.align		4
.L_1799:
        /*005c*/ 	.byte	0x04, 0x17
        /*005e*/ 	.short	(.L_1801 - .L_1800)
.L_1800:
        /*0060*/ 	.word	0x00000000
        /*0064*/ 	.short	0x0002
        /*0066*/ 	.short	0x0018
        /*0068*/ 	.byte	0x00, 0xf0, 0x81, 0x00


	//----- nvinfo : EIATTR_KPARAM_INFO
	.align		4
.L_1801:
        /*006c*/ 	.byte	0x04, 0x17
        /*006e*/ 	.short	(.L_1803 - .L_1802)
.L_1802:
        /*0070*/ 	.word	0x00000000
        /*0074*/ 	.short	0x0001
        /*0076*/ 	.short	0x0008
        /*0078*/ 	.byte	0x00, 0xf0, 0x41, 0x00


	//----- nvinfo : EIATTR_KPARAM_INFO
	.align		4
.L_1803:
        /*007c*/ 	.byte	0x04, 0x17
        /*007e*/ 	.short	(.L_1805 - .L_1804)
.L_1804:
        /*0080*/ 	.word	0x00000000
        /*0084*/ 	.short	0x0000
        /*0086*/ 	.short	0x0000
        /*0088*/ 	.byte	0x00, 0xf0, 0x11, 0x00


	//----- nvinfo : EIATTR_MAXREG_COUNT
	.align		4
.L_1805:
        /*008c*/ 	.byte	0x03, 0x1b
        /*008e*/ 	.short	0x00ff


	//----- nvinfo : EIATTR_EXTERNS
	.align		4
        /*0090*/ 	.byte	0x04, 0x0f
        /*0092*/ 	.short	(.L_1807 - .L_1806)


	//   ....[0]....
	.align		4
.L_1806:
        /*0094*/ 	.word	index@(__assertfail)


	//----- nvinfo : EIATTR_MERCURY_ISA_VERSION
	.align		4
.L_1807:
        /*0098*/ 	.byte	0x03, 0x5f
        /*009a*/ 	.short	0x0000


	//----- nvinfo : EIATTR_SYSCALL_OFFSETS
	.align		4
        /*009c*/ 	.byte	0x04, 0x46
        /*009e*/ 	.short	(.L_1809 - .L_1808)


	//   ....[0]....
.L_1808:
        /*00a0*/ 	.word	0x00001100


	//   ....[1]....
        /*00a4*/ 	.word	0x000021a0


	//   ....[2]....
        /*00a8*/ 	.word	0x00003080


	//   ....[3]....
        /*00ac*/ 	.word	0x00004180


	//   ....[4]....
        /*00b0*/ 	.word	0x00005220


	//   ....[5]....
        /*00b4*/ 	.word	0x00006100


	//   ....[6]....
        /*00b8*/ 	.word	0x00007240


	//   ....[7]....
        /*00bc*/ 	.word	0x000082f0


	//   ....[8]....
        /*00c0*/ 	.word	0x000091d0


	//   ....[9]....
        /*00c4*/ 	.word	0x0000a2e0


	//   ....[10]....
        /*00c8*/ 	.word	0x0000b260


	//   ....[11]....
        /*00cc*/ 	.word	0x0000c150


	//   ....[12]....
        /*00d0*/ 	.word	0x0000d3f0


	//   ....[13]....
        /*00d4*/ 	.word	0x0000e420


	//   ....[14]....
        /*00d8*/ 	.word	0x0000f410


	//   ....[15]....
        /*00dc*/ 	.word	0x00010410


	//----- nvinfo : EIATTR_EXIT_INSTR_OFFSETS
	.align		4
.L_1809:
        /*00e0*/ 	.byte	0x04, 0x1c
        /*00e2*/ 	.short	(.L_1811 - .L_1810)


	//   ....[0]....
.L_1810:
        /*00e4*/ 	.word	0x0000f4f0


	//   ....[1]....
        /*00e8*/ 	.word	0x0000f600


	//   ....[2]....
        /*00ec*/ 	.word	0x0000f620


	//   ....[3]....
        /*00f0*/ 	.word	0x0000f6e0


	//   ....[4]....
        /*00f4*/ 	.word	0x0000f720


	//   ....[5]....
        /*00f8*/ 	.word	0x0000f760


	//   ....[6]....
        /*00fc*/ 	.word	0x0000f7f0


	//   ....[7]....
        /*0100*/ 	.word	0x0000f830


	//   ....[8]....
        /*0104*/ 	.word	0x0000f8d0


	//   ....[9]....
        /*0108*/ 	.word	0x0000f920


	//   ....[10]....
        /*010c*/ 	.word	0x0000f970


	//   ....[11]....
        /*0110*/ 	.word	0x0000fa30


	//   ....[12]....
        /*0114*/ 	.word	0x0000fa90


	//   ....[13]....
        /*0118*/ 	.word	0x0000fc20


	//   ....[14]....
        /*011c*/ 	.word	0x0000fd80


	//   ....[15]....
        /*0120*/ 	.word	0x0000fdc0


	//   ....[16]....
        /*0124*/ 	.word	0x0000fe80


	//   ....[17]....
        /*0128*/ 	.word	0x00010000


	//   ....[18]....
        /*012c*/ 	.word	0x00010180


	//   ....[19]....
        /*0130*/ 	.word	0x000102e0


	//   ....[20]....
        /*0134*/ 	.word	0x00010420


	//   ....[21]....
        /*0138*/ 	.word	0x00010480


	//   ....[22]....
        /*013c*/ 	.word	0x000104c0


	//----- nvinfo : EIATTR_MAX_THREADS
	.align		4
.L_1811:
        /*0140*/ 	.byte	0x04, 0x05
        /*0142*/ 	.short	(.L_1813 - .L_1812)
.L_1812:
        /*0144*/ 	.word	0x00000080
        /*0148*/ 	.word	0x00000001
        /*014c*/ 	.word	0x00000001


	//----- nvinfo : EIATTR_CRS_STACK_SIZE
	.align		4
.L_1813:
        /*0150*/ 	.byte	0x04, 0x1e
        /*0152*/ 	.short	(.L_1815 - .L_1814)
.L_1814:
        /*0154*/ 	.word	0x00000000
.L_1815:


//--------------------- .nv.info._ZN2at6native18elementwise_kernelILi128ELi4EZNS0_22gpu_kernel_impl_nocastIZZZNS0_28launch_masked_scatter_kernelERKNS_10TensorBaseES5_S5_S5_ENKUlvE_clEvENKUlvE8_clEvEUlbblE_EEvRNS_18TensorIteratorBaseERKT_EUliE_EEviT1_ --------------------------
	.section	.nv.info._ZN2at6native18elementwise_kernelILi128ELi4EZNS0_22gpu_kernel_impl_nocastIZZZNS0_28launch_masked_scatter_kernelERKNS_10TensorBaseES5_S5_S5_ENKUlvE_clEvENKUlvE8_clEvEUlbblE_EEvRNS_18TensorIteratorBaseERKT_EUliE_EEviT1_,"",@"SHT_CUDA_INFO"
	.sectionflags	@""
	.align	4


	//----- nvinfo : EIATTR_CUDA_API_VERSION
	.align		4
        /*0000*/ 	.byte	0x04, 0x37
        /*0002*/ 	.short	(.L_1817 - .L_1816)
.L_1816:
        /*0004*/ 	.word	0x00000082


	//----- nvinfo : EIATTR_SW2861232_WAR
	.align		4
.L_1817:
        /*0008*/ 	.byte	0x01, 0x35
	.zero		2


	//----- nvinfo : EIATTR_PARAM_CBANK
	.align		4
        /*000c*/ 	.byte	0x04, 0x0a
        /*000e*/ 	.short	(.L_1819 - .L_1818)
	.align		4
.L_1818:
        /*0010*/ 	.word	index@(.nv.constant0._ZN2at6native18elementwise_kernelILi128ELi4EZNS0_22gpu_kernel_impl_nocastIZZZNS0_28launch_masked_scatter_kernelERKNS_10TensorBaseES5_S5_S5_ENKUlvE_clEvENKUlvE8_clEvEUlbblE_EEvRNS_18TensorIteratorBaseERKT_EUliE_EEviT1_)
        /*0014*/ 	.short	0x0160
        /*0016*/ 	.short	0x0300


	//----- nvinfo : EIATTR_CBANK_PARAM_SIZE
	.align		4
.L_1819:
        /*0018*/ 	.byte	0x03, 0x19
        /*001a*/ 	.short	0x0300


	//----- nvinfo : EIATTR_KPARAM_INFO
	.align		4
        /*001c*/ 	.byte	0x04, 0x17
        /*001e*/ 	.short	(.L_1821 - .L_1820)
.L_1820:
        /*0020*/ 	.word	0x00000000
        /*0024*/ 	.short	0x0001
        /*0026*/ 	.short	0x0008
        /*0028*/ 	.byte	0x00, 0xf0, 0xe1, 0x0b


	//----- nvinfo : EIATTR_KPARAM_INFO
	.align		4
.L_1821:
        /*002c*/ 	.byte	0x04, 0x17
        /*002e*/ 	.short	(.L_1823 - .L_1822)
.L_1822:
        /*0030*/ 	.word	0x00000000
        /*0034*/ 	.short	0x0000
        /*0036*/ 	.short	0x0000
        /*0038*/ 	.byte	0x00, 0xf0, 0x11, 0x00


	//----- nvinfo : EIATTR_MAXREG_COUNT
	.align		4
.L_1823:
        /*003c*/ 	.byte	0x03, 0x1b
        /*003e*/ 	.short	0x0080


	//----- nvinfo : EIATTR_MERCURY_ISA_VERSION
	.align		4
        /*0040*/ 	.byte	0x03, 0x5f
        /*0042*/ 	.short	0x0000


	//----- nvinfo : EIATTR_EXIT_INSTR_OFFSETS
	.align		4
        /*0044*/ 	.byte	0x04, 0x1c
        /*0046*/ 	.short	(.L_1825 - .L_1824)


	//   ....[0]....
.L_1824:
        /*0048*/ 	.word	0x000038c0


	//   ....[1]....
        /*004c*/ 	.word	0x00004b50


	//----- nvinfo : EIATTR_MAX_THREADS
	.align		4
.L_1825:
        /*0050*/ 	.byte	0x04, 0x05
        /*0052*/ 	.short	(.L_1827 - .L_1826)
.L_1826:
        /*0054*/ 	.word	0x00000080
        /*0058*/ 	.word	0x00000001
        /*005c*/ 	.word	0x00000001


	//----- nvinfo : EIATTR_CRS_STACK_SIZE
	.align		4
.L_1827:
        /*0060*/ 	.byte	0x04, 0x1e
        /*0062*/ 	.short	(.L_1829 - .L_1828)
.L_1828:
        /*0064*/ 	.word	0x00000000
.L_1829:


//--------------------- .nv.info._ZN2at6native27unrolled_elementwise_kernelIZZZNS0_28launch_masked_scatter_kernelERKNS_10TensorBaseES4_S4_S4_ENKUlvE_clEvENKUlvE8_clEvEUlbblE_St5arrayIPcLm4EELi4E23TrivialOffsetCalculatorILi3EjESB_ILi1EjENS0_6memory15LoadWithoutCastENSE_16StoreWithoutCastEEEviT_T0_T2_T3_T4_T5_ --------------------------
	.section	.nv.info._ZN2at6native27unrolled_elementwise_kernelIZZZNS0_28launch_masked_scatter_kernelERKNS_10TensorBaseES4_S4_S4_ENKUlvE_clEvENKUlvE8_clEvEUlbblE_St5arrayIPcLm4EELi4E23TrivialOffsetCalculatorILi3EjESB_ILi1EjENS0_6memory15LoadWithoutCastENSE_16StoreWithoutCastEEEviT_T0_T2_T3_T4_T5_,"",@"SHT_CUDA_INFO"
	.sectionflags	@""
	.align	4


	//----- nvinfo : EIATTR_CUDA_API_VERSION
	.align		4
        /*0000*/ 	.byte	0x04, 0x37
        /*0002*/ 	.short	(.L_1831 - .L_1830)
.L_1830:
        /*0004*/ 	.word	0x00000082


	//----- nvinfo : EIATTR_SW2861232_WAR
	.align		4
.L_1831:
        /*0008*/ 	.byte	0x01, 0x35
	.zero		2


	//----- nvinfo : EIATTR_PARAM_CBANK
	.align		4
        /*000c*/ 	.byte	0x04, 0x0a
        /*000e*/ 	.short	(.L_1833 - .L_1832)
	.align		4
.L_1832:
        /*0010*/ 	.word	index@(.nv.constant0._ZN2at6native27unrolled_elementwise_kernelIZZZNS0_28launch_masked_scatter_kernelERKNS_10TensorBaseES4_S4_S4_ENKUlvE_clEvENKUlvE8_clEvEUlbblE_St5arrayIPcLm4EELi4E23TrivialOffsetCalculatorILi3EjESB_ILi1EjENS0_6memory15LoadWithoutCastENSE_16StoreWithoutCastEEEviT_T0_T2_T3_T4_T5_)
        /*0014*/ 	.short	0x0160
        /*0016*/ 	.short	0x003c


	//----- nvinfo : EIATTR_CBANK_PARAM_SIZE
	.align		4
.L_1833:
        /*0018*/ 	.byte	0x03, 0x19
        /*001a*/ 	.short	0x003c


	//----- nvinfo : EIATTR_KPARAM_INFO
	.align		4
        /*001c*/ 	.byte	0x04, 0x17
        /*001e*/ 	.short	(.L_1835 - .L_1834)
.L_1834:
        /*0020*/ 	.word	0x00000000
        /*0024*/ 	.short	0x0006
        /*0026*/ 	.short	0x003b
        /*0028*/ 	.byte	0x00, 0xf0, 0x05, 0x00


	//----- nvinfo : EIATTR_KPARAM_INFO
	.align		4
.L_1835:
        /*002c*/ 	.byte	0x04, 0x17
        /*002e*/ 	.short	(.L_1837 - .L_1836)
.L_1836:
        /*0030*/ 	.word	0x00000000
        /*0034*/ 	.short	0x0005
        /*0036*/ 	.short	0x003a
        /*0038*/ 	.byte	0x00, 0xf0, 0x05, 0x00


	//----- nvinfo : EIATTR_KPARAM_INFO
	.align		4
.L_1837:
        /*003c*/ 	.byte	0x04, 0x17
        /*003e*/ 	.short	(.L_1839 - .L_1838)
.L_1838:
        /*0040*/ 	.word	0x00000000
        /*0044*/ 	.short	0x0004
        /*0046*/ 	.short	0x0039
        /*0048*/ 	.byte	0x00, 0xf0, 0x05, 0x00


	//----- nvinfo : EIATTR_KPARAM_INFO
	.align		4
.L_1839:
        /*004c*/ 	.byte	0x04, 0x17
        /*004e*/ 	.short	(.L_1841 - .L_1840)
.L_1840:
        /*0050*/ 	.word	0x00000000
        /*0054*/ 	.short	0x0003
        /*0056*/ 	.short	0x0038
        /*0058*/ 	.byte	0x00, 0xf0, 0x05, 0x00


	//----- nvinfo : EIATTR_KPARAM_INFO
	.align		4
.L_1841:
        /*005c*/ 	.byte	0x04, 0x17
        /*005e*/ 	.short	(.L_1843 - .L_1842)
.L_1842:
        /*0060*/ 	.word	0x00000000
        /*0064*/ 	.short	0x0002
        /*0066*/ 	.short	0x0018
        /*0068*/ 	.byte	0x00, 0xf0, 0x81, 0x00


	//----- nvinfo : EIATTR_KPARAM_INFO
	.align		4
.L_1843:
        /*006c*/ 	.byte	0x04, 0x17
        /*006e*/ 	.short	(.L_1845 - .L_1844)
.L_1844:
        /*0070*/ 	.word	0x00000000
        /*0074*/ 	.short	0x0001
        /*0076*/ 	.short	0x0008
        /*0078*/ 	.byte	0x00, 0xf0, 0x41, 0x00


	//----- nvinfo : EIATTR_KPARAM_INFO
	.align		4
.L_1845:
        /*007c*/ 	.byte	0x04, 0x17
        /*007e*/ 	.short	(.L_1847 - .L_1846)
.L_1846:
        /*0080*/ 	.word	0x00000000
        /*0084*/ 	.short	0x0000
        /*0086*/ 	.short	0x0000
        /*0088*/ 	.byte	0x00, 0xf0, 0x11, 0x00


	//----- nvinfo : EIATTR_MAXREG_COUNT
	.align		4
.L_1847:
        /*008c*/ 	.byte	0x03, 0x1b
        /*008e*/ 	.short	0x00ff


	//----- nvinfo : EIATTR_MERCURY_ISA_VERSION
	.align		4
        /*0090*/ 	.byte	0x03, 0x5f
        /*0092*/ 	.short	0x0000


	//----- nvinfo : EIATTR_EXIT_INSTR_OFFSETS
	.align		4
        /*0094*/ 	.byte	0x04, 0x1c
        /*0096*/ 	.short	(.L_1849 - .L_1848)


	//   ....[0]....
.L_1848:
        /*0098*/ 	.word	0x00000860


	//   ....[1]....
        /*009c*/ 	.word	0x000008b0


	//----- nvinfo : EIATTR_MAX_THREADS
	.align		4
.L_1849:
        /*00a0*/ 	.byte	0x04, 0x05
        /*00a2*/ 	.short	(.L_1851 - .L_1850)
.L_1850:
        /*00a4*/ 	.word	0x00000080
        /*00a8*/ 	.word	0x00000001
        /*00ac*/ 	.word	0x00000001


	//----- nvinfo : EIATTR_CRS_STACK_SIZE
	.align		4
.L_1851:
        /*00b0*/ 	.byte	0x04, 0x1e
        /*00b2*/ 	.short	(.L_1853 - .L_1852)
.L_1852:
        /*00b4*/ 	.word	0x00000000
.L_1853:


//--------------------- .nv.info._ZN2at6native29vectorized_elementwise_kernelILi2EZZZNS0_28launch_masked_scatter_kernelERKNS_10TensorBaseES4_S4_S4_ENKUlvE_clEvENKUlvE8_clEvEUlbblE_St5arrayIPcLm4EEEEviT0_T1_ --------------------------
	.section	.nv.info._ZN2at6native29vectorized_elementwise_kernelILi2EZZZNS0_28launch_masked_scatter_kernelERKNS_10TensorBaseES4_S4_S4_ENKUlvE_clEvENKUlvE8_clEvEUlbblE_St5arrayIPcLm4EEEEviT0_T1_,"",@"SHT_CUDA_INFO"
	.sectionflags	@""
	.align	4


	//----- nvinfo : EIATTR_CUDA_API_VERSION
	.align		4
        /*0000*/ 	.byte	0x04, 0x37
        /*0002*/ 	.short	(.L_1855 - .L_1854)
.L_1854:
        /*0004*/ 	.word	0x00000082


	//----- nvinfo : EIATTR_SW2861232_WAR
	.align		4
.L_1855:
        /*0008*/ 	.byte	0x01, 0x35
	.zero		2


	//----- nvinfo : EIATTR_PARAM_CBANK
	.align		4
        /*000c*/ 	.byte	0x04, 0x0a
        /*000e*/ 	.short	(.L_1857 - .L_1856)
	.align		4
.L_1856:
        /*0010*/ 	.word	index@(.nv.constant0._ZN2at6native29vectorized_elementwise_kernelILi2EZZZNS0_28launch_masked_scatter_kernelERKNS_10TensorBaseES4_S4_S4_ENKUlvE_clEvENKUlvE8_clEvEUlbblE_St5arrayIPcLm4EEEEviT0_T1_)
        /*0014*/ 	.short	0x0160
        /*0016*/ 	.short	0x0038


	//----- nvinfo : EIATTR_CBANK_PARAM_SIZE
	.align		4
.L_1857:
        /*0018*/ 	.byte	0x03, 0x19
        /*001a*/ 	.short	0x0038


	//----- nvinfo : EIATTR_KPARAM_INFO
	.align		4
        /*001c*/ 	.byte	0x04, 0x17
        /*001e*/ 	.short	(.L_1859 - .L_1858)
.L_1858:
        /*0020*/ 	.word	0x00000000
        /*0024*/ 	.short	0x0002
        /*0026*/ 	.short	0x0018
        /*0028*/ 	.byte	0x00, 0xf0, 0x81, 0x00


	//----- nvinfo : EIATTR_KPARAM_INFO
	.align		4
.L_1859:
        /*002c*/ 	.byte	0x04, 0x17
        /*002e*/ 	.short	(.L_1861 - .L_1860)
.L_1860:
        /*0030*/ 	.word	0x00000000
        /*0034*/ 	.short	0x0001
        /*0036*/ 	.short	0x0008
        /*0038*/ 	.byte	0x00, 0xf0, 0x41, 0x00


	//----- nvinfo : EIATTR_KPARAM_INFO
	.align		4
.L_1861:
        /*003c*/ 	.byte	0x04, 0x17
        /*003e*/ 	.short	(.L_1863 - .L_1862)
.L_1862:
        /*0040*/ 	.word	0x00000000
        /*0044*/ 	.short	0x0000
        /*0046*/ 	.short	0x0000
        /*0048*/ 	.byte	0x00, 0xf0, 0x11, 0x00


	//----- nvinfo : EIATTR_MAXREG_COUNT
	.align		4
.L_1863:
        /*004c*/ 	.byte	0x03, 0x1b
        /*004e*/ 	.short	0x00ff


	//----- nvinfo : EIATTR_MERCURY_ISA_VERSION
	.align		4
        /*0050*/ 	.byte	0x03, 0x5f
        /*0052*/ 	.short	0x0000


	//----- nvinfo : EIATTR_EXIT_INSTR_OFFSETS
	.align		4
        /*0054*/ 	.byte	0x04, 0x1c
        /*0056*/ 	.short	(.L_1865 - .L_1864)


	//   ....[0]....
.L_1864:
        /*0058*/ 	.word	0x00000690


	//   ....[1]....
        /*005c*/ 	.word	0x000017b0


	//   ....[2]....
        /*0060*/ 	.word	0x00001800


	//----- nvinfo : EIATTR_MAX_THREADS
	.align		4
.L_1865:
        /*0064*/ 	.byte	0x04, 0x05
        /*0066*/ 	.short	(.L_1867 - .L_1866)
.L_1866:
        /*0068*/ 	.word	0x00000080
        /*006c*/ 	.word	0x00000001
        /*0070*/ 	.word	0x00000001


	//----- nvinfo : EIATTR_CRS_STACK_SIZE
	.align		4
.L_1867:
        /*0074*/ 	.byte	0x04, 0x1e
        /*0076*/ 	.short	(.L_1869 - .L_1868)
.L_1868:
        /*0078*/ 	.word	0x00000000
.L_1869:


//--------------------- .nv.info._ZN2at6native29vectorized_elementwise_kernelILi4EZZZNS0_28launch_masked_scatter_kernelERKNS_10TensorBaseES4_S4_S4_ENKUlvE_clEvENKUlvE8_clEvEUlbblE_St5arrayIPcLm4EEEEviT0_T1_ --------------------------
	.section	.nv.info._ZN2at6native29vectorized_elementwise_kernelILi4EZZZNS0_28launch_masked_scatter_kernelERKNS_10TensorBaseES4_S4_S4_ENKUlvE_clEvENKUlvE8_clEvEUlbblE_St5arrayIPcLm4EEEEviT0_T1_,"",@"SHT_CUDA_INFO"
	.sectionflags	@""
	.align	4


	//----- nvinfo : EIATTR_CUDA_API_VERSION
	.align		4
        /*0000*/ 	.byte	0x04, 0x37
        /*0002*/ 	.short	(.L_1871 - .L_1870)
.L_1870:
        /*0004*/ 	.word	0x00000082


	//----- nvinfo : EIATTR_SW2861232_WAR
	.align		4
.L_1871:
        /*0008*/ 	.byte	0x01, 0x35
	.zero		2


	//----- nvinfo : EIATTR_PARAM_CBANK
	.align		4
        /*000c*/ 	.byte	0x04, 0x0a
        /*000e*/ 	.short	(.L_1873 - .L_1872)
	.align		4
.L_1872:
        /*0010*/ 	.word	index@(.nv.constant0._ZN2at6native29vectorized_elementwise_kernelILi4EZZZNS0_28launch_masked_scatter_kernelERKNS_10TensorBaseES4_S4_S4_ENKUlvE_clEvENKUlvE8_clEvEUlbblE_St5arrayIPcLm4EEEEviT0_T1_)
        /*0014*/ 	.short	0x0160
        /*0016*/ 	.short	0x0038


	//----- nvinfo : EIATTR_CBANK_PARAM_SIZE
	.align		4
.L_1873:
        /*0018*/ 	.byte	0x03, 0x19
        /*001a*/ 	.short	0x0038


	//----- nvinfo : EIATTR_KPARAM_INFO
	.align		4
        /*001c*/ 	.byte	0x04, 0x17
        /*001e*/ 	.short	(.L_1875 - .L_1874)
.L_1874:
        /*0020*/ 	.word	0x00000000
        /*0024*/ 	.short	0x0002
        /*0026*/ 	.short	0x0018
        /*0028*/ 	.byte	0x00, 0xf0, 0x81, 0x00


	//----- nvinfo : EIATTR_KPARAM_INFO
	.align		4
.L_1875:
        /*002c*/ 	.byte	0x04, 0x17
        /*002e*/ 	.short	(.L_1877 - .L_1876)
.L_1876:
        /*0030*/ 	.word	0x00000000
        /*0034*/ 	.short	0x0001
        /*0036*/ 	.short	0x0008
        /*0038*/ 	.byte	0x00, 0xf0, 0x41, 0x00


	//----- nvinfo : EIATTR_KPARAM_INFO
	.align		4
.L_1877:
        /*003c*/ 	.byte	0x04, 0x17
        /*003e*/ 	.short	(.L_1879 - .L_1878)
.L_1878:
        /*0040*/ 	.word	0x00000000
        /*0044*/ 	.short	0x0000
        /*0046*/ 	.short	0x0000
        /*0048*/ 	.byte	0x00, 0xf0, 0x11, 0x00


	//----- nvinfo : EIATTR_MAXREG_COUNT
	.align		4
.L_1879:
        /*004c*/ 	.byte	0x03, 0x1b
        /*004e*/ 	.short	0x00ff


	//----- nvinfo : EIATTR_MERCURY_ISA_VERSION
	.align		4
        /*0050*/ 	.byte	0x03, 0x5f
        /*0052*/ 	.short	0x0000


	//----- nvinfo : EIATTR_EXIT_INSTR_OFFSETS
	.align		4
        /*0054*/ 	.byte	0x04, 0x1c
        /*0056*/ 	.short	(.L_1881 - .L_1880)


	//   ....[0]....
.L_1880:
        /*0058*/ 	.word	0x00000650


	//   ....[1]....
        /*005c*/ 	.word	0x00001770


	//   ....[2]....
        /*0060*/ 	.word	0x000017c0


	//----- nvinfo : EIATTR_MAX_THREADS
	.align		4
.L_1881:
        /*0064*/ 	.byte	0x04, 0x05
        /*0066*/ 	.short	(.L_1883 - .L_1882)
.L_1882:
        /*0068*/ 	.word	0x00000080
        /*006c*/ 	.word	0x00000001
        /*0070*/ 	.word	0x00000001


	//----- nvinfo : EIATTR_CRS_STACK_SIZE
	.align		4
.L_1883:
        /*0074*/ 	.byte	0x04, 0x1e
        /*0076*/ 	.short	(.L_1885 - .L_1884)
.L_1884:
        /*0078*/ 	.word	0x00000000
.L_1885:


//--------------------- .nv.info._ZN2at6native29vectorized_elementwise_kernelILi8EZZZNS0_28launch_masked_scatter_kernelERKNS_10TensorBaseES4_S4_S4_ENKUlvE_clEvENKUlvE8_clEvEUlbblE_St5arrayIPcLm4EEEEviT0_T1_ --------------------------
	.section	.nv.info._ZN2at6native29vectorized_elementwise_kernelILi8EZZZNS0_28launch_masked_scatter_kernelERKNS_10TensorBaseES4_S4_S4_ENKUlvE_clEvENKUlvE8_clEvEUlbblE_St5arrayIPcLm4EEEEviT0_T1_,"",@"SHT_CUDA_INFO"
	.sectionflags	@""
	.align	4


	//----- nvinfo : EIATTR_CUDA_API_VERSION
	.align		4
        /*0000*/ 	.byte	0x04, 0x37
        /*0002*/ 	.short	(.L_1887 - .L_1886)
.L_1886:
        /*0004*/ 	.word	0x00000082


	//----- nvinfo : EIATTR_SW2861232_WAR
	.align		4
.L_1887:
        /*0008*/ 	.byte	0x01, 0x35
	.zero		2


	//----- nvinfo : EIATTR_PARAM_CBANK
	.align		4
        /*000c*/ 	.byte	0x04, 0x0a
        /*000e*/ 	.short	(.L_1889 - .L_1888)
	.align		4
.L_1888:
        /*0010*/ 	.word	index@(.nv.constant0._ZN2at6native29vectorized_elementwise_kernelILi8EZZZNS0_28launch_masked_scatter_kernelERKNS_10TensorBaseES4_S4_S4_ENKUlvE_clEvENKUlvE8_clEvEUlbblE_St5arrayIPcLm4EEEEviT0_T1_)
        /*0014*/ 	.short	0x0160
        /*0016*/ 	.short	0x0038


	//----- nvinfo : EIATTR_CBANK_PARAM_SIZE
	.align		4
.L_1889:
        /*0018*/ 	.byte	0x03, 0x19
        /*001a*/ 	.short	0x0038


	//----- nvinfo : EIATTR_KPARAM_INFO
	.align		4
        /*001c*/ 	.byte	0x04, 0x17
        /*001e*/ 	.short	(.L_1891 - .L_1890)
.L_1890:
        /*0020*/ 	.word	0x00000000
        /*0024*/ 	.short	0x0002
        /*0026*/ 	.short	0x0018
        /*0028*/ 	.byte	0x00, 0xf0, 0x81, 0x00


	//----- nvinfo : EIATTR_KPARAM_INFO
	.align		4
.L_1891:
        /*002c*/ 	.byte	0x04, 0x17
        /*002e*/ 	.short	(.L_1893 - .L_1892)
.L_1892:
        /*0030*/ 	.word	0x00000000
        /*0034*/ 	.short	0x0001
        /*0036*/ 	.short	0x0008
        /*0038*/ 	.byte	0x00, 0xf0, 0x41, 0x00


	//----- nvinfo : EIATTR_KPARAM_INFO
	.align		4
.L_1893:
        /*003c*/ 	.byte	0x04, 0x17
        /*003e*/ 	.short	(.L_1895 - .L_1894)
.L_1894:
        /*0040*/ 	.word	0x00000000
        /*0044*/ 	.short	0x0000
        /*0046*/ 	.short	0x0000
        /*0048*/ 	.byte	0x00, 0xf0, 0x11, 0x00


	//----- nvinfo : EIATTR_MAXREG_COUNT
	.align		4
.L_1895:
        /*004c*/ 	.byte	0x03, 0x1b
        /*004e*/ 	.short	0x00ff


	//----- nvinfo : EIATTR_MERCURY_ISA_VERSION
	.align		4
        /*0050*/ 	.byte	0x03, 0x5f
        /*0052*/ 	.short	0x0000


	//----- nvinfo : EIATTR_EXIT_INSTR_OFFSETS
	.align		4
        /*0054*/ 	.byte	0x04, 0x1c
        /*0056*/ 	.short	(.L_1897 - .L_1896)


	//   ....[0]....
.L_1896:
        /*0058*/ 	.word	0x00000010


	//----- nvinfo : EIATTR_MAX_THREADS
	.align		4
.L_1897:
        /*005c*/ 	.byte	0x04, 0x05
        /*005e*/ 	.short	(.L_1899 - .L_1898)
.L_1898:
        /*0060*/ 	.word	0x00000080
        /*0064*/ 	.word	0x00000001
        /*0068*/ 	.word	0x00000001
.L_1899:


//--------------------- .nv.info._ZN2at6native18elementwise_kernelILi128ELi4EZNS0_15gpu_kernel_implIZZZNS0_28launch_masked_scatter_kernelERKNS_10TensorBaseES5_S5_S5_ENKUlvE_clEvENKUlvE7_clEvEUlN3c107complexIfEEblE_EEvRNS_18TensorIteratorBaseERKT_EUliE_EEviT1_ --------------------------
	.section	.nv.info._ZN2at6native18elementwise_kernelILi128ELi4EZNS0_15gpu_kernel_implIZZZNS0_28launch_masked_scatter_kernelERKNS_10TensorBaseES5_S5_S5_ENKUlvE_clEvENKUlvE7_clEvEUlN3c107complexIfEEblE_EEvRNS_18TensorIteratorBaseERKT_EUliE_EEviT1_,"",@"SHT_CUDA_INFO"
	.sectionflags	@""
	.align	4


	//----- nvinfo : EIATTR_CUDA_API_VERSION
	.align		4
        /*0000*/ 	.byte	0x04, 0x37
        /*0002*/ 	.short	(.L_1901 - .L_1900)
.L_1900:
        /*0004*/ 	.word	0x00000082


	//----- nvinfo : EIATTR_SW2861232_WAR
	.align		4
.L_1901:
        /*0008*/ 	.byte	0x01, 0x35
	.zero		2


	//----- nvinfo : EIATTR_PARAM_CBANK
	.align		4
        /*000c*/ 	.byte	0x04, 0x0a
        /*000e*/ 	.short	(.L_1903 - .L_1902)
	.align		4
.L_1902:
        /*0010*/ 	.word	index@(.nv.constant0._ZN2at6native18elementwise_kernelILi128ELi4EZNS0_15gpu_kernel_implIZZZNS0_28launch_masked_scatter_kernelERKNS_10TensorBaseES5_S5_S5_ENKUlvE_clEvENKUlvE7_clEvEUlN3c107complexIfEEblE_EEvRNS_18TensorIteratorBaseERKT_EUliE_EEviT1_)
        /*0014*/ 	.short	0x0160
        /*0016*/ 	.short	0x0308


	//----- nvinfo : EIATTR_CBANK_PARAM_SIZE
	.align		4
.L_1903:
        /*0018*/ 	.byte	0x03, 0x19
        /*001a*/ 	.short	0x0308


	//----- nvinfo : EIATTR_KPARAM_INFO
	.align		4
        /*001c*/ 	.byte	0x04, 0x17
        /*001e*/ 	.short	(.L_1905 - .L_1904)
.L_1904:
        /*0020*/ 	.word	0x00000000
        /*0024*/ 	.short	0x0001
        /*0026*/ 	.short	0x0008
        /*0028*/ 	.byte	0x00, 0xf0, 0x01, 0x0c


	//----- nvinfo : EIATTR_KPARAM_INFO
	.align		4
.L_1905:
        /*002c*/ 	.byte	0x04, 0x17
        /*002e*/ 	.short	(.L_1907 - .L_1906)
.L_1906:
        /*0030*/ 	.word	0x00000000
        /*0034*/ 	.short	0x0000
        /*0036*/ 	.short	0x0000
        /*0038*/ 	.byte	0x00, 0xf0, 0x11, 0x00


	//----- nvinfo : EIATTR_MAXREG_COUNT
	.align		4
.L_1907:
        /*003c*/ 	.byte	0x03, 0x1b
        /*003e*/ 	.short	0x0080


	//----- nvinfo : EIATTR_EXTERNS
	.align		4
        /*0040*/ 	.byte	0x04, 0x0f
        /*0042*/ 	.short	(.L_1909 - .L_1908)


	//   ....[0]....
	.align		4
.L_1908:
        /*0044*/ 	.word	index@(__assertfail)


	//----- nvinfo : EIATTR_MERCURY_ISA_VERSION
	.align		4
.L_1909:
        /*0048*/ 	.byte	0x03, 0x5f
        /*004a*/ 	.short	0x0000


	//----- nvinfo : EIATTR_SYSCALL_OFFSETS
	.align		4
        /*004c*/ 	.byte	0x04, 0x46
        /*004e*/ 	.short	(.L_1911 - .L_1910)


	//   ....[0]....
.L_1910:
        /*0050*/ 	.word	0x000020e0


	//   ....[1]....
        /*0054*/ 	.word	0x00003170


	//   ....[2]....
        /*0058*/ 	.word	0x00004050


	//   ....[3]....
        /*005c*/ 	.word	0x00004f30


	//   ....[4]....
        /*0060*/ 	.word	0x00007060


	//   ....[5]....
        /*0064*/ 	.word	0x000080f0


	//   ....[6]....
        /*0068*/ 	.word	0x00008fd0


	//   ....[7]....
        /*006c*/ 	.word	0x00009eb0


	//   ....[8]....
        /*0070*/ 	.word	0x0000bfb0


	//   ....[9]....
        /*0074*/ 	.word	0x0000d040


	//   ....[10]....
        /*0078*/ 	.word	0x0000df20


	//   ....[11]....
        /*007c*/ 	.word	0x0000ee00


	//   ....[12]....
        /*0080*/ 	.word	0x00010f10


	//   ....[13]....
        /*0084*/ 	.word	0x00011fa0


	//   ....[14]....
        /*0088*/ 	.word	0x00012e80


	//   ....[15]....
        /*008c*/ 	.word	0x00013d60


	//----- nvinfo : EIATTR_EXIT_INSTR_OFFSETS
	.align		4
.L_1911:
        /*0090*/ 	.byte	0x04, 0x1c
        /*0092*/ 	.short	(.L_1913 - .L_1912)


	//   ....[0]....
.L_1912:
        /*0094*/ 	.word	0x0000eea0


	//   ....[1]....
        /*0098*/ 	.word	0x00013040


	//   ....[2]....
        /*009c*/ 	.word	0x00013080


	//   ....[3]....
        /*00a0*/ 	.word	0x00013110


	//   ....[4]....
        /*00a4*/ 	.word	0x00013140


	//   ....[5]....
        /*00a8*/ 	.word	0x00013170


	//   ....[6]....
        /*00ac*/ 	.word	0x000131f0


	//   ....[7]....
        /*00b0*/ 	.word	0x00013220


	//   ....[8]....
        /*00b4*/ 	.word	0x000132a0


	//   ....[9]....
        /*00b8*/ 	.word	0x000132d0


	//   ....[10]....
        /*00bc*/ 	.word	0x00013310


	//   ....[11]....
        /*00c0*/ 	.word	0x000133f0


	//   ....[12]....
        /*00c4*/ 	.word	0x00013450


	//   ....[13]....
        /*00c8*/ 	.word	0x000135d0


	//   ....[14]....
        /*00cc*/ 	.word	0x00013720


	//   ....[15]....
        /*00d0*/ 	.word	0x00013750


	//   ....[16]....
        /*00d4*/ 	.word	0x00013800


	//   ....[17]....
        /*00d8*/ 	.word	0x00013970


	//   ....[18]....
        /*00dc*/ 	.word	0x00013ae0


	//   ....[19]....
        /*00e0*/ 	.word	0x00013c30


	//   ....[20]....
        /*00e4*/ 	.word	0x00013d70


	//   ....[21]....
        /*00e8*/ 	.word	0x00013da0


	//   ....[22]....
        /*00ec*/ 	.word	0x00013dd0


	//----- nvinfo : EIATTR_MAX_THREADS
	.align		4
.L_1913:
        /*00f0*/ 	.byte	0x04, 0x05
        /*00f2*/ 	.short	(.L_1915 - .L_1914)
.L_1914:
        /*00f4*/ 	.word	0x00000080
        /*00f8*/ 	.word	0x00000001
        /*00fc*/ 	.word	0x00000001


	//----- nvinfo : EIATTR_CRS_STACK_SIZE
	.align		4
.L_1915:
        /*0100*/ 	.byte	0x04, 0x1e
        /*0102*/ 	.short	(.L_1917 - .L_1916)
.L_1916:
        /*0104*/ 	.word	0x00000000
.L_1917:


//--------------------- .nv.info._ZN2at6native27unrolled_elementwise_kernelIZZZNS0_28launch_masked_scatter_kernelERKNS_10TensorBaseES4_S4_S4_ENKUlvE_clEvENKUlvE7_clEvEUlN3c107complexIfEEblE_St5arrayIPcLm4EELi4E23TrivialOffsetCalculatorILi3EjESE_ILi1EjENS0_6memory12LoadWithCastILi3EEENSH_13StoreWithCastILi1EEEEEviT_T0_T2_T3_T4_T5_ --------------------------
	.section	.nv.info._ZN2at6native27unrolled_elementwise_kernelIZZZNS0_28launch_masked_scatter_kernelERKNS_10TensorBaseES4_S4_S4_ENKUlvE_clEvENKUlvE7_clEvEUlN3c107complexIfEEblE_St5arrayIPcLm4EELi4E23TrivialOffsetCalculatorILi3EjESE_ILi1EjENS0_6memory12LoadWithCastILi3EEENSH_13StoreWithCastILi1EEEEEviT_T0_T2_T3_T4_T5_,"",@"SHT_CUDA_INFO"
	.sectionflags	@""
	.align	4


	//----- nvinfo : EIATTR_CUDA_API_VERSION
	.align		4
        /*0000*/ 	.byte	0x04, 0x37
        /*0002*/ 	.short	(.L_1919 - .L_1918)
.L_1918:
        /*0004*/ 	.word	0x00000082


	//----- nvinfo : EIATTR_SW2861232_WAR
	.align		4
.L_1919:
        /*0008*/ 	.byte	0x01, 0x35
	.zero		2


	//----- nvinfo : EIATTR_PARAM_CBANK
	.align		4
        /*000c*/ 	.byte	0x04, 0x0a
        /*000e*/ 	.short	(.L_1921 - .L_1920)
	.align		4
.L_1920:
        /*0010*/ 	.word	index@(.nv.constant0._ZN2at6native27unrolled_elementwise_kernelIZZZNS0_28launch_masked_scatter_kernelERKNS_10TensorBaseES4_S4_S4_ENKUlvE_clEvENKUlvE7_clEvEUlN3c107complexIfEEblE_St5arrayIPcLm4EELi4E23TrivialOffsetCalculatorILi3EjESE_ILi1EjENS0_6memory12LoadWithCastILi3EEENSH_13StoreWithCastILi1EEEEEviT_T0_T2_T3_T4_T5_)
        /*0014*/ 	.short	0x0160
        /*0016*/ 	.short	0x0054


	//----- nvinfo : EIATTR_CBANK_PARAM_SIZE
	.align		4
.L_1921:
        /*0018*/ 	.byte	0x03, 0x19
        /*001a*/ 	.short	0x0054


	//----- nvinfo : EIATTR_KPARAM_INFO
	.align		4
        /*001c*/ 	.byte	0x04, 0x17
        /*001e*/ 	.short	(.L_1923 - .L_1922)
.L_1922:
        /*0020*/ 	.word	0x00000000
        /*0024*/ 	.short	0x0006
        /*0026*/ 	.short	0x004c
        /*0028*/ 	.byte	0x00, 0xf0, 0x21, 0x00


	//----- nvinfo : EIATTR_KPARAM_INFO
	.align		4
.L_1923:
        /*002c*/ 	.byte	0x04, 0x17
        /*002e*/ 	.short	(.L_1925 - .L_1924)
.L_1924:
        /*0030*/ 	.word	0x00000000
        /*0034*/ 	.short	0x0005
        /*0036*/ 	.short	0x003c
        /*0038*/ 	.byte	0x00, 0xf0, 0x41, 0x00


	//----- nvinfo : EIATTR_KPARAM_INFO
	.align		4
.L_1925:
        /*003c*/ 	.byte	0x04, 0x17
        /*003e*/ 	.short	(.L_1927 - .L_1926)
.L_1926:
        /*0040*/ 	.word	0x00000000
        /*0044*/ 	.short	0x0004
        /*0046*/ 	.short	0x0039
        /*0048*/ 	.byte	0x00, 0xf0, 0x05, 0x00


	//----- nvinfo : EIATTR_KPARAM_INFO
	.align		4
.L_1927:
        /*004c*/ 	.byte	0x04, 0x17
        /*004e*/ 	.short	(.L_1929 - .L_1928)
.L_1928:
        /*0050*/ 	.word	0x00000000
        /*0054*/ 	.short	0x0003
        /*0056*/ 	.short	0x0038
        /*0058*/ 	.byte	0x00, 0xf0, 0x05, 0x00


	//----- nvinfo : EIATTR_KPARAM_INFO
	.align		4
.L_1929:
        /*005c*/ 	.byte	0x04, 0x17
        /*005e*/ 	.short	(.L_1931 - .L_1930)
.L_1930:
        /*0060*/ 	.word	0x00000000
        /*0064*/ 	.short	0x0002
        /*0066*/ 	.short	0x0018
        /*0068*/ 	.byte	0x00, 0xf0, 0x81, 0x00


	//----- nvinfo : EIATTR_KPARAM_INFO
	.align		4
.L_1931:
        /*006c*/ 	.byte	0x04, 0x17
        /*006e*/ 	.short	(.L_1933 - .L_1932)
.L_1932:
        /*0070*/ 	.word	0x00000000
        /*0074*/ 	.short	0x0001
        /*0076*/ 	.short	0x0008
        /*0078*/ 	.byte	0x00, 0xf0, 0x41, 0x00


	//----- nvinfo : EIATTR_KPARAM_INFO
	.align		4
.L_1933:
        /*007c*/ 	.byte	0x04, 0x17
        /*007e*/ 	.short	(.L_1935 - .L_1934)
.L_1934:
        /*0080*/ 	.word	0x00000000
        /*0084*/ 	.short	0x0000
        /*0086*/ 	.short	0x0000
        /*0088*/ 	.byte	0x00, 0xf0, 0x11, 0x00


	//----- nvinfo : EIATTR_MAXREG_COUNT
	.align		4
.L_1935:
        /*008c*/ 	.byte	0x03, 0x1b
        /*008e*/ 	.short	0x00ff


	//----- nvinfo : EIATTR_EXTERNS
	.align		4
        /*0090*/ 	.byte	0x04, 0x0f
        /*0092*/ 	.short	(.L_1937 - .L_1936)


	//   ....[0]....
	.align		4
.L_1936:
        /*0094*/ 	.word	index@(__assertfail)


	//----- nvinfo : EIATTR_MERCURY_ISA_VERSION
	.align		4
.L_1937:
        /*0098*/ 	.byte	0x03, 0x5f
        /*009a*/ 	.short	0x0000


	//----- nvinfo : EIATTR_SYSCALL_OFFSETS
	.align		4
        /*009c*/ 	.byte	0x04, 0x46
        /*009e*/ 	.short	(.L_1939 - .L_1938)


	//   ....[0]....
.L_1938:
        /*00a0*/ 	.word	0x00000fe0


	//   ....[1]....
        /*00a4*/ 	.word	0x00002070


	//   ....[2]....
        /*00a8*/ 	.word	0x00002f50


	//   ....[3]....
        /*00ac*/ 	.word	0x00003f00


	//   ....[4]....
        /*00b0*/ 	.word	0x00004f90


	//   ....[5]....
        /*00b4*/ 	.word	0x00005e70


	//   ....[6]....
        /*00b8*/ 	.word	0x00006e70


	//   ....[7]....
        /*00bc*/ 	.word	0x00007f10


	//   ....[8]....
        /*00c0*/ 	.word	0x00008df0


	//   ....[9]....
        /*00c4*/ 	.word	0x00009da0


	//   ....[10]....
        /*00c8*/ 	.word	0x0000ad00


	//   ....[11]....
        /*00cc*/ 	.word	0x0000bbc0


	//   ....[12]....
        /*00d0*/ 	.word	0x0000cfe0


	//   ....[13]....
        /*00d4*/ 	.word	0x0000df00


	//   ....[14]....
        /*00d8*/ 	.word	0x0000ede0


	//   ....[15]....
        /*00dc*/ 	.word	0x0000fcc0


	//----- nvinfo : EIATTR_EXIT_INSTR_OFFSETS
	.align		4
.L_1939:
        /*00e0*/ 	.byte	0x04, 0x1c
        /*00e2*/ 	.short	(.L_1941 - .L_1940)


	//   ....[0]....
.L_1940:
        /*00e4*/ 	.word	0x0000ee80


	//   ....[1]....
        /*00e8*/ 	.word	0x0000efa0


	//   ....[2]....
        /*00ec*/ 	.word	0x0000efe0


	//   ....[3]....
        /*00f0*/ 	.word	0x0000f070


	//   ....[4]....
        /*00f4*/ 	.word	0x0000f0a0


	//   ....[5]....
        /*00f8*/ 	.word	0x0000f0d0


	//   ....[6]....
        /*00fc*/ 	.word	0x0000f150


	//   ....[7]....
        /*0100*/ 	.word	0x0000f180


	//   ....[8]....
        /*0104*/ 	.word	0x0000f200


	//   ....[9]....
        /*0108*/ 	.word	0x0000f230


	//   ....[10]....
        /*010c*/ 	.word	0x0000f270


	//   ....[11]....
        /*0110*/ 	.word	0x0000f350


	//   ....[12]....
        /*0114*/ 	.word	0x0000f3b0


	//   ....[13]....
        /*0118*/ 	.word	0x0000f530


	//   ....[14]....
        /*011c*/ 	.word	0x0000f680


	//   ....[15]....
        /*0120*/ 	.word	0x0000f6b0


	//   ....[16]....
        /*0124*/ 	.word	0x0000f760


	//   ....[17]....
        /*0128*/ 	.word	0x0000f8d0


	//   ....[18]....
        /*012c*/ 	.word	0x0000fa40


	//   ....[19]....
        /*0130*/ 	.word	0x0000fb90


	//   ....[20]....
        /*0134*/ 	.word	0x0000fcd0


	//   ....[21]....
        /*0138*/ 	.word	0x0000fd00


	//   ....[22]....
        /*013c*/ 	.word	0x0000fd30


	//----- nvinfo : EIATTR_MAX_THREADS
	.align		4
.L_1941:
        /*0140*/ 	.byte	0x04, 0x05
        /*0142*/ 	.short	(.L_1943 - .L_1942)
.L_1942:
        /*0144*/ 	.word	0x00000080
        /*0148*/ 	.word	0x00000001
        /*014c*/ 	.word	0x00000001


	//----- nvinfo : EIATTR_CRS_STACK_SIZE
	.align		4
.L_1943:
        /*0150*/ 	.byte	0x04, 0x1e
        /*0152*/ 	.short	(.L_1945 - .L_1944)
.L_1944:
        /*0154*/ 	.word	0x00000000
.L_1945:


//--------------------- .nv.info._ZN2at6native18elementwise_kernelILi128ELi2EZNS0_22gpu_kernel_impl_nocastIZZZNS0_28launch_masked_scatter_kernelERKNS_10TensorBaseES5_S5_S5_ENKUlvE_clEvENKUlvE7_clEvEUlN3c107complexIfEEblE_EEvRNS_18TensorIteratorBaseERKT_EUliE_EEviT1_ --------------------------
	.section	.nv.info._ZN2at6native18elementwise_kernelILi128ELi2EZNS0_22gpu_kernel_impl_nocastIZZZNS0_28launch_masked_scatter_kernelERKNS_10TensorBaseES5_S5_S5_ENKUlvE_clEvENKUlvE7_clEvEUlN3c107complexIfEEblE_EEvRNS_18TensorIteratorBaseERKT_EUliE_EEviT1_,"",@"SHT_CUDA_INFO"
	.sectionflags	@""
	.align	4


	//----- nvinfo : EIATTR_CUDA_API_VERSION
	.align		4
        /*0000*/ 	.byte	0x04, 0x37
        /*0002*/ 	.short	(.L_1947 - .L_1946)
.L_1946:
        /*0004*/ 	.word	0x00000082


	//----- nvinfo : EIATTR_SW2861232_WAR
	.align		4
.L_1947:
        /*0008*/ 	.byte	0x01, 0x35
	.zero		2


	//----- nvinfo : EIATTR_PARAM_CBANK
	.align		4
        /*000c*/ 	.byte	0x04, 0x0a
        /*000e*/ 	.short	(.L_1949 - .L_1948)
	.align		4
.L_1948:
        /*0010*/ 	.word	index@(.nv.constant0._ZN2at6native18elementwise_kernelILi128ELi2EZNS0_22gpu_kernel_impl_nocastIZZZNS0_28launch_masked_scatter_kernelERKNS_10TensorBaseES5_S5_S5_ENKUlvE_clEvENKUlvE7_clEvEUlN3c107complexIfEEblE_EEvRNS_18TensorIteratorBaseERKT_EUliE_EEviT1_)
        /*0014*/ 	.short	0x0160
        /*0016*/ 	.short	0x0300


	//----- nvinfo : EIATTR_CBANK_PARAM_SIZE
	.align		4
.L_1949:
        /*0018*/ 	.byte	0x03, 0x19
        /*001a*/ 	.short	0x0300


	//----- nvinfo : EIATTR_KPARAM_INFO
	.align		4
        /*001c*/ 	.byte	0x04, 0x17
        /*001e*/ 	.short	(.L_1951 - .L_1950)
.L_1950:
        /*0020*/ 	.word	0x00000000
        /*0024*/ 	.short	0x0001
        /*0026*/ 	.short	0x0008
        /*0028*/ 	.byte	0x00, 0xf0, 0xe1, 0x0b


	//----- nvinfo : EIATTR_KPARAM_INFO
	.align		4
.L_1951:
        /*002c*/ 	.byte	0x04, 0x17
        /*002e*/ 	.short	(.L_1953 - .L_1952)
.L_1952:
        /*0030*/ 	.word	0x00000000
        /*0034*/ 	.short	0x0000
        /*0036*/ 	.short	0x0000
        /*0038*/ 	.byte	0x00, 0xf0, 0x11, 0x00


	//----- nvinfo : EIATTR_MAXREG_COUNT
	.align		4
.L_1953:
        /*003c*/ 	.byte	0x03, 0x1b
        /*003e*/ 	.short	0x0080


	//----- nvinfo : EIATTR_MERCURY_ISA_VERSION
	.align		4
        /*0040*/ 	.byte	0x03, 0x5f
        /*0042*/ 	.short	0x0000


	//----- nvinfo : EIATTR_EXIT_INSTR_OFFSETS
	.align		4
        /*0044*/ 	.byte	0x04, 0x1c
        /*0046*/ 	.short	(.L_1955 - .L_1954)


	//   ....[0]....
.L_1954:
        /*0048*/ 	.word	0x00001330


	//   ....[1]....
        /*004c*/ 	.word	0x000025a0


	//----- nvinfo : EIATTR_MAX_THREADS
	.align		4
.L_1955:
        /*0050*/ 	.byte	0x04, 0x05
        /*0052*/ 	.short	(.L_1957 - .L_1956)
.L_1956:
        /*0054*/ 	.word	0x00000080
        /*0058*/ 	.word	0x00000001
        /*005c*/ 	.word	0x00000001


	//----- nvinfo : EIATTR_CRS_STACK_SIZE
	.align		4
.L_1957:
        /*0060*/ 	.byte	0x04, 0x1e
        /*0062*/ 	.short	(.L_1959 - .L_1958)
.L_1958:
        /*0064*/ 	.word	0x00000000
.L_1959:


//--------------------- .nv.info._ZN2at6native27unrolled_elementwise_kernelIZZZNS0_28launch_masked_scatter_kernelERKNS_10TensorBaseES4_S4_S4_ENKUlvE_clEvENKUlvE7_clEvEUlN3c107complexIfEEblE_St5arrayIPcLm4EELi4E23TrivialOffsetCalculatorILi3EjESE_ILi1EjENS0_6memory15LoadWithoutCastENSH_16StoreWithoutCastEEEviT_T0_T2_T3_T4_T5_ --------------------------
	.section	.nv.info._ZN2at6native27unrolled_elementwise_kernelIZZZNS0_28launch_masked_scatter_kernelERKNS_10TensorBaseES4_S4_S4_ENKUlvE_clEvENKUlvE7_clEvEUlN3c107complexIfEEblE_St5arrayIPcLm4EELi4E23TrivialOffsetCalculatorILi3EjESE_ILi1EjENS0_6memory15LoadWithoutCastENSH_16StoreWithoutCastEEEviT_T0_T2_T3_T4_T5_,"",@"SHT_CUDA_INFO"
	.sectionflags	@""
	.align	4


	//----- nvinfo : EIATTR_CUDA_API_VERSION
	.align		4
        /*0000*/ 	.byte	0x04, 0x37
        /*0002*/ 	.short	(.L_1961 - .L_1960)
.L_1960:
        /*0004*/ 	.word	0x00000082


	//----- nvinfo : EIATTR_SW2861232_WAR
	.align		4
.L_1961:
        /*0008*/ 	.byte	0x01, 0x35
	.zero		2


	//----- nvinfo : EIATTR_PARAM_CBANK
	.align		4
        /*000c*/ 	.byte	0x04, 0x0a
        /*000e*/ 	.short	(.L_1963 - .L_1962)
	.align		4
.L_1962:
        /*0010*/ 	.word	index@(.nv.constant0._ZN2at6native27unrolled_elementwise_kernelIZZZNS0_28launch_masked_scatter_kernelERKNS_10TensorBaseES4_S4_S4_ENKUlvE_clEvENKUlvE7_clEvEUlN3c107complexIfEEblE_St5arrayIPcLm4EELi4E23TrivialOffsetCalculatorILi3EjESE_ILi1EjENS0_6memory15LoadWithoutCastENSH_16StoreWithoutCastEEEviT_T0_T2_T3_T4_T5_)
        /*0014*/ 	.short	0x0160
        /*0016*/ 	.short	0x003c


	//----- nvinfo : EIATTR_CBANK_PARAM_SIZE
	.align		4
.L_1963:
        /*0018*/ 	.byte	0x03, 0x19
        /*001a*/ 	.short	0x003c


	//----- nvinfo : EIATTR_KPARAM_INFO
	.align		4
        /*001c*/ 	.byte	0x04, 0x17
        /*001e*/ 	.short	(.L_1965 - .L_1964)
.L_1964:
        /*0020*/ 	.word	0x00000000
        /*0024*/ 	.short	0x0006
        /*0026*/ 	.short	0x003b
        /*0028*/ 	.byte	0x00, 0xf0, 0x05, 0x00


	//----- nvinfo : EIATTR_KPARAM_INFO
	.align		4
.L_1965:
        /*002c*/ 	.byte	0x04, 0x17
        /*002e*/ 	.short	(.L_1967 - .L_1966)
.L_1966:
        /*0030*/ 	.word	0x00000000
        /*0034*/ 	.short	0x0005
        /*0036*/ 	.short	0x003a
        /*0038*/ 	.byte	0x00, 0xf0, 0x05, 0x00


	//----- nvinfo : EIATTR_KPARAM_INFO
	.align		4
.L_1967:
        /*003c*/ 	.byte	0x04, 0x17
        /*003e*/ 	.short	(.L_1969 - .L_1968)
.L_1968:
        /*0040*/ 	.word	0x00000000
        /*0044*/ 	.short	0x0004
        /*0046*/ 	.short	0x0039
        /*0048*/ 	.byte	0x00, 0xf0, 0x05, 0x00


	//----- nvinfo : EIATTR_KPARAM_INFO
	.align		4
.L_1969:
        /*004c*/ 	.byte	0x04, 0x17
        /*004e*/ 	.short	(.L_1971 - .L_1970)
.L_1970:
        /*0050*/ 	.word	0x00000000
        /*0054*/ 	.short	0x0003
        /*0056*/ 	.short	0x0038
        /*0058*/ 	.byte	0x00, 0xf0, 0x05, 0x00


	//----- nvinfo : EIATTR_KPARAM_INFO
	.align		4
.L_1971:
        /*005c*/ 	.byte	0x04, 0x17
        /*005e*/ 	.short	(.L_1973 - .L_1972)
.L_1972:
        /*0060*/ 	.word	0x00000000
        /*0064*/ 	.short	0x0002
        /*0066*/ 	.short	0x0018
        /*0068*/ 	.byte	0x00, 0xf0, 0x81, 0x00


	//----- nvinfo : EIATTR_KPARAM_INFO
	.align		4
.L_1973:
        /*006c*/ 	.byte	0x04, 0x17
        /*006e*/ 	.short	(.L_1975 - .L_1974)
.L_1974:
        /*0070*/ 	.word	0x00000000
        /*0074*/ 	.short	0x0001
        /*0076*/ 	.short	0x0008
        /*0078*/ 	.byte	0x00, 0xf0, 0x41, 0x00


	//----- nvinfo : EIATTR_KPARAM_INFO
	.align		4
.L_1975:
        /*007c*/ 	.byte	0x04, 0x17
        /*007e*/ 	.short	(.L_1977 - .L_1976)
.L_1976:
        /*0080*/ 	.word	0x00000000
        /*0084*/ 	.short	0x0000
        /*0086*/ 	.short	0x0000
        /*0088*/ 	.byte	0x00, 0xf0, 0x11, 0x00


	//----- nvinfo : EIATTR_MAXREG_COUNT
	.align		4
.L_1977:
        /*008c*/ 	.byte	0x03, 0x1b
        /*008e*/ 	.short	0x00ff


	//----- nvinfo : EIATTR_MERCURY_ISA_VERSION
	.align		4
        /*0090*/ 	.byte	0x03, 0x5f
        /*0092*/ 	.short	0x0000


	//----- nvinfo : EIATTR_EXIT_INSTR_OFFSETS
	.align		4
        /*0094*/ 	.byte	0x04, 0x1c
        /*0096*/ 	.short	(.L_1979 - .L_1978)


	//   ....[0]....
.L_1978:
        /*0098*/ 	.word	0x000009f0


	//   ....[1]....
        /*009c*/ 	.word	0x00000a40


	//----- nvinfo : EIATTR_MAX_THREADS
	.align		4
.L_1979:
        /*00a0*/ 	.byte	0x04, 0x05
        /*00a2*/ 	.short	(.L_1981 - .L_1980)
.L_1980:
        /*00a4*/ 	.word	0x00000080
        /*00a8*/ 	.word	0x00000001
        /*00ac*/ 	.word	0x00000001


	//----- nvinfo : EIATTR_CRS_STACK_SIZE
	.align		4
.L_1981:
        /*00b0*/ 	.byte	0x04, 0x1e
        /*00b2*/ 	.short	(.L_1983 - .L_1982)
.L_1982:
        /*00b4*/ 	.word	0x00000000
.L_1983:


//--------------------- .nv.info._ZN2at6native29vectorized_elementwise_kernelILi2EZZZNS0_28launch_masked_scatter_kernelERKNS_10TensorBaseES4_S4_S4_ENKUlvE_clEvENKUlvE7_clEvEUlN3c107complexIfEEblE_St5arrayIPcLm4EEEEviT0_T1_ --------------------------
	.section	.nv.info._ZN2at6native29vectorized_elementwise_kernelILi2EZZZNS0_28launch_masked_scatter_kernelERKNS_10TensorBaseES4_S4_S4_ENKUlvE_clEvENKUlvE7_clEvEUlN3c107complexIfEEblE_St5arrayIPcLm4EEEEviT0_T1_,"",@"SHT_CUDA_INFO"
	.sectionflags	@""
	.align	4


	//----- nvinfo : EIATTR_CUDA_API_VERSION
	.align		4
        /*0000*/ 	.byte	0x04, 0x37
        /*0002*/ 	.short	(.L_1985 - .L_1984)
.L_1984:
        /*0004*/ 	.word	0x00000082


	//----- nvinfo : EIATTR_SW2861232_WAR
	.align		4
.L_1985:
        /*0008*/ 	.byte	0x01, 0x35
	.zero		2


	//----- nvinfo : EIATTR_PARAM_CBANK
	.align		4
        /*000c*/ 	.byte	0x04, 0x0a
        /*000e*/ 	.short	(.L_1987 - .L_1986)
	.align		4
.L_1986:
        /*0010*/ 	.word	index@(.nv.constant0._ZN2at6native29vectorized_elementwise_kernelILi2EZZZNS0_28launch_masked_scatter_kernelERKNS_10TensorBaseES4_S4_S4_ENKUlvE_clEvENKUlvE7_clEvEUlN3c107complexIfEEblE_St5arrayIPcLm4EEEEviT0_T1_)
        /*0014*/ 	.short	0x0160
        /*0016*/ 	.short	0x0038


	//----- nvinfo : EIATTR_CBANK_PARAM_SIZE
	.align		4
.L_1987:
        /*0018*/ 	.byte	0x03, 0x19
        /*001a*/ 	.short	0x0038


	//----- nvinfo : EIATTR_KPARAM_INFO
	.align		4
        /*001c*/ 	.byte	0x04, 0x17
        /*001e*/ 	.short	(.L_1989 - .L_1988)
.L_1988:
        /*0020*/ 	.word	0x00000000
        /*0024*/ 	.short	0x0002
        /*0026*/ 	.short	0x0018
        /*0028*/ 	.byte	0x00, 0xf0, 0x81, 0x00


	//----- nvinfo : EIATTR_KPARAM_INFO
	.align		4
.L_1989:
        /*002c*/ 	.byte	0x04, 0x17
        /*002e*/ 	.short	(.L_1991 - .L_1990)
.L_1990:
        /*0030*/ 	.word	0x00000000
        /*0034*/ 	.short	0x0001
        /*0036*/ 	.short	0x0008
        /*0038*/ 	.byte	0x00, 0xf0, 0x41, 0x00


	//----- nvinfo : EIATTR_KPARAM_INFO
	.align		4
.L_1991:
        /*003c*/ 	.byte	0x04, 0x17
        /*003e*/ 	.short	(.L_1993 - .L_1992)
.L_1992:
        /*0040*/ 	.word	0x00000000
        /*0044*/ 	.short	0x0000
        /*0046*/ 	.short	0x0000
        /*0048*/ 	.byte	0x00, 0xf0, 0x11, 0x00


	//----- nvinfo : EIATTR_MAXREG_COUNT
	.align		4
.L_1993:
        /*004c*/ 	.byte	0x03, 0x1b
        /*004e*/ 	.short	0x00ff


	//----- nvinfo : EIATTR_MERCURY_ISA_VERSION
	.align		4
        /*0050*/ 	.byte	0x03, 0x5f
        /*0052*/ 	.short	0x0000


	//----- nvinfo : EIATTR_EXIT_INSTR_OFFSETS
	.align		4
        /*0054*/ 	.byte	0x04, 0x1c
        /*0056*/ 	.short	(.L_1995 - .L_1994)


	//   ....[0]....
.L_1994:
        /*0058*/ 	.word	0x000004a0


	//   ....[1]....
        /*005c*/ 	.word	0x000018d0


	//   ....[2]....
        /*0060*/ 	.word	0x00001920


	//----- nvinfo : EIATTR_MAX_THREADS
	.align		4
.L_1995:
        /*0064*/ 	.byte	0x04, 0x05
        /*0066*/ 	.short	(.L_1997 - .L_1996)
.L_1996:
        /*0068*/ 	.word	0x00000080
        /*006c*/ 	.word	0x00000001
        /*0070*/ 	.word	0x00000001


	//----- nvinfo : EIATTR_CRS_STACK_SIZE
	.align		4
.L_1997:
        /*0074*/ 	.byte	0x04, 0x1e
        /*0076*/ 	.short	(.L_1999 - .L_1998)
.L_1998:
        /*0078*/ 	.word	0x00000000
.L_1999:


//--------------------- .nv.info._ZN2at6native29vectorized_elementwise_kernelILi4EZZZNS0_28launch_masked_scatter_kernelERKNS_10TensorBaseES4_S4_S4_ENKUlvE_clEvENKUlvE7_clEvEUlN3c107complexIfEEblE_St5arrayIPcLm4EEEEviT0_T1_ --------------------------
	.section	.nv.info._ZN2at6native29vectorized_elementwise_kernelILi4EZZZNS0_28launch_masked_scatter_kernelERKNS_10TensorBaseES4_S4_S4_ENKUlvE_clEvENKUlvE7_clEvEUlN3c107complexIfEEblE_St5arrayIPcLm4EEEEviT0_T1_,"",@"SHT_CUDA_INFO"
	.sectionflags	@""
	.align	4


	//----- nvinfo : EIATTR_CUDA_API_VERSION
	.align		4
        /*0000*/ 	.byte	0x04, 0x37
        /*0002*/ 	.short	(.L_2001 - .L_2000)
.L_2000:
        /*0004*/ 	.word	0x00000082


	//----- nvinfo : EIATTR_SW2861232_WAR
	.align		4
.L_2001:
        /*0008*/ 	.byte	0x01, 0x35
	.zero		2


	//----- nvinfo : EIATTR_PARAM_CBANK
	.align		4
        /*000c*/ 	.byte	0x04, 0x0a
        /*000e*/ 	.short	(.L_2003 - .L_2002)
	.align		4
.L_2002:
        /*0010*/ 	.word	index@(.nv.constant0._ZN2at6native29vectorized_elementwise_kernelILi4EZZZNS0_28launch_masked_scatter_kernelERKNS_10TensorBaseES4_S4_S4_ENKUlvE_clEvENKUlvE7_clEvEUlN3c107complexIfEEblE_St5arrayIPcLm4EEEEviT0_T1_)
        /*0014*/ 	.short	0x0160
        /*0016*/ 	.short	0x0038


	//----- nvinfo : EIATTR_CBANK_PARAM_SIZE
	.align		4
.L_2003:
        /*0018*/ 	.byte	0x03, 0x19
        /*001a*/ 	.short	0x0038


	//----- nvinfo : EIATTR_KPARAM_INFO
	.align		4
        /*001c*/ 	.byte	0x04, 0x17
        /*001e*/ 	.short	(.L_2005 - .L_2004)
.L_2004:
        /*0020*/ 	.word	0x00000000
        /*0024*/ 	.short	0x0002
        /*0026*/ 	.short	0x0018
        /*0028*/ 	.byte	0x00, 0xf0, 0x81, 0x00


	//----- nvinfo : EIATTR_KPARAM_INFO
	.align		4
.L_2005:
        /*002c*/ 	.byte	0x04, 0x17
        /*002e*/ 	.short	(.L_2007 - .L_2006)
.L_2006:
        /*0030*/ 	.word	0x00000000
        /*0034*/ 	.short	0x0001
        /*0036*/ 	.short	0x0008
        /*0038*/ 	.byte	0x00, 0xf0, 0x41, 0x00


	//----- nvinfo : EIATTR_KPARAM_INFO
	.align		4
.L_2007:
        /*003c*/ 	.byte	0x04, 0x17
        /*003e*/ 	.short	(.L_2009 - .L_2008)
.L_2008:
        /*0040*/ 	.word	0x00000000
        /*0044*/ 	.short	0x0000
        /*0046*/ 	.short	0x0000
        /*0048*/ 	.byte	0x00, 0xf0, 0x11, 0x00


	//----- nvinfo : EIATTR_MAXREG_COUNT
	.align		4
.L_2009:
        /*004c*/ 	.byte	0x03, 0x1b
        /*004e*/ 	.short	0x00ff


	//----- nvinfo : EIATTR_MERCURY_ISA_VERSION
	.align		4
        /*0050*/ 	.byte	0x03, 0x5f
        /*0052*/ 	.short	0x0000


	//----- nvinfo : EIATTR_EXIT_INSTR_OFFSETS
	.align		4
        /*0054*/ 	.byte	0x04, 0x1c
        /*0056*/ 	.short	(.L_2011 - .L_2010)


	//   ....[0]....
.L_2010:
        /*0058*/ 	.word	0x00000480


	//   ....[1]....
        /*005c*/ 	.word	0x000018b0


	//   ....[2]....
        /*0060*/ 	.word	0x00001900


	//----- nvinfo : EIATTR_MAX_THREADS
	.align		4
.L_2011:
        /*0064*/ 	.byte	0x04, 0x05
        /*0066*/ 	.short	(.L_2013 - .L_2012)
.L_2012:
        /*0068*/ 	.word	0x00000080
        /*006c*/ 	.word	0x00000001
        /*0070*/ 	.word	0x00000001


	//----- nvinfo : EIATTR_CRS_STACK_SIZE
	.align		4
.L_2013:
        /*0074*/ 	.byte	0x04, 0x1e
        /*0076*/ 	.short	(.L_2015 - .L_2014)
.L_2014:
        /*0078*/ 	.word	0x00000000
.L_2015:


//--------------------- .nv.info._ZN2at6native29vectorized_elementwise_kernelILi8EZZZNS0_28launch_masked_scatter_kernelERKNS_10TensorBaseES4_S4_S4_ENKUlvE_clEvENKUlvE7_clEvEUlN3c107complexIfEEblE_St5arrayIPcLm4EEEEviT0_T1_ --------------------------
	.section	.nv.info._ZN2at6native29vectorized_elementwise_kernelILi8EZZZNS0_28launch_masked_scatter_kernelERKNS_10TensorBaseES4_S4_S4_ENKUlvE_clEvENKUlvE7_clEvEUlN3c107complexIfEEblE_St5arrayIPcLm4EEEEviT0_T1_,"",@"SHT_CUDA_INFO"
	.sectionflags	@""
	.align	4


	//----- nvinfo : EIATTR_CUDA_API_VERSION
	.align		4
        /*0000*/ 	.byte	0x04, 0x37
        /*0002*/ 	.short	(.L_2017 - .L_2016)
.L_2016:
        /*0004*/ 	.word	0x00000082


	//----- nvinfo : EIATTR_SW2861232_WAR
	.align		4
.L_2017:
        /*0008*/ 	.byte	0x01, 0x35
	.zero		2


	//----- nvinfo : EIATTR_PARAM_CBANK
	.align		4
        /*000c*/ 	.byte	0x04, 0x0a
        /*000e*/ 	.short	(.L_2019 - .L_2018)
	.align		4
.L_2018:
        /*0010*/ 	.word	index@(.nv.constant0._ZN2at6native29vectorized_elementwise_kernelILi8EZZZNS0_28launch_masked_scatter_kernelERKNS_10TensorBaseES4_S4_S4_ENKUlvE_clEvENKUlvE7_clEvEUlN3c107complexIfEEblE_St5arrayIPcLm4EEEEviT0_T1_)
        /*0014*/ 	.short	0x0160
        /*0016*/ 	.short	0x0038


	//----- nvinfo : EIATTR_CBANK_PARAM_SIZE
	.align		4
.L_2019:
        /*0018*/ 	.byte	0x03, 0x19
        /*001a*/ 	.short	0x0038


	//----- nvinfo : EIATTR_KPARAM_INFO
	.align		4
        /*001c*/ 	.byte	0x04, 0x17
        /*001e*/ 	.short	(.L_2021 - .L_2020)
.L_2020:
        /*0020*/ 	.word	0x00000000
        /*0024*/ 	.short	0x0002
        /*0026*/ 	.short	0x0018
        /*0028*/ 	.byte	0x00, 0xf0, 0x81, 0x00


	//----- nvinfo : EIATTR_KPARAM_INFO
	.align		4
.L_2021:
        /*002c*/ 	.byte	0x04, 0x17
        /*002e*/ 	.short	(.L_2023 - .L_2022)
.L_2022:
        /*0030*/ 	.word	0x00000000
        /*0034*/ 	.short	0x0001
        /*0036*/ 	.short	0x0008
        /*0038*/ 	.byte	0x00, 0xf0, 0x41, 0x00


	//----- nvinfo : EIATTR_KPARAM_INFO
	.align		4
.L_2023:
        /*003c*/ 	.byte	0x04, 0x17
        /*003e*/ 	.short	(.L_2025 - .L_2024)
.L_2024:
        /*0040*/ 	.word	0x00000000
        /*0044*/ 	.short	0x0000
        /*0046*/ 	.short	0x0000
        /*0048*/ 	.byte	0x00, 0xf0, 0x11, 0x00


	//----- nvinfo : EIATTR_MAXREG_COUNT
	.align		4
.L_2025:
        /*004c*/ 	.byte	0x03, 0x1b
        /*004e*/ 	.short	0x00ff


	//----- nvinfo : EIATTR_MERCURY_ISA_VERSION
	.align		4
        /*0050*/ 	.byte	0x03, 0x5f
        /*0052*/ 	.short	0x0000


	//----- nvinfo : EIATTR_EXIT_INSTR_OFFSETS
	.align		4
        /*0054*/ 	.byte	0x04, 0x1c
        /*0056*/ 	.short	(.L_2027 - .L_2026)


	//   ....[0]....
.L_2026:
        /*0058*/ 	.word	0x00000010


	//----- nvinfo : EIATTR_MAX_THREADS
	.align		4
.L_2027:
        /*005c*/ 	.byte	0x04, 0x05
        /*005e*/ 	.short	(.L_2029 - .L_2028)
.L_2028:
        /*0060*/ 	.word	0x00000080
        /*0064*/ 	.word	0x00000001
        /*0068*/ 	.word	0x00000001
.L_2029:


//--------------------- .nv.info._ZN2at6native18elementwise_kernelILi128ELi4EZNS0_15gpu_kernel_implIZZZNS0_28launch_masked_scatter_kernelERKNS_10TensorBaseES5_S5_S5_ENKUlvE_clEvENKUlvE6_clEvEUlN3c107complexIdEEblE_EEvRNS_18TensorIteratorBaseERKT_EUliE_EEviT1_ --------------------------
	.section	.nv.info._ZN2at6native18elementwise_kernelILi128ELi4EZNS0_15gpu_kernel_implIZZZNS0_28launch_masked_scatter_kernelERKNS_10TensorBaseES5_S5_S5_ENKUlvE_clEvENKUlvE6_clEvEUlN3c107complexIdEEblE_EEvRNS_18TensorIteratorBaseERKT_EUliE_EEviT1_,"",@"SHT_CUDA_INFO"
	.sectionflags	@""
	.align	4


	//----- nvinfo : EIATTR_CUDA_API_VERSION
	.align		4
        /*0000*/ 	.byte	0x04, 0x37
        /*0002*/ 	.short	(.L_2031 - .L_2030)
.L_2030:
        /*0004*/ 	.word	0x00000082


	//----- nvinfo : EIATTR_SW2861232_WAR
	.align		4
.L_2031:
        /*0008*/ 	.byte	0x01, 0x35
	.zero		2


	//----- nvinfo : EIATTR_PARAM_CBANK
	.align		4
        /*000c*/ 	.byte	0x04, 0x0a
        /*000e*/ 	.short	(.L_2033 - .L_2032)
	.align		4
.L_2032:
        /*0010*/ 	.word	index@(.nv.constant0._ZN2at6native18elementwise_kernelILi128ELi4EZNS0_15gpu_kernel_implIZZZNS0_28launch_masked_scatter_kernelERKNS_10TensorBaseES5_S5_S5_ENKUlvE_clEvENKUlvE6_clEvEUlN3c107complexIdEEblE_EEvRNS_18TensorIteratorBaseERKT_EUliE_EEviT1_)
        /*0014*/ 	.short	0x0160
        /*0016*/ 	.short	0x0308


	//----- nvinfo : EIATTR_CBANK_PARAM_SIZE
	.align		4
.L_2033:
        /*0018*/ 	.byte	0x03, 0x19
        /*001a*/ 	.short	0x0308


	//----- nvinfo : EIATTR_KPARAM_INFO
	.align		4
        /*001c*/ 	.byte	0x04, 0x17
        /*001e*/ 	.short	(.L_2035 - .L_2034)
.L_2034:
        /*0020*/ 	.word	0x00000000
        /*0024*/ 	.short	0x0001
        /*0026*/ 	.short	0x0008
        /*0028*/ 	.byte	0x00, 0xf0, 0x01, 0x0c


	//----- nvinfo : EIATTR_KPARAM_INFO
	.align		4
.L_2035:
        /*002c*/ 	.byte	0x04, 0x17
        /*002e*/ 	.short	(.L_2037 - .L_2036)
.L_2036:
        /*0030*/ 	.word	0x00000000
        /*0034*/ 	.short	0x0000
        /*0036*/ 	.short	0x0000
        /*0038*/ 	.byte	0x00, 0xf0, 0x11, 0x00


	//----- nvinfo : EIATTR_MAXREG_COUNT
	.align		4
.L_2037:
        /*003c*/ 	.byte	0x03, 0x1b
        /*003e*/ 	.short	0x0080


	//----- nvinfo : EIATTR_EXTERNS
	.align		4
        /*0040*/ 	.byte	0x04, 0x0f
        /*0042*/ 	.short	(.L_2039 - .L_2038)


	//   ....[0]....
	.align		4
.L_2038:
        /*0044*/ 	.word	index@(__assertfail)


	//----- nvinfo : EIATTR_MERCURY_ISA_VERSION
	.align		4
.L_2039:
        /*0048*/ 	.byte	0x03, 0x5f
        /*004a*/ 	.short	0x0000


	//----- nvinfo : EIATTR_SYSCALL_OFFSETS
	.align		4
        /*004c*/ 	.byte	0x04, 0x46
        /*004e*/ 	.short	(.L_2041 - .L_2040)


	//   ....[0]....
.L_2040:
        /*0050*/ 	.word	0x00002240


	//   ....[1]....
        /*0054*/ 	.word	0x000032d0


	//   ....[2]....
        /*0058*/ 	.word	0x000041b0


	//   ....[3]....
        /*005c*/ 	.word	0x00005260


	//   ....[4]....
        /*0060*/ 	.word	0x000074e0


	//   ....[5]....
        /*0064*/ 	.word	0x00008570


	//   ....[6]....
        /*0068*/ 	.word	0x00009450


	//   ....[7]....
        /*006c*/ 	.word	0x0000a500


	//   ....[8]....
        /*0070*/ 	.word	0x0000c750


	//   ....[9]....
        /*0074*/ 	.word	0x0000d7e0


	//   ....[10]....
        /*0078*/ 	.word	0x0000e6c0


	//   ....[11]....
        /*007c*/ 	.word	0x0000f770


	//   ....[12]....
        /*0080*/ 	.word	0x000119d0


	//   ....[13]....
        /*0084*/ 	.word	0x00012a60


	//   ....[14]....
        /*0088*/ 	.word	0x00013940


	//   ....[15]....
        /*008c*/ 	.word	0x000149f0


	//----- nvinfo : EIATTR_EXIT_INSTR_OFFSETS
	.align		4
.L_2041:
        /*0090*/ 	.byte	0x04, 0x1c
        /*0092*/ 	.short	(.L_2043 - .L_2042)


	//   ....[0]....
.L_2042:
        /*0094*/ 	.word	0x0000f810


	//   ....[1]....
        /*0098*/ 	.word	0x00013b00


	//   ....[2]....
        /*009c*/ 	.word	0x00013b40


	//   ....[3]....
        /*00a0*/ 	.word	0x00013bd0


	//   ....[4]....
        /*00a4*/ 	.word	0x00013c00


	//   ....[5]....
        /*00a8*/ 	.word	0x00013c30


	//   ....[6]....
        /*00ac*/ 	.word	0x00013ce0


	//   ....[7]....
        /*00b0*/ 	.word	0x00013d40


	//   ....[8]....
        /*00b4*/ 	.word	0x00013e20


	//   ....[9]....
        /*00b8*/ 	.word	0x00013eb0


	//   ....[10]....
        /*00bc*/ 	.word	0x00013ed0


	//   ....[11]....
        /*00c0*/ 	.word	0x00013fa0


	//   ....[12]....
        /*00c4*/ 	.word	0x00013fc0


	//   ....[13]....
        /*00c8*/ 	.word	0x00014170


	//   ....[14]....
        /*00cc*/ 	.word	0x000142f0


	//   ....[15]....
        /*00d0*/ 	.word	0x00014350


	//   ....[16]....
        /*00d4*/ 	.word	0x00014400


	//   ....[17]....
        /*00d8*/ 	.word	0x000145a0


	//   ....[18]....
        /*00dc*/ 	.word	0x00014740


	//   ....[19]....
        /*00e0*/ 	.word	0x000148c0


	//   ....[20]....
        /*00e4*/ 	.word	0x00014a00


	//   ....[21]....
        /*00e8*/ 	.word	0x00014a30


	//   ....[22]....
        /*00ec*/ 	.word	0x00014a60


	//----- nvinfo : EIATTR_MAX_THREADS
	.align		4
.L_2043:
        /*00f0*/ 	.byte	0x04, 0x05
        /*00f2*/ 	.short	(.L_2045 - .L_2044)
.L_2044:
        /*00f4*/ 	.word	0x00000080
        /*00f8*/ 	.word	0x00000001
        /*00fc*/ 	.word	0x00000001


	//----- nvinfo : EIATTR_CRS_STACK_SIZE
	.align		4
.L_2045:
        /*0100*/ 	.byte	0x04, 0x1e
        /*0102*/ 	.short	(.L_2047 - .L_2046)
.L_2046:
        /*0104*/ 	.word	0x00000000
.L_2047:


//--------------------- .nv.info._ZN2at6native27unrolled_elementwise_kernelIZZZNS0_28launch_masked_scatter_kernelERKNS_10TensorBaseES4_S4_S4_ENKUlvE_clEvENKUlvE6_clEvEUlN3c107complexIdEEblE_St5arrayIPcLm4EELi4E23TrivialOffsetCalculatorILi3EjESE_ILi1EjENS0_6memory12LoadWithCastILi3EEENSH_13StoreWithCastILi1EEEEEviT_T0_T2_T3_T4_T5_ --------------------------
	.section	.nv.info._ZN2at6native27unrolled_elementwise_kernelIZZZNS0_28launch_masked_scatter_kernelERKNS_10TensorBaseES4_S4_S4_ENKUlvE_clEvENKUlvE6_clEvEUlN3c107complexIdEEblE_St5arrayIPcLm4EELi4E23TrivialOffsetCalculatorILi3EjESE_ILi1EjENS0_6memory12LoadWithCastILi3EEENSH_13StoreWithCastILi1EEEEEviT_T0_T2_T3_T4_T5_,"",@"SHT_CUDA_INFO"
	.sectionflags	@""
	.align	4


	//----- nvinfo : EIATTR_CUDA_API_VERSION
	.align		4
        /*0000*/ 	.byte	0x04, 0x37
        /*0002*/ 	.short	(.L_2049 - .L_2048)
.L_2048:
        /*0004*/ 	.word	0x00000082


	//----- nvinfo : EIATTR_SW2861232_WAR
	.align		4
.L_2049:
        /*0008*/ 	.byte	0x01, 0x35
	.zero		2


	//----- nvinfo : EIATTR_PARAM_CBANK
	.align		4
        /*000c*/ 	.byte	0x04, 0x0a
        /*000e*/ 	.short	(.L_2051 - .L_2050)
	.align		4
.L_2050:
        /*0010*/ 	.word	index@(.nv.constant0._ZN2at6native27unrolled_elementwise_kernelIZZZNS0_28launch_masked_scatter_kernelERKNS_10TensorBaseES4_S4_S4_ENKUlvE_clEvENKUlvE6_clEvEUlN3c107complexIdEEblE_St5arrayIPcLm4EELi4E23TrivialOffsetCalculatorILi3EjESE_ILi1EjENS0_6memory12LoadWithCastILi3EEENSH_13StoreWithCastILi1EEEEEviT_T0_T2_T3_T4_T5_)
        /*0014*/ 	.short	0x0160
        /*0016*/ 	.short	0x0054


	//----- nvinfo : EIATTR_CBANK_PARAM_SIZE
	.align		4
.L_2051:
        /*0018*/ 	.byte	0x03, 0x19
        /*001a*/ 	.short	0x0054


	//----- nvinfo : EIATTR_KPARAM_INFO
	.align		4
        /*001c*/ 	.byte	0x04, 0x17
        /*001e*/ 	.short	(.L_2053 - .L_2052)
.L_2052:
        /*0020*/ 	.word	0x00000000
        /*0024*/ 	.short	0x0006
        /*0026*/ 	.short	0x004c
        /*0028*/ 	.byte	0x00, 0xf0, 0x21, 0x00


	//----- nvinfo : EIATTR_KPARAM_INFO
	.align		4
.L_2053:
        /*002c*/ 	.byte	0x04, 0x17
        /*002e*/ 	.short	(.L_2055 - .L_2054)
.L_2054:
        /*0030*/ 	.word	0x00000000
        /*0034*/ 	.short	0x0005
        /*0036*/ 	.short	0x003c
        /*0038*/ 	.byte	0x00, 0xf0, 0x41, 0x00


	//----- nvinfo : EIATTR_KPARAM_INFO
	.align		4
.L_2055:
        /*003c*/ 	.byte	0x04, 0x17
        /*003e*/ 	.short	(.L_2057 - .L_2056)
.L_2056:
        /*0040*/ 	.word	0x00000000
        /*0044*/ 	.short	0x0004
        /*0046*/ 	.short	0x0039
        /*0048*/ 	.byte	0x00, 0xf0, 0x05, 0x00


	//----- nvinfo : EIATTR_KPARAM_INFO
	.align		4
.L_2057:
        /*004c*/ 	.byte	0x04, 0x17
        /*004e*/ 	.short	(.L_2059 - .L_2058)
.L_2058:
        /*0050*/ 	.word	0x00000000
        /*0054*/ 	.short	0x0003
        /*0056*/ 	.short	0x0038
        /*0058*/ 	.byte	0x00, 0xf0, 0x05, 0x00


	//----- nvinfo : EIATTR_KPARAM_INFO
	.align		4
.L_2059:
        /*005c*/ 	.byte	0x04, 0x17
        /*005e*/ 	.short	(.L_2061 - .L_2060)
.L_2060:
        /*0060*/ 	.word	0x00000000
        /*0064*/ 	.short	0x0002
        /*0066*/ 	.short	0x0018
        /*0068*/ 	.byte	0x00, 0xf0, 0x81, 0x00


	//----- nvinfo : EIATTR_KPARAM_INFO
	.align		4
.L_2061:
        /*006c*/ 	.byte	0x04, 0x17
        /*006e*/ 	.short	(.L_2063 - .L_2062)
.L_2062:
        /*0070*/ 	.word	0x00000000
        /*0074*/ 	.short	0x0001
        /*0076*/ 	.short	0x0008
        /*0078*/ 	.byte	0x00, 0xf0, 0x41, 0x00


	//----- nvinfo : EIATTR_KPARAM_INFO
	.align		4
.L_2063:
        /*007c*/ 	.byte	0x04, 0x17
        /*007e*/ 	.short	(.L_2065 - .L_2064)
.L_2064:
        /*0080*/ 	.word	0x00000000
        /*0084*/ 	.short	0x0000
        /*0086*/ 	.short	0x0000
        /*0088*/ 	.byte	0x00, 0xf0, 0x11, 0x00


	//----- nvinfo : EIATTR_MAXREG_COUNT
	.align		4
.L_2065:
        /*008c*/ 	.byte	0x03, 0x1b
        /*008e*/ 	.short	0x00ff


	//----- nvinfo : EIATTR_EXTERNS
	.align		4
        /*0090*/ 	.byte	0x04, 0x0f
        /*0092*/ 	.short	(.L_2067 - .L_2066)


	//   ....[0]....
	.align		4
.L_2066:
        /*0094*/ 	.word	index@(__assertfail)


	//----- nvinfo : EIATTR_MERCURY_ISA_VERSION
	.align		4
.L_2067:
        /*0098*/ 	.byte	0x03, 0x5f
        /*009a*/ 	.short	0x0000


	//----- nvinfo : EIATTR_SYSCALL_OFFSETS
	.align		4
        /*009c*/ 	.byte	0x04, 0x46
        /*009e*/ 	.short	(.L_2069 - .L_2068)


	//   ....[0]....
.L_2068:
        /*00a0*/ 	.word	0x00001140


	//   ....[1]....
        /*00a4*/ 	.word	0x000021d0


	//   ....[2]....
        /*00a8*/ 	.word	0x000030b0


	//   ....[3]....
        /*00ac*/ 	.word	0x000041b0


	//   ....[4]....
        /*00b0*/ 	.word	0x00005240


	//   ....[5]....
        /*00b4*/ 	.word	0x00006120


	//   ....[6]....
        /*00b8*/ 	.word	0x00007260


	//   ....[7]....
        /*00bc*/ 	.word	0x00008300


	//   ....[8]....
        /*00c0*/ 	.word	0x000091e0


	//   ....[9]....
        /*00c4*/ 	.word	0x0000a300


	//   ....[10]....
        /*00c8*/ 	.word	0x0000b260


	//   ....[11]....
        /*00cc*/ 	.word	0x0000c120


	//   ....[12]....
        /*00d0*/ 	.word	0x0000d790


	//   ....[13]....
        /*00d4*/ 	.word	0x0000e860


	//   ....[14]....
        /*00d8*/ 	.word	0x0000f8f0


	//   ....[15]....
        /*00dc*/ 	.word	0x000109a0


	//----- nvinfo : EIATTR_EXIT_INSTR_OFFSETS
	.align		4
.L_2069:
        /*00e0*/ 	.byte	0x04, 0x1c
        /*00e2*/ 	.short	(.L_2071 - .L_2070)


	//   ....[0]....
.L_2070:
        /*00e4*/ 	.word	0x0000f990


	//   ....[1]....
        /*00e8*/ 	.word	0x0000fab0


	//   ....[2]....
        /*00ec*/ 	.word	0x0000faf0


	//   ....[3]....
        /*00f0*/ 	.word	0x0000fb80


	//   ....[4]....
        /*00f4*/ 	.word	0x0000fbb0


	//   ....[5]....
        /*00f8*/ 	.word	0x0000fbe0


	//   ....[6]....
        /*00fc*/ 	.word	0x0000fc90


	//   ....[7]....
        /*0100*/ 	.word	0x0000fcf0


	//   ....[8]....
        /*0104*/ 	.word	0x0000fdd0


	//   ....[9]....
        /*0108*/ 	.word	0x0000fe60


	//   ....[10]....
        /*010c*/ 	.word	0x0000fe80


	//   ....[11]....
        /*0110*/ 	.word	0x0000ff50


	//   ....[12]....
        /*0114*/ 	.word	0x0000ff70


	//   ....[13]....
        /*0118*/ 	.word	0x00010120


	//   ....[14]....
        /*011c*/ 	.word	0x000102a0


	//   ....[15]....
        /*0120*/ 	.word	0x00010300


	//   ....[16]....
        /*0124*/ 	.word	0x000103b0


	//   ....[17]....
        /*0128*/ 	.word	0x00010550


	//   ....[18]....
        /*012c*/ 	.word	0x000106f0


	//   ....[19]....
        /*0130*/ 	.word	0x00010870


	//   ....[20]....
        /*0134*/ 	.word	0x000109b0


	//   ....[21]....
        /*0138*/ 	.word	0x000109e0


	//   ....[22]....
        /*013c*/ 	.word	0x00010a10


	//----- nvinfo : EIATTR_MAX_THREADS
	.align		4
.L_2071:
        /*0140*/ 	.byte	0x04, 0x05
        /*0142*/ 	.short	(.L_2073 - .L_2072)
.L_2072:
        /*0144*/ 	.word	0x00000080
        /*0148*/ 	.word	0x00000001
        /*014c*/ 	.word	0x00000001


	//----- nvinfo : EIATTR_CRS_STACK_SIZE
	.align		4
.L_2073:
        /*0150*/ 	.byte	0x04, 0x1e
        /*0152*/ 	.short	(.L_2075 - .L_2074)
.L_2074:
        /*0154*/ 	.word	0x00000000
.L_2075:


//--------------------- .nv.info._ZN2at6native18elementwise_kernelILi128ELi2EZNS0_22gpu_kernel_impl_nocastIZZZNS0_28launch_masked_scatter_kernelERKNS_10TensorBaseES5_S5_S5_ENKUlvE_clEvENKUlvE6_clEvEUlN3c107complexIdEEblE_EEvRNS_18TensorIteratorBaseERKT_EUliE_EEviT1_ --------------------------
	.section	.nv.info._ZN2at6native18elementwise_kernelILi128ELi2EZNS0_22gpu_kernel_impl_nocastIZZZNS0_28launch_masked_scatter_kernelERKNS_10TensorBaseES5_S5_S5_ENKUlvE_clEvENKUlvE6_clEvEUlN3c107complexIdEEblE_EEvRNS_18TensorIteratorBaseERKT_EUliE_EEviT1_,"",@"SHT_CUDA_INFO"
	.sectionflags	@""
	.align	4


	//----- nvinfo : EIATTR_CUDA_API_VERSION
	.align		4
        /*0000*/ 	.byte	0x04, 0x37
        /*0002*/ 	.short	(.L_2077 - .L_2076)
.L_2076:
        /*0004*/ 	.word	0x00000082


	//----- nvinfo : EIATTR_SW2861232_WAR
	.align		4
.L_2077:
        /*0008*/ 	.byte	0x01, 0x35
	.zero		2


	//----- nvinfo : EIATTR_PARAM_CBANK
	.align		4
        /*000c*/ 	.byte	0x04, 0x0a
        /*000e*/ 	.short	(.L_2079 - .L_2078)
	.align		4
.L_2078:
        /*0010*/ 	.word	index@(.nv.constant0._ZN2at6native18elementwise_kernelILi128ELi2EZNS0_22gpu_kernel_impl_nocastIZZZNS0_28launch_masked_scatter_kernelERKNS_10TensorBaseES5_S5_S5_ENKUlvE_clEvENKUlvE6_clEvEUlN3c107complexIdEEblE_EEvRNS_18TensorIteratorBaseERKT_EUliE_EEviT1_)
        /*0014*/ 	.short	0x0160
        /*0016*/ 	.short	0x0300


	//----- nvinfo : EIATTR_CBANK_PARAM_SIZE
	.align		4
.L_2079:
        /*0018*/ 	.byte	0x03, 0x19
        /*001a*/ 	.short	0x0300


	//----- nvinfo : EIATTR_KPARAM_INFO
	.align		4
        /*001c*/ 	.byte	0x04, 0x17
        /*001e*/ 	.short	(.L_2081 - .L_2080)
.L_2080:
        /*0020*/ 	.word	0x00000000
        /*0024*/ 	.short	0x0001
        /*0026*/ 	.short	0x0008
        /*0028*/ 	.byte	0x00, 0xf0, 0xe1, 0x0b


	//----- nvinfo : EIATTR_KPARAM_INFO
	.align		4
.L_2081:
        /*002c*/ 	.byte	0x04, 0x17
        /*002e*/ 	.short	(.L_2083 - .L_2082)
.L_2082:
        /*0030*/ 	.word	0x00000000
        /*0034*/ 	.short	0x0000
        /*0036*/ 	.short	0x0000
        /*0038*/ 	.byte	0x00, 0xf0, 0x11, 0x00


	//----- nvinfo : EIATTR_MAXREG_COUNT
	.align		4
.L_2083:
        /*003c*/ 	.byte	0x03, 0x1b
        /*003e*/ 	.short	0x0080


	//----- nvinfo : EIATTR_MERCURY_ISA_VERSION
	.align		4
        /*0040*/ 	.byte	0x03, 0x5f
        /*0042*/ 	.short	0x0000


	//----- nvinfo : EIATTR_EXIT_INSTR_OFFSETS
	.align		4
        /*0044*/ 	.byte	0x04, 0x1c
        /*0046*/ 	.short	(.L_2085 - .L_2084)


	//   ....[0]....
.L_2084:
        /*0048*/ 	.word	0x00001330


	//   ....[1]....
        /*004c*/ 	.word	0x000025a0


	//----- nvinfo : EIATTR_MAX_THREADS
	.align		4
.L_2085:
        /*0050*/ 	.byte	0x04, 0x05
        /*0052*/ 	.short	(.L_2087 - .L_2086)
.L_2086:
        /*0054*/ 	.word	0x00000080
        /*0058*/ 	.word	0x00000001
        /*005c*/ 	.word	0x00000001


	//----- nvinfo : EIATTR_CRS_STACK_SIZE
	.align		4
.L_2087:
        /*0060*/ 	.byte	0x04, 0x1e
        /*0062*/ 	.short	(.L_2089 - .L_2088)
.L_2088:
        /*0064*/ 	.word	0x00000000
.L_2089:


//--------------------- .nv.info._ZN2at6native27unrolled_elementwise_kernelIZZZNS0_28launch_masked_scatter_kernelERKNS_10TensorBaseES4_S4_S4_ENKUlvE_clEvENKUlvE6_clEvEUlN3c107complexIdEEblE_St5arrayIPcLm4EELi4E23TrivialOffsetCalculatorILi3EjESE_ILi1EjENS0_6memory15LoadWithoutCastENSH_16StoreWithoutCastEEEviT_T0_T2_T3_T4_T5_ --------------------------
	.section	.nv.info._ZN2at6native27unrolled_elementwise_kernelIZZZNS0_28launch_masked_scatter_kernelERKNS_10TensorBaseES4_S4_S4_ENKUlvE_clEvENKUlvE6_clEvEUlN3c107complexIdEEblE_St5arrayIPcLm4EELi4E23TrivialOffsetCalculatorILi3EjESE_ILi1EjENS0_6memory15LoadWithoutCastENSH_16StoreWithoutCastEEEviT_T0_T2_T3_T4_T5_,"",@"SHT_CUDA_INFO"
	.sectionflags	@""
	.align	4


	//----- nvinfo : EIATTR_CUDA_API_VERSION
	.align		4
        /*0000*/ 	.byte	0x04, 0x37
        /*0002*/ 	.short	(.L_2091 - .L_2090)
.L_2090:
        /*0004*/ 	.word	0x00000082


	//----- nvinfo : EIATTR_SW2861232_WAR
	.align		4
.L_2091:
        /*0008*/ 	.byte	0x01, 0x35
	.zero		2


	//----- nvinfo : EIATTR_PARAM_CBANK
	.align		4
        /*000c*/ 	.byte	0x04, 0x0a
        /*000e*/ 	.short	(.L_2093 - .L_2092)
	.align		4
.L_2092:
        /*0010*/ 	.word	index@(.nv.constant0._ZN2at6native27unrolled_elementwise_kernelIZZZNS0_28launch_masked_scatter_kernelERKNS_10TensorBaseES4_S4_S4_ENKUlvE_clEvENKUlvE6_clEvEUlN3c107complexIdEEblE_St5arrayIPcLm4EELi4E23TrivialOffsetCalculatorILi3EjESE_ILi1EjENS0_6memory15LoadWithoutCastENSH_16StoreWithoutCastEEEviT_T0_T2_T3_T4_T5_)
        /*0014*/ 	.short	0x0160
        /*0016*/ 	.short	0x003c


	//----- nvinfo : EIATTR_CBANK_PARAM_SIZE
	.align		4
.L_2093:
        /*0018*/ 	.byte	0x03, 0x19
        /*001a*/ 	.short	0x003c


	//----- nvinfo : EIATTR_KPARAM_INFO
	.align		4
        /*001c*/ 	.byte	0x04, 0x17
        /*001e*/ 	.short	(.L_2095 - .L_2094)
.L_2094:
        /*0020*/ 	.word	0x00000000
        /*0024*/ 	.short	0x0006
        /*0026*/ 	.short	0x003b
        /*0028*/ 	.byte	0x00, 0xf0, 0x05, 0x00


	//----- nvinfo : EIATTR_KPARAM_INFO
	.align		4
.L_2095:
        /*002c*/ 	.byte	0x04, 0x17
        /*002e*/ 	.short	(.L_2097 - .L_2096)
.L_2096:
        /*0030*/ 	.word	0x00000000
        /*0034*/ 	.short	0x0005
        /*0036*/ 	.short	0x003a
        /*0038*/ 	.byte	0x00, 0xf0, 0x05, 0x00


	//----- nvinfo : EIATTR_KPARAM_INFO
	.align		4
.L_2097:
        /*003c*/ 	.byte	0x04, 0x17
        /*003e*/ 	.short	(.L_2099 - .L_2098)
.L_2098:
        /*0040*/ 	.word	0x00000000
        /*0044*/ 	.short	0x0004
        /*0046*/ 	.short	0x0039
        /*0048*/ 	.byte	0x00, 0xf0, 0x05, 0x00


	//----- nvinfo : EIATTR_KPARAM_INFO
	.align		4
.L_2099:
        /*004c*/ 	.byte	0x04, 0x17
        /*004e*/ 	.short	(.L_2101 - .L_2100)
.L_2100:
        /*0050*/ 	.word	0x00000000
        /*0054*/ 	.short	0x0003
        /*0056*/ 	.short	0x0038
        /*0058*/ 	.byte	0x00, 0xf0, 0x05, 0x00


	//----- nvinfo : EIATTR_KPARAM_INFO
	.align		4
.L_2101:
        /*005c*/ 	.byte	0x04, 0x17
        /*005e*/ 	.short	(.L_2103 - .L_2102)
.L_2102:
        /*0060*/ 	.word	0x00000000
        /*0064*/ 	.short	0x0002
        /*0066*/ 	.short	0x0018
        /*0068*/ 	.byte	0x00, 0xf0, 0x81, 0x00


	//----- nvinfo : EIATTR_KPARAM_INFO
	.align		4
.L_2103:
        /*006c*/ 	.byte	0x04, 0x17
        /*006e*/ 	.short	(.L_2105 - .L_2104)
.L_2104:
        /*0070*/ 	.word	0x00000000
        /*0074*/ 	.short	0x0001
        /*0076*/ 	.short	0x0008
        /*0078*/ 	.byte	0x00, 0xf0, 0x41, 0x00


	//----- nvinfo : EIATTR_KPARAM_INFO
	.align		4
.L_2105:
        /*007c*/ 	.byte	0x04, 0x17
        /*007e*/ 	.short	(.L_2107 - .L_2106)
.L_2106:
        /*0080*/ 	.word	0x00000000
        /*0084*/ 	.short	0x0000
        /*0086*/ 	.short	0x0000
        /*0088*/ 	.byte	0x00, 0xf0, 0x11, 0x00


	//----- nvinfo : EIATTR_MAXREG_COUNT
	.align		4
.L_2107:
        /*008c*/ 	.byte	0x03, 0x1b
        /*008e*/ 	.short	0x00ff


	//----- nvinfo : EIATTR_MERCURY_ISA_VERSION
	.align		4
        /*0090*/ 	.byte	0x03, 0x5f
        /*0092*/ 	.short	0x0000


	//----- nvinfo : EIATTR_EXIT_INSTR_OFFSETS
	.align		4
        /*0094*/ 	.byte	0x04, 0x1c
        /*0096*/ 	.short	(.L_2109 - .L_2108)


	//   ....[0]....
.L_2108:
        /*0098*/ 	.word	0x00000b30


	//   ....[1]....
        /*009c*/ 	.word	0x00000b80


	//----- nvinfo : EIATTR_MAX_THREADS
	.align		4
.L_2109:
        /*00a0*/ 	.byte	0x04, 0x05
        /*00a2*/ 	.short	(.L_2111 - .L_2110)
.L_2110:
        /*00a4*/ 	.word	0x00000080
        /*00a8*/ 	.word	0x00000001
        /*00ac*/ 	.word	0x00000001


	//----- nvinfo : EIATTR_CRS_STACK_SIZE
	.align		4
.L_2111:
        /*00b0*/ 	.byte	0x04, 0x1e
        /*00b2*/ 	.short	(.L_2113 - .L_2112)
.L_2112:
        /*00b4*/ 	.word	0x00000000
.L_2113:


//--------------------- .nv.info._ZN2at6native29vectorized_elementwise_kernelILi2EZZZNS0_28launch_masked_scatter_kernelERKNS_10TensorBaseES4_S4_S4_ENKUlvE_clEvENKUlvE6_clEvEUlN3c107complexIdEEblE_St5arrayIPcLm4EEEEviT0_T1_ --------------------------
	.section	.nv.info._ZN2at6native29vectorized_elementwise_kernelILi2EZZZNS0_28launch_masked_scatter_kernelERKNS_10TensorBaseES4_S4_S4_ENKUlvE_clEvENKUlvE6_clEvEUlN3c107complexIdEEblE_St5arrayIPcLm4EEEEviT0_T1_,"",@"SHT_CUDA_INFO"
	.sectionflags	@""
	.align	4


	//----- nvinfo : EIATTR_CUDA_API_VERSION
	.align		4
        /*0000*/ 	.byte	0x04, 0x37
        /*0002*/ 	.short	(.L_2115 - .L_2114)
.L_2114:
        /*0004*/ 	.word	0x00000082


	//----- nvinfo : EIATTR_SW2861232_WAR
	.align		4
.L_2115:
        /*0008*/ 	.byte	0x01, 0x35
	.zero		2


	//----- nvinfo : EIATTR_PARAM_CBANK
	.align		4
        /*000c*/ 	.byte	0x04, 0x0a
        /*000e*/ 	.short	(.L_2117 - .L_2116)
	.align		4
.L_2116:
        /*0010*/ 	.word	index@(.nv.constant0._ZN2at6native29vectorized_elementwise_kernelILi2EZZZNS0_28launch_masked_scatter_kernelERKNS_10TensorBaseES4_S4_S4_ENKUlvE_clEvENKUlvE6_clEvEUlN3c107complexIdEEblE_St5arrayIPcLm4EEEEviT0_T1_)
        /*0014*/ 	.short	0x0160
        /*0016*/ 	.short	0x0038


	//----- nvinfo : EIATTR_CBANK_PARAM_SIZE
	.align		4
.L_2117:
        /*0018*/ 	.byte	0x03, 0x19
        /*001a*/ 	.short	0x0038


	//----- nvinfo : EIATTR_KPARAM_INFO
	.align		4
        /*001c*/ 	.byte	0x04, 0x17
        /*001e*/ 	.short	(.L_2119 - .L_2118)
.L_2118:
        /*0020*/ 	.word	0x00000000
        /*0024*/ 	.short	0x0002
        /*0026*/ 	.short	0x0018
        /*0028*/ 	.byte	0x00, 0xf0, 0x81, 0x00


	//----- nvinfo : EIATTR_KPARAM_INFO
	.align		4
.L_2119:
        /*002c*/ 	.byte	0x04, 0x17
        /*002e*/ 	.short	(.L_2121 - .L_2120)
.L_2120:
        /*0030*/ 	.word	0x00000000
        /*0034*/ 	.short	0x0001
        /*0036*/ 	.short	0x0008
        /*0038*/ 	.byte	0x00, 0xf0, 0x41, 0x00


	//----- nvinfo : EIATTR_KPARAM_INFO
	.align		4
.L_2121:
        /*003c*/ 	.byte	0x04, 0x17
        /*003e*/ 	.short	(.L_2123 - .L_2122)
.L_2122:
        /*0040*/ 	.word	0x00000000
        /*0044*/ 	.short	0x0000
        /*0046*/ 	.short	0x0000
        /*0048*/ 	.byte	0x00, 0xf0, 0x11, 0x00


	//----- nvinfo : EIATTR_MAXREG_COUNT
	.align		4
.L_2123:
        /*004c*/ 	.byte	0x03, 0x1b
        /*004e*/ 	.short	0x00ff


	//----- nvinfo : EIATTR_MERCURY_ISA_VERSION
	.align		4
        /*0050*/ 	.byte	0x03, 0x5f
        /*0052*/ 	.short	0x0000


	//----- nvinfo : EIATTR_EXIT_INSTR_OFFSETS
	.align		4
        /*0054*/ 	.byte	0x04, 0x1c
        /*0056*/ 	.short	(.L_2125 - .L_2124)


	//   ....[0]....
.L_2124:
        /*0058*/ 	.word	0x00000530


	//   ....[1]....
        /*005c*/ 	.word	0x00001ba0


	//   ....[2]....
        /*0060*/ 	.word	0x00001bf0


	//----- nvinfo : EIATTR_MAX_THREADS
	.align		4
.L_2125:
        /*0064*/ 	.byte	0x04, 0x05
        /*0066*/ 	.short	(.L_2127 - .L_2126)
.L_2126:
        /*0068*/ 	.word	0x00000080
        /*006c*/ 	.word	0x00000001
        /*0070*/ 	.word	0x00000001


	//----- nvinfo : EIATTR_CRS_STACK_SIZE
	.align		4
.L_2127:
        /*0074*/ 	.byte	0x04, 0x1e
        /*0076*/ 	.short	(.L_2129 - .L_2128)
.L_2128:
        /*0078*/ 	.word	0x00000000
.L_2129:


//--------------------- .nv.info._ZN2at6native29vectorized_elementwise_kernelILi4EZZZNS0_28launch_masked_scatter_kernelERKNS_10TensorBaseES4_S4_S4_ENKUlvE_clEvENKUlvE6_clEvEUlN3c107complexIdEEblE_St5arrayIPcLm4EEEEviT0_T1_ --------------------------
	.section	.nv.info._ZN2at6native29vectorized_elementwise_kernelILi4EZZZNS0_28launch_masked_scatter_kernelERKNS_10TensorBaseES4_S4_S4_ENKUlvE_clEvENKUlvE6_clEvEUlN3c107complexIdEEblE_St5arrayIPcLm4EEEEviT0_T1_,"",@"SHT_CUDA_INFO"
	.sectionflags	@""
	.align	4


	//----- nvinfo : EIATTR_CUDA_API_VERSION
	.align		4
        /*0000*/ 	.byte	0x04, 0x37
        /*0002*/ 	.short	(.L_2131 - .L_2130)
.L_2130:
        /*0004*/ 	.word	0x00000082


	//----- nvinfo : EIATTR_SW2861232_WAR
	.align		4
.L_2131:
        /*0008*/ 	.byte	0x01, 0x35
	.zero		2


	//----- nvinfo : EIATTR_PARAM_CBANK
	.align		4
        /*000c*/ 	.byte	0x04, 0x0a
        /*000e*/ 	.short	(.L_2133 - .L_2132)
	.align		4
.L_2132:
        /*0010*/ 	.word	index@(.nv.constant0._ZN2at6native29vectorized_elementwise_kernelILi4EZZZNS0_28launch_masked_scatter_kernelERKNS_10TensorBaseES4_S4_S4_ENKUlvE_clEvENKUlvE6_clEvEUlN3c107complexIdEEblE_St5arrayIPcLm4EEEEviT0_T1_)
        /*0014*/ 	.short	0x0160
        /*0016*/ 	.short	0x0038


	//----- nvinfo : EIATTR_CBANK_PARAM_SIZE
	.align		4
.L_2133:
        /*0018*/ 	.byte	0x03, 0x19
        /*001a*/ 	.short	0x0038


	//----- nvinfo : EIATTR_KPARAM_INFO
	.align		4
        /*001c*/ 	.byte	0x04, 0x17
        /*001e*/ 	.short	(.L_2135 - .L_2134)
.L_2134:
        /*0020*/ 	.word	0x00000000
        /*0024*/ 	.short	0x0002
        /*0026*/ 	.short	0x0018
        /*0028*/ 	.byte	0x00, 0xf0, 0x81, 0x00


	//----- nvinfo : EIATTR_KPARAM_INFO
	.align		4
.L_2135:
        /*002c*/ 	.byte	0x04, 0x17
        /*002e*/ 	.short	(.L_2137 - .L_2136)
.L_2136:
        /*0030*/ 	.word	0x00000000
        /*0034*/ 	.short	0x0001
        /*0036*/ 	.short	0x0008
        /*0038*/ 	.byte	0x00, 0xf0, 0x41, 0x00


	//----- nvinfo : EIATTR_KPARAM_INFO
	.align		4
.L_2137:
        /*003c*/ 	.byte	0x04, 0x17
        /*003e*/ 	.short	(.L_2139 - .L_2138)
.L_2138:
        /*0040*/ 	.word	0x00000000
        /*0044*/ 	.short	0x0000
        /*0046*/ 	.short	0x0000
        /*0048*/ 	.byte	0x00, 0xf0, 0x11, 0x00


	//----- nvinfo : EIATTR_MAXREG_COUNT
	.align		4
.L_2139:
        /*004c*/ 	.byte	0x03, 0x1b
        /*004e*/ 	.short	0x00ff


	//----- nvinfo : EIATTR_MERCURY_ISA_VERSION
	.align		4
        /*0050*/ 	.byte	0x03, 0x5f
        /*0052*/ 	.short	0x0000


	//----- nvinfo : EIATTR_EXIT_INSTR_OFFSETS
	.align		4
        /*0054*/ 	.byte	0x04, 0x1c
        /*0056*/ 	.short	(.L_2141 - .L_2140)


	//   ....[0]....
.L_2140:
        /*0058*/ 	.word	0x00000510


	//   ....[1]....
        /*005c*/ 	.word	0x00001b80


	//   ....[2]....
        /*0060*/ 	.word	0x00001bd0


	//----- nvinfo : EIATTR_MAX_THREADS
	.align		4
.L_2141:
        /*0064*/ 	.byte	0x04, 0x05
        /*0066*/ 	.short	(.L_2143 - .L_2142)
.L_2142:
        /*0068*/ 	.word	0x00000080
        /*006c*/ 	.word	0x00000001
        /*0070*/ 	.word	0x00000001


	//----- nvinfo : EIATTR_CRS_STACK_SIZE
	.align		4
.L_2143:
        /*0074*/ 	.byte	0x04, 0x1e
        /*0076*/ 	.short	(.L_2145 - .L_2144)
.L_2144:
        /*0078*/ 	.word	0x00000000
.L_2145:


//--------------------- .nv.info._ZN2at6native29vectorized_elementwise_kernelILi8EZZZNS0_28launch_masked_scatter_kernelERKNS_10TensorBaseES4_S4_S4_ENKUlvE_clEvENKUlvE6_clEvEUlN3c107complexIdEEblE_St5arrayIPcLm4EEEEviT0_T1_ --------------------------
	.section	.nv.info._ZN2at6native29vectorized_elementwise_kernelILi8EZZZNS0_28launch_masked_scatter_kernelERKNS_10TensorBaseES4_S4_S4_ENKUlvE_clEvENKUlvE6_clEvEUlN3c107complexIdEEblE_St5arrayIPcLm4EEEEviT0_T1_,"",@"SHT_CUDA_INFO"
	.sectionflags	@""
	.align	4


	//----- nvinfo : EIATTR_CUDA_API_VERSION
	.align		4
        /*0000*/ 	.byte	0x04, 0x37
        /*0002*/ 	.short	(.L_2147 - .L_2146)
.L_2146:
        /*0004*/ 	.word	0x00000082


	//----- nvinfo : EIATTR_SW2861232_WAR
	.align		4
.L_2147:
        /*0008*/ 	.byte	0x01, 0x35
	.zero		2


	//----- nvinfo : EIATTR_PARAM_CBANK
	.align		4
        /*000c*/ 	.byte	0x04, 0x0a
        /*000e*/ 	.short	(.L_2149 - .L_2148)
	.align		4
.L_2148:
        /*0010*/ 	.word	index@(.nv.constant0._ZN2at6native29vectorized_elementwise_kernelILi8EZZZNS0_28launch_masked_scatter_kernelERKNS_10TensorBaseES4_S4_S4_ENKUlvE_clEvENKUlvE6_clEvEUlN3c107complexIdEEblE_St5arrayIPcLm4EEEEviT0_T1_)
        /*0014*/ 	.short	0x0160
        /*0016*/ 	.short	0x0038


	//----- nvinfo : EIATTR_CBANK_PARAM_SIZE
	.align		4
.L_2149:
        /*0018*/ 	.byte	0x03, 0x19
        /*001a*/ 	.short	0x0038


	//----- nvinfo : EIATTR_KPARAM_INFO
	.align		4
        /*001c*/ 	.byte	0x04, 0x17
        /*001e*/ 	.short	(.L_2151 - .L_2150)
.L_2150:
        /*0020*/ 	.word	0x00000000
        /*0024*/ 	.short	0x0002
        /*0026*/ 	.short	0x0018
        /*0028*/ 	.byte	0x00, 0xf0, 0x81, 0x00


	//----- nvinfo : EIATTR_KPARAM_INFO
	.align		4
.L_2151:
        /*002c*/ 	.byte	0x04, 0x17
        /*002e*/ 	.short	(.L_2153 - .L_2152)
.L_2152:
        /*0030*/ 	.word	0x00000000
        /*0034*/ 	.short	0x0001
        /*0036*/ 	.short	0x0008
        /*0038*/ 	.byte	0x00, 0xf0, 0x41, 0x00


	//----- nvinfo : EIATTR_KPARAM_INFO
	.align		4
.L_2153:
        /*003c*/ 	.byte	0x04, 0x17
        /*003e*/ 	.short	(.L_2155 - .L_2154)
.L_2154:
        /*0040*/ 	.word	0x00000000
        /*0044*/ 	.short	0x0000
        /*0046*/ 	.short	0x0000
        /*0048*/ 	.byte	0x00, 0xf0, 0x11, 0x00


	//----- nvinfo : EIATTR_MAXREG_COUNT
	.align		4
.L_2155:
        /*004c*/ 	.byte	0x03, 0x1b
        /*004e*/ 	.short	0x00ff


	//----- nvinfo : EIATTR_MERCURY_ISA_VERSION
	.align		4
        /*0050*/ 	.byte	0x03, 0x5f
        /*0052*/ 	.short	0x0000


	//----- nvinfo : EIATTR_EXIT_INSTR_OFFSETS
	.align		4
        /*0054*/ 	.byte	0x04, 0x1c
        /*0056*/ 	.short	(.L_2157 - .L_2156)


	//   ....[0]....
.L_2156:
        /*0058*/ 	.word	0x00000010


	//----- nvinfo : EIATTR_MAX_THREADS
	.align		4
.L_2157:
        /*005c*/ 	.byte	0x04, 0x05
        /*005e*/ 	.short	(.L_2159 - .L_2158)
.L_2158:
        /*0060*/ 	.word	0x00000080
        /*0064*/ 	.word	0x00000001
        /*0068*/ 	.word	0x00000001
.L_2159:


//--------------------- .nv.info._ZN2at6native18elementwise_kernelILi128ELi4EZNS0_15gpu_kernel_implIZZZNS0_28launch_masked_scatter_kernelERKNS_10TensorBaseES5_S5_S5_ENKUlvE_clEvENKUlvE5_clEvEUlfblE_EEvRNS_18TensorIteratorBaseERKT_EUliE_EEviT1_ --------------------------
	.section	.nv.info._ZN2at6native18elementwise_kernelILi128ELi4EZNS0_15gpu_kernel_implIZZZNS0_28launch_masked_scatter_kernelERKNS_10TensorBaseES5_S5_S5_ENKUlvE_clEvENKUlvE5_clEvEUlfblE_EEvRNS_18TensorIteratorBaseERKT_EUliE_EEviT1_,"",@"SHT_CUDA_INFO"
	.sectionflags	@""
	.align	4


	//----- nvinfo : EIATTR_CUDA_API_VERSION
	.align		4
        /*0000*/ 	.byte	0x04, 0x37
        /*0002*/ 	.short	(.L_2161 - .L_2160)
.L_2160:
        /*0004*/ 	.word	0x00000082


	//----- nvinfo : EIATTR_SW2861232_WAR
	.align		4
.L_2161:
        /*0008*/ 	.byte	0x01, 0x35
	.zero		2


	//----- nvinfo : EIATTR_PARAM_CBANK
	.align		4
        /*000c*/ 	.byte	0x04, 0x0a
        /*000e*/ 	.short	(.L_2163 - .L_2162)
	.align		4
.L_2162:
        /*0010*/ 	.word	index@(.nv.constant0._ZN2at6native18elementwise_kernelILi128ELi4EZNS0_15gpu_kernel_implIZZZNS0_28launch_masked_scatter_kernelERKNS_10TensorBaseES5_S5_S5_ENKUlvE_clEvENKUlvE5_clEvEUlfblE_EEvRNS_18TensorIteratorBaseERKT_EUliE_EEviT1_)
        /*0014*/ 	.short	0x0160
        /*0016*/ 	.short	0x0308


	//----- nvinfo : EIATTR_CBANK_PARAM_SIZE
	.align		4
.L_2163:
        /*0018*/ 	.byte	0x03, 0x19
        /*001a*/ 	.short	0x0308


	//----- nvinfo : EIATTR_KPARAM_INFO
	.align		4
        /*001c*/ 	.byte	0x04, 0x17
        /*001e*/ 	.short	(.L_2165 - .L_2164)
.L_2164:
        /*0020*/ 	.word	0x00000000
        /*0024*/ 	.short	0x0001
        /*0026*/ 	.short	0x0008
        /*0028*/ 	.byte	0x00, 0xf0, 0x01, 0x0c


	//----- nvinfo : EIATTR_KPARAM_INFO
	.align		4
.L_2165:
        /*002c*/ 	.byte	0x04, 0x17
        /*002e*/ 	.short	(.L_2167 - .L_2166)
.L_2166:
        /*0030*/ 	.word	0x00000000
        /*0034*/ 	.short	0x0000
        /*0036*/ 	.short	0x0000
        /*0038*/ 	.byte	0x00, 0xf0, 0x11, 0x00


	//----- nvinfo : EIATTR_MAXREG_COUNT
	.align		4
.L_2167:
        /*003c*/ 	.byte	0x03, 0x1b
        /*003e*/ 	.short	0x0080


	//----- nvinfo : EIATTR_EXTERNS
	.align		4
        /*0040*/ 	.byte	0x04, 0x0f
        /*0042*/ 	.short	(.L_2169 - .L_2168)


	//   ....[0]....
	.align		4
.L_2168:
        /*0044*/ 	.word	index@(__assertfail)


	//----- nvinfo : EIATTR_MERCURY_ISA_VERSION
	.align		4
.L_2169:
        /*0048*/ 	.byte	0x03, 0x5f
        /*004a*/ 	.short	0x0000


	//----- nvinfo : EIATTR_SYSCALL_OFFSETS
	.align		4
        /*004c*/ 	.byte	0x04, 0x46
        /*004e*/ 	.short	(.L_2171 - .L_2170)


	//   ....[0]....
.L_2170:
        /*0050*/ 	.word	0x00001fa0


	//   ....[1]....
        /*0054*/ 	.word	0x00003010


	//   ....[2]....
        /*0058*/ 	.word	0x00003ef0


	//   ....[3]....
        /*005c*/ 	.word	0x00004dc0


	//   ....[4]....
        /*0060*/ 	.word	0x00006db0


	//   ....[5]....
        /*0064*/ 	.word	0x00007e20


	//   ....[6]....
        /*0068*/ 	.word	0x00008d00


	//   ....[7]....
        /*006c*/ 	.word	0x00009bd0


	//   ....[8]....
        /*0070*/ 	.word	0x0000bb90


	//   ....[9]....
        /*0074*/ 	.word	0x0000cc00


	//   ....[10]....
        /*0078*/ 	.word	0x0000dae0


	//   ....[11]....
        /*007c*/ 	.word	0x0000e9b0


	//   ....[12]....
        /*0080*/ 	.word	0x00010980


	//   ....[13]....
        /*0084*/ 	.word	0x000119f0


	//   ....[14]....
        /*0088*/ 	.word	0x000128d0


	//   ....[15]....
        /*008c*/ 	.word	0x000137a0


	//----- nvinfo : EIATTR_EXIT_INSTR_OFFSETS
	.align		4
.L_2171:
        /*0090*/ 	.byte	0x04, 0x1c
        /*0092*/ 	.short	(.L_2173 - .L_2172)


	//   ....[0]....
.L_2172:
        /*0094*/ 	.word	0x0000ea50


	//   ....[1]....
        /*0098*/ 	.word	0x00012a90


	//   ....[2]....
        /*009c*/ 	.word	0x00012ad0


	//   ....[3]....
        /*00a0*/ 	.word	0x00012b60


	//   ....[4]....
        /*00a4*/ 	.word	0x00012b90


	//   ....[5]....
        /*00a8*/ 	.word	0x00012bc0


	//   ....[6]....
        /*00ac*/ 	.word	0x00012c40


	//   ....[7]....
        /*00b0*/ 	.word	0x00012c70


	//   ....[8]....
        /*00b4*/ 	.word	0x00012d00


	//   ....[9]....
        /*00b8*/ 	.word	0x00012d40


	//   ....[10]....
        /*00bc*/ 	.word	0x00012d80


	//   ....[11]....
        /*00c0*/ 	.word	0x00012e40


	//   ....[12]....
        /*00c4*/ 	.word	0x00012e90


	//   ....[13]....
        /*00c8*/ 	.word	0x00013010


	//   ....[14]....
        /*00cc*/ 	.word	0x00013160


	//   ....[15]....
        /*00d0*/ 	.word	0x00013190


	//   ....[16]....
        /*00d4*/ 	.word	0x00013240


	//   ....[17]....
        /*00d8*/ 	.word	0x000133b0


	//   ....[18]....
        /*00dc*/ 	.word	0x00013520


	//   ....[19]....
        /*00e0*/ 	.word	0x00013670


	//   ....[20]....
        /*00e4*/ 	.word	0x000137b0


	//   ....[21]....
        /*00e8*/ 	.word	0x000137e0


	//   ....[22]....
        /*00ec*/ 	.word	0x00013810


	//----- nvinfo : EIATTR_MAX_THREADS
	.align		4
.L_2173:
        /*00f0*/ 	.byte	0x04, 0x05
        /*00f2*/ 	.short	(.L_2175 - .L_2174)
.L_2174:
        /*00f4*/ 	.word	0x00000080
        /*00f8*/ 	.word	0x00000001
        /*00fc*/ 	.word	0x00000001


	//----- nvinfo : EIATTR_CRS_STACK_SIZE
	.align		4
.L_2175:
        /*0100*/ 	.byte	0x04, 0x1e
        /*0102*/ 	.short	(.L_2177 - .L_2176)
.L_2176:
        /*0104*/ 	.word	0x00000000
.L_2177:


//--------------------- .nv.info._ZN2at6native27unrolled_elementwise_kernelIZZZNS0_28launch_masked_scatter_kernelERKNS_10TensorBaseES4_S4_S4_ENKUlvE_clEvENKUlvE5_clEvEUlfblE_St5arrayIPcLm4EELi4E23TrivialOffsetCalculatorILi3EjESB_ILi1EjENS0_6memory12LoadWithCastILi3EEENSE_13StoreWithCastILi1EEEEEviT_T0_T2_T3_T4_T5_ --------------------------
	.section	.nv.info._ZN2at6native27unrolled_elementwise_kernelIZZZNS0_28launch_masked_scatter_kernelERKNS_10TensorBaseES4_S4_S4_ENKUlvE_clEvENKUlvE5_clEvEUlfblE_St5arrayIPcLm4EELi4E23TrivialOffsetCalculatorILi3EjESB_ILi1EjENS0_6memory12LoadWithCastILi3EEENSE_13StoreWithCastILi1EEEEEviT_T0_T2_T3_T4_T5_,"",@"SHT_CUDA_INFO"
	.sectionflags	@""
	.align	4


	//----- nvinfo : EIATTR_CUDA_API_VERSION
	.align		4
        /*0000*/ 	.byte	0x04, 0x37
        /*0002*/ 	.short	(.L_2179 - .L_2178)
.L_2178:
        /*0004*/ 	.word	0x00000082


	//----- nvinfo : EIATTR_SW2861232_WAR
	.align		4
.L_2179:
        /*0008*/ 	.byte	0x01, 0x35
	.zero		2


	//----- nvinfo : EIATTR_PARAM_CBANK
	.align		4
        /*000c*/ 	.byte	0x04, 0x0a
        /*000e*/ 	.short	(.L_2181 - .L_2180)
	.align		4
.L_2180:
        /*0010*/ 	.word	index@(.nv.constant0._ZN2at6native27unrolled_elementwise_kernelIZZZNS0_28launch_masked_scatter_kernelERKNS_10TensorBaseES4_S4_S4_ENKUlvE_clEvENKUlvE5_clEvEUlfblE_St5arrayIPcLm4EELi4E23TrivialOffsetCalculatorILi3EjESB_ILi1EjENS0_6memory12LoadWithCastILi3EEENSE_13StoreWithCastILi1EEEEEviT_T0_T2_T3_T4_T5_)
        /*0014*/ 	.short	0x0160
        /*0016*/ 	.short	0x0054


	//----- nvinfo : EIATTR_CBANK_PARAM_SIZE
	.align		4
.L_2181:
        /*0018*/ 	.byte	0x03, 0x19
        /*001a*/ 	.short	0x0054


	//----- nvinfo : EIATTR_KPARAM_INFO
	.align		4
        /*001c*/ 	.byte	0x04, 0x17
        /*001e*/ 	.short	(.L_2183 - .L_2182)
.L_2182:
        /*0020*/ 	.word	0x00000000
        /*0024*/ 	.short	0x0006
        /*0026*/ 	.short	0x004c
        /*0028*/ 	.byte	0x00, 0xf0, 0x21, 0x00


	//----- nvinfo : EIATTR_KPARAM_INFO
	.align		4
.L_2183:
        /*002c*/ 	.byte	0x04, 0x17
        /*002e*/ 	.short	(.L_2185 - .L_2184)
.L_2184:
        /*0030*/ 	.word	0x00000000
        /*0034*/ 	.short	0x0005
        /*0036*/ 	.short	0x003c
        /*0038*/ 	.byte	0x00, 0xf0, 0x41, 0x00


	//----- nvinfo : EIATTR_KPARAM_INFO
	.align		4
.L_2185:
        /*003c*/ 	.byte	0x04, 0x17
        /*003e*/ 	.short	(.L_2187 - .L_2186)
.L_2186:
        /*0040*/ 	.word	0x00000000
        /*0044*/ 	.short	0x0004
        /*0046*/ 	.short	0x0039
        /*0048*/ 	.byte	0x00, 0xf0, 0x05, 0x00


	//----- nvinfo : EIATTR_KPARAM_INFO
	.align		4
.L_2187:
        /*004c*/ 	.byte	0x04, 0x17
        /*004e*/ 	.short	(.L_2189 - .L_2188)
.L_2188:
        /*0050*/ 	.word	0x00000000
        /*0054*/ 	.short	0x0003
        /*0056*/ 	.short	0x0038
        /*0058*/ 	.byte	0x00, 0xf0, 0x05, 0x00


	//----- nvinfo : EIATTR_KPARAM_INFO
	.align		4
.L_2189:
        /*005c*/ 	.byte	0x04, 0x17
        /*005e*/ 	.short	(.L_2191 - .L_2190)
.L_2190:
        /*0060*/ 	.word	0x00000000
        /*0064*/ 	.short	0x0002
        /*0066*/ 	.short	0x0018
        /*0068*/ 	.byte	0x00, 0xf0, 0x81, 0x00


	//----- nvinfo : EIATTR_KPARAM_INFO
	.align		4
.L_2191:
        /*006c*/ 	.byte	0x04, 0x17
        /*006e*/ 	.short	(.L_2193 - .L_2192)
.L_2192:
        /*0070*/ 	.word	0x00000000
        /*0074*/ 	.short	0x0001
        /*0076*/ 	.short	0x0008
        /*0078*/ 	.byte	0x00, 0xf0, 0x41, 0x00


	//----- nvinfo : EIATTR_KPARAM_INFO
	.align		4
.L_2193:
        /*007c*/ 	.byte	0x04, 0x17
        /*007e*/ 	.short	(.L_2195 - .L_2194)
.L_2194:
        /*0080*/ 	.word	0x00000000
        /*0084*/ 	.short	0x0000
        /*0086*/ 	.short	0x0000
        /*0088*/ 	.byte	0x00, 0xf0, 0x11, 0x00


	//----- nvinfo : EIATTR_MAXREG_COUNT
	.align		4
.L_2195:
        /*008c*/ 	.byte	0x03, 0x1b
        /*008e*/ 	.short	0x00ff


	//----- nvinfo : EIATTR_EXTERNS
	.align		4
        /*0090*/ 	.byte	0x04, 0x0f
        /*0092*/ 	.short	(.L_2197 - .L_2196)


	//   ....[0]....
	.align		4
.L_2196:
        /*0094*/ 	.word	index@(__assertfail)


	//----- nvinfo : EIATTR_MERCURY_ISA_VERSION
	.align		4
.L_2197:
        /*0098*/ 	.byte	0x03, 0x5f
        /*009a*/ 	.short	0x0000


	//----- nvinfo : EIATTR_SYSCALL_OFFSETS
	.align		4
        /*009c*/ 	.byte	0x04, 0x46
        /*009e*/ 	.short	(.L_2199 - .L_2198)


	//   ....[0]....
.L_2198:
        /*00a0*/ 	.word	0x00000ea0


	//   ....[1]....
        /*00a4*/ 	.word	0x00001f10


	//   ....[2]....
        /*00a8*/ 	.word	0x00002df0


	//   ....[3]....
        /*00ac*/ 	.word	0x00003c50


	//   ....[4]....
        /*00b0*/ 	.word	0x00004cc0


	//   ....[5]....
        /*00b4*/ 	.word	0x00005ba0


	//   ....[6]....
        /*00b8*/ 	.word	0x00006a60


	//   ....[7]....
        /*00bc*/ 	.word	0x00007ae0


	//   ....[8]....
        /*00c0*/ 	.word	0x000089d0


	//   ....[9]....
        /*00c4*/ 	.word	0x00009830


	//   ....[10]....
        /*00c8*/ 	.word	0x0000a780


	//   ....[11]....
        /*00cc*/ 	.word	0x0000b650


	//   ....[12]....
        /*00d0*/ 	.word	0x0000c820


	//   ....[13]....
        /*00d4*/ 	.word	0x0000d730


	//   ....[14]....
        /*00d8*/ 	.word	0x0000e600


	//   ....[15]....
        /*00dc*/ 	.word	0x0000f4d0


	//----- nvinfo : EIATTR_EXIT_INSTR_OFFSETS
	.align		4
.L_2199:
        /*00e0*/ 	.byte	0x04, 0x1c
        /*00e2*/ 	.short	(.L_2201 - .L_2200)


	//   ....[0]....
.L_2200:
        /*00e4*/ 	.word	0x0000e6a0


	//   ....[1]....
        /*00e8*/ 	.word	0x0000e7c0


	//   ....[2]....
        /*00ec*/ 	.word	0x0000e800


	//   ....[3]....
        /*00f0*/ 	.word	0x0000e890


	//   ....[4]....
        /*00f4*/ 	.word	0x0000e8c0


	//   ....[5]....
        /*00f8*/ 	.word	0x0000e8f0


	//   ....[6]....
        /*00fc*/ 	.word	0x0000e970


	//   ....[7]....
        /*0100*/ 	.word	0x0000e9a0


	//   ....[8]....
        /*0104*/ 	.word	0x0000ea30


	//   ....[9]....
        /*0108*/ 	.word	0x0000ea70


	//   ....[10]....
        /*010c*/ 	.word	0x0000eab0


	//   ....[11]....
        /*0110*/ 	.word	0x0000eb70


	//   ....[12]....
        /*0114*/ 	.word	0x0000ebc0


	//   ....[13]....
        /*0118*/ 	.word	0x0000ed40


	//   ....[14]....
        /*011c*/ 	.word	0x0000ee90


	//   ....[15]....
        /*0120*/ 	.word	0x0000eec0


	//   ....[16]....
        /*0124*/ 	.word	0x0000ef70


	//   ....[17]....
        /*0128*/ 	.word	0x0000f0e0


	//   ....[18]....
        /*012c*/ 	.word	0x0000f250


	//   ....[19]....
        /*0130*/ 	.word	0x0000f3a0


	//   ....[20]....
        /*0134*/ 	.word	0x0000f4e0


	//   ....[21]....
        /*0138*/ 	.word	0x0000f510


	//   ....[22]....
        /*013c*/ 	.word	0x0000f540


	//----- nvinfo : EIATTR_MAX_THREADS
	.align		4
.L_2201:
        /*0140*/ 	.byte	0x04, 0x05
        /*0142*/ 	.short	(.L_2203 - .L_2202)
.L_2202:
        /*0144*/ 	.word	0x00000080
        /*0148*/ 	.word	0x00000001
        /*014c*/ 	.word	0x00000001


	//----- nvinfo : EIATTR_CRS_STACK_SIZE
	.align		4
.L_2203:
        /*0150*/ 	.byte	0x04, 0x1e
        /*0152*/ 	.short	(.L_2205 - .L_2204)
.L_2204:
        /*0154*/ 	.word	0x00000000
.L_2205:


//--------------------- .nv.info._ZN2at6native18elementwise_kernelILi128ELi2EZNS0_22gpu_kernel_impl_nocastIZZZNS0_28launch_masked_scatter_kernelERKNS_10TensorBaseES5_S5_S5_ENKUlvE_clEvENKUlvE5_clEvEUlfblE_EEvRNS_18TensorIteratorBaseERKT_EUliE_EEviT1_ --------------------------
	.section	.nv.info._ZN2at6native18elementwise_kernelILi128ELi2EZNS0_22gpu_kernel_impl_nocastIZZZNS0_28launch_masked_scatter_kernelERKNS_10TensorBaseES5_S5_S5_ENKUlvE_clEvENKUlvE5_clEvEUlfblE_EEvRNS_18TensorIteratorBaseERKT_EUliE_EEviT1_,"",@"SHT_CUDA_INFO"
	.sectionflags	@""
	.align	4


	//----- nvinfo : EIATTR_CUDA_API_VERSION
	.align		4
        /*0000*/ 	.byte	0x04, 0x37
        /*0002*/ 	.short	(.L_2207 - .L_2206)
.L_2206:
        /*0004*/ 	.word	0x00000082


	//----- nvinfo : EIATTR_SW2861232_WAR
	.align		4
.L_2207:
        /*0008*/ 	.byte	0x01, 0x35
	.zero		2


	//----- nvinfo : EIATTR_PARAM_CBANK
	.align		4
        /*000c*/ 	.byte	0x04, 0x0a
        /*000e*/ 	.short	(.L_2209 - .L_2208)
	.align		4
.L_2208:
        /*0010*/ 	.word	index@(.nv.constant0._ZN2at6native18elementwise_kernelILi128ELi2EZNS0_22gpu_kernel_impl_nocastIZZZNS0_28launch_masked_scatter_kernelERKNS_10TensorBaseES5_S5_S5_ENKUlvE_clEvENKUlvE5_clEvEUlfblE_EEvRNS_18TensorIteratorBaseERKT_EUliE_EEviT1_)
        /*0014*/ 	.short	0x0160
        /*0016*/ 	.short	0x0300


	//----- nvinfo : EIATTR_CBANK_PARAM_SIZE
	.align		4
.L_2209:
        /*0018*/ 	.byte	0x03, 0x19
        /*001a*/ 	.short	0x0300


	//----- nvinfo : EIATTR_KPARAM_INFO
	.align		4
        /*001c*/ 	.byte	0x04, 0x17
        /*001e*/ 	.short	(.L_2211 - .L_2210)
.L_2210:
        /*0020*/ 	.word	0x00000000
        /*0024*/ 	.short	0x0001
        /*0026*/ 	.short	0x0008
        /*0028*/ 	.byte	0x00, 0xf0, 0xe1, 0x0b


	//----- nvinfo : EIATTR_KPARAM_INFO
	.align		4
.L_2211:
        /*002c*/ 	.byte	0x04, 0x17
        /*002e*/ 	.short	(.L_2213 - .L_2212)
.L_2212:
        /*0030*/ 	.word	0x00000000
        /*0034*/ 	.short	0x0000
        /*0036*/ 	.short	0x0000
        /*0038*/ 	.byte	0x00, 0xf0, 0x11, 0x00


	//----- nvinfo : EIATTR_MAXREG_COUNT
	.align		4
.L_2213:
        /*003c*/ 	.byte	0x03, 0x1b
        /*003e*/ 	.short	0x0080


	//----- nvinfo : EIATTR_MERCURY_ISA_VERSION
	.align		4
        /*0040*/ 	.byte	0x03, 0x5f
        /*0042*/ 	.short	0x0000


	//----- nvinfo : EIATTR_EXIT_INSTR_OFFSETS
	.align		4
        /*0044*/ 	.byte	0x04, 0x1c
        /*0046*/ 	.short	(.L_2215 - .L_2214)


	//   ....[0]....
.L_2214:
        /*0048*/ 	.word	0x00001330


	//   ....[1]....
        /*004c*/ 	.word	0x000025a0


	//----- nvinfo : EIATTR_MAX_THREADS
	.align		4
.L_2215:
        /*0050*/ 	.byte	0x04, 0x05
        /*0052*/ 	.short	(.L_2217 - .L_2216)
.L_2216:
        /*0054*/ 	.word	0x00000080
        /*0058*/ 	.word	0x00000001
        /*005c*/ 	.word	0x00000001


	//----- nvinfo : EIATTR_CRS_STACK_SIZE
	.align		4
.L_2217:
        /*0060*/ 	.byte	0x04, 0x1e
        /*0062*/ 	.short	(.L_2219 - .L_2218)
.L_2218:
        /*0064*/ 	.word	0x00000000
.L_2219:


//--------------------- .nv.info._ZN2at6native27unrolled_elementwise_kernelIZZZNS0_28launch_masked_scatter_kernelERKNS_10TensorBaseES4_S4_S4_ENKUlvE_clEvENKUlvE5_clEvEUlfblE_St5arrayIPcLm4EELi4E23TrivialOffsetCalculatorILi3EjESB_ILi1EjENS0_6memory15LoadWithoutCastENSE_16StoreWithoutCastEEEviT_T0_T2_T3_T4_T5_ --------------------------
	.section	.nv.info._ZN2at6native27unrolled_elementwise_kernelIZZZNS0_28launch_masked_scatter_kernelERKNS_10TensorBaseES4_S4_S4_ENKUlvE_clEvENKUlvE5_clEvEUlfblE_St5arrayIPcLm4EELi4E23TrivialOffsetCalculatorILi3EjESB_ILi1EjENS0_6memory15LoadWithoutCastENSE_16StoreWithoutCastEEEviT_T0_T2_T3_T4_T5_,"",@"SHT_CUDA_INFO"
	.sectionflags	@""
	.align	4


	//----- nvinfo : EIATTR_CUDA_API_VERSION
	.align		4
        /*0000*/ 	.byte	0x04, 0x37
        /*0002*/ 	.short	(.L_2221 - .L_2220)
.L_2220:
        /*0004*/ 	.word	0x00000082


	//----- nvinfo : EIATTR_SW2861232_WAR
	.align		4
.L_2221:
        /*0008*/ 	.byte	0x01, 0x35
	.zero		2


	//----- nvinfo : EIATTR_PARAM_CBANK
	.align		4
        /*000c*/ 	.byte	0x04, 0x0a
        /*000e*/ 	.short	(.L_2223 - .L_2222)
	.align		4
.L_2222:
        /*0010*/ 	.word	index@(.nv.constant0._ZN2at6native27unrolled_elementwise_kernelIZZZNS0_28launch_masked_scatter_kernelERKNS_10TensorBaseES4_S4_S4_ENKUlvE_clEvENKUlvE5_clEvEUlfblE_St5arrayIPcLm4EELi4E23TrivialOffsetCalculatorILi3EjESB_ILi1EjENS0_6memory15LoadWithoutCastENSE_16StoreWithoutCastEEEviT_T0_T2_T3_T4_T5_)
        /*0014*/ 	.short	0x0160
        /*0016*/ 	.short	0x003c


	//----- nvinfo : EIATTR_CBANK_PARAM_SIZE
	.align		4
.L_2223:
        /*0018*/ 	.byte	0x03, 0x19
        /*001a*/ 	.short	0x003c


	//----- nvinfo : EIATTR_KPARAM_INFO
	.align		4
        /*001c*/ 	.byte	0x04, 0x17
        /*001e*/ 	.short	(.L_2225 - .L_2224)
.L_2224:
        /*0020*/ 	.word	0x00000000
        /*0024*/ 	.short	0x0006
        /*0026*/ 	.short	0x003b
        /*0028*/ 	.byte	0x00, 0xf0, 0x05, 0x00


	//----- nvinfo : EIATTR_KPARAM_INFO
	.align		4
.L_2225:
        /*002c*/ 	.byte	0x04, 0x17
        /*002e*/ 	.short	(.L_2227 - .L_2226)
.L_2226:
        /*0030*/ 	.word	0x00000000
        /*0034*/ 	.short	0x0005
        /*0036*/ 	.short	0x003a
        /*0038*/ 	.byte	0x00, 0xf0, 0x05, 0x00


	//----- nvinfo : EIATTR_KPARAM_INFO
	.align		4
.L_2227:
        /*003c*/ 	.byte	0x04, 0x17
        /*003e*/ 	.short	(.L_2229 - .L_2228)
.L_2228:
        /*0040*/ 	.word	0x00000000
        /*0044*/ 	.short	0x0004
        /*0046*/ 	.short	0x0039
        /*0048*/ 	.byte	0x00, 0xf0, 0x05, 0x00


	//----- nvinfo : EIATTR_KPARAM_INFO
	.align		4
.L_2229:
        /*004c*/ 	.byte	0x04, 0x17
        /*004e*/ 	.short	(.L_2231 - .L_2230)
.L_2230:
        /*0050*/ 	.word	0x00000000
        /*0054*/ 	.short	0x0003
        /*0056*/ 	.short	0x0038
        /*0058*/ 	.byte	0x00, 0xf0, 0x05, 0x00


	//----- nvinfo : EIATTR_KPARAM_INFO
	.align		4
.L_2231:
        /*005c*/ 	.byte	0x04, 0x17
        /*005e*/ 	.short	(.L_2233 - .L_2232)
.L_2232:
        /*0060*/ 	.word	0x00000000
        /*0064*/ 	.short	0x0002
        /*0066*/ 	.short	0x0018
        /*0068*/ 	.byte	0x00, 0xf0, 0x81, 0x00


	//----- nvinfo : EIATTR_KPARAM_INFO
	.align		4
.L_2233:
        /*006c*/ 	.byte	0x04, 0x17
        /*006e*/ 	.short	(.L_2235 - .L_2234)
.L_2234:
        /*0070*/ 	.word	0x00000000
        /*0074*/ 	.short	0x0001
        /*0076*/ 	.short	0x0008
        /*0078*/ 	.byte	0x00, 0xf0, 0x41, 0x00


	//----- nvinfo : EIATTR_KPARAM_INFO
	.align		4
.L_2235:
        /*007c*/ 	.byte	0x04, 0x17
        /*007e*/ 	.short	(.L_2237 - .L_2236)
.L_2236:
        /*0080*/ 	.word	0x00000000
        /*0084*/ 	.short	0x0000
        /*0086*/ 	.short	0x0000
        /*0088*/ 	.byte	0x00, 0xf0, 0x11, 0x00


	//----- nvinfo : EIATTR_MAXREG_COUNT
	.align		4
.L_2237:
        /*008c*/ 	.byte	0x03, 0x1b
        /*008e*/ 	.short	0x00ff


	//----- nvinfo : EIATTR_MERCURY_ISA_VERSION
	.align		4
        /*0090*/ 	.byte	0x03, 0x5f
        /*0092*/ 	.short	0x0000


	//----- nvinfo : EIATTR_EXIT_INSTR_OFFSETS
	.align		4
        /*0094*/ 	.byte	0x04, 0x1c
        /*0096*/ 	.short	(.L_2239 - .L_2238)


	//   ....[0]....
.L_2238:
        /*0098*/ 	.word	0x000007a0


	//   ....[1]....
        /*009c*/ 	.word	0x000007f0


	//----- nvinfo : EIATTR_MAX_THREADS
	.align		4
.L_2239:
        /*00a0*/ 	.byte	0x04, 0x05
        /*00a2*/ 	.short	(.L_2241 - .L_2240)
.L_2240:
        /*00a4*/ 	.word	0x00000080
        /*00a8*/ 	.word	0x00000001
        /*00ac*/ 	.word	0x00000001


	//----- nvinfo : EIATTR_CRS_STACK_SIZE
	.align		4
.L_2241:
        /*00b0*/ 	.byte	0x04, 0x1e
        /*00b2*/ 	.short	(.L_2243 - .L_2242)
.L_2242:
        /*00b4*/ 	.word	0x00000000
.L_2243:


//--------------------- .nv.info._ZN2at6native29vectorized_elementwise_kernelILi2EZZZNS0_28launch_masked_scatter_kernelERKNS_10TensorBaseES4_S4_S4_ENKUlvE_clEvENKUlvE5_clEvEUlfblE_St5arrayIPcLm4EEEEviT0_T1_ --------------------------
	.section	.nv.info._ZN2at6native29vectorized_elementwise_kernelILi2EZZZNS0_28launch_masked_scatter_kernelERKNS_10TensorBaseES4_S4_S4_ENKUlvE_clEvENKUlvE5_clEvEUlfblE_St5arrayIPcLm4EEEEviT0_T1_,"",@"SHT_CUDA_INFO"
	.sectionflags	@""
	.align	4


	//----- nvinfo : EIATTR_CUDA_API_VERSION
	.align		4
        /*0000*/ 	.byte	0x04, 0x37
        /*0002*/ 	.short	(.L_2245 - .L_2244)
.L_2244:
        /*0004*/ 	.word	0x00000082


	//----- nvinfo : EIATTR_SW2861232_WAR
	.align		4
.L_2245:
        /*0008*/ 	.byte	0x01, 0x35
	.zero		2


	//----- nvinfo : EIATTR_PARAM_CBANK
	.align		4
        /*000c*/ 	.byte	0x04, 0x0a
        /*000e*/ 	.short	(.L_2247 - .L_2246)
	.align		4
.L_2246:
        /*0010*/ 	.word	index@(.nv.constant0._ZN2at6native29vectorized_elementwise_kernelILi2EZZZNS0_28launch_masked_scatter_kernelERKNS_10TensorBaseES4_S4_S4_ENKUlvE_clEvENKUlvE5_clEvEUlfblE_St5arrayIPcLm4EEEEviT0_T1_)
        /*0014*/ 	.short	0x0160
        /*0016*/ 	.short	0x0038


	//----- nvinfo : EIATTR_CBANK_PARAM_SIZE
	.align		4
.L_2247:
        /*0018*/ 	.byte	0x03, 0x19
        /*001a*/ 	.short	0x0038


	//----- nvinfo : EIATTR_KPARAM_INFO
	.align		4
        /*001c*/ 	.byte	0x04, 0x17
        /*001e*/ 	.short	(.L_2249 - .L_2248)
.L_2248:
        /*0020*/ 	.word	0x00000000
        /*0024*/ 	.short	0x0002
        /*0026*/ 	.short	0x0018
        /*0028*/ 	.byte	0x00, 0xf0, 0x81, 0x00


	//----- nvinfo : EIATTR_KPARAM_INFO
	.align		4
.L_2249:
        /*002c*/ 	.byte	0x04, 0x17
        /*002e*/ 	.short	(.L_2251 - .L_2250)
.L_2250:
        /*0030*/ 	.word	0x00000000
        /*0034*/ 	.short	0x0001
        /*0036*/ 	.short	0x0008
        /*0038*/ 	.byte	0x00, 0xf0, 0x41, 0x00


	//----- nvinfo : EIATTR_KPARAM_INFO
	.align		4
.L_2251:
        /*003c*/ 	.byte	0x04, 0x17
        /*003e*/ 	.short	(.L_2253 - .L_2252)
.L_2252:
        /*0040*/ 	.word	0x00000000
        /*0044*/ 	.short	0x0000
        /*0046*/ 	.short	0x0000
        /*0048*/ 	.byte	0x00, 0xf0, 0x11, 0x00


	//----- nvinfo : EIATTR_MAXREG_COUNT
	.align		4
.L_2253:
        /*004c*/ 	.byte	0x03, 0x1b
        /*004e*/ 	.short	0x00ff


	//----- nvinfo : EIATTR_MERCURY_ISA_VERSION
	.align		4
        /*0050*/ 	.byte	0x03, 0x5f
        /*0052*/ 	.short	0x0000


	//----- nvinfo : EIATTR_EXIT_INSTR_OFFSETS
	.align		4
        /*0054*/ 	.byte	0x04, 0x1c
        /*0056*/ 	.short	(.L_2255 - .L_2254)


	//   ....[0]....
.L_2254:
        /*0058*/ 	.word	0x000004b0


	//   ....[1]....
        /*005c*/ 	.word	0x000013f0


	//   ....[2]....
        /*0060*/ 	.word	0x00001440


	//----- nvinfo : EIATTR_MAX_THREADS
	.align		4
.L_2255:
        /*0064*/ 	.byte	0x04, 0x05
        /*0066*/ 	.short	(.L_2257 - .L_2256)
.L_2256:
        /*0068*/ 	.word	0x00000080
        /*006c*/ 	.word	0x00000001
        /*0070*/ 	.word	0x00000001


	//----- nvinfo : EIATTR_CRS_STACK_SIZE
	.align		4
.L_2257:
        /*0074*/ 	.byte	0x04, 0x1e
        /*0076*/ 	.short	(.L_2259 - .L_2258)
.L_2258:
        /*0078*/ 	.word	0x00000000
.L_2259:


//--------------------- .nv.info._ZN2at6native29vectorized_elementwise_kernelILi4EZZZNS0_28launch_masked_scatter_kernelERKNS_10TensorBaseES4_S4_S4_ENKUlvE_clEvENKUlvE5_clEvEUlfblE_St5arrayIPcLm4EEEEviT0_T1_ --------------------------
	.section	.nv.info._ZN2at6native29vectorized_elementwise_kernelILi4EZZZNS0_28launch_masked_scatter_kernelERKNS_10TensorBaseES4_S4_S4_ENKUlvE_clEvENKUlvE5_clEvEUlfblE_St5arrayIPcLm4EEEEviT0_T1_,"",@"SHT_CUDA_INFO"
	.sectionflags	@""
	.align	4


	//----- nvinfo : EIATTR_CUDA_API_VERSION
	.align		4
        /*0000*/ 	.byte	0x04, 0x37
        /*0002*/ 	.short	(.L_2261 - .L_2260)
.L_2260:
        /*0004*/ 	.word	0x00000082


	//----- nvinfo : EIATTR_SW2861232_WAR
	.align		4
.L_2261:
        /*0008*/ 	.byte	0x01, 0x35
	.zero		2


	//----- nvinfo : EIATTR_PARAM_CBANK
	.align		4
        /*000c*/ 	.byte	0x04, 0x0a
        /*000e*/ 	.short	(.L_2263 - .L_2262)
	.align		4
.L_2262:
        /*0010*/ 	.word	index@(.nv.constant0._ZN2at6native29vectorized_elementwise_kernelILi4EZZZNS0_28launch_masked_scatter_kernelERKNS_10TensorBaseES4_S4_S4_ENKUlvE_clEvENKUlvE5_clEvEUlfblE_St5arrayIPcLm4EEEEviT0_T1_)
        /*0014*/ 	.short	0x0160
        /*0016*/ 	.short	0x0038


	//----- nvinfo : EIATTR_CBANK_PARAM_SIZE
	.align		4
.L_2263:
        /*0018*/ 	.byte	0x03, 0x19
        /*001a*/ 	.short	0x0038


	//----- nvinfo : EIATTR_KPARAM_INFO
	.align		4
        /*001c*/ 	.byte	0x04, 0x17
        /*001e*/ 	.short	(.L_2265 - .L_2264)
.L_2264:
        /*0020*/ 	.word	0x00000000
        /*0024*/ 	.short	0x0002
        /*0026*/ 	.short	0x0018
        /*0028*/ 	.byte	0x00, 0xf0, 0x81, 0x00


	//----- nvinfo : EIATTR_KPARAM_INFO
	.align		4
.L_2265:
        /*002c*/ 	.byte	0x04, 0x17
        /*002e*/ 	.short	(.L_2267 - .L_2266)
.L_2266:
        /*0030*/ 	.word	0x00000000
        /*0034*/ 	.short	0x0001
        /*0036*/ 	.short	0x0008
        /*0038*/ 	.byte	0x00, 0xf0, 0x41, 0x00


	//----- nvinfo : EIATTR_KPARAM_INFO
	.align		4
.L_2267:
        /*003c*/ 	.byte	0x04, 0x17
        /*003e*/ 	.short	(.L_2269 - .L_2268)
.L_2268:
        /*0040*/ 	.word	0x00000000
        /*0044*/ 	.short	0x0000
        /*0046*/ 	.short	0x0000
        /*0048*/ 	.byte	0x00, 0xf0, 0x11, 0x00


	//----- nvinfo : EIATTR_MAXREG_COUNT
	.align		4
.L_2269:
        /*004c*/ 	.byte	0x03, 0x1b
        /*004e*/ 	.short	0x00ff


	//----- nvinfo : EIATTR_MERCURY_ISA_VERSION
	.align		4
        /*0050*/ 	.byte	0x03, 0x5f
        /*0052*/ 	.short	0x0000


	//----- nvinfo : EIATTR_EXIT_INSTR_OFFSETS
	.align		4
        /*0054*/ 	.byte	0x04, 0x1c
        /*0056*/ 	.short	(.L_2271 - .L_2270)


	//   ....[0]....
.L_2270:
        /*0058*/ 	.word	0x00000450


	//   ....[1]....
        /*005c*/ 	.word	0x00001390


	//   ....[2]....
        /*0060*/ 	.word	0x000013e0


	//----- nvinfo : EIATTR_MAX_THREADS
	.align		4
.L_2271:
        /*0064*/ 	.byte	0x04, 0x05
        /*0066*/ 	.short	(.L_2273 - .L_2272)
.L_2272:
        /*0068*/ 	.word	0x00000080
        /*006c*/ 	.word	0x00000001
        /*0070*/ 	.word	0x00000001


	//----- nvinfo : EIATTR_CRS_STACK_SIZE
	.align		4
.L_2273:
        /*0074*/ 	.byte	0x04, 0x1e
        /*0076*/ 	.short	(.L_2275 - .L_2274)
.L_2274:
        /*0078*/ 	.word	0x00000000
.L_2275:


//--------------------- .nv.info._ZN2at6native29vectorized_elementwise_kernelILi8EZZZNS0_28launch_masked_scatter_kernelERKNS_10TensorBaseES4_S4_S4_ENKUlvE_clEvENKUlvE5_clEvEUlfblE_St5arrayIPcLm4EEEEviT0_T1_ --------------------------
	.section	.nv.info._ZN2at6native29vectorized_elementwise_kernelILi8EZZZNS0_28launch_masked_scatter_kernelERKNS_10TensorBaseES4_S4_S4_ENKUlvE_clEvENKUlvE5_clEvEUlfblE_St5arrayIPcLm4EEEEviT0_T1_,"",@"SHT_CUDA_INFO"
	.sectionflags	@""
	.align	4


	//----- nvinfo : EIATTR_CUDA_API_VERSION
	.align		4
        /*0000*/ 	.byte	0x04, 0x37
        /*0002*/ 	.short	(.L_2277 - .L_2276)
.L_2276:
        /*0004*/ 	.word	0x00000082


	//----- nvinfo : EIATTR_SW2861232_WAR
	.align		4
.L_2277:
        /*0008*/ 	.byte	0x01, 0x35
	.zero		2


	//----- nvinfo : EIATTR_PARAM_CBANK
	.align		4
        /*000c*/ 	.byte	0x04, 0x0a
        /*000e*/ 	.short	(.L_2279 - .L_2278)
	.align		4
.L_2278:
        /*0010*/ 	.word	index@(.nv.constant0._ZN2at6native29vectorized_elementwise_kernelILi8EZZZNS0_28launch_masked_scatter_kernelERKNS_10TensorBaseES4_S4_S4_ENKUlvE_clEvENKUlvE5_clEvEUlfblE_St5arrayIPcLm4EEEEviT0_T1_)
        /*0014*/ 	.short	0x0160
        /*0016*/ 	.short	0x0038


	//----- nvinfo : EIATTR_CBANK_PARAM_SIZE
	.align		4
.L_2279:
        /*0018*/ 	.byte	0x03, 0x19
        /*001a*/ 	.short	0x0038


	//----- nvinfo : EIATTR_KPARAM_INFO
	.align		4
        /*001c*/ 	.byte	0x04, 0x17
        /*001e*/ 	.short	(.L_2281 - .L_2280)
.L_2280:
        /*0020*/ 	.word	0x00000000
        /*0024*/ 	.short	0x0002
        /*0026*/ 	.short	0x0018
        /*0028*/ 	.byte	0x00, 0xf0, 0x81, 0x00


	//----- nvinfo : EIATTR_KPARAM_INFO
	.align		4
.L_2281:
        /*002c*/ 	.byte	0x04, 0x17
        /*002e*/ 	.short	(.L_2283 - .L_2282)
.L_2282:
        /*0030*/ 	.word	0x00000000
        /*0034*/ 	.short	0x0001
        /*0036*/ 	.short	0x0008
        /*0038*/ 	.byte	0x00, 0xf0, 0x41, 0x00


	//----- nvinfo : EIATTR_KPARAM_INFO
	.align		4
.L_2283:
        /*003c*/ 	.byte	0x04, 0x17
        /*003e*/ 	.short	(.L_2285 - .L_2284)
.L_2284:
        /*0040*/ 	.word	0x00000000
        /*0044*/ 	.short	0x0000
        /*0046*/ 	.short	0x0000
        /*0048*/ 	.byte	0x00, 0xf0, 0x11, 0x00


	//----- nvinfo : EIATTR_MAXREG_COUNT
	.align		4
.L_2285:
        /*004c*/ 	.byte	0x03, 0x1b
        /*004e*/ 	.short	0x00ff


	//----- nvinfo : EIATTR_MERCURY_ISA_VERSION
	.align		4
        /*0050*/ 	.byte	0x03, 0x5f
        /*0052*/ 	.short	0x0000


	//----- nvinfo : EIATTR_EXIT_INSTR_OFFSETS
	.align		4
        /*0054*/ 	.byte	0x04, 0x1c
        /*0056*/ 	.short	(.L_2287 - .L_2286)


	//   ....[0]....
.L_2286:
        /*0058*/ 	.word	0x00000010


	//----- nvinfo : EIATTR_MAX_THREADS
	.align		4
.L_2287:
        /*005c*/ 	.byte	0x04, 0x05
        /*005e*/ 	.short	(.L_2289 - .L_2288)
.L_2288:
        /*0060*/ 	.word	0x00000080
        /*0064*/ 	.word	0x00000001
        /*0068*/ 	.word	0x00000001
.L_2289:


//--------------------- .nv.info._ZN2at6native18elementwise_kernelILi128ELi4EZNS0_15gpu_kernel_implIZZZNS0_28launch_masked_scatter_kernelERKNS_10TensorBaseES5_S5_S5_ENKUlvE_clEvENKUlvE4_clEvEUldblE_EEvRNS_18TensorIteratorBaseERKT_EUliE_EEviT1_ --------------------------
	.section	.nv.info._ZN2at6native18elementwise_kernelILi128ELi4EZNS0_15gpu_kernel_implIZZZNS0_28launch_masked_scatter_kernelERKNS_10TensorBaseES5_S5_S5_ENKUlvE_clEvENKUlvE4_clEvEUldblE_EEvRNS_18TensorIteratorBaseERKT_EUliE_EEviT1_,"",@"SHT_CUDA_INFO"
	.sectionflags	@""
	.align	4


	//----- nvinfo : EIATTR_CUDA_API_VERSION
	.align		4
        /*0000*/ 	.byte	0x04, 0x37
        /*0002*/ 	.short	(.L_2291 - .L_2290)
.L_2290:
        /*0004*/ 	.word	0x00000082


	//----- nvinfo : EIATTR_SW2861232_WAR
	.align		4
.L_2291:
        /*0008*/ 	.byte	0x01, 0x35
	.zero		2


	//----- nvinfo : EIATTR_PARAM_CBANK
	.align		4
        /*000c*/ 	.byte	0x04, 0x0a
        /*000e*/ 	.short	(.L_2293 - .L_2292)
	.align		4
.L_2292:
        /*0010*/ 	.word	index@(.nv.constant0._ZN2at6native18elementwise_kernelILi128ELi4EZNS0_15gpu_kernel_implIZZZNS0_28launch_masked_scatter_kernelERKNS_10TensorBaseES5_S5_S5_ENKUlvE_clEvENKUlvE4_clEvEUldblE_EEvRNS_18TensorIteratorBaseERKT_EUliE_EEviT1_)
        /*0014*/ 	.short	0x0160
        /*0016*/ 	.short	0x0308


	//----- nvinfo : EIATTR_CBANK_PARAM_SIZE
	.align		4
.L_2293:
        /*0018*/ 	.byte	0x03, 0x19
        /*001a*/ 	.short	0x0308


	//----- nvinfo : EIATTR_KPARAM_INFO
	.align		4
        /*001c*/ 	.byte	0x04, 0x17
        /*001e*/ 	.short	(.L_2295 - .L_2294)
.L_2294:
        /*0020*/ 	.word	0x00000000
        /*0024*/ 	.short	0x0001
        /*0026*/ 	.short	0x0008
        /*0028*/ 	.byte	0x00, 0xf0, 0x01, 0x0c


	//----- nvinfo : EIATTR_KPARAM_INFO
	.align		4
.L_2295:
        /*002c*/ 	.byte	0x04, 0x17
        /*002e*/ 	.short	(.L_2297 - .L_2296)
.L_2296:
        /*0030*/ 	.word	0x00000000
        /*0034*/ 	.short	0x0000
        /*0036*/ 	.short	0x0000
        /*0038*/ 	.byte	0x00, 0xf0, 0x11, 0x00


	//----- nvinfo : EIATTR_MAXREG_COUNT
	.align		4
.L_2297:
        /*003c*/ 	.byte	0x03, 0x1b
        /*003e*/ 	.short	0x0080


	//----- nvinfo : EIATTR_EXTERNS
	.align		4
        /*0040*/ 	.byte	0x04, 0x0f
        /*0042*/ 	.short	(.L_2299 - .L_2298)


	//   ....[0]....
	.align		4
.L_2298:
        /*0044*/ 	.word	index@(__assertfail)


	//----- nvinfo : EIATTR_MERCURY_ISA_VERSION
	.align		4
.L_2299:
        /*0048*/ 	.byte	0x03, 0x5f
        /*004a*/ 	.short	0x0000


	//----- nvinfo : EIATTR_SYSCALL_OFFSETS
	.align		4
        /*004c*/ 	.byte	0x04, 0x46
        /*004e*/ 	.short	(.L_2301 - .L_2300)


	//   ....[0]....
.L_2300:
        /*0050*/ 	.word	0x000020e0


	//   ....[1]....
        /*0054*/ 	.word	0x00003140


	//   ....[2]....
        /*0058*/ 	.word	0x00004020


	//   ....[3]....
        /*005c*/ 	.word	0x00005090


	//   ....[4]....
        /*0060*/ 	.word	0x000071b0


	//   ....[5]....
        /*0064*/ 	.word	0x00008210


	//   ....[6]....
        /*0068*/ 	.word	0x000090f0


	//   ....[7]....
        /*006c*/ 	.word	0x0000a160


	//   ....[8]....
        /*0070*/ 	.word	0x0000c250


	//   ....[9]....
        /*0074*/ 	.word	0x0000d2b0


	//   ....[10]....
        /*0078*/ 	.word	0x0000e190


	//   ....[11]....
        /*007c*/ 	.word	0x0000f200


	//   ....[12]....
        /*0080*/ 	.word	0x00011300


	//   ....[13]....
        /*0084*/ 	.word	0x00012360


	//   ....[14]....
        /*0088*/ 	.word	0x00013240


	//   ....[15]....
        /*008c*/ 	.word	0x000142b0


	//----- nvinfo : EIATTR_EXIT_INSTR_OFFSETS
	.align		4
.L_2301:
        /*0090*/ 	.byte	0x04, 0x1c
        /*0092*/ 	.short	(.L_2303 - .L_2302)


	//   ....[0]....
.L_2302:
        /*0094*/ 	.word	0x0000f2a0


	//   ....[1]....
        /*0098*/ 	.word	0x00013400


	//   ....[2]....
        /*009c*/ 	.word	0x00013440


	//   ....[3]....
        /*00a0*/ 	.word	0x000134d0


	//   ....[4]....
        /*00a4*/ 	.word	0x00013500


	//   ....[5]....
        /*00a8*/ 	.word	0x00013530


	//   ....[6]....
        /*00ac*/ 	.word	0x000135e0


	//   ....[7]....
        /*00b0*/ 	.word	0x00013640


	//   ....[8]....
        /*00b4*/ 	.word	0x00013700


	//   ....[9]....
        /*00b8*/ 	.word	0x00013770


	//   ....[10]....
        /*00bc*/ 	.word	0x00013790


	//   ....[11]....
        /*00c0*/ 	.word	0x00013850


	//   ....[12]....
        /*00c4*/ 	.word	0x00013880


	//   ....[13]....
        /*00c8*/ 	.word	0x00013a30


	//   ....[14]....
        /*00cc*/ 	.word	0x00013bb0


	//   ....[15]....
        /*00d0*/ 	.word	0x00013c10


	//   ....[16]....
        /*00d4*/ 	.word	0x00013cc0


	//   ....[17]....
        /*00d8*/ 	.word	0x00013e60


	//   ....[18]....
        /*00dc*/ 	.word	0x00014000


	//   ....[19]....
        /*00e0*/ 	.word	0x00014180


	//   ....[20]....
        /*00e4*/ 	.word	0x000142c0


	//   ....[21]....
        /*00e8*/ 	.word	0x000142f0


	//   ....[22]....
        /*00ec*/ 	.word	0x00014320


	//----- nvinfo : EIATTR_MAX_THREADS
	.align		4
.L_2303:
        /*00f0*/ 	.byte	0x04, 0x05
        /*00f2*/ 	.short	(.L_2305 - .L_2304)
.L_2304:
        /*00f4*/ 	.word	0x00000080
        /*00f8*/ 	.word	0x00000001
        /*00fc*/ 	.word	0x00000001


	//----- nvinfo : EIATTR_CRS_STACK_SIZE
	.align		4
.L_2305:
        /*0100*/ 	.byte	0x04, 0x1e
        /*0102*/ 	.short	(.L_2307 - .L_2306)
.L_2306:
        /*0104*/ 	.word	0x00000000
.L_2307:


//--------------------- .nv.info._ZN2at6native27unrolled_elementwise_kernelIZZZNS0_28launch_masked_scatter_kernelERKNS_10TensorBaseES4_S4_S4_ENKUlvE_clEvENKUlvE4_clEvEUldblE_St5arrayIPcLm4EELi4E23TrivialOffsetCalculatorILi3EjESB_ILi1EjENS0_6memory12LoadWithCastILi3EEENSE_13StoreWithCastILi1EEEEEviT_T0_T2_T3_T4_T5_ --------------------------
	.section	.nv.info._ZN2at6native27unrolled_elementwise_kernelIZZZNS0_28launch_masked_scatter_kernelERKNS_10TensorBaseES4_S4_S4_ENKUlvE_clEvENKUlvE4_clEvEUldblE_St5arrayIPcLm4EELi4E23TrivialOffsetCalculatorILi3EjESB_ILi1EjENS0_6memory12LoadWithCastILi3EEENSE_13StoreWithCastILi1EEEEEviT_T0_T2_T3_T4_T5_,"",@"SHT_CUDA_INFO"
	.sectionflags	@""
	.align	4


	//----- nvinfo : EIATTR_CUDA_API_VERSION
	.align		4
        /*0000*/ 	.byte	0x04, 0x37
        /*0002*/ 	.short	(.L_2309 - .L_2308)
.L_2308:
        /*0004*/ 	.word	0x00000082


	//----- nvinfo : EIATTR_SW2861232_WAR
	.align		4
.L_2309:
        /*0008*/ 	.byte	0x01, 0x35
	.zero		2


	//----- nvinfo : EIATTR_PARAM_CBANK
	.align		4
        /*000c*/ 	.byte	0x04, 0x0a
        /*000e*/ 	.short	(.L_2311 - .L_2310)
	.align		4
.L_2310:
        /*0010*/ 	.word	index@(.nv.constant0._ZN2at6native27unrolled_elementwise_kernelIZZZNS0_28launch_masked_scatter_kernelERKNS_10TensorBaseES4_S4_S4_ENKUlvE_clEvENKUlvE4_clEvEUldblE_St5arrayIPcLm4EELi4E23TrivialOffsetCalculatorILi3EjESB_ILi1EjENS0_6memory12LoadWithCastILi3EEENSE_13StoreWithCastILi1EEEEEviT_T0_T2_T3_T4_T5_)
        /*0014*/ 	.short	0x0160
        /*0016*/ 	.short	0x0054


	//----- nvinfo : EIATTR_CBANK_PARAM_SIZE
	.align		4
.L_2311:
        /*0018*/ 	.byte	0x03, 0x19
        /*001a*/ 	.short	0x0054


	//----- nvinfo : EIATTR_KPARAM_INFO
	.align		4
        /*001c*/ 	.byte	0x04, 0x17
        /*001e*/ 	.short	(.L_2313 - .L_2312)
.L_2312:
        /*0020*/ 	.word	0x00000000
        /*0024*/ 	.short	0x0006
        /*0026*/ 	.short	0x004c
        /*0028*/ 	.byte	0x00, 0xf0, 0x21, 0x00


	//----- nvinfo : EIATTR_KPARAM_INFO
	.align		4
.L_2313:
        /*002c*/ 	.byte	0x04, 0x17
        /*002e*/ 	.short	(.L_2315 - .L_2314)
.L_2314:
        /*0030*/ 	.word	0x00000000
        /*0034*/ 	.short	0x0005
        /*0036*/ 	.short	0x003c
        /*0038*/ 	.byte	0x00, 0xf0, 0x41, 0x00


	//----- nvinfo : EIATTR_KPARAM_INFO
	.align		4
.L_2315:
        /*003c*/ 	.byte	0x04, 0x17
        /*003e*/ 	.short	(.L_2317 - .L_2316)
.L_2316:
        /*0040*/ 	.word	0x00000000
        /*0044*/ 	.short	0x0004
        /*0046*/ 	.short	0x0039
        /*0048*/ 	.byte	0x00, 0xf0, 0x05, 0x00


	//----- nvinfo : EIATTR_KPARAM_INFO
	.align		4
.L_2317:
        /*004c*/ 	.byte	0x04, 0x17
        /*004e*/ 	.short	(.L_2319 - .L_2318)
.L_2318:
        /*0050*/ 	.word	0x00000000
        /*0054*/ 	.short	0x0003
        /*0056*/ 	.short	0x0038
        /*0058*/ 	.byte	0x00, 0xf0, 0x05, 0x00


	//----- nvinfo : EIATTR_KPARAM_INFO
	.align		4
.L_2319:
        /*005c*/ 	.byte	0x04, 0x17
        /*005e*/ 	.short	(.L_2321 - .L_2320)
.L_2320:
        /*0060*/ 	.word	0x00000000
        /*0064*/ 	.short	0x0002
        /*0066*/ 	.short	0x0018
        /*0068*/ 	.byte	0x00, 0xf0, 0x81, 0x00


	//----- nvinfo : EIATTR_KPARAM_INFO
	.align		4
.L_2321:
        /*006c*/ 	.byte	0x04, 0x17
        /*006e*/ 	.short	(.L_2323 - .L_2322)
.L_2322:
        /*0070*/ 	.word	0x00000000
        /*0074*/ 	.short	0x0001
        /*0076*/ 	.short	0x0008
        /*0078*/ 	.byte	0x00, 0xf0, 0x41, 0x00


	//----- nvinfo : EIATTR_KPARAM_INFO
	.align		4
.L_2323:
        /*007c*/ 	.byte	0x04, 0x17
        /*007e*/ 	.short	(.L_2325 - .L_2324)
.L_2324:
        /*0080*/ 	.word	0x00000000
        /*0084*/ 	.short	0x0000
        /*0086*/ 	.short	0x0000
        /*0088*/ 	.byte	0x00, 0xf0, 0x11, 0x00


	//----- nvinfo : EIATTR_MAXREG_COUNT
	.align		4
.L_2325:
        /*008c*/ 	.byte	0x03, 0x1b
        /*008e*/ 	.short	0x00ff


	//----- nvinfo : EIATTR_EXTERNS
	.align		4
        /*0090*/ 	.byte	0x04, 0x0f
        /*0092*/ 	.short	(.L_2327 - .L_2326)


	//   ....[0]....
	.align		4
.L_2326:
        /*0094*/ 	.word	index@(__assertfail)


	//----- nvinfo : EIATTR_ANNOTATIONS
	.align		4
.L_2327:
        /*0098*/ 	.byte	0x04, 0x55
        /*009a*/ 	.short	(.L_2329 - .L_2328)


	//   ....[0]....
.L_2328:
        /*009c*/ 	.word	0x00000001
        /*00a0*/ 	.byte	0x20, 0x01, 0x00, 0x00, 0x01, 0x00, 0x00, 0x00, 0xc0, 0x5e, 0x00, 0x00, 0x01, 0x00, 0x00, 0x00
        /*00b0*/ 	.byte	0x20, 0xbc, 0x00, 0x00


	//----- nvinfo : EIATTR_MERCURY_ISA_VERSION
	.align		4
.L_2329:
        /*00b4*/ 	.byte	0x03, 0x5f
        /*00b6*/ 	.short	0x0000


	//----- nvinfo : EIATTR_SYSCALL_OFFSETS
	.align		4
        /*00b8*/ 	.byte	0x04, 0x46
        /*00ba*/ 	.short	(.L_2331 - .L_2330)


	//   ....[0]....
.L_2330:
        /*00bc*/ 	.word	0x00001000


	//   ....[1]....
        /*00c0*/ 	.word	0x00002060


	//   ....[2]....
        /*00c4*/ 	.word	0x00002f40


	//   ....[3]....
        /*00c8*/ 	.word	0x00003ee0


	//   ....[4]....
        /*00cc*/ 	.word	0x00004f40


	//   ....[5]....
        /*00d0*/ 	.word	0x00005e20


	//   ....[6]....
        /*00d4*/ 	.word	0x00006e50


	//   ....[7]....
        /*00d8*/ 	.word	0x00007ec0


	//   ....[8]....
        /*00dc*/ 	.word	0x00008db0


	//   ....[9]....
        /*00e0*/ 	.word	0x00009da0


	//   ....[10]....
        /*00e4*/ 	.word	0x0000ace0


	//   ....[11]....
        /*00e8*/ 	.word	0x0000bbb0


	//   ....[12]....
        /*00ec*/ 	.word	0x0000cf40


	//   ....[13]....
        /*00f0*/ 	.word	0x0000dfe0


	//   ....[14]....
        /*00f4*/ 	.word	0x0000f030


	//   ....[15]....
        /*00f8*/ 	.word	0x000100b0


	//----- nvinfo : EIATTR_EXIT_INSTR_OFFSETS
	.align		4
.L_2331:
        /*00fc*/ 	.byte	0x04, 0x1c
        /*00fe*/ 	.short	(.L_2333 - .L_2332)


	//   ....[0]....
.L_2332:
        /*0100*/ 	.word	0x0000f0d0


	//   ....[1]....
        /*0104*/ 	.word	0x0000f200


	//   ....[2]....
        /*0108*/ 	.word	0x0000f240


	//   ....[3]....
        /*010c*/ 	.word	0x0000f2d0


	//   ....[4]....
        /*0110*/ 	.word	0x0000f300


	//   ....[5]....
        /*0114*/ 	.word	0x0000f330


	//   ....[6]....
        /*0118*/ 	.word	0x0000f3e0


	//   ....[7]....
        /*011c*/ 	.word	0x0000f440


	//   ....[8]....
        /*0120*/ 	.word	0x0000f500


	//   ....[9]....
        /*0124*/ 	.word	0x0000f570


	//   ....[10]....
        /*0128*/ 	.word	0x0000f590


	//   ....[11]....
        /*012c*/ 	.word	0x0000f650


	//   ....[12]....
        /*0130*/ 	.word	0x0000f680


	//   ....[13]....
        /*0134*/ 	.word	0x0000f830


	//   ....[14]....
        /*0138*/ 	.word	0x0000f9b0


	//   ....[15]....
        /*013c*/ 	.word	0x0000fa10


	//   ....[16]....
        /*0140*/ 	.word	0x0000fac0


	//   ....[17]....
        /*0144*/ 	.word	0x0000fc60


	//   ....[18]....
        /*0148*/ 	.word	0x0000fe00


	//   ....[19]....
        /*014c*/ 	.word	0x0000ff80


	//   ....[20]....
        /*0150*/ 	.word	0x000100c0


	//   ....[21]....
        /*0154*/ 	.word	0x000100f0


	//   ....[22]....
        /*0158*/ 	.word	0x00010120


	//----- nvinfo : EIATTR_MAX_THREADS
	.align		4
.L_2333:
        /*015c*/ 	.byte	0x04, 0x05
        /*015e*/ 	.short	(.L_2335 - .L_2334)
.L_2334:
        /*0160*/ 	.word	0x00000080
        /*0164*/ 	.word	0x00000001
        /*0168*/ 	.word	0x00000001


	//----- nvinfo : EIATTR_CRS_STACK_SIZE
	.align		4
.L_2335:
        /*016c*/ 	.byte	0x04, 0x1e
        /*016e*/ 	.short	(.L_2337 - .L_2336)
.L_2336:
        /*0170*/ 	.word	0x00000000
.L_2337:


//--------------------- .nv.info._ZN2at6native18elementwise_kernelILi128ELi2EZNS0_22gpu_kernel_impl_nocastIZZZNS0_28launch_masked_scatter_kernelERKNS_10TensorBaseES5_S5_S5_ENKUlvE_clEvENKUlvE4_clEvEUldblE_EEvRNS_18TensorIteratorBaseERKT_EUliE_EEviT1_ --------------------------
	.section	.nv.info._ZN2at6native18elementwise_kernelILi128ELi2EZNS0_22gpu_kernel_impl_nocastIZZZNS0_28launch_masked_scatter_kernelERKNS_10TensorBaseES5_S5_S5_ENKUlvE_clEvENKUlvE4_clEvEUldblE_EEvRNS_18TensorIteratorBaseERKT_EUliE_EEviT1_,"",@"SHT_CUDA_INFO"
	.sectionflags	@""
	.align	4


	//----- nvinfo : EIATTR_CUDA_API_VERSION
	.align		4
        /*0000*/ 	.byte	0x04, 0x37
        /*0002*/ 	.short	(.L_2339 - .L_2338)
.L_2338:
        /*0004*/ 	.word	0x00000082


	//----- nvinfo : EIATTR_SW2861232_WAR
	.align		4
.L_2339:
        /*0008*/ 	.byte	0x01, 0x35
	.zero		2


	//----- nvinfo : EIATTR_PARAM_CBANK
	.align		4
        /*000c*/ 	.byte	0x04, 0x0a
        /*000e*/ 	.short	(.L_2341 - .L_2340)
	.align		4
.L_2340:
        /*0010*/ 	.word	index@(.nv.constant0._ZN2at6native18elementwise_kernelILi128ELi2EZNS0_22gpu_kernel_impl_nocastIZZZNS0_28launch_masked_scatter_kernelERKNS_10TensorBaseES5_S5_S5_ENKUlvE_clEvENKUlvE4_clEvEUldblE_EEvRNS_18TensorIteratorBaseERKT_EUliE_EEviT1_)
        /*0014*/ 	.short	0x0160
        /*0016*/ 	.short	0x0300


	//----- nvinfo : EIATTR_CBANK_PARAM_SIZE
	.align		4
.L_2341:
        /*0018*/ 	.byte	0x03, 0x19
        /*001a*/ 	.short	0x0300


	//----- nvinfo : EIATTR_KPARAM_INFO
	.align		4
        /*001c*/ 	.byte	0x04, 0x17
        /*001e*/ 	.short	(.L_2343 - .L_2342)
.L_2342:
        /*0020*/ 	.word	0x00000000
        /*0024*/ 	.short	0x0001
        /*0026*/ 	.short	0x0008
        /*0028*/ 	.byte	0x00, 0xf0, 0xe1, 0x0b


	//----- nvinfo : EIATTR_KPARAM_INFO
	.align		4
.L_2343:
        /*002c*/ 	.byte	0x04, 0x17
        /*002e*/ 	.short	(.L_2345 - .L_2344)
.L_2344:
        /*0030*/ 	.word	0x00000000
        /*0034*/ 	.short	0x0000
        /*0036*/ 	.short	0x0000
        /*0038*/ 	.byte	0x00, 0xf0, 0x11, 0x00


	//----- nvinfo : EIATTR_MAXREG_COUNT
	.align		4
.L_2345:
        /*003c*/ 	.byte	0x03, 0x1b
        /*003e*/ 	.short	0x0080


	//----- nvinfo : EIATTR_MERCURY_ISA_VERSION
	.align		4
        /*0040*/ 	.byte	0x03, 0x5f
        /*0042*/ 	.short	0x0000


	//----- nvinfo : EIATTR_EXIT_INSTR_OFFSETS
	.align		4
        /*0044*/ 	.byte	0x04, 0x1c
        /*0046*/ 	.short	(.L_2347 - .L_2346)


	//   ....[0]....
.L_2346:
        /*0048*/ 	.word	0x00001330


	//   ....[1]....
        /*004c*/ 	.word	0x000025a0


	//----- nvinfo : EIATTR_MAX_THREADS
	.align		4
.L_2347:
        /*0050*/ 	.byte	0x04, 0x05
        /*0052*/ 	.short	(.L_2349 - .L_2348)
.L_2348:
        /*0054*/ 	.word	0x00000080
        /*0058*/ 	.word	0x00000001
        /*005c*/ 	.word	0x00000001


	//----- nvinfo : EIATTR_CRS_STACK_SIZE
	.align		4
.L_2349:
        /*0060*/ 	.byte	0x04, 0x1e
        /*0062*/ 	.short	(.L_2351 - .L_2350)
.L_2350:
        /*0064*/ 	.word	0x00000000
.L_2351:


//--------------------- .nv.info._ZN2at6native27unrolled_elementwise_kernelIZZZNS0_28launch_masked_scatter_kernelERKNS_10TensorBaseES4_S4_S4_ENKUlvE_clEvENKUlvE4_clEvEUldblE_St5arrayIPcLm4EELi4E23TrivialOffsetCalculatorILi3EjESB_ILi1EjENS0_6memory15LoadWithoutCastENSE_16StoreWithoutCastEEEviT_T0_T2_T3_T4_T5_ --------------------------
	.section	.nv.info._ZN2at6native27unrolled_elementwise_kernelIZZZNS0_28launch_masked_scatter_kernelERKNS_10TensorBaseES4_S4_S4_ENKUlvE_clEvENKUlvE4_clEvEUldblE_St5arrayIPcLm4EELi4E23TrivialOffsetCalculatorILi3EjESB_ILi1EjENS0_6memory15LoadWithoutCastENSE_16StoreWithoutCastEEEviT_T0_T2_T3_T4_T5_,"",@"SHT_CUDA_INFO"
	.sectionflags	@""
	.align	4


	//----- nvinfo : EIATTR_CUDA_API_VERSION
	.align		4
        /*0000*/ 	.byte	0x04, 0x37
        /*0002*/ 	.short	(.L_2353 - .L_2352)
.L_2352:
        /*0004*/ 	.word	0x00000082


	//----- nvinfo : EIATTR_SW2861232_WAR
	.align		4
.L_2353:
        /*0008*/ 	.byte	0x01, 0x35
	.zero		2


	//----- nvinfo : EIATTR_PARAM_CBANK
	.align		4
        /*000c*/ 	.byte	0x04, 0x0a
        /*000e*/ 	.short	(.L_2355 - .L_2354)
	.align		4
.L_2354:
        /*0010*/ 	.word	index@(.nv.constant0._ZN2at6native27unrolled_elementwise_kernelIZZZNS0_28launch_masked_scatter_kernelERKNS_10TensorBaseES4_S4_S4_ENKUlvE_clEvENKUlvE4_clEvEUldblE_St5arrayIPcLm4EELi4E23TrivialOffsetCalculatorILi3EjESB_ILi1EjENS0_6memory15LoadWithoutCastENSE_16StoreWithoutCastEEEviT_T0_T2_T3_T4_T5_)
        /*0014*/ 	.short	0x0160
        /*0016*/ 	.short	0x003c


	//----- nvinfo : EIATTR_CBANK_PARAM_SIZE
	.align		4
.L_2355:
        /*0018*/ 	.byte	0x03, 0x19
        /*001a*/ 	.short	0x003c


	//----- nvinfo : EIATTR_KPARAM_INFO
	.align		4
        /*001c*/ 	.byte	0x04, 0x17
        /*001e*/ 	.short	(.L_2357 - .L_2356)
.L_2356:
        /*0020*/ 	.word	0x00000000
        /*0024*/ 	.short	0x0006
        /*0026*/ 	.short	0x003b
        /*0028*/ 	.byte	0x00, 0xf0, 0x05, 0x00


	//----- nvinfo : EIATTR_KPARAM_INFO
	.align		4
.L_2357:
        /*002c*/ 	.byte	0x04, 0x17
        /*002e*/ 	.short	(.L_2359 - .L_2358)
.L_2358:
        /*0030*/ 	.word	0x00000000
        /*0034*/ 	.short	0x0005
        /*0036*/ 	.short	0x003a
        /*0038*/ 	.byte	0x00, 0xf0, 0x05, 0x00


	//----- nvinfo : EIATTR_KPARAM_INFO
	.align		4
.L_2359:
        /*003c*/ 	.byte	0x04, 0x17
        /*003e*/ 	.short	(.L_2361 - .L_2360)
.L_2360:
        /*0040*/ 	.word	0x00000000
        /*0044*/ 	.short	0x0004
        /*0046*/ 	.short	0x0039
        /*0048*/ 	.byte	0x00, 0xf0, 0x05, 0x00


	//----- nvinfo : EIATTR_KPARAM_INFO
	.align		4
.L_2361:
        /*004c*/ 	.byte	0x04, 0x17
        /*004e*/ 	.short	(.L_2363 - .L_2362)
.L_2362:
        /*0050*/ 	.word	0x00000000
        /*0054*/ 	.short	0x0003
        /*0056*/ 	.short	0x0038
        /*0058*/ 	.byte	0x00, 0xf0, 0x05, 0x00


	//----- nvinfo : EIATTR_KPARAM_INFO
	.align		4
.L_2363:
        /*005c*/ 	.byte	0x04, 0x17
        /*005e*/ 	.short	(.L_2365 - .L_2364)
.L_2364:
        /*0060*/ 	.word	0x00000000
        /*0064*/ 	.short	0x0002
        /*0066*/ 	.short	0x0018
        /*0068*/ 	.byte	0x00, 0xf0, 0x81, 0x00


	//----- nvinfo : EIATTR_KPARAM_INFO
	.align		4
.L_2365:
        /*006c*/ 	.byte	0x04, 0x17
        /*006e*/ 	.short	(.L_2367 - .L_2366)
.L_2366:
        /*0070*/ 	.word	0x00000000
        /*0074*/ 	.short	0x0001
        /*0076*/ 	.short	0x0008
        /*0078*/ 	.byte	0x00, 0xf0, 0x41, 0x00


	//----- nvinfo : EIATTR_KPARAM_INFO
	.align		4
.L_2367:
        /*007c*/ 	.byte	0x04, 0x17
        /*007e*/ 	.short	(.L_2369 - .L_2368)
.L_2368:
        /*0080*/ 	.word	0x00000000
        /*0084*/ 	.short	0x0000
        /*0086*/ 	.short	0x0000
        /*0088*/ 	.byte	0x00, 0xf0, 0x11, 0x00


	//----- nvinfo : EIATTR_MAXREG_COUNT
	.align		4
.L_2369:
        /*008c*/ 	.byte	0x03, 0x1b
        /*008e*/ 	.short	0x00ff


	//----- nvinfo : EIATTR_MERCURY_ISA_VERSION
	.align		4
        /*0090*/ 	.byte	0x03, 0x5f
        /*0092*/ 	.short	0x0000


	//----- nvinfo : EIATTR_EXIT_INSTR_OFFSETS
	.align		4
        /*0094*/ 	.byte	0x04, 0x1c
        /*0096*/ 	.short	(.L_2371 - .L_2370)


	//   ....[0]....
.L_2370:
        /*0098*/ 	.word	0x00000760


	//   ....[1]....
        /*009c*/ 	.word	0x000007b0


	//----- nvinfo : EIATTR_MAX_THREADS
	.align		4
.L_2371:
        /*00a0*/ 	.byte	0x04, 0x05
        /*00a2*/ 	.short	(.L_2373 - .L_2372)
.L_2372:
        /*00a4*/ 	.word	0x00000080
        /*00a8*/ 	.word	0x00000001
        /*00ac*/ 	.word	0x00000001


	//----- nvinfo : EIATTR_CRS_STACK_SIZE
	.align		4
.L_2373:
        /*00b0*/ 	.byte	0x04, 0x1e
        /*00b2*/ 	.short	(.L_2375 - .L_2374)
.L_2374:
        /*00b4*/ 	.word	0x00000000
.L_2375:


//--------------------- .nv.info._ZN2at6native29vectorized_elementwise_kernelILi2EZZZNS0_28launch_masked_scatter_kernelERKNS_10TensorBaseES4_S4_S4_ENKUlvE_clEvENKUlvE4_clEvEUldblE_St5arrayIPcLm4EEEEviT0_T1_ --------------------------
	.section	.nv.info._ZN2at6native29vectorized_elementwise_kernelILi2EZZZNS0_28launch_masked_scatter_kernelERKNS_10TensorBaseES4_S4_S4_ENKUlvE_clEvENKUlvE4_clEvEUldblE_St5arrayIPcLm4EEEEviT0_T1_,"",@"SHT_CUDA_INFO"
	.sectionflags	@""
	.align	4


	//----- nvinfo : EIATTR_CUDA_API_VERSION
	.align		4
        /*0000*/ 	.byte	0x04, 0x37
        /*0002*/ 	.short	(.L_2377 - .L_2376)
.L_2376:
        /*0004*/ 	.word	0x00000082


	//----- nvinfo : EIATTR_SW2861232_WAR
	.align		4
.L_2377:
        /*0008*/ 	.byte	0x01, 0x35
	.zero		2


	//----- nvinfo : EIATTR_PARAM_CBANK
	.align		4
        /*000c*/ 	.byte	0x04, 0x0a
        /*000e*/ 	.short	(.L_2379 - .L_2378)
	.align		4
.L_2378:
        /*0010*/ 	.word	index@(.nv.constant0._ZN2at6native29vectorized_elementwise_kernelILi2EZZZNS0_28launch_masked_scatter_kernelERKNS_10TensorBaseES4_S4_S4_ENKUlvE_clEvENKUlvE4_clEvEUldblE_St5arrayIPcLm4EEEEviT0_T1_)
        /*0014*/ 	.short	0x0160
        /*0016*/ 	.short	0x0038


	//----- nvinfo : EIATTR_CBANK_PARAM_SIZE
	.align		4
.L_2379:
        /*0018*/ 	.byte	0x03, 0x19
        /*001a*/ 	.short	0x0038


	//----- nvinfo : EIATTR_KPARAM_INFO
	.align		4
        /*001c*/ 	.byte	0x04, 0x17
        /*001e*/ 	.short	(.L_2381 - .L_2380)
.L_2380:
        /*0020*/ 	.word	0x00000000
        /*0024*/ 	.short	0x0002
        /*0026*/ 	.short	0x0018
        /*0028*/ 	.byte	0x00, 0xf0, 0x81, 0x00


	//----- nvinfo : EIATTR_KPARAM_INFO
	.align		4
.L_2381:
        /*002c*/ 	.byte	0x04, 0x17
        /*002e*/ 	.short	(.L_2383 - .L_2382)
.L_2382:
        /*0030*/ 	.word	0x00000000
        /*0034*/ 	.short	0x0001
        /*0036*/ 	.short	0x0008
        /*0038*/ 	.byte	0x00, 0xf0, 0x41, 0x00


	//----- nvinfo : EIATTR_KPARAM_INFO
	.align		4
.L_2383:
        /*003c*/ 	.byte	0x04, 0x17
        /*003e*/ 	.short	(.L_2385 - .L_2384)
.L_2384:
        /*0040*/ 	.word	0x00000000
        /*0044*/ 	.short	0x0000
        /*0046*/ 	.short	0x0000
        /*0048*/ 	.byte	0x00, 0xf0, 0x11, 0x00


	//----- nvinfo : EIATTR_MAXREG_COUNT
	.align		4
.L_2385:
        /*004c*/ 	.byte	0x03, 0x1b
        /*004e*/ 	.short	0x00ff


	//----- nvinfo : EIATTR_MERCURY_ISA_VERSION
	.align		4
        /*0050*/ 	.byte	0x03, 0x5f
        /*0052*/ 	.short	0x0000


	//----- nvinfo : EIATTR_EXIT_INSTR_OFFSETS
	.align		4
        /*0054*/ 	.byte	0x04, 0x1c
        /*0056*/ 	.short	(.L_2387 - .L_2386)


	//   ....[0]....
.L_2386:
        /*0058*/ 	.word	0x000004a0


	//   ....[1]....
        /*005c*/ 	.word	0x00001390


	//   ....[2]....
        /*0060*/ 	.word	0x000013e0


	//----- nvinfo : EIATTR_MAX_THREADS
	.align		4
.L_2387:
        /*0064*/ 	.byte	0x04, 0x05
        /*0066*/ 	.short	(.L_2389 - .L_2388)
.L_2388:
        /*0068*/ 	.word	0x00000080
        /*006c*/ 	.word	0x00000001
        /*0070*/ 	.word	0x00000001


	//----- nvinfo : EIATTR_CRS_STACK_SIZE
	.align		4
.L_2389:
        /*0074*/ 	.byte	0x04, 0x1e
        /*0076*/ 	.short	(.L_2391 - .L_2390)
.L_2390:
        /*0078*/ 	.word	0x00000000
.L_2391:


//--------------------- .nv.info._ZN2at6native29vectorized_elementwise_kernelILi4EZZZNS0_28launch_masked_scatter_kernelERKNS_10TensorBaseES4_S4_S4_ENKUlvE_clEvENKUlvE4_clEvEUldblE_St5arrayIPcLm4EEEEviT0_T1_ --------------------------
	.section	.nv.info._ZN2at6native29vectorized_elementwise_kernelILi4EZZZNS0_28launch_masked_scatter_kernelERKNS_10TensorBaseES4_S4_S4_ENKUlvE_clEvENKUlvE4_clEvEUldblE_St5arrayIPcLm4EEEEviT0_T1_,"",@"SHT_CUDA_INFO"
	.sectionflags	@""
	.align	4


	//----- nvinfo : EIATTR_CUDA_API_VERSION
	.align		4
        /*0000*/ 	.byte	0x04, 0x37
        /*0002*/ 	.short	(.L_2393 - .L_2392)
.L_2392:
        /*0004*/ 	.word	0x00000082


	//----- nvinfo : EIATTR_SW2861232_WAR
	.align		4
.L_2393:
        /*0008*/ 	.byte	0x01, 0x35
	.zero		2


	//----- nvinfo : EIATTR_PARAM_CBANK
	.align		4
        /*000c*/ 	.byte	0x04, 0x0a
        /*000e*/ 	.short	(.L_2395 - .L_2394)
	.align		4
.L_2394:
        /*0010*/ 	.word	index@(.nv.constant0._ZN2at6native29vectorized_elementwise_kernelILi4EZZZNS0_28launch_masked_scatter_kernelERKNS_10TensorBaseES4_S4_S4_ENKUlvE_clEvENKUlvE4_clEvEUldblE_St5arrayIPcLm4EEEEviT0_T1_)
        /*0014*/ 	.short	0x0160
        /*0016*/ 	.short	0x0038


	//----- nvinfo : EIATTR_CBANK_PARAM_SIZE
	.align		4
.L_2395:
        /*0018*/ 	.byte	0x03, 0x19
        /*001a*/ 	.short	0x0038


	//----- nvinfo : EIATTR_KPARAM_INFO
	.align		4
        /*001c*/ 	.byte	0x04, 0x17
        /*001e*/ 	.short	(.L_2397 - .L_2396)
.L_2396:
        /*0020*/ 	.word	0x00000000
        /*0024*/ 	.short	0x0002
        /*0026*/ 	.short	0x0018
        /*0028*/ 	.byte	0x00, 0xf0, 0x81, 0x00


	//----- nvinfo : EIATTR_KPARAM_INFO
	.align		4
.L_2397:
        /*002c*/ 	.byte	0x04, 0x17
        /*002e*/ 	.short	(.L_2399 - .L_2398)
.L_2398:
        /*0030*/ 	.word	0x00000000
        /*0034*/ 	.short	0x0001
        /*0036*/ 	.short	0x0008
        /*0038*/ 	.byte	0x00, 0xf0, 0x41, 0x00


	//----- nvinfo : EIATTR_KPARAM_INFO
	.align		4
.L_2399:
        /*003c*/ 	.byte	0x04, 0x17
        /*003e*/ 	.short	(.L_2401 - .L_2400)
.L_2400:
        /*0040*/ 	.word	0x00000000
        /*0044*/ 	.short	0x0000
        /*0046*/ 	.short	0x0000
        /*0048*/ 	.byte	0x00, 0xf0, 0x11, 0x00


	//----- nvinfo : EIATTR_MAXREG_COUNT
	.align		4
.L_2401:
        /*004c*/ 	.byte	0x03, 0x1b
        /*004e*/ 	.short	0x00ff


	//----- nvinfo : EIATTR_MERCURY_ISA_VERSION
	.align		4
        /*0050*/ 	.byte	0x03, 0x5f
        /*0052*/ 	.short	0x0000


	//----- nvinfo : EIATTR_EXIT_INSTR_OFFSETS
	.align		4
        /*0054*/ 	.byte	0x04, 0x1c
        /*0056*/ 	.short	(.L_2403 - .L_2402)


	//   ....[0]....
.L_2402:
        /*0058*/ 	.word	0x00000480


	//   ....[1]....
        /*005c*/ 	.word	0x00001370


	//   ....[2]....
        /*0060*/ 	.word	0x000013c0


	//----- nvinfo : EIATTR_MAX_THREADS
	.align		4
.L_2403:
        /*0064*/ 	.byte	0x04, 0x05
        /*0066*/ 	.short	(.L_2405 - .L_2404)
.L_2404:
        /*0068*/ 	.word	0x00000080
        /*006c*/ 	.word	0x00000001
        /*0070*/ 	.word	0x00000001


	//----- nvinfo : EIATTR_CRS_STACK_SIZE
	.align		4
.L_2405:
        /*0074*/ 	.byte	0x04, 0x1e
        /*0076*/ 	.short	(.L_2407 - .L_2406)
.L_2406:
        /*0078*/ 	.word	0x00000000
.L_2407:


//--------------------- .nv.info._ZN2at6native29vectorized_elementwise_kernelILi8EZZZNS0_28launch_masked_scatter_kernelERKNS_10TensorBaseES4_S4_S4_ENKUlvE_clEvENKUlvE4_clEvEUldblE_St5arrayIPcLm4EEEEviT0_T1_ --------------------------
	.section	.nv.info._ZN2at6native29vectorized_elementwise_kernelILi8EZZZNS0_28launch_masked_scatter_kernelERKNS_10TensorBaseES4_S4_S4_ENKUlvE_clEvENKUlvE4_clEvEUldblE_St5arrayIPcLm4EEEEviT0_T1_,"",@"SHT_CUDA_INFO"
	.sectionflags	@""
	.align	4


	//----- nvinfo : EIATTR_CUDA_API_VERSION
	.align		4
        /*0000*/ 	.byte	0x04, 0x37
        /*0002*/ 	.short	(.L_2409 - .L_2408)
.L_2408:
        /*0004*/ 	.word	0x00000082


	//----- nvinfo : EIATTR_SW2861232_WAR
	.align		4
.L_2409:
        /*0008*/ 	.byte	0x01, 0x35
	.zero		2


	//----- nvinfo : EIATTR_PARAM_CBANK
	.align		4
        /*000c*/ 	.byte	0x04, 0x0a
        /*000e*/ 	.short	(.L_2411 - .L_2410)
	.align		4
.L_2410:
        /*0010*/ 	.word	index@(.nv.constant0._ZN2at6native29vectorized_elementwise_kernelILi8EZZZNS0_28launch_masked_scatter_kernelERKNS_10TensorBaseES4_S4_S4_ENKUlvE_clEvENKUlvE4_clEvEUldblE_St5arrayIPcLm4EEEEviT0_T1_)
        /*0014*/ 	.short	0x0160
        /*0016*/ 	.short	0x0038


	//----- nvinfo : EIATTR_CBANK_PARAM_SIZE
	.align		4
.L_2411:
        /*0018*/ 	.byte	0x03, 0x19
        /*001a*/ 	.short	0x0038


	//----- nvinfo : EIATTR_KPARAM_INFO
	.align		4
        /*001c*/ 	.byte	0x04, 0x17
        /*001e*/ 	.short	(.L_2413 - .L_2412)
.L_2412:
        /*0020*/ 	.word	0x00000000
        /*0024*/ 	.short	0x0002
        /*0026*/ 	.short	0x0018
        /*0028*/ 	.byte	0x00, 0xf0, 0x81, 0x00


	//----- nvinfo : EIATTR_KPARAM_INFO
	.align		4
.L_2413:
        /*002c*/ 	.byte	0x04, 0x17
        /*002e*/ 	.short	(.L_2415 - .L_2414)
.L_2414:
        /*0030*/ 	.word	0x00000000
        /*0034*/ 	.short	0x0001
        /*0036*/ 	.short	0x0008
        /*0038*/ 	.byte	0x00, 0xf0, 0x41, 0x00


	//----- nvinfo : EIATTR_KPARAM_INFO
	.align		4
.L_2415:
        /*003c*/ 	.byte	0x04, 0x17
        /*003e*/ 	.short	(.L_2417 - .L_2416)
.L_2416:
        /*0040*/ 	.word	0x00000000
        /*0044*/ 	.short	0x0000
        /*0046*/ 	.short	0x0000
        /*0048*/ 	.byte	0x00, 0xf0, 0x11, 0x00


	//----- nvinfo : EIATTR_MAXREG_COUNT
	.align		4
.L_2417:
        /*004c*/ 	.byte	0x03, 0x1b
        /*004e*/ 	.short	0x00ff


	//----- nvinfo : EIATTR_MERCURY_ISA_VERSION
	.align		4
        /*0050*/ 	.byte	0x03, 0x5f
        /*0052*/ 	.short	0x0000


	//----- nvinfo : EIATTR_EXIT_INSTR_OFFSETS
	.align		4
        /*0054*/ 	.byte	0x04, 0x1c
        /*0056*/ 	.short	(.L_2419 - .L_2418)


	//   ....[0]....
.L_2418:
        /*0058*/ 	.word	0x00000010


	//----- nvinfo : EIATTR_MAX_THREADS
	.align		4
.L_2419:
        /*005c*/ 	.byte	0x04, 0x05
        /*005e*/ 	.short	(.L_2421 - .L_2420)
.L_2420:
        /*0060*/ 	.word	0x00000080
        /*0064*/ 	.word	0x00000001
        /*0068*/ 	.word	0x00000001
.L_2421:


//--------------------- .nv.info._ZN2at6native18elementwise_kernelILi128ELi4EZNS0_15gpu_kernel_implIZZZNS0_28launch_masked_scatter_kernelERKNS_10TensorBaseES5_S5_S5_ENKUlvE_clEvENKUlvE3_clEvEUlsblE_EEvRNS_18TensorIteratorBaseERKT_EUliE_EEviT1_ --------------------------
	.section	.nv.info._ZN2at6native18elementwise_kernelILi128ELi4EZNS0_15gpu_kernel_implIZZZNS0_28launch_masked_scatter_kernelERKNS_10TensorBaseES5_S5_S5_ENKUlvE_clEvENKUlvE3_clEvEUlsblE_EEvRNS_18TensorIteratorBaseERKT_EUliE_EEviT1_,"",@"SHT_CUDA_INFO"
	.sectionflags	@""
	.align	4


	//----- nvinfo : EIATTR_CUDA_API_VERSION
	.align		4
        /*0000*/ 	.byte	0x04, 0x37
        /*0002*/ 	.short	(.L_2423 - .L_2422)
.L_2422:
        /*0004*/ 	.word	0x00000082


	//----- nvinfo : EIATTR_SW2861232_WAR
	.align		4
.L_2423:
        /*0008*/ 	.byte	0x01, 0x35
	.zero		2


	//----- nvinfo : EIATTR_PARAM_CBANK
	.align		4
        /*000c*/ 	.byte	0x04, 0x0a
        /*000e*/ 	.short	(.L_2425 - .L_2424)
	.align		4
.L_2424:
        /*0010*/ 	.word	index@(.nv.constant0._ZN2at6native18elementwise_kernelILi128ELi4EZNS0_15gpu_kernel_implIZZZNS0_28launch_masked_scatter_kernelERKNS_10TensorBaseES5_S5_S5_ENKUlvE_clEvENKUlvE3_clEvEUlsblE_EEvRNS_18TensorIteratorBaseERKT_EUliE_EEviT1_)
        /*0014*/ 	.short	0x0160
        /*0016*/ 	.short	0x0308


	//----- nvinfo : EIATTR_CBANK_PARAM_SIZE
	.align		4
.L_2425:
        /*0018*/ 	.byte	0x03, 0x19
        /*001a*/ 	.short	0x0308


	//----- nvinfo : EIATTR_KPARAM_INFO
	.align		4
        /*001c*/ 	.byte	0x04, 0x17
        /*001e*/ 	.short	(.L_2427 - .L_2426)
.L_2426:
        /*0020*/ 	.word	0x00000000
        /*0024*/ 	.short	0x0001
        /*0026*/ 	.short	0x0008
        /*0028*/ 	.byte	0x00, 0xf0, 0x01, 0x0c


	//----- nvinfo : EIATTR_KPARAM_INFO
	.align		4
.L_2427:
        /*002c*/ 	.byte	0x04, 0x17
        /*002e*/ 	.short	(.L_2429 - .L_2428)
.L_2428:
        /*0030*/ 	.word	0x00000000
        /*0034*/ 	.short	0x0000
        /*0036*/ 	.short	0x0000
        /*0038*/ 	.byte	0x00, 0xf0, 0x11, 0x00


	//----- nvinfo : EIATTR_MAXREG_COUNT
	.align		4
.L_2429:
        /*003c*/ 	.byte	0x03, 0x1b
        /*003e*/ 	.short	0x0080


	//----- nvinfo : EIATTR_EXTERNS
	.align		4
        /*0040*/ 	.byte	0x04, 0x0f
        /*0042*/ 	.short	(.L_2431 - .L_2430)


	//   ....[0]....
	.align		4
.L_2430:
        /*0044*/ 	.word	index@(__assertfail)


	//----- nvinfo : EIATTR_MERCURY_ISA_VERSION
	.align		4
.L_2431:
        /*0048*/ 	.byte	0x03, 0x5f
        /*004a*/ 	.short	0x0000


	//----- nvinfo : EIATTR_SYSCALL_OFFSETS
	.align		4
        /*004c*/ 	.byte	0x04, 0x46
        /*004e*/ 	.short	(.L_2433 - .L_2432)


	//   ....[0]....
.L_2432:
        /*0050*/ 	.word	0x00002070


	//   ....[1]....
        /*0054*/ 	.word	0x000030b0


	//   ....[2]....
        /*0058*/ 	.word	0x00003f90


	//   ....[3]....
        /*005c*/ 	.word	0x00004eb0


	//   ....[4]....
        /*0060*/ 	.word	0x00006f80


	//   ....[5]....
        /*0064*/ 	.word	0x00007fc0


	//   ....[6]....
        /*0068*/ 	.word	0x00008ea0


	//   ....[7]....
        /*006c*/ 	.word	0x00009dc0


	//   ....[8]....
        /*0070*/ 	.word	0x0000be60


	//   ....[9]....
        /*0074*/ 	.word	0x0000cea0


	//   ....[10]....
        /*0078*/ 	.word	0x0000dd80


	//   ....[11]....
        /*007c*/ 	.word	0x0000eca0


	//   ....[12]....
        /*0080*/ 	.word	0x00010d50


	//   ....[13]....
        /*0084*/ 	.word	0x00011d90


	//   ....[14]....
        /*0088*/ 	.word	0x00012c70


	//   ....[15]....
        /*008c*/ 	.word	0x00013b90


	//----- nvinfo : EIATTR_EXIT_INSTR_OFFSETS
	.align		4
.L_2433:
        /*0090*/ 	.byte	0x04, 0x1c
        /*0092*/ 	.short	(.L_2435 - .L_2434)


	//   ....[0]....
.L_2434:
        /*0094*/ 	.word	0x0000ed50


	//   ....[1]....
        /*0098*/ 	.word	0x00012e20


	//   ....[2]....
        /*009c*/ 	.word	0x00012e40


	//   ....[3]....
        /*00a0*/ 	.word	0x00012ee0


	//   ....[4]....
        /*00a4*/ 	.word	0x00012f10


	//   ....[5]....
        /*00a8*/ 	.word	0x00012f30


	//   ....[6]....
        /*00ac*/ 	.word	0x00012fc0


	//   ....[7]....
        /*00b0*/ 	.word	0x00013000


	//   ....[8]....
        /*00b4*/ 	.word	0x000130a0


	//   ....[9]....
        /*00b8*/ 	.word	0x000130f0


	//   ....[10]....
        /*00bc*/ 	.word	0x00013120


	//   ....[11]....
        /*00c0*/ 	.word	0x000131f0


	//   ....[12]....
        /*00c4*/ 	.word	0x00013230


	//   ....[13]....
        /*00c8*/ 	.word	0x000133c0


	//   ....[14]....
        /*00cc*/ 	.word	0x00013520


	//   ....[15]....
        /*00d0*/ 	.word	0x00013560


	//   ....[16]....
        /*00d4*/ 	.word	0x00013600


	//   ....[17]....
        /*00d8*/ 	.word	0x00013780


	//   ....[18]....
        /*00dc*/ 	.word	0x00013900


	//   ....[19]....
        /*00e0*/ 	.word	0x00013a60


	//   ....[20]....
        /*00e4*/ 	.word	0x00013ba0


	//   ....[21]....
        /*00e8*/ 	.word	0x00013be0


	//   ....[22]....
        /*00ec*/ 	.word	0x00013c10


	//----- nvinfo : EIATTR_MAX_THREADS
	.align		4
.L_2435:
        /*00f0*/ 	.byte	0x04, 0x05
        /*00f2*/ 	.short	(.L_2437 - .L_2436)
.L_2436:
        /*00f4*/ 	.word	0x00000080
        /*00f8*/ 	.word	0x00000001
        /*00fc*/ 	.word	0x00000001


	//----- nvinfo : EIATTR_CRS_STACK_SIZE
	.align		4
.L_2437:
        /*0100*/ 	.byte	0x04, 0x1e
        /*0102*/ 	.short	(.L_2439 - .L_2438)
.L_2438:
        /*0104*/ 	.word	0x00000000
.L_2439:


//--------------------- .nv.info._ZN2at6native27unrolled_elementwise_kernelIZZZNS0_28launch_masked_scatter_kernelERKNS_10TensorBaseES4_S4_S4_ENKUlvE_clEvENKUlvE3_clEvEUlsblE_St5arrayIPcLm4EELi4E23TrivialOffsetCalculatorILi3EjESB_ILi1EjENS0_6memory12LoadWithCastILi3EEENSE_13StoreWithCastILi1EEEEEviT_T0_T2_T3_T4_T5_ --------------------------
	.section	.nv.info._ZN2at6native27unrolled_elementwise_kernelIZZZNS0_28launch_masked_scatter_kernelERKNS_10TensorBaseES4_S4_S4_ENKUlvE_clEvENKUlvE3_clEvEUlsblE_St5arrayIPcLm4EELi4E23TrivialOffsetCalculatorILi3EjESB_ILi1EjENS0_6memory12LoadWithCastILi3EEENSE_13StoreWithCastILi1EEEEEviT_T0_T2_T3_T4_T5_,"",@"SHT_CUDA_INFO"
	.sectionflags	@""
	.align	4


	//----- nvinfo : EIATTR_CUDA_API_VERSION
	.align		4
        /*0000*/ 	.byte	0x04, 0x37
        /*0002*/ 	.short	(.L_2441 - .L_2440)
.L_2440:
        /*0004*/ 	.word	0x00000082


	//----- nvinfo : EIATTR_SW2861232_WAR
	.align		4
.L_2441:
        /*0008*/ 	.byte	0x01, 0x35
	.zero		2


	//----- nvinfo : EIATTR_PARAM_CBANK
	.align		4
        /*000c*/ 	.byte	0x04, 0x0a
        /*000e*/ 	.short	(.L_2443 - .L_2442)
	.align		4
.L_2442:
        /*0010*/ 	.word	index@(.nv.constant0._ZN2at6native27unrolled_elementwise_kernelIZZZNS0_28launch_masked_scatter_kernelERKNS_10TensorBaseES4_S4_S4_ENKUlvE_clEvENKUlvE3_clEvEUlsblE_St5arrayIPcLm4EELi4E23TrivialOffsetCalculatorILi3EjESB_ILi1EjENS0_6memory12LoadWithCastILi3EEENSE_13StoreWithCastILi1EEEEEviT_T0_T2_T3_T4_T5_)
        /*0014*/ 	.short	0x0160
        /*0016*/ 	.short	0x0054


	//----- nvinfo : EIATTR_CBANK_PARAM_SIZE
	.align		4
.L_2443:
        /*0018*/ 	.byte	0x03, 0x19
        /*001a*/ 	.short	0x0054


	//----- nvinfo : EIATTR_KPARAM_INFO
	.align		4
        /*001c*/ 	.byte	0x04, 0x17
        /*001e*/ 	.short	(.L_2445 - .L_2444)
.L_2444:
        /*0020*/ 	.word	0x00000000
        /*0024*/ 	.short	0x0006
        /*0026*/ 	.short	0x004c
        /*0028*/ 	.byte	0x00, 0xf0, 0x21, 0x00


	//----- nvinfo : EIATTR_KPARAM_INFO
	.align		4
.L_2445:
        /*002c*/ 	.byte	0x04, 0x17
        /*002e*/ 	.short	(.L_2447 - .L_2446)
.L_2446:
        /*0030*/ 	.word	0x00000000
        /*0034*/ 	.short	0x0005
        /*0036*/ 	.short	0x003c
        /*0038*/ 	.byte	0x00, 0xf0, 0x41, 0x00


	//----- nvinfo : EIATTR_KPARAM_INFO
	.align		4
.L_2447:
        /*003c*/ 	.byte	0x04, 0x17
        /*003e*/ 	.short	(.L_2449 - .L_2448)
.L_2448:
        /*0040*/ 	.word	0x00000000
        /*0044*/ 	.short	0x0004
        /*0046*/ 	.short	0x0039
        /*0048*/ 	.byte	0x00, 0xf0, 0x05, 0x00


	//----- nvinfo : EIATTR_KPARAM_INFO
	.align		4
.L_2449:
        /*004c*/ 	.byte	0x04, 0x17
        /*004e*/ 	.short	(.L_2451 - .L_2450)
.L_2450:
        /*0050*/ 	.word	0x00000000
        /*0054*/ 	.short	0x0003
        /*0056*/ 	.short	0x0038
        /*0058*/ 	.byte	0x00, 0xf0, 0x05, 0x00


	//----- nvinfo : EIATTR_KPARAM_INFO
	.align		4
.L_2451:
        /*005c*/ 	.byte	0x04, 0x17
        /*005e*/ 	.short	(.L_2453 - .L_2452)
.L_2452:
        /*0060*/ 	.word	0x00000000
        /*0064*/ 	.short	0x0002
        /*0066*/ 	.short	0x0018
        /*0068*/ 	.byte	0x00, 0xf0, 0x81, 0x00


	//----- nvinfo : EIATTR_KPARAM_INFO
	.align		4
.L_2453:
        /*006c*/ 	.byte	0x04, 0x17
        /*006e*/ 	.short	(.L_2455 - .L_2454)
.L_2454:
        /*0070*/ 	.word	0x00000000
        /*0074*/ 	.short	0x0001
        /*0076*/ 	.short	0x0008
        /*0078*/ 	.byte	0x00, 0xf0, 0x41, 0x00


	//----- nvinfo : EIATTR_KPARAM_INFO
	.align		4
.L_2455:
        /*007c*/ 	.byte	0x04, 0x17
        /*007e*/ 	.short	(.L_2457 - .L_2456)
.L_2456:
        /*0080*/ 	.word	0x00000000
        /*0084*/ 	.short	0x0000
        /*0086*/ 	.short	0x0000
        /*0088*/ 	.byte	0x00, 0xf0, 0x11, 0x00


	//----- nvinfo : EIATTR_MAXREG_COUNT
	.align		4
.L_2457:
        /*008c*/ 	.byte	0x03, 0x1b
        /*008e*/ 	.short	0x00ff


	//----- nvinfo : EIATTR_EXTERNS
	.align		4
        /*0090*/ 	.byte	0x04, 0x0f
        /*0092*/ 	.short	(.L_2459 - .L_2458)


	//   ....[0]....
	.align		4
.L_2458:
        /*0094*/ 	.word	index@(__assertfail)


	//----- nvinfo : EIATTR_MERCURY_ISA_VERSION
	.align		4
.L_2459:
        /*0098*/ 	.byte	0x03, 0x5f
        /*009a*/ 	.short	0x0000


	//----- nvinfo : EIATTR_SYSCALL_OFFSETS
	.align		4
        /*009c*/ 	.byte	0x04, 0x46
        /*009e*/ 	.short	(.L_2461 - .L_2460)


	//   ....[0]....
.L_2460:
        /*00a0*/ 	.word	0x00000f60


	//   ....[1]....
        /*00a4*/ 	.word	0x00001fa0


	//   ....[2]....
        /*00a8*/ 	.word	0x00002e80


	//   ....[3]....
        /*00ac*/ 	.word	0x00003dc0


	//   ....[4]....
        /*00b0*/ 	.word	0x00004e00


	//   ....[5]....
        /*00b4*/ 	.word	0x00005ce0


	//   ....[6]....
        /*00b8*/ 	.word	0x00006c60


	//   ....[7]....
        /*00bc*/ 	.word	0x00007ca0


	//   ....[8]....
        /*00c0*/ 	.word	0x00008b90


	//   ....[9]....
        /*00c4*/ 	.word	0x00009ae0


	//   ....[10]....
        /*00c8*/ 	.word	0x0000aa00


	//   ....[11]....
        /*00cc*/ 	.word	0x0000b8d0


	//   ....[12]....
        /*00d0*/ 	.word	0x0000cae0


	//   ....[13]....
        /*00d4*/ 	.word	0x0000da30


	//   ....[14]....
        /*00d8*/ 	.word	0x0000e960


	//   ....[15]....
        /*00dc*/ 	.word	0x0000f890


	//----- nvinfo : EIATTR_EXIT_INSTR_OFFSETS
	.align		4
.L_2461:
        /*00e0*/ 	.byte	0x04, 0x1c
        /*00e2*/ 	.short	(.L_2463 - .L_2462)


	//   ....[0]....
.L_2462:
        /*00e4*/ 	.word	0x0000ea10


	//   ....[1]....
        /*00e8*/ 	.word	0x0000eb20


	//   ....[2]....
        /*00ec*/ 	.word	0x0000eb40


	//   ....[3]....
        /*00f0*/ 	.word	0x0000ebe0


	//   ....[4]....
        /*00f4*/ 	.word	0x0000ec10


	//   ....[5]....
        /*00f8*/ 	.word	0x0000ec30


	//   ....[6]....
        /*00fc*/ 	.word	0x0000ecc0


	//   ....[7]....
        /*0100*/ 	.word	0x0000ed00


	//   ....[8]....
        /*0104*/ 	.word	0x0000eda0


	//   ....[9]....
        /*0108*/ 	.word	0x0000edf0


	//   ....[10]....
        /*010c*/ 	.word	0x0000ee20


	//   ....[11]....
        /*0110*/ 	.word	0x0000eef0


	//   ....[12]....
        /*0114*/ 	.word	0x0000ef30


	//   ....[13]....
        /*0118*/ 	.word	0x0000f0c0


	//   ....[14]....
        /*011c*/ 	.word	0x0000f220


	//   ....[15]....
        /*0120*/ 	.word	0x0000f260


	//   ....[16]....
        /*0124*/ 	.word	0x0000f300


	//   ....[17]....
        /*0128*/ 	.word	0x0000f480


	//   ....[18]....
        /*012c*/ 	.word	0x0000f600


	//   ....[19]....
        /*0130*/ 	.word	0x0000f760


	//   ....[20]....
        /*0134*/ 	.word	0x0000f8a0


	//   ....[21]....
        /*0138*/ 	.word	0x0000f8e0


	//   ....[22]....
        /*013c*/ 	.word	0x0000f910


	//----- nvinfo : EIATTR_MAX_THREADS
	.align		4
.L_2463:
        /*0140*/ 	.byte	0x04, 0x05
        /*0142*/ 	.short	(.L_2465 - .L_2464)
.L_2464:
        /*0144*/ 	.word	0x00000080
        /*0148*/ 	.word	0x00000001
        /*014c*/ 	.word	0x00000001


	//----- nvinfo : EIATTR_CRS_STACK_SIZE
	.align		4
.L_2465:
        /*0150*/ 	.byte	0x04, 0x1e
        /*0152*/ 	.short	(.L_2467 - .L_2466)
.L_2466:
        /*0154*/ 	.word	0x00000000
.L_2467:


//--------------------- .nv.info._ZN2at6native18elementwise_kernelILi128ELi4EZNS0_22gpu_kernel_impl_nocastIZZZNS0_28launch_masked_scatter_kernelERKNS_10TensorBaseES5_S5_S5_ENKUlvE_clEvENKUlvE3_clEvEUlsblE_EEvRNS_18TensorIteratorBaseERKT_EUliE_EEviT1_ --------------------------
	.section	.nv.info._ZN2at6native18elementwise_kernelILi128ELi4EZNS0_22gpu_kernel_impl_nocastIZZZNS0_28launch_masked_scatter_kernelERKNS_10TensorBaseES5_S5_S5_ENKUlvE_clEvENKUlvE3_clEvEUlsblE_EEvRNS_18TensorIteratorBaseERKT_EUliE_EEviT1_,"",@"SHT_CUDA_INFO"
	.sectionflags	@""
	.align	4


	//----- nvinfo : EIATTR_CUDA_API_VERSION
	.align		4
        /*0000*/ 	.byte	0x04, 0x37
        /*0002*/ 	.short	(.L_2469 - .L_2468)
.L_2468:
        /*0004*/ 	.word	0x00000082


	//----- nvinfo : EIATTR_SW2861232_WAR
	.align		4
.L_2469:
        /*0008*/ 	.byte	0x01, 0x35
	.zero		2


	//----- nvinfo : EIATTR_PARAM_CBANK
	.align		4
        /*000c*/ 	.byte	0x04, 0x0a
        /*000e*/ 	.short	(.L_2471 - .L_2470)
	.align		4
.L_2470:
        /*0010*/ 	.word	index@(.nv.constant0._ZN2at6native18elementwise_kernelILi128ELi4EZNS0_22gpu_kernel_impl_nocastIZZZNS0_28launch_masked_scatter_kernelERKNS_10TensorBaseES5_S5_S5_ENKUlvE_clEvENKUlvE3_clEvEUlsblE_EEvRNS_18TensorIteratorBaseERKT_EUliE_EEviT1_)
        /*0014*/ 	.short	0x0160
        /*0016*/ 	.short	0x0300


	//----- nvinfo : EIATTR_CBANK_PARAM_SIZE
	.align		4
.L_2471:
        /*0018*/ 	.byte	0x03, 0x19
        /*001a*/ 	.short	0x0300


	//----- nvinfo : EIATTR_KPARAM_INFO
	.align		4
        /*001c*/ 	.byte	0x04, 0x17
        /*001e*/ 	.short	(.L_2473 - .L_2472)
.L_2472:
        /*0020*/ 	.word	0x00000000
        /*0024*/ 	.short	0x0001
        /*0026*/ 	.short	0x0008
        /*0028*/ 	.byte	0x00, 0xf0, 0xe1, 0x0b


	//----- nvinfo : EIATTR_KPARAM_INFO
	.align		4
.L_2473:
        /*002c*/ 	.byte	0x04, 0x17
        /*002e*/ 	.short	(.L_2475 - .L_2474)
.L_2474:
        /*0030*/ 	.word	0x00000000
        /*0034*/ 	.short	0x0000
        /*0036*/ 	.short	0x0000
        /*0038*/ 	.byte	0x00, 0xf0, 0x11, 0x00


	//----- nvinfo : EIATTR_MAXREG_COUNT
	.align		4
.L_2475:
        /*003c*/ 	.byte	0x03, 0x1b
        /*003e*/ 	.short	0x0080


	//----- nvinfo : EIATTR_MERCURY_ISA_VERSION
	.align		4
        /*0040*/ 	.byte	0x03, 0x5f
        /*0042*/ 	.short	0x0000


	//----- nvinfo : EIATTR_EXIT_INSTR_OFFSETS
	.align		4
        /*0044*/ 	.byte	0x04, 0x1c
        /*0046*/ 	.short	(.L_2477 - .L_2476)


	//   ....[0]....
.L_2476:
        /*0048*/ 	.word	0x00003890


	//   ....[1]....
        /*004c*/ 	.word	0x00004af0


	//----- nvinfo : EIATTR_MAX_THREADS
	.align		4
.L_2477:
        /*0050*/ 	.byte	0x04, 0x05
        /*0052*/ 	.short	(.L_2479 - .L_2478)
.L_2478:
        /*0054*/ 	.word	0x00000080
        /*0058*/ 	.word	0x00000001
        /*005c*/ 	.word	0x00000001


	//----- nvinfo : EIATTR_CRS_STACK_SIZE
	.align		4
.L_2479:
        /*0060*/ 	.byte	0x04, 0x1e
        /*0062*/ 	.short	(.L_2481 - .L_2480)
.L_2480:
        /*0064*/ 	.word	0x00000000
.L_2481:


//--------------------- .nv.info._ZN2at6native27unrolled_elementwise_kernelIZZZNS0_28launch_masked_scatter_kernelERKNS_10TensorBaseES4_S4_S4_ENKUlvE_clEvENKUlvE3_clEvEUlsblE_St5arrayIPcLm4EELi4E23TrivialOffsetCalculatorILi3EjESB_ILi1EjENS0_6memory15LoadWithoutCastENSE_16StoreWithoutCastEEEviT_T0_T2_T3_T4_T5_ --------------------------
	.section	.nv.info._ZN2at6native27unrolled_elementwise_kernelIZZZNS0_28launch_masked_scatter_kernelERKNS_10TensorBaseES4_S4_S4_ENKUlvE_clEvENKUlvE3_clEvEUlsblE_St5arrayIPcLm4EELi4E23TrivialOffsetCalculatorILi3EjESB_ILi1EjENS0_6memory15LoadWithoutCastENSE_16StoreWithoutCastEEEviT_T0_T2_T3_T4_T5_,"",@"SHT_CUDA_INFO"
	.sectionflags	@""
	.align	4


	//----- nvinfo : EIATTR_CUDA_API_VERSION
	.align		4
        /*0000*/ 	.byte	0x04, 0x37
        /*0002*/ 	.short	(.L_2483 - .L_2482)
.L_2482:
        /*0004*/ 	.word	0x00000082


	//----- nvinfo : EIATTR_SW2861232_WAR
	.align		4
.L_2483:
        /*0008*/ 	.byte	0x01, 0x35
	.zero		2


	//----- nvinfo : EIATTR_PARAM_CBANK
	.align		4
        /*000c*/ 	.byte	0x04, 0x0a
        /*000e*/ 	.short	(.L_2485 - .L_2484)
	.align		4
.L_2484:
        /*0010*/ 	.word	index@(.nv.constant0._ZN2at6native27unrolled_elementwise_kernelIZZZNS0_28launch_masked_scatter_kernelERKNS_10TensorBaseES4_S4_S4_ENKUlvE_clEvENKUlvE3_clEvEUlsblE_St5arrayIPcLm4EELi4E23TrivialOffsetCalculatorILi3EjESB_ILi1EjENS0_6memory15LoadWithoutCastENSE_16StoreWithoutCastEEEviT_T0_T2_T3_T4_T5_)
        /*0014*/ 	.short	0x0160
        /*0016*/ 	.short	0x003c


	//----- nvinfo : EIATTR_CBANK_PARAM_SIZE
	.align		4
.L_2485:
        /*0018*/ 	.byte	0x03, 0x19
        /*001a*/ 	.short	0x003c


	//----- nvinfo : EIATTR_KPARAM_INFO
	.align		4
        /*001c*/ 	.byte	0x04, 0x17
        /*001e*/ 	.short	(.L_2487 - .L_2486)
.L_2486:
        /*0020*/ 	.word	0x00000000
        /*0024*/ 	.short	0x0006
        /*0026*/ 	.short	0x003b
        /*0028*/ 	.byte	0x00, 0xf0, 0x05, 0x00


	//----- nvinfo : EIATTR_KPARAM_INFO
	.align		4
.L_2487:
        /*002c*/ 	.byte	0x04, 0x17
        /*002e*/ 	.short	(.L_2489 - .L_2488)
.L_2488:
        /*0030*/ 	.word	0x00000000
        /*0034*/ 	.short	0x0005
        /*0036*/ 	.short	0x003a
        /*0038*/ 	.byte	0x00, 0xf0, 0x05, 0x00


	//----- nvinfo : EIATTR_KPARAM_INFO
	.align		4
.L_2489:
        /*003c*/ 	.byte	0x04, 0x17
        /*003e*/ 	.short	(.L_2491 - .L_2490)
.L_2490:
        /*0040*/ 	.word	0x00000000
        /*0044*/ 	.short	0x0004
        /*0046*/ 	.short	0x0039
        /*0048*/ 	.byte	0x00, 0xf0, 0x05, 0x00


	//----- nvinfo : EIATTR_KPARAM_INFO
	.align		4
.L_2491:
        /*004c*/ 	.byte	0x04, 0x17
        /*004e*/ 	.short	(.L_2493 - .L_2492)
.L_2492:
        /*0050*/ 	.word	0x00000000
        /*0054*/ 	.short	0x0003
        /*0056*/ 	.short	0x0038
        /*0058*/ 	.byte	0x00, 0xf0, 0x05, 0x00


	//----- nvinfo : EIATTR_KPARAM_INFO
	.align		4
.L_2493:
        /*005c*/ 	.byte	0x04, 0x17
        /*005e*/ 	.short	(.L_2495 - .L_2494)
.L_2494:
        /*0060*/ 	.word	0x00000000
        /*0064*/ 	.short	0x0002
        /*0066*/ 	.short	0x0018
        /*0068*/ 	.byte	0x00, 0xf0, 0x81, 0x00


	//----- nvinfo : EIATTR_KPARAM_INFO
	.align		4
.L_2495:
        /*006c*/ 	.byte	0x04, 0x17
        /*006e*/ 	.short	(.L_2497 - .L_2496)
.L_2496:
        /*0070*/ 	.word	0x00000000
        /*0074*/ 	.short	0x0001
        /*0076*/ 	.short	0x0008
        /*0078*/ 	.byte	0x00, 0xf0, 0x41, 0x00


	//----- nvinfo : EIATTR_KPARAM_INFO
	.align		4
.L_2497:
        /*007c*/ 	.byte	0x04, 0x17
        /*007e*/ 	.short	(.L_2499 - .L_2498)
.L_2498:
        /*0080*/ 	.word	0x00000000
        /*0084*/ 	.short	0x0000
        /*0086*/ 	.short	0x0000
        /*0088*/ 	.byte	0x00, 0xf0, 0x11, 0x00


	//----- nvinfo : EIATTR_MAXREG_COUNT
	.align		4
.L_2499:
        /*008c*/ 	.byte	0x03, 0x1b
        /*008e*/ 	.short	0x00ff


	//----- nvinfo : EIATTR_MERCURY_ISA_VERSION
	.align		4
        /*0090*/ 	.byte	0x03, 0x5f
        /*0092*/ 	.short	0x0000


	//----- nvinfo : EIATTR_EXIT_INSTR_OFFSETS
	.align		4
        /*0094*/ 	.byte	0x04, 0x1c
        /*0096*/ 	.short	(.L_2501 - .L_2500)


	//   ....[0]....
.L_2500:
        /*0098*/ 	.word	0x000007a0


	//   ....[1]....
        /*009c*/ 	.word	0x000007f0


	//----- nvinfo : EIATTR_MAX_THREADS
	.align		4
.L_2501:
        /*00a0*/ 	.byte	0x04, 0x05
        /*00a2*/ 	.short	(.L_2503 - .L_2502)
.L_2502:
        /*00a4*/ 	.word	0x00000080
        /*00a8*/ 	.word	0x00000001
        /*00ac*/ 	.word	0x00000001


	//----- nvinfo : EIATTR_CRS_STACK_SIZE
	.align		4
.L_2503:
        /*00b0*/ 	.byte	0x04, 0x1e
        /*00b2*/ 	.short	(.L_2505 - .L_2504)
.L_2504:
        /*00b4*/ 	.word	0x00000000
.L_2505:


//--------------------- .nv.info._ZN2at6native29vectorized_elementwise_kernelILi2EZZZNS0_28launch_masked_scatter_kernelERKNS_10TensorBaseES4_S4_S4_ENKUlvE_clEvENKUlvE3_clEvEUlsblE_St5arrayIPcLm4EEEEviT0_T1_ --------------------------
	.section	.nv.info._ZN2at6native29vectorized_elementwise_kernelILi2EZZZNS0_28launch_masked_scatter_kernelERKNS_10TensorBaseES4_S4_S4_ENKUlvE_clEvENKUlvE3_clEvEUlsblE_St5arrayIPcLm4EEEEviT0_T1_,"",@"SHT_CUDA_INFO"
	.sectionflags	@""
	.align	4


	//----- nvinfo : EIATTR_CUDA_API_VERSION
	.align		4
        /*0000*/ 	.byte	0x04, 0x37
        /*0002*/ 	.short	(.L_2507 - .L_2506)
.L_2506:
        /*0004*/ 	.word	0x00000082


	//----- nvinfo : EIATTR_SW2861232_WAR
	.align		4
.L_2507:
        /*0008*/ 	.byte	0x01, 0x35
	.zero		2


	//----- nvinfo : EIATTR_PARAM_CBANK
	.align		4
        /*000c*/ 	.byte	0x04, 0x0a
        /*000e*/ 	.short	(.L_2509 - .L_2508)
	.align		4
.L_2508:
        /*0010*/ 	.word	index@(.nv.constant0._ZN2at6native29vectorized_elementwise_kernelILi2EZZZNS0_28launch_masked_scatter_kernelERKNS_10TensorBaseES4_S4_S4_ENKUlvE_clEvENKUlvE3_clEvEUlsblE_St5arrayIPcLm4EEEEviT0_T1_)
        /*0014*/ 	.short	0x0160
        /*0016*/ 	.short	0x0038


	//----- nvinfo : EIATTR_CBANK_PARAM_SIZE
	.align		4
.L_2509:
        /*0018*/ 	.byte	0x03, 0x19
        /*001a*/ 	.short	0x0038


	//----- nvinfo : EIATTR_KPARAM_INFO
	.align		4
        /*001c*/ 	.byte	0x04, 0x17
        /*001e*/ 	.short	(.L_2511 - .L_2510)
.L_2510:
        /*0020*/ 	.word	0x00000000
        /*0024*/ 	.short	0x0002
        /*0026*/ 	.short	0x0018
        /*0028*/ 	.byte	0x00, 0xf0, 0x81, 0x00


	//----- nvinfo : EIATTR_KPARAM_INFO
	.align		4
.L_2511:
        /*002c*/ 	.byte	0x04, 0x17
        /*002e*/ 	.short	(.L_2513 - .L_2512)
.L_2512:
        /*0030*/ 	.word	0x00000000
        /*0034*/ 	.short	0x0001
        /*0036*/ 	.short	0x0008
        /*0038*/ 	.byte	0x00, 0xf0, 0x41, 0x00


	//----- nvinfo : EIATTR_KPARAM_INFO
	.align		4
.L_2513:
        /*003c*/ 	.byte	0x04, 0x17
        /*003e*/ 	.short	(.L_2515 - .L_2514)
.L_2514:
        /*0040*/ 	.word	0x00000000
        /*0044*/ 	.short	0x0000
        /*0046*/ 	.short	0x0000
        /*0048*/ 	.byte	0x00, 0xf0, 0x11, 0x00


	//----- nvinfo : EIATTR_MAXREG_COUNT
	.align		4
.L_2515:
        /*004c*/ 	.byte	0x03, 0x1b
        /*004e*/ 	.short	0x00ff


	//----- nvinfo : EIATTR_MERCURY_ISA_VERSION
	.align		4
        /*0050*/ 	.byte	0x03, 0x5f
        /*0052*/ 	.short	0x0000


	//----- nvinfo : EIATTR_EXIT_INSTR_OFFSETS
	.align		4
        /*0054*/ 	.byte	0x04, 0x1c
        /*0056*/ 	.short	(.L_2517 - .L_2516)


	//   ....[0]....
.L_2516:
        /*0058*/ 	.word	0x00000570


	//   ....[1]....
        /*005c*/ 	.word	0x000014d0


	//   ....[2]....
        /*0060*/ 	.word	0x00001520


	//----- nvinfo : EIATTR_MAX_THREADS
	.align		4
.L_2517:
        /*0064*/ 	.byte	0x04, 0x05
        /*0066*/ 	.short	(.L_2519 - .L_2518)
.L_2518:
        /*0068*/ 	.word	0x00000080
        /*006c*/ 	.word	0x00000001
        /*0070*/ 	.word	0x00000001


	//----- nvinfo : EIATTR_CRS_STACK_SIZE
	.align		4
.L_2519:
        /*0074*/ 	.byte	0x04, 0x1e
        /*0076*/ 	.short	(.L_2521 - .L_2520)
.L_2520:
        /*0078*/ 	.word	0x00000000
.L_2521:


//--------------------- .nv.info._ZN2at6native29vectorized_elementwise_kernelILi4EZZZNS0_28launch_masked_scatter_kernelERKNS_10TensorBaseES4_S4_S4_ENKUlvE_clEvENKUlvE3_clEvEUlsblE_St5arrayIPcLm4EEEEviT0_T1_ --------------------------
	.section	.nv.info._ZN2at6native29vectorized_elementwise_kernelILi4EZZZNS0_28launch_masked_scatter_kernelERKNS_10TensorBaseES4_S4_S4_ENKUlvE_clEvENKUlvE3_clEvEUlsblE_St5arrayIPcLm4EEEEviT0_T1_,"",@"SHT_CUDA_INFO"
	.sectionflags	@""
	.align	4


	//----- nvinfo : EIATTR_CUDA_API_VERSION
	.align		4
        /*0000*/ 	.byte	0x04, 0x37
        /*0002*/ 	.short	(.L_2523 - .L_2522)
.L_2522:
        /*0004*/ 	.word	0x00000082


	//----- nvinfo : EIATTR_SW2861232_WAR
	.align		4
.L_2523:
        /*0008*/ 	.byte	0x01, 0x35
	.zero		2


	//----- nvinfo : EIATTR_PARAM_CBANK
	.align		4
        /*000c*/ 	.byte	0x04, 0x0a
        /*000e*/ 	.short	(.L_2525 - .L_2524)
	.align		4
.L_2524:
        /*0010*/ 	.word	index@(.nv.constant0._ZN2at6native29vectorized_elementwise_kernelILi4EZZZNS0_28launch_masked_scatter_kernelERKNS_10TensorBaseES4_S4_S4_ENKUlvE_clEvENKUlvE3_clEvEUlsblE_St5arrayIPcLm4EEEEviT0_T1_)
        /*0014*/ 	.short	0x0160
        /*0016*/ 	.short	0x0038


	//----- nvinfo : EIATTR_CBANK_PARAM_SIZE
	.align		4
.L_2525:
        /*0018*/ 	.byte	0x03, 0x19
        /*001a*/ 	.short	0x0038


	//----- nvinfo : EIATTR_KPARAM_INFO
	.align		4
        /*001c*/ 	.byte	0x04, 0x17
        /*001e*/ 	.short	(.L_2527 - .L_2526)
.L_2526:
        /*0020*/ 	.word	0x00000000
        /*0024*/ 	.short	0x0002
        /*0026*/ 	.short	0x0018
        /*0028*/ 	.byte	0x00, 0xf0, 0x81, 0x00


	//----- nvinfo : EIATTR_KPARAM_INFO
	.align		4
.L_2527:
        /*002c*/ 	.byte	0x04, 0x17
        /*002e*/ 	.short	(.L_2529 - .L_2528)
.L_2528:
        /*0030*/ 	.word	0x00000000
        /*0034*/ 	.short	0x0001
        /*0036*/ 	.short	0x0008
        /*0038*/ 	.byte	0x00, 0xf0, 0x41, 0x00


	//----- nvinfo : EIATTR_KPARAM_INFO
	.align		4
.L_2529:
        /*003c*/ 	.byte	0x04, 0x17
        /*003e*/ 	.short	(.L_2531 - .L_2530)
.L_2530:
        /*0040*/ 	.word	0x00000000
        /*0044*/ 	.short	0x0000
        /*0046*/ 	.short	0x0000
        /*0048*/ 	.byte	0x00, 0xf0, 0x11, 0x00


	//----- nvinfo : EIATTR_MAXREG_COUNT
	.align		4
.L_2531:
        /*004c*/ 	.byte	0x03, 0x1b
        /*004e*/ 	.short	0x00ff


	//----- nvinfo : EIATTR_MERCURY_ISA_VERSION
	.align		4
        /*0050*/ 	.byte	0x03, 0x5f
        /*0052*/ 	.short	0x0000


	//----- nvinfo : EIATTR_EXIT_INSTR_OFFSETS
	.align		4
        /*0054*/ 	.byte	0x04, 0x1c
        /*0056*/ 	.short	(.L_2533 - .L_2532)


	//   ....[0]....
.L_2532:
        /*0058*/ 	.word	0x00000500


	//   ....[1]....
        /*005c*/ 	.word	0x00001460


	//   ....[2]....
        /*0060*/ 	.word	0x000014b0


	//----- nvinfo : EIATTR_MAX_THREADS
	.align		4
.L_2533:
        /*0064*/ 	.byte	0x04, 0x05
        /*0066*/ 	.short	(.L_2535 - .L_2534)
.L_2534:
        /*0068*/ 	.word	0x00000080
        /*006c*/ 	.word	0x00000001
        /*0070*/ 	.word	0x00000001


	//----- nvinfo : EIATTR_CRS_STACK_SIZE
	.align		4
.L_2535:
        /*0074*/ 	.byte	0x04, 0x1e
        /*0076*/ 	.short	(.L_2537 - .L_2536)
.L_2536:
        /*0078*/ 	.word	0x00000000
.L_2537:


//--------------------- .nv.info._ZN2at6native29vectorized_elementwise_kernelILi8EZZZNS0_28launch_masked_scatter_kernelERKNS_10TensorBaseES4_S4_S4_ENKUlvE_clEvENKUlvE3_clEvEUlsblE_St5arrayIPcLm4EEEEviT0_T1_ --------------------------
	.section	.nv.info._ZN2at6native29vectorized_elementwise_kernelILi8EZZZNS0_28launch_masked_scatter_kernelERKNS_10TensorBaseES4_S4_S4_ENKUlvE_clEvENKUlvE3_clEvEUlsblE_St5arrayIPcLm4EEEEviT0_T1_,"",@"SHT_CUDA_INFO"
	.sectionflags	@""
	.align	4


	//----- nvinfo : EIATTR_CUDA_API_VERSION
	.align		4
        /*0000*/ 	.byte	0x04, 0x37
        /*0002*/ 	.short	(.L_2539 - .L_2538)
.L_2538:
        /*0004*/ 	.word	0x00000082


	//----- nvinfo : EIATTR_SW2861232_WAR
	.align		4
.L_2539:
        /*0008*/ 	.byte	0x01, 0x35
	.zero		2


	//----- nvinfo : EIATTR_PARAM_CBANK
	.align		4
        /*000c*/ 	.byte	0x04, 0x0a
        /*000e*/ 	.short	(.L_2541 - .L_2540)
	.align		4
.L_2540:
        /*0010*/ 	.word	index@(.nv.constant0._ZN2at6native29vectorized_elementwise_kernelILi8EZZZNS0_28launch_masked_scatter_kernelERKNS_10TensorBaseES4_S4_S4_ENKUlvE_clEvENKUlvE3_clEvEUlsblE_St5arrayIPcLm4EEEEviT0_T1_)
        /*0014*/ 	.short	0x0160
        /*0016*/ 	.short	0x0038


	//----- nvinfo : EIATTR_CBANK_PARAM_SIZE
	.align		4
.L_2541:
        /*0018*/ 	.byte	0x03, 0x19
        /*001a*/ 	.short	0x0038


	//----- nvinfo : EIATTR_KPARAM_INFO
	.align		4
        /*001c*/ 	.byte	0x04, 0x17
        /*001e*/ 	.short	(.L_2543 - .L_2542)
.L_2542:
        /*0020*/ 	.word	0x00000000
        /*0024*/ 	.short	0x0002
        /*0026*/ 	.short	0x0018
        /*0028*/ 	.byte	0x00, 0xf0, 0x81, 0x00


	//----- nvinfo : EIATTR_KPARAM_INFO
	.align		4
.L_2543:
        /*002c*/ 	.byte	0x04, 0x17
        /*002e*/ 	.short	(.L_2545 - .L_2544)
.L_2544:
        /*0030*/ 	.word	0x00000000
        /*0034*/ 	.short	0x0001
        /*0036*/ 	.short	0x0008
        /*0038*/ 	.byte	0x00, 0xf0, 0x41, 0x00


	//----- nvinfo : EIATTR_KPARAM_INFO
	.align		4
.L_2545:
        /*003c*/ 	.byte	0x04, 0x17
        /*003e*/ 	.short	(.L_2547 - .L_2546)
.L_2546:
        /*0040*/ 	.word	0x00000000
        /*0044*/ 	.short	0x0000
        /*0046*/ 	.short	0x0000
        /*0048*/ 	.byte	0x00, 0xf0, 0x11, 0x00


	//----- nvinfo : EIATTR_MAXREG_COUNT
	.align		4
.L_2547:
        /*004c*/ 	.byte	0x03, 0x1b
        /*004e*/ 	.short	0x00ff


	//----- nvinfo : EIATTR_MERCURY_ISA_VERSION
	.align		4
        /*0050*/ 	.byte	0x03, 0x5f
        /*0052*/ 	.short	0x0000


	//----- nvinfo : EIATTR_EXIT_INSTR_OFFSETS
	.align		4
        /*0054*/ 	.byte	0x04, 0x1c
        /*0056*/ 	.short	(.L_2549 - .L_2548)


	//   ....[0]....
.L_2548:
        /*0058*/ 	.word	0x00000010


	//----- nvinfo : EIATTR_MAX_THREADS
	.align		4
.L_2549:
        /*005c*/ 	.byte	0x04, 0x05
        /*005e*/ 	.short	(.L_2551 - .L_2550)
.L_2550:
        /*0060*/ 	.word	0x00000080
        /*0064*/ 	.word	0x00000001
        /*0068*/ 	.word	0x00000001
.L_2551:


//--------------------- .nv.info._ZN2at6native18elementwise_kernelILi128ELi4EZNS0_15gpu_kernel_implIZZZNS0_28launch_masked_scatter_kernelERKNS_10TensorBaseES5_S5_S5_ENKUlvE_clEvENKUlvE2_clEvEUllblE_EEvRNS_18TensorIteratorBaseERKT_EUliE_EEviT1_ --------------------------
	.section	.nv.info._ZN2at6native18elementwise_kernelILi128ELi4EZNS0_15gpu_kernel_implIZZZNS0_28launch_masked_scatter_kernelERKNS_10TensorBaseES5_S5_S5_ENKUlvE_clEvENKUlvE2_clEvEUllblE_EEvRNS_18TensorIteratorBaseERKT_EUliE_EEviT1_,"",@"SHT_CUDA_INFO"
	.sectionflags	@""
	.align	4


	//----- nvinfo : EIATTR_CUDA_API_VERSION
	.align		4
        /*0000*/ 	.byte	0x04, 0x37
        /*0002*/ 	.short	(.L_2553 - .L_2552)
.L_2552:
        /*0004*/ 	.word	0x00000082


	//----- nvinfo : EIATTR_SW2861232_WAR
	.align		4
.L_2553:
        /*0008*/ 	.byte	0x01, 0x35
	.zero		2


	//----- nvinfo : EIATTR_PARAM_CBANK
	.align		4
        /*000c*/ 	.byte	0x04, 0x0a
        /*000e*/ 	.short	(.L_2555 - .L_2554)
	.align		4
.L_2554:
        /*0010*/ 	.word	index@(.nv.constant0._ZN2at6native18elementwise_kernelILi128ELi4EZNS0_15gpu_kernel_implIZZZNS0_28launch_masked_scatter_kernelERKNS_10TensorBaseES5_S5_S5_ENKUlvE_clEvENKUlvE2_clEvEUllblE_EEvRNS_18TensorIteratorBaseERKT_EUliE_EEviT1_)
        /*0014*/ 	.short	0x0160
        /*0016*/ 	.short	0x0308


	//----- nvinfo : EIATTR_CBANK_PARAM_SIZE
	.align		4
.L_2555:
        /*0018*/ 	.byte	0x03, 0x19
        /*001a*/ 	.short	0x0308


	//----- nvinfo : EIATTR_KPARAM_INFO
	.align		4
        /*001c*/ 	.byte	0x04, 0x17
        /*001e*/ 	.short	(.L_2557 - .L_2556)
.L_2556:
        /*0020*/ 	.word	0x00000000
        /*0024*/ 	.short	0x0001
        /*0026*/ 	.short	0x0008
        /*0028*/ 	.byte	0x00, 0xf0, 0x01, 0x0c


	//----- nvinfo : EIATTR_KPARAM_INFO
	.align		4
.L_2557:
        /*002c*/ 	.byte	0x04, 0x17
        /*002e*/ 	.short	(.L_2559 - .L_2558)
.L_2558:
        /*0030*/ 	.word	0x00000000
        /*0034*/ 	.short	0x0000
        /*0036*/ 	.short	0x0000
        /*0038*/ 	.byte	0x00, 0xf0, 0x11, 0x00


	//----- nvinfo : EIATTR_MAXREG_COUNT
	.align		4
.L_2559:
        /*003c*/ 	.byte	0x03, 0x1b
        /*003e*/ 	.short	0x0080


	//----- nvinfo : EIATTR_EXTERNS
	.align		4
        /*0040*/ 	.byte	0x04, 0x0f
        /*0042*/ 	.short	(.L_2561 - .L_2560)


	//   ....[0]....
	.align		4
.L_2560:
        /*0044*/ 	.word	index@(__assertfail)


	//----- nvinfo : EIATTR_MERCURY_ISA_VERSION
	.align		4
.L_2561:
        /*0048*/ 	.byte	0x03, 0x5f
        /*004a*/ 	.short	0x0000


	//----- nvinfo : EIATTR_SYSCALL_OFFSETS
	.align		4
        /*004c*/ 	.byte	0x04, 0x46
        /*004e*/ 	.short	(.L_2563 - .L_2562)


	//   ....[0]....
.L_2562:
        /*0050*/ 	.word	0x00002050


	//   ....[1]....
        /*0054*/ 	.word	0x000030a0


	//   ....[2]....
        /*0058*/ 	.word	0x00003f80


	//   ....[3]....
        /*005c*/ 	.word	0x00004e70


	//   ....[4]....
        /*0060*/ 	.word	0x00006ee0


	//   ....[5]....
        /*0064*/ 	.word	0x00007f30


	//   ....[6]....
        /*0068*/ 	.word	0x00008e10


	//   ....[7]....
        /*006c*/ 	.word	0x00009d00


	//   ....[8]....
        /*0070*/ 	.word	0x0000bd40


	//   ....[9]....
        /*0074*/ 	.word	0x0000cd90


	//   ....[10]....
        /*0078*/ 	.word	0x0000dc70


	//   ....[11]....
        /*007c*/ 	.word	0x0000eb60


	//   ....[12]....
        /*0080*/ 	.word	0x00010bb0


	//   ....[13]....
        /*0084*/ 	.word	0x00011c00


	//   ....[14]....
        /*0088*/ 	.word	0x00012ae0


	//   ....[15]....
        /*008c*/ 	.word	0x000139d0


	//----- nvinfo : EIATTR_EXIT_INSTR_OFFSETS
	.align		4
.L_2563:
        /*0090*/ 	.byte	0x04, 0x1c
        /*0092*/ 	.short	(.L_2565 - .L_2564)


	//   ....[0]....
.L_2564:
        /*0094*/ 	.word	0x0000ebe0


	//   ....[1]....
        /*0098*/ 	.word	0x00012c90


	//   ....[2]....
        /*009c*/ 	.word	0x00012cb0


	//   ....[3]....
        /*00a0*/ 	.word	0x00012d30


	//   ....[4]....
        /*00a4*/ 	.word	0x00012d50


	//   ....[5]....
        /*00a8*/ 	.word	0x00012d70


	//   ....[6]....
        /*00ac*/ 	.word	0x00012e00


	//   ....[7]....
        /*00b0*/ 	.word	0x00012e40


	//   ....[8]....
        /*00b4*/ 	.word	0x00012ee0


	//   ....[9]....
        /*00b8*/ 	.word	0x00012f30


	//   ....[10]....
        /*00bc*/ 	.word	0x00012f60


	//   ....[11]....
        /*00c0*/ 	.word	0x00013030


	//   ....[12]....
        /*00c4*/ 	.word	0x00013070


	//   ....[13]....
        /*00c8*/ 	.word	0x00013200


	//   ....[14]....
        /*00cc*/ 	.word	0x00013360


	//   ....[15]....
        /*00d0*/ 	.word	0x000133a0


	//   ....[16]....
        /*00d4*/ 	.word	0x00013440


	//   ....[17]....
        /*00d8*/ 	.word	0x000135c0


	//   ....[18]....
        /*00dc*/ 	.word	0x00013740


	//   ....[19]....
        /*00e0*/ 	.word	0x000138a0


	//   ....[20]....
        /*00e4*/ 	.word	0x000139e0


	//   ....[21]....
        /*00e8*/ 	.word	0x00013a00


	//   ....[22]....
        /*00ec*/ 	.word	0x00013a20


	//----- nvinfo : EIATTR_MAX_THREADS
	.align		4
.L_2565:
        /*00f0*/ 	.byte	0x04, 0x05
        /*00f2*/ 	.short	(.L_2567 - .L_2566)
.L_2566:
        /*00f4*/ 	.word	0x00000080
        /*00f8*/ 	.word	0x00000001
        /*00fc*/ 	.word	0x00000001


	//----- nvinfo : EIATTR_CRS_STACK_SIZE
	.align		4
.L_2567:
        /*0100*/ 	.byte	0x04, 0x1e
        /*0102*/ 	.short	(.L_2569 - .L_2568)
.L_2568:
        /*0104*/ 	.word	0x00000000
.L_2569:


//--------------------- .nv.info._ZN2at6native27unrolled_elementwise_kernelIZZZNS0_28launch_masked_scatter_kernelERKNS_10TensorBaseES4_S4_S4_ENKUlvE_clEvENKUlvE2_clEvEUllblE_St5arrayIPcLm4EELi4E23TrivialOffsetCalculatorILi3EjESB_ILi1EjENS0_6memory12LoadWithCastILi3EEENSE_13StoreWithCastILi1EEEEEviT_T0_T2_T3_T4_T5_ --------------------------
	.section	.nv.info._ZN2at6native27unrolled_elementwise_kernelIZZZNS0_28launch_masked_scatter_kernelERKNS_10TensorBaseES4_S4_S4_ENKUlvE_clEvENKUlvE2_clEvEUllblE_St5arrayIPcLm4EELi4E23TrivialOffsetCalculatorILi3EjESB_ILi1EjENS0_6memory12LoadWithCastILi3EEENSE_13StoreWithCastILi1EEEEEviT_T0_T2_T3_T4_T5_,"",@"SHT_CUDA_INFO"
	.sectionflags	@""
	.align	4


	//----- nvinfo : EIATTR_CUDA_API_VERSION
	.align		4
        /*0000*/ 	.byte	0x04, 0x37
        /*0002*/ 	.short	(.L_2571 - .L_2570)
.L_2570:
        /*0004*/ 	.word	0x00000082


	//----- nvinfo : EIATTR_SW2861232_WAR
	.align		4
.L_2571:
        /*0008*/ 	.byte	0x01, 0x35
	.zero		2


	//----- nvinfo : EIATTR_PARAM_CBANK
	.align		4
        /*000c*/ 	.byte	0x04, 0x0a
        /*000e*/ 	.short	(.L_2573 - .L_2572)
	.align		4
.L_2572:
        /*0010*/ 	.word	index@(.nv.constant0._ZN2at6native27unrolled_elementwise_kernelIZZZNS0_28launch_masked_scatter_kernelERKNS_10TensorBaseES4_S4_S4_ENKUlvE_clEvENKUlvE2_clEvEUllblE_St5arrayIPcLm4EELi4E23TrivialOffsetCalculatorILi3EjESB_ILi1EjENS0_6memory12LoadWithCastILi3EEENSE_13StoreWithCastILi1EEEEEviT_T0_T2_T3_T4_T5_)
        /*0014*/ 	.short	0x0160
        /*0016*/ 	.short	0x0054


	//----- nvinfo : EIATTR_CBANK_PARAM_SIZE
	.align		4
.L_2573:
        /*0018*/ 	.byte	0x03, 0x19
        /*001a*/ 	.short	0x0054


	//----- nvinfo : EIATTR_KPARAM_INFO
	.align		4
        /*001c*/ 	.byte	0x04, 0x17
        /*001e*/ 	.short	(.L_2575 - .L_2574)
.L_2574:
        /*0020*/ 	.word	0x00000000
        /*0024*/ 	.short	0x0006
        /*0026*/ 	.short	0x004c
        /*0028*/ 	.byte	0x00, 0xf0, 0x21, 0x00


	//----- nvinfo : EIATTR_KPARAM_INFO
	.align		4
.L_2575:
        /*002c*/ 	.byte	0x04, 0x17
        /*002e*/ 	.short	(.L_2577 - .L_2576)
.L_2576:
        /*0030*/ 	.word	0x00000000
        /*0034*/ 	.short	0x0005
        /*0036*/ 	.short	0x003c
        /*0038*/ 	.byte	0x00, 0xf0, 0x41, 0x00


	//----- nvinfo : EIATTR_KPARAM_INFO
	.align		4
.L_2577:
        /*003c*/ 	.byte	0x04, 0x17
        /*003e*/ 	.short	(.L_2579 - .L_2578)
.L_2578:
        /*0040*/ 	.word	0x00000000
        /*0044*/ 	.short	0x0004
        /*0046*/ 	.short	0x0039
        /*0048*/ 	.byte	0x00, 0xf0, 0x05, 0x00


	//----- nvinfo : EIATTR_KPARAM_INFO
	.align		4
.L_2579:
        /*004c*/ 	.byte	0x04, 0x17
        /*004e*/ 	.short	(.L_2581 - .L_2580)
.L_2580:
        /*0050*/ 	.word	0x00000000
        /*0054*/ 	.short	0x0003
        /*0056*/ 	.short	0x0038
        /*0058*/ 	.byte	0x00, 0xf0, 0x05, 0x00


	//----- nvinfo : EIATTR_KPARAM_INFO
	.align		4
.L_2581:
        /*005c*/ 	.byte	0x04, 0x17
        /*005e*/ 	.short	(.L_2583 - .L_2582)
.L_2582:
        /*0060*/ 	.word	0x00000000
        /*0064*/ 	.short	0x0002
        /*0066*/ 	.short	0x0018
        /*0068*/ 	.byte	0x00, 0xf0, 0x81, 0x00


	//----- nvinfo : EIATTR_KPARAM_INFO
	.align		4
.L_2583:
        /*006c*/ 	.byte	0x04, 0x17
        /*006e*/ 	.short	(.L_2585 - .L_2584)
.L_2584:
        /*0070*/ 	.word	0x00000000
        /*0074*/ 	.short	0x0001
        /*0076*/ 	.short	0x0008
        /*0078*/ 	.byte	0x00, 0xf0, 0x41, 0x00


	//----- nvinfo : EIATTR_KPARAM_INFO
	.align		4
.L_2585:
        /*007c*/ 	.byte	0x04, 0x17
        /*007e*/ 	.short	(.L_2587 - .L_2586)
.L_2586:
        /*0080*/ 	.word	0x00000000
        /*0084*/ 	.short	0x0000
        /*0086*/ 	.short	0x0000
        /*0088*/ 	.byte	0x00, 0xf0, 0x11, 0x00


	//----- nvinfo : EIATTR_MAXREG_COUNT
	.align		4
.L_2587:
        /*008c*/ 	.byte	0x03, 0x1b
        /*008e*/ 	.short	0x00ff


	//----- nvinfo : EIATTR_EXTERNS
	.align		4
        /*0090*/ 	.byte	0x04, 0x0f
        /*0092*/ 	.short	(.L_2589 - .L_2588)


	//   ....[0]....
	.align		4
.L_2588:
        /*0094*/ 	.word	index@(__assertfail)


	//----- nvinfo : EIATTR_ANNOTATIONS
	.align		4
.L_2589:
        /*0098*/ 	.byte	0x04, 0x55
        /*009a*/ 	.short	(.L_2591 - .L_2590)


	//   ....[0]....
.L_2590:
        /*009c*/ 	.word	0x00000001
        /*00a0*/ 	.byte	0x10, 0x01, 0x00, 0x00, 0x01, 0x00, 0x00, 0x00, 0x80, 0x5d, 0x00, 0x00, 0x01, 0x00, 0x00, 0x00
        /*00b0*/ 	.byte	0x80, 0xb9, 0x00, 0x00


	//----- nvinfo : EIATTR_MERCURY_ISA_VERSION
	.align		4
.L_2591:
        /*00b4*/ 	.byte	0x03, 0x5f
        /*00b6*/ 	.short	0x0000


	//----- nvinfo : EIATTR_SYSCALL_OFFSETS
	.align		4
        /*00b8*/ 	.byte	0x04, 0x46
        /*00ba*/ 	.short	(.L_2593 - .L_2592)


	//   ....[0]....
.L_2592:
        /*00bc*/ 	.word	0x00000f60


	//   ....[1]....
        /*00c0*/ 	.word	0x00001fb0


	//   ....[2]....
        /*00c4*/ 	.word	0x00002e90


	//   ....[3]....
        /*00c8*/ 	.word	0x00003db0


	//   ....[4]....
        /*00cc*/ 	.word	0x00004e00


	//   ....[5]....
        /*00d0*/ 	.word	0x00005ce0


	//   ....[6]....
        /*00d4*/ 	.word	0x00006c60


	//   ....[7]....
        /*00d8*/ 	.word	0x00007cb0


	//   ....[8]....
        /*00dc*/ 	.word	0x00008ba0


	//   ....[9]....
        /*00e0*/ 	.word	0x00009b10


	//   ....[10]....
        /*00e4*/ 	.word	0x0000aa40


	//   ....[11]....
        /*00e8*/ 	.word	0x0000b910


	//   ....[12]....
        /*00ec*/ 	.word	0x0000cb20


	//   ....[13]....
        /*00f0*/ 	.word	0x0000da10


	//   ....[14]....
        /*00f4*/ 	.word	0x0000e8c0


	//   ....[15]....
        /*00f8*/ 	.word	0x0000f7a0


	//----- nvinfo : EIATTR_EXIT_INSTR_OFFSETS
	.align		4
.L_2593:
        /*00fc*/ 	.byte	0x04, 0x1c
        /*00fe*/ 	.short	(.L_2595 - .L_2594)


	//   ....[0]....
.L_2594:
        /*0100*/ 	.word	0x0000e940


	//   ....[1]....
        /*0104*/ 	.word	0x0000ea60


	//   ....[2]....
        /*0108*/ 	.word	0x0000ea80


	//   ....[3]....
        /*010c*/ 	.word	0x0000eb00


	//   ....[4]....
        /*0110*/ 	.word	0x0000eb20


	//   ....[5]....
        /*0114*/ 	.word	0x0000eb40


	//   ....[6]....
        /*0118*/ 	.word	0x0000ebd0


	//   ....[7]....
        /*011c*/ 	.word	0x0000ec10


	//   ....[8]....
        /*0120*/ 	.word	0x0000ecb0


	//   ....[9]....
        /*0124*/ 	.word	0x0000ed00


	//   ....[10]....
        /*0128*/ 	.word	0x0000ed30


	//   ....[11]....
        /*012c*/ 	.word	0x0000ee00


	//   ....[12]....
        /*0130*/ 	.word	0x0000ee40


	//   ....[13]....
        /*0134*/ 	.word	0x0000efd0


	//   ....[14]....
        /*0138*/ 	.word	0x0000f130


	//   ....[15]....
        /*013c*/ 	.word	0x0000f170


	//   ....[16]....
        /*0140*/ 	.word	0x0000f210


	//   ....[17]....
        /*0144*/ 	.word	0x0000f390


	//   ....[18]....
        /*0148*/ 	.word	0x0000f510


	//   ....[19]....
        /*014c*/ 	.word	0x0000f670


	//   ....[20]....
        /*0150*/ 	.word	0x0000f7b0


	//   ....[21]....
        /*0154*/ 	.word	0x0000f7d0


	//   ....[22]....
        /*0158*/ 	.word	0x0000f7f0


	//----- nvinfo : EIATTR_MAX_THREADS
	.align		4
.L_2595:
        /*015c*/ 	.byte	0x04, 0x05
        /*015e*/ 	.short	(.L_2597 - .L_2596)
.L_2596:
        /*0160*/ 	.word	0x00000080
        /*0164*/ 	.word	0x00000001
        /*0168*/ 	.word	0x00000001


	//----- nvinfo : EIATTR_CRS_STACK_SIZE
	.align		4
.L_2597:
        /*016c*/ 	.byte	0x04, 0x1e
        /*016e*/ 	.short	(.L_2599 - .L_2598)
.L_2598:
        /*0170*/ 	.word	0x00000000
.L_2599:


//--------------------- .nv.info._ZN2at6native18elementwise_kernelILi128ELi2EZNS0_22gpu_kernel_impl_nocastIZZZNS0_28launch_masked_scatter_kernelERKNS_10TensorBaseES5_S5_S5_ENKUlvE_clEvENKUlvE2_clEvEUllblE_EEvRNS_18TensorIteratorBaseERKT_EUliE_EEviT1_ --------------------------
	.section	.nv.info._ZN2at6native18elementwise_kernelILi128ELi2EZNS0_22gpu_kernel_impl_nocastIZZZNS0_28launch_masked_scatter_kernelERKNS_10TensorBaseES5_S5_S5_ENKUlvE_clEvENKUlvE2_clEvEUllblE_EEvRNS_18TensorIteratorBaseERKT_EUliE_EEviT1_,"",@"SHT_CUDA_INFO"
	.sectionflags	@""
	.align	4


	//----- nvinfo : EIATTR_CUDA_API_VERSION
	.align		4
        /*0000*/ 	.byte	0x04, 0x37
        /*0002*/ 	.short	(.L_2601 - .L_2600)
.L_2600:
        /*0004*/ 	.word	0x00000082


	//----- nvinfo : EIATTR_SW2861232_WAR
	.align		4
.L_2601:
        /*0008*/ 	.byte	0x01, 0x35
	.zero		2


	//----- nvinfo : EIATTR_PARAM_CBANK
	.align		4
        /*000c*/ 	.byte	0x04, 0x0a
        /*000e*/ 	.short	(.L_2603 - .L_2602)
	.align		4
.L_2602:
        /*0010*/ 	.word	index@(.nv.constant0._ZN2at6native18elementwise_kernelILi128ELi2EZNS0_22gpu_kernel_impl_nocastIZZZNS0_28launch_masked_scatter_kernelERKNS_10TensorBaseES5_S5_S5_ENKUlvE_clEvENKUlvE2_clEvEUllblE_EEvRNS_18TensorIteratorBaseERKT_EUliE_EEviT1_)
        /*0014*/ 	.short	0x0160
        /*0016*/ 	.short	0x0300


	//----- nvinfo : EIATTR_CBANK_PARAM_SIZE
	.align		4
.L_2603:
        /*0018*/ 	.byte	0x03, 0x19
        /*001a*/ 	.short	0x0300


	//----- nvinfo : EIATTR_KPARAM_INFO
	.align		4
        /*001c*/ 	.byte	0x04, 0x17
        /*001e*/ 	.short	(.L_2605 - .L_2604)
.L_2604:
        /*0020*/ 	.word	0x00000000
        /*0024*/ 	.short	0x0001
        /*0026*/ 	.short	0x0008
        /*0028*/ 	.byte	0x00, 0xf0, 0xe1, 0x0b


	//----- nvinfo : EIATTR_KPARAM_INFO
	.align		4
.L_2605:
        /*002c*/ 	.byte	0x04, 0x17
        /*002e*/ 	.short	(.L_2607 - .L_2606)
.L_2606:
        /*0030*/ 	.word	0x00000000
        /*0034*/ 	.short	0x0000
        /*0036*/ 	.short	0x0000
        /*0038*/ 	.byte	0x00, 0xf0, 0x11, 0x00


	//----- nvinfo : EIATTR_MAXREG_COUNT
	.align		4
.L_2607:
        /*003c*/ 	.byte	0x03, 0x1b
        /*003e*/ 	.short	0x0080


	//----- nvinfo : EIATTR_MERCURY_ISA_VERSION
	.align		4
        /*0040*/ 	.byte	0x03, 0x5f
        /*0042*/ 	.short	0x0000


	//----- nvinfo : EIATTR_EXIT_INSTR_OFFSETS
	.align		4
        /*0044*/ 	.byte	0x04, 0x1c
        /*0046*/ 	.short	(.L_2609 - .L_2608)


	//   ....[0]....
.L_2608:
        /*0048*/ 	.word	0x00001330


	//   ....[1]....
        /*004c*/ 	.word	0x000025a0


	//----- nvinfo : EIATTR_MAX_THREADS
	.align		4
.L_2609:
        /*0050*/ 	.byte	0x04, 0x05
        /*0052*/ 	.short	(.L_2611 - .L_2610)
.L_2610:
        /*0054*/ 	.word	0x00000080
        /*0058*/ 	.word	0x00000001
        /*005c*/ 	.word	0x00000001


	//----- nvinfo : EIATTR_CRS_STACK_SIZE
	.align		4
.L_2611:
        /*0060*/ 	.byte	0x04, 0x1e
        /*0062*/ 	.short	(.L_2613 - .L_2612)
.L_2612:
        /*0064*/ 	.word	0x00000000
.L_2613:


//--------------------- .nv.info._ZN2at6native27unrolled_elementwise_kernelIZZZNS0_28launch_masked_scatter_kernelERKNS_10TensorBaseES4_S4_S4_ENKUlvE_clEvENKUlvE2_clEvEUllblE_St5arrayIPcLm4EELi4E23TrivialOffsetCalculatorILi3EjESB_ILi1EjENS0_6memory15LoadWithoutCastENSE_16StoreWithoutCastEEEviT_T0_T2_T3_T4_T5_ --------------------------
	.section	.nv.info._ZN2at6native27unrolled_elementwise_kernelIZZZNS0_28launch_masked_scatter_kernelERKNS_10TensorBaseES4_S4_S4_ENKUlvE_clEvENKUlvE2_clEvEUllblE_St5arrayIPcLm4EELi4E23TrivialOffsetCalculatorILi3EjESB_ILi1EjENS0_6memory15LoadWithoutCastENSE_16StoreWithoutCastEEEviT_T0_T2_T3_T4_T5_,"",@"SHT_CUDA_INFO"
	.sectionflags	@""
	.align	4


	//----- nvinfo : EIATTR_CUDA_API_VERSION
	.align		4
        /*0000*/ 	.byte	0x04, 0x37
        /*0002*/ 	.short	(.L_2615 - .L_2614)
.L_2614:
        /*0004*/ 	.word	0x00000082


	//----- nvinfo : EIATTR_SW2861232_WAR
	.align		4
.L_2615:
        /*0008*/ 	.byte	0x01, 0x35
	.zero		2


	//----- nvinfo : EIATTR_PARAM_CBANK
	.align		4
        /*000c*/ 	.byte	0x04, 0x0a
        /*000e*/ 	.short	(.L_2617 - .L_2616)
	.align		4
.L_2616:
        /*0010*/ 	.word	index@(.nv.constant0._ZN2at6native27unrolled_elementwise_kernelIZZZNS0_28launch_masked_scatter_kernelERKNS_10TensorBaseES4_S4_S4_ENKUlvE_clEvENKUlvE2_clEvEUllblE_St5arrayIPcLm4EELi4E23TrivialOffsetCalculatorILi3EjESB_ILi1EjENS0_6memory15LoadWithoutCastENSE_16StoreWithoutCastEEEviT_T0_T2_T3_T4_T5_)
        /*0014*/ 	.short	0x0160
        /*0016*/ 	.short	0x003c


	//----- nvinfo : EIATTR_CBANK_PARAM_SIZE
	.align		4
.L_2617:
        /*0018*/ 	.byte	0x03, 0x19
        /*001a*/ 	.short	0x003c


	//----- nvinfo : EIATTR_KPARAM_INFO
	.align		4
        /*001c*/ 	.byte	0x04, 0x17
        /*001e*/ 	.short	(.L_2619 - .L_2618)
.L_2618:
        /*0020*/ 	.word	0x00000000
        /*0024*/ 	.short	0x0006
        /*0026*/ 	.short	0x003b
        /*0028*/ 	.byte	0x00, 0xf0, 0x05, 0x00


	//----- nvinfo : EIATTR_KPARAM_INFO
	.align		4
.L_2619:
        /*002c*/ 	.byte	0x04, 0x17
        /*002e*/ 	.short	(.L_2621 - .L_2620)
.L_2620:
        /*0030*/ 	.word	0x00000000
        /*0034*/ 	.short	0x0005
        /*0036*/ 	.short	0x003a
        /*0038*/ 	.byte	0x00, 0xf0, 0x05, 0x00


	//----- nvinfo : EIATTR_KPARAM_INFO
	.align		4
.L_2621:
        /*003c*/ 	.byte	0x04, 0x17
        /*003e*/ 	.short	(.L_2623 - .L_2622)
.L_2622:
        /*0040*/ 	.word	0x00000000
        /*0044*/ 	.short	0x0004
        /*0046*/ 	.short	0x0039
        /*0048*/ 	.byte	0x00, 0xf0, 0x05, 0x00


	//----- nvinfo : EIATTR_KPARAM_INFO
	.align		4
.L_2623:
        /*004c*/ 	.byte	0x04, 0x17
        /*004e*/ 	.short	(.L_2625 - .L_2624)
.L_2624:
        /*0050*/ 	.word	0x00000000
        /*0054*/ 	.short	0x0003
        /*0056*/ 	.short	0x0038
        /*0058*/ 	.byte	0x00, 0xf0, 0x05, 0x00


	//----- nvinfo : EIATTR_KPARAM_INFO
	.align		4
.L_2625:
        /*005c*/ 	.byte	0x04, 0x17
        /*005e*/ 	.short	(.L_2627 - .L_2626)
.L_2626:
        /*0060*/ 	.word	0x00000000
        /*0064*/ 	.short	0x0002
        /*0066*/ 	.short	0x0018
        /*0068*/ 	.byte	0x00, 0xf0, 0x81, 0x00


	//----- nvinfo : EIATTR_KPARAM_INFO
	.align		4
.L_2627:
        /*006c*/ 	.byte	0x04, 0x17
        /*006e*/ 	.short	(.L_2629 - .L_2628)
.L_2628:
        /*0070*/ 	.word	0x00000000
        /*0074*/ 	.short	0x0001
        /*0076*/ 	.short	0x0008
        /*0078*/ 	.byte	0x00, 0xf0, 0x41, 0x00


	//----- nvinfo : EIATTR_KPARAM_INFO
	.align		4
.L_2629:
        /*007c*/ 	.byte	0x04, 0x17
        /*007e*/ 	.short	(.L_2631 - .L_2630)
.L_2630:
        /*0080*/ 	.word	0x00000000
        /*0084*/ 	.short	0x0000
        /*0086*/ 	.short	0x0000
        /*0088*/ 	.byte	0x00, 0xf0, 0x11, 0x00


	//----- nvinfo : EIATTR_MAXREG_COUNT
	.align		4
.L_2631:
        /*008c*/ 	.byte	0x03, 0x1b
        /*008e*/ 	.short	0x00ff


	//----- nvinfo : EIATTR_MERCURY_ISA_VERSION
	.align		4
        /*0090*/ 	.byte	0x03, 0x5f
        /*0092*/ 	.short	0x0000


	//----- nvinfo : EIATTR_EXIT_INSTR_OFFSETS
	.align		4
        /*0094*/ 	.byte	0x04, 0x1c
        /*0096*/ 	.short	(.L_2633 - .L_2632)


	//   ....[0]....
.L_2632:
        /*0098*/ 	.word	0x00000760


	//   ....[1]....
        /*009c*/ 	.word	0x000007b0


	//----- nvinfo : EIATTR_MAX_THREADS
	.align		4
.L_2633:
        /*00a0*/ 	.byte	0x04, 0x05
        /*00a2*/ 	.short	(.L_2635 - .L_2634)
.L_2634:
        /*00a4*/ 	.word	0x00000080
        /*00a8*/ 	.word	0x00000001
        /*00ac*/ 	.word	0x00000001


	//----- nvinfo : EIATTR_CRS_STACK_SIZE
	.align		4
.L_2635:
        /*00b0*/ 	.byte	0x04, 0x1e
        /*00b2*/ 	.short	(.L_2637 - .L_2636)
.L_2636:
        /*00b4*/ 	.word	0x00000000
.L_2637:


//--------------------- .nv.info._ZN2at6native29vectorized_elementwise_kernelILi2EZZZNS0_28launch_masked_scatter_kernelERKNS_10TensorBaseES4_S4_S4_ENKUlvE_clEvENKUlvE2_clEvEUllblE_St5arrayIPcLm4EEEEviT0_T1_ --------------------------
	.section	.nv.info._ZN2at6native29vectorized_elementwise_kernelILi2EZZZNS0_28launch_masked_scatter_kernelERKNS_10TensorBaseES4_S4_S4_ENKUlvE_clEvENKUlvE2_clEvEUllblE_St5arrayIPcLm4EEEEviT0_T1_,"",@"SHT_CUDA_INFO"
	.sectionflags	@""
	.align	4


	//----- nvinfo : EIATTR_CUDA_API_VERSION
	.align		4
        /*0000*/ 	.byte	0x04, 0x37
        /*0002*/ 	.short	(.L_2639 - .L_2638)
.L_2638:
        /*0004*/ 	.word	0x00000082


	//----- nvinfo : EIATTR_SW2861232_WAR
	.align		4
.L_2639:
        /*0008*/ 	.byte	0x01, 0x35
	.zero		2


	//----- nvinfo : EIATTR_PARAM_CBANK
	.align		4
        /*000c*/ 	.byte	0x04, 0x0a
        /*000e*/ 	.short	(.L_2641 - .L_2640)
	.align		4
.L_2640:
        /*0010*/ 	.word	index@(.nv.constant0._ZN2at6native29vectorized_elementwise_kernelILi2EZZZNS0_28launch_masked_scatter_kernelERKNS_10TensorBaseES4_S4_S4_ENKUlvE_clEvENKUlvE2_clEvEUllblE_St5arrayIPcLm4EEEEviT0_T1_)
        /*0014*/ 	.short	0x0160
        /*0016*/ 	.short	0x0038


	//----- nvinfo : EIATTR_CBANK_PARAM_SIZE
	.align		4
.L_2641:
        /*0018*/ 	.byte	0x03, 0x19
        /*001a*/ 	.short	0x0038


	//----- nvinfo : EIATTR_KPARAM_INFO
	.align		4
        /*001c*/ 	.byte	0x04, 0x17
        /*001e*/ 	.short	(.L_2643 - .L_2642)
.L_2642:
        /*0020*/ 	.word	0x00000000
        /*0024*/ 	.short	0x0002
        /*0026*/ 	.short	0x0018
        /*0028*/ 	.byte	0x00, 0xf0, 0x81, 0x00


	//----- nvinfo : EIATTR_KPARAM_INFO
	.align		4
.L_2643:
        /*002c*/ 	.byte	0x04, 0x17
        /*002e*/ 	.short	(.L_2645 - .L_2644)
.L_2644:
        /*0030*/ 	.word	0x00000000
        /*0034*/ 	.short	0x0001
        /*0036*/ 	.short	0x0008
        /*0038*/ 	.byte	0x00, 0xf0, 0x41, 0x00


	//----- nvinfo : EIATTR_KPARAM_INFO
	.align		4
.L_2645:
        /*003c*/ 	.byte	0x04, 0x17
        /*003e*/ 	.short	(.L_2647 - .L_2646)
.L_2646:
        /*0040*/ 	.word	0x00000000
        /*0044*/ 	.short	0x0000
        /*0046*/ 	.short	0x0000
        /*0048*/ 	.byte	0x00, 0xf0, 0x11, 0x00


	//----- nvinfo : EIATTR_MAXREG_COUNT
	.align		4
.L_2647:
        /*004c*/ 	.byte	0x03, 0x1b
        /*004e*/ 	.short	0x00ff


	//----- nvinfo : EIATTR_MERCURY_ISA_VERSION
	.align		4
        /*0050*/ 	.byte	0x03, 0x5f
        /*0052*/ 	.short	0x0000


	//----- nvinfo : EIATTR_EXIT_INSTR_OFFSETS
	.align		4
        /*0054*/ 	.byte	0x04, 0x1c
        /*0056*/ 	.short	(.L_2649 - .L_2648)


	//   ....[0]....
.L_2648:
        /*0058*/ 	.word	0x000004a0


	//   ....[1]....
        /*005c*/ 	.word	0x00001390


	//   ....[2]....
        /*0060*/ 	.word	0x000013e0


	//----- nvinfo : EIATTR_MAX_THREADS
	.align		4
.L_2649:
        /*0064*/ 	.byte	0x04, 0x05
        /*0066*/ 	.short	(.L_2651 - .L_2650)
.L_2650:
        /*0068*/ 	.word	0x00000080
        /*006c*/ 	.word	0x00000001
        /*0070*/ 	.word	0x00000001


	//----- nvinfo : EIATTR_CRS_STACK_SIZE
	.align		4
.L_2651:
        /*0074*/ 	.byte	0x04, 0x1e
        /*0076*/ 	.short	(.L_2653 - .L_2652)
.L_2652:
        /*0078*/ 	.word	0x00000000
.L_2653:


//--------------------- .nv.info._ZN2at6native29vectorized_elementwise_kernelILi4EZZZNS0_28launch_masked_scatter_kernelERKNS_10TensorBaseES4_S4_S4_ENKUlvE_clEvENKUlvE2_clEvEUllblE_St5arrayIPcLm4EEEEviT0_T1_ --------------------------
	.section	.nv.info._ZN2at6native29vectorized_elementwise_kernelILi4EZZZNS0_28launch_masked_scatter_kernelERKNS_10TensorBaseES4_S4_S4_ENKUlvE_clEvENKUlvE2_clEvEUllblE_St5arrayIPcLm4EEEEviT0_T1_,"",@"SHT_CUDA_INFO"
	.sectionflags	@""
	.align	4


	//----- nvinfo : EIATTR_CUDA_API_VERSION
	.align		4
        /*0000*/ 	.byte	0x04, 0x37
        /*0002*/ 	.short	(.L_2655 - .L_2654)
.L_2654:
        /*0004*/ 	.word	0x00000082


	//----- nvinfo : EIATTR_SW2861232_WAR
	.align		4
.L_2655:
        /*0008*/ 	.byte	0x01, 0x35
	.zero		2


	//----- nvinfo : EIATTR_PARAM_CBANK
	.align		4
        /*000c*/ 	.byte	0x04, 0x0a
        /*000e*/ 	.short	(.L_2657 - .L_2656)
	.align		4
.L_2656:
        /*0010*/ 	.word	index@(.nv.constant0._ZN2at6native29vectorized_elementwise_kernelILi4EZZZNS0_28launch_masked_scatter_kernelERKNS_10TensorBaseES4_S4_S4_ENKUlvE_clEvENKUlvE2_clEvEUllblE_St5arrayIPcLm4EEEEviT0_T1_)
        /*0014*/ 	.short	0x0160
        /*0016*/ 	.short	0x0038


	//----- nvinfo : EIATTR_CBANK_PARAM_SIZE
	.align		4
.L_2657:
        /*0018*/ 	.byte	0x03, 0x19
        /*001a*/ 	.short	0x0038


	//----- nvinfo : EIATTR_KPARAM_INFO
	.align		4
        /*001c*/ 	.byte	0x04, 0x17
        /*001e*/ 	.short	(.L_2659 - .L_2658)
.L_2658:
        /*0020*/ 	.word	0x00000000
        /*0024*/ 	.short	0x0002
        /*0026*/ 	.short	0x0018
        /*0028*/ 	.byte	0x00, 0xf0, 0x81, 0x00


	//----- nvinfo : EIATTR_KPARAM_INFO
	.align		4
.L_2659:
        /*002c*/ 	.byte	0x04, 0x17
        /*002e*/ 	.short	(.L_2661 - .L_2660)
.L_2660:
        /*0030*/ 	.word	0x00000000
        /*0034*/ 	.short	0x0001
        /*0036*/ 	.short	0x0008
        /*0038*/ 	.byte	0x00, 0xf0, 0x41, 0x00


	//----- nvinfo : EIATTR_KPARAM_INFO
	.align		4
.L_2661:
        /*003c*/ 	.byte	0x04, 0x17
        /*003e*/ 	.short	(.L_2663 - .L_2662)
.L_2662:
        /*0040*/ 	.word	0x00000000
        /*0044*/ 	.short	0x0000
        /*0046*/ 	.short	0x0000
        /*0048*/ 	.byte	0x00, 0xf0, 0x11, 0x00


	//----- nvinfo : EIATTR_MAXREG_COUNT
	.align		4
.L_2663:
        /*004c*/ 	.byte	0x03, 0x1b
        /*004e*/ 	.short	0x00ff


	//----- nvinfo : EIATTR_MERCURY_ISA_VERSION
	.align		4
        /*0050*/ 	.byte	0x03, 0x5f
        /*0052*/ 	.short	0x0000


	//----- nvinfo : EIATTR_EXIT_INSTR_OFFSETS
	.align		4
        /*0054*/ 	.byte	0x04, 0x1c
        /*0056*/ 	.short	(.L_2665 - .L_2664)


	//   ....[0]....
.L_2664:
        /*0058*/ 	.word	0x00000480


	//   ....[1]....
        /*005c*/ 	.word	0x00001370


	//   ....[2]....
        /*0060*/ 	.word	0x000013c0


	//----- nvinfo : EIATTR_MAX_THREADS
	.align		4
.L_2665:
        /*0064*/ 	.byte	0x04, 0x05
        /*0066*/ 	.short	(.L_2667 - .L_2666)
.L_2666:
        /*0068*/ 	.word	0x00000080
        /*006c*/ 	.word	0x00000001
        /*0070*/ 	.word	0x00000001


	//----- nvinfo : EIATTR_CRS_STACK_SIZE
	.align		4
.L_2667:
        /*0074*/ 	.byte	0x04, 0x1e
        /*0076*/ 	.short	(.L_2669 - .L_2668)
.L_2668:
        /*0078*/ 	.word	0x00000000
.L_2669:


//--------------------- .nv.info._ZN2at6native29vectorized_elementwise_kernelILi8EZZZNS0_28launch_masked_scatter_kernelERKNS_10TensorBaseES4_S4_S4_ENKUlvE_clEvENKUlvE2_clEvEUllblE_St5arrayIPcLm4EEEEviT0_T1_ --------------------------
	.section	.nv.info._ZN2at6native29vectorized_elementwise_kernelILi8EZZZNS0_28launch_masked_scatter_kernelERKNS_10TensorBaseES4_S4_S4_ENKUlvE_clEvENKUlvE2_clEvEUllblE_St5arrayIPcLm4EEEEviT0_T1_,"",@"SHT_CUDA_INFO"
	.sectionflags	@""
	.align	4


	//----- nvinfo : EIATTR_CUDA_API_VERSION
	.align		4
        /*0000*/ 	.byte	0x04, 0x37
        /*0002*/ 	.short	(.L_2671 - .L_2670)
.L_2670:
        /*0004*/ 	.word	0x00000082


	//----- nvinfo : EIATTR_SW2861232_WAR
	.align		4
.L_2671:
        /*0008*/ 	.byte	0x01, 0x35
	.zero		2


	//----- nvinfo : EIATTR_PARAM_CBANK
	.align		4
        /*000c*/ 	.byte	0x04, 0x0a
        /*000e*/ 	.short	(.L_2673 - .L_2672)
	.align		4
.L_2672:
        /*0010*/ 	.word	index@(.nv.constant0._ZN2at6native29vectorized_elementwise_kernelILi8EZZZNS0_28launch_masked_scatter_kernelERKNS_10TensorBaseES4_S4_S4_ENKUlvE_clEvENKUlvE2_clEvEUllblE_St5arrayIPcLm4EEEEviT0_T1_)
        /*0014*/ 	.short	0x0160
        /*0016*/ 	.short	0x0038


	//----- nvinfo : EIATTR_CBANK_PARAM_SIZE
	.align		4
.L_2673:
        /*0018*/ 	.byte	0x03, 0x19
        /*001a*/ 	.short	0x0038


	//----- nvinfo : EIATTR_KPARAM_INFO
	.align		4
        /*001c*/ 	.byte	0x04, 0x17
        /*001e*/ 	.short	(.L_2675 - .L_2674)
.L_2674:
        /*0020*/ 	.word	0x00000000
        /*0024*/ 	.short	0x0002
        /*0026*/ 	.short	0x0018
        /*0028*/ 	.byte	0x00, 0xf0, 0x81, 0x00


	//----- nvinfo : EIATTR_KPARAM_INFO
	.align		4
.L_2675:
        /*002c*/ 	.byte	0x04, 0x17
        /*002e*/ 	.short	(.L_2677 - .L_2676)
.L_2676:
        /*0030*/ 	.word	0x00000000
        /*0034*/ 	.short	0x0001
        /*0036*/ 	.short	0x0008
        /*0038*/ 	.byte	0x00, 0xf0, 0x41, 0x00


	//----- nvinfo : EIATTR_KPARAM_INFO
	.align		4
.L_2677:
        /*003c*/ 	.byte	0x04, 0x17
        /*003e*/ 	.short	(.L_2679 - .L_2678)
.L_2678:
        /*0040*/ 	.word	0x00000000
        /*0044*/ 	.short	0x0000
        /*0046*/ 	.short	0x0000
        /*0048*/ 	.byte	0x00, 0xf0, 0x11, 0x00


	//----- nvinfo : EIATTR_MAXREG_COUNT
	.align		4
.L_2679:
        /*004c*/ 	.byte	0x03, 0x1b
        /*004e*/ 	.short	0x00ff


	//----- nvinfo : EIATTR_MERCURY_ISA_VERSION
	.align		4
        /*0050*/ 	.byte	0x03, 0x5f
        /*0052*/ 	.short	0x0000


	//----- nvinfo : EIATTR_EXIT_INSTR_OFFSETS
	.align		4
        /*0054*/ 	.byte	0x04, 0x1c
        /*0056*/ 	.short	(.L_2681 - .L_2680)


	//   ....[0]....
.L_2680:
        /*0058*/ 	.word	0x00000010


	//----- nvinfo : EIATTR_MAX_THREADS
	.align		4
.L_2681:
        /*005c*/ 	.byte	0x04, 0x05
        /*005e*/ 	.short	(.L_2683 - .L_2682)
.L_2682:
        /*0060*/ 	.word	0x00000080
        /*0064*/ 	.word	0x00000001
        /*0068*/ 	.word	0x00000001
.L_2683:


//--------------------- .nv.info._ZN2at6native18elementwise_kernelILi128ELi4EZNS0_15gpu_kernel_implIZZZNS0_28launch_masked_scatter_kernelERKNS_10TensorBaseES5_S5_S5_ENKUlvE_clEvENKUlvE1_clEvEUliblE_EEvRNS_18TensorIteratorBaseERKT_EUliE_EEviT1_ --------------------------
	.section	.nv.info._ZN2at6native18elementwise_kernelILi128ELi4EZNS0_15gpu_kernel_implIZZZNS0_28launch_masked_scatter_kernelERKNS_10TensorBaseES5_S5_S5_ENKUlvE_clEvENKUlvE1_clEvEUliblE_EEvRNS_18TensorIteratorBaseERKT_EUliE_EEviT1_,"",@"SHT_CUDA_INFO"
	.sectionflags	@""
	.align	4


	//----- nvinfo : EIATTR_CUDA_API_VERSION
	.align		4
        /*0000*/ 	.byte	0x04, 0x37
        /*0002*/ 	.short	(.L_2685 - .L_2684)
.L_2684:
        /*0004*/ 	.word	0x00000082


	//----- nvinfo : EIATTR_SW2861232_WAR
	.align		4
.L_2685:
        /*0008*/ 	.byte	0x01, 0x35
	.zero		2


	//----- nvinfo : EIATTR_PARAM_CBANK
	.align		4
        /*000c*/ 	.byte	0x04, 0x0a
        /*000e*/ 	.short	(.L_2687 - .L_2686)
	.align		4
.L_2686:
        /*0010*/ 	.word	index@(.nv.constant0._ZN2at6native18elementwise_kernelILi128ELi4EZNS0_15gpu_kernel_implIZZZNS0_28launch_masked_scatter_kernelERKNS_10TensorBaseES5_S5_S5_ENKUlvE_clEvENKUlvE1_clEvEUliblE_EEvRNS_18TensorIteratorBaseERKT_EUliE_EEviT1_)
        /*0014*/ 	.short	0x0160
        /*0016*/ 	.short	0x0308


	//----- nvinfo : EIATTR_CBANK_PARAM_SIZE
	.align		4
.L_2687:
        /*0018*/ 	.byte	0x03, 0x19
        /*001a*/ 	.short	0x0308


	//----- nvinfo : EIATTR_KPARAM_INFO
	.align		4
        /*001c*/ 	.byte	0x04, 0x17
        /*001e*/ 	.short	(.L_2689 - .L_2688)
.L_2688:
        /*0020*/ 	.word	0x00000000
        /*0024*/ 	.short	0x0001
        /*0026*/ 	.short	0x0008
        /*0028*/ 	.byte	0x00, 0xf0, 0x01, 0x0c


	//----- nvinfo : EIATTR_KPARAM_INFO
	.align		4
.L_2689:
        /*002c*/ 	.byte	0x04, 0x17
        /*002e*/ 	.short	(.L_2691 - .L_2690)
.L_2690:
        /*0030*/ 	.word	0x00000000
        /*0034*/ 	.short	0x0000
        /*0036*/ 	.short	0x0000
        /*0038*/ 	.byte	0x00, 0xf0, 0x11, 0x00


	//----- nvinfo : EIATTR_MAXREG_COUNT
	.align		4
.L_2691:
        /*003c*/ 	.byte	0x03, 0x1b
        /*003e*/ 	.short	0x0080


	//----- nvinfo : EIATTR_EXTERNS
	.align		4
        /*0040*/ 	.byte	0x04, 0x0f
        /*0042*/ 	.short	(.L_2693 - .L_2692)


	//   ....[0]....
	.align		4
.L_2692:
        /*0044*/ 	.word	index@(__assertfail)


	//----- nvinfo : EIATTR_MERCURY_ISA_VERSION
	.align		4
.L_2693:
        /*0048*/ 	.byte	0x03, 0x5f
        /*004a*/ 	.short	0x0000


	//----- nvinfo : EIATTR_SYSCALL_OFFSETS
	.align		4
        /*004c*/ 	.byte	0x04, 0x46
        /*004e*/ 	.short	(.L_2695 - .L_2694)


	//   ....[0]....
.L_2694:
        /*0050*/ 	.word	0x00002000


	//   ....[1]....
        /*0054*/ 	.word	0x00003030


	//   ....[2]....
        /*0058*/ 	.word	0x00003f10


	//   ....[3]....
        /*005c*/ 	.word	0x00004e10


	//   ....[4]....
        /*0060*/ 	.word	0x00006e60


	//   ....[5]....
        /*0064*/ 	.word	0x00007e90


	//   ....[6]....
        /*0068*/ 	.word	0x00008d70


	//   ....[7]....
        /*006c*/ 	.word	0x00009c70


	//   ....[8]....
        /*0070*/ 	.word	0x0000bc90


	//   ....[9]....
        /*0074*/ 	.word	0x0000ccc0


	//   ....[10]....
        /*0078*/ 	.word	0x0000dba0


	//   ....[11]....
        /*007c*/ 	.word	0x0000eaa0


	//   ....[12]....
        /*0080*/ 	.word	0x00010ad0


	//   ....[13]....
        /*0084*/ 	.word	0x00011b00


	//   ....[14]....
        /*0088*/ 	.word	0x000129e0


	//   ....[15]....
        /*008c*/ 	.word	0x000138e0


	//----- nvinfo : EIATTR_EXIT_INSTR_OFFSETS
	.align		4
.L_2695:
        /*0090*/ 	.byte	0x04, 0x1c
        /*0092*/ 	.short	(.L_2697 - .L_2696)


	//   ....[0]....
.L_2696:
        /*0094*/ 	.word	0x0000eb40


	//   ....[1]....
        /*0098*/ 	.word	0x00012b90


	//   ....[2]....
        /*009c*/ 	.word	0x00012bb0


	//   ....[3]....
        /*00a0*/ 	.word	0x00012c50


	//   ....[4]....
        /*00a4*/ 	.word	0x00012c70


	//   ....[5]....
        /*00a8*/ 	.word	0x00012c90


	//   ....[6]....
        /*00ac*/ 	.word	0x00012d20


	//   ....[7]....
        /*00b0*/ 	.word	0x00012d60


	//   ....[8]....
        /*00b4*/ 	.word	0x00012e00


	//   ....[9]....
        /*00b8*/ 	.word	0x00012e50


	//   ....[10]....
        /*00bc*/ 	.word	0x00012e80


	//   ....[11]....
        /*00c0*/ 	.word	0x00012f40


	//   ....[12]....
        /*00c4*/ 	.word	0x00012f80


	//   ....[13]....
        /*00c8*/ 	.word	0x00013110


	//   ....[14]....
        /*00cc*/ 	.word	0x00013270


	//   ....[15]....
        /*00d0*/ 	.word	0x000132b0


	//   ....[16]....
        /*00d4*/ 	.word	0x00013350


	//   ....[17]....
        /*00d8*/ 	.word	0x000134d0


	//   ....[18]....
        /*00dc*/ 	.word	0x00013650


	//   ....[19]....
        /*00e0*/ 	.word	0x000137b0


	//   ....[20]....
        /*00e4*/ 	.word	0x000138f0


	//   ....[21]....
        /*00e8*/ 	.word	0x00013930


	//   ....[22]....
        /*00ec*/ 	.word	0x00013950


	//----- nvinfo : EIATTR_MAX_THREADS
	.align		4
.L_2697:
        /*00f0*/ 	.byte	0x04, 0x05
        /*00f2*/ 	.short	(.L_2699 - .L_2698)
.L_2698:
        /*00f4*/ 	.word	0x00000080
        /*00f8*/ 	.word	0x00000001
        /*00fc*/ 	.word	0x00000001


	//----- nvinfo : EIATTR_CRS_STACK_SIZE
	.align		4
.L_2699:
        /*0100*/ 	.byte	0x04, 0x1e
        /*0102*/ 	.short	(.L_2701 - .L_2700)
.L_2700:
        /*0104*/ 	.word	0x00000000
.L_2701:


//--------------------- .nv.info._ZN2at6native27unrolled_elementwise_kernelIZZZNS0_28launch_masked_scatter_kernelERKNS_10TensorBaseES4_S4_S4_ENKUlvE_clEvENKUlvE1_clEvEUliblE_St5arrayIPcLm4EELi4E23TrivialOffsetCalculatorILi3EjESB_ILi1EjENS0_6memory12LoadWithCastILi3EEENSE_13StoreWithCastILi1EEEEEviT_T0_T2_T3_T4_T5_ --------------------------
	.section	.nv.info._ZN2at6native27unrolled_elementwise_kernelIZZZNS0_28launch_masked_scatter_kernelERKNS_10TensorBaseES4_S4_S4_ENKUlvE_clEvENKUlvE1_clEvEUliblE_St5arrayIPcLm4EELi4E23TrivialOffsetCalculatorILi3EjESB_ILi1EjENS0_6memory12LoadWithCastILi3EEENSE_13StoreWithCastILi1EEEEEviT_T0_T2_T3_T4_T5_,"",@"SHT_CUDA_INFO"
	.sectionflags	@""
	.align	4


	//----- nvinfo : EIATTR_CUDA_API_VERSION
	.align		4
        /*0000*/ 	.byte	0x04, 0x37
        /*0002*/ 	.short	(.L_2703 - .L_2702)
.L_2702:
        /*0004*/ 	.word	0x00000082


	//----- nvinfo : EIATTR_SW2861232_WAR
	.align		4
.L_2703:
        /*0008*/ 	.byte	0x01, 0x35
	.zero		2


	//----- nvinfo : EIATTR_PARAM_CBANK
	.align		4
        /*000c*/ 	.byte	0x04, 0x0a
        /*000e*/ 	.short	(.L_2705 - .L_2704)
	.align		4
.L_2704:
        /*0010*/ 	.word	index@(.nv.constant0._ZN2at6native27unrolled_elementwise_kernelIZZZNS0_28launch_masked_scatter_kernelERKNS_10TensorBaseES4_S4_S4_ENKUlvE_clEvENKUlvE1_clEvEUliblE_St5arrayIPcLm4EELi4E23TrivialOffsetCalculatorILi3EjESB_ILi1EjENS0_6memory12LoadWithCastILi3EEENSE_13StoreWithCastILi1EEEEEviT_T0_T2_T3_T4_T5_)
        /*0014*/ 	.short	0x0160
        /*0016*/ 	.short	0x0054


	//----- nvinfo : EIATTR_CBANK_PARAM_SIZE
	.align		4
.L_2705:
        /*0018*/ 	.byte	0x03, 0x19
        /*001a*/ 	.short	0x0054


	//----- nvinfo : EIATTR_KPARAM_INFO
	.align		4
        /*001c*/ 	.byte	0x04, 0x17
        /*001e*/ 	.short	(.L_2707 - .L_2706)
.L_2706:
        /*0020*/ 	.word	0x00000000
        /*0024*/ 	.short	0x0006
        /*0026*/ 	.short	0x004c
        /*0028*/ 	.byte	0x00, 0xf0, 0x21, 0x00


	//----- nvinfo : EIATTR_KPARAM_INFO
	.align		4
.L_2707:
        /*002c*/ 	.byte	0x04, 0x17
        /*002e*/ 	.short	(.L_2709 - .L_2708)
.L_2708:
        /*0030*/ 	.word	0x00000000
        /*0034*/ 	.short	0x0005
        /*0036*/ 	.short	0x003c
        /*0038*/ 	.byte	0x00, 0xf0, 0x41, 0x00


	//----- nvinfo : EIATTR_KPARAM_INFO
	.align		4
.L_2709:
        /*003c*/ 	.byte	0x04, 0x17
        /*003e*/ 	.short	(.L_2711 - .L_2710)
.L_2710:
        /*0040*/ 	.word	0x00000000
        /*0044*/ 	.short	0x0004
        /*0046*/ 	.short	0x0039
        /*0048*/ 	.byte	0x00, 0xf0, 0x05, 0x00


	//----- nvinfo : EIATTR_KPARAM_INFO
	.align		4
.L_2711:
        /*004c*/ 	.byte	0x04, 0x17
        /*004e*/ 	.short	(.L_2713 - .L_2712)
.L_2712:
        /*0050*/ 	.word	0x00000000
        /*0054*/ 	.short	0x0003
        /*0056*/ 	.short	0x0038
        /*0058*/ 	.byte	0x00, 0xf0, 0x05, 0x00


	//----- nvinfo : EIATTR_KPARAM_INFO
	.align		4
.L_2713:
        /*005c*/ 	.byte	0x04, 0x17
        /*005e*/ 	.short	(.L_2715 - .L_2714)
.L_2714:
        /*0060*/ 	.word	0x00000000
        /*0064*/ 	.short	0x0002
        /*0066*/ 	.short	0x0018
        /*0068*/ 	.byte	0x00, 0xf0, 0x81, 0x00


	//----- nvinfo : EIATTR_KPARAM_INFO
	.align		4
.L_2715:
        /*006c*/ 	.byte	0x04, 0x17
        /*006e*/ 	.short	(.L_2717 - .L_2716)
.L_2716:
        /*0070*/ 	.word	0x00000000
        /*0074*/ 	.short	0x0001
        /*0076*/ 	.short	0x0008
        /*0078*/ 	.byte	0x00, 0xf0, 0x41, 0x00


	//----- nvinfo : EIATTR_KPARAM_INFO
	.align		4
.L_2717:
        /*007c*/ 	.byte	0x04, 0x17
        /*007e*/ 	.short	(.L_2719 - .L_2718)
.L_2718:
        /*0080*/ 	.word	0x00000000
        /*0084*/ 	.short	0x0000
        /*0086*/ 	.short	0x0000
        /*0088*/ 	.byte	0x00, 0xf0, 0x11, 0x00


	//----- nvinfo : EIATTR_MAXREG_COUNT
	.align		4
.L_2719:
        /*008c*/ 	.byte	0x03, 0x1b
        /*008e*/ 	.short	0x00ff


	//----- nvinfo : EIATTR_EXTERNS
	.align		4
        /*0090*/ 	.byte	0x04, 0x0f
        /*0092*/ 	.short	(.L_2721 - .L_2720)


	//   ....[0]....
	.align		4
.L_2720:
        /*0094*/ 	.word	index@(__assertfail)


	//----- nvinfo : EIATTR_MERCURY_ISA_VERSION
	.align		4
.L_2721:
        /*0098*/ 	.byte	0x03, 0x5f
        /*009a*/ 	.short	0x0000


	//----- nvinfo : EIATTR_SYSCALL_OFFSETS
	.align		4
        /*009c*/ 	.byte	0x04, 0x46
        /*009e*/ 	.short	(.L_2723 - .L_2722)


	//   ....[0]....
.L_2722:
        /*00a0*/ 	.word	0x00000f00


	//   ....[1]....
        /*00a4*/ 	.word	0x00001f30


	//   ....[2]....
        /*00a8*/ 	.word	0x00002e10


	//   ....[3]....
        /*00ac*/ 	.word	0x00003cd0


	//   ....[4]....
        /*00b0*/ 	.word	0x00004d00


	//   ....[5]....
        /*00b4*/ 	.word	0x00005be0


	//   ....[6]....
        /*00b8*/ 	.word	0x00006af0


	//   ....[7]....
        /*00bc*/ 	.word	0x00007b20


	//   ....[8]....
        /*00c0*/ 	.word	0x00008a10


	//   ....[9]....
        /*00c4*/ 	.word	0x000098d0


	//   ....[10]....
        /*00c8*/ 	.word	0x0000a7d0


	//   ....[11]....
        /*00cc*/ 	.word	0x0000b6a0


	//   ....[12]....
        /*00d0*/ 	.word	0x0000c880


	//   ....[13]....
        /*00d4*/ 	.word	0x0000d7b0


	//   ....[14]....
        /*00d8*/ 	.word	0x0000e6b0


	//   ....[15]....
        /*00dc*/ 	.word	0x0000f5a0


	//----- nvinfo : EIATTR_EXIT_INSTR_OFFSETS
	.align		4
.L_2723:
        /*00e0*/ 	.byte	0x04, 0x1c
        /*00e2*/ 	.short	(.L_2725 - .L_2724)


	//   ....[0]....
.L_2724:
        /*00e4*/ 	.word	0x0000e750


	//   ....[1]....
        /*00e8*/ 	.word	0x0000e860


	//   ....[2]....
        /*00ec*/ 	.word	0x0000e880


	//   ....[3]....
        /*00f0*/ 	.word	0x0000e910


	//   ....[4]....
        /*00f4*/ 	.word	0x0000e930


	//   ....[5]....
        /*00f8*/ 	.word	0x0000e950


	//   ....[6]....
        /*00fc*/ 	.word	0x0000e9e0


	//   ....[7]....
        /*0100*/ 	.word	0x0000ea20


	//   ....[8]....
        /*0104*/ 	.word	0x0000eac0


	//   ....[9]....
        /*0108*/ 	.word	0x0000eb10


	//   ....[10]....
        /*010c*/ 	.word	0x0000eb40


	//   ....[11]....
        /*0110*/ 	.word	0x0000ec00


	//   ....[12]....
        /*0114*/ 	.word	0x0000ec40


	//   ....[13]....
        /*0118*/ 	.word	0x0000edd0


	//   ....[14]....
        /*011c*/ 	.word	0x0000ef30


	//   ....[15]....
        /*0120*/ 	.word	0x0000ef70


	//   ....[16]....
        /*0124*/ 	.word	0x0000f010


	//   ....[17]....
        /*0128*/ 	.word	0x0000f190


	//   ....[18]....
        /*012c*/ 	.word	0x0000f310


	//   ....[19]....
        /*0130*/ 	.word	0x0000f470


	//   ....[20]....
        /*0134*/ 	.word	0x0000f5b0


	//   ....[21]....
        /*0138*/ 	.word	0x0000f5e0


	//   ....[22]....
        /*013c*/ 	.word	0x0000f600


	//----- nvinfo : EIATTR_MAX_THREADS
	.align		4
.L_2725:
        /*0140*/ 	.byte	0x04, 0x05
        /*0142*/ 	.short	(.L_2727 - .L_2726)
.L_2726:
        /*0144*/ 	.word	0x00000080
        /*0148*/ 	.word	0x00000001
        /*014c*/ 	.word	0x00000001


	//----- nvinfo : EIATTR_CRS_STACK_SIZE
	.align		4
.L_2727:
        /*0150*/ 	.byte	0x04, 0x1e
        /*0152*/ 	.short	(.L_2729 - .L_2728)
.L_2728:
        /*0154*/ 	.word	0x00000000
.L_2729:


//--------------------- .nv.info._ZN2at6native18elementwise_kernelILi128ELi2EZNS0_22gpu_kernel_impl_nocastIZZZNS0_28launch_masked_scatter_kernelERKNS_10TensorBaseES5_S5_S5_ENKUlvE_clEvENKUlvE1_clEvEUliblE_EEvRNS_18TensorIteratorBaseERKT_EUliE_EEviT1_ --------------------------
	.section	.nv.info._ZN2at6native18elementwise_kernelILi128ELi2EZNS0_22gpu_kernel_impl_nocastIZZZNS0_28launch_masked_scatter_kernelERKNS_10TensorBaseES5_S5_S5_ENKUlvE_clEvENKUlvE1_clEvEUliblE_EEvRNS_18TensorIteratorBaseERKT_EUliE_EEviT1_,"",@"SHT_CUDA_INFO"
	.sectionflags	@""
	.align	4


	//----- nvinfo : EIATTR_CUDA_API_VERSION
	.align		4
        /*0000*/ 	.byte	0x04, 0x37
        /*0002*/ 	.short	(.L_2731 - .L_2730)
.L_2730:
        /*0004*/ 	.word	0x00000082


	//----- nvinfo : EIATTR_SW2861232_WAR
	.align		4
.L_2731:
        /*0008*/ 	.byte	0x01, 0x35
	.zero		2


	//----- nvinfo : EIATTR_PARAM_CBANK
	.align		4
        /*000c*/ 	.byte	0x04, 0x0a
        /*000e*/ 	.short	(.L_2733 - .L_2732)
	.align		4
.L_2732:
        /*0010*/ 	.word	index@(.nv.constant0._ZN2at6native18elementwise_kernelILi128ELi2EZNS0_22gpu_kernel_impl_nocastIZZZNS0_28launch_masked_scatter_kernelERKNS_10TensorBaseES5_S5_S5_ENKUlvE_clEvENKUlvE1_clEvEUliblE_EEvRNS_18TensorIteratorBaseERKT_EUliE_EEviT1_)
        /*0014*/ 	.short	0x0160
        /*0016*/ 	.short	0x0300


	//----- nvinfo : EIATTR_CBANK_PARAM_SIZE
	.align		4
.L_2733:
        /*0018*/ 	.byte	0x03, 0x19
        /*001a*/ 	.short	0x0300


	//----- nvinfo : EIATTR_KPARAM_INFO
	.align		4
        /*001c*/ 	.byte	0x04, 0x17
        /*001e*/ 	.short	(.L_2735 - .L_2734)
.L_2734:
        /*0020*/ 	.word	0x00000000
        /*0024*/ 	.short	0x0001
        /*0026*/ 	.short	0x0008
        /*0028*/ 	.byte	0x00, 0xf0, 0xe1, 0x0b


	//----- nvinfo : EIATTR_KPARAM_INFO
	.align		4
.L_2735:
        /*002c*/ 	.byte	0x04, 0x17
        /*002e*/ 	.short	(.L_2737 - .L_2736)
.L_2736:
        /*0030*/ 	.word	0x00000000
        /*0034*/ 	.short	0x0000
        /*0036*/ 	.short	0x0000
        /*0038*/ 	.byte	0x00, 0xf0, 0x11, 0x00


	//----- nvinfo : EIATTR_MAXREG_COUNT
	.align		4
.L_2737:
        /*003c*/ 	.byte	0x03, 0x1b
        /*003e*/ 	.short	0x0080


	//----- nvinfo : EIATTR_MERCURY_ISA_VERSION
	.align		4
        /*0040*/ 	.byte	0x03, 0x5f
        /*0042*/ 	.short	0x0000


	//----- nvinfo : EIATTR_EXIT_INSTR_OFFSETS
	.align		4
        /*0044*/ 	.byte	0x04, 0x1c
        /*0046*/ 	.short	(.L_2739 - .L_2738)


	//   ....[0]....
.L_2738:
        /*0048*/ 	.word	0x00001330


	//   ....[1]....
        /*004c*/ 	.word	0x000025a0


	//----- nvinfo : EIATTR_MAX_THREADS
	.align		4
.L_2739:
        /*0050*/ 	.byte	0x04, 0x05
        /*0052*/ 	.short	(.L_2741 - .L_2740)
.L_2740:
        /*0054*/ 	.word	0x00000080
        /*0058*/ 	.word	0x00000001
        /*005c*/ 	.word	0x00000001


	//----- nvinfo : EIATTR_CRS_STACK_SIZE
	.align		4
.L_2741:
        /*0060*/ 	.byte	0x04, 0x1e
        /*0062*/ 	.short	(.L_2743 - .L_2742)
.L_2742:
        /*0064*/ 	.word	0x00000000
.L_2743:


//--------------------- .nv.info._ZN2at6native27unrolled_elementwise_kernelIZZZNS0_28launch_masked_scatter_kernelERKNS_10TensorBaseES4_S4_S4_ENKUlvE_clEvENKUlvE1_clEvEUliblE_St5arrayIPcLm4EELi4E23TrivialOffsetCalculatorILi3EjESB_ILi1EjENS0_6memory15LoadWithoutCastENSE_16StoreWithoutCastEEEviT_T0_T2_T3_T4_T5_ --------------------------
	.section	.nv.info._ZN2at6native27unrolled_elementwise_kernelIZZZNS0_28launch_masked_scatter_kernelERKNS_10TensorBaseES4_S4_S4_ENKUlvE_clEvENKUlvE1_clEvEUliblE_St5arrayIPcLm4EELi4E23TrivialOffsetCalculatorILi3EjESB_ILi1EjENS0_6memory15LoadWithoutCastENSE_16StoreWithoutCastEEEviT_T0_T2_T3_T4_T5_,"",@"SHT_CUDA_INFO"
	.sectionflags	@""
	.align	4


	//----- nvinfo : EIATTR_CUDA_API_VERSION
	.align		4
        /*0000*/ 	.byte	0x04, 0x37
        /*0002*/ 	.short	(.L_2745 - .L_2744)
.L_2744:
        /*0004*/ 	.word	0x00000082


	//----- nvinfo : EIATTR_SW2861232_WAR
	.align		4
.L_2745:
        /*0008*/ 	.byte	0x01, 0x35
	.zero		2


	//----- nvinfo : EIATTR_PARAM_CBANK
	.align		4
        /*000c*/ 	.byte	0x04, 0x0a
        /*000e*/ 	.short	(.L_2747 - .L_2746)
	.align		4
.L_2746:
        /*0010*/ 	.word	index@(.nv.constant0._ZN2at6native27unrolled_elementwise_kernelIZZZNS0_28launch_masked_scatter_kernelERKNS_10TensorBaseES4_S4_S4_ENKUlvE_clEvENKUlvE1_clEvEUliblE_St5arrayIPcLm4EELi4E23TrivialOffsetCalculatorILi3EjESB_ILi1EjENS0_6memory15LoadWithoutCastENSE_16StoreWithoutCastEEEviT_T0_T2_T3_T4_T5_)
        /*0014*/ 	.short	0x0160
        /*0016*/ 	.short	0x003c


	//----- nvinfo : EIATTR_CBANK_PARAM_SIZE
	.align		4
.L_2747:
        /*0018*/ 	.byte	0x03, 0x19
        /*001a*/ 	.short	0x003c


	//----- nvinfo : EIATTR_KPARAM_INFO
	.align		4
        /*001c*/ 	.byte	0x04, 0x17
        /*001e*/ 	.short	(.L_2749 - .L_2748)
.L_2748:
        /*0020*/ 	.word	0x00000000
        /*0024*/ 	.short	0x0006
        /*0026*/ 	.short	0x003b
        /*0028*/ 	.byte	0x00, 0xf0, 0x05, 0x00


	//----- nvinfo : EIATTR_KPARAM_INFO
	.align		4
.L_2749:
        /*002c*/ 	.byte	0x04, 0x17
        /*002e*/ 	.short	(.L_2751 - .L_2750)
.L_2750:
        /*0030*/ 	.word	0x00000000
        /*0034*/ 	.short	0x0005
        /*0036*/ 	.short	0x003a
        /*0038*/ 	.byte	0x00, 0xf0, 0x05, 0x00


	//----- nvinfo : EIATTR_KPARAM_INFO
	.align		4
.L_2751:
        /*003c*/ 	.byte	0x04, 0x17
        /*003e*/ 	.short	(.L_2753 - .L_2752)
.L_2752:
        /*0040*/ 	.word	0x00000000
        /*0044*/ 	.short	0x0004
        /*0046*/ 	.short	0x0039
        /*0048*/ 	.byte	0x00, 0xf0, 0x05, 0x00


	//----- nvinfo : EIATTR_KPARAM_INFO
	.align		4
.L_2753:
        /*004c*/ 	.byte	0x04, 0x17
        /*004e*/ 	.short	(.L_2755 - .L_2754)
.L_2754:
        /*0050*/ 	.word	0x00000000
        /*0054*/ 	.short	0x0003
        /*0056*/ 	.short	0x0038
        /*0058*/ 	.byte	0x00, 0xf0, 0x05, 0x00


	//----- nvinfo : EIATTR_KPARAM_INFO
	.align		4
.L_2755:
        /*005c*/ 	.byte	0x04, 0x17
        /*005e*/ 	.short	(.L_2757 - .L_2756)
.L_2756:
        /*0060*/ 	.word	0x00000000
        /*0064*/ 	.short	0x0002
        /*0066*/ 	.short	0x0018
        /*0068*/ 	.byte	0x00, 0xf0, 0x81, 0x00


	//----- nvinfo : EIATTR_KPARAM_INFO
	.align		4
.L_2757:
        /*006c*/ 	.byte	0x04, 0x17
        /*006e*/ 	.short	(.L_2759 - .L_2758)
.L_2758:
        /*0070*/ 	.word	0x00000000
        /*0074*/ 	.short	0x0001
        /*0076*/ 	.short	0x0008
        /*0078*/ 	.byte	0x00, 0xf0, 0x41, 0x00


	//----- nvinfo : EIATTR_KPARAM_INFO
	.align		4
.L_2759:
        /*007c*/ 	.byte	0x04, 0x17
        /*007e*/ 	.short	(.L_2761 - .L_2760)
.L_2760:
        /*0080*/ 	.word	0x00000000
        /*0084*/ 	.short	0x0000
        /*0086*/ 	.short	0x0000
        /*0088*/ 	.byte	0x00, 0xf0, 0x11, 0x00


	//----- nvinfo : EIATTR_MAXREG_COUNT
	.align		4
.L_2761:
        /*008c*/ 	.byte	0x03, 0x1b
        /*008e*/ 	.short	0x00ff


	//----- nvinfo : EIATTR_MERCURY_ISA_VERSION
	.align		4
        /*0090*/ 	.byte	0x03, 0x5f
        /*0092*/ 	.short	0x0000


	//----- nvinfo : EIATTR_EXIT_INSTR_OFFSETS
	.align		4
        /*0094*/ 	.byte	0x04, 0x1c
        /*0096*/ 	.short	(.L_2763 - .L_2762)


	//   ....[0]....
.L_2762:
        /*0098*/ 	.word	0x000007a0


	//   ....[1]....
        /*009c*/ 	.word	0x000007f0


	//----- nvinfo : EIATTR_MAX_THREADS
	.align		4
.L_2763:
        /*00a0*/ 	.byte	0x04, 0x05
        /*00a2*/ 	.short	(.L_2765 - .L_2764)
.L_2764:
        /*00a4*/ 	.word	0x00000080
        /*00a8*/ 	.word	0x00000001
        /*00ac*/ 	.word	0x00000001


	//----- nvinfo : EIATTR_CRS_STACK_SIZE
	.align		4
.L_2765:
        /*00b0*/ 	.byte	0x04, 0x1e
        /*00b2*/ 	.short	(.L_2767 - .L_2766)
.L_2766:
        /*00b4*/ 	.word	0x00000000
.L_2767:


//--------------------- .nv.info._ZN2at6native29vectorized_elementwise_kernelILi2EZZZNS0_28launch_masked_scatter_kernelERKNS_10TensorBaseES4_S4_S4_ENKUlvE_clEvENKUlvE1_clEvEUliblE_St5arrayIPcLm4EEEEviT0_T1_ --------------------------
	.section	.nv.info._ZN2at6native29vectorized_elementwise_kernelILi2EZZZNS0_28launch_masked_scatter_kernelERKNS_10TensorBaseES4_S4_S4_ENKUlvE_clEvENKUlvE1_clEvEUliblE_St5arrayIPcLm4EEEEviT0_T1_,"",@"SHT_CUDA_INFO"
	.sectionflags	@""
	.align	4


	//----- nvinfo : EIATTR_CUDA_API_VERSION
	.align		4
        /*0000*/ 	.byte	0x04, 0x37
        /*0002*/ 	.short	(.L_2769 - .L_2768)
.L_2768:
        /*0004*/ 	.word	0x00000082


	//----- nvinfo : EIATTR_SW2861232_WAR
	.align		4
.L_2769:
        /*0008*/ 	.byte	0x01, 0x35
	.zero		2


	//----- nvinfo : EIATTR_PARAM_CBANK
	.align		4
        /*000c*/ 	.byte	0x04, 0x0a
        /*000e*/ 	.short	(.L_2771 - .L_2770)
	.align		4
.L_2770:
        /*0010*/ 	.word	index@(.nv.constant0._ZN2at6native29vectorized_elementwise_kernelILi2EZZZNS0_28launch_masked_scatter_kernelERKNS_10TensorBaseES4_S4_S4_ENKUlvE_clEvENKUlvE1_clEvEUliblE_St5arrayIPcLm4EEEEviT0_T1_)
        /*0014*/ 	.short	0x0160
        /*0016*/ 	.short	0x0038


	//----- nvinfo : EIATTR_CBANK_PARAM_SIZE
	.align		4
.L_2771:
        /*0018*/ 	.byte	0x03, 0x19
        /*001a*/ 	.short	0x0038


	//----- nvinfo : EIATTR_KPARAM_INFO
	.align		4
        /*001c*/ 	.byte	0x04, 0x17
        /*001e*/ 	.short	(.L_2773 - .L_2772)
.L_2772:
        /*0020*/ 	.word	0x00000000
        /*0024*/ 	.short	0x0002
        /*0026*/ 	.short	0x0018
        /*0028*/ 	.byte	0x00, 0xf0, 0x81, 0x00


	//----- nvinfo : EIATTR_KPARAM_INFO
	.align		4
.L_2773:
        /*002c*/ 	.byte	0x04, 0x17
        /*002e*/ 	.short	(.L_2775 - .L_2774)
.L_2774:
        /*0030*/ 	.word	0x00000000
        /*0034*/ 	.short	0x0001
        /*0036*/ 	.short	0x0008
        /*0038*/ 	.byte	0x00, 0xf0, 0x41, 0x00


	//----- nvinfo : EIATTR_KPARAM_INFO
	.align		4
.L_2775:
        /*003c*/ 	.byte	0x04, 0x17
        /*003e*/ 	.short	(.L_2777 - .L_2776)
.L_2776:
        /*0040*/ 	.word	0x00000000
        /*0044*/ 	.short	0x0000
        /*0046*/ 	.short	0x0000
        /*0048*/ 	.byte	0x00, 0xf0, 0x11, 0x00


	//----- nvinfo : EIATTR_MAXREG_COUNT
	.align		4
.L_2777:
        /*004c*/ 	.byte	0x03, 0x1b
        /*004e*/ 	.short	0x00ff


	//----- nvinfo : EIATTR_MERCURY_ISA_VERSION
	.align		4
        /*0050*/ 	.byte	0x03, 0x5f
        /*0052*/ 	.short	0x0000


	//----- nvinfo : EIATTR_EXIT_INSTR_OFFSETS
	.align		4
        /*0054*/ 	.byte	0x04, 0x1c
        /*0056*/ 	.short	(.L_2779 - .L_2778)


	//   ....[0]....
.L_2778:
        /*0058*/ 	.word	0x000004b0


	//   ....[1]....
        /*005c*/ 	.word	0x000013f0


	//   ....[2]....
        /*0060*/ 	.word	0x00001440


	//----- nvinfo : EIATTR_MAX_THREADS
	.align		4
.L_2779:
        /*0064*/ 	.byte	0x04, 0x05
        /*0066*/ 	.short	(.L_2781 - .L_2780)
.L_2780:
        /*0068*/ 	.word	0x00000080
        /*006c*/ 	.word	0x00000001
        /*0070*/ 	.word	0x00000001


	//----- nvinfo : EIATTR_CRS_STACK_SIZE
	.align		4
.L_2781:
        /*0074*/ 	.byte	0x04, 0x1e
        /*0076*/ 	.short	(.L_2783 - .L_2782)
.L_2782:
        /*0078*/ 	.word	0x00000000
.L_2783:


//--------------------- .nv.info._ZN2at6native29vectorized_elementwise_kernelILi4EZZZNS0_28launch_masked_scatter_kernelERKNS_10TensorBaseES4_S4_S4_ENKUlvE_clEvENKUlvE1_clEvEUliblE_St5arrayIPcLm4EEEEviT0_T1_ --------------------------
	.section	.nv.info._ZN2at6native29vectorized_elementwise_kernelILi4EZZZNS0_28launch_masked_scatter_kernelERKNS_10TensorBaseES4_S4_S4_ENKUlvE_clEvENKUlvE1_clEvEUliblE_St5arrayIPcLm4EEEEviT0_T1_,"",@"SHT_CUDA_INFO"
	.sectionflags	@""
	.align	4


	//----- nvinfo : EIATTR_CUDA_API_VERSION
	.align		4
        /*0000*/ 	.byte	0x04, 0x37
        /*0002*/ 	.short	(.L_2785 - .L_2784)
.L_2784:
        /*0004*/ 	.word	0x00000082


	//----- nvinfo : EIATTR_SW2861232_WAR
	.align		4
.L_2785:
        /*0008*/ 	.byte	0x01, 0x35
	.zero		2


	//----- nvinfo : EIATTR_PARAM_CBANK
	.align		4
        /*000c*/ 	.byte	0x04, 0x0a
        /*000e*/ 	.short	(.L_2787 - .L_2786)
	.align		4
.L_2786:
        /*0010*/ 	.word	index@(.nv.constant0._ZN2at6native29vectorized_elementwise_kernelILi4EZZZNS0_28launch_masked_scatter_kernelERKNS_10TensorBaseES4_S4_S4_ENKUlvE_clEvENKUlvE1_clEvEUliblE_St5arrayIPcLm4EEEEviT0_T1_)
        /*0014*/ 	.short	0x0160
        /*0016*/ 	.short	0x0038


	//----- nvinfo : EIATTR_CBANK_PARAM_SIZE
	.align		4
.L_2787:
        /*0018*/ 	.byte	0x03, 0x19
        /*001a*/ 	.short	0x0038


	//----- nvinfo : EIATTR_KPARAM_INFO
	.align		4
        /*001c*/ 	.byte	0x04, 0x17
        /*001e*/ 	.short	(.L_2789 - .L_2788)
.L_2788:
        /*0020*/ 	.word	0x00000000
        /*0024*/ 	.short	0x0002
        /*0026*/ 	.short	0x0018
        /*0028*/ 	.byte	0x00, 0xf0, 0x81, 0x00


	//----- nvinfo : EIATTR_KPARAM_INFO
	.align		4
.L_2789:
        /*002c*/ 	.byte	0x04, 0x17
        /*002e*/ 	.short	(.L_2791 - .L_2790)
.L_2790:
        /*0030*/ 	.word	0x00000000
        /*0034*/ 	.short	0x0001
        /*0036*/ 	.short	0x0008
        /*0038*/ 	.byte	0x00, 0xf0, 0x41, 0x00


	//----- nvinfo : EIATTR_KPARAM_INFO
	.align		4
.L_2791:
        /*003c*/ 	.byte	0x04, 0x17
        /*003e*/ 	.short	(.L_2793 - .L_2792)
.L_2792:
        /*0040*/ 	.word	0x00000000
        /*0044*/ 	.short	0x0000
        /*0046*/ 	.short	0x0000
        /*0048*/ 	.byte	0x00, 0xf0, 0x11, 0x00


	//----- nvinfo : EIATTR_MAXREG_COUNT
	.align		4
.L_2793:
        /*004c*/ 	.byte	0x03, 0x1b
        /*004e*/ 	.short	0x00ff


	//----- nvinfo : EIATTR_MERCURY_ISA_VERSION
	.align		4
        /*0050*/ 	.byte	0x03, 0x5f
        /*0052*/ 	.short	0x0000


	//----- nvinfo : EIATTR_EXIT_INSTR_OFFSETS
	.align		4
        /*0054*/ 	.byte	0x04, 0x1c
        /*0056*/ 	.short	(.L_2795 - .L_2794)


	//   ....[0]....
.L_2794:
        /*0058*/ 	.word	0x00000450


	//   ....[1]....
        /*005c*/ 	.word	0x00001390


	//   ....[2]....
        /*0060*/ 	.word	0x000013e0


	//----- nvinfo : EIATTR_MAX_THREADS
	.align		4
.L_2795:
        /*0064*/ 	.byte	0x04, 0x05
        /*0066*/ 	.short	(.L_2797 - .L_2796)
.L_2796:
        /*0068*/ 	.word	0x00000080
        /*006c*/ 	.word	0x00000001
        /*0070*/ 	.word	0x00000001


	//----- nvinfo : EIATTR_CRS_STACK_SIZE
	.align		4
.L_2797:
        /*0074*/ 	.byte	0x04, 0x1e
        /*0076*/ 	.short	(.L_2799 - .L_2798)
.L_2798:
        /*0078*/ 	.word	0x00000000
.L_2799:


//--------------------- .nv.info._ZN2at6native29vectorized_elementwise_kernelILi8EZZZNS0_28launch_masked_scatter_kernelERKNS_10TensorBaseES4_S4_S4_ENKUlvE_clEvENKUlvE1_clEvEUliblE_St5arrayIPcLm4EEEEviT0_T1_ --------------------------
	.section	.nv.info._ZN2at6native29vectorized_elementwise_kernelILi8EZZZNS0_28launch_masked_scatter_kernelERKNS_10TensorBaseES4_S4_S4_ENKUlvE_clEvENKUlvE1_clEvEUliblE_St5arrayIPcLm4EEEEviT0_T1_,"",@"SHT_CUDA_INFO"
	.sectionflags	@""
	.align	4


	//----- nvinfo : EIATTR_CUDA_API_VERSION
	.align		4
        /*0000*/ 	.byte	0x04, 0x37
        /*0002*/ 	.short	(.L_2801 - .L_2800)
.L_2800:
        /*0004*/ 	.word	0x00000082


	//----- nvinfo : EIATTR_SW2861232_WAR
	.align		4
.L_2801:
        /*0008*/ 	.byte	0x01, 0x35
	.zero		2


	//----- nvinfo : EIATTR_PARAM_CBANK
	.align		4
        /*000c*/ 	.byte	0x04, 0x0a
        /*000e*/ 	.short	(.L_2803 - .L_2802)
	.align		4
.L_2802:
        /*0010*/ 	.word	index@(.nv.constant0._ZN2at6native29vectorized_elementwise_kernelILi8EZZZNS0_28launch_masked_scatter_kernelERKNS_10TensorBaseES4_S4_S4_ENKUlvE_clEvENKUlvE1_clEvEUliblE_St5arrayIPcLm4EEEEviT0_T1_)
        /*0014*/ 	.short	0x0160
        /*0016*/ 	.short	0x0038


	//----- nvinfo : EIATTR_CBANK_PARAM_SIZE
	.align		4
.L_2803:
        /*0018*/ 	.byte	0x03, 0x19
        /*001a*/ 	.short	0x0038


	//----- nvinfo : EIATTR_KPARAM_INFO
	.align		4
        /*001c*/ 	.byte	0x04, 0x17
        /*001e*/ 	.short	(.L_2805 - .L_2804)
.L_2804:
        /*0020*/ 	.word	0x00000000
        /*0024*/ 	.short	0x0002
        /*0026*/ 	.short	0x0018
        /*0028*/ 	.byte	0x00, 0xf0, 0x81, 0x00


	//----- nvinfo : EIATTR_KPARAM_INFO
	.align		4
.L_2805:
        /*002c*/ 	.byte	0x04, 0x17
        /*002e*/ 	.short	(.L_2807 - .L_2806)
.L_2806:
        /*0030*/ 	.word	0x00000000
        /*0034*/ 	.short	0x0001
        /*0036*/ 	.short	0x0008
        /*0038*/ 	.byte	0x00, 0xf0, 0x41, 0x00


	//----- nvinfo : EIATTR_KPARAM_INFO
	.align		4
.L_2807:
        /*003c*/ 	.byte	0x04, 0x17
        /*003e*/ 	.short	(.L_2809 - .L_2808)
.L_2808:
        /*0040*/ 	.word	0x00000000
        /*0044*/ 	.short	0x0000
        /*0046*/ 	.short	0x0000
        /*0048*/ 	.byte	0x00, 0xf0, 0x11, 0x00


	//----- nvinfo : EIATTR_MAXREG_COUNT
	.align		4
.L_2809:
        /*004c*/ 	.byte	0x03, 0x1b
        /*004e*/ 	.short	0x00ff


	//----- nvinfo : EIATTR_MERCURY_ISA_VERSION
	.align		4
        /*0050*/ 	.byte	0x03, 0x5f
        /*0052*/ 	.short	0x0000


	//----- nvinfo : EIATTR_EXIT_INSTR_OFFSETS
	.align		4
        /*0054*/ 	.byte	0x04, 0x1c
        /*0056*/ 	.short	(.L_2811 - .L_2810)


	//   ....[0]....
.L_2810:
        /*0058*/ 	.word	0x00000010


	//----- nvinfo : EIATTR_MAX_THREADS
	.align		4
.L_2811:
        /*005c*/ 	.byte	0x04, 0x05
        /*005e*/ 	.short	(.L_2813 - .L_2812)
.L_2812:
        /*0060*/ 	.word	0x00000080
        /*0064*/ 	.word	0x00000001
        /*0068*/ 	.word	0x00000001
.L_2813:


//--------------------- .nv.info._ZN2at6native18elementwise_kernelILi128ELi4EZNS0_15gpu_kernel_implIZZZNS0_28launch_masked_scatter_kernelERKNS_10TensorBaseES5_S5_S5_ENKUlvE_clEvENKUlvE0_clEvEUlablE_EEvRNS_18TensorIteratorBaseERKT_EUliE_EEviT1_ --------------------------
	.section	.nv.info._ZN2at6native18elementwise_kernelILi128ELi4EZNS0_15gpu_kernel_implIZZZNS0_28launch_masked_scatter_kernelERKNS_10TensorBaseES5_S5_S5_ENKUlvE_clEvENKUlvE0_clEvEUlablE_EEvRNS_18TensorIteratorBaseERKT_EUliE_EEviT1_,"",@"SHT_CUDA_INFO"
	.sectionflags	@""
	.align	4


	//----- nvinfo : EIATTR_CUDA_API_VERSION
	.align		4
        /*0000*/ 	.byte	0x04, 0x37
        /*0002*/ 	.short	(.L_2815 - .L_2814)
.L_2814:
        /*0004*/ 	.word	0x00000082


	//----- nvinfo : EIATTR_SW2861232_WAR
	.align		4
.L_2815:
        /*0008*/ 	.byte	0x01, 0x35
	.zero		2


	//----- nvinfo : EIATTR_PARAM_CBANK
	.align		4
        /*000c*/ 	.byte	0x04, 0x0a
        /*000e*/ 	.short	(.L_2817 - .L_2816)
	.align		4
.L_2816:
        /*0010*/ 	.word	index@(.nv.constant0._ZN2at6native18elementwise_kernelILi128ELi4EZNS0_15gpu_kernel_implIZZZNS0_28launch_masked_scatter_kernelERKNS_10TensorBaseES5_S5_S5_ENKUlvE_clEvENKUlvE0_clEvEUlablE_EEvRNS_18TensorIteratorBaseERKT_EUliE_EEviT1_)
        /*0014*/ 	.short	0x0160
        /*0016*/ 	.short	0x0308


	//----- nvinfo : EIATTR_CBANK_PARAM_SIZE
	.align		4
.L_2817:
        /*0018*/ 	.byte	0x03, 0x19
        /*001a*/ 	.short	0x0308


	//----- nvinfo : EIATTR_KPARAM_INFO
	.align		4
        /*001c*/ 	.byte	0x04, 0x17
        /*001e*/ 	.short	(.L_2819 - .L_2818)
.L_2818:
        /*0020*/ 	.word	0x00000000
        /*0024*/ 	.short	0x0001
        /*0026*/ 	.short	0x0008
        /*0028*/ 	.byte	0x00, 0xf0, 0x01, 0x0c


	//----- nvinfo : EIATTR_KPARAM_INFO
	.align		4
.L_2819:
        /*002c*/ 	.byte	0x04, 0x17
        /*002e*/ 	.short	(.L_2821 - .L_2820)
.L_2820:
        /*0030*/ 	.word	0x00000000
        /*0034*/ 	.short	0x0000
        /*0036*/ 	.short	0x0000
        /*0038*/ 	.byte	0x00, 0xf0, 0x11, 0x00


	//----- nvinfo : EIATTR_MAXREG_COUNT
	.align		4
.L_2821:
        /*003c*/ 	.byte	0x03, 0x1b
        /*003e*/ 	.short	0x0080


	//----- nvinfo : EIATTR_EXTERNS
	.align		4
        /*0040*/ 	.byte	0x04, 0x0f
        /*0042*/ 	.short	(.L_2823 - .L_2822)


	//   ....[0]....
	.align		4
.L_2822:
        /*0044*/ 	.word	index@(__assertfail)


	//----- nvinfo : EIATTR_MERCURY_ISA_VERSION
	.align		4
.L_2823:
        /*0048*/ 	.byte	0x03, 0x5f
        /*004a*/ 	.short	0x0000


	//----- nvinfo : EIATTR_SYSCALL_OFFSETS
	.align		4
        /*004c*/ 	.byte	0x04, 0x46
        /*004e*/ 	.short	(.L_2825 - .L_2824)


	//   ....[0]....
.L_2824:
        /*0050*/ 	.word	0x00002070


	//   ....[1]....
        /*0054*/ 	.word	0x000030b0


	//   ....[2]....
        /*0058*/ 	.word	0x00003f90


	//   ....[3]....
        /*005c*/ 	.word	0x00004f50


	//   ....[4]....
        /*0060*/ 	.word	0x00007050


	//   ....[5]....
        /*0064*/ 	.word	0x00008090


	//   ....[6]....
        /*0068*/ 	.word	0x00008f70


	//   ....[7]....
        /*006c*/ 	.word	0x00009f30


	//   ....[8]....
        /*0070*/ 	.word	0x0000c000


	//   ....[9]....
        /*0074*/ 	.word	0x0000d040


	//   ....[10]....
        /*0078*/ 	.word	0x0000df20


	//   ....[11]....
        /*007c*/ 	.word	0x0000eee0


	//   ....[12]....
        /*0080*/ 	.word	0x00010fc0


	//   ....[13]....
        /*0084*/ 	.word	0x00012000


	//   ....[14]....
        /*0088*/ 	.word	0x00012ee0


	//   ....[15]....
        /*008c*/ 	.word	0x00013ea0


	//----- nvinfo : EIATTR_EXIT_INSTR_OFFSETS
	.align		4
.L_2825:
        /*0090*/ 	.byte	0x04, 0x1c
        /*0092*/ 	.short	(.L_2827 - .L_2826)


	//   ....[0]....
.L_2826:
        /*0094*/ 	.word	0x0000efc0


	//   ....[1]....
        /*0098*/ 	.word	0x00013090


	//   ....[2]....
        /*009c*/ 	.word	0x000130b0


	//   ....[3]....
        /*00a0*/ 	.word	0x00013170


	//   ....[4]....
        /*00a4*/ 	.word	0x000131b0


	//   ....[5]....
        /*00a8*/ 	.word	0x000131f0


	//   ....[6]....
        /*00ac*/ 	.word	0x00013280


	//   ....[7]....
        /*00b0*/ 	.word	0x000132c0


	//   ....[8]....
        /*00b4*/ 	.word	0x00013360


	//   ....[9]....
        /*00b8*/ 	.word	0x000133b0


	//   ....[10]....
        /*00bc*/ 	.word	0x00013400


	//   ....[11]....
        /*00c0*/ 	.word	0x000134c0


	//   ....[12]....
        /*00c4*/ 	.word	0x00013520


	//   ....[13]....
        /*00c8*/ 	.word	0x000136b0


	//   ....[14]....
        /*00cc*/ 	.word	0x00013810


	//   ....[15]....
        /*00d0*/ 	.word	0x00013850


	//   ....[16]....
        /*00d4*/ 	.word	0x00013910


	//   ....[17]....
        /*00d8*/ 	.word	0x00013a90


	//   ....[18]....
        /*00dc*/ 	.word	0x00013c10


	//   ....[19]....
        /*00e0*/ 	.word	0x00013d70


	//   ....[20]....
        /*00e4*/ 	.word	0x00013eb0


	//   ....[21]....
        /*00e8*/ 	.word	0x00013f10


	//   ....[22]....
        /*00ec*/ 	.word	0x00013f50


	//----- nvinfo : EIATTR_MAX_THREADS
	.align		4
.L_2827:
        /*00f0*/ 	.byte	0x04, 0x05
        /*00f2*/ 	.short	(.L_2829 - .L_2828)
.L_2828:
        /*00f4*/ 	.word	0x00000080
        /*00f8*/ 	.word	0x00000001
        /*00fc*/ 	.word	0x00000001


	//----- nvinfo : EIATTR_CRS_STACK_SIZE
	.align		4
.L_2829:
        /*0100*/ 	.byte	0x04, 0x1e
        /*0102*/ 	.short	(.L_2831 - .L_2830)
.L_2830:
        /*0104*/ 	.word	0x00000000
.L_2831:


//--------------------- .nv.info._ZN2at6native27unrolled_elementwise_kernelIZZZNS0_28launch_masked_scatter_kernelERKNS_10TensorBaseES4_S4_S4_ENKUlvE_clEvENKUlvE0_clEvEUlablE_St5arrayIPcLm4EELi4E23TrivialOffsetCalculatorILi3EjESB_ILi1EjENS0_6memory12LoadWithCastILi3EEENSE_13StoreWithCastILi1EEEEEviT_T0_T2_T3_T4_T5_ --------------------------
	.section	.nv.info._ZN2at6native27unrolled_elementwise_kernelIZZZNS0_28launch_masked_scatter_kernelERKNS_10TensorBaseES4_S4_S4_ENKUlvE_clEvENKUlvE0_clEvEUlablE_St5arrayIPcLm4EELi4E23TrivialOffsetCalculatorILi3EjESB_ILi1EjENS0_6memory12LoadWithCastILi3EEENSE_13StoreWithCastILi1EEEEEviT_T0_T2_T3_T4_T5_,"",@"SHT_CUDA_INFO"
	.sectionflags	@""
	.align	4


	//----- nvinfo : EIATTR_CUDA_API_VERSION
	.align		4
        /*0000*/ 	.byte	0x04, 0x37
        /*0002*/ 	.short	(.L_2833 - .L_2832)
.L_2832:
        /*0004*/ 	.word	0x00000082


	//----- nvinfo : EIATTR_SW2861232_WAR
	.align		4
.L_2833:
        /*0008*/ 	.byte	0x01, 0x35
	.zero		2


	//----- nvinfo : EIATTR_PARAM_CBANK
	.align		4
        /*000c*/ 	.byte	0x04, 0x0a
        /*000e*/ 	.short	(.L_2835 - .L_2834)
	.align		4
.L_2834:
        /*0010*/ 	.word	index@(.nv.constant0._ZN2at6native27unrolled_elementwise_kernelIZZZNS0_28launch_masked_scatter_kernelERKNS_10TensorBaseES4_S4_S4_ENKUlvE_clEvENKUlvE0_clEvEUlablE_St5arrayIPcLm4EELi4E23TrivialOffsetCalculatorILi3EjESB_ILi1EjENS0_6memory12LoadWithCastILi3EEENSE_13StoreWithCastILi1EEEEEviT_T0_T2_T3_T4_T5_)
        /*0014*/ 	.short	0x0160
        /*0016*/ 	.short	0x0054


	//----- nvinfo : EIATTR_CBANK_PARAM_SIZE
	.align		4
.L_2835:
        /*0018*/ 	.byte	0x03, 0x19
        /*001a*/ 	.short	0x0054


	//----- nvinfo : EIATTR_KPARAM_INFO
	.align		4
        /*001c*/ 	.byte	0x04, 0x17
        /*001e*/ 	.short	(.L_2837 - .L_2836)
.L_2836:
        /*0020*/ 	.word	0x00000000
        /*0024*/ 	.short	0x0006
        /*0026*/ 	.short	0x004c
        /*0028*/ 	.byte	0x00, 0xf0, 0x21, 0x00


	//----- nvinfo : EIATTR_KPARAM_INFO
	.align		4
.L_2837:
        /*002c*/ 	.byte	0x04, 0x17
        /*002e*/ 	.short	(.L_2839 - .L_2838)
.L_2838:
        /*0030*/ 	.word	0x00000000
        /*0034*/ 	.short	0x0005
        /*0036*/ 	.short	0x003c
        /*0038*/ 	.byte	0x00, 0xf0, 0x41, 0x00


	//----- nvinfo : EIATTR_KPARAM_INFO
	.align		4
.L_2839:
        /*003c*/ 	.byte	0x04, 0x17
        /*003e*/ 	.short	(.L_2841 - .L_2840)
.L_2840:
        /*0040*/ 	.word	0x00000000
        /*0044*/ 	.short	0x0004
        /*0046*/ 	.short	0x0039
        /*0048*/ 	.byte	0x00, 0xf0, 0x05, 0x00


	//----- nvinfo : EIATTR_KPARAM_INFO
	.align		4
.L_2841:
        /*004c*/ 	.byte	0x04, 0x17
        /*004e*/ 	.short	(.L_2843 - .L_2842)
.L_2842:
        /*0050*/ 	.word	0x00000000
        /*0054*/ 	.short	0x0003
        /*0056*/ 	.short	0x0038
        /*0058*/ 	.byte	0x00, 0xf0, 0x05, 0x00


	//----- nvinfo : EIATTR_KPARAM_INFO
	.align		4
.L_2843:
        /*005c*/ 	.byte	0x04, 0x17
        /*005e*/ 	.short	(.L_2845 - .L_2844)
.L_2844:
        /*0060*/ 	.word	0x00000000
        /*0064*/ 	.short	0x0002
        /*0066*/ 	.short	0x0018
        /*0068*/ 	.byte	0x00, 0xf0, 0x81, 0x00


	//----- nvinfo : EIATTR_KPARAM_INFO
	.align		4
.L_2845:
        /*006c*/ 	.byte	0x04, 0x17
        /*006e*/ 	.short	(.L_2847 - .L_2846)
.L_2846:
        /*0070*/ 	.word	0x00000000
        /*0074*/ 	.short	0x0001
        /*0076*/ 	.short	0x0008
        /*0078*/ 	.byte	0x00, 0xf0, 0x41, 0x00


	//----- nvinfo : EIATTR_KPARAM_INFO
	.align		4
.L_2847:
        /*007c*/ 	.byte	0x04, 0x17
        /*007e*/ 	.short	(.L_2849 - .L_2848)
.L_2848:
        /*0080*/ 	.word	0x00000000
        /*0084*/ 	.short	0x0000
        /*0086*/ 	.short	0x0000
        /*0088*/ 	.byte	0x00, 0xf0, 0x11, 0x00


	//----- nvinfo : EIATTR_MAXREG_COUNT
	.align		4
.L_2849:
        /*008c*/ 	.byte	0x03, 0x1b
        /*008e*/ 	.short	0x00ff


	//----- nvinfo : EIATTR_EXTERNS
	.align		4
        /*0090*/ 	.byte	0x04, 0x0f
        /*0092*/ 	.short	(.L_2851 - .L_2850)


	//   ....[0]....
	.align		4
.L_2850:
        /*0094*/ 	.word	index@(__assertfail)


	//----- nvinfo : EIATTR_MERCURY_ISA_VERSION
	.align		4
.L_2851:
        /*0098*/ 	.byte	0x03, 0x5f
        /*009a*/ 	.short	0x0000


	//----- nvinfo : EIATTR_SYSCALL_OFFSETS
	.align		4
        /*009c*/ 	.byte	0x04, 0x46
        /*009e*/ 	.short	(.L_2853 - .L_2852)


	//   ....[0]....
.L_2852:
        /*00a0*/ 	.word	0x00000f60


	//   ....[1]....
        /*00a4*/ 	.word	0x00001fa0


	//   ....[2]....
        /*00a8*/ 	.word	0x00002e80


	//   ....[3]....
        /*00ac*/ 	.word	0x00003dc0


	//   ....[4]....
        /*00b0*/ 	.word	0x00004e00


	//   ....[5]....
        /*00b4*/ 	.word	0x00005ce0


	//   ....[6]....
        /*00b8*/ 	.word	0x00006c60


	//   ....[7]....
        /*00bc*/ 	.word	0x00007ca0


	//   ....[8]....
        /*00c0*/ 	.word	0x00008b90


	//   ....[9]....
        /*00c4*/ 	.word	0x00009ae0


	//   ....[10]....
        /*00c8*/ 	.word	0x0000aa00


	//   ....[11]....
        /*00cc*/ 	.word	0x0000b8d0


	//   ....[12]....
        /*00d0*/ 	.word	0x0000cb80


	//   ....[13]....
        /*00d4*/ 	.word	0x0000dba0


	//   ....[14]....
        /*00d8*/ 	.word	0x0000eb90


	//   ....[15]....
        /*00dc*/ 	.word	0x0000fb80


	//----- nvinfo : EIATTR_EXIT_INSTR_OFFSETS
	.align		4
.L_2853:
        /*00e0*/ 	.byte	0x04, 0x1c
        /*00e2*/ 	.short	(.L_2855 - .L_2854)


	//   ....[0]....
.L_2854:
        /*00e4*/ 	.word	0x0000ec60


	//   ....[1]....
        /*00e8*/ 	.word	0x0000ed70


	//   ....[2]....
        /*00ec*/ 	.word	0x0000ed90


	//   ....[3]....
        /*00f0*/ 	.word	0x0000ee50


	//   ....[4]....
        /*00f4*/ 	.word	0x0000ee90


	//   ....[5]....
        /*00f8*/ 	.word	0x0000eed0


	//   ....[6]....
        /*00fc*/ 	.word	0x0000ef60


	//   ....[7]....
        /*0100*/ 	.word	0x0000efa0


	//   ....[8]....
        /*0104*/ 	.word	0x0000f040


	//   ....[9]....
        /*0108*/ 	.word	0x0000f090


	//   ....[10]....
        /*010c*/ 	.word	0x0000f0e0


	//   ....[11]....
        /*0110*/ 	.word	0x0000f1a0


	//   ....[12]....
        /*0114*/ 	.word	0x0000f200


	//   ....[13]....
        /*0118*/ 	.word	0x0000f390


	//   ....[14]....
        /*011c*/ 	.word	0x0000f4f0


	//   ....[15]....
        /*0120*/ 	.word	0x0000f530


	//   ....[16]....
        /*0124*/ 	.word	0x0000f5f0


	//   ....[17]....
        /*0128*/ 	.word	0x0000f770


	//   ....[18]....
        /*012c*/ 	.word	0x0000f8f0


	//   ....[19]....
        /*0130*/ 	.word	0x0000fa50


	//   ....[20]....
        /*0134*/ 	.word	0x0000fb90


	//   ....[21]....
        /*0138*/ 	.word	0x0000fbf0


	//   ....[22]....
        /*013c*/ 	.word	0x0000fc30


	//----- nvinfo : EIATTR_MAX_THREADS
	.align		4
.L_2855:
        /*0140*/ 	.byte	0x04, 0x05
        /*0142*/ 	.short	(.L_2857 - .L_2856)
.L_2856:
        /*0144*/ 	.word	0x00000080
        /*0148*/ 	.word	0x00000001
        /*014c*/ 	.word	0x00000001


	//----- nvinfo : EIATTR_CRS_STACK_SIZE
	.align		4
.L_2857:
        /*0150*/ 	.byte	0x04, 0x1e
        /*0152*/ 	.short	(.L_2859 - .L_2858)
.L_2858:
        /*0154*/ 	.word	0x00000000
.L_2859:


//--------------------- .nv.info._ZN2at6native18elementwise_kernelILi128ELi4EZNS0_22gpu_kernel_impl_nocastIZZZNS0_28launch_masked_scatter_kernelERKNS_10TensorBaseES5_S5_S5_ENKUlvE_clEvENKUlvE0_clEvEUlablE_EEvRNS_18TensorIteratorBaseERKT_EUliE_EEviT1_ --------------------------
	.section	.nv.info._ZN2at6native18elementwise_kernelILi128ELi4EZNS0_22gpu_kernel_impl_nocastIZZZNS0_28launch_masked_scatter_kernelERKNS_10TensorBaseES5_S5_S5_ENKUlvE_clEvENKUlvE0_clEvEUlablE_EEvRNS_18TensorIteratorBaseERKT_EUliE_EEviT1_,"",@"SHT_CUDA_INFO"
	.sectionflags	@""
	.align	4


	//----- nvinfo : EIATTR_CUDA_API_VERSION
	.align		4
        /*0000*/ 	.byte	0x04, 0x37
        /*0002*/ 	.short	(.L_2861 - .L_2860)
.L_2860:
        /*0004*/ 	.word	0x00000082


	//----- nvinfo : EIATTR_SW2861232_WAR
	.align		4
.L_2861:
        /*0008*/ 	.byte	0x01, 0x35
	.zero		2


	//----- nvinfo : EIATTR_PARAM_CBANK
	.align		4
        /*000c*/ 	.byte	0x04, 0x0a
        /*000e*/ 	.short	(.L_2863 - .L_2862)
	.align		4
.L_2862:
        /*0010*/ 	.word	index@(.nv.constant0._ZN2at6native18elementwise_kernelILi128ELi4EZNS0_22gpu_kernel_impl_nocastIZZZNS0_28launch_masked_scatter_kernelERKNS_10TensorBaseES5_S5_S5_ENKUlvE_clEvENKUlvE0_clEvEUlablE_EEvRNS_18TensorIteratorBaseERKT_EUliE_EEviT1_)
        /*0014*/ 	.short	0x0160
        /*0016*/ 	.short	0x0300


	//----- nvinfo : EIATTR_CBANK_PARAM_SIZE
	.align		4
.L_2863:
        /*0018*/ 	.byte	0x03, 0x19
        /*001a*/ 	.short	0x0300


	//----- nvinfo : EIATTR_KPARAM_INFO
	.align		4
        /*001c*/ 	.byte	0x04, 0x17
        /*001e*/ 	.short	(.L_2865 - .L_2864)
.L_2864:
        /*0020*/ 	.word	0x00000000
        /*0024*/ 	.short	0x0001
        /*0026*/ 	.short	0x0008
        /*0028*/ 	.byte	0x00, 0xf0, 0xe1, 0x0b


	//----- nvinfo : EIATTR_KPARAM_INFO
	.align		4
.L_2865:
        /*002c*/ 	.byte	0x04, 0x17
        /*002e*/ 	.short	(.L_2867 - .L_2866)
.L_2866:
        /*0030*/ 	.word	0x00000000
        /*0034*/ 	.short	0x0000
        /*0036*/ 	.short	0x0000
        /*0038*/ 	.byte	0x00, 0xf0, 0x11, 0x00


	//----- nvinfo : EIATTR_MAXREG_COUNT
	.align		4
.L_2867:
        /*003c*/ 	.byte	0x03, 0x1b
        /*003e*/ 	.short	0x0080


	//----- nvinfo : EIATTR_MERCURY_ISA_VERSION
	.align		4
        /*0040*/ 	.byte	0x03, 0x5f
        /*0042*/ 	.short	0x0000


	//----- nvinfo : EIATTR_EXIT_INSTR_OFFSETS
	.align		4
        /*0044*/ 	.byte	0x04, 0x1c
        /*0046*/ 	.short	(.L_2869 - .L_2868)


	//   ....[0]....
.L_2868:
        /*0048*/ 	.word	0x00003890


	//   ....[1]....
        /*004c*/ 	.word	0x00004af0


	//----- nvinfo : EIATTR_MAX_THREADS
	.align		4
.L_2869:
        /*0050*/ 	.byte	0x04, 0x05
        /*0052*/ 	.short	(.L_2871 - .L_2870)
.L_2870:
        /*0054*/ 	.word	0x00000080
        /*0058*/ 	.word	0x00000001
        /*005c*/ 	.word	0x00000001


	//----- nvinfo : EIATTR_CRS_STACK_SIZE
	.align		4
.L_2871:
        /*0060*/ 	.byte	0x04, 0x1e
        /*0062*/ 	.short	(.L_2873 - .L_2872)
.L_2872:
        /*0064*/ 	.word	0x00000000
.L_2873:


//--------------------- .nv.info._ZN2at6native27unrolled_elementwise_kernelIZZZNS0_28launch_masked_scatter_kernelERKNS_10TensorBaseES4_S4_S4_ENKUlvE_clEvENKUlvE0_clEvEUlablE_St5arrayIPcLm4EELi4E23TrivialOffsetCalculatorILi3EjESB_ILi1EjENS0_6memory15LoadWithoutCastENSE_16StoreWithoutCastEEEviT_T0_T2_T3_T4_T5_ --------------------------
	.section	.nv.info._ZN2at6native27unrolled_elementwise_kernelIZZZNS0_28launch_masked_scatter_kernelERKNS_10TensorBaseES4_S4_S4_ENKUlvE_clEvENKUlvE0_clEvEUlablE_St5arrayIPcLm4EELi4E23TrivialOffsetCalculatorILi3EjESB_ILi1EjENS0_6memory15LoadWithoutCastENSE_16StoreWithoutCastEEEviT_T0_T2_T3_T4_T5_,"",@"SHT_CUDA_INFO"
	.sectionflags	@""
	.align	4


	//----- nvinfo : EIATTR_CUDA_API_VERSION
	.align		4
        /*0000*/ 	.byte	0x04, 0x37
        /*0002*/ 	.short	(.L_2875 - .L_2874)
.L_2874:
        /*0004*/ 	.word	0x00000082


	//----- nvinfo : EIATTR_SW2861232_WAR
	.align		4
.L_2875:
        /*0008*/ 	.byte	0x01, 0x35
	.zero		2


	//----- nvinfo : EIATTR_PARAM_CBANK
	.align		4
        /*000c*/ 	.byte	0x04, 0x0a
        /*000e*/ 	.short	(.L_2877 - .L_2876)
	.align		4
.L_2876:
        /*0010*/ 	.word	index@(.nv.constant0._ZN2at6native27unrolled_elementwise_kernelIZZZNS0_28launch_masked_scatter_kernelERKNS_10TensorBaseES4_S4_S4_ENKUlvE_clEvENKUlvE0_clEvEUlablE_St5arrayIPcLm4EELi4E23TrivialOffsetCalculatorILi3EjESB_ILi1EjENS0_6memory15LoadWithoutCastENSE_16StoreWithoutCastEEEviT_T0_T2_T3_T4_T5_)
        /*0014*/ 	.short	0x0160
        /*0016*/ 	.short	0x003c


	//----- nvinfo : EIATTR_CBANK_PARAM_SIZE
	.align		4
.L_2877:
        /*0018*/ 	.byte	0x03, 0x19
        /*001a*/ 	.short	0x003c


	//----- nvinfo : EIATTR_KPARAM_INFO
	.align		4
        /*001c*/ 	.byte	0x04, 0x17
        /*001e*/ 	.short	(.L_2879 - .L_2878)
.L_2878:
        /*0020*/ 	.word	0x00000000
        /*0024*/ 	.short	0x0006
        /*0026*/ 	.short	0x003b
        /*0028*/ 	.byte	0x00, 0xf0, 0x05, 0x00


	//----- nvinfo : EIATTR_KPARAM_INFO
	.align		4
.L_2879:
        /*002c*/ 	.byte	0x04, 0x17
        /*002e*/ 	.short	(.L_2881 - .L_2880)
.L_2880:
        /*0030*/ 	.word	0x00000000
        /*0034*/ 	.short	0x0005
        /*0036*/ 	.short	0x003a
        /*0038*/ 	.byte	0x00, 0xf0, 0x05, 0x00


	//----- nvinfo : EIATTR_KPARAM_INFO
	.align		4
.L_2881:
        /*003c*/ 	.byte	0x04, 0x17
        /*003e*/ 	.short	(.L_2883 - .L_2882)
.L_2882:
        /*0040*/ 	.word	0x00000000
        /*0044*/ 	.short	0x0004
        /*0046*/ 	.short	0x0039
        /*0048*/ 	.byte	0x00, 0xf0, 0x05, 0x00


	//----- nvinfo : EIATTR_KPARAM_INFO
	.align		4
.L_2883:
        /*004c*/ 	.byte	0x04, 0x17
        /*004e*/ 	.short	(.L_2885 - .L_2884)
.L_2884:
        /*0050*/ 	.word	0x00000000
        /*0054*/ 	.short	0x0003
        /*0056*/ 	.short	0x0038
        /*0058*/ 	.byte	0x00, 0xf0, 0x05, 0x00


	//----- nvinfo : EIATTR_KPARAM_INFO
	.align		4
.L_2885:
        /*005c*/ 	.byte	0x04, 0x17
        /*005e*/ 	.short	(.L_2887 - .L_2886)
.L_2886:
        /*0060*/ 	.word	0x00000000
        /*0064*/ 	.short	0x0002
        /*0066*/ 	.short	0x0018
        /*0068*/ 	.byte	0x00, 0xf0, 0x81, 0x00


	//----- nvinfo : EIATTR_KPARAM_INFO
	.align		4
.L_2887:
        /*006c*/ 	.byte	0x04, 0x17
        /*006e*/ 	.short	(.L_2889 - .L_2888)
.L_2888:
        /*0070*/ 	.word	0x00000000
        /*0074*/ 	.short	0x0001
        /*0076*/ 	.short	0x0008
        /*0078*/ 	.byte	0x00, 0xf0, 0x41, 0x00


	//----- nvinfo : EIATTR_KPARAM_INFO
	.align		4
.L_2889:
        /*007c*/ 	.byte	0x04, 0x17
        /*007e*/ 	.short	(.L_2891 - .L_2890)
.L_2890:
        /*0080*/ 	.word	0x00000000
        /*0084*/ 	.short	0x0000
        /*0086*/ 	.short	0x0000
        /*0088*/ 	.byte	0x00, 0xf0, 0x11, 0x00


	//----- nvinfo : EIATTR_MAXREG_COUNT
	.align		4
.L_2891:
        /*008c*/ 	.byte	0x03, 0x1b
        /*008e*/ 	.short	0x00ff


	//----- nvinfo : EIATTR_MERCURY_ISA_VERSION
	.align		4
        /*0090*/ 	.byte	0x03, 0x5f
        /*0092*/ 	.short	0x0000


	//----- nvinfo : EIATTR_EXIT_INSTR_OFFSETS
	.align		4
        /*0094*/ 	.byte	0x04, 0x1c
        /*0096*/ 	.short	(.L_2893 - .L_2892)


	//   ....[0]....
.L_2892:
        /*0098*/ 	.word	0x000007a0


	//   ....[1]....
        /*009c*/ 	.word	0x000007f0


	//----- nvinfo : EIATTR_MAX_THREADS
	.align		4
.L_2893:
        /*00a0*/ 	.byte	0x04, 0x05
        /*00a2*/ 	.short	(.L_2895 - .L_2894)
.L_2894:
        /*00a4*/ 	.word	0x00000080
        /*00a8*/ 	.word	0x00000001
        /*00ac*/ 	.word	0x00000001


	//----- nvinfo : EIATTR_CRS_STACK_SIZE
	.align		4
.L_2895:
        /*00b0*/ 	.byte	0x04, 0x1e
        /*00b2*/ 	.short	(.L_2897 - .L_2896)
.L_2896:
        /*00b4*/ 	.word	0x00000000
.L_2897:


//--------------------- .nv.info._ZN2at6native29vectorized_elementwise_kernelILi2EZZZNS0_28launch_masked_scatter_kernelERKNS_10TensorBaseES4_S4_S4_ENKUlvE_clEvENKUlvE0_clEvEUlablE_St5arrayIPcLm4EEEEviT0_T1_ --------------------------
	.section	.nv.info._ZN2at6native29vectorized_elementwise_kernelILi2EZZZNS0_28launch_masked_scatter_kernelERKNS_10TensorBaseES4_S4_S4_ENKUlvE_clEvENKUlvE0_clEvEUlablE_St5arrayIPcLm4EEEEviT0_T1_,"",@"SHT_CUDA_INFO"
	.sectionflags	@""
	.align	4


	//----- nvinfo : EIATTR_CUDA_API_VERSION
	.align		4
        /*0000*/ 	.byte	0x04, 0x37
        /*0002*/ 	.short	(.L_2899 - .L_2898)
.L_2898:
        /*0004*/ 	.word	0x00000082


	//----- nvinfo : EIATTR_SW2861232_WAR
	.align		4
.L_2899:
        /*0008*/ 	.byte	0x01, 0x35
	.zero		2


	//----- nvinfo : EIATTR_PARAM_CBANK
	.align		4
        /*000c*/ 	.byte	0x04, 0x0a
        /*000e*/ 	.short	(.L_2901 - .L_2900)
	.align		4
.L_2900:
        /*0010*/ 	.word	index@(.nv.constant0._ZN2at6native29vectorized_elementwise_kernelILi2EZZZNS0_28launch_masked_scatter_kernelERKNS_10TensorBaseES4_S4_S4_ENKUlvE_clEvENKUlvE0_clEvEUlablE_St5arrayIPcLm4EEEEviT0_T1_)
        /*0014*/ 	.short	0x0160
        /*0016*/ 	.short	0x0038


	//----- nvinfo : EIATTR_CBANK_PARAM_SIZE
	.align		4
.L_2901:
        /*0018*/ 	.byte	0x03, 0x19
        /*001a*/ 	.short	0x0038


	//----- nvinfo : EIATTR_KPARAM_INFO
	.align		4
        /*001c*/ 	.byte	0x04, 0x17
        /*001e*/ 	.short	(.L_2903 - .L_2902)
.L_2902:
        /*0020*/ 	.word	0x00000000
        /*0024*/ 	.short	0x0002
        /*0026*/ 	.short	0x0018
        /*0028*/ 	.byte	0x00, 0xf0, 0x81, 0x00


	//----- nvinfo : EIATTR_KPARAM_INFO
	.align		4
.L_2903:
        /*002c*/ 	.byte	0x04, 0x17
        /*002e*/ 	.short	(.L_2905 - .L_2904)
.L_2904:
        /*0030*/ 	.word	0x00000000
        /*0034*/ 	.short	0x0001
        /*0036*/ 	.short	0x0008
        /*0038*/ 	.byte	0x00, 0xf0, 0x41, 0x00


	//----- nvinfo : EIATTR_KPARAM_INFO
	.align		4
.L_2905:
        /*003c*/ 	.byte	0x04, 0x17
        /*003e*/ 	.short	(.L_2907 - .L_2906)
.L_2906:
        /*0040*/ 	.word	0x00000000
        /*0044*/ 	.short	0x0000
        /*0046*/ 	.short	0x0000
        /*0048*/ 	.byte	0x00, 0xf0, 0x11, 0x00


	//----- nvinfo : EIATTR_MAXREG_COUNT
	.align		4
.L_2907:
        /*004c*/ 	.byte	0x03, 0x1b
        /*004e*/ 	.short	0x00ff


	//----- nvinfo : EIATTR_MERCURY_ISA_VERSION
	.align		4
        /*0050*/ 	.byte	0x03, 0x5f
        /*0052*/ 	.short	0x0000


	//----- nvinfo : EIATTR_EXIT_INSTR_OFFSETS
	.align		4
        /*0054*/ 	.byte	0x04, 0x1c
        /*0056*/ 	.short	(.L_2909 - .L_2908)


	//   ....[0]....
.L_2908:
        /*0058*/ 	.word	0x00000590


	//   ....[1]....
        /*005c*/ 	.word	0x000014f0


	//   ....[2]....
        /*0060*/ 	.word	0x00001540


	//----- nvinfo : EIATTR_MAX_THREADS
	.align		4
.L_2909:
        /*0064*/ 	.byte	0x04, 0x05
        /*0066*/ 	.short	(.L_2911 - .L_2910)
.L_2910:
        /*0068*/ 	.word	0x00000080
        /*006c*/ 	.word	0x00000001
        /*0070*/ 	.word	0x00000001


	//----- nvinfo : EIATTR_CRS_STACK_SIZE
	.align		4
.L_2911:
        /*0074*/ 	.byte	0x04, 0x1e
        /*0076*/ 	.short	(.L_2913 - .L_2912)
.L_2912:
        /*0078*/ 	.word	0x00000000
.L_2913:


//--------------------- .nv.info._ZN2at6native29vectorized_elementwise_kernelILi4EZZZNS0_28launch_masked_scatter_kernelERKNS_10TensorBaseES4_S4_S4_ENKUlvE_clEvENKUlvE0_clEvEUlablE_St5arrayIPcLm4EEEEviT0_T1_ --------------------------
	.section	.nv.info._ZN2at6native29vectorized_elementwise_kernelILi4EZZZNS0_28launch_masked_scatter_kernelERKNS_10TensorBaseES4_S4_S4_ENKUlvE_clEvENKUlvE0_clEvEUlablE_St5arrayIPcLm4EEEEviT0_T1_,"",@"SHT_CUDA_INFO"
	.sectionflags	@""
	.align	4


	//----- nvinfo : EIATTR_CUDA_API_VERSION
	.align		4
        /*0000*/ 	.byte	0x04, 0x37
        /*0002*/ 	.short	(.L_2915 - .L_2914)
.L_2914:
        /*0004*/ 	.word	0x00000082


	//----- nvinfo : EIATTR_SW2861232_WAR
	.align		4
.L_2915:
        /*0008*/ 	.byte	0x01, 0x35
	.zero		2


	//----- nvinfo : EIATTR_PARAM_CBANK
	.align		4
        /*000c*/ 	.byte	0x04, 0x0a
        /*000e*/ 	.short	(.L_2917 - .L_2916)
	.align		4
.L_2916:
        /*0010*/ 	.word	index@(.nv.constant0._ZN2at6native29vectorized_elementwise_kernelILi4EZZZNS0_28launch_masked_scatter_kernelERKNS_10TensorBaseES4_S4_S4_ENKUlvE_clEvENKUlvE0_clEvEUlablE_St5arrayIPcLm4EEEEviT0_T1_)
        /*0014*/ 	.short	0x0160
        /*0016*/ 	.short	0x0038


	//----- nvinfo : EIATTR_CBANK_PARAM_SIZE
	.align		4
.L_2917:
        /*0018*/ 	.byte	0x03, 0x19
        /*001a*/ 	.short	0x0038


	//----- nvinfo : EIATTR_KPARAM_INFO
	.align		4
        /*001c*/ 	.byte	0x04, 0x17
        /*001e*/ 	.short	(.L_2919 - .L_2918)
.L_2918:
        /*0020*/ 	.word	0x00000000
        /*0024*/ 	.short	0x0002
        /*0026*/ 	.short	0x0018
        /*0028*/ 	.byte	0x00, 0xf0, 0x81, 0x00


	//----- nvinfo : EIATTR_KPARAM_INFO
	.align		4
.L_2919:
        /*002c*/ 	.byte	0x04, 0x17
        /*002e*/ 	.short	(.L_2921 - .L_2920)
.L_2920:
        /*0030*/ 	.word	0x00000000
        /*0034*/ 	.short	0x0001
        /*0036*/ 	.short	0x0008
        /*0038*/ 	.byte	0x00, 0xf0, 0x41, 0x00


	//----- nvinfo : EIATTR_KPARAM_INFO
	.align		4
.L_2921:
        /*003c*/ 	.byte	0x04, 0x17
        /*003e*/ 	.short	(.L_2923 - .L_2922)
.L_2922:
        /*0040*/ 	.word	0x00000000
        /*0044*/ 	.short	0x0000
        /*0046*/ 	.short	0x0000
        /*0048*/ 	.byte	0x00, 0xf0, 0x11, 0x00


	//----- nvinfo : EIATTR_MAXREG_COUNT
	.align		4
.L_2923:
        /*004c*/ 	.byte	0x03, 0x1b
        /*004e*/ 	.short	0x00ff


	//----- nvinfo : EIATTR_MERCURY_ISA_VERSION
	.align		4
        /*0050*/ 	.byte	0x03, 0x5f
        /*0052*/ 	.short	0x0000


	//----- nvinfo : EIATTR_EXIT_INSTR_OFFSETS
	.align		4
        /*0054*/ 	.byte	0x04, 0x1c
        /*0056*/ 	.short	(.L_2925 - .L_2924)


	//   ....[0]....
.L_2924:
        /*0058*/ 	.word	0x00000550


	//   ....[1]....
        /*005c*/ 	.word	0x000014b0


	//   ....[2]....
        /*0060*/ 	.word	0x00001500


	//----- nvinfo : EIATTR_MAX_THREADS
	.align		4
.L_2925:
        /*0064*/ 	.byte	0x04, 0x05
        /*0066*/ 	.short	(.L_2927 - .L_2926)
.L_2926:
        /*0068*/ 	.word	0x00000080
        /*006c*/ 	.word	0x00000001
        /*0070*/ 	.word	0x00000001


	//----- nvinfo : EIATTR_CRS_STACK_SIZE
	.align		4
.L_2927:
        /*0074*/ 	.byte	0x04, 0x1e
        /*0076*/ 	.short	(.L_2929 - .L_2928)
.L_2928:
        /*0078*/ 	.word	0x00000000
.L_2929:


//--------------------- .nv.info._ZN2at6native29vectorized_elementwise_kernelILi8EZZZNS0_28launch_masked_scatter_kernelERKNS_10TensorBaseES4_S4_S4_ENKUlvE_clEvENKUlvE0_clEvEUlablE_St5arrayIPcLm4EEEEviT0_T1_ --------------------------
	.section	.nv.info._ZN2at6native29vectorized_elementwise_kernelILi8EZZZNS0_28launch_masked_scatter_kernelERKNS_10TensorBaseES4_S4_S4_ENKUlvE_clEvENKUlvE0_clEvEUlablE_St5arrayIPcLm4EEEEviT0_T1_,"",@"SHT_CUDA_INFO"
	.sectionflags	@""
	.align	4


	//----- nvinfo : EIATTR_CUDA_API_VERSION
	.align		4
        /*0000*/ 	.byte	0x04, 0x37
        /*0002*/ 	.short	(.L_2931 - .L_2930)
.L_2930:
        /*0004*/ 	.word	0x00000082


	//----- nvinfo : EIATTR_SW2861232_WAR
	.align		4
.L_2931:
        /*0008*/ 	.byte	0x01, 0x35
	.zero		2


	//----- nvinfo : EIATTR_PARAM_CBANK
	.align		4
        /*000c*/ 	.byte	0x04, 0x0a
        /*000e*/ 	.short	(.L_2933 - .L_2932)
	.align		4
.L_2932:
        /*0010*/ 	.word	index@(.nv.constant0._ZN2at6native29vectorized_elementwise_kernelILi8EZZZNS0_28launch_masked_scatter_kernelERKNS_10TensorBaseES4_S4_S4_ENKUlvE_clEvENKUlvE0_clEvEUlablE_St5arrayIPcLm4EEEEviT0_T1_)
        /*0014*/ 	.short	0x0160
        /*0016*/ 	.short	0x0038


	//----- nvinfo : EIATTR_CBANK_PARAM_SIZE
	.align		4
.L_2933:
        /*0018*/ 	.byte	0x03, 0x19
        /*001a*/ 	.short	0x0038


	//----- nvinfo : EIATTR_KPARAM_INFO
	.align		4
        /*001c*/ 	.byte	0x04, 0x17
        /*001e*/ 	.short	(.L_2935 - .L_2934)
.L_2934:
        /*0020*/ 	.word	0x00000000
        /*0024*/ 	.short	0x0002
        /*0026*/ 	.short	0x0018
        /*0028*/ 	.byte	0x00, 0xf0, 0x81, 0x00


	//----- nvinfo : EIATTR_KPARAM_INFO
	.align		4
.L_2935:
        /*002c*/ 	.byte	0x04, 0x17
        /*002e*/ 	.short	(.L_2937 - .L_2936)
.L_2936:
        /*0030*/ 	.word	0x00000000
        /*0034*/ 	.short	0x0001
        /*0036*/ 	.short	0x0008
        /*0038*/ 	.byte	0x00, 0xf0, 0x41, 0x00


	//----- nvinfo : EIATTR_KPARAM_INFO
	.align		4
.L_2937:
        /*003c*/ 	.byte	0x04, 0x17
        /*003e*/ 	.short	(.L_2939 - .L_2938)
.L_2938:
        /*0040*/ 	.word	0x00000000
        /*0044*/ 	.short	0x0000
        /*0046*/ 	.short	0x0000
        /*0048*/ 	.byte	0x00, 0xf0, 0x11, 0x00


	//----- nvinfo : EIATTR_MAXREG_COUNT
	.align		4
.L_2939:
        /*004c*/ 	.byte	0x03, 0x1b
        /*004e*/ 	.short	0x00ff


	//----- nvinfo : EIATTR_MERCURY_ISA_VERSION
	.align		4
        /*0050*/ 	.byte	0x03, 0x5f
        /*0052*/ 	.short	0x0000


	//----- nvinfo : EIATTR_EXIT_INSTR_OFFSETS
	.align		4
        /*0054*/ 	.byte	0x04, 0x1c
        /*0056*/ 	.short	(.L_2941 - .L_2940)


	//   ....[0]....
.L_2940:
        /*0058*/ 	.word	0x00000010


	//----- nvinfo : EIATTR_MAX_THREADS
	.align		4
.L_2941:
        /*005c*/ 	.byte	0x04, 0x05
        /*005e*/ 	.short	(.L_2943 - .L_2942)
.L_2942:
        /*0060*/ 	.word	0x00000080
        /*0064*/ 	.word	0x00000001
        /*0068*/ 	.word	0x00000001
.L_2943:


//--------------------- .nv.info._ZN2at6native18elementwise_kernelILi128ELi4EZNS0_15gpu_kernel_implIZZZNS0_28launch_masked_scatter_kernelERKNS_10TensorBaseES5_S5_S5_ENKUlvE_clEvENKUlvE_clEvEUlhblE_EEvRNS_18TensorIteratorBaseERKT_EUliE_EEviT1_ --------------------------
	.section	.nv.info._ZN2at6native18elementwise_kernelILi128ELi4EZNS0_15gpu_kernel_implIZZZNS0_28launch_masked_scatter_kernelERKNS_10TensorBaseES5_S5_S5_ENKUlvE_clEvENKUlvE_clEvEUlhblE_EEvRNS_18TensorIteratorBaseERKT_EUliE_EEviT1_,"",@"SHT_CUDA_INFO"
	.sectionflags	@""
	.align	4


	//----- nvinfo : EIATTR_CUDA_API_VERSION
	.align		4
        /*0000*/ 	.byte	0x04, 0x37
        /*0002*/ 	.short	(.L_2945 - .L_2944)
.L_2944:
        /*0004*/ 	.word	0x00000082


	//----- nvinfo : EIATTR_SW2861232_WAR
	.align		4
.L_2945:
        /*0008*/ 	.byte	0x01, 0x35
	.zero		2


	//----- nvinfo : EIATTR_PARAM_CBANK
	.align		4
        /*000c*/ 	.byte	0x04, 0x0a
        /*000e*/ 	.short	(.L_2947 - .L_2946)
	.align		4
.L_2946:
        /*0010*/ 	.word	index@(.nv.constant0._ZN2at6native18elementwise_kernelILi128ELi4EZNS0_15gpu_kernel_implIZZZNS0_28launch_masked_scatter_kernelERKNS_10TensorBaseES5_S5_S5_ENKUlvE_clEvENKUlvE_clEvEUlhblE_EEvRNS_18TensorIteratorBaseERKT_EUliE_EEviT1_)
        /*0014*/ 	.short	0x0160
        /*0016*/ 	.short	0x0308


	//----- nvinfo : EIATTR_CBANK_PARAM_SIZE
	.align		4
.L_2947:
        /*0018*/ 	.byte	0x03, 0x19
        /*001a*/ 	.short	0x0308


	//----- nvinfo : EIATTR_KPARAM_INFO
	.align		4
        /*001c*/ 	.byte	0x04, 0x17
        /*001e*/ 	.short	(.L_2949 - .L_2948)
.L_2948:
        /*0020*/ 	.word	0x00000000
        /*0024*/ 	.short	0x0001
        /*0026*/ 	.short	0x0008
        /*0028*/ 	.byte	0x00, 0xf0, 0x01, 0x0c


	//----- nvinfo : EIATTR_KPARAM_INFO
	.align		4
.L_2949:
        /*002c*/ 	.byte	0x04, 0x17
        /*002e*/ 	.short	(.L_2951 - .L_2950)
.L_2950:
        /*0030*/ 	.word	0x00000000
        /*0034*/ 	.short	0x0000
        /*0036*/ 	.short	0x0000
        /*0038*/ 	.byte	0x00, 0xf0, 0x11, 0x00


	//----- nvinfo : EIATTR_MAXREG_COUNT
	.align		4
.L_2951:
        /*003c*/ 	.byte	0x03, 0x1b
        /*003e*/ 	.short	0x0080


	//----- nvinfo : EIATTR_EXTERNS
	.align		4
        /*0040*/ 	.byte	0x04, 0x0f
        /*0042*/ 	.short	(.L_2953 - .L_2952)


	//   ....[0]....
	.align		4
.L_2952:
        /*0044*/ 	.word	index@(__assertfail)


	//----- nvinfo : EIATTR_MERCURY_ISA_VERSION
	.align		4
.L_2953:
        /*0048*/ 	.byte	0x03, 0x5f
        /*004a*/ 	.short	0x0000


	//----- nvinfo : EIATTR_SYSCALL_OFFSETS
	.align		4
        /*004c*/ 	.byte	0x04, 0x46
        /*004e*/ 	.short	(.L_2955 - .L_2954)


	//   ....[0]....
.L_2954:
        /*0050*/ 	.word	0x000020b0


	//   ....[1]....
        /*0054*/ 	.word	0x000030f0


	//   ....[2]....
        /*0058*/ 	.word	0x00003fd0


	//   ....[3]....
        /*005c*/ 	.word	0x00004fc0


	//   ....[4]....
        /*0060*/ 	.word	0x000070d0


	//   ....[5]....
        /*0064*/ 	.word	0x00008110


	//   ....[6]....
        /*0068*/ 	.word	0x00008ff0


	//   ....[7]....
        /*006c*/ 	.word	0x00009fe0


	//   ....[8]....
        /*0070*/ 	.word	0x0000c0c0


	//   ....[9]....
        /*0074*/ 	.word	0x0000d100


	//   ....[10]....
        /*0078*/ 	.word	0x0000dfe0


	//   ....[11]....
        /*007c*/ 	.word	0x0000efd0


	//   ....[12]....
        /*0080*/ 	.word	0x000110c0


	//   ....[13]....
        /*0084*/ 	.word	0x00012100


	//   ....[14]....
        /*0088*/ 	.word	0x00012fe0


	//   ....[15]....
        /*008c*/ 	.word	0x00013fd0


	//----- nvinfo : EIATTR_EXIT_INSTR_OFFSETS
	.align		4
.L_2955:
        /*0090*/ 	.byte	0x04, 0x1c
        /*0092*/ 	.short	(.L_2957 - .L_2956)


	//   ....[0]....
.L_2956:
        /*0094*/ 	.word	0x0000f080


	//   ....[1]....
        /*0098*/ 	.word	0x00013190


	//   ....[2]....
        /*009c*/ 	.word	0x000131b0


	//   ....[3]....
        /*00a0*/ 	.word	0x00013250


	//   ....[4]....
        /*00a4*/ 	.word	0x00013280


	//   ....[5]....
        /*00a8*/ 	.word	0x000132b0


	//   ....[6]....
        /*00ac*/ 	.word	0x00013350


	//   ....[7]....
        /*00b0*/ 	.word	0x000133a0


	//   ....[8]....
        /*00b4*/ 	.word	0x00013450


	//   ....[9]....
        /*00b8*/ 	.word	0x000134b0


	//   ....[10]....
        /*00bc*/ 	.word	0x000134f0


	//   ....[11]....
        /*00c0*/ 	.word	0x000135b0


	//   ....[12]....
        /*00c4*/ 	.word	0x00013600


	//   ....[13]....
        /*00c8*/ 	.word	0x000137a0


	//   ....[14]....
        /*00cc*/ 	.word	0x00013910


	//   ....[15]....
        /*00d0*/ 	.word	0x00013960


	//   ....[16]....
        /*00d4*/ 	.word	0x00013a10


	//   ....[17]....
        /*00d8*/ 	.word	0x00013ba0


	//   ....[18]....
        /*00dc*/ 	.word	0x00013d30


	//   ....[19]....
        /*00e0*/ 	.word	0x00013ea0


	//   ....[20]....
        /*00e4*/ 	.word	0x00013fe0


	//   ....[21]....
        /*00e8*/ 	.word	0x00014020


	//   ....[22]....
        /*00ec*/ 	.word	0x00014050


	//----- nvinfo : EIATTR_MAX_THREADS
	.align		4
.L_2957:
        /*00f0*/ 	.byte	0x04, 0x05
        /*00f2*/ 	.short	(.L_2959 - .L_2958)
.L_2958:
        /*00f4*/ 	.word	0x00000080
        /*00f8*/ 	.word	0x00000001
        /*00fc*/ 	.word	0x00000001


	//----- nvinfo : EIATTR_CRS_STACK_SIZE
	.align		4
.L_2959:
        /*0100*/ 	.byte	0x04, 0x1e
        /*0102*/ 	.short	(.L_2961 - .L_2960)
.L_2960:
        /*0104*/ 	.word	0x00000000
.L_2961:


//--------------------- .nv.info._ZN2at6native27unrolled_elementwise_kernelIZZZNS0_28launch_masked_scatter_kernelERKNS_10TensorBaseES4_S4_S4_ENKUlvE_clEvENKUlvE_clEvEUlhblE_St5arrayIPcLm4EELi4E23TrivialOffsetCalculatorILi3EjESB_ILi1EjENS0_6memory12LoadWithCastILi3EEENSE_13StoreWithCastILi1EEEEEviT_T0_T2_T3_T4_T5_ --------------------------
	.section	.nv.info._ZN2at6native27unrolled_elementwise_kernelIZZZNS0_28launch_masked_scatter_kernelERKNS_10TensorBaseES4_S4_S4_ENKUlvE_clEvENKUlvE_clEvEUlhblE_St5arrayIPcLm4EELi4E23TrivialOffsetCalculatorILi3EjESB_ILi1EjENS0_6memory12LoadWithCastILi3EEENSE_13StoreWithCastILi1EEEEEviT_T0_T2_T3_T4_T5_,"",@"SHT_CUDA_INFO"
	.sectionflags	@""
	.align	4


	//----- nvinfo : EIATTR_CUDA_API_VERSION
	.align		4
        /*0000*/ 	.byte	0x04, 0x37
        /*0002*/ 	.short	(.L_2963 - .L_2962)
.L_2962:
        /*0004*/ 	.word	0x00000082


	//----- nvinfo : EIATTR_SW2861232_WAR
	.align		4
.L_2963:
        /*0008*/ 	.byte	0x01, 0x35
	.zero		2


	//----- nvinfo : EIATTR_PARAM_CBANK
	.align		4
        /*000c*/ 	.byte	0x04, 0x0a
        /*000e*/ 	.short	(.L_2965 - .L_2964)
	.align		4
.L_2964:
        /*0010*/ 	.word	index@(.nv.constant0._ZN2at6native27unrolled_elementwise_kernelIZZZNS0_28launch_masked_scatter_kernelERKNS_10TensorBaseES4_S4_S4_ENKUlvE_clEvENKUlvE_clEvEUlhblE_St5arrayIPcLm4EELi4E23TrivialOffsetCalculatorILi3EjESB_ILi1EjENS0_6memory12LoadWithCastILi3EEENSE_13StoreWithCastILi1EEEEEviT_T0_T2_T3_T4_T5_)
        /*0014*/ 	.short	0x0160
        /*0016*/ 	.short	0x0054


	//----- nvinfo : EIATTR_CBANK_PARAM_SIZE
	.align		4
.L_2965:
        /*0018*/ 	.byte	0x03, 0x19
        /*001a*/ 	.short	0x0054


	//----- nvinfo : EIATTR_KPARAM_INFO
	.align		4
        /*001c*/ 	.byte	0x04, 0x17
        /*001e*/ 	.short	(.L_2967 - .L_2966)
.L_2966:
        /*0020*/ 	.word	0x00000000
        /*0024*/ 	.short	0x0006
        /*0026*/ 	.short	0x004c
        /*0028*/ 	.byte	0x00, 0xf0, 0x21, 0x00


	//----- nvinfo : EIATTR_KPARAM_INFO
	.align		4
.L_2967:
        /*002c*/ 	.byte	0x04, 0x17
        /*002e*/ 	.short	(.L_2969 - .L_2968)
.L_2968:
        /*0030*/ 	.word	0x00000000
        /*0034*/ 	.short	0x0005
        /*0036*/ 	.short	0x003c
        /*0038*/ 	.byte	0x00, 0xf0, 0x41, 0x00


	//----- nvinfo : EIATTR_KPARAM_INFO
	.align		4
.L_2969:
        /*003c*/ 	.byte	0x04, 0x17
        /*003e*/ 	.short	(.L_2971 - .L_2970)
.L_2970:
        /*0040*/ 	.word	0x00000000
        /*0044*/ 	.short	0x0004
        /*0046*/ 	.short	0x0039
        /*0048*/ 	.byte	0x00, 0xf0, 0x05, 0x00


	//----- nvinfo : EIATTR_KPARAM_INFO
	.align		4
.L_2971:
        /*004c*/ 	.byte	0x04, 0x17
        /*004e*/ 	.short	(.L_2973 - .L_2972)
.L_2972:
        /*0050*/ 	.word	0x00000000
        /*0054*/ 	.short	0x0003
        /*0056*/ 	.short	0x0038
        /*0058*/ 	.byte	0x00, 0xf0, 0x05, 0x00


	//----- nvinfo : EIATTR_KPARAM_INFO
	.align		4
.L_2973:
        /*005c*/ 	.byte	0x04, 0x17
        /*005e*/ 	.short	(.L_2975 - .L_2974)
.L_2974:
        /*0060*/ 	.word	0x00000000
        /*0064*/ 	.short	0x0002
        /*0066*/ 	.short	0x0018
        /*0068*/ 	.byte	0x00, 0xf0, 0x81, 0x00


	//----- nvinfo : EIATTR_KPARAM_INFO
	.align		4
.L_2975:
        /*006c*/ 	.byte	0x04, 0x17
        /*006e*/ 	.short	(.L_2977 - .L_2976)
.L_2976:
        /*0070*/ 	.word	0x00000000
        /*0074*/ 	.short	0x0001
        /*0076*/ 	.short	0x0008
        /*0078*/ 	.byte	0x00, 0xf0, 0x41, 0x00


	//----- nvinfo : EIATTR_KPARAM_INFO
	.align		4
.L_2977:
        /*007c*/ 	.byte	0x04, 0x17
        /*007e*/ 	.short	(.L_2979 - .L_2978)
.L_2978:
        /*0080*/ 	.word	0x00000000
        /*0084*/ 	.short	0x0000
        /*0086*/ 	.short	0x0000
        /*0088*/ 	.byte	0x00, 0xf0, 0x11, 0x00


	//----- nvinfo : EIATTR_MAXREG_COUNT
	.align		4
.L_2979:
        /*008c*/ 	.byte	0x03, 0x1b
        /*008e*/ 	.short	0x00ff


	//----- nvinfo : EIATTR_EXTERNS
	.align		4
        /*0090*/ 	.byte	0x04, 0x0f
        /*0092*/ 	.short	(.L_2981 - .L_2980)


	//   ....[0]....
	.align		4
.L_2980:
        /*0094*/ 	.word	index@(__assertfail)


	//----- nvinfo : EIATTR_MERCURY_ISA_VERSION
	.align		4
.L_2981:
        /*0098*/ 	.byte	0x03, 0x5f
        /*009a*/ 	.short	0x0000


	//----- nvinfo : EIATTR_SYSCALL_OFFSETS
	.align		4
        /*009c*/ 	.byte	0x04, 0x46
        /*009e*/ 	.short	(.L_2983 - .L_2982)


	//   ....[0]....
.L_2982:
        /*00a0*/ 	.word	0x00000fa0


	//   ....[1]....
        /*00a4*/ 	.word	0x00001fe0


	//   ....[2]....
        /*00a8*/ 	.word	0x00002ec0


	//   ....[3]....
        /*00ac*/ 	.word	0x00003e40


	//   ....[4]....
        /*00b0*/ 	.word	0x00004e80


	//   ....[5]....
        /*00b4*/ 	.word	0x00005d60


	//   ....[6]....
        /*00b8*/ 	.word	0x00006c70


	//   ....[7]....
        /*00bc*/ 	.word	0x00007cb0


	//   ....[8]....
        /*00c0*/ 	.word	0x00008ba0


	//   ....[9]....
        /*00c4*/ 	.word	0x00009b30


	//   ....[10]....
        /*00c8*/ 	.word	0x0000aa50


	//   ....[11]....
        /*00cc*/ 	.word	0x0000b920


	//   ....[12]....
        /*00d0*/ 	.word	0x0000cc00


	//   ....[13]....
        /*00d4*/ 	.word	0x0000dc20


	//   ....[14]....
        /*00d8*/ 	.word	0x0000ec20


	//   ....[15]....
        /*00dc*/ 	.word	0x0000fc20


	//----- nvinfo : EIATTR_EXIT_INSTR_OFFSETS
	.align		4
.L_2983:
        /*00e0*/ 	.byte	0x04, 0x1c
        /*00e2*/ 	.short	(.L_2985 - .L_2984)


	//   ....[0]....
.L_2984:
        /*00e4*/ 	.word	0x0000ecd0


	//   ....[1]....
        /*00e8*/ 	.word	0x0000ede0


	//   ....[2]....
        /*00ec*/ 	.word	0x0000ee00


	//   ....[3]....
        /*00f0*/ 	.word	0x0000eea0


	//   ....[4]....
        /*00f4*/ 	.word	0x0000eed0


	//   ....[5]....
        /*00f8*/ 	.word	0x0000ef00


	//   ....[6]....
        /*00fc*/ 	.word	0x0000efa0


	//   ....[7]....
        /*0100*/ 	.word	0x0000eff0


	//   ....[8]....
        /*0104*/ 	.word	0x0000f0a0


	//   ....[9]....
        /*0108*/ 	.word	0x0000f100


	//   ....[10]....
        /*010c*/ 	.word	0x0000f140


	//   ....[11]....
        /*0110*/ 	.word	0x0000f200


	//   ....[12]....
        /*0114*/ 	.word	0x0000f250


	//   ....[13]....
        /*0118*/ 	.word	0x0000f3f0


	//   ....[14]....
        /*011c*/ 	.word	0x0000f560


	//   ....[15]....
        /*0120*/ 	.word	0x0000f5b0


	//   ....[16]....
        /*0124*/ 	.word	0x0000f660


	//   ....[17]....
        /*0128*/ 	.word	0x0000f7f0


	//   ....[18]....
        /*012c*/ 	.word	0x0000f980


	//   ....[19]....
        /*0130*/ 	.word	0x0000faf0


	//   ....[20]....
        /*0134*/ 	.word	0x0000fc30


	//   ....[21]....
        /*0138*/ 	.word	0x0000fc70


	//   ....[22]....
        /*013c*/ 	.word	0x0000fca0


	//----- nvinfo : EIATTR_MAX_THREADS
	.align		4
.L_2985:
        /*0140*/ 	.byte	0x04, 0x05
        /*0142*/ 	.short	(.L_2987 - .L_2986)
.L_2986:
        /*0144*/ 	.word	0x00000080
        /*0148*/ 	.word	0x00000001
        /*014c*/ 	.word	0x00000001


	//----- nvinfo : EIATTR_CRS_STACK_SIZE
	.align		4
.L_2987:
        /*0150*/ 	.byte	0x04, 0x1e
        /*0152*/ 	.short	(.L_2989 - .L_2988)
.L_2988:
        /*0154*/ 	.word	0x00000000
.L_2989:


//--------------------- .nv.info._ZN2at6native18elementwise_kernelILi128ELi4EZNS0_22gpu_kernel_impl_nocastIZZZNS0_28launch_masked_scatter_kernelERKNS_10TensorBaseES5_S5_S5_ENKUlvE_clEvENKUlvE_clEvEUlhblE_EEvRNS_18TensorIteratorBaseERKT_EUliE_EEviT1_ --------------------------
	.section	.nv.info._ZN2at6native18elementwise_kernelILi128ELi4EZNS0_22gpu_kernel_impl_nocastIZZZNS0_28launch_masked_scatter_kernelERKNS_10TensorBaseES5_S5_S5_ENKUlvE_clEvENKUlvE_clEvEUlhblE_EEvRNS_18TensorIteratorBaseERKT_EUliE_EEviT1_,"",@"SHT_CUDA_INFO"
	.sectionflags	@""
	.align	4


	//----- nvinfo : EIATTR_CUDA_API_VERSION
	.align		4
        /*0000*/ 	.byte	0x04, 0x37
        /*0002*/ 	.short	(.L_2991 - .L_2990)
.L_2990:
        /*0004*/ 	.word	0x00000082


	//----- nvinfo : EIATTR_SW2861232_WAR
	.align		4
.L_2991:
        /*0008*/ 	.byte	0x01, 0x35
	.zero		2


	//----- nvinfo : EIATTR_PARAM_CBANK
	.align		4
        /*000c*/ 	.byte	0x04, 0x0a
        /*000e*/ 	.short	(.L_2993 - .L_2992)
	.align		4
.L_2992:
        /*0010*/ 	.word	index@(.nv.constant0._ZN2at6native18elementwise_kernelILi128ELi4EZNS0_22gpu_kernel_impl_nocastIZZZNS0_28launch_masked_scatter_kernelERKNS_10TensorBaseES5_S5_S5_ENKUlvE_clEvENKUlvE_clEvEUlhblE_EEvRNS_18TensorIteratorBaseERKT_EUliE_EEviT1_)
        /*0014*/ 	.short	0x0160
        /*0016*/ 	.short	0x0300


	//----- nvinfo : EIATTR_CBANK_PARAM_SIZE
	.align		4
.L_2993:
        /*0018*/ 	.byte	0x03, 0x19
        /*001a*/ 	.short	0x0300


	//----- nvinfo : EIATTR_KPARAM_INFO
	.align		4
        /*001c*/ 	.byte	0x04, 0x17
        /*001e*/ 	.short	(.L_2995 - .L_2994)
.L_2994:
        /*0020*/ 	.word	0x00000000
        /*0024*/ 	.short	0x0001
        /*0026*/ 	.short	0x0008
        /*0028*/ 	.byte	0x00, 0xf0, 0xe1, 0x0b


	//----- nvinfo : EIATTR_KPARAM_INFO
	.align		4
.L_2995:
        /*002c*/ 	.byte	0x04, 0x17
        /*002e*/ 	.short	(.L_2997 - .L_2996)
.L_2996:
        /*0030*/ 	.word	0x00000000
        /*0034*/ 	.short	0x0000
        /*0036*/ 	.short	0x0000
        /*0038*/ 	.byte	0x00, 0xf0, 0x11, 0x00


	//----- nvinfo : EIATTR_MAXREG_COUNT
	.align		4
.L_2997:
        /*003c*/ 	.byte	0x03, 0x1b
        /*003e*/ 	.short	0x0080


	//----- nvinfo : EIATTR_MERCURY_ISA_VERSION
	.align		4
        /*0040*/ 	.byte	0x03, 0x5f
        /*0042*/ 	.short	0x0000


	//----- nvinfo : EIATTR_EXIT_INSTR_OFFSETS
	.align		4
        /*0044*/ 	.byte	0x04, 0x1c
        /*0046*/ 	.short	(.L_2999 - .L_2998)


	//   ....[0]....
.L_2998:
        /*0048*/ 	.word	0x00003890


	//   ....[1]....
        /*004c*/ 	.word	0x00004af0


	//----- nvinfo : EIATTR_MAX_THREADS
	.align		4
.L_2999:
        /*0050*/ 	.byte	0x04, 0x05
        /*0052*/ 	.short	(.L_3001 - .L_3000)
.L_3000:
        /*0054*/ 	.word	0x00000080
        /*0058*/ 	.word	0x00000001
        /*005c*/ 	.word	0x00000001


	//----- nvinfo : EIATTR_CRS_STACK_SIZE
	.align		4
.L_3001:
        /*0060*/ 	.byte	0x04, 0x1e
        /*0062*/ 	.short	(.L_3003 - .L_3002)
.L_3002:
        /*0064*/ 	.word	0x00000000
.L_3003:


//--------------------- .nv.info._ZN2at6native27unrolled_elementwise_kernelIZZZNS0_28launch_masked_scatter_kernelERKNS_10TensorBaseES4_S4_S4_ENKUlvE_clEvENKUlvE_clEvEUlhblE_St5arrayIPcLm4EELi4E23TrivialOffsetCalculatorILi3EjESB_ILi1EjENS0_6memory15LoadWithoutCastENSE_16StoreWithoutCastEEEviT_T0_T2_T3_T4_T5_ --------------------------
	.section	.nv.info._ZN2at6native27unrolled_elementwise_kernelIZZZNS0_28launch_masked_scatter_kernelERKNS_10TensorBaseES4_S4_S4_ENKUlvE_clEvENKUlvE_clEvEUlhblE_St5arrayIPcLm4EELi4E23TrivialOffsetCalculatorILi3EjESB_ILi1EjENS0_6memory15LoadWithoutCastENSE_16StoreWithoutCastEEEviT_T0_T2_T3_T4_T5_,"",@"SHT_CUDA_INFO"
	.sectionflags	@""
	.align	4


	//----- nvinfo : EIATTR_CUDA_API_VERSION
	.align		4
        /*0000*/ 	.byte	0x04, 0x37
        /*0002*/ 	.short	(.L_3005 - .L_3004)
.L_3004:
        /*0004*/ 	.word	0x00000082


	//----- nvinfo : EIATTR_SW2861232_WAR
	.align		4
.L_3005:
        /*0008*/ 	.byte	0x01, 0x35
	.zero		2


	//----- nvinfo : EIATTR_PARAM_CBANK
	.align		4
        /*000c*/ 	.byte	0x04, 0x0a
        /*000e*/ 	.short	(.L_3007 - .L_3006)
	.align		4
.L_3006:
        /*0010*/ 	.word	index@(.nv.constant0._ZN2at6native27unrolled_elementwise_kernelIZZZNS0_28launch_masked_scatter_kernelERKNS_10TensorBaseES4_S4_S4_ENKUlvE_clEvENKUlvE_clEvEUlhblE_St5arrayIPcLm4EELi4E23TrivialOffsetCalculatorILi3EjESB_ILi1EjENS0_6memory15LoadWithoutCastENSE_16StoreWithoutCastEEEviT_T0_T2_T3_T4_T5_)
        /*0014*/ 	.short	0x0160
        /*0016*/ 	.short	0x003c


	//----- nvinfo : EIATTR_CBANK_PARAM_SIZE
	.align		4
.L_3007:
        /*0018*/ 	.byte	0x03, 0x19
        /*001a*/ 	.short	0x003c


	//----- nvinfo : EIATTR_KPARAM_INFO
	.align		4
        /*001c*/ 	.byte	0x04, 0x17
        /*001e*/ 	.short	(.L_3009 - .L_3008)
.L_3008:
        /*0020*/ 	.word	0x00000000
        /*0024*/ 	.short	0x0006
        /*0026*/ 	.short	0x003b
        /*0028*/ 	.byte	0x00, 0xf0, 0x05, 0x00


	//----- nvinfo : EIATTR_KPARAM_INFO
	.align		4
.L_3009:
        /*002c*/ 	.byte	0x04, 0x17
        /*002e*/ 	.short	(.L_3011 - .L_3010)
.L_3010:
        /*0030*/ 	.word	0x00000000
        /*0034*/ 	.short	0x0005
        /*0036*/ 	.short	0x003a
        /*0038*/ 	.byte	0x00, 0xf0, 0x05, 0x00


	//----- nvinfo : EIATTR_KPARAM_INFO
	.align		4
.L_3011:
        /*003c*/ 	.byte	0x04, 0x17
        /*003e*/ 	.short	(.L_3013 - .L_3012)
.L_3012:
        /*0040*/ 	.word	0x00000000
        /*0044*/ 	.short	0x0004
        /*0046*/ 	.short	0x0039
        /*0048*/ 	.byte	0x00, 0xf0, 0x05, 0x00


	//----- nvinfo : EIATTR_KPARAM_INFO
	.align		4
.L_3013:
        /*004c*/ 	.byte	0x04, 0x17
        /*004e*/ 	.short	(.L_3015 - .L_3014)
.L_3014:
        /*0050*/ 	.word	0x00000000
        /*0054*/ 	.short	0x0003
        /*0056*/ 	.short	0x0038
        /*0058*/ 	.byte	0x00, 0xf0, 0x05, 0x00


	//----- nvinfo : EIATTR_KPARAM_INFO
	.align		4
.L_3015:
        /*005c*/ 	.byte	0x04, 0x17
        /*005e*/ 	.short	(.L_3017 - .L_3016)
.L_3016:
        /*0060*/ 	.word	0x00000000
        /*0064*/ 	.short	0x0002
        /*0066*/ 	.short	0x0018
        /*0068*/ 	.byte	0x00, 0xf0, 0x81, 0x00


	//----- nvinfo : EIATTR_KPARAM_INFO
	.align		4
.L_3017:
        /*006c*/ 	.byte	0x04, 0x17
        /*006e*/ 	.short	(.L_3019 - .L_3018)
.L_3018:
        /*0070*/ 	.word	0x00000000
        /*0074*/ 	.short	0x0001
        /*0076*/ 	.short	0x0008
        /*0078*/ 	.byte	0x00, 0xf0, 0x41, 0x00


	//----- nvinfo : EIATTR_KPARAM_INFO
	.align		4
.L_3019:
        /*007c*/ 	.byte	0x04, 0x17
        /*007e*/ 	.short	(.L_3021 - .L_3020)
.L_3020:
        /*0080*/ 	.word	0x00000000
        /*0084*/ 	.short	0x0000
        /*0086*/ 	.short	0x0000
        /*0088*/ 	.byte	0x00, 0xf0, 0x11, 0x00


	//----- nvinfo : EIATTR_MAXREG_COUNT
	.align		4
.L_3021:
        /*008c*/ 	.byte	0x03, 0x1b
        /*008e*/ 	.short	0x00ff


	//----- nvinfo : EIATTR_MERCURY_ISA_VERSION
	.align		4
        /*0090*/ 	.byte	0x03, 0x5f
        /*0092*/ 	.short	0x0000


	//----- nvinfo : EIATTR_EXIT_INSTR_OFFSETS
	.align		4
        /*0094*/ 	.byte	0x04, 0x1c
        /*0096*/ 	.short	(.L_3023 - .L_3022)


	//   ....[0]....
.L_3022:
        /*0098*/ 	.word	0x000007a0


	//   ....[1]....
        /*009c*/ 	.word	0x000007f0


	//----- nvinfo : EIATTR_MAX_THREADS
	.align		4
.L_3023:
        /*00a0*/ 	.byte	0x04, 0x05
        /*00a2*/ 	.short	(.L_3025 - .L_3024)
.L_3024:
        /*00a4*/ 	.word	0x00000080
        /*00a8*/ 	.word	0x00000001
        /*00ac*/ 	.word	0x00000001


	//----- nvinfo : EIATTR_CRS_STACK_SIZE
	.align		4
.L_3025:
        /*00b0*/ 	.byte	0x04, 0x1e
        /*00b2*/ 	.short	(.L_3027 - .L_3026)
.L_3026:
        /*00b4*/ 	.word	0x00000000
.L_3027:


//--------------------- .nv.info._ZN2at6native29vectorized_elementwise_kernelILi2EZZZNS0_28launch_masked_scatter_kernelERKNS_10TensorBaseES4_S4_S4_ENKUlvE_clEvENKUlvE_clEvEUlhblE_St5arrayIPcLm4EEEEviT0_T1_ --------------------------
	.section	.nv.info._ZN2at6native29vectorized_elementwise_kernelILi2EZZZNS0_28launch_masked_scatter_kernelERKNS_10TensorBaseES4_S4_S4_ENKUlvE_clEvENKUlvE_clEvEUlhblE_St5arrayIPcLm4EEEEviT0_T1_,"",@"SHT_CUDA_INFO"
	.sectionflags	@""
	.align	4


	//----- nvinfo : EIATTR_CUDA_API_VERSION
	.align		4
        /*0000*/ 	.byte	0x04, 0x37
        /*0002*/ 	.short	(.L_3029 - .L_3028)
.L_3028:
        /*0004*/ 	.word	0x00000082


	//----- nvinfo : EIATTR_SW2861232_WAR
	.align		4
.L_3029:
        /*0008*/ 	.byte	0x01, 0x35
	.zero		2


	//----- nvinfo : EIATTR_PARAM_CBANK
	.align		4
        /*000c*/ 	.byte	0x04, 0x0a
        /*000e*/ 	.short	(.L_3031 - .L_3030)
	.align		4
.L_3030:
        /*0010*/ 	.word	index@(.nv.constant0._ZN2at6native29vectorized_elementwise_kernelILi2EZZZNS0_28launch_masked_scatter_kernelERKNS_10TensorBaseES4_S4_S4_ENKUlvE_clEvENKUlvE_clEvEUlhblE_St5arrayIPcLm4EEEEviT0_T1_)
        /*0014*/ 	.short	0x0160
        /*0016*/ 	.short	0x0038


	//----- nvinfo : EIATTR_CBANK_PARAM_SIZE
	.align		4
.L_3031:
        /*0018*/ 	.byte	0x03, 0x19
        /*001a*/ 	.short	0x0038


	//----- nvinfo : EIATTR_KPARAM_INFO
	.align		4
        /*001c*/ 	.byte	0x04, 0x17
        /*001e*/ 	.short	(.L_3033 - .L_3032)
.L_3032:
        /*0020*/ 	.word	0x00000000
        /*0024*/ 	.short	0x0002
        /*0026*/ 	.short	0x0018
        /*0028*/ 	.byte	0x00, 0xf0, 0x81, 0x00


	//----- nvinfo : EIATTR_KPARAM_INFO
	.align		4
.L_3033:
        /*002c*/ 	.byte	0x04, 0x17
        /*002e*/ 	.short	(.L_3035 - .L_3034)
.L_3034:
        /*0030*/ 	.word	0x00000000
        /*0034*/ 	.short	0x0001
        /*0036*/ 	.short	0x0008
        /*0038*/ 	.byte	0x00, 0xf0, 0x41, 0x00


	//----- nvinfo : EIATTR_KPARAM_INFO
	.align		4
.L_3035:
        /*003c*/ 	.byte	0x04, 0x17
        /*003e*/ 	.short	(.L_3037 - .L_3036)
.L_3036:
        /*0040*/ 	.word	0x00000000
        /*0044*/ 	.short	0x0000
        /*0046*/ 	.short	0x0000
        /*0048*/ 	.byte	0x00, 0xf0, 0x11, 0x00


	//----- nvinfo : EIATTR_MAXREG_COUNT
	.align		4
.L_3037:
        /*004c*/ 	.byte	0x03, 0x1b
        /*004e*/ 	.short	0x00ff


	//----- nvinfo : EIATTR_MERCURY_ISA_VERSION
	.align		4
        /*0050*/ 	.byte	0x03, 0x5f
        /*0052*/ 	.short	0x0000


	//----- nvinfo : EIATTR_EXIT_INSTR_OFFSETS
	.align		4
        /*0054*/ 	.byte	0x04, 0x1c
        /*0056*/ 	.short	(.L_3039 - .L_3038)


	//   ....[0]....
.L_3038:
        /*0058*/ 	.word	0x00000590


	//   ....[1]....
        /*005c*/ 	.word	0x000014f0


	//   ....[2]....
        /*0060*/ 	.word	0x00001540


	//----- nvinfo : EIATTR_MAX_THREADS
	.align		4
.L_3039:
        /*0064*/ 	.byte	0x04, 0x05
        /*0066*/ 	.short	(.L_3041 - .L_3040)
.L_3040:
        /*0068*/ 	.word	0x00000080
        /*006c*/ 	.word	0x00000001
        /*0070*/ 	.word	0x00000001


	//----- nvinfo : EIATTR_CRS_STACK_SIZE
	.align		4
.L_3041:
        /*0074*/ 	.byte	0x04, 0x1e
        /*0076*/ 	.short	(.L_3043 - .L_3042)
.L_3042:
        /*0078*/ 	.word	0x00000000
.L_3043:


//--------------------- .nv.info._ZN2at6native29vectorized_elementwise_kernelILi4EZZZNS0_28launch_masked_scatter_kernelERKNS_10TensorBaseES4_S4_S4_ENKUlvE_clEvENKUlvE_clEvEUlhblE_St5arrayIPcLm4EEEEviT0_T1_ --------------------------
	.section	.nv.info._ZN2at6native29vectorized_elementwise_kernelILi4EZZZNS0_28launch_masked_scatter_kernelERKNS_10TensorBaseES4_S4_S4_ENKUlvE_clEvENKUlvE_clEvEUlhblE_St5arrayIPcLm4EEEEviT0_T1_,"",@"SHT_CUDA_INFO"
	.sectionflags	@""
	.align	4


	//----- nvinfo : EIATTR_CUDA_API_VERSION
	.align		4
        /*0000*/ 	.byte	0x04, 0x37
        /*0002*/ 	.short	(.L_3045 - .L_3044)
.L_3044:
        /*0004*/ 	.word	0x00000082


	//----- nvinfo : EIATTR_SW2861232_WAR
	.align		4
.L_3045:
        /*0008*/ 	.byte	0x01, 0x35
	.zero		2


	//----- nvinfo : EIATTR_PARAM_CBANK
	.align		4
        /*000c*/ 	.byte	0x04, 0x0a
        /*000e*/ 	.short	(.L_3047 - .L_3046)
	.align		4
.L_3046:
        /*0010*/ 	.word	index@(.nv.constant0._ZN2at6native29vectorized_elementwise_kernelILi4EZZZNS0_28launch_masked_scatter_kernelERKNS_10TensorBaseES4_S4_S4_ENKUlvE_clEvENKUlvE_clEvEUlhblE_St5arrayIPcLm4EEEEviT0_T1_)
        /*0014*/ 	.short	0x0160
        /*0016*/ 	.short	0x0038


	//----- nvinfo : EIATTR_CBANK_PARAM_SIZE
	.align		4
.L_3047:
        /*0018*/ 	.byte	0x03, 0x19
        /*001a*/ 	.short	0x0038


	//----- nvinfo : EIATTR_KPARAM_INFO
	.align		4
        /*001c*/ 	.byte	0x04, 0x17
        /*001e*/ 	.short	(.L_3049 - .L_3048)
.L_3048:
        /*0020*/ 	.word	0x00000000
        /*0024*/ 	.short	0x0002
        /*0026*/ 	.short	0x0018
        /*0028*/ 	.byte	0x00, 0xf0, 0x81, 0x00


	//----- nvinfo : EIATTR_KPARAM_INFO
	.align		4
.L_3049:
        /*002c*/ 	.byte	0x04, 0x17
        /*002e*/ 	.short	(.L_3051 - .L_3050)
.L_3050:
        /*0030*/ 	.word	0x00000000
        /*0034*/ 	.short	0x0001
        /*0036*/ 	.short	0x0008
        /*0038*/ 	.byte	0x00, 0xf0, 0x41, 0x00


	//----- nvinfo : EIATTR_KPARAM_INFO
	.align		4
.L_3051:
        /*003c*/ 	.byte	0x04, 0x17
        /*003e*/ 	.short	(.L_3053 - .L_3052)
.L_3052:
        /*0040*/ 	.word	0x00000000
        /*0044*/ 	.short	0x0000
        /*0046*/ 	.short	0x0000
        /*0048*/ 	.byte	0x00, 0xf0, 0x11, 0x00


	//----- nvinfo : EIATTR_MAXREG_COUNT
	.align		4
.L_3053:
        /*004c*/ 	.byte	0x03, 0x1b
        /*004e*/ 	.short	0x00ff


	//----- nvinfo : EIATTR_MERCURY_ISA_VERSION
	.align		4
        /*0050*/ 	.byte	0x03, 0x5f
        /*0052*/ 	.short	0x0000


	//----- nvinfo : EIATTR_EXIT_INSTR_OFFSETS
	.align		4
        /*0054*/ 	.byte	0x04, 0x1c
        /*0056*/ 	.short	(.L_3055 - .L_3054)


	//   ....[0]....
.L_3054:
        /*0058*/ 	.word	0x00000550


	//   ....[1]....
        /*005c*/ 	.word	0x000014b0


	//   ....[2]....
        /*0060*/ 	.word	0x00001500


	//----- nvinfo : EIATTR_MAX_THREADS
	.align		4
.L_3055:
        /*0064*/ 	.byte	0x04, 0x05
        /*0066*/ 	.short	(.L_3057 - .L_3056)
.L_3056:
        /*0068*/ 	.word	0x00000080
        /*006c*/ 	.word	0x00000001
        /*0070*/ 	.word	0x00000001


	//----- nvinfo : EIATTR_CRS_STACK_SIZE
	.align		4
.L_3057:
        /*0074*/ 	.byte	0x04, 0x1e
        /*0076*/ 	.short	(.L_3059 - .L_3058)
.L_3058:
        /*0078*/ 	.word	0x00000000
.L_3059:


//--------------------- .nv.info._ZN2at6native29vectorized_elementwise_kernelILi8EZZZNS0_28launch_masked_scatter_kernelERKNS_10TensorBaseES4_S4_S4_ENKUlvE_clEvENKUlvE_clEvEUlhblE_St5arrayIPcLm4EEEEviT0_T1_ --------------------------
	.section	.nv.info._ZN2at6native29vectorized_elementwise_kernelILi8EZZZNS0_28launch_masked_scatter_kernelERKNS_10TensorBaseES4_S4_S4_ENKUlvE_clEvENKUlvE_clEvEUlhblE_St5arrayIPcLm4EEEEviT0_T1_,"",@"SHT_CUDA_INFO"
	.sectionflags	@""
	.align	4


	//----- nvinfo : EIATTR_CUDA_API_VERSION
	.align		4
        /*0000*/ 	.byte	0x04, 0x37
        /*0002*/ 	.short	(.L_3061 - .L_3060)
.L_3060:
        /*0004*/ 	.word	0x00000082


	//----- nvinfo : EIATTR_SW2861232_WAR
	.align		4
.L_3061:
        /*0008*/ 	.byte	0x01, 0x35
	.zero		2


	//----- nvinfo : EIATTR_PARAM_CBANK
	.align		4
        /*000c*/ 	.byte	0x04, 0x0a
        /*000e*/ 	.short	(.L_3063 - .L_3062)
	.align		4
.L_3062:
        /*0010*/ 	.word	index@(.nv.constant0._ZN2at6native29vectorized_elementwise_kernelILi8EZZZNS0_28launch_masked_scatter_kernelERKNS_10TensorBaseES4_S4_S4_ENKUlvE_clEvENKUlvE_clEvEUlhblE_St5arrayIPcLm4EEEEviT0_T1_)
        /*0014*/ 	.short	0x0160
        /*0016*/ 	.short	0x0038


	//----- nvinfo : EIATTR_CBANK_PARAM_SIZE
	.align		4
.L_3063:
        /*0018*/ 	.byte	0x03, 0x19
        /*001a*/ 	.short	0x0038


	//----- nvinfo : EIATTR_KPARAM_INFO
	.align		4
        /*001c*/ 	.byte	0x04, 0x17
        /*001e*/ 	.short	(.L_3065 - .L_3064)
.L_3064:
        /*0020*/ 	.word	0x00000000
        /*0024*/ 	.short	0x0002
        /*0026*/ 	.short	0x0018
        /*0028*/ 	.byte	0x00, 0xf0, 0x81, 0x00


	//----- nvinfo : EIATTR_KPARAM_INFO
	.align		4
.L_3065:
        /*002c*/ 	.byte	0x04, 0x17
        /*002e*/ 	.short	(.L_3067 - .L_3066)
.L_3066:
        /*0030*/ 	.word	0x00000000
        /*0034*/ 	.short	0x0001
        /*0036*/ 	.short	0x0008
        /*0038*/ 	.byte	0x00, 0xf0, 0x41, 0x00


	//----- nvinfo : EIATTR_KPARAM_INFO
	.align		4
.L_3067:
        /*003c*/ 	.byte	0x04, 0x17
        /*003e*/ 	.short	(.L_3069 - .L_3068)
.L_3068:
        /*0040*/ 	.word	0x00000000
        /*0044*/ 	.short	0x0000
        /*0046*/ 	.short	0x0000
        /*0048*/ 	.byte	0x00, 0xf0, 0x11, 0x00


	//----- nvinfo : EIATTR_MAXREG_COUNT
	.align		4
.L_3069:
        /*004c*/ 	.byte	0x03, 0x1b
        /*004e*/ 	.short	0x00ff


	//----- nvinfo : EIATTR_MERCURY_ISA_VERSION
	.align		4
        /*0050*/ 	.byte	0x03, 0x5f
        /*0052*/ 	.short	0x0000


	//----- nvinfo : EIATTR_EXIT_INSTR_OFFSETS
	.align		4
        /*0054*/ 	.byte	0x04, 0x1c
        /*0056*/ 	.short	(.L_3071 - .L_3070)


	//   ....[0]....
.L_3070:
        /*0058*/ 	.word	0x00000010


	//----- nvinfo : EIATTR_MAX_THREADS
	.align		4
.L_3071:
        /*005c*/ 	.byte	0x04, 0x05
        /*005e*/ 	.short	(.L_3073 - .L_3072)
.L_3072:
        /*0060*/ 	.word	0x00000080
        /*0064*/ 	.word	0x00000001
        /*0068*/ 	.word	0x00000001
.L_3073:


//--------------------- .nv.info._ZN2at6native24index_elementwise_kernelILi128ELi4EZNS0_20cuda_take_put_kernelIN3c108BFloat16ElZZZZZNS0_11take_kernelERNS_14TensorIteratorERKNS_10TensorBaseEENKUlvE_clEvENKUlvE10_clEvENKUlvE_clEvENKUlvE0_clEvEUlRS4_lE_EEvS6_S9_RKT1_EUliE_EEvlSG_ --------------------------
	.section	.nv.info._ZN2at6native24index_elementwise_kernelILi128ELi4EZNS0_20cuda_take_put_kernelIN3c108BFloat16ElZZZZZNS0_11take_kernelERNS_14TensorIteratorERKNS_10TensorBaseEENKUlvE_clEvENKUlvE10_clEvENKUlvE_clEvENKUlvE0_clEvEUlRS4_lE_EEvS6_S9_RKT1_EUliE_EEvlSG_,"",@"SHT_CUDA_INFO"
	.sectionflags	@""
	.align	4


	//----- nvinfo : EIATTR_CUDA_API_VERSION
	.align		4
        /*0000*/ 	.byte	0x04, 0x37
        /*0002*/ 	.short	(.L_3075 - .L_3074)
.L_3074:
        /*0004*/ 	.word	0x00000082


	//----- nvinfo : EIATTR_SW2861232_WAR
	.align		4
.L_3075:
        /*0008*/ 	.byte	0x01, 0x35
	.zero		2


	//----- nvinfo : EIATTR_PARAM_CBANK
	.align		4
        /*000c*/ 	.byte	0x04, 0x0a
        /*000e*/ 	.short	(.L_3077 - .L_3076)
	.align		4
.L_3076:
        /*0010*/ 	.word	index@(.nv.constant0._ZN2at6native24index_elementwise_kernelILi128ELi4EZNS0_20cuda_take_put_kernelIN3c108BFloat16ElZZZZZNS0_11take_kernelERNS_14TensorIteratorERKNS_10TensorBaseEENKUlvE_clEvENKUlvE10_clEvENKUlvE_clEvENKUlvE0_clEvEUlRS4_lE_EEvS6_S9_RKT1_EUliE_EEvlSG_)
        /*0014*/ 	.short	0x0160
        /*0016*/ 	.short	0x03c0


	//----- nvinfo : EIATTR_CBANK_PARAM_SIZE
	.align		4
.L_3077:
        /*0018*/ 	.byte	0x03, 0x19
        /*001a*/ 	.short	0x03c0


	//----- nvinfo : EIATTR_KPARAM_INFO
	.align		4
        /*001c*/ 	.byte	0x04, 0x17
        /*001e*/ 	.short	(.L_3079 - .L_3078)
.L_3078:
        /*0020*/ 	.word	0x00000000
        /*0024*/ 	.short	0x0001
        /*0026*/ 	.short	0x0008
        /*0028*/ 	.byte	0x00, 0xf0, 0xe1, 0x0e


	//----- nvinfo : EIATTR_KPARAM_INFO
	.align		4
.L_3079:
        /*002c*/ 	.byte	0x04, 0x17
        /*002e*/ 	.short	(.L_3081 - .L_3080)
.L_3080:
        /*0030*/ 	.word	0x00000000
        /*0034*/ 	.short	0x0000
        /*0036*/ 	.short	0x0000
        /*0038*/ 	.byte	0x00, 0xf0, 0x21, 0x00


	//----- nvinfo : EIATTR_MAXREG_COUNT
	.align		4
.L_3081:
        /*003c*/ 	.byte	0x03, 0x1b
        /*003e*/ 	.short	0x0080


	//----- nvinfo : EIATTR_EXTERNS
	.align		4
        /*0040*/ 	.byte	0x04, 0x0f
        /*0042*/ 	.short	(.L_3083 - .L_3082)


	//   ....[0]....
	.align		4
.L_3082:
        /*0044*/ 	.word	index@(__assertfail)


	//----- nvinfo : EIATTR_MERCURY_ISA_VERSION
	.align		4
.L_3083:
        /*0048*/ 	.byte	0x03, 0x5f
        /*004a*/ 	.short	0x0000


	//----- nvinfo : EIATTR_SYSCALL_OFFSETS
	.align		4
        /*004c*/ 	.byte	0x04, 0x46
        /*004e*/ 	.short	(.L_3085 - .L_3084)


	//   ....[0]....
.L_3084:
        /*0050*/ 	.word	0x00001100


	//   ....[1]....
        /*0054*/ 	.word	0x00007470


	//   ....[2]....
        /*0058*/ 	.word	0x0000d640


	//   ....[3]....
        /*005c*/ 	.word	0x00013800


	//----- nvinfo : EIATTR_EXIT_INSTR_OFFSETS
	.align		4
.L_3085:
        /*0060*/ 	.byte	0x04, 0x1c
        /*0062*/ 	.short	(.L_3087 - .L_3086)


	//   ....[0]....
.L_3086:
        /*0064*/ 	.word	0x000127b0


	//   ....[1]....
        /*0068*/ 	.word	0x00018aa0


	//----- nvinfo : EIATTR_MAX_THREADS
	.align		4
.L_3087:
        /*006c*/ 	.byte	0x04, 0x05
        /*006e*/ 	.short	(.L_3089 - .L_3088)
.L_3088:
        /*0070*/ 	.word	0x00000080
        /*0074*/ 	.word	0x00000001
        /*0078*/ 	.word	0x00000001


	//----- nvinfo : EIATTR_CRS_STACK_SIZE
	.align		4
.L_3089:
        /*007c*/ 	.byte	0x04, 0x1e
        /*007e*/ 	.short	(.L_3091 - .L_3090)
.L_3090:
        /*0080*/ 	.word	0x00000000
.L_3091:


//--------------------- .nv.info._ZN2at6native24index_elementwise_kernelILi128ELi4EZNS0_20cuda_take_put_kernelIN3c108BFloat16EiZZZZZNS0_11take_kernelERNS_14TensorIteratorERKNS_10TensorBaseEENKUlvE_clEvENKUlvE10_clEvENKUlvE_clEvENKUlvE_clEvEUlRS4_iE_EEvS6_S9_RKT1_EUliE_EEvlSG_ --------------------------
	.section	.nv.info._ZN2at6native24index_elementwise_kernelILi128ELi4EZNS0_20cuda_take_put_kernelIN3c108BFloat16EiZZZZZNS0_11take_kernelERNS_14TensorIteratorERKNS_10TensorBaseEENKUlvE_clEvENKUlvE10_clEvENKUlvE_clEvENKUlvE_clEvEUlRS4_iE_EEvS6_S9_RKT1_EUliE_EEvlSG_,"",@"SHT_CUDA_INFO"
	.sectionflags	@""
	.align	4


	//----- nvinfo : EIATTR_CUDA_API_VERSION
	.align		4
        /*0000*/ 	.byte	0x04, 0x37
        /*0002*/ 	.short	(.L_3093 - .L_3092)
.L_3092:
        /*0004*/ 	.word	0x00000082


	//----- nvinfo : EIATTR_SW2861232_WAR
	.align		4
.L_3093:
        /*0008*/ 	.byte	0x01, 0x35
	.zero		2


	//----- nvinfo : EIATTR_PARAM_CBANK
	.align		4
        /*000c*/ 	.byte	0x04, 0x0a
        /*000e*/ 	.short	(.L_3095 - .L_3094)
	.align		4
.L_3094:
        /*0010*/ 	.word	index@(.nv.constant0._ZN2at6native24index_elementwise_kernelILi128ELi4EZNS0_20cuda_take_put_kernelIN3c108BFloat16EiZZZZZNS0_11take_kernelERNS_14TensorIteratorERKNS_10TensorBaseEENKUlvE_clEvENKUlvE10_clEvENKUlvE_clEvENKUlvE_clEvEUlRS4_iE_EEvS6_S9_RKT1_EUliE_EEvlSG_)
        /*0014*/ 	.short	0x0160
        /*0016*/ 	.short	0x03b8


	//----- nvinfo : EIATTR_CBANK_PARAM_SIZE
	.align		4
.L_3095:
        /*0018*/ 	.byte	0x03, 0x19
        /*001a*/ 	.short	0x03b8


	//----- nvinfo : EIATTR_KPARAM_INFO
	.align		4
        /*001c*/ 	.byte	0x04, 0x17
        /*001e*/ 	.short	(.L_3097 - .L_3096)
.L_3096:
        /*0020*/ 	.word	0x00000000
        /*0024*/ 	.short	0x0001
        /*0026*/ 	.short	0x0008
        /*0028*/ 	.byte	0x00, 0xf0, 0xc1, 0x0e


	//----- nvinfo : EIATTR_KPARAM_INFO
	.align		4
.L_3097:
        /*002c*/ 	.byte	0x04, 0x17
        /*002e*/ 	.short	(.L_3099 - .L_3098)
.L_3098:
        /*0030*/ 	.word	0x00000000
        /*0034*/ 	.short	0x0000
        /*0036*/ 	.short	0x0000
        /*0038*/ 	.byte	0x00, 0xf0, 0x21, 0x00


	//----- nvinfo : EIATTR_MAXREG_COUNT
	.align		4
.L_3099:
        /*003c*/ 	.byte	0x03, 0x1b
        /*003e*/ 	.short	0x0080


	//----- nvinfo : EIATTR_EXTERNS
	.align		4
        /*0040*/ 	.byte	0x04, 0x0f
        /*0042*/ 	.short	(.L_3101 - .L_3100)


	//   ....[0]....
	.align		4
.L_3100:
        /*0044*/ 	.word	index@(__assertfail)


	//----- nvinfo : EIATTR_MERCURY_ISA_VERSION
	.align		4
.L_3101:
        /*0048*/ 	.byte	0x03, 0x5f
        /*004a*/ 	.short	0x0000


	//----- nvinfo : EIATTR_SYSCALL_OFFSETS
	.align		4
        /*004c*/ 	.byte	0x04, 0x46
        /*004e*/ 	.short	(.L_3103 - .L_3102)


	//   ....[0]....
.L_3102:
        /*0050*/ 	.word	0x000010f0


	//   ....[1]....
        /*0054*/ 	.word	0x00002f40


	//   ....[2]....
        /*0058*/ 	.word	0x00004d80


	//   ....[3]....
        /*005c*/ 	.word	0x00006bb0


	//----- nvinfo : EIATTR_EXIT_INSTR_OFFSETS
	.align		4
.L_3103:
        /*0060*/ 	.byte	0x04, 0x1c
        /*0062*/ 	.short	(.L_3105 - .L_3104)


	//   ....[0]....
.L_3104:
        /*0064*/ 	.word	0x00005b50


	//   ....[1]....
        /*0068*/ 	.word	0x00007920


	//----- nvinfo : EIATTR_MAX_THREADS
	.align		4
.L_3105:
        /*006c*/ 	.byte	0x04, 0x05
        /*006e*/ 	.short	(.L_3107 - .L_3106)
.L_3106:
        /*0070*/ 	.word	0x00000080
        /*0074*/ 	.word	0x00000001
        /*0078*/ 	.word	0x00000001


	//----- nvinfo : EIATTR_CRS_STACK_SIZE
	.align		4
.L_3107:
        /*007c*/ 	.byte	0x04, 0x1e
        /*007e*/ 	.short	(.L_3109 - .L_3108)
.L_3108:
        /*0080*/ 	.word	0x00000000
.L_3109:


//--------------------- .nv.info._ZN2at6native24index_elementwise_kernelILi128ELi4EZNS0_20cuda_take_put_kernelIblZZZZZNS0_11take_kernelERNS_14TensorIteratorERKNS_10TensorBaseEENKUlvE_clEvENKUlvE9_clEvENKUlvE_clEvENKUlvE0_clEvEUlRblE_EEvS4_S7_RKT1_EUliE_EEvlSE_ --------------------------
	.section	.nv.info._ZN2at6native24index_elementwise_kernelILi128ELi4EZNS0_20cuda_take_put_kernelIblZZZZZNS0_11take_kernelERNS_14TensorIteratorERKNS_10TensorBaseEENKUlvE_clEvENKUlvE9_clEvENKUlvE_clEvENKUlvE0_clEvEUlRblE_EEvS4_S7_RKT1_EUliE_EEvlSE_,"",@"SHT_CUDA_INFO"
	.sectionflags	@""
	.align	4


	//----- nvinfo : EIATTR_CUDA_API_VERSION
	.align		4
        /*0000*/ 	.byte	0x04, 0x37
        /*0002*/ 	.short	(.L_3111 - .L_3110)
.L_3110:
        /*0004*/ 	.word	0x00000082


	//----- nvinfo : EIATTR_SW2861232_WAR
	.align		4
.L_3111:
        /*0008*/ 	.byte	0x01, 0x35
	.zero		2


	//----- nvinfo : EIATTR_PARAM_CBANK
	.align		4
        /*000c*/ 	.byte	0x04, 0x0a
        /*000e*/ 	.short	(.L_3113 - .L_3112)
	.align		4
.L_3112:
        /*0010*/ 	.word	index@(.nv.constant0._ZN2at6native24index_elementwise_kernelILi128ELi4EZNS0_20cuda_take_put_kernelIblZZZZZNS0_11take_kernelERNS_14TensorIteratorERKNS_10TensorBaseEENKUlvE_clEvENKUlvE9_clEvENKUlvE_clEvENKUlvE0_clEvEUlRblE_EEvS4_S7_RKT1_EUliE_EEvlSE_)
        /*0014*/ 	.short	0x0160
        /*0016*/ 	.short	0x03c0


	//----- nvinfo : EIATTR_CBANK_PARAM_SIZE
	.align		4
.L_3113:
        /*0018*/ 	.byte	0x03, 0x19
        /*001a*/ 	.short	0x03c0


	//----- nvinfo : EIATTR_KPARAM_INFO
	.align		4
        /*001c*/ 	.byte	0x04, 0x17
        /*001e*/ 	.short	(.L_3115 - .L_3114)
.L_3114:
        /*0020*/ 	.word	0x00000000
        /*0024*/ 	.short	0x0001
        /*0026*/ 	.short	0x0008
        /*0028*/ 	.byte	0x00, 0xf0, 0xe1, 0x0e


	//----- nvinfo : EIATTR_KPARAM_INFO
	.align		4
.L_3115:
        /*002c*/ 	.byte	0x04, 0x17
        /*002e*/ 	.short	(.L_3117 - .L_3116)
.L_3116:
        /*0030*/ 	.word	0x00000000
        /*0034*/ 	.short	0x0000
        /*0036*/ 	.short	0x0000
        /*0038*/ 	.byte	0x00, 0xf0, 0x21, 0x00


	//----- nvinfo : EIATTR_MAXREG_COUNT
	.align		4
.L_3117:
        /*003c*/ 	.byte	0x03, 0x1b
        /*003e*/ 	.short	0x0080


	//----- nvinfo : EIATTR_EXTERNS
	.align		4
        /*0040*/ 	.byte	0x04, 0x0f
        /*0042*/ 	.short	(.L_3119 - .L_3118)


	//   ....[0]....
	.align		4
.L_3118:
        /*0044*/ 	.word	index@(__assertfail)


	//----- nvinfo : EIATTR_MERCURY_ISA_VERSION
	.align		4
.L_3119:
        /*0048*/ 	.byte	0x03, 0x5f
        /*004a*/ 	.short	0x0000


	//----- nvinfo : EIATTR_SYSCALL_OFFSETS
	.align		4
        /*004c*/ 	.byte	0x04, 0x46
        /*004e*/ 	.short	(.L_3121 - .L_3120)


	//   ....[0]....
.L_3120:
        /*0050*/ 	.word	0x00001100


	//   ....[1]....
        /*0054*/ 	.word	0x00007470


	//   ....[2]....
        /*0058*/ 	.word	0x0000d640


	//   ....[3]....
        /*005c*/ 	.word	0x00013800


	//----- nvinfo : EIATTR_EXIT_INSTR_OFFSETS
	.align		4
.L_3121:
        /*0060*/ 	.byte	0x04, 0x1c
        /*0062*/ 	.short	(.L_3123 - .L_3122)


	//   ....[0]....
.L_3122:
        /*0064*/ 	.word	0x000127b0


	//   ....[1]....
        /*0068*/ 	.word	0x00018aa0


	//----- nvinfo : EIATTR_MAX_THREADS
	.align		4
.L_3123:
        /*006c*/ 	.byte	0x04, 0x05
        /*006e*/ 	.short	(.L_3125 - .L_3124)
.L_3124:
        /*0070*/ 	.word	0x00000080
        /*0074*/ 	.word	0x00000001
        /*0078*/ 	.word	0x00000001


	//----- nvinfo : EIATTR_CRS_STACK_SIZE
	.align		4
.L_3125:
        /*007c*/ 	.byte	0x04, 0x1e
        /*007e*/ 	.short	(.L_3127 - .L_3126)
.L_3126:
        /*0080*/ 	.word	0x00000000
.L_3127:


//--------------------- .nv.info._ZN2at6native24index_elementwise_kernelILi128ELi4EZNS0_20cuda_take_put_kernelIbiZZZZZNS0_11take_kernelERNS_14TensorIteratorERKNS_10TensorBaseEENKUlvE_clEvENKUlvE9_clEvENKUlvE_clEvENKUlvE_clEvEUlRbiE_EEvS4_S7_RKT1_EUliE_EEvlSE_ --------------------------
	.section	.nv.info._ZN2at6native24index_elementwise_kernelILi128ELi4EZNS0_20cuda_take_put_kernelIbiZZZZZNS0_11take_kernelERNS_14TensorIteratorERKNS_10TensorBaseEENKUlvE_clEvENKUlvE9_clEvENKUlvE_clEvENKUlvE_clEvEUlRbiE_EEvS4_S7_RKT1_EUliE_EEvlSE_,"",@"SHT_CUDA_INFO"
	.sectionflags	@""
	.align	4


	//----- nvinfo : EIATTR_CUDA_API_VERSION
	.align		4
        /*0000*/ 	.byte	0x04, 0x37
        /*0002*/ 	.short	(.L_3129 - .L_3128)
.L_3128:
        /*0004*/ 	.word	0x00000082


	//----- nvinfo : EIATTR_SW2861232_WAR
	.align		4
.L_3129:
        /*0008*/ 	.byte	0x01, 0x35
	.zero		2


	//----- nvinfo : EIATTR_PARAM_CBANK
	.align		4
        /*000c*/ 	.byte	0x04, 0x0a
        /*000e*/ 	.short	(.L_3131 - .L_3130)
	.align		4
.L_3130:
        /*0010*/ 	.word	index@(.nv.constant0._ZN2at6native24index_elementwise_kernelILi128ELi4EZNS0_20cuda_take_put_kernelIbiZZZZZNS0_11take_kernelERNS_14TensorIteratorERKNS_10TensorBaseEENKUlvE_clEvENKUlvE9_clEvENKUlvE_clEvENKUlvE_clEvEUlRbiE_EEvS4_S7_RKT1_EUliE_EEvlSE_)
        /*0014*/ 	.short	0x0160
        /*0016*/ 	.short	0x03b8


	//----- nvinfo : EIATTR_CBANK_PARAM_SIZE
	.align		4
.L_3131:
        /*0018*/ 	.byte	0x03, 0x19
        /*001a*/ 	.short	0x03b8


	//----- nvinfo : EIATTR_KPARAM_INFO
	.align		4
        /*001c*/ 	.byte	0x04, 0x17
        /*001e*/ 	.short	(.L_3133 - .L_3132)
.L_3132:
        /*0020*/ 	.word	0x00000000
        /*0024*/ 	.short	0x0001
        /*0026*/ 	.short	0x0008
        /*0028*/ 	.byte	0x00, 0xf0, 0xc1, 0x0e


	//----- nvinfo : EIATTR_KPARAM_INFO
	.align		4
.L_3133:
        /*002c*/ 	.byte	0x04, 0x17
        /*002e*/ 	.short	(.L_3135 - .L_3134)
.L_3134:
        /*0030*/ 	.word	0x00000000
        /*0034*/ 	.short	0x0000
        /*0036*/ 	.short	0x0000
        /*0038*/ 	.byte	0x00, 0xf0, 0x21, 0x00


	//----- nvinfo : EIATTR_MAXREG_COUNT
	.align		4
.L_3135:
        /*003c*/ 	.byte	0x03, 0x1b
        /*003e*/ 	.short	0x0080


	//----- nvinfo : EIATTR_EXTERNS
	.align		4
        /*0040*/ 	.byte	0x04, 0x0f
        /*0042*/ 	.short	(.L_3137 - .L_3136)


	//   ....[0]....
	.align		4
.L_3136:
        /*0044*/ 	.word	index@(__assertfail)


	//----- nvinfo : EIATTR_MERCURY_ISA_VERSION
	.align		4
.L_3137:
        /*0048*/ 	.byte	0x03, 0x5f
        /*004a*/ 	.short	0x0000


	//----- nvinfo : EIATTR_SYSCALL_OFFSETS
	.align		4
        /*004c*/ 	.byte	0x04, 0x46
        /*004e*/ 	.short	(.L_3139 - .L_3138)


	//   ....[0]....
.L_3138:
        /*0050*/ 	.word	0x000010f0


	//   ....[1]....
        /*0054*/ 	.word	0x00002f30


	//   ....[2]....
        /*0058*/ 	.word	0x00004d60


	//   ....[3]....
        /*005c*/ 	.word	0x00006b80


	//----- nvinfo : EIATTR_EXIT_INSTR_OFFSETS
	.align		4
.L_3139:
        /*0060*/ 	.byte	0x04, 0x1c
        /*0062*/ 	.short	(.L_3141 - .L_3140)


	//   ....[0]....
.L_3140:
        /*0064*/ 	.word	0x00005b30


	//   ....[1]....
        /*0068*/ 	.word	0x000078f0


	//----- nvinfo : EIATTR_MAX_THREADS
	.align		4
.L_3141:
        /*006c*/ 	.byte	0x04, 0x05
        /*006e*/ 	.short	(.L_3143 - .L_3142)
.L_3142:
        /*0070*/ 	.word	0x00000080
        /*0074*/ 	.word	0x00000001
        /*0078*/ 	.word	0x00000001


	//----- nvinfo : EIATTR_CRS_STACK_SIZE
	.align		4
.L_3143:
        /*007c*/ 	.byte	0x04, 0x1e
        /*007e*/ 	.short	(.L_3145 - .L_3144)
.L_3144:
        /*0080*/ 	.word	0x00000000
.L_3145:


//--------------------- .nv.info._ZN2at6native24index_elementwise_kernelILi128ELi4EZNS0_20cuda_take_put_kernelIN3c104HalfElZZZZZNS0_11take_kernelERNS_14TensorIteratorERKNS_10TensorBaseEENKUlvE_clEvENKUlvE8_clEvENKUlvE_clEvENKUlvE0_clEvEUlRS4_lE_EEvS6_S9_RKT1_EUliE_EEvlSG_ --------------------------
	.section	.nv.info._ZN2at6native24index_elementwise_kernelILi128ELi4EZNS0_20cuda_take_put_kernelIN3c104HalfElZZZZZNS0_11take_kernelERNS_14TensorIteratorERKNS_10TensorBaseEENKUlvE_clEvENKUlvE8_clEvENKUlvE_clEvENKUlvE0_clEvEUlRS4_lE_EEvS6_S9_RKT1_EUliE_EEvlSG_,"",@"SHT_CUDA_INFO"
	.sectionflags	@""
	.align	4


	//----- nvinfo : EIATTR_CUDA_API_VERSION
	.align		4
        /*0000*/ 	.byte	0x04, 0x37
        /*0002*/ 	.short	(.L_3147 - .L_3146)
.L_3146:
        /*0004*/ 	.word	0x00000082


	//----- nvinfo : EIATTR_SW2861232_WAR
	.align		4
.L_3147:
        /*0008*/ 	.byte	0x01, 0x35
	.zero		2


	//----- nvinfo : EIATTR_PARAM_CBANK
	.align		4
        /*000c*/ 	.byte	0x04, 0x0a
        /*000e*/ 	.short	(.L_3149 - .L_3148)
	.align		4
.L_3148:
        /*0010*/ 	.word	index@(.nv.constant0._ZN2at6native24index_elementwise_kernelILi128ELi4EZNS0_20cuda_take_put_kernelIN3c104HalfElZZZZZNS0_11take_kernelERNS_14TensorIteratorERKNS_10TensorBaseEENKUlvE_clEvENKUlvE8_clEvENKUlvE_clEvENKUlvE0_clEvEUlRS4_lE_EEvS6_S9_RKT1_EUliE_EEvlSG_)
        /*0014*/ 	.short	0x0160
        /*0016*/ 	.short	0x03c0


	//----- nvinfo : EIATTR_CBANK_PARAM_SIZE
	.align		4
.L_3149:
        /*0018*/ 	.byte	0x03, 0x19
        /*001a*/ 	.short	0x03c0


	//----- nvinfo : EIATTR_KPARAM_INFO
	.align		4
        /*001c*/ 	.byte	0x04, 0x17
        /*001e*/ 	.short	(.L_3151 - .L_3150)
.L_3150:
        /*0020*/ 	.word	0x00000000
        /*0024*/ 	.short	0x0001
        /*0026*/ 	.short	0x0008
        /*0028*/ 	.byte	0x00, 0xf0, 0xe1, 0x0e


	//----- nvinfo : EIATTR_KPARAM_INFO
	.align		4
.L_3151:
        /*002c*/ 	.byte	0x04, 0x17
        /*002e*/ 	.short	(.L_3153 - .L_3152)
.L_3152:
        /*0030*/ 	.word	0x00000000
        /*0034*/ 	.short	0x0000
        /*0036*/ 	.short	0x0000
        /*0038*/ 	.byte	0x00, 0xf0, 0x21, 0x00


	//----- nvinfo : EIATTR_MAXREG_COUNT
	.align		4
.L_3153:
        /*003c*/ 	.byte	0x03, 0x1b
        /*003e*/ 	.short	0x0080


	//----- nvinfo : EIATTR_EXTERNS
	.align		4
        /*0040*/ 	.byte	0x04, 0x0f
        /*0042*/ 	.short	(.L_3155 - .L_3154)


	//   ....[0]....
	.align		4
.L_3154:
        /*0044*/ 	.word	index@(__assertfail)


	//----- nvinfo : EIATTR_MERCURY_ISA_VERSION
	.align		4
.L_3155:
        /*0048*/ 	.byte	0x03, 0x5f
        /*004a*/ 	.short	0x0000


	//----- nvinfo : EIATTR_SYSCALL_OFFSETS
	.align		4
        /*004c*/ 	.byte	0x04, 0x46
        /*004e*/ 	.short	(.L_3157 - .L_3156)


	//   ....[0]....
.L_3156:
        /*0050*/ 	.word	0x00001100


	//   ....[1]....
        /*0054*/ 	.word	0x00007470


	//   ....[2]....
        /*0058*/ 	.word	0x0000d640


	//   ....[3]....
        /*005c*/ 	.word	0x00013800


	//----- nvinfo : EIATTR_EXIT_INSTR_OFFSETS
	.align		4
.L_3157:
        /*0060*/ 	.byte	0x04, 0x1c
        /*0062*/ 	.short	(.L_3159 - .L_3158)


	//   ....[0]....
.L_3158:
        /*0064*/ 	.word	0x000127b0


	//   ....[1]....
        /*0068*/ 	.word	0x00018aa0


	//----- nvinfo : EIATTR_MAX_THREADS
	.align		4
.L_3159:
        /*006c*/ 	.byte	0x04, 0x05
        /*006e*/ 	.short	(.L_3161 - .L_3160)
.L_3160:
        /*0070*/ 	.word	0x00000080
        /*0074*/ 	.word	0x00000001
        /*0078*/ 	.word	0x00000001


	//----- nvinfo : EIATTR_CRS_STACK_SIZE
	.align		4
.L_3161:
        /*007c*/ 	.byte	0x04, 0x1e
        /*007e*/ 	.short	(.L_3163 - .L_3162)
.L_3162:
        /*0080*/ 	.word	0x00000000
.L_3163:


//--------------------- .nv.info._ZN2at6native24index_elementwise_kernelILi128ELi4EZNS0_20cuda_take_put_kernelIN3c104HalfEiZZZZZNS0_11take_kernelERNS_14TensorIteratorERKNS_10TensorBaseEENKUlvE_clEvENKUlvE8_clEvENKUlvE_clEvENKUlvE_clEvEUlRS4_iE_EEvS6_S9_RKT1_EUliE_EEvlSG_ --------------------------
	.section	.nv.info._ZN2at6native24index_elementwise_kernelILi128ELi4EZNS0_20cuda_take_put_kernelIN3c104HalfEiZZZZZNS0_11take_kernelERNS_14TensorIteratorERKNS_10TensorBaseEENKUlvE_clEvENKUlvE8_clEvENKUlvE_clEvENKUlvE_clEvEUlRS4_iE_EEvS6_S9_RKT1_EUliE_EEvlSG_,"",@"SHT_CUDA_INFO"
	.sectionflags	@""
	.align	4


	//----- nvinfo : EIATTR_CUDA_API_VERSION
	.align		4
        /*0000*/ 	.byte	0x04, 0x37
        /*0002*/ 	.short	(.L_3165 - .L_3164)
.L_3164:
        /*0004*/ 	.word	0x00000082


	//----- nvinfo : EIATTR_SW2861232_WAR
	.align		4
.L_3165:
        /*0008*/ 	.byte	0x01, 0x35
	.zero		2


	//----- nvinfo : EIATTR_PARAM_CBANK
	.align		4
        /*000c*/ 	.byte	0x04, 0x0a
        /*000e*/ 	.short	(.L_3167 - .L_3166)
	.align		4
.L_3166:
        /*0010*/ 	.word	index@(.nv.constant0._ZN2at6native24index_elementwise_kernelILi128ELi4EZNS0_20cuda_take_put_kernelIN3c104HalfEiZZZZZNS0_11take_kernelERNS_14TensorIteratorERKNS_10TensorBaseEENKUlvE_clEvENKUlvE8_clEvENKUlvE_clEvENKUlvE_clEvEUlRS4_iE_EEvS6_S9_RKT1_EUliE_EEvlSG_)
        /*0014*/ 	.short	0x0160
        /*0016*/ 	.short	0x03b8


	//----- nvinfo : EIATTR_CBANK_PARAM_SIZE
	.align		4
.L_3167:
        /*0018*/ 	.byte	0x03, 0x19
        /*001a*/ 	.short	0x03b8


	//----- nvinfo : EIATTR_KPARAM_INFO
	.align		4
        /*001c*/ 	.byte	0x04, 0x17
        /*001e*/ 	.short	(.L_3169 - .L_3168)
.L_3168:
        /*0020*/ 	.word	0x00000000
        /*0024*/ 	.short	0x0001
        /*0026*/ 	.short	0x0008
        /*0028*/ 	.byte	0x00, 0xf0, 0xc1, 0x0e


	//----- nvinfo : EIATTR_KPARAM_INFO
	.align		4
.L_3169:
        /*002c*/ 	.byte	0x04, 0x17
        /*002e*/ 	.short	(.L_3171 - .L_3170)
.L_3170:
        /*0030*/ 	.word	0x00000000
        /*0034*/ 	.short	0x0000
        /*0036*/ 	.short	0x0000
        /*0038*/ 	.byte	0x00, 0xf0, 0x21, 0x00


	//----- nvinfo : EIATTR_MAXREG_COUNT
	.align		4
.L_3171:
        /*003c*/ 	.byte	0x03, 0x1b
        /*003e*/ 	.short	0x0080


	//----- nvinfo : EIATTR_EXTERNS
	.align		4
        /*0040*/ 	.byte	0x04, 0x0f
        /*0042*/ 	.short	(.L_3173 - .L_3172)


	//   ....[0]....
	.align		4
.L_3172:
        /*0044*/ 	.word	index@(__assertfail)


	//----- nvinfo : EIATTR_MERCURY_ISA_VERSION
	.align		4
.L_3173:
        /*0048*/ 	.byte	0x03, 0x5f
        /*004a*/ 	.short	0x0000


	//----- nvinfo : EIATTR_SYSCALL_OFFSETS
	.align		4
        /*004c*/ 	.byte	0x04, 0x46
        /*004e*/ 	.short	(.L_3175 - .L_3174)


	//   ....[0]....
.L_3174:
        /*0050*/ 	.word	0x000010f0


	//   ....[1]....
        /*0054*/ 	.word	0x00002f40


	//   ....[2]....
        /*0058*/ 	.word	0x00004d80


	//   ....[3]....
        /*005c*/ 	.word	0x00006bb0


	//----- nvinfo : EIATTR_EXIT_INSTR_OFFSETS
	.align		4
.L_3175:
        /*0060*/ 	.byte	0x04, 0x1c
        /*0062*/ 	.short	(.L_3177 - .L_3176)


	//   ....[0]....
.L_3176:
        /*0064*/ 	.word	0x00005b50


	//   ....[1]....
        /*0068*/ 	.word	0x00007920


	//----- nvinfo : EIATTR_MAX_THREADS
	.align		4
.L_3177:
        /*006c*/ 	.byte	0x04, 0x05
        /*006e*/ 	.short	(.L_3179 - .L_3178)
.L_3178:
        /*0070*/ 	.word	0x00000080
        /*0074*/ 	.word	0x00000001
        /*0078*/ 	.word	0x00000001


	//----- nvinfo : EIATTR_CRS_STACK_SIZE
	.align		4
.L_3179:
        /*007c*/ 	.byte	0x04, 0x1e
        /*007e*/ 	.short	(.L_3181 - .L_3180)
.L_3180:
        /*0080*/ 	.word	0x00000000
.L_3181:


//--------------------- .nv.info._ZN2at6native24index_elementwise_kernelILi128ELi4EZNS0_20cuda_take_put_kernelIN3c107complexIfEElZZZZZNS0_11take_kernelERNS_14TensorIteratorERKNS_10TensorBaseEENKUlvE_clEvENKUlvE7_clEvENKUlvE_clEvENKUlvE0_clEvEUlRS5_lE_EEvS7_SA_RKT1_EUliE_EEvlSH_ --------------------------
	.section	.nv.info._ZN2at6native24index_elementwise_kernelILi128ELi4EZNS0_20cuda_take_put_kernelIN3c107complexIfEElZZZZZNS0_11take_kernelERNS_14TensorIteratorERKNS_10TensorBaseEENKUlvE_clEvENKUlvE7_clEvENKUlvE_clEvENKUlvE0_clEvEUlRS5_lE_EEvS7_SA_RKT1_EUliE_EEvlSH_,"",@"SHT_CUDA_INFO"
	.sectionflags	@""
	.align	4


	//----- nvinfo : EIATTR_CUDA_API_VERSION
	.align		4
        /*0000*/ 	.byte	0x04, 0x37
        /*0002*/ 	.short	(.L_3183 - .L_3182)
.L_3182:
        /*0004*/ 	.word	0x00000082


	//----- nvinfo : EIATTR_SW2861232_WAR
	.align		4
.L_3183:
        /*0008*/ 	.byte	0x01, 0x35
	.zero		2


	//----- nvinfo : EIATTR_PARAM_CBANK
	.align		4
        /*000c*/ 	.byte	0x04, 0x0a
        /*000e*/ 	.short	(.L_3185 - .L_3184)
	.align		4
.L_3184:
        /*0010*/ 	.word	index@(.nv.constant0._ZN2at6native24index_elementwise_kernelILi128ELi4EZNS0_20cuda_take_put_kernelIN3c107complexIfEElZZZZZNS0_11take_kernelERNS_14TensorIteratorERKNS_10TensorBaseEENKUlvE_clEvENKUlvE7_clEvENKUlvE_clEvENKUlvE0_clEvEUlRS5_lE_EEvS7_SA_RKT1_EUliE_EEvlSH_)
        /*0014*/ 	.short	0x0160
        /*0016*/ 	.short	0x03c0


	//----- nvinfo : EIATTR_CBANK_PARAM_SIZE
	.align		4
.L_3185:
        /*0018*/ 	.byte	0x03, 0x19
        /*001a*/ 	.short	0x03c0


	//----- nvinfo : EIATTR_KPARAM_INFO
	.align		4
        /*001c*/ 	.byte	0x04, 0x17
        /*001e*/ 	.short	(.L_3187 - .L_3186)
.L_3186:
        /*0020*/ 	.word	0x00000000
        /*0024*/ 	.short	0x0001
        /*0026*/ 	.short	0x0008
        /*0028*/ 	.byte	0x00, 0xf0, 0xe1, 0x0e


	//----- nvinfo : EIATTR_KPARAM_INFO
	.align		4
.L_3187:
        /*002c*/ 	.byte	0x04, 0x17
        /*002e*/ 	.short	(.L_3189 - .L_3188)
.L_3188:
        /*0030*/ 	.word	0x00000000
        /*0034*/ 	.short	0x0000
        /*0036*/ 	.short	0x0000
        /*0038*/ 	.byte	0x00, 0xf0, 0x21, 0x00


	//----- nvinfo : EIATTR_MAXREG_COUNT
	.align		4
.L_3189:
        /*003c*/ 	.byte	0x03, 0x1b
        /*003e*/ 	.short	0x0080


	//----- nvinfo : EIATTR_EXTERNS
	.align		4
        /*0040*/ 	.byte	0x04, 0x0f
        /*0042*/ 	.short	(.L_3191 - .L_3190)


	//   ....[0]....
	.align		4
.L_3190:
        /*0044*/ 	.word	index@(__assertfail)


	//----- nvinfo : EIATTR_MERCURY_ISA_VERSION
	.align		4
.L_3191:
        /*0048*/ 	.byte	0x03, 0x5f
        /*004a*/ 	.short	0x0000


	//----- nvinfo : EIATTR_SYSCALL_OFFSETS
	.align		4
        /*004c*/ 	.byte	0x04, 0x46
        /*004e*/ 	.short	(.L_3193 - .L_3192)


	//   ....[0]....
.L_3192:
        /*0050*/ 	.word	0x00001100


	//   ....[1]....
        /*0054*/ 	.word	0x00007470


	//   ....[2]....
        /*0058*/ 	.word	0x0000d640


	//   ....[3]....
        /*005c*/ 	.word	0x00013800


	//----- nvinfo : EIATTR_EXIT_INSTR_OFFSETS
	.align		4
.L_3193:
        /*0060*/ 	.byte	0x04, 0x1c
        /*0062*/ 	.short	(.L_3195 - .L_3194)


	//   ....[0]....
.L_3194:
        /*0064*/ 	.word	0x000127b0


	//   ....[1]....
        /*0068*/ 	.word	0x00018aa0


	//----- nvinfo : EIATTR_MAX_THREADS
	.align		4
.L_3195:
        /*006c*/ 	.byte	0x04, 0x05
        /*006e*/ 	.short	(.L_3197 - .L_3196)
.L_3196:
        /*0070*/ 	.word	0x00000080
        /*0074*/ 	.word	0x00000001
        /*0078*/ 	.word	0x00000001


	//----- nvinfo : EIATTR_CRS_STACK_SIZE
	.align		4
.L_3197:
        /*007c*/ 	.byte	0x04, 0x1e
        /*007e*/ 	.short	(.L_3199 - .L_3198)
.L_3198:
        /*0080*/ 	.word	0x00000000
.L_3199:


//--------------------- .nv.info._ZN2at6native24index_elementwise_kernelILi128ELi4EZNS0_20cuda_take_put_kernelIN3c107complexIfEEiZZZZZNS0_11take_kernelERNS_14TensorIteratorERKNS_10TensorBaseEENKUlvE_clEvENKUlvE7_clEvENKUlvE_clEvENKUlvE_clEvEUlRS5_iE_EEvS7_SA_RKT1_EUliE_EEvlSH_ --------------------------
	.section	.nv.info._ZN2at6native24index_elementwise_kernelILi128ELi4EZNS0_20cuda_take_put_kernelIN3c107complexIfEEiZZZZZNS0_11take_kernelERNS_14TensorIteratorERKNS_10TensorBaseEENKUlvE_clEvENKUlvE7_clEvENKUlvE_clEvENKUlvE_clEvEUlRS5_iE_EEvS7_SA_RKT1_EUliE_EEvlSH_,"",@"SHT_CUDA_INFO"
	.sectionflags	@""
	.align	4


	//----- nvinfo : EIATTR_CUDA_API_VERSION
	.align		4
        /*0000*/ 	.byte	0x04, 0x37
        /*0002*/ 	.short	(.L_3201 - .L_3200)
.L_3200:
        /*0004*/ 	.word	0x00000082


	//----- nvinfo : EIATTR_SW2861232_WAR
	.align		4
.L_3201:
        /*0008*/ 	.byte	0x01, 0x35
	.zero		2


	//----- nvinfo : EIATTR_PARAM_CBANK
	.align		4
        /*000c*/ 	.byte	0x04, 0x0a
        /*000e*/ 	.short	(.L_3203 - .L_3202)
	.align		4
.L_3202:
        /*0010*/ 	.word	index@(.nv.constant0._ZN2at6native24index_elementwise_kernelILi128ELi4EZNS0_20cuda_take_put_kernelIN3c107complexIfEEiZZZZZNS0_11take_kernelERNS_14TensorIteratorERKNS_10TensorBaseEENKUlvE_clEvENKUlvE7_clEvENKUlvE_clEvENKUlvE_clEvEUlRS5_iE_EEvS7_SA_RKT1_EUliE_EEvlSH_)
        /*0014*/ 	.short	0x0160
        /*0016*/ 	.short	0x03b8


	//----- nvinfo : EIATTR_CBANK_PARAM_SIZE
	.align		4
.L_3203:
        /*0018*/ 	.byte	0x03, 0x19
        /*001a*/ 	.short	0x03b8


	//----- nvinfo : EIATTR_KPARAM_INFO
	.align		4
        /*001c*/ 	.byte	0x04, 0x17
        /*001e*/ 	.short	(.L_3205 - .L_3204)
.L_3204:
        /*0020*/ 	.word	0x00000000
        /*0024*/ 	.short	0x0001
        /*0026*/ 	.short	0x0008
        /*0028*/ 	.byte	0x00, 0xf0, 0xc1, 0x0e


	//----- nvinfo : EIATTR_KPARAM_INFO
	.align		4
.L_3205:
        /*002c*/ 	.byte	0x04, 0x17
        /*002e*/ 	.short	(.L_3207 - .L_3206)
.L_3206:
        /*0030*/ 	.word	0x00000000
        /*0034*/ 	.short	0x0000
        /*0036*/ 	.short	0x0000
        /*0038*/ 	.byte	0x00, 0xf0, 0x21, 0x00


	//----- nvinfo : EIATTR_MAXREG_COUNT
	.align		4
.L_3207:
        /*003c*/ 	.byte	0x03, 0x1b
        /*003e*/ 	.short	0x0080


	//----- nvinfo : EIATTR_EXTERNS
	.align		4
        /*0040*/ 	.byte	0x04, 0x0f
        /*0042*/ 	.short	(.L_3209 - .L_3208)


	//   ....[0]....
	.align		4
.L_3208:
        /*0044*/ 	.word	index@(__assertfail)


	//----- nvinfo : EIATTR_MERCURY_ISA_VERSION
	.align		4
.L_3209:
        /*0048*/ 	.byte	0x03, 0x5f
        /*004a*/ 	.short	0x0000


	//----- nvinfo : EIATTR_SYSCALL_OFFSETS
	.align		4
        /*004c*/ 	.byte	0x04, 0x46
        /*004e*/ 	.short	(.L_3211 - .L_3210)


	//   ....[0]....
.L_3210:
        /*0050*/ 	.word	0x000010f0


	//   ....[1]....
        /*0054*/ 	.word	0x00002f30


	//   ....[2]....
        /*0058*/ 	.word	0x00004d60


	//   ....[3]....
        /*005c*/ 	.word	0x00006b80


	//----- nvinfo : EIATTR_EXIT_INSTR_OFFSETS
	.align		4
.L_3211:
        /*0060*/ 	.byte	0x04, 0x1c
        /*0062*/ 	.short	(.L_3213 - .L_3212)


	//   ....[0]....
.L_3212:
        /*0064*/ 	.word	0x00005b30


	//   ....[1]....
        /*0068*/ 	.word	0x000078f0


	//----- nvinfo : EIATTR_MAX_THREADS
	.align		4
.L_3213:
        /*006c*/ 	.byte	0x04, 0x05
        /*006e*/ 	.short	(.L_3215 - .L_3214)
.L_3214:
        /*0070*/ 	.word	0x00000080
        /*0074*/ 	.word	0x00000001
        /*0078*/ 	.word	0x00000001


	//----- nvinfo : EIATTR_CRS_STACK_SIZE
	.align		4
.L_3215:
        /*007c*/ 	.byte	0x04, 0x1e
        /*007e*/ 	.short	(.L_3217 - .L_3216)
.L_3216:
        /*0080*/ 	.word	0x00000000
.L_3217:


//--------------------- .nv.info._ZN2at6native24index_elementwise_kernelILi128ELi4EZNS0_20cuda_take_put_kernelIN3c107complexIdEElZZZZZNS0_11take_kernelERNS_14TensorIteratorERKNS_10TensorBaseEENKUlvE_clEvENKUlvE6_clEvENKUlvE_clEvENKUlvE0_clEvEUlRS5_lE_EEvS7_SA_RKT1_EUliE_EEvlSH_ --------------------------
	.section	.nv.info._ZN2at6native24index_elementwise_kernelILi128ELi4EZNS0_20cuda_take_put_kernelIN3c107complexIdEElZZZZZNS0_11take_kernelERNS_14TensorIteratorERKNS_10TensorBaseEENKUlvE_clEvENKUlvE6_clEvENKUlvE_clEvENKUlvE0_clEvEUlRS5_lE_EEvS7_SA_RKT1_EUliE_EEvlSH_,"",@"SHT_CUDA_INFO"
	.sectionflags	@""
	.align	4


	//----- nvinfo : EIATTR_CUDA_API_VERSION
	.align		4
        /*0000*/ 	.byte	0x04, 0x37
        /*0002*/ 	.short	(.L_3219 - .L_3218)
.L_3218:
        /*0004*/ 	.word	0x00000082


	//----- nvinfo : EIATTR_SW2861232_WAR
	.align		4
.L_3219:
        /*0008*/ 	.byte	0x01, 0x35
	.zero		2


	//----- nvinfo : EIATTR_PARAM_CBANK
	.align		4
        /*000c*/ 	.byte	0x04, 0x0a
        /*000e*/ 	.short	(.L_3221 - .L_3220)
	.align		4
.L_3220:
        /*0010*/ 	.word	index@(.nv.constant0._ZN2at6native24index_elementwise_kernelILi128ELi4EZNS0_20cuda_take_put_kernelIN3c107complexIdEElZZZZZNS0_11take_kernelERNS_14TensorIteratorERKNS_10TensorBaseEENKUlvE_clEvENKUlvE6_clEvENKUlvE_clEvENKUlvE0_clEvEUlRS5_lE_EEvS7_SA_RKT1_EUliE_EEvlSH_)
        /*0014*/ 	.short	0x0160
        /*0016*/ 	.short	0x03c0


	//----- nvinfo : EIATTR_CBANK_PARAM_SIZE
	.align		4
.L_3221:
        /*0018*/ 	.byte	0x03, 0x19
        /*001a*/ 	.short	0x03c0


	//----- nvinfo : EIATTR_KPARAM_INFO
	.align		4
        /*001c*/ 	.byte	0x04, 0x17
        /*001e*/ 	.short	(.L_3223 - .L_3222)
.L_3222:
        /*0020*/ 	.word	0x00000000
        /*0024*/ 	.short	0x0001
        /*0026*/ 	.short	0x0008
        /*0028*/ 	.byte	0x00, 0xf0, 0xe1, 0x0e


	//----- nvinfo : EIATTR_KPARAM_INFO
	.align		4
.L_3223:
        /*002c*/ 	.byte	0x04, 0x17
        /*002e*/ 	.short	(.L_3225 - .L_3224)
.L_3224:
        /*0030*/ 	.word	0x00000000
        /*0034*/ 	.short	0x0000
        /*0036*/ 	.short	0x0000
        /*0038*/ 	.byte	0x00, 0xf0, 0x21, 0x00


	//----- nvinfo : EIATTR_MAXREG_COUNT
	.align		4
.L_3225:
        /*003c*/ 	.byte	0x03, 0x1b
        /*003e*/ 	.short	0x0080


	//----- nvinfo : EIATTR_EXTERNS
	.align		4
        /*0040*/ 	.byte	0x04, 0x0f
        /*0042*/ 	.short	(.L_3227 - .L_3226)


	//   ....[0]....
	.align		4
.L_3226:
        /*0044*/ 	.word	index@(__assertfail)


	//----- nvinfo : EIATTR_MERCURY_ISA_VERSION
	.align		4
.L_3227:
        /*0048*/ 	.byte	0x03, 0x5f
        /*004a*/ 	.short	0x0000


	//----- nvinfo : EIATTR_SYSCALL_OFFSETS
	.align		4
        /*004c*/ 	.byte	0x04, 0x46
        /*004e*/ 	.short	(.L_3229 - .L_3228)


	//   ....[0]....
.L_3228:
        /*0050*/ 	.word	0x00001100


	//   ....[1]....
        /*0054*/ 	.word	0x00007470


	//   ....[2]....
        /*0058*/ 	.word	0x0000d640


	//   ....[3]....
        /*005c*/ 	.word	0x00013800


	//----- nvinfo : EIATTR_EXIT_INSTR_OFFSETS
	.align		4
.L_3229:
        /*0060*/ 	.byte	0x04, 0x1c
        /*0062*/ 	.short	(.L_3231 - .L_3230)


	//   ....[0]....
.L_3230:
        /*0064*/ 	.word	0x000127b0


	//   ....[1]....
        /*0068*/ 	.word	0x00018aa0


	//----- nvinfo : EIATTR_MAX_THREADS
	.align		4
.L_3231:
        /*006c*/ 	.byte	0x04, 0x05
        /*006e*/ 	.short	(.L_3233 - .L_3232)
.L_3232:
        /*0070*/ 	.word	0x00000080
        /*0074*/ 	.word	0x00000001
        /*0078*/ 	.word	0x00000001


	//----- nvinfo : EIATTR_CRS_STACK_SIZE
	.align		4
.L_3233:
        /*007c*/ 	.byte	0x04, 0x1e
        /*007e*/ 	.short	(.L_3235 - .L_3234)
.L_3234:
        /*0080*/ 	.word	0x00000000
.L_3235:


//--------------------- .nv.info._ZN2at6native24index_elementwise_kernelILi128ELi4EZNS0_20cuda_take_put_kernelIN3c107complexIdEEiZZZZZNS0_11take_kernelERNS_14TensorIteratorERKNS_10TensorBaseEENKUlvE_clEvENKUlvE6_clEvENKUlvE_clEvENKUlvE_clEvEUlRS5_iE_EEvS7_SA_RKT1_EUliE_EEvlSH_ --------------------------
	.section	.nv.info._ZN2at6native24index_elementwise_kernelILi128ELi4EZNS0_20cuda_take_put_kernelIN3c107complexIdEEiZZZZZNS0_11take_kernelERNS_14TensorIteratorERKNS_10TensorBaseEENKUlvE_clEvENKUlvE6_clEvENKUlvE_clEvENKUlvE_clEvEUlRS5_iE_EEvS7_SA_RKT1_EUliE_EEvlSH_,"",@"SHT_CUDA_INFO"
	.sectionflags	@""
	.align	4


	//----- nvinfo : EIATTR_CUDA_API_VERSION
	.align		4
        /*0000*/ 	.byte	0x04, 0x37
        /*0002*/ 	.short	(.L_3237 - .L_3236)
.L_3236:
        /*0004*/ 	.word	0x00000082


	//----- nvinfo : EIATTR_SW2861232_WAR
	.align		4
.L_3237:
        /*0008*/ 	.byte	0x01, 0x35
	.zero		2


	//----- nvinfo : EIATTR_PARAM_CBANK
	.align		4
        /*000c*/ 	.byte	0x04, 0x0a
        /*000e*/ 	.short	(.L_3239 - .L_3238)
	.align		4
.L_3238:
        /*0010*/ 	.word	index@(.nv.constant0._ZN2at6native24index_elementwise_kernelILi128ELi4EZNS0_20cuda_take_put_kernelIN3c107complexIdEEiZZZZZNS0_11take_kernelERNS_14TensorIteratorERKNS_10TensorBaseEENKUlvE_clEvENKUlvE6_clEvENKUlvE_clEvENKUlvE_clEvEUlRS5_iE_EEvS7_SA_RKT1_EUliE_EEvlSH_)
        /*0014*/ 	.short	0x0160
        /*0016*/ 	.short	0x03b8


	//----- nvinfo : EIATTR_CBANK_PARAM_SIZE
	.align		4
.L_3239:
        /*0018*/ 	.byte	0x03, 0x19
        /*001a*/ 	.short	0x03b8


	//----- nvinfo : EIATTR_KPARAM_INFO
	.align		4
        /*001c*/ 	.byte	0x04, 0x17
        /*001e*/ 	.short	(.L_3241 - .L_3240)
.L_3240:
        /*0020*/ 	.word	0x00000000
        /*0024*/ 	.short	0x0001
        /*0026*/ 	.short	0x0008
        /*0028*/ 	.byte	0x00, 0xf0, 0xc1, 0x0e


	//----- nvinfo : EIATTR_KPARAM_INFO
	.align		4
.L_3241:
        /*002c*/ 	.byte	0x04, 0x17
        /*002e*/ 	.short	(.L_3243 - .L_3242)
.L_3242:
        /*0030*/ 	.word	0x00000000
        /*0034*/ 	.short	0x0000
        /*0036*/ 	.short	0x0000
        /*0038*/ 	.byte	0x00, 0xf0, 0x21, 0x00


	//----- nvinfo : EIATTR_MAXREG_COUNT
	.align		4
.L_3243:
        /*003c*/ 	.byte	0x03, 0x1b
        /*003e*/ 	.short	0x0080


	//----- nvinfo : EIATTR_EXTERNS
	.align		4
        /*0040*/ 	.byte	0x04, 0x0f
        /*0042*/ 	.short	(.L_3245 - .L_3244)


	//   ....[0]....
	.align		4
.L_3244:
        /*0044*/ 	.word	index@(__assertfail)


	//----- nvinfo : EIATTR_MERCURY_ISA_VERSION
	.align		4
.L_3245:
        /*0048*/ 	.byte	0x03, 0x5f
        /*004a*/ 	.short	0x0000


	//----- nvinfo : EIATTR_SYSCALL_OFFSETS
	.align		4
        /*004c*/ 	.byte	0x04, 0x46
        /*004e*/ 	.short	(.L_3247 - .L_3246)


	//   ....[0]....
.L_3246:
        /*0050*/ 	.word	0x000010f0


	//   ....[1]....
        /*0054*/ 	.word	0x00002f30


	//   ....[2]....
        /*0058*/ 	.word	0x00004d60


	//   ....[3]....
        /*005c*/ 	.word	0x00006b80


	//----- nvinfo : EIATTR_EXIT_INSTR_OFFSETS
	.align		4
.L_3247:
        /*0060*/ 	.byte	0x04, 0x1c
        /*0062*/ 	.short	(.L_3249 - .L_3248)


	//   ....[0]....
.L_3248:
        /*0064*/ 	.word	0x00005b30


	//   ....[1]....
        /*0068*/ 	.word	0x000078f0


	//----- nvinfo : EIATTR_MAX_THREADS
	.align		4
.L_3249:
        /*006c*/ 	.byte	0x04, 0x05
        /*006e*/ 	.short	(.L_3251 - .L_3250)
.L_3250:
        /*0070*/ 	.word	0x00000080
        /*0074*/ 	.word	0x00000001
        /*0078*/ 	.word	0x00000001


	//----- nvinfo : EIATTR_CRS_STACK_SIZE
	.align		4
.L_3251:
        /*007c*/ 	.byte	0x04, 0x1e
        /*007e*/ 	.short	(.L_3253 - .L_3252)
.L_3252:
        /*0080*/ 	.word	0x00000000
.L_3253:


//--------------------- .nv.info._ZN2at6native24index_elementwise_kernelILi128ELi4EZNS0_20cuda_take_put_kernelIflZZZZZNS0_11take_kernelERNS_14TensorIteratorERKNS_10TensorBaseEENKUlvE_clEvENKUlvE5_clEvENKUlvE_clEvENKUlvE0_clEvEUlRflE_EEvS4_S7_RKT1_EUliE_EEvlSE_ --------------------------
	.section	.nv.info._ZN2at6native24index_elementwise_kernelILi128ELi4EZNS0_20cuda_take_put_kernelIflZZZZZNS0_11take_kernelERNS_14TensorIteratorERKNS_10TensorBaseEENKUlvE_clEvENKUlvE5_clEvENKUlvE_clEvENKUlvE0_clEvEUlRflE_EEvS4_S7_RKT1_EUliE_EEvlSE_,"",@"SHT_CUDA_INFO"
	.sectionflags	@""
	.align	4


	//----- nvinfo : EIATTR_CUDA_API_VERSION
	.align		4
        /*0000*/ 	.byte	0x04, 0x37
        /*0002*/ 	.short	(.L_3255 - .L_3254)
.L_3254:
        /*0004*/ 	.word	0x00000082


	//----- nvinfo : EIATTR_SW2861232_WAR
	.align		4
.L_3255:
        /*0008*/ 	.byte	0x01, 0x35
	.zero		2


	//----- nvinfo : EIATTR_PARAM_CBANK
	.align		4
        /*000c*/ 	.byte	0x04, 0x0a
        /*000e*/ 	.short	(.L_3257 - .L_3256)
	.align		4
.L_3256:
        /*0010*/ 	.word	index@(.nv.constant0._ZN2at6native24index_elementwise_kernelILi128ELi4EZNS0_20cuda_take_put_kernelIflZZZZZNS0_11take_kernelERNS_14TensorIteratorERKNS_10TensorBaseEENKUlvE_clEvENKUlvE5_clEvENKUlvE_clEvENKUlvE0_clEvEUlRflE_EEvS4_S7_RKT1_EUliE_EEvlSE_)
        /*0014*/ 	.short	0x0160
        /*0016*/ 	.short	0x03c0


	//----- nvinfo : EIATTR_CBANK_PARAM_SIZE
	.align		4
.L_3257:
        /*0018*/ 	.byte	0x03, 0x19
        /*001a*/ 	.short	0x03c0


	//----- nvinfo : EIATTR_KPARAM_INFO
	.align		4
        /*001c*/ 	.byte	0x04, 0x17
        /*001e*/ 	.short	(.L_3259 - .L_3258)
.L_3258:
        /*0020*/ 	.word	0x00000000
        /*0024*/ 	.short	0x0001
        /*0026*/ 	.short	0x0008
        /*0028*/ 	.byte	0x00, 0xf0, 0xe1, 0x0e


	//----- nvinfo : EIATTR_KPARAM_INFO
	.align		4
.L_3259:
        /*002c*/ 	.byte	0x04, 0x17
        /*002e*/ 	.short	(.L_3261 - .L_3260)
.L_3260:
        /*0030*/ 	.word	0x00000000
        /*0034*/ 	.short	0x0000
        /*0036*/ 	.short	0x0000
        /*0038*/ 	.byte	0x00, 0xf0, 0x21, 0x00


	//----- nvinfo : EIATTR_MAXREG_COUNT
	.align		4
.L_3261:
        /*003c*/ 	.byte	0x03, 0x1b
        /*003e*/ 	.short	0x0080


	//----- nvinfo : EIATTR_EXTERNS
	.align		4
        /*0040*/ 	.byte	0x04, 0x0f
        /*0042*/ 	.short	(.L_3263 - .L_3262)


	//   ....[0]....
	.align		4
.L_3262:
        /*0044*/ 	.word	index@(__assertfail)


	//----- nvinfo : EIATTR_MERCURY_ISA_VERSION
	.align		4
.L_3263:
        /*0048*/ 	.byte	0x03, 0x5f
        /*004a*/ 	.short	0x0000


	//----- nvinfo : EIATTR_SYSCALL_OFFSETS
	.align		4
        /*004c*/ 	.byte	0x04, 0x46
        /*004e*/ 	.short	(.L_3265 - .L_3264)


	//   ....[0]....
.L_3264:
        /*0050*/ 	.word	0x00001100


	//   ....[1]....
        /*0054*/ 	.word	0x00007470


	//   ....[2]....
        /*0058*/ 	.word	0x0000d640


	//   ....[3]....
        /*005c*/ 	.word	0x00013800


	//----- nvinfo : EIATTR_EXIT_INSTR_OFFSETS
	.align		4
.L_3265:
        /*0060*/ 	.byte	0x04, 0x1c
        /*0062*/ 	.short	(.L_3267 - .L_3266)


	//   ....[0]....
.L_3266:
        /*0064*/ 	.word	0x000127b0


	//   ....[1]....
        /*0068*/ 	.word	0x00018aa0


	//----- nvinfo : EIATTR_MAX_THREADS
	.align		4
.L_3267:
        /*006c*/ 	.byte	0x04, 0x05
        /*006e*/ 	.short	(.L_3269 - .L_3268)
.L_3268:
        /*0070*/ 	.word	0x00000080
        /*0074*/ 	.word	0x00000001
        /*0078*/ 	.word	0x00000001


	//----- nvinfo : EIATTR_CRS_STACK_SIZE
	.align		4
.L_3269:
        /*007c*/ 	.byte	0x04, 0x1e
        /*007e*/ 	.short	(.L_3271 - .L_3270)
.L_3270:
        /*0080*/ 	.word	0x00000000
.L_3271:


//--------------------- .nv.info._ZN2at6native24index_elementwise_kernelILi128ELi4EZNS0_20cuda_take_put_kernelIfiZZZZZNS0_11take_kernelERNS_14TensorIteratorERKNS_10TensorBaseEENKUlvE_clEvENKUlvE5_clEvENKUlvE_clEvENKUlvE_clEvEUlRfiE_EEvS4_S7_RKT1_EUliE_EEvlSE_ --------------------------
	.section	.nv.info._ZN2at6native24index_elementwise_kernelILi128ELi4EZNS0_20cuda_take_put_kernelIfiZZZZZNS0_11take_kernelERNS_14TensorIteratorERKNS_10TensorBaseEENKUlvE_clEvENKUlvE5_clEvENKUlvE_clEvENKUlvE_clEvEUlRfiE_EEvS4_S7_RKT1_EUliE_EEvlSE_,"",@"SHT_CUDA_INFO"
	.sectionflags	@""
	.align	4


	//----- nvinfo : EIATTR_CUDA_API_VERSION
	.align		4
        /*0000*/ 	.byte	0x04, 0x37
        /*0002*/ 	.short	(.L_3273 - .L_3272)
.L_3272:
        /*0004*/ 	.word	0x00000082


	//----- nvinfo : EIATTR_SW2861232_WAR
	.align		4
.L_3273:
        /*0008*/ 	.byte	0x01, 0x35
	.zero		2


	//----- nvinfo : EIATTR_PARAM_CBANK
	.align		4
        /*000c*/ 	.byte	0x04, 0x0a
        /*000e*/ 	.short	(.L_3275 - .L_3274)
	.align		4
.L_3274:
        /*0010*/ 	.word	index@(.nv.constant0._ZN2at6native24index_elementwise_kernelILi128ELi4EZNS0_20cuda_take_put_kernelIfiZZZZZNS0_11take_kernelERNS_14TensorIteratorERKNS_10TensorBaseEENKUlvE_clEvENKUlvE5_clEvENKUlvE_clEvENKUlvE_clEvEUlRfiE_EEvS4_S7_RKT1_EUliE_EEvlSE_)
        /*0014*/ 	.short	0x0160
        /*0016*/ 	.short	0x03b8


	//----- nvinfo : EIATTR_CBANK_PARAM_SIZE
	.align		4
.L_3275:
        /*0018*/ 	.byte	0x03, 0x19
        /*001a*/ 	.short	0x03b8


	//----- nvinfo : EIATTR_KPARAM_INFO
	.align		4
        /*001c*/ 	.byte	0x04, 0x17
        /*001e*/ 	.short	(.L_3277 - .L_3276)
.L_3276:
        /*0020*/ 	.word	0x00000000
        /*0024*/ 	.short	0x0001
        /*0026*/ 	.short	0x0008
        /*0028*/ 	.byte	0x00, 0xf0, 0xc1, 0x0e


	//----- nvinfo : EIATTR_KPARAM_INFO
	.align		4
.L_3277:
        /*002c*/ 	.byte	0x04, 0x17
        /*002e*/ 	.short	(.L_3279 - .L_3278)
.L_3278:
        /*0030*/ 	.word	0x00000000
        /*0034*/ 	.short	0x0000
        /*0036*/ 	.short	0x0000
        /*0038*/ 	.byte	0x00, 0xf0, 0x21, 0x00


	//----- nvinfo : EIATTR_MAXREG_COUNT
	.align		4
.L_3279:
        /*003c*/ 	.byte	0x03, 0x1b
        /*003e*/ 	.short	0x0080


	//----- nvinfo : EIATTR_EXTERNS
	.align		4
        /*0040*/ 	.byte	0x04, 0x0f
        /*0042*/ 	.short	(.L_3281 - .L_3280)


	//   ....[0]....
	.align		4
.L_3280:
        /*0044*/ 	.word	index@(__assertfail)


	//----- nvinfo : EIATTR_MERCURY_ISA_VERSION
	.align		4
.L_3281:
        /*0048*/ 	.byte	0x03, 0x5f
        /*004a*/ 	.short	0x0000


	//----- nvinfo : EIATTR_SYSCALL_OFFSETS
	.align		4
        /*004c*/ 	.byte	0x04, 0x46
        /*004e*/ 	.short	(.L_3283 - .L_3282)


	//   ....[0]....
.L_3282:
        /*0050*/ 	.word	0x000010f0


	//   ....[1]....
        /*0054*/ 	.word	0x00002f30


	//   ....[2]....
        /*0058*/ 	.word	0x00004d60


	//   ....[3]....
        /*005c*/ 	.word	0x00006b80


	//----- nvinfo : EIATTR_EXIT_INSTR_OFFSETS
	.align		4
.L_3283:
        /*0060*/ 	.byte	0x04, 0x1c
        /*0062*/ 	.short	(.L_3285 - .L_3284)


	//   ....[0]....
.L_3284:
        /*0064*/ 	.word	0x00005b30


	//   ....[1]....
        /*0068*/ 	.word	0x000078f0


	//----- nvinfo : EIATTR_MAX_THREADS
	.align		4
.L_3285:
        /*006c*/ 	.byte	0x04, 0x05
        /*006e*/ 	.short	(.L_3287 - .L_3286)
.L_3286:
        /*0070*/ 	.word	0x00000080
        /*0074*/ 	.word	0x00000001
        /*0078*/ 	.word	0x00000001


	//----- nvinfo : EIATTR_CRS_STACK_SIZE
	.align		4
.L_3287:
        /*007c*/ 	.byte	0x04, 0x1e
        /*007e*/ 	.short	(.L_3289 - .L_3288)
.L_3288:
        /*0080*/ 	.word	0x00000000
.L_3289:


//--------------------- .nv.info._ZN2at6native24index_elementwise_kernelILi128ELi4EZNS0_20cuda_take_put_kernelIdlZZZZZNS0_11take_kernelERNS_14TensorIteratorERKNS_10TensorBaseEENKUlvE_clEvENKUlvE4_clEvENKUlvE_clEvENKUlvE0_clEvEUlRdlE_EEvS4_S7_RKT1_EUliE_EEvlSE_ --------------------------
	.section	.nv.info._ZN2at6native24index_elementwise_kernelILi128ELi4EZNS0_20cuda_take_put_kernelIdlZZZZZNS0_11take_kernelERNS_14TensorIteratorERKNS_10TensorBaseEENKUlvE_clEvENKUlvE4_clEvENKUlvE_clEvENKUlvE0_clEvEUlRdlE_EEvS4_S7_RKT1_EUliE_EEvlSE_,"",@"SHT_CUDA_INFO"
	.sectionflags	@""
	.align	4


	//----- nvinfo : EIATTR_CUDA_API_VERSION
	.align		4
        /*0000*/ 	.byte	0x04, 0x37
        /*0002*/ 	.short	(.L_3291 - .L_3290)
.L_3290:
        /*0004*/ 	.word	0x00000082


	//----- nvinfo : EIATTR_SW2861232_WAR
	.align		4
.L_3291:
        /*0008*/ 	.byte	0x01, 0x35
	.zero		2


	//----- nvinfo : EIATTR_PARAM_CBANK
	.align		4
        /*000c*/ 	.byte	0x04, 0x0a
        /*000e*/ 	.short	(.L_3293 - .L_3292)
	.align		4
.L_3292:
        /*0010*/ 	.word	index@(.nv.constant0._ZN2at6native24index_elementwise_kernelILi128ELi4EZNS0_20cuda_take_put_kernelIdlZZZZZNS0_11take_kernelERNS_14TensorIteratorERKNS_10TensorBaseEENKUlvE_clEvENKUlvE4_clEvENKUlvE_clEvENKUlvE0_clEvEUlRdlE_EEvS4_S7_RKT1_EUliE_EEvlSE_)
        /*0014*/ 	.short	0x0160
        /*0016*/ 	.short	0x03c0


	//----- nvinfo : EIATTR_CBANK_PARAM_SIZE
	.align		4
.L_3293:
        /*0018*/ 	.byte	0x03, 0x19
        /*001a*/ 	.short	0x03c0


	//----- nvinfo : EIATTR_KPARAM_INFO
	.align		4
        /*001c*/ 	.byte	0x04, 0x17
        /*001e*/ 	.short	(.L_3295 - .L_3294)
.L_3294:
        /*0020*/ 	.word	0x00000000
        /*0024*/ 	.short	0x0001
        /*0026*/ 	.short	0x0008
        /*0028*/ 	.byte	0x00, 0xf0, 0xe1, 0x0e


	//----- nvinfo : EIATTR_KPARAM_INFO
	.align		4
.L_3295:
        /*002c*/ 	.byte	0x04, 0x17
        /*002e*/ 	.short	(.L_3297 - .L_3296)
.L_3296:
        /*0030*/ 	.word	0x00000000
        /*0034*/ 	.short	0x0000
        /*0036*/ 	.short	0x0000
        /*0038*/ 	.byte	0x00, 0xf0, 0x21, 0x00


	//----- nvinfo : EIATTR_MAXREG_COUNT
	.align		4
.L_3297:
        /*003c*/ 	.byte	0x03, 0x1b
        /*003e*/ 	.short	0x0080


	//----- nvinfo : EIATTR_EXTERNS
	.align		4
        /*0040*/ 	.byte	0x04, 0x0f
        /*0042*/ 	.short	(.L_3299 - .L_3298)


	//   ....[0]....
	.align		4
.L_3298:
        /*0044*/ 	.word	index@(__assertfail)


	//----- nvinfo : EIATTR_MERCURY_ISA_VERSION
	.align		4
.L_3299:
        /*0048*/ 	.byte	0x03, 0x5f
        /*004a*/ 	.short	0x0000


	//----- nvinfo : EIATTR_SYSCALL_OFFSETS
	.align		4
        /*004c*/ 	.byte	0x04, 0x46
        /*004e*/ 	.short	(.L_3301 - .L_3300)


	//   ....[0]....
.L_3300:
        /*0050*/ 	.word	0x00001100


	//   ....[1]....
        /*0054*/ 	.word	0x00007470


	//   ....[2]....
        /*0058*/ 	.word	0x0000d640


	//   ....[3]....
        /*005c*/ 	.word	0x00013800


	//----- nvinfo : EIATTR_EXIT_INSTR_OFFSETS
	.align		4
.L_3301:
        /*0060*/ 	.byte	0x04, 0x1c
        /*0062*/ 	.short	(.L_3303 - .L_3302)


	//   ....[0]....
.L_3302:
        /*0064*/ 	.word	0x000127b0


	//   ....[1]....
        /*0068*/ 	.word	0x00018aa0


	//----- nvinfo : EIATTR_MAX_THREADS
	.align		4
.L_3303:
        /*006c*/ 	.byte	0x04, 0x05
        /*006e*/ 	.short	(.L_3305 - .L_3304)
.L_3304:
        /*0070*/ 	.word	0x00000080
        /*0074*/ 	.word	0x00000001
        /*0078*/ 	.word	0x00000001


	//----- nvinfo : EIATTR_CRS_STACK_SIZE
	.align		4
.L_3305:
        /*007c*/ 	.byte	0x04, 0x1e
        /*007e*/ 	.short	(.L_3307 - .L_3306)
.L_3306:
        /*0080*/ 	.word	0x00000000
.L_3307:


//--------------------- .nv.info._ZN2at6native24index_elementwise_kernelILi128ELi4EZNS0_20cuda_take_put_kernelIdiZZZZZNS0_11take_kernelERNS_14TensorIteratorERKNS_10TensorBaseEENKUlvE_clEvENKUlvE4_clEvENKUlvE_clEvENKUlvE_clEvEUlRdiE_EEvS4_S7_RKT1_EUliE_EEvlSE_ --------------------------
	.section	.nv.info._ZN2at6native24index_elementwise_kernelILi128ELi4EZNS0_20cuda_take_put_kernelIdiZZZZZNS0_11take_kernelERNS_14TensorIteratorERKNS_10TensorBaseEENKUlvE_clEvENKUlvE4_clEvENKUlvE_clEvENKUlvE_clEvEUlRdiE_EEvS4_S7_RKT1_EUliE_EEvlSE_,"",@"SHT_CUDA_INFO"
	.sectionflags	@""
	.align	4


	//----- nvinfo : EIATTR_CUDA_API_VERSION
	.align		4
        /*0000*/ 	.byte	0x04, 0x37
        /*0002*/ 	.short	(.L_3309 - .L_3308)
.L_3308:
        /*0004*/ 	.word	0x00000082


	//----- nvinfo : EIATTR_SW2861232_WAR
	.align		4
.L_3309:
        /*0008*/ 	.byte	0x01, 0x35
	.zero		2


	//----- nvinfo : EIATTR_PARAM_CBANK
	.align		4
        /*000c*/ 	.byte	0x04, 0x0a
        /*000e*/ 	.short	(.L_3311 - .L_3310)
	.align		4
.L_3310:
        /*0010*/ 	.word	index@(.nv.constant0._ZN2at6native24index_elementwise_kernelILi128ELi4EZNS0_20cuda_take_put_kernelIdiZZZZZNS0_11take_kernelERNS_14TensorIteratorERKNS_10TensorBaseEENKUlvE_clEvENKUlvE4_clEvENKUlvE_clEvENKUlvE_clEvEUlRdiE_EEvS4_S7_RKT1_EUliE_EEvlSE_)
        /*0014*/ 	.short	0x0160
        /*0016*/ 	.short	0x03b8


	//----- nvinfo : EIATTR_CBANK_PARAM_SIZE
	.align		4
.L_3311:
        /*0018*/ 	.byte	0x03, 0x19
        /*001a*/ 	.short	0x03b8


	//----- nvinfo : EIATTR_KPARAM_INFO
	.align		4
        /*001c*/ 	.byte	0x04, 0x17
        /*001e*/ 	.short	(.L_3313 - .L_3312)
.L_3312:
        /*0020*/ 	.word	0x00000000
        /*0024*/ 	.short	0x0001
        /*0026*/ 	.short	0x0008
        /*0028*/ 	.byte	0x00, 0xf0, 0xc1, 0x0e


	//----- nvinfo : EIATTR_KPARAM_INFO
	.align		4
.L_3313:
        /*002c*/ 	.byte	0x04, 0x17
        /*002e*/ 	.short	(.L_3315 - .L_3314)
.L_3314:
        /*0030*/ 	.word	0x00000000
        /*0034*/ 	.short	0x0000
        /*0036*/ 	.short	0x0000
        /*0038*/ 	.byte	0x00, 0xf0, 0x21, 0x00


	//----- nvinfo : EIATTR_MAXREG_COUNT
	.align		4
.L_3315:
        /*003c*/ 	.byte	0x03, 0x1b
        /*003e*/ 	.short	0x0080


	//----- nvinfo : EIATTR_EXTERNS
	.align		4
        /*0040*/ 	.byte	0x04, 0x0f
        /*0042*/ 	.short	(.L_3317 - .L_3316)


	//   ....[0]....
	.align		4
.L_3316:
        /*0044*/ 	.word	index@(__assertfail)


	//----- nvinfo : EIATTR_MERCURY_ISA_VERSION
	.align		4
.L_3317:
        /*0048*/ 	.byte	0x03, 0x5f
        /*004a*/ 	.short	0x0000


	//----- nvinfo : EIATTR_SYSCALL_OFFSETS
	.align		4
        /*004c*/ 	.byte	0x04, 0x46
        /*004e*/ 	.short	(.L_3319 - .L_3318)


	//   ....[0]....
.L_3318:
        /*0050*/ 	.word	0x000010f0


	//   ....[1]....
        /*0054*/ 	.word	0x00002f30


	//   ....[2]....
        /*0058*/ 	.word	0x00004d60


	//   ....[3]....
        /*005c*/ 	.word	0x00006b80


	//----- nvinfo : EIATTR_EXIT_INSTR_OFFSETS
	.align		4
.L_3319:
        /*0060*/ 	.byte	0x04, 0x1c
        /*0062*/ 	.short	(.L_3321 - .L_3320)


	//   ....[0]....
.L_3320:
        /*0064*/ 	.word	0x00005b30


	//   ....[1]....
        /*0068*/ 	.word	0x000078f0


	//----- nvinfo : EIATTR_MAX_THREADS
	.align		4
.L_3321:
        /*006c*/ 	.byte	0x04, 0x05
        /*006e*/ 	.short	(.L_3323 - .L_3322)
.L_3322:
        /*0070*/ 	.word	0x00000080
        /*0074*/ 	.word	0x00000001
        /*0078*/ 	.word	0x00000001


	//----- nvinfo : EIATTR_CRS_STACK_SIZE
	.align		4
.L_3323:
        /*007c*/ 	.byte	0x04, 0x1e
        /*007e*/ 	.short	(.L_3325 - .L_3324)
.L_3324:
        /*0080*/ 	.word	0x00000000
.L_3325:


//--------------------- .nv.info._ZN2at6native24index_elementwise_kernelILi128ELi4EZNS0_20cuda_take_put_kernelIslZZZZZNS0_11take_kernelERNS_14TensorIteratorERKNS_10TensorBaseEENKUlvE_clEvENKUlvE3_clEvENKUlvE_clEvENKUlvE0_clEvEUlRslE_EEvS4_S7_RKT1_EUliE_EEvlSE_ --------------------------
	.section	.nv.info._ZN2at6native24index_elementwise_kernelILi128ELi4EZNS0_20cuda_take_put_kernelIslZZZZZNS0_11take_kernelERNS_14TensorIteratorERKNS_10TensorBaseEENKUlvE_clEvENKUlvE3_clEvENKUlvE_clEvENKUlvE0_clEvEUlRslE_EEvS4_S7_RKT1_EUliE_EEvlSE_,"",@"SHT_CUDA_INFO"
	.sectionflags	@""
	.align	4


	//----- nvinfo : EIATTR_CUDA_API_VERSION
	.align		4
        /*0000*/ 	.byte	0x04, 0x37
        /*0002*/ 	.short	(.L_3327 - .L_3326)
.L_3326:
        /*0004*/ 	.word	0x00000082


	//----- nvinfo : EIATTR_SW2861232_WAR
	.align		4
.L_3327:
        /*0008*/ 	.byte	0x01, 0x35
	.zero		2


	//----- nvinfo : EIATTR_PARAM_CBANK
	.align		4
        /*000c*/ 	.byte	0x04, 0x0a
        /*000e*/ 	.short	(.L_3329 - .L_3328)
	.align		4
.L_3328:
        /*0010*/ 	.word	index@(.nv.constant0._ZN2at6native24index_elementwise_kernelILi128ELi4EZNS0_20cuda_take_put_kernelIslZZZZZNS0_11take_kernelERNS_14TensorIteratorERKNS_10TensorBaseEENKUlvE_clEvENKUlvE3_clEvENKUlvE_clEvENKUlvE0_clEvEUlRslE_EEvS4_S7_RKT1_EUliE_EEvlSE_)
        /*0014*/ 	.short	0x0160
        /*0016*/ 	.short	0x03c0


	//----- nvinfo : EIATTR_CBANK_PARAM_SIZE
	.align		4
.L_3329:
        /*0018*/ 	.byte	0x03, 0x19
        /*001a*/ 	.short	0x03c0


	//----- nvinfo : EIATTR_KPARAM_INFO
	.align		4
        /*001c*/ 	.byte	0x04, 0x17
        /*001e*/ 	.short	(.L_3331 - .L_3330)
.L_3330:
        /*0020*/ 	.word	0x00000000
        /*0024*/ 	.short	0x0001
        /*0026*/ 	.short	0x0008
        /*0028*/ 	.byte	0x00, 0xf0, 0xe1, 0x0e


	//----- nvinfo : EIATTR_KPARAM_INFO
	.align		4
.L_3331:
        /*002c*/ 	.byte	0x04, 0x17
        /*002e*/ 	.short	(.L_3333 - .L_3332)
.L_3332:
        /*0030*/ 	.word	0x00000000
        /*0034*/ 	.short	0x0000
        /*0036*/ 	.short	0x0000
        /*0038*/ 	.byte	0x00, 0xf0, 0x21, 0x00


	//----- nvinfo : EIATTR_MAXREG_COUNT
	.align		4
.L_3333:
        /*003c*/ 	.byte	0x03, 0x1b
        /*003e*/ 	.short	0x0080


	//----- nvinfo : EIATTR_EXTERNS
	.align		4
        /*0040*/ 	.byte	0x04, 0x0f
        /*0042*/ 	.short	(.L_3335 - .L_3334)


	//   ....[0]....
	.align		4
.L_3334:
        /*0044*/ 	.word	index@(__assertfail)


	//----- nvinfo : EIATTR_MERCURY_ISA_VERSION
	.align		4
.L_3335:
        /*0048*/ 	.byte	0x03, 0x5f
        /*004a*/ 	.short	0x0000


	//----- nvinfo : EIATTR_SYSCALL_OFFSETS
	.align		4
        /*004c*/ 	.byte	0x04, 0x46
        /*004e*/ 	.short	(.L_3337 - .L_3336)


	//   ....[0]....
.L_3336:
        /*0050*/ 	.word	0x00001100


	//   ....[1]....
        /*0054*/ 	.word	0x00007470


	//   ....[2]....
        /*0058*/ 	.word	0x0000d640


	//   ....[3]....
        /*005c*/ 	.word	0x00013800


	//----- nvinfo : EIATTR_EXIT_INSTR_OFFSETS
	.align		4
.L_3337:
        /*0060*/ 	.byte	0x04, 0x1c
        /*0062*/ 	.short	(.L_3339 - .L_3338)


	//   ....[0]....
.L_3338:
        /*0064*/ 	.word	0x000127b0


	//   ....[1]....
        /*0068*/ 	.word	0x00018aa0


	//----- nvinfo : EIATTR_MAX_THREADS
	.align		4
.L_3339:
        /*006c*/ 	.byte	0x04, 0x05
        /*006e*/ 	.short	(.L_3341 - .L_3340)
.L_3340:
        /*0070*/ 	.word	0x00000080
        /*0074*/ 	.word	0x00000001
        /*0078*/ 	.word	0x00000001


	//----- nvinfo : EIATTR_CRS_STACK_SIZE
	.align		4
.L_3341:
        /*007c*/ 	.byte	0x04, 0x1e
        /*007e*/ 	.short	(.L_3343 - .L_3342)
.L_3342:
        /*0080*/ 	.word	0x00000000
.L_3343:


//--------------------- .nv.info._ZN2at6native24index_elementwise_kernelILi128ELi4EZNS0_20cuda_take_put_kernelIsiZZZZZNS0_11take_kernelERNS_14TensorIteratorERKNS_10TensorBaseEENKUlvE_clEvENKUlvE3_clEvENKUlvE_clEvENKUlvE_clEvEUlRsiE_EEvS4_S7_RKT1_EUliE_EEvlSE_ --------------------------
	.section	.nv.info._ZN2at6native24index_elementwise_kernelILi128ELi4EZNS0_20cuda_take_put_kernelIsiZZZZZNS0_11take_kernelERNS_14TensorIteratorERKNS_10TensorBaseEENKUlvE_clEvENKUlvE3_clEvENKUlvE_clEvENKUlvE_clEvEUlRsiE_EEvS4_S7_RKT1_EUliE_EEvlSE_,"",@"SHT_CUDA_INFO"
	.sectionflags	@""
	.align	4


	//----- nvinfo : EIATTR_CUDA_API_VERSION
	.align		4
        /*0000*/ 	.byte	0x04, 0x37
        /*0002*/ 	.short	(.L_3345 - .L_3344)
.L_3344:
        /*0004*/ 	.word	0x00000082


	//----- nvinfo : EIATTR_SW2861232_WAR
	.align		4
.L_3345:
        /*0008*/ 	.byte	0x01, 0x35
	.zero		2


	//----- nvinfo : EIATTR_PARAM_CBANK
	.align		4
        /*000c*/ 	.byte	0x04, 0x0a
        /*000e*/ 	.short	(.L_3347 - .L_3346)
	.align		4
.L_3346:
        /*0010*/ 	.word	index@(.nv.constant0._ZN2at6native24index_elementwise_kernelILi128ELi4EZNS0_20cuda_take_put_kernelIsiZZZZZNS0_11take_kernelERNS_14TensorIteratorERKNS_10TensorBaseEENKUlvE_clEvENKUlvE3_clEvENKUlvE_clEvENKUlvE_clEvEUlRsiE_EEvS4_S7_RKT1_EUliE_EEvlSE_)
        /*0014*/ 	.short	0x0160
        /*0016*/ 	.short	0x03b8


	//----- nvinfo : EIATTR_CBANK_PARAM_SIZE
	.align		4
.L_3347:
        /*0018*/ 	.byte	0x03, 0x19
        /*001a*/ 	.short	0x03b8


	//----- nvinfo : EIATTR_KPARAM_INFO
	.align		4
        /*001c*/ 	.byte	0x04, 0x17
        /*001e*/ 	.short	(.L_3349 - .L_3348)
.L_3348:
        /*0020*/ 	.word	0x00000000
        /*0024*/ 	.short	0x0001
        /*0026*/ 	.short	0x0008
        /*0028*/ 	.byte	0x00, 0xf0, 0xc1, 0x0e


	//----- nvinfo : EIATTR_KPARAM_INFO
	.align		4
.L_3349:
        /*002c*/ 	.byte	0x04, 0x17
        /*002e*/ 	.short	(.L_3351 - .L_3350)
.L_3350:
        /*0030*/ 	.word	0x00000000
        /*0034*/ 	.short	0x0000
        /*0036*/ 	.short	0x0000
        /*0038*/ 	.byte	0x00, 0xf0, 0x21, 0x00


	//----- nvinfo : EIATTR_MAXREG_COUNT
	.align		4
.L_3351:
        /*003c*/ 	.byte	0x03, 0x1b
        /*003e*/ 	.short	0x0080


	//----- nvinfo : EIATTR_EXTERNS
	.align		4
        /*0040*/ 	.byte	0x04, 0x0f
        /*0042*/ 	.short	(.L_3353 - .L_3352)


	//   ....[0]....
	.align		4
.L_3352:
        /*0044*/ 	.word	index@(__assertfail)


	//----- nvinfo : EIATTR_MERCURY_ISA_VERSION
	.align		4
.L_3353:
        /*0048*/ 	.byte	0x03, 0x5f
        /*004a*/ 	.short	0x0000


	//----- nvinfo : EIATTR_SYSCALL_OFFSETS
	.align		4
        /*004c*/ 	.byte	0x04, 0x46
        /*004e*/ 	.short	(.L_3355 - .L_3354)


	//   ....[0]....
.L_3354:
        /*0050*/ 	.word	0x000010f0


	//   ....[1]....
        /*0054*/ 	.word	0x00002f40


	//   ....[2]....
        /*0058*/ 	.word	0x00004d80


	//   ....[3]....
        /*005c*/ 	.word	0x00006bb0


	//----- nvinfo : EIATTR_EXIT_INSTR_OFFSETS
	.align		4
.L_3355:
        /*0060*/ 	.byte	0x04, 0x1c
        /*0062*/ 	.short	(.L_3357 - .L_3356)


	//   ....[0]....
.L_3356:
        /*0064*/ 	.word	0x00005b50


	//   ....[1]....
        /*0068*/ 	.word	0x00007920


	//----- nvinfo : EIATTR_MAX_THREADS
	.align		4
.L_3357:
        /*006c*/ 	.byte	0x04, 0x05
        /*006e*/ 	.short	(.L_3359 - .L_3358)
.L_3358:
        /*0070*/ 	.word	0x00000080
        /*0074*/ 	.word	0x00000001
        /*0078*/ 	.word	0x00000001


	//----- nvinfo : EIATTR_CRS_STACK_SIZE
	.align		4
.L_3359:
        /*007c*/ 	.byte	0x04, 0x1e
        /*007e*/ 	.short	(.L_3361 - .L_3360)
.L_3360:
        /*0080*/ 	.word	0x00000000
.L_3361:


//--------------------- .nv.info._ZN2at6native24index_elementwise_kernelILi128ELi4EZNS0_20cuda_take_put_kernelIllZZZZZNS0_11take_kernelERNS_14TensorIteratorERKNS_10TensorBaseEENKUlvE_clEvENKUlvE2_clEvENKUlvE_clEvENKUlvE0_clEvEUlRllE_EEvS4_S7_RKT1_EUliE_EEvlSE_ --------------------------
	.section	.nv.info._ZN2at6native24index_elementwise_kernelILi128ELi4EZNS0_20cuda_take_put_kernelIllZZZZZNS0_11take_kernelERNS_14TensorIteratorERKNS_10TensorBaseEENKUlvE_clEvENKUlvE2_clEvENKUlvE_clEvENKUlvE0_clEvEUlRllE_EEvS4_S7_RKT1_EUliE_EEvlSE_,"",@"SHT_CUDA_INFO"
	.sectionflags	@""
	.align	4


	//----- nvinfo : EIATTR_CUDA_API_VERSION
	.align		4
        /*0000*/ 	.byte	0x04, 0x37
        /*0002*/ 	.short	(.L_3363 - .L_3362)
.L_3362:
        /*0004*/ 	.word	0x00000082


	//----- nvinfo : EIATTR_SW2861232_WAR
	.align		4
.L_3363:
        /*0008*/ 	.byte	0x01, 0x35
	.zero		2


	//----- nvinfo : EIATTR_PARAM_CBANK
	.align		4
        /*000c*/ 	.byte	0x04, 0x0a
        /*000e*/ 	.short	(.L_3365 - .L_3364)
	.align		4
.L_3364:
        /*0010*/ 	.word	index@(.nv.constant0._ZN2at6native24index_elementwise_kernelILi128ELi4EZNS0_20cuda_take_put_kernelIllZZZZZNS0_11take_kernelERNS_14TensorIteratorERKNS_10TensorBaseEENKUlvE_clEvENKUlvE2_clEvENKUlvE_clEvENKUlvE0_clEvEUlRllE_EEvS4_S7_RKT1_EUliE_EEvlSE_)
        /*0014*/ 	.short	0x0160
        /*0016*/ 	.short	0x03c0


	//----- nvinfo : EIATTR_CBANK_PARAM_SIZE
	.align		4
.L_3365:
        /*0018*/ 	.byte	0x03, 0x19
        /*001a*/ 	.short	0x03c0


	//----- nvinfo : EIATTR_KPARAM_INFO
	.align		4
        /*001c*/ 	.byte	0x04, 0x17
        /*001e*/ 	.short	(.L_3367 - .L_3366)
.L_3366:
        /*0020*/ 	.word	0x00000000
        /*0024*/ 	.short	0x0001
        /*0026*/ 	.short	0x0008
        /*0028*/ 	.byte	0x00, 0xf0, 0xe1, 0x0e


	//----- nvinfo : EIATTR_KPARAM_INFO
	.align		4
.L_3367:
        /*002c*/ 	.byte	0x04, 0x17
        /*002e*/ 	.short	(.L_3369 - .L_3368)
.L_3368:
        /*0030*/ 	.word	0x00000000
        /*0034*/ 	.short	0x0000
        /*0036*/ 	.short	0x0000
        /*0038*/ 	.byte	0x00, 0xf0, 0x21, 0x00


	//----- nvinfo : EIATTR_MAXREG_COUNT
	.align		4
.L_3369:
        /*003c*/ 	.byte	0x03, 0x1b
        /*003e*/ 	.short	0x0080


	//----- nvinfo : EIATTR_EXTERNS
	.align		4
        /*0040*/ 	.byte	0x04, 0x0f
        /*0042*/ 	.short	(.L_3371 - .L_3370)


	//   ....[0]....
	.align		4
.L_3370:
        /*0044*/ 	.word	index@(__assertfail)


	//----- nvinfo : EIATTR_MERCURY_ISA_VERSION
	.align		4
.L_3371:
        /*0048*/ 	.byte	0x03, 0x5f
        /*004a*/ 	.short	0x0000


	//----- nvinfo : EIATTR_SYSCALL_OFFSETS
	.align		4
        /*004c*/ 	.byte	0x04, 0x46
        /*004e*/ 	.short	(.L_3373 - .L_3372)


	//   ....[0]....
.L_3372:
        /*0050*/ 	.word	0x00001100


	//   ....[1]....
        /*0054*/ 	.word	0x00007470


	//   ....[2]....
        /*0058*/ 	.word	0x0000d640


	//   ....[3]....
        /*005c*/ 	.word	0x00013800


	//----- nvinfo : EIATTR_EXIT_INSTR_OFFSETS
	.align		4
.L_3373:
        /*0060*/ 	.byte	0x04, 0x1c
        /*0062*/ 	.short	(.L_3375 - .L_3374)


	//   ....[0]....
.L_3374:
        /*0064*/ 	.word	0x000127b0


	//   ....[1]....
        /*0068*/ 	.word	0x00018aa0


	//----- nvinfo : EIATTR_MAX_THREADS
	.align		4
.L_3375:
        /*006c*/ 	.byte	0x04, 0x05
        /*006e*/ 	.short	(.L_3377 - .L_3376)
.L_3376:
        /*0070*/ 	.word	0x00000080
        /*0074*/ 	.word	0x00000001
        /*0078*/ 	.word	0x00000001


	//----- nvinfo : EIATTR_CRS_STACK_SIZE
	.align		4
.L_3377:
        /*007c*/ 	.byte	0x04, 0x1e
        /*007e*/ 	.short	(.L_3379 - .L_3378)
.L_3378:
        /*0080*/ 	.word	0x00000000
.L_3379:


//--------------------- .nv.info._ZN2at6native24index_elementwise_kernelILi128ELi4EZNS0_20cuda_take_put_kernelIliZZZZZNS0_11take_kernelERNS_14TensorIteratorERKNS_10TensorBaseEENKUlvE_clEvENKUlvE2_clEvENKUlvE_clEvENKUlvE_clEvEUlRliE_EEvS4_S7_RKT1_EUliE_EEvlSE_ --------------------------
	.section	.nv.info._ZN2at6native24index_elementwise_kernelILi128ELi4EZNS0_20cuda_take_put_kernelIliZZZZZNS0_11take_kernelERNS_14TensorIteratorERKNS_10TensorBaseEENKUlvE_clEvENKUlvE2_clEvENKUlvE_clEvENKUlvE_clEvEUlRliE_EEvS4_S7_RKT1_EUliE_EEvlSE_,"",@"SHT_CUDA_INFO"
	.sectionflags	@""
	.align	4


	//----- nvinfo : EIATTR_CUDA_API_VERSION
	.align		4
        /*0000*/ 	.byte	0x04, 0x37
        /*0002*/ 	.short	(.L_3381 - .L_3380)
.L_3380:
        /*0004*/ 	.word	0x00000082


	//----- nvinfo : EIATTR_SW2861232_WAR
	.align		4
.L_3381:
        /*0008*/ 	.byte	0x01, 0x35
	.zero		2


	//----- nvinfo : EIATTR_PARAM_CBANK
	.align		4
        /*000c*/ 	.byte	0x04, 0x0a
        /*000e*/ 	.short	(.L_3383 - .L_3382)
	.align		4
.L_3382:
        /*0010*/ 	.word	index@(.nv.constant0._ZN2at6native24index_elementwise_kernelILi128ELi4EZNS0_20cuda_take_put_kernelIliZZZZZNS0_11take_kernelERNS_14TensorIteratorERKNS_10TensorBaseEENKUlvE_clEvENKUlvE2_clEvENKUlvE_clEvENKUlvE_clEvEUlRliE_EEvS4_S7_RKT1_EUliE_EEvlSE_)
        /*0014*/ 	.short	0x0160
        /*0016*/ 	.short	0x03b8


	//----- nvinfo : EIATTR_CBANK_PARAM_SIZE
	.align		4
.L_3383:
        /*0018*/ 	.byte	0x03, 0x19
        /*001a*/ 	.short	0x03b8


	//----- nvinfo : EIATTR_KPARAM_INFO
	.align		4
        /*001c*/ 	.byte	0x04, 0x17
        /*001e*/ 	.short	(.L_3385 - .L_3384)
.L_3384:
        /*0020*/ 	.word	0x00000000
        /*0024*/ 	.short	0x0001
        /*0026*/ 	.short	0x0008
        /*0028*/ 	.byte	0x00, 0xf0, 0xc1, 0x0e


	//----- nvinfo : EIATTR_KPARAM_INFO
	.align		4
.L_3385:
        /*002c*/ 	.byte	0x04, 0x17
        /*002e*/ 	.short	(.L_3387 - .L_3386)
.L_3386:
        /*0030*/ 	.word	0x00000000
        /*0034*/ 	.short	0x0000
        /*0036*/ 	.short	0x0000
        /*0038*/ 	.byte	0x00, 0xf0, 0x21, 0x00


	//----- nvinfo : EIATTR_MAXREG_COUNT
	.align		4
.L_3387:
        /*003c*/ 	.byte	0x03, 0x1b
        /*003e*/ 	.short	0x0080


	//----- nvinfo : EIATTR_EXTERNS
	.align		4
        /*0040*/ 	.byte	0x04, 0x0f
        /*0042*/ 	.short	(.L_3389 - .L_3388)


	//   ....[0]....
	.align		4
.L_3388:
        /*0044*/ 	.word	index@(__assertfail)


	//----- nvinfo : EIATTR_MERCURY_ISA_VERSION
	.align		4
.L_3389:
        /*0048*/ 	.byte	0x03, 0x5f
        /*004a*/ 	.short	0x0000


	//----- nvinfo : EIATTR_SYSCALL_OFFSETS
	.align		4
        /*004c*/ 	.byte	0x04, 0x46
        /*004e*/ 	.short	(.L_3391 - .L_3390)


	//   ....[0]....
.L_3390:
        /*0050*/ 	.word	0x000010f0


	//   ....[1]....
        /*0054*/ 	.word	0x00002f30


	//   ....[2]....
        /*0058*/ 	.word	0x00004d60


	//   ....[3]....
        /*005c*/ 	.word	0x00006b80


	//----- nvinfo : EIATTR_EXIT_INSTR_OFFSETS
	.align		4
.L_3391:
        /*0060*/ 	.byte	0x04, 0x1c
        /*0062*/ 	.short	(.L_3393 - .L_3392)


	//   ....[0]....
.L_3392:
        /*0064*/ 	.word	0x00005b30


	//   ....[1]....
        /*0068*/ 	.word	0x000078f0


	//----- nvinfo : EIATTR_MAX_THREADS
	.align		4
.L_3393:
        /*006c*/ 	.byte	0x04, 0x05
        /*006e*/ 	.short	(.L_3395 - .L_3394)
.L_3394:
        /*0070*/ 	.word	0x00000080
        /*0074*/ 	.word	0x00000001
        /*0078*/ 	.word	0x00000001


	//----- nvinfo : EIATTR_CRS_STACK_SIZE
	.align		4
.L_3395:
        /*007c*/ 	.byte	0x04, 0x1e
        /*007e*/ 	.short	(.L_3397 - .L_3396)
.L_3396:
        /*0080*/ 	.word	0x00000000
.L_3397:


//--------------------- .nv.info._ZN2at6native24index_elementwise_kernelILi128ELi4EZNS0_20cuda_take_put_kernelIilZZZZZNS0_11take_kernelERNS_14TensorIteratorERKNS_10TensorBaseEENKUlvE_clEvENKUlvE1_clEvENKUlvE_clEvENKUlvE0_clEvEUlRilE_EEvS4_S7_RKT1_EUliE_EEvlSE_ --------------------------
	.section	.nv.info._ZN2at6native24index_elementwise_kernelILi128ELi4EZNS0_20cuda_take_put_kernelIilZZZZZNS0_11take_kernelERNS_14TensorIteratorERKNS_10TensorBaseEENKUlvE_clEvENKUlvE1_clEvENKUlvE_clEvENKUlvE0_clEvEUlRilE_EEvS4_S7_RKT1_EUliE_EEvlSE_,"",@"SHT_CUDA_INFO"
	.sectionflags	@""
	.align	4


	//----- nvinfo : EIATTR_CUDA_API_VERSION
	.align		4
        /*0000*/ 	.byte	0x04, 0x37
        /*0002*/ 	.short	(.L_3399 - .L_3398)
.L_3398:
        /*0004*/ 	.word	0x00000082


	//----- nvinfo : EIATTR_SW2861232_WAR
	.align		4
.L_3399:
        /*0008*/ 	.byte	0x01, 0x35
	.zero		2


	//----- nvinfo : EIATTR_PARAM_CBANK
	.align		4
        /*000c*/ 	.byte	0x04, 0x0a
        /*000e*/ 	.short	(.L_3401 - .L_3400)
	.align		4
.L_3400:
        /*0010*/ 	.word	index@(.nv.constant0._ZN2at6native24index_elementwise_kernelILi128ELi4EZNS0_20cuda_take_put_kernelIilZZZZZNS0_11take_kernelERNS_14TensorIteratorERKNS_10TensorBaseEENKUlvE_clEvENKUlvE1_clEvENKUlvE_clEvENKUlvE0_clEvEUlRilE_EEvS4_S7_RKT1_EUliE_EEvlSE_)
        /*0014*/ 	.short	0x0160
        /*0016*/ 	.short	0x03c0


	//----- nvinfo : EIATTR_CBANK_PARAM_SIZE
	.align		4
.L_3401:
        /*0018*/ 	.byte	0x03, 0x19
        /*001a*/ 	.short	0x03c0


	//----- nvinfo : EIATTR_KPARAM_INFO
	.align		4
        /*001c*/ 	.byte	0x04, 0x17
        /*001e*/ 	.short	(.L_3403 - .L_3402)
.L_3402:
        /*0020*/ 	.word	0x00000000
        /*0024*/ 	.short	0x0001
        /*0026*/ 	.short	0x0008
        /*0028*/ 	.byte	0x00, 0xf0, 0xe1, 0x0e


	//----- nvinfo : EIATTR_KPARAM_INFO
	.align		4
.L_3403:
        /*002c*/ 	.byte	0x04, 0x17
        /*002e*/ 	.short	(.L_3405 - .L_3404)
.L_3404:
        /*0030*/ 	.word	0x00000000
        /*0034*/ 	.short	0x0000
        /*0036*/ 	.short	0x0000
        /*0038*/ 	.byte	0x00, 0xf0, 0x21, 0x00


	//----- nvinfo : EIATTR_MAXREG_COUNT
	.align		4
.L_3405:
        /*003c*/ 	.byte	0x03, 0x1b
        /*003e*/ 	.short	0x0080


	//----- nvinfo : EIATTR_EXTERNS
	.align		4
        /*0040*/ 	.byte	0x04, 0x0f
        /*0042*/ 	.short	(.L_3407 - .L_3406)


	//   ....[0]....
	.align		4
.L_3406:
        /*0044*/ 	.word	index@(__assertfail)


	//----- nvinfo : EIATTR_MERCURY_ISA_VERSION
	.align		4
.L_3407:
        /*0048*/ 	.byte	0x03, 0x5f
        /*004a*/ 	.short	0x0000


	//----- nvinfo : EIATTR_SYSCALL_OFFSETS
	.align		4
        /*004c*/ 	.byte	0x04, 0x46
        /*004e*/ 	.short	(.L_3409 - .L_3408)


	//   ....[0]....
.L_3408:
        /*0050*/ 	.word	0x00001100


	//   ....[1]....
        /*0054*/ 	.word	0x00007470


	//   ....[2]....
        /*0058*/ 	.word	0x0000d640


	//   ....[3]....
        /*005c*/ 	.word	0x00013800


	//----- nvinfo : EIATTR_EXIT_INSTR_OFFSETS
	.align		4
.L_3409:
        /*0060*/ 	.byte	0x04, 0x1c
        /*0062*/ 	.short	(.L_3411 - .L_3410)


	//   ....[0]....
.L_3410:
        /*0064*/ 	.word	0x000127b0


	//   ....[1]....
        /*0068*/ 	.word	0x00018aa0


	//----- nvinfo : EIATTR_MAX_THREADS
	.align		4
.L_3411:
        /*006c*/ 	.byte	0x04, 0x05
        /*006e*/ 	.short	(.L_3413 - .L_3412)
.L_3412:
        /*0070*/ 	.word	0x00000080
        /*0074*/ 	.word	0x00000001
        /*0078*/ 	.word	0x00000001


	//----- nvinfo : EIATTR_CRS_STACK_SIZE
	.align		4
.L_3413:
        /*007c*/ 	.byte	0x04, 0x1e
        /*007e*/ 	.short	(.L_3415 - .L_3414)
.L_3414:
        /*0080*/ 	.word	0x00000000
.L_3415:


//--------------------- .nv.info._ZN2at6native24index_elementwise_kernelILi128ELi4EZNS0_20cuda_take_put_kernelIiiZZZZZNS0_11take_kernelERNS_14TensorIteratorERKNS_10TensorBaseEENKUlvE_clEvENKUlvE1_clEvENKUlvE_clEvENKUlvE_clEvEUlRiiE_EEvS4_S7_RKT1_EUliE_EEvlSE_ --------------------------
	.section	.nv.info._ZN2at6native24index_elementwise_kernelILi128ELi4EZNS0_20cuda_take_put_kernelIiiZZZZZNS0_11take_kernelERNS_14TensorIteratorERKNS_10TensorBaseEENKUlvE_clEvENKUlvE1_clEvENKUlvE_clEvENKUlvE_clEvEUlRiiE_EEvS4_S7_RKT1_EUliE_EEvlSE_,"",@"SHT_CUDA_INFO"
	.sectionflags	@""
	.align	4


	//----- nvinfo : EIATTR_CUDA_API_VERSION
	.align		4
        /*0000*/ 	.byte	0x04, 0x37
        /*0002*/ 	.short	(.L_3417 - .L_3416)
.L_3416:
        /*0004*/ 	.word	0x00000082


	//----- nvinfo : EIATTR_SW2861232_WAR
	.align		4
.L_3417:
        /*0008*/ 	.byte	0x01, 0x35
	.zero		2


	//----- nvinfo : EIATTR_PARAM_CBANK
	.align		4
        /*000c*/ 	.byte	0x04, 0x0a
        /*000e*/ 	.short	(.L_3419 - .L_3418)
	.align		4
.L_3418:
        /*0010*/ 	.word	index@(.nv.constant0._ZN2at6native24index_elementwise_kernelILi128ELi4EZNS0_20cuda_take_put_kernelIiiZZZZZNS0_11take_kernelERNS_14TensorIteratorERKNS_10TensorBaseEENKUlvE_clEvENKUlvE1_clEvENKUlvE_clEvENKUlvE_clEvEUlRiiE_EEvS4_S7_RKT1_EUliE_EEvlSE_)
        /*0014*/ 	.short	0x0160
        /*0016*/ 	.short	0x03b8


	//----- nvinfo : EIATTR_CBANK_PARAM_SIZE
	.align		4
.L_3419:
        /*0018*/ 	.byte	0x03, 0x19
        /*001a*/ 	.short	0x03b8


	//----- nvinfo : EIATTR_KPARAM_INFO
	.align		4
        /*001c*/ 	.byte	0x04, 0x17
        /*001e*/ 	.short	(.L_3421 - .L_3420)
.L_3420:
        /*0020*/ 	.word	0x00000000
        /*0024*/ 	.short	0x0001
        /*0026*/ 	.short	0x0008
        /*0028*/ 	.byte	0x00, 0xf0, 0xc1, 0x0e


	//----- nvinfo : EIATTR_KPARAM_INFO
	.align		4
.L_3421:
        /*002c*/ 	.byte	0x04, 0x17
        /*002e*/ 	.short	(.L_3423 - .L_3422)
.L_3422:
        /*0030*/ 	.word	0x00000000
        /*0034*/ 	.short	0x0000
        /*0036*/ 	.short	0x0000
        /*0038*/ 	.byte	0x00, 0xf0, 0x21, 0x00


	//----- nvinfo : EIATTR_MAXREG_COUNT
	.align		4
.L_3423:
        /*003c*/ 	.byte	0x03, 0x1b
        /*003e*/ 	.short	0x0080


	//----- nvinfo : EIATTR_EXTERNS
	.align		4
        /*0040*/ 	.byte	0x04, 0x0f
        /*0042*/ 	.short	(.L_3425 - .L_3424)


	//   ....[0]....
	.align		4
.L_3424:
        /*0044*/ 	.word	index@(__assertfail)


	//----- nvinfo : EIATTR_MERCURY_ISA_VERSION
	.align		4
.L_3425:
        /*0048*/ 	.byte	0x03, 0x5f
        /*004a*/ 	.short	0x0000


	//----- nvinfo : EIATTR_SYSCALL_OFFSETS
	.align		4
        /*004c*/ 	.byte	0x04, 0x46
        /*004e*/ 	.short	(.L_3427 - .L_3426)


	//   ....[0]....
.L_3426:
        /*0050*/ 	.word	0x000010f0


	//   ....[1]....
        /*0054*/ 	.word	0x00002f30


	//   ....[2]....
        /*0058*/ 	.word	0x00004d60


	//   ....[3]....
        /*005c*/ 	.word	0x00006b80


	//----- nvinfo : EIATTR_EXIT_INSTR_OFFSETS
	.align		4
.L_3427:
        /*0060*/ 	.byte	0x04, 0x1c
        /*0062*/ 	.short	(.L_3429 - .L_3428)


	//   ....[0]....
.L_3428:
        /*0064*/ 	.word	0x00005b30


	//   ....[1]....
        /*0068*/ 	.word	0x000078f0


	//----- nvinfo : EIATTR_MAX_THREADS
	.align		4
.L_3429:
        /*006c*/ 	.byte	0x04, 0x05
        /*006e*/ 	.short	(.L_3431 - .L_3430)
.L_3430:
        /*0070*/ 	.word	0x00000080
        /*0074*/ 	.word	0x00000001
        /*0078*/ 	.word	0x00000001


	//----- nvinfo : EIATTR_CRS_STACK_SIZE
	.align		4
.L_3431:
        /*007c*/ 	.byte	0x04, 0x1e
        /*007e*/ 	.short	(.L_3433 - .L_3432)
.L_3432:
        /*0080*/ 	.word	0x00000000
.L_3433:


//--------------------- .nv.info._ZN2at6native24index_elementwise_kernelILi128ELi4EZNS0_20cuda_take_put_kernelIalZZZZZNS0_11take_kernelERNS_14TensorIteratorERKNS_10TensorBaseEENKUlvE_clEvENKUlvE0_clEvENKUlvE_clEvENKUlvE0_clEvEUlRalE_EEvS4_S7_RKT1_EUliE_EEvlSE_ --------------------------
	.section	.nv.info._ZN2at6native24index_elementwise_kernelILi128ELi4EZNS0_20cuda_take_put_kernelIalZZZZZNS0_11take_kernelERNS_14TensorIteratorERKNS_10TensorBaseEENKUlvE_clEvENKUlvE0_clEvENKUlvE_clEvENKUlvE0_clEvEUlRalE_EEvS4_S7_RKT1_EUliE_EEvlSE_,"",@"SHT_CUDA_INFO"
	.sectionflags	@""
	.align	4


	//----- nvinfo : EIATTR_CUDA_API_VERSION
	.align		4
        /*0000*/ 	.byte	0x04, 0x37
        /*0002*/ 	.short	(.L_3435 - .L_3434)
.L_3434:
        /*0004*/ 	.word	0x00000082


	//----- nvinfo : EIATTR_SW2861232_WAR
	.align		4
.L_3435:
        /*0008*/ 	.byte	0x01, 0x35
	.zero		2


	//----- nvinfo : EIATTR_PARAM_CBANK
	.align		4
        /*000c*/ 	.byte	0x04, 0x0a
        /*000e*/ 	.short	(.L_3437 - .L_3436)
	.align		4
.L_3436:
        /*0010*/ 	.word	index@(.nv.constant0._ZN2at6native24index_elementwise_kernelILi128ELi4EZNS0_20cuda_take_put_kernelIalZZZZZNS0_11take_kernelERNS_14TensorIteratorERKNS_10TensorBaseEENKUlvE_clEvENKUlvE0_clEvENKUlvE_clEvENKUlvE0_clEvEUlRalE_EEvS4_S7_RKT1_EUliE_EEvlSE_)
        /*0014*/ 	.short	0x0160
        /*0016*/ 	.short	0x03c0


	//----- nvinfo : EIATTR_CBANK_PARAM_SIZE
	.align		4
.L_3437:
        /*0018*/ 	.byte	0x03, 0x19
        /*001a*/ 	.short	0x03c0


	//----- nvinfo : EIATTR_KPARAM_INFO
	.align		4
        /*001c*/ 	.byte	0x04, 0x17
        /*001e*/ 	.short	(.L_3439 - .L_3438)
.L_3438:
        /*0020*/ 	.word	0x00000000
        /*0024*/ 	.short	0x0001
        /*0026*/ 	.short	0x0008
        /*0028*/ 	.byte	0x00, 0xf0, 0xe1, 0x0e


	//----- nvinfo : EIATTR_KPARAM_INFO
	.align		4
.L_3439:
        /*002c*/ 	.byte	0x04, 0x17
        /*002e*/ 	.short	(.L_3441 - .L_3440)
.L_3440:
        /*0030*/ 	.word	0x00000000
        /*0034*/ 	.short	0x0000
        /*0036*/ 	.short	0x0000
        /*0038*/ 	.byte	0x00, 0xf0, 0x21, 0x00


	//----- nvinfo : EIATTR_MAXREG_COUNT
	.align		4
.L_3441:
        /*003c*/ 	.byte	0x03, 0x1b
        /*003e*/ 	.short	0x0080


	//----- nvinfo : EIATTR_EXTERNS
	.align		4
        /*0040*/ 	.byte	0x04, 0x0f
        /*0042*/ 	.short	(.L_3443 - .L_3442)


	//   ....[0]....
	.align		4
.L_3442:
        /*0044*/ 	.word	index@(__assertfail)


	//----- nvinfo : EIATTR_MERCURY_ISA_VERSION
	.align		4
.L_3443:
        /*0048*/ 	.byte	0x03, 0x5f
        /*004a*/ 	.short	0x0000


	//----- nvinfo : EIATTR_SYSCALL_OFFSETS
	.align		4
        /*004c*/ 	.byte	0x04, 0x46
        /*004e*/ 	.short	(.L_3445 - .L_3444)


	//   ....[0]....
.L_3444:
        /*0050*/ 	.word	0x00001100


	//   ....[1]....
        /*0054*/ 	.word	0x00007470


	//   ....[2]....
        /*0058*/ 	.word	0x0000d640


	//   ....[3]....
        /*005c*/ 	.word	0x00013800


	//----- nvinfo : EIATTR_EXIT_INSTR_OFFSETS
	.align		4
.L_3445:
        /*0060*/ 	.byte	0x04, 0x1c
        /*0062*/ 	.short	(.L_3447 - .L_3446)


	//   ....[0]....
.L_3446:
        /*0064*/ 	.word	0x000127b0


	//   ....[1]....
        /*0068*/ 	.word	0x00018aa0


	//----- nvinfo : EIATTR_MAX_THREADS
	.align		4
.L_3447:
        /*006c*/ 	.byte	0x04, 0x05
        /*006e*/ 	.short	(.L_3449 - .L_3448)
.L_3448:
        /*0070*/ 	.word	0x00000080
        /*0074*/ 	.word	0x00000001
        /*0078*/ 	.word	0x00000001


	//----- nvinfo : EIATTR_CRS_STACK_SIZE
	.align		4
.L_3449:
        /*007c*/ 	.byte	0x04, 0x1e
        /*007e*/ 	.short	(.L_3451 - .L_3450)
.L_3450:
        /*0080*/ 	.word	0x00000000
.L_3451:


//--------------------- .nv.info._ZN2at6native24index_elementwise_kernelILi128ELi4EZNS0_20cuda_take_put_kernelIaiZZZZZNS0_11take_kernelERNS_14TensorIteratorERKNS_10TensorBaseEENKUlvE_clEvENKUlvE0_clEvENKUlvE_clEvENKUlvE_clEvEUlRaiE_EEvS4_S7_RKT1_EUliE_EEvlSE_ --------------------------
	.section	.nv.info._ZN2at6native24index_elementwise_kernelILi128ELi4EZNS0_20cuda_take_put_kernelIaiZZZZZNS0_11take_kernelERNS_14TensorIteratorERKNS_10TensorBaseEENKUlvE_clEvENKUlvE0_clEvENKUlvE_clEvENKUlvE_clEvEUlRaiE_EEvS4_S7_RKT1_EUliE_EEvlSE_,"",@"SHT_CUDA_INFO"
	.sectionflags	@""
	.align	4


	//----- nvinfo : EIATTR_CUDA_API_VERSION
	.align		4
        /*0000*/ 	.byte	0x04, 0x37
        /*0002*/ 	.short	(.L_3453 - .L_3452)
.L_3452:
        /*0004*/ 	.word	0x00000082


	//----- nvinfo : EIATTR_SW2861232_WAR
	.align		4
.L_3453:
        /*0008*/ 	.byte	0x01, 0x35
	.zero		2


	//----- nvinfo : EIATTR_PARAM_CBANK
	.align		4
        /*000c*/ 	.byte	0x04, 0x0a
        /*000e*/ 	.short	(.L_3455 - .L_3454)
	.align		4
.L_3454:
        /*0010*/ 	.word	index@(.nv.constant0._ZN2at6native24index_elementwise_kernelILi128ELi4EZNS0_20cuda_take_put_kernelIaiZZZZZNS0_11take_kernelERNS_14TensorIteratorERKNS_10TensorBaseEENKUlvE_clEvENKUlvE0_clEvENKUlvE_clEvENKUlvE_clEvEUlRaiE_EEvS4_S7_RKT1_EUliE_EEvlSE_)
        /*0014*/ 	.short	0x0160
        /*0016*/ 	.short	0x03b8


	//----- nvinfo : EIATTR_CBANK_PARAM_SIZE
	.align		4
.L_3455:
        /*0018*/ 	.byte	0x03, 0x19
        /*001a*/ 	.short	0x03b8


	//----- nvinfo : EIATTR_KPARAM_INFO
	.align		4
        /*001c*/ 	.byte	0x04, 0x17
        /*001e*/ 	.short	(.L_3457 - .L_3456)
.L_3456:
        /*0020*/ 	.word	0x00000000
        /*0024*/ 	.short	0x0001
        /*0026*/ 	.short	0x0008
        /*0028*/ 	.byte	0x00, 0xf0, 0xc1, 0x0e


	//----- nvinfo : EIATTR_KPARAM_INFO
	.align		4
.L_3457:
        /*002c*/ 	.byte	0x04, 0x17
        /*002e*/ 	.short	(.L_3459 - .L_3458)
.L_3458:
        /*0030*/ 	.word	0x00000000
        /*0034*/ 	.short	0x0000
        /*0036*/ 	.short	0x0000
        /*0038*/ 	.byte	0x00, 0xf0, 0x21, 0x00


	//----- nvinfo : EIATTR_MAXREG_COUNT
	.align		4
.L_3459:
        /*003c*/ 	.byte	0x03, 0x1b
        /*003e*/ 	.short	0x0080


	//----- nvinfo : EIATTR_EXTERNS
	.align		4
        /*0040*/ 	.byte	0x04, 0x0f
        /*0042*/ 	.short	(.L_3461 - .L_3460)


	//   ....[0]....
	.align		4
.L_3460:
        /*0044*/ 	.word	index@(__assertfail)


	//----- nvinfo : EIATTR_MERCURY_ISA_VERSION
	.align		4
.L_3461:
        /*0048*/ 	.byte	0x03, 0x5f
        /*004a*/ 	.short	0x0000


	//----- nvinfo : EIATTR_SYSCALL_OFFSETS
	.align		4
        /*004c*/ 	.byte	0x04, 0x46
        /*004e*/ 	.short	(.L_3463 - .L_3462)


	//   ....[0]....
.L_3462:
        /*0050*/ 	.word	0x000010f0


	//   ....[1]....
        /*0054*/ 	.word	0x00002f30


	//   ....[2]....
        /*0058*/ 	.word	0x00004d60


	//   ....[3]....
        /*005c*/ 	.word	0x00006b80


	//----- nvinfo : EIATTR_EXIT_INSTR_OFFSETS
	.align		4
.L_3463:
        /*0060*/ 	.byte	0x04, 0x1c
        /*0062*/ 	.short	(.L_3465 - .L_3464)


	//   ....[0]....
.L_3464:
        /*0064*/ 	.word	0x00005b30


	//   ....[1]....
        /*0068*/ 	.word	0x000078f0


	//----- nvinfo : EIATTR_MAX_THREADS
	.align		4
.L_3465:
        /*006c*/ 	.byte	0x04, 0x05
        /*006e*/ 	.short	(.L_3467 - .L_3466)
.L_3466:
        /*0070*/ 	.word	0x00000080
        /*0074*/ 	.word	0x00000001
        /*0078*/ 	.word	0x00000001


	//----- nvinfo : EIATTR_CRS_STACK_SIZE
	.align		4
.L_3467:
        /*007c*/ 	.byte	0x04, 0x1e
        /*007e*/ 	.short	(.L_3469 - .L_3468)
.L_3468:
        /*0080*/ 	.word	0x00000000
.L_3469:


//--------------------- .nv.info._ZN2at6native24index_elementwise_kernelILi128ELi4EZNS0_20cuda_take_put_kernelIhlZZZZZNS0_11take_kernelERNS_14TensorIteratorERKNS_10TensorBaseEENKUlvE_clEvENKUlvE_clEvENKUlvE_clEvENKUlvE0_clEvEUlRhlE_EEvS4_S7_RKT1_EUliE_EEvlSE_ --------------------------
	.section	.nv.info._ZN2at6native24index_elementwise_kernelILi128ELi4EZNS0_20cuda_take_put_kernelIhlZZZZZNS0_11take_kernelERNS_14TensorIteratorERKNS_10TensorBaseEENKUlvE_clEvENKUlvE_clEvENKUlvE_clEvENKUlvE0_clEvEUlRhlE_EEvS4_S7_RKT1_EUliE_EEvlSE_,"",@"SHT_CUDA_INFO"
	.sectionflags	@""
	.align	4


	//----- nvinfo : EIATTR_CUDA_API_VERSION
	.align		4
        /*0000*/ 	.byte	0x04, 0x37
        /*0002*/ 	.short	(.L_3471 - .L_3470)
.L_3470:
        /*0004*/ 	.word	0x00000082


	//----- nvinfo : EIATTR_SW2861232_WAR
	.align		4
.L_3471:
        /*0008*/ 	.byte	0x01, 0x35
	.zero		2


	//----- nvinfo : EIATTR_PARAM_CBANK
	.align		4
        /*000c*/ 	.byte	0x04, 0x0a
        /*000e*/ 	.short	(.L_3473 - .L_3472)
	.align		4
.L_3472:
        /*0010*/ 	.word	index@(.nv.constant0._ZN2at6native24index_elementwise_kernelILi128ELi4EZNS0_20cuda_take_put_kernelIhlZZZZZNS0_11take_kernelERNS_14TensorIteratorERKNS_10TensorBaseEENKUlvE_clEvENKUlvE_clEvENKUlvE_clEvENKUlvE0_clEvEUlRhlE_EEvS4_S7_RKT1_EUliE_EEvlSE_)
        /*0014*/ 	.short	0x0160
        /*0016*/ 	.short	0x03c0


	//----- nvinfo : EIATTR_CBANK_PARAM_SIZE
	.align		4
.L_3473:
        /*0018*/ 	.byte	0x03, 0x19
        /*001a*/ 	.short	0x03c0


	//----- nvinfo : EIATTR_KPARAM_INFO
	.align		4
        /*001c*/ 	.byte	0x04, 0x17
        /*001e*/ 	.short	(.L_3475 - .L_3474)
.L_3474:
        /*0020*/ 	.word	0x00000000
        /*0024*/ 	.short	0x0001
        /*0026*/ 	.short	0x0008
        /*0028*/ 	.byte	0x00, 0xf0, 0xe1, 0x0e


	//----- nvinfo : EIATTR_KPARAM_INFO
	.align		4
.L_3475:
        /*002c*/ 	.byte	0x04, 0x17
        /*002e*/ 	.short	(.L_3477 - .L_3476)
.L_3476:
        /*0030*/ 	.word	0x00000000
        /*0034*/ 	.short	0x0000
        /*0036*/ 	.short	0x0000
        /*0038*/ 	.byte	0x00, 0xf0, 0x21, 0x00


	//----- nvinfo : EIATTR_MAXREG_COUNT
	.align		4
.L_3477:
        /*003c*/ 	.byte	0x03, 0x1b
        /*003e*/ 	.short	0x0080


	//----- nvinfo : EIATTR_EXTERNS
	.align		4
        /*0040*/ 	.byte	0x04, 0x0f
        /*0042*/ 	.short	(.L_3479 - .L_3478)


	//   ....[0]....
	.align		4
.L_3478:
        /*0044*/ 	.word	index@(__assertfail)


	//----- nvinfo : EIATTR_MERCURY_ISA_VERSION
	.align		4
.L_3479:
        /*0048*/ 	.byte	0x03, 0x5f
        /*004a*/ 	.short	0x0000


	//----- nvinfo : EIATTR_SYSCALL_OFFSETS
	.align		4
        /*004c*/ 	.byte	0x04, 0x46
        /*004e*/ 	.short	(.L_3481 - .L_3480)


	//   ....[0]....
.L_3480:
        /*0050*/ 	.word	0x00001100


	//   ....[1]....
        /*0054*/ 	.word	0x00007470


	//   ....[2]....
        /*0058*/ 	.word	0x0000d640


	//   ....[3]....
        /*005c*/ 	.word	0x00013800


	//----- nvinfo : EIATTR_EXIT_INSTR_OFFSETS
	.align		4
.L_3481:
        /*0060*/ 	.byte	0x04, 0x1c
        /*0062*/ 	.short	(.L_3483 - .L_3482)


	//   ....[0]....
.L_3482:
        /*0064*/ 	.word	0x000127b0


	//   ....[1]....
        /*0068*/ 	.word	0x00018aa0


	//----- nvinfo : EIATTR_MAX_THREADS
	.align		4
.L_3483:
        /*006c*/ 	.byte	0x04, 0x05
        /*006e*/ 	.short	(.L_3485 - .L_3484)
.L_3484:
        /*0070*/ 	.word	0x00000080
        /*0074*/ 	.word	0x00000001
        /*0078*/ 	.word	0x00000001


	//----- nvinfo : EIATTR_CRS_STACK_SIZE
	.align		4
.L_3485:
        /*007c*/ 	.byte	0x04, 0x1e
        /*007e*/ 	.short	(.L_3487 - .L_3486)
.L_3486:
        /*0080*/ 	.word	0x00000000
.L_3487:


//--------------------- .nv.info._ZN2at6native24index_elementwise_kernelILi128ELi4EZNS0_20cuda_take_put_kernelIhiZZZZZNS0_11take_kernelERNS_14TensorIteratorERKNS_10TensorBaseEENKUlvE_clEvENKUlvE_clEvENKUlvE_clEvENKUlvE_clEvEUlRhiE_EEvS4_S7_RKT1_EUliE_EEvlSE_ --------------------------
	.section	.nv.info._ZN2at6native24index_elementwise_kernelILi128ELi4EZNS0_20cuda_take_put_kernelIhiZZZZZNS0_11take_kernelERNS_14TensorIteratorERKNS_10TensorBaseEENKUlvE_clEvENKUlvE_clEvENKUlvE_clEvENKUlvE_clEvEUlRhiE_EEvS4_S7_RKT1_EUliE_EEvlSE_,"",@"SHT_CUDA_INFO"
	.sectionflags	@""
	.align	4


	//----- nvinfo : EIATTR_CUDA_API_VERSION
	.align		4
        /*0000*/ 	.byte	0x04, 0x37
        /*0002*/ 	.short	(.L_3489 - .L_3488)
.L_3488:
        /*0004*/ 	.word	0x00000082


	//----- nvinfo : EIATTR_SW2861232_WAR
	.align		4
.L_3489:
        /*0008*/ 	.byte	0x01, 0x35
	.zero		2


	//----- nvinfo : EIATTR_PARAM_CBANK
	.align		4
        /*000c*/ 	.byte	0x04, 0x0a
        /*000e*/ 	.short	(.L_3491 - .L_3490)
	.align		4
.L_3490:
        /*0010*/ 	.word	index@(.nv.constant0._ZN2at6native24index_elementwise_kernelILi128ELi4EZNS0_20cuda_take_put_kernelIhiZZZZZNS0_11take_kernelERNS_14TensorIteratorERKNS_10TensorBaseEENKUlvE_clEvENKUlvE_clEvENKUlvE_clEvENKUlvE_clEvEUlRhiE_EEvS4_S7_RKT1_EUliE_EEvlSE_)
        /*0014*/ 	.short	0x0160
        /*0016*/ 	.short	0x03b8


	//----- nvinfo : EIATTR_CBANK_PARAM_SIZE
	.align		4
.L_3491:
        /*0018*/ 	.byte	0x03, 0x19
        /*001a*/ 	.short	0x03b8


	//----- nvinfo : EIATTR_KPARAM_INFO
	.align		4
        /*001c*/ 	.byte	0x04, 0x17
        /*001e*/ 	.short	(.L_3493 - .L_3492)
.L_3492:
        /*0020*/ 	.word	0x00000000
        /*0024*/ 	.short	0x0001
        /*0026*/ 	.short	0x0008
        /*0028*/ 	.byte	0x00, 0xf0, 0xc1, 0x0e


	//----- nvinfo : EIATTR_KPARAM_INFO
	.align		4
.L_3493:
        /*002c*/ 	.byte	0x04, 0x17
        /*002e*/ 	.short	(.L_3495 - .L_3494)
.L_3494:
        /*0030*/ 	.word	0x00000000
        /*0034*/ 	.short	0x0000
        /*0036*/ 	.short	0x0000
        /*0038*/ 	.byte	0x00, 0xf0, 0x21, 0x00


	//----- nvinfo : EIATTR_MAXREG_COUNT
	.align		4
.L_3495:
        /*003c*/ 	.byte	0x03, 0x1b
        /*003e*/ 	.short	0x0080


	//----- nvinfo : EIATTR_EXTERNS
	.align		4
        /*0040*/ 	.byte	0x04, 0x0f
        /*0042*/ 	.short	(.L_3497 - .L_3496)


	//   ....[0]....
	.align		4
.L_3496:
        /*0044*/ 	.word	index@(__assertfail)


	//----- nvinfo : EIATTR_MERCURY_ISA_VERSION
	.align		4
.L_3497:
        /*0048*/ 	.byte	0x03, 0x5f
        /*004a*/ 	.short	0x0000


	//----- nvinfo : EIATTR_SYSCALL_OFFSETS
	.align		4
        /*004c*/ 	.byte	0x04, 0x46
        /*004e*/ 	.short	(.L_3499 - .L_3498)


	//   ....[0]....
.L_3498:
        /*0050*/ 	.word	0x000010f0


	//   ....[1]....
        /*0054*/ 	.word	0x00002f30


	//   ....[2]....
        /*0058*/ 	.word	0x00004d60


	//   ....[3]....
        /*005c*/ 	.word	0x00006b80


	//----- nvinfo : EIATTR_EXIT_INSTR_OFFSETS
	.align		4
.L_3499:
        /*0060*/ 	.byte	0x04, 0x1c
        /*0062*/ 	.short	(.L_3501 - .L_3500)


	//   ....[0]....
.L_3500:
        /*0064*/ 	.word	0x00005b30


	//   ....[1]....
        /*0068*/ 	.word	0x000078f0


	//----- nvinfo : EIATTR_MAX_THREADS
	.align		4
.L_3501:
        /*006c*/ 	.byte	0x04, 0x05
        /*006e*/ 	.short	(.L_3503 - .L_3502)
.L_3502:
        /*0070*/ 	.word	0x00000080
        /*0074*/ 	.word	0x00000001
        /*0078*/ 	.word	0x00000001


	//----- nvinfo : EIATTR_CRS_STACK_SIZE
	.align		4
.L_3503:
        /*007c*/ 	.byte	0x04, 0x1e
        /*007e*/ 	.short	(.L_3505 - .L_3504)
.L_3504:
        /*0080*/ 	.word	0x00000000
.L_3505:


//--------------------- .nv.info._ZN2at6native24index_elementwise_kernelILi128ELi4EZNS0_20cuda_take_put_kernelIN3c108BFloat16ElZZZZZNS0_10put_kernelERNS_14TensorIteratorERKNS_10TensorBaseEbENKUlvE_clEvENKUlvE10_clEvENKUlvE_clEvENKUlvE0_clEvEUlRS4_lE0_EEvS6_S9_RKT1_EUliE_EEvlSG_ --------------------------
	.section	.nv.info._ZN2at6native24index_elementwise_kernelILi128ELi4EZNS0_20cuda_take_put_kernelIN3c108BFloat16ElZZZZZNS0_10put_kernelERNS_14TensorIteratorERKNS_10TensorBaseEbENKUlvE_clEvENKUlvE10_clEvENKUlvE_clEvENKUlvE0_clEvEUlRS4_lE0_EEvS6_S9_RKT1_EUliE_EEvlSG_,"",@"SHT_CUDA_INFO"
	.sectionflags	@""
	.align	4


	//----- nvinfo : EIATTR_CUDA_API_VERSION
	.align		4
        /*0000*/ 	.byte	0x04, 0x37
        /*0002*/ 	.short	(.L_3507 - .L_3506)
.L_3506:
        /*0004*/ 	.word	0x00000082


	//----- nvinfo : EIATTR_SW2861232_WAR
	.align		4
.L_3507:
        /*0008*/ 	.byte	0x01, 0x35
	.zero		2


	//----- nvinfo : EIATTR_PARAM_CBANK
	.align		4
        /*000c*/ 	.byte	0x04, 0x0a
        /*000e*/ 	.short	(.L_3509 - .L_3508)
	.align		4
.L_3508:
        /*0010*/ 	.word	index@(.nv.constant0._ZN2at6native24index_elementwise_kernelILi128ELi4EZNS0_20cuda_take_put_kernelIN3c108BFloat16ElZZZZZNS0_10put_kernelERNS_14TensorIteratorERKNS_10TensorBaseEbENKUlvE_clEvENKUlvE10_clEvENKUlvE_clEvENKUlvE0_clEvEUlRS4_lE0_EEvS6_S9_RKT1_EUliE_EEvlSG_)
        /*0014*/ 	.short	0x0160
        /*0016*/ 	.short	0x03c0


	//----- nvinfo : EIATTR_CBANK_PARAM_SIZE
	.align		4
.L_3509:
        /*0018*/ 	.byte	0x03, 0x19
        /*001a*/ 	.short	0x03c0


	//----- nvinfo : EIATTR_KPARAM_INFO
	.align		4
        /*001c*/ 	.byte	0x04, 0x17
        /*001e*/ 	.short	(.L_3511 - .L_3510)
.L_3510:
        /*0020*/ 	.word	0x00000000
        /*0024*/ 	.short	0x0001
        /*0026*/ 	.short	0x0008
        /*0028*/ 	.byte	0x00, 0xf0, 0xe1, 0x0e


	//----- nvinfo : EIATTR_KPARAM_INFO
	.align		4
.L_3511:
        /*002c*/ 	.byte	0x04, 0x17
        /*002e*/ 	.short	(.L_3513 - .L_3512)
.L_3512:
        /*0030*/ 	.word	0x00000000
        /*0034*/ 	.short	0x0000
        /*0036*/ 	.short	0x0000
        /*0038*/ 	.byte	0x00, 0xf0, 0x21, 0x00


	//----- nvinfo : EIATTR_MAXREG_COUNT
	.align		4
.L_3513:
        /*003c*/ 	.byte	0x03, 0x1b
        /*003e*/ 	.short	0x0080


	//----- nvinfo : EIATTR_EXTERNS
	.align		4
        /*0040*/ 	.byte	0x04, 0x0f
        /*0042*/ 	.short	(.L_3515 - .L_3514)


	//   ....[0]....
	.align		4
.L_3514:
        /*0044*/ 	.word	index@(__assertfail)


	//----- nvinfo : EIATTR_MERCURY_ISA_VERSION
	.align		4
.L_3515:
        /*0048*/ 	.byte	0x03, 0x5f
        /*004a*/ 	.short	0x0000


	//----- nvinfo : EIATTR_SYSCALL_OFFSETS
	.align		4
        /*004c*/ 	.byte	0x04, 0x46
        /*004e*/ 	.short	(.L_3517 - .L_3516)


	//   ....[0]....
.L_3516:
        /*0050*/ 	.word	0x000010e0


	//   ....[1]....
        /*0054*/ 	.word	0x00007450


	//   ....[2]....
        /*0058*/ 	.word	0x0000d620


	//   ....[3]....
        /*005c*/ 	.word	0x00013800


	//----- nvinfo : EIATTR_EXIT_INSTR_OFFSETS
	.align		4
.L_3517:
        /*0060*/ 	.byte	0x04, 0x1c
        /*0062*/ 	.short	(.L_3519 - .L_3518)


	//   ....[0]....
.L_3518:
        /*0064*/ 	.word	0x000127b0


	//   ....[1]....
        /*0068*/ 	.word	0x00018aa0


	//----- nvinfo : EIATTR_MAX_THREADS
	.align		4
.L_3519:
        /*006c*/ 	.byte	0x04, 0x05
        /*006e*/ 	.short	(.L_3521 - .L_3520)
.L_3520:
        /*0070*/ 	.word	0x00000080
        /*0074*/ 	.word	0x00000001
        /*0078*/ 	.word	0x00000001


	//----- nvinfo : EIATTR_CRS_STACK_SIZE
	.align		4
.L_3521:
        /*007c*/ 	.byte	0x04, 0x1e
        /*007e*/ 	.short	(.L_3523 - .L_3522)
.L_3522:
        /*0080*/ 	.word	0x00000000
.L_3523:


//--------------------- .nv.info._ZN2at6native24index_elementwise_kernelILi128ELi4EZNS0_20cuda_take_put_kernelIN3c108BFloat16ElZZZZZNS0_10put_kernelERNS_14TensorIteratorERKNS_10TensorBaseEbENKUlvE_clEvENKUlvE10_clEvENKUlvE_clEvENKUlvE0_clEvEUlRS4_lE_EEvS6_S9_RKT1_EUliE_EEvlSG_ --------------------------
	.section	.nv.info._ZN2at6native24index_elementwise_kernelILi128ELi4EZNS0_20cuda_take_put_kernelIN3c108BFloat16ElZZZZZNS0_10put_kernelERNS_14TensorIteratorERKNS_10TensorBaseEbENKUlvE_clEvENKUlvE10_clEvENKUlvE_clEvENKUlvE0_clEvEUlRS4_lE_EEvS6_S9_RKT1_EUliE_EEvlSG_,"",@"SHT_CUDA_INFO"
	.sectionflags	@""
	.align	4


	//----- nvinfo : EIATTR_CUDA_API_VERSION
	.align		4
        /*0000*/ 	.byte	0x04, 0x37
        /*0002*/ 	.short	(.L_3525 - .L_3524)
.L_3524:
        /*0004*/ 	.word	0x00000082


	//----- nvinfo : EIATTR_SW2861232_WAR
	.align		4
.L_3525:
        /*0008*/ 	.byte	0x01, 0x35
	.zero		2


	//----- nvinfo : EIATTR_PARAM_CBANK
	.align		4
        /*000c*/ 	.byte	0x04, 0x0a
        /*000e*/ 	.short	(.L_3527 - .L_3526)
	.align		4
.L_3526:
        /*0010*/ 	.word	index@(.nv.constant0._ZN2at6native24index_elementwise_kernelILi128ELi4EZNS0_20cuda_take_put_kernelIN3c108BFloat16ElZZZZZNS0_10put_kernelERNS_14TensorIteratorERKNS_10TensorBaseEbENKUlvE_clEvENKUlvE10_clEvENKUlvE_clEvENKUlvE0_clEvEUlRS4_lE_EEvS6_S9_RKT1_EUliE_EEvlSG_)
        /*0014*/ 	.short	0x0160
        /*0016*/ 	.short	0x03c8


	//----- nvinfo : EIATTR_CBANK_PARAM_SIZE
	.align		4
.L_3527:
        /*0018*/ 	.byte	0x03, 0x19
        /*001a*/ 	.short	0x03c8


	//----- nvinfo : EIATTR_KPARAM_INFO
	.align		4
        /*001c*/ 	.byte	0x04, 0x17
        /*001e*/ 	.short	(.L_3529 - .L_3528)
.L_3528:
        /*0020*/ 	.word	0x00000000
        /*0024*/ 	.short	0x0001
        /*0026*/ 	.short	0x0008
        /*0028*/ 	.byte	0x00, 0xf0, 0x01, 0x0f


	//----- nvinfo : EIATTR_KPARAM_INFO
	.align		4
.L_3529:
        /*002c*/ 	.byte	0x04, 0x17
        /*002e*/ 	.short	(.L_3531 - .L_3530)
.L_3530:
        /*0030*/ 	.word	0x00000000
        /*0034*/ 	.short	0x0000
        /*0036*/ 	.short	0x0000
        /*0038*/ 	.byte	0x00, 0xf0, 0x21, 0x00


	//----- nvinfo : EIATTR_MAXREG_COUNT
	.align		4
.L_3531:
        /*003c*/ 	.byte	0x03, 0x1b
        /*003e*/ 	.short	0x0080


	//----- nvinfo : EIATTR_EXTERNS
	.align		4
        /*0040*/ 	.byte	0x04, 0x0f
        /*0042*/ 	.short	(.L_3533 - .L_3532)


	//   ....[0]....
	.align		4
.L_3532:
        /*0044*/ 	.word	index@(__assertfail)


	//----- nvinfo : EIATTR_MERCURY_ISA_VERSION
	.align		4
.L_3533:
        /*0048*/ 	.byte	0x03, 0x5f
        /*004a*/ 	.short	0x0000


	//----- nvinfo : EIATTR_SYSCALL_OFFSETS
	.align		4
        /*004c*/ 	.byte	0x04, 0x46
        /*004e*/ 	.short	(.L_3535 - .L_3534)


	//   ....[0]....
.L_3534:
        /*0050*/ 	.word	0x000010e0


	//   ....[1]....
        /*0054*/ 	.word	0x00007e30


	//   ....[2]....
        /*0058*/ 	.word	0x0000e850


	//   ....[3]....
        /*005c*/ 	.word	0x00015260


	//----- nvinfo : EIATTR_ATOM16_EMUL_INSTR_REG_MAP
	.align		4
.L_3535:
        /*0060*/ 	.byte	0x04, 0x2e
        /*0062*/ 	.short	(.L_3537 - .L_3536)


	//   ....[0]....
.L_3536:
        /*0064*/ 	.word	0x00006850
        /*0068*/ 	.short	0x0002
        /*006a*/ 	.short	0x0000


	//   ....[1]....
        /*006c*/ 	.word	0x000068e0
        /*0070*/ 	.short	0x0002
        /*0072*/ 	.short	0x0000


	//   ....[2]....
        /*0074*/ 	.word	0x00006a10
        /*0078*/ 	.short	0x0002
        /*007a*/ 	.short	0x0000


	//   ....[3]....
        /*007c*/ 	.word	0x00006aa0
        /*0080*/ 	.short	0x0002
        /*0082*/ 	.short	0x0000


	//   ....[4]....
        /*0084*/ 	.word	0x0000d280
        /*0088*/ 	.short	0x0002
        /*008a*/ 	.short	0x0000


	//   ....[5]....
        /*008c*/ 	.word	0x0000d310
        /*0090*/ 	.short	0x0002
        /*0092*/ 	.short	0x0000


	//   ....[6]....
        /*0094*/ 	.word	0x0000d440
        /*0098*/ 	.short	0x0002
        /*009a*/ 	.short	0x0000


	//   ....[7]....
        /*009c*/ 	.word	0x0000d4d0
        /*00a0*/ 	.short	0x0002
        /*00a2*/ 	.short	0x0000


	//   ....[8]....
        /*00a4*/ 	.word	0x00013ca0
        /*00a8*/ 	.short	0x0002
        /*00aa*/ 	.short	0x0000


	//   ....[9]....
        /*00ac*/ 	.word	0x00013d30
        /*00b0*/ 	.short	0x0002
        /*00b2*/ 	.short	0x0000


	//   ....[10]....
        /*00b4*/ 	.word	0x00013e60
        /*00b8*/ 	.short	0x0002
        /*00ba*/ 	.short	0x0000


	//   ....[11]....
        /*00bc*/ 	.word	0x00013ef0
        /*00c0*/ 	.short	0x0002
        /*00c2*/ 	.short	0x0000


	//   ....[12]....
        /*00c4*/ 	.word	0x0001a6a0
        /*00c8*/ 	.short	0x0002
        /*00ca*/ 	.short	0x0000


	//   ....[13]....
        /*00cc*/ 	.word	0x0001a740
        /*00d0*/ 	.short	0x0002
        /*00d2*/ 	.short	0x0000


	//----- nvinfo : EIATTR_EXIT_INSTR_OFFSETS
	.align		4
.L_3537:
        /*00d4*/ 	.byte	0x04, 0x1c
        /*00d6*/ 	.short	(.L_3539 - .L_3538)


	//   ....[0]....
.L_3538:
        /*00d8*/ 	.word	0x00014210


	//   ....[1]....
        /*00dc*/ 	.word	0x0001a7e0


	//   ....[2]....
        /*00e0*/ 	.word	0x0001a890


	//   ....[3]....
        /*00e4*/ 	.word	0x0001a970


	//----- nvinfo : EIATTR_MAX_THREADS
	.align		4
.L_3539:
        /*00e8*/ 	.byte	0x04, 0x05
        /*00ea*/ 	.short	(.L_3541 - .L_3540)
.L_3540:
        /*00ec*/ 	.word	0x00000080
        /*00f0*/ 	.word	0x00000001
        /*00f4*/ 	.word	0x00000001


	//----- nvinfo : EIATTR_CRS_STACK_SIZE
	.align		4
.L_3541:
        /*00f8*/ 	.byte	0x04, 0x1e
        /*00fa*/ 	.short	(.L_3543 - .L_3542)
.L_3542:
        /*00fc*/ 	.word	0x00000000
.L_3543:


//--------------------- .nv.info._ZN2at6native24index_elementwise_kernelILi128ELi4EZNS0_20cuda_take_put_kernelIN3c108BFloat16EiZZZZZNS0_10put_kernelERNS_14TensorIteratorERKNS_10TensorBaseEbENKUlvE_clEvENKUlvE10_clEvENKUlvE_clEvENKUlvE_clEvEUlRS4_iE0_EEvS6_S9_RKT1_EUliE_EEvlSG_ --------------------------
	.section	.nv.info._ZN2at6native24index_elementwise_kernelILi128ELi4EZNS0_20cuda_take_put_kernelIN3c108BFloat16EiZZZZZNS0_10put_kernelERNS_14TensorIteratorERKNS_10TensorBaseEbENKUlvE_clEvENKUlvE10_clEvENKUlvE_clEvENKUlvE_clEvEUlRS4_iE0_EEvS6_S9_RKT1_EUliE_EEvlSG_,"",@"SHT_CUDA_INFO"
	.sectionflags	@""
	.align	4


	//----- nvinfo : EIATTR_CUDA_API_VERSION
	.align		4
        /*0000*/ 	.byte	0x04, 0x37
        /*0002*/ 	.short	(.L_3545 - .L_3544)
.L_3544:
        /*0004*/ 	.word	0x00000082


	//----- nvinfo : EIATTR_SW2861232_WAR
	.align		4
.L_3545:
        /*0008*/ 	.byte	0x01, 0x35
	.zero		2


	//----- nvinfo : EIATTR_PARAM_CBANK
	.align		4
        /*000c*/ 	.byte	0x04, 0x0a
        /*000e*/ 	.short	(.L_3547 - .L_3546)
	.align		4
.L_3546:
        /*0010*/ 	.word	index@(.nv.constant0._ZN2at6native24index_elementwise_kernelILi128ELi4EZNS0_20cuda_take_put_kernelIN3c108BFloat16EiZZZZZNS0_10put_kernelERNS_14TensorIteratorERKNS_10TensorBaseEbENKUlvE_clEvENKUlvE10_clEvENKUlvE_clEvENKUlvE_clEvEUlRS4_iE0_EEvS6_S9_RKT1_EUliE_EEvlSG_)
        /*0014*/ 	.short	0x0160
        /*0016*/ 	.short	0x03b8


	//----- nvinfo : EIATTR_CBANK_PARAM_SIZE
	.align		4
.L_3547:
        /*0018*/ 	.byte	0x03, 0x19
        /*001a*/ 	.short	0x03b8


	//----- nvinfo : EIATTR_KPARAM_INFO
	.align		4
        /*001c*/ 	.byte	0x04, 0x17
        /*001e*/ 	.short	(.L_3549 - .L_3548)
.L_3548:
        /*0020*/ 	.word	0x00000000
        /*0024*/ 	.short	0x0001
        /*0026*/ 	.short	0x0008
        /*0028*/ 	.byte	0x00, 0xf0, 0xc1, 0x0e


	//----- nvinfo : EIATTR_KPARAM_INFO
	.align		4
.L_3549:
        /*002c*/ 	.byte	0x04, 0x17
        /*002e*/ 	.short	(.L_3551 - .L_3550)
.L_3550:
        /*0030*/ 	.word	0x00000000
        /*0034*/ 	.short	0x0000
        /*0036*/ 	.short	0x0000
        /*0038*/ 	.byte	0x00, 0xf0, 0x21, 0x00


	//----- nvinfo : EIATTR_MAXREG_COUNT
	.align		4
.L_3551:
        /*003c*/ 	.byte	0x03, 0x1b
        /*003e*/ 	.short	0x0080


	//----- nvinfo : EIATTR_EXTERNS
	.align		4
        /*0040*/ 	.byte	0x04, 0x0f
        /*0042*/ 	.short	(.L_3553 - .L_3552)


	//   ....[0]....
	.align		4
.L_3552:
        /*0044*/ 	.word	index@(__assertfail)


	//----- nvinfo : EIATTR_MERCURY_ISA_VERSION
	.align		4
.L_3553:
        /*0048*/ 	.byte	0x03, 0x5f
        /*004a*/ 	.short	0x0000


	//----- nvinfo : EIATTR_SYSCALL_OFFSETS
	.align		4
        /*004c*/ 	.byte	0x04, 0x46
        /*004e*/ 	.short	(.L_3555 - .L_3554)


	//   ....[0]....
.L_3554:
        /*0050*/ 	.word	0x000010f0


	//   ....[1]....
        /*0054*/ 	.word	0x00002f40


	//   ....[2]....
        /*0058*/ 	.word	0x00004d80


	//   ....[3]....
        /*005c*/ 	.word	0x00006bb0


	//----- nvinfo : EIATTR_EXIT_INSTR_OFFSETS
	.align		4
.L_3555:
        /*0060*/ 	.byte	0x04, 0x1c
        /*0062*/ 	.short	(.L_3557 - .L_3556)


	//   ....[0]....
.L_3556:
        /*0064*/ 	.word	0x00005b50


	//   ....[1]....
        /*0068*/ 	.word	0x00007920


	//----- nvinfo : EIATTR_MAX_THREADS
	.align		4
.L_3557:
        /*006c*/ 	.byte	0x04, 0x05
        /*006e*/ 	.short	(.L_3559 - .L_3558)
.L_3558:
        /*0070*/ 	.word	0x00000080
        /*0074*/ 	.word	0x00000001
        /*0078*/ 	.word	0x00000001


	//----- nvinfo : EIATTR_CRS_STACK_SIZE
	.align		4
.L_3559:
        /*007c*/ 	.byte	0x04, 0x1e
        /*007e*/ 	.short	(.L_3561 - .L_3560)
.L_3560:
        /*0080*/ 	.word	0x00000000
.L_3561:


//--------------------- .nv.info._ZN2at6native24index_elementwise_kernelILi128ELi4EZNS0_20cuda_take_put_kernelIN3c108BFloat16EiZZZZZNS0_10put_kernelERNS_14TensorIteratorERKNS_10TensorBaseEbENKUlvE_clEvENKUlvE10_clEvENKUlvE_clEvENKUlvE_clEvEUlRS4_iE_EEvS6_S9_RKT1_EUliE_EEvlSG_ --------------------------
	.section	.nv.info._ZN2at6native24index_elementwise_kernelILi128ELi4EZNS0_20cuda_take_put_kernelIN3c108BFloat16EiZZZZZNS0_10put_kernelERNS_14TensorIteratorERKNS_10TensorBaseEbENKUlvE_clEvENKUlvE10_clEvENKUlvE_clEvENKUlvE_clEvEUlRS4_iE_EEvS6_S9_RKT1_EUliE_EEvlSG_,"",@"SHT_CUDA_INFO"
	.sectionflags	@""
	.align	4


	//----- nvinfo : EIATTR_CUDA_API_VERSION
	.align		4
        /*0000*/ 	.byte	0x04, 0x37
        /*0002*/ 	.short	(.L_3563 - .L_3562)
.L_3562:
        /*0004*/ 	.word	0x00000082


	//----- nvinfo : EIATTR_SW2861232_WAR
	.align		4
.L_3563:
        /*0008*/ 	.byte	0x01, 0x35
	.zero		2


	//----- nvinfo : EIATTR_PARAM_CBANK
	.align		4
        /*000c*/ 	.byte	0x04, 0x0a
        /*000e*/ 	.short	(.L_3565 - .L_3564)
	.align		4
.L_3564:
        /*0010*/ 	.word	index@(.nv.constant0._ZN2at6native24index_elementwise_kernelILi128ELi4EZNS0_20cuda_take_put_kernelIN3c108BFloat16EiZZZZZNS0_10put_kernelERNS_14TensorIteratorERKNS_10TensorBaseEbENKUlvE_clEvENKUlvE10_clEvENKUlvE_clEvENKUlvE_clEvEUlRS4_iE_EEvS6_S9_RKT1_EUliE_EEvlSG_)
        /*0014*/ 	.short	0x0160
        /*0016*/ 	.short	0x03c0


	//----- nvinfo : EIATTR_CBANK_PARAM_SIZE
	.align		4
.L_3565:
        /*0018*/ 	.byte	0x03, 0x19
        /*001a*/ 	.short	0x03c0


	//----- nvinfo : EIATTR_KPARAM_INFO
	.align		4
        /*001c*/ 	.byte	0x04, 0x17
        /*001e*/ 	.short	(.L_3567 - .L_3566)
.L_3566:
        /*0020*/ 	.word	0x00000000
        /*0024*/ 	.short	0x0001
        /*0026*/ 	.short	0x0008
        /*0028*/ 	.byte	0x00, 0xf0, 0xe1, 0x0e


	//----- nvinfo : EIATTR_KPARAM_INFO
	.align		4
.L_3567:
        /*002c*/ 	.byte	0x04, 0x17
        /*002e*/ 	.short	(.L_3569 - .L_3568)
.L_3568:
        /*0030*/ 	.word	0x00000000
        /*0034*/ 	.short	0x0000
        /*0036*/ 	.short	0x0000
        /*0038*/ 	.byte	0x00, 0xf0, 0x21, 0x00


	//----- nvinfo : EIATTR_MAXREG_COUNT
	.align		4
.L_3569:
        /*003c*/ 	.byte	0x03, 0x1b
        /*003e*/ 	.short	0x0080


	//----- nvinfo : EIATTR_EXTERNS
	.align		4
        /*0040*/ 	.byte	0x04, 0x0f
        /*0042*/ 	.short	(.L_3571 - .L_3570)


	//   ....[0]....
	.align		4
.L_3570:
        /*0044*/ 	.word	index@(__assertfail)


	//----- nvinfo : EIATTR_MERCURY_ISA_VERSION
	.align		4
.L_3571:
        /*0048*/ 	.byte	0x03, 0x5f
        /*004a*/ 	.short	0x0000


	//----- nvinfo : EIATTR_SYSCALL_OFFSETS
	.align		4
        /*004c*/ 	.byte	0x04, 0x46
        /*004e*/ 	.short	(.L_3573 - .L_3572)


	//   ....[0]....
.L_3572:
        /*0050*/ 	.word	0x000010f0


	//   ....[1]....
        /*0054*/ 	.word	0x00003550


	//   ....[2]....
        /*0058*/ 	.word	0x000059c0


	//   ....[3]....
        /*005c*/ 	.word	0x00007e50


	//----- nvinfo : EIATTR_ATOM16_EMUL_INSTR_REG_MAP
	.align		4
.L_3573:
        /*0060*/ 	.byte	0x04, 0x2e
        /*0062*/ 	.short	(.L_3575 - .L_3574)


	//   ....[0]....
.L_3574:
        /*0064*/ 	.word	0x00001f70
        /*0068*/ 	.short	0x0004
        /*006a*/ 	.short	0x0000


	//   ....[1]....
        /*006c*/ 	.word	0x00002000
        /*0070*/ 	.short	0x0004
        /*0072*/ 	.short	0x0000


	//   ....[2]....
        /*0074*/ 	.word	0x00002110
        /*0078*/ 	.short	0x0004
        /*007a*/ 	.short	0x0000


	//   ....[3]....
        /*007c*/ 	.word	0x000021b0
        /*0080*/ 	.short	0x0004
        /*0082*/ 	.short	0x0000


	//   ....[4]....
        /*0084*/ 	.word	0x000043f0
        /*0088*/ 	.short	0x0004
        /*008a*/ 	.short	0x0000


	//   ....[5]....
        /*008c*/ 	.word	0x00004480
        /*0090*/ 	.short	0x0004
        /*0092*/ 	.short	0x0000


	//   ....[6]....
        /*0094*/ 	.word	0x00004590
        /*0098*/ 	.short	0x0004
        /*009a*/ 	.short	0x0000


	//   ....[7]....
        /*009c*/ 	.word	0x00004630
        /*00a0*/ 	.short	0x0004
        /*00a2*/ 	.short	0x0000


	//   ....[8]....
        /*00a4*/ 	.word	0x00006880
        /*00a8*/ 	.short	0x0005
        /*00aa*/ 	.short	0x0000


	//   ....[9]....
        /*00ac*/ 	.word	0x00006910
        /*00b0*/ 	.short	0x0005
        /*00b2*/ 	.short	0x0000


	//   ....[10]....
        /*00b4*/ 	.word	0x00006a30
        /*00b8*/ 	.short	0x0005
        /*00ba*/ 	.short	0x0000


	//   ....[11]....
        /*00bc*/ 	.word	0x00006ad0
        /*00c0*/ 	.short	0x0005
        /*00c2*/ 	.short	0x0000


	//   ....[12]....
        /*00c4*/ 	.word	0x00008d00
        /*00c8*/ 	.short	0x000f
        /*00ca*/ 	.short	0x0000


	//   ....[13]....
        /*00cc*/ 	.word	0x00008da0
        /*00d0*/ 	.short	0x000f
        /*00d2*/ 	.short	0x0000


	//----- nvinfo : EIATTR_EXIT_INSTR_OFFSETS
	.align		4
.L_3575:
        /*00d4*/ 	.byte	0x04, 0x1c
        /*00d6*/ 	.short	(.L_3577 - .L_3576)


	//   ....[0]....
.L_3576:
        /*00d8*/ 	.word	0x00006df0


	//   ....[1]....
        /*00dc*/ 	.word	0x00008e40


	//   ....[2]....
        /*00e0*/ 	.word	0x00008ef0


	//   ....[3]....
        /*00e4*/ 	.word	0x00008fd0


	//----- nvinfo : EIATTR_MAX_THREADS
	.align		4
.L_3577:
        /*00e8*/ 	.byte	0x04, 0x05
        /*00ea*/ 	.short	(.L_3579 - .L_3578)
.L_3578:
        /*00ec*/ 	.word	0x00000080
        /*00f0*/ 	.word	0x00000001
        /*00f4*/ 	.word	0x00000001


	//----- nvinfo : EIATTR_CRS_STACK_SIZE
	.align		4
.L_3579:
        /*00f8*/ 	.byte	0x04, 0x1e
        /*00fa*/ 	.short	(.L_3581 - .L_3580)
.L_3580:
        /*00fc*/ 	.word	0x00000000
.L_3581:


//--------------------- .nv.info._ZN2at6native24index_elementwise_kernelILi128ELi4EZNS0_20cuda_take_put_kernelIblZZZZZNS0_10put_kernelERNS_14TensorIteratorERKNS_10TensorBaseEbENKUlvE_clEvENKUlvE9_clEvENKUlvE_clEvENKUlvE0_clEvEUlRblE0_EEvS4_S7_RKT1_EUliE_EEvlSE_ --------------------------
	.section	.nv.info._ZN2at6native24index_elementwise_kernelILi128ELi4EZNS0_20cuda_take_put_kernelIblZZZZZNS0_10put_kernelERNS_14TensorIteratorERKNS_10TensorBaseEbENKUlvE_clEvENKUlvE9_clEvENKUlvE_clEvENKUlvE0_clEvEUlRblE0_EEvS4_S7_RKT1_EUliE_EEvlSE_,"",@"SHT_CUDA_INFO"
	.sectionflags	@""
	.align	4


	//----- nvinfo : EIATTR_CUDA_API_VERSION
	.align		4
        /*0000*/ 	.byte	0x04, 0x37
        /*0002*/ 	.short	(.L_3583 - .L_3582)
.L_3582:
        /*0004*/ 	.word	0x00000082


	//----- nvinfo : EIATTR_SW2861232_WAR
	.align		4
.L_3583:
        /*0008*/ 	.byte	0x01, 0x35
	.zero		2


	//----- nvinfo : EIATTR_PARAM_CBANK
	.align		4
        /*000c*/ 	.byte	0x04, 0x0a
        /*000e*/ 	.short	(.L_3585 - .L_3584)
	.align		4
.L_3584:
        /*0010*/ 	.word	index@(.nv.constant0._ZN2at6native24index_elementwise_kernelILi128ELi4EZNS0_20cuda_take_put_kernelIblZZZZZNS0_10put_kernelERNS_14TensorIteratorERKNS_10TensorBaseEbENKUlvE_clEvENKUlvE9_clEvENKUlvE_clEvENKUlvE0_clEvEUlRblE0_EEvS4_S7_RKT1_EUliE_EEvlSE_)
        /*0014*/ 	.short	0x0160
        /*0016*/ 	.short	0x03c0


	//----- nvinfo : EIATTR_CBANK_PARAM_SIZE
	.align		4
.L_3585:
        /*0018*/ 	.byte	0x03, 0x19
        /*001a*/ 	.short	0x03c0


	//----- nvinfo : EIATTR_KPARAM_INFO
	.align		4
        /*001c*/ 	.byte	0x04, 0x17
        /*001e*/ 	.short	(.L_3587 - .L_3586)
.L_3586:
        /*0020*/ 	.word	0x00000000
        /*0024*/ 	.short	0x0001
        /*0026*/ 	.short	0x0008
        /*0028*/ 	.byte	0x00, 0xf0, 0xe1, 0x0e


	//----- nvinfo : EIATTR_KPARAM_INFO
	.align		4
.L_3587:
        /*002c*/ 	.byte	0x04, 0x17
        /*002e*/ 	.short	(.L_3589 - .L_3588)
.L_3588:
        /*0030*/ 	.word	0x00000000
        /*0034*/ 	.short	0x0000
        /*0036*/ 	.short	0x0000
        /*0038*/ 	.byte	0x00, 0xf0, 0x21, 0x00


	//----- nvinfo : EIATTR_MAXREG_COUNT
	.align		4
.L_3589:
        /*003c*/ 	.byte	0x03, 0x1b
        /*003e*/ 	.short	0x0080


	//----- nvinfo : EIATTR_EXTERNS
	.align		4
        /*0040*/ 	.byte	0x04, 0x0f
        /*0042*/ 	.short	(.L_3591 - .L_3590)


	//   ....[0]....
	.align		4
.L_3590:
        /*0044*/ 	.word	index@(__assertfail)


	//----- nvinfo : EIATTR_MERCURY_ISA_VERSION
	.align		4
.L_3591:
        /*0048*/ 	.byte	0x03, 0x5f
        /*004a*/ 	.short	0x0000


	//----- nvinfo : EIATTR_SYSCALL_OFFSETS
	.align		4
        /*004c*/ 	.byte	0x04, 0x46
        /*004e*/ 	.short	(.L_3593 - .L_3592)


	//   ....[0]....
.L_3592:
        /*0050*/ 	.word	0x000010e0


	//   ....[1]....
        /*0054*/ 	.word	0x00007450


	//   ....[2]....
        /*0058*/ 	.word	0x0000d620


	//   ....[3]....
        /*005c*/ 	.word	0x00013800


	//----- nvinfo : EIATTR_EXIT_INSTR_OFFSETS
	.align		4
.L_3593:
        /*0060*/ 	.byte	0x04, 0x1c
        /*0062*/ 	.short	(.L_3595 - .L_3594)


	//   ....[0]....
.L_3594:
        /*0064*/ 	.word	0x000127b0


	//   ....[1]....
        /*0068*/ 	.word	0x00018aa0


	//----- nvinfo : EIATTR_MAX_THREADS
	.align		4
.L_3595:
        /*006c*/ 	.byte	0x04, 0x05
        /*006e*/ 	.short	(.L_3597 - .L_3596)
.L_3596:
        /*0070*/ 	.word	0x00000080
        /*0074*/ 	.word	0x00000001
        /*0078*/ 	.word	0x00000001


	//----- nvinfo : EIATTR_CRS_STACK_SIZE
	.align		4
.L_3597:
        /*007c*/ 	.byte	0x04, 0x1e
        /*007e*/ 	.short	(.L_3599 - .L_3598)
.L_3598:
        /*0080*/ 	.word	0x00000000
.L_3599:


//--------------------- .nv.info._ZN2at6native24index_elementwise_kernelILi128ELi4EZNS0_20cuda_take_put_kernelIblZZZZZNS0_10put_kernelERNS_14TensorIteratorERKNS_10TensorBaseEbENKUlvE_clEvENKUlvE9_clEvENKUlvE_clEvENKUlvE0_clEvEUlRblE_EEvS4_S7_RKT1_EUliE_EEvlSE_ --------------------------
	.section	.nv.info._ZN2at6native24index_elementwise_kernelILi128ELi4EZNS0_20cuda_take_put_kernelIblZZZZZNS0_10put_kernelERNS_14TensorIteratorERKNS_10TensorBaseEbENKUlvE_clEvENKUlvE9_clEvENKUlvE_clEvENKUlvE0_clEvEUlRblE_EEvS4_S7_RKT1_EUliE_EEvlSE_,"",@"SHT_CUDA_INFO"
	.sectionflags	@""
	.align	4


	//----- nvinfo : EIATTR_CUDA_API_VERSION
	.align		4
        /*0000*/ 	.byte	0x04, 0x37
        /*0002*/ 	.short	(.L_3601 - .L_3600)
.L_3600:
        /*0004*/ 	.word	0x00000082


	//----- nvinfo : EIATTR_SW2861232_WAR
	.align		4
.L_3601:
        /*0008*/ 	.byte	0x01, 0x35
	.zero		2


	//----- nvinfo : EIATTR_PARAM_CBANK
	.align		4
        /*000c*/ 	.byte	0x04, 0x0a
        /*000e*/ 	.short	(.L_3603 - .L_3602)
	.align		4
.L_3602:
        /*0010*/ 	.word	index@(.nv.constant0._ZN2at6native24index_elementwise_kernelILi128ELi4EZNS0_20cuda_take_put_kernelIblZZZZZNS0_10put_kernelERNS_14TensorIteratorERKNS_10TensorBaseEbENKUlvE_clEvENKUlvE9_clEvENKUlvE_clEvENKUlvE0_clEvEUlRblE_EEvS4_S7_RKT1_EUliE_EEvlSE_)
        /*0014*/ 	.short	0x0160
        /*0016*/ 	.short	0x03c8


	//----- nvinfo : EIATTR_CBANK_PARAM_SIZE
	.align		4
.L_3603:
        /*0018*/ 	.byte	0x03, 0x19
        /*001a*/ 	.short	0x03c8


	//----- nvinfo : EIATTR_KPARAM_INFO
	.align		4
        /*001c*/ 	.byte	0x04, 0x17
        /*001e*/ 	.short	(.L_3605 - .L_3604)
.L_3604:
        /*0020*/ 	.word	0x00000000
        /*0024*/ 	.short	0x0001
        /*0026*/ 	.short	0x0008
        /*0028*/ 	.byte	0x00, 0xf0, 0x01, 0x0f


	//----- nvinfo : EIATTR_KPARAM_INFO
	.align		4
.L_3605:
        /*002c*/ 	.byte	0x04, 0x17
        /*002e*/ 	.short	(.L_3607 - .L_3606)
.L_3606:
        /*0030*/ 	.word	0x00000000
        /*0034*/ 	.short	0x0000
        /*0036*/ 	.short	0x0000
        /*0038*/ 	.byte	0x00, 0xf0, 0x21, 0x00


	//----- nvinfo : EIATTR_MAXREG_COUNT
	.align		4
.L_3607:
        /*003c*/ 	.byte	0x03, 0x1b
        /*003e*/ 	.short	0x0080


	//----- nvinfo : EIATTR_EXTERNS
	.align		4
        /*0040*/ 	.byte	0x04, 0x0f
        /*0042*/ 	.short	(.L_3609 - .L_3608)


	//   ....[0]....
	.align		4
.L_3608:
        /*0044*/ 	.word	index@(__assertfail)


	//----- nvinfo : EIATTR_MERCURY_ISA_VERSION
	.align		4
.L_3609:
        /*0048*/ 	.byte	0x03, 0x5f
        /*004a*/ 	.short	0x0000


	//----- nvinfo : EIATTR_SYSCALL_OFFSETS
	.align		4
        /*004c*/ 	.byte	0x04, 0x46
        /*004e*/ 	.short	(.L_3611 - .L_3610)


	//   ....[0]....
.L_3610:
        /*0050*/ 	.word	0x000010e0


	//   ....[1]....
        /*0054*/ 	.word	0x000078c0


	//   ....[2]....
        /*0058*/ 	.word	0x0000dd70


	//   ....[3]....
        /*005c*/ 	.word	0x00014210


	//----- nvinfo : EIATTR_EXIT_INSTR_OFFSETS
	.align		4
.L_3611:
        /*0060*/ 	.byte	0x04, 0x1c
        /*0062*/ 	.short	(.L_3613 - .L_3612)


	//   ....[0]....
.L_3612:
        /*0064*/ 	.word	0x000131d0


	//   ....[1]....
        /*0068*/ 	.word	0x000195f0


	//----- nvinfo : EIATTR_MAX_THREADS
	.align		4
.L_3613:
        /*006c*/ 	.byte	0x04, 0x05
        /*006e*/ 	.short	(.L_3615 - .L_3614)
.L_3614:
        /*0070*/ 	.word	0x00000080
        /*0074*/ 	.word	0x00000001
        /*0078*/ 	.word	0x00000001


	//----- nvinfo : EIATTR_CRS_STACK_SIZE
	.align		4
.L_3615:
        /*007c*/ 	.byte	0x04, 0x1e
        /*007e*/ 	.short	(.L_3617 - .L_3616)
.L_3616:
        /*0080*/ 	.word	0x00000000
.L_3617:


//--------------------- .nv.info._ZN2at6native24index_elementwise_kernelILi128ELi4EZNS0_20cuda_take_put_kernelIbiZZZZZNS0_10put_kernelERNS_14TensorIteratorERKNS_10TensorBaseEbENKUlvE_clEvENKUlvE9_clEvENKUlvE_clEvENKUlvE_clEvEUlRbiE0_EEvS4_S7_RKT1_EUliE_EEvlSE_ --------------------------
	.section	.nv.info._ZN2at6native24index_elementwise_kernelILi128ELi4EZNS0_20cuda_take_put_kernelIbiZZZZZNS0_10put_kernelERNS_14TensorIteratorERKNS_10TensorBaseEbENKUlvE_clEvENKUlvE9_clEvENKUlvE_clEvENKUlvE_clEvEUlRbiE0_EEvS4_S7_RKT1_EUliE_EEvlSE_,"",@"SHT_CUDA_INFO"
	.sectionflags	@""
	.align	4


	//----- nvinfo : EIATTR_CUDA_API_VERSION
	.align		4
        /*0000*/ 	.byte	0x04, 0x37
        /*0002*/ 	.short	(.L_3619 - .L_3618)
.L_3618:
        /*0004*/ 	.word	0x00000082


	//----- nvinfo : EIATTR_SW2861232_WAR
	.align		4
.L_3619:
        /*0008*/ 	.byte	0x01, 0x35
	.zero		2


	//----- nvinfo : EIATTR_PARAM_CBANK
	.align		4
        /*000c*/ 	.byte	0x04, 0x0a
        /*000e*/ 	.short	(.L_3621 - .L_3620)
	.align		4
.L_3620:
        /*0010*/ 	.word	index@(.nv.constant0._ZN2at6native24index_elementwise_kernelILi128ELi4EZNS0_20cuda_take_put_kernelIbiZZZZZNS0_10put_kernelERNS_14TensorIteratorERKNS_10TensorBaseEbENKUlvE_clEvENKUlvE9_clEvENKUlvE_clEvENKUlvE_clEvEUlRbiE0_EEvS4_S7_RKT1_EUliE_EEvlSE_)
        /*0014*/ 	.short	0x0160
        /*0016*/ 	.short	0x03b8


	//----- nvinfo : EIATTR_CBANK_PARAM_SIZE
	.align		4
.L_3621:
        /*0018*/ 	.byte	0x03, 0x19
        /*001a*/ 	.short	0x03b8


	//----- nvinfo : EIATTR_KPARAM_INFO
	.align		4
        /*001c*/ 	.byte	0x04, 0x17
        /*001e*/ 	.short	(.L_3623 - .L_3622)
.L_3622:
        /*0020*/ 	.word	0x00000000
        /*0024*/ 	.short	0x0001
        /*0026*/ 	.short	0x0008
        /*0028*/ 	.byte	0x00, 0xf0, 0xc1, 0x0e


	//----- nvinfo : EIATTR_KPARAM_INFO
	.align		4
.L_3623:
        /*002c*/ 	.byte	0x04, 0x17
        /*002e*/ 	.short	(.L_3625 - .L_3624)
.L_3624:
        /*0030*/ 	.word	0x00000000
        /*0034*/ 	.short	0x0000
        /*0036*/ 	.short	0x0000
        /*0038*/ 	.byte	0x00, 0xf0, 0x21, 0x00


	//----- nvinfo : EIATTR_MAXREG_COUNT
	.align		4
.L_3625:
        /*003c*/ 	.byte	0x03, 0x1b
        /*003e*/ 	.short	0x0080


	//----- nvinfo : EIATTR_EXTERNS
	.align		4
        /*0040*/ 	.byte	0x04, 0x0f
        /*0042*/ 	.short	(.L_3627 - .L_3626)


	//   ....[0]....
	.align		4
.L_3626:
        /*0044*/ 	.word	index@(__assertfail)


	//----- nvinfo : EIATTR_MERCURY_ISA_VERSION
	.align		4
.L_3627:
        /*0048*/ 	.byte	0x03, 0x5f
        /*004a*/ 	.short	0x0000


	//----- nvinfo : EIATTR_SYSCALL_OFFSETS
	.align		4
        /*004c*/ 	.byte	0x04, 0x46
        /*004e*/ 	.short	(.L_3629 - .L_3628)


	//   ....[0]....
.L_3628:
        /*0050*/ 	.word	0x000010f0


	//   ....[1]....
        /*0054*/ 	.word	0x00002f30


	//   ....[2]....
        /*0058*/ 	.word	0x00004d60


	//   ....[3]....
        /*005c*/ 	.word	0x00006b80


	//----- nvinfo : EIATTR_EXIT_INSTR_OFFSETS
	.align		4
.L_3629:
        /*0060*/ 	.byte	0x04, 0x1c
        /*0062*/ 	.short	(.L_3631 - .L_3630)


	//   ....[0]....
.L_3630:
        /*0064*/ 	.word	0x00005b30


	//   ....[1]....
        /*0068*/ 	.word	0x000078f0


	//----- nvinfo : EIATTR_MAX_THREADS
	.align		4
.L_3631:
        /*006c*/ 	.byte	0x04, 0x05
        /*006e*/ 	.short	(.L_3633 - .L_3632)
.L_3632:
        /*0070*/ 	.word	0x00000080
        /*0074*/ 	.word	0x00000001
        /*0078*/ 	.word	0x00000001


	//----- nvinfo : EIATTR_CRS_STACK_SIZE
	.align		4
.L_3633:
        /*007c*/ 	.byte	0x04, 0x1e
        /*007e*/ 	.short	(.L_3635 - .L_3634)
.L_3634:
        /*0080*/ 	.word	0x00000000
.L_3635:


//--------------------- .nv.info._ZN2at6native24index_elementwise_kernelILi128ELi4EZNS0_20cuda_take_put_kernelIbiZZZZZNS0_10put_kernelERNS_14TensorIteratorERKNS_10TensorBaseEbENKUlvE_clEvENKUlvE9_clEvENKUlvE_clEvENKUlvE_clEvEUlRbiE_EEvS4_S7_RKT1_EUliE_EEvlSE_ --------------------------
	.section	.nv.info._ZN2at6native24index_elementwise_kernelILi128ELi4EZNS0_20cuda_take_put_kernelIbiZZZZZNS0_10put_kernelERNS_14TensorIteratorERKNS_10TensorBaseEbENKUlvE_clEvENKUlvE9_clEvENKUlvE_clEvENKUlvE_clEvEUlRbiE_EEvS4_S7_RKT1_EUliE_EEvlSE_,"",@"SHT_CUDA_INFO"
	.sectionflags	@""
	.align	4


	//----- nvinfo : EIATTR_CUDA_API_VERSION
	.align		4
        /*0000*/ 	.byte	0x04, 0x37
        /*0002*/ 	.short	(.L_3637 - .L_3636)
.L_3636:
        /*0004*/ 	.word	0x00000082


	//----- nvinfo : EIATTR_SW2861232_WAR
	.align		4
.L_3637:
        /*0008*/ 	.byte	0x01, 0x35
	.zero		2


	//----- nvinfo : EIATTR_PARAM_CBANK
	.align		4
        /*000c*/ 	.byte	0x04, 0x0a
        /*000e*/ 	.short	(.L_3639 - .L_3638)
	.align		4
.L_3638:
        /*0010*/ 	.word	index@(.nv.constant0._ZN2at6native24index_elementwise_kernelILi128ELi4EZNS0_20cuda_take_put_kernelIbiZZZZZNS0_10put_kernelERNS_14TensorIteratorERKNS_10TensorBaseEbENKUlvE_clEvENKUlvE9_clEvENKUlvE_clEvENKUlvE_clEvEUlRbiE_EEvS4_S7_RKT1_EUliE_EEvlSE_)
        /*0014*/ 	.short	0x0160
        /*0016*/ 	.short	0x03c0


	//----- nvinfo : EIATTR_CBANK_PARAM_SIZE
	.align		4
.L_3639:
        /*0018*/ 	.byte	0x03, 0x19
        /*001a*/ 	.short	0x03c0


	//----- nvinfo : EIATTR_KPARAM_INFO
	.align		4
        /*001c*/ 	.byte	0x04, 0x17
        /*001e*/ 	.short	(.L_3641 - .L_3640)
.L_3640:
        /*0020*/ 	.word	0x00000000
        /*0024*/ 	.short	0x0001
        /*0026*/ 	.short	0x0008
        /*0028*/ 	.byte	0x00, 0xf0, 0xe1, 0x0e


	//----- nvinfo : EIATTR_KPARAM_INFO
	.align		4
.L_3641:
        /*002c*/ 	.byte	0x04, 0x17
        /*002e*/ 	.short	(.L_3643 - .L_3642)
.L_3642:
        /*0030*/ 	.word	0x00000000
        /*0034*/ 	.short	0x0000
        /*0036*/ 	.short	0x0000
        /*0038*/ 	.byte	0x00, 0xf0, 0x21, 0x00


	//----- nvinfo : EIATTR_MAXREG_COUNT
	.align		4
.L_3643:
        /*003c*/ 	.byte	0x03, 0x1b
        /*003e*/ 	.short	0x0080


	//----- nvinfo : EIATTR_EXTERNS
	.align		4
        /*0040*/ 	.byte	0x04, 0x0f
        /*0042*/ 	.short	(.L_3645 - .L_3644)


	//   ....[0]....
	.align		4
.L_3644:
        /*0044*/ 	.word	index@(__assertfail)


	//----- nvinfo : EIATTR_MERCURY_ISA_VERSION
	.align		4
.L_3645:
        /*0048*/ 	.byte	0x03, 0x5f
        /*004a*/ 	.short	0x0000


	//----- nvinfo : EIATTR_SYSCALL_OFFSETS
	.align		4
        /*004c*/ 	.byte	0x04, 0x46
        /*004e*/ 	.short	(.L_3647 - .L_3646)


	//   ....[0]....
.L_3646:
        /*0050*/ 	.word	0x00001110


	//   ....[1]....
        /*0054*/ 	.word	0x00003090


	//   ....[2]....
        /*0058*/ 	.word	0x00005000


	//   ....[3]....
        /*005c*/ 	.word	0x00006f60


	//----- nvinfo : EIATTR_EXIT_INSTR_OFFSETS
	.align		4
.L_3647:
        /*0060*/ 	.byte	0x04, 0x1c
        /*0062*/ 	.short	(.L_3649 - .L_3648)


	//   ....[0]....
.L_3648:
        /*0064*/ 	.word	0x00005f10


	//   ....[1]....
        /*0068*/ 	.word	0x00007df0


	//----- nvinfo : EIATTR_MAX_THREADS
	.align		4
.L_3649:
        /*006c*/ 	.byte	0x04, 0x05
        /*006e*/ 	.short	(.L_3651 - .L_3650)
.L_3650:
        /*0070*/ 	.word	0x00000080
        /*0074*/ 	.word	0x00000001
        /*0078*/ 	.word	0x00000001


	//----- nvinfo : EIATTR_CRS_STACK_SIZE
	.align		4
.L_3651:
        /*007c*/ 	.byte	0x04, 0x1e
        /*007e*/ 	.short	(.L_3653 - .L_3652)
.L_3652:
        /*0080*/ 	.word	0x00000000
.L_3653:


//--------------------- .nv.info._ZN2at6native24index_elementwise_kernelILi128ELi4EZNS0_20cuda_take_put_kernelIN3c104HalfElZZZZZNS0_10put_kernelERNS_14TensorIteratorERKNS_10TensorBaseEbENKUlvE_clEvENKUlvE8_clEvENKUlvE_clEvENKUlvE0_clEvEUlRS4_lE0_EEvS6_S9_RKT1_EUliE_EEvlSG_ --------------------------
	.section	.nv.info._ZN2at6native24index_elementwise_kernelILi128ELi4EZNS0_20cuda_take_put_kernelIN3c104HalfElZZZZZNS0_10put_kernelERNS_14TensorIteratorERKNS_10TensorBaseEbENKUlvE_clEvENKUlvE8_clEvENKUlvE_clEvENKUlvE0_clEvEUlRS4_lE0_EEvS6_S9_RKT1_EUliE_EEvlSG_,"",@"SHT_CUDA_INFO"
	.sectionflags	@""
	.align	4


	//----- nvinfo : EIATTR_CUDA_API_VERSION
	.align		4
        /*0000*/ 	.byte	0x04, 0x37
        /*0002*/ 	.short	(.L_3655 - .L_3654)
.L_3654:
        /*0004*/ 	.word	0x00000082


	//----- nvinfo : EIATTR_SW2861232_WAR
	.align		4
.L_3655:
        /*0008*/ 	.byte	0x01, 0x35
	.zero		2


	//----- nvinfo : EIATTR_PARAM_CBANK
	.align		4
        /*000c*/ 	.byte	0x04, 0x0a
        /*000e*/ 	.short	(.L_3657 - .L_3656)
	.align		4
.L_3656:
        /*0010*/ 	.word	index@(.nv.constant0._ZN2at6native24index_elementwise_kernelILi128ELi4EZNS0_20cuda_take_put_kernelIN3c104HalfElZZZZZNS0_10put_kernelERNS_14TensorIteratorERKNS_10TensorBaseEbENKUlvE_clEvENKUlvE8_clEvENKUlvE_clEvENKUlvE0_clEvEUlRS4_lE0_EEvS6_S9_RKT1_EUliE_EEvlSG_)
        /*0014*/ 	.short	0x0160
        /*0016*/ 	.short	0x03c0


	//----- nvinfo : EIATTR_CBANK_PARAM_SIZE
	.align		4
.L_3657:
        /*0018*/ 	.byte	0x03, 0x19
        /*001a*/ 	.short	0x03c0


	//----- nvinfo : EIATTR_KPARAM_INFO
	.align		4
        /*001c*/ 	.byte	0x04, 0x17
        /*001e*/ 	.short	(.L_3659 - .L_3658)
.L_3658:
        /*0020*/ 	.word	0x00000000
        /*0024*/ 	.short	0x0001
        /*0026*/ 	.short	0x0008
        /*0028*/ 	.byte	0x00, 0xf0, 0xe1, 0x0e


	//----- nvinfo : EIATTR_KPARAM_INFO
	.align		4
.L_3659:
        /*002c*/ 	.byte	0x04, 0x17
        /*002e*/ 	.short	(.L_3661 - .L_3660)
.L_3660:
        /*0030*/ 	.word	0x00000000
        /*0034*/ 	.short	0x0000
        /*0036*/ 	.short	0x0000
        /*0038*/ 	.byte	0x00, 0xf0, 0x21, 0x00


	//----- nvinfo : EIATTR_MAXREG_COUNT
	.align		4
.L_3661:
        /*003c*/ 	.byte	0x03, 0x1b
        /*003e*/ 	.short	0x0080


	//----- nvinfo : EIATTR_EXTERNS
	.align		4
        /*0040*/ 	.byte	0x04, 0x0f
        /*0042*/ 	.short	(.L_3663 - .L_3662)


	//   ....[0]....
	.align		4
.L_3662:
        /*0044*/ 	.word	index@(__assertfail)


	//----- nvinfo : EIATTR_MERCURY_ISA_VERSION
	.align		4
.L_3663:
        /*0048*/ 	.byte	0x03, 0x5f
        /*004a*/ 	.short	0x0000


	//----- nvinfo : EIATTR_SYSCALL_OFFSETS
	.align		4
        /*004c*/ 	.byte	0x04, 0x46
        /*004e*/ 	.short	(.L_3665 - .L_3664)


	//   ....[0]....
.L_3664:
        /*0050*/ 	.word	0x000010e0


	//   ....[1]....
        /*0054*/ 	.word	0x00007450


	//   ....[2]....
        /*0058*/ 	.word	0x0000d620


	//   ....[3]....
        /*005c*/ 	.word	0x00013800


	//----- nvinfo : EIATTR_EXIT_INSTR_OFFSETS
	.align		4
.L_3665:
        /*0060*/ 	.byte	0x04, 0x1c
        /*0062*/ 	.short	(.L_3667 - .L_3666)


	//   ....[0]....
.L_3666:
        /*0064*/ 	.word	0x000127b0


	//   ....[1]....
        /*0068*/ 	.word	0x00018aa0


	//----- nvinfo : EIATTR_MAX_THREADS
	.align		4
.L_3667:
        /*006c*/ 	.byte	0x04, 0x05
        /*006e*/ 	.short	(.L_3669 - .L_3668)
.L_3668:
        /*0070*/ 	.word	0x00000080
        /*0074*/ 	.word	0x00000001
        /*0078*/ 	.word	0x00000001


	//----- nvinfo : EIATTR_CRS_STACK_SIZE
	.align		4
.L_3669:
        /*007c*/ 	.byte	0x04, 0x1e
        /*007e*/ 	.short	(.L_3671 - .L_3670)
.L_3670:
        /*0080*/ 	.word	0x00000000
.L_3671:


//--------------------- .nv.info._ZN2at6native24index_elementwise_kernelILi128ELi4EZNS0_20cuda_take_put_kernelIN3c104HalfElZZZZZNS0_10put_kernelERNS_14TensorIteratorERKNS_10TensorBaseEbENKUlvE_clEvENKUlvE8_clEvENKUlvE_clEvENKUlvE0_clEvEUlRS4_lE_EEvS6_S9_RKT1_EUliE_EEvlSG_ --------------------------
	.section	.nv.info._ZN2at6native24index_elementwise_kernelILi128ELi4EZNS0_20cuda_take_put_kernelIN3c104HalfElZZZZZNS0_10put_kernelERNS_14TensorIteratorERKNS_10TensorBaseEbENKUlvE_clEvENKUlvE8_clEvENKUlvE_clEvENKUlvE0_clEvEUlRS4_lE_EEvS6_S9_RKT1_EUliE_EEvlSG_,"",@"SHT_CUDA_INFO"
	.sectionflags	@""
	.align	4


	//----- nvinfo : EIATTR_CUDA_API_VERSION
	.align		4
        /*0000*/ 	.byte	0x04, 0x37
        /*0002*/ 	.short	(.L_3673 - .L_3672)
.L_3672:
        /*0004*/ 	.word	0x00000082


	//----- nvinfo : EIATTR_SW2861232_WAR
	.align		4
.L_3673:
        /*0008*/ 	.byte	0x01, 0x35
	.zero		2


	//----- nvinfo : EIATTR_PARAM_CBANK
	.align		4
        /*000c*/ 	.byte	0x04, 0x0a
        /*000e*/ 	.short	(.L_3675 - .L_3674)
	.align		4
.L_3674:
        /*0010*/ 	.word	index@(.nv.constant0._ZN2at6native24index_elementwise_kernelILi128ELi4EZNS0_20cuda_take_put_kernelIN3c104HalfElZZZZZNS0_10put_kernelERNS_14TensorIteratorERKNS_10TensorBaseEbENKUlvE_clEvENKUlvE8_clEvENKUlvE_clEvENKUlvE0_clEvEUlRS4_lE_EEvS6_S9_RKT1_EUliE_EEvlSG_)
        /*0014*/ 	.short	0x0160
        /*0016*/ 	.short	0x03c8


	//----- nvinfo : EIATTR_CBANK_PARAM_SIZE
	.align		4
.L_3675:
        /*0018*/ 	.byte	0x03, 0x19
        /*001a*/ 	.short	0x03c8


	//----- nvinfo : EIATTR_KPARAM_INFO
	.align		4
        /*001c*/ 	.byte	0x04, 0x17
        /*001e*/ 	.short	(.L_3677 - .L_3676)
.L_3676:
        /*0020*/ 	.word	0x00000000
        /*0024*/ 	.short	0x0001
        /*0026*/ 	.short	0x0008
        /*0028*/ 	.byte	0x00, 0xf0, 0x01, 0x0f


	//----- nvinfo : EIATTR_KPARAM_INFO
	.align		4
.L_3677:
        /*002c*/ 	.byte	0x04, 0x17
        /*002e*/ 	.short	(.L_3679 - .L_3678)
.L_3678:
        /*0030*/ 	.word	0x00000000
        /*0034*/ 	.short	0x0000
        /*0036*/ 	.short	0x0000
        /*0038*/ 	.byte	0x00, 0xf0, 0x21, 0x00


	//----- nvinfo : EIATTR_MAXREG_COUNT
	.align		4
.L_3679:
        /*003c*/ 	.byte	0x03, 0x1b
        /*003e*/ 	.short	0x0080


	//----- nvinfo : EIATTR_EXTERNS
	.align		4
        /*0040*/ 	.byte	0x04, 0x0f
        /*0042*/ 	.short	(.L_3681 - .L_3680)


	//   ....[0]....
	.align		4
.L_3680:
        /*0044*/ 	.word	index@(__assertfail)


	//----- nvinfo : EIATTR_MERCURY_ISA_VERSION
	.align		4
.L_3681:
        /*0048*/ 	.byte	0x03, 0x5f
        /*004a*/ 	.short	0x0000


	//----- nvinfo : EIATTR_SYSCALL_OFFSETS
	.align		4
        /*004c*/ 	.byte	0x04, 0x46
        /*004e*/ 	.short	(.L_3683 - .L_3682)


	//   ....[0]....
.L_3682:
        /*0050*/ 	.word	0x000010e0


	//   ....[1]....
        /*0054*/ 	.word	0x00007c20


	//   ....[2]....
        /*0058*/ 	.word	0x0000e430


	//   ....[3]....
        /*005c*/ 	.word	0x00014c30


	//----- nvinfo : EIATTR_ATOM16_EMUL_INSTR_REG_MAP
	.align		4
.L_3683:
        /*0060*/ 	.byte	0x04, 0x2e
        /*0062*/ 	.short	(.L_3685 - .L_3684)


	//   ....[0]....
.L_3684:
        /*0064*/ 	.word	0x00006830
        /*0068*/ 	.short	0x0002
        /*006a*/ 	.short	0x0000


	//   ....[1]....
        /*006c*/ 	.word	0x00006890
        /*0070*/ 	.short	0x0002
        /*0072*/ 	.short	0x0000


	//   ....[2]....
        /*0074*/ 	.word	0x0000d060
        /*0078*/ 	.short	0x0002
        /*007a*/ 	.short	0x0000


	//   ....[3]....
        /*007c*/ 	.word	0x0000d0b0
        /*0080*/ 	.short	0x0002
        /*0082*/ 	.short	0x0000


	//   ....[4]....
        /*0084*/ 	.word	0x00013870
        /*0088*/ 	.short	0x0002
        /*008a*/ 	.short	0x0000


	//   ....[5]....
        /*008c*/ 	.word	0x000138c0
        /*0090*/ 	.short	0x0002
        /*0092*/ 	.short	0x0000


	//   ....[6]....
        /*0094*/ 	.word	0x0001a040
        /*0098*/ 	.short	0x0002
        /*009a*/ 	.short	0x0000


	//   ....[7]....
        /*009c*/ 	.word	0x0001a090
        /*00a0*/ 	.short	0x0002
        /*00a2*/ 	.short	0x0000


	//----- nvinfo : EIATTR_EXIT_INSTR_OFFSETS
	.align		4
.L_3685:
        /*00a4*/ 	.byte	0x04, 0x1c
        /*00a6*/ 	.short	(.L_3687 - .L_3686)


	//   ....[0]....
.L_3686:
        /*00a8*/ 	.word	0x00013be0


	//   ....[1]....
        /*00ac*/ 	.word	0x0001a0d0


	//   ....[2]....
        /*00b0*/ 	.word	0x0001a100


	//   ....[3]....
        /*00b4*/ 	.word	0x0001a1c0


	//   ....[4]....
        /*00b8*/ 	.word	0x0001a200


	//   ....[5]....
        /*00bc*/ 	.word	0x0001a230


	//   ....[6]....
        /*00c0*/ 	.word	0x0001a2e0


	//   ....[7]....
        /*00c4*/ 	.word	0x0001a320


	//----- nvinfo : EIATTR_MAX_THREADS
	.align		4
.L_3687:
        /*00c8*/ 	.byte	0x04, 0x05
        /*00ca*/ 	.short	(.L_3689 - .L_3688)
.L_3688:
        /*00cc*/ 	.word	0x00000080
        /*00d0*/ 	.word	0x00000001
        /*00d4*/ 	.word	0x00000001


	//----- nvinfo : EIATTR_CRS_STACK_SIZE
	.align		4
.L_3689:
        /*00d8*/ 	.byte	0x04, 0x1e
        /*00da*/ 	.short	(.L_3691 - .L_3690)
.L_3690:
        /*00dc*/ 	.word	0x00000000
.L_3691:


//--------------------- .nv.info._ZN2at6native24index_elementwise_kernelILi128ELi4EZNS0_20cuda_take_put_kernelIN3c104HalfEiZZZZZNS0_10put_kernelERNS_14TensorIteratorERKNS_10TensorBaseEbENKUlvE_clEvENKUlvE8_clEvENKUlvE_clEvENKUlvE_clEvEUlRS4_iE0_EEvS6_S9_RKT1_EUliE_EEvlSG_ --------------------------
	.section	.nv.info._ZN2at6native24index_elementwise_kernelILi128ELi4EZNS0_20cuda_take_put_kernelIN3c104HalfEiZZZZZNS0_10put_kernelERNS_14TensorIteratorERKNS_10TensorBaseEbENKUlvE_clEvENKUlvE8_clEvENKUlvE_clEvENKUlvE_clEvEUlRS4_iE0_EEvS6_S9_RKT1_EUliE_EEvlSG_,"",@"SHT_CUDA_INFO"
	.sectionflags	@""
	.align	4


	//----- nvinfo : EIATTR_CUDA_API_VERSION
	.align		4
        /*0000*/ 	.byte	0x04, 0x37
        /*0002*/ 	.short	(.L_3693 - .L_3692)
.L_3692:
        /*0004*/ 	.word	0x00000082


	//----- nvinfo : EIATTR_SW2861232_WAR
	.align		4
.L_3693:
        /*0008*/ 	.byte	0x01, 0x35
	.zero		2


	//----- nvinfo : EIATTR_PARAM_CBANK
	.align		4
        /*000c*/ 	.byte	0x04, 0x0a
        /*000e*/ 	.short	(.L_3695 - .L_3694)
	.align		4
.L_3694:
        /*0010*/ 	.word	index@(.nv.constant0._ZN2at6native24index_elementwise_kernelILi128ELi4EZNS0_20cuda_take_put_kernelIN3c104HalfEiZZZZZNS0_10put_kernelERNS_14TensorIteratorERKNS_10TensorBaseEbENKUlvE_clEvENKUlvE8_clEvENKUlvE_clEvENKUlvE_clEvEUlRS4_iE0_EEvS6_S9_RKT1_EUliE_EEvlSG_)
        /*0014*/ 	.short	0x0160
        /*0016*/ 	.short	0x03b8


	//----- nvinfo : EIATTR_CBANK_PARAM_SIZE
	.align		4
.L_3695:
        /*0018*/ 	.byte	0x03, 0x19
        /*001a*/ 	.short	0x03b8


	//----- nvinfo : EIATTR_KPARAM_INFO
	.align		4
        /*001c*/ 	.byte	0x04, 0x17
        /*001e*/ 	.short	(.L_3697 - .L_3696)
.L_3696:
        /*0020*/ 	.word	0x00000000
        /*0024*/ 	.short	0x0001
        /*0026*/ 	.short	0x0008
        /*0028*/ 	.byte	0x00, 0xf0, 0xc1, 0x0e


	//----- nvinfo : EIATTR_KPARAM_INFO
	.align		4
.L_3697:
        /*002c*/ 	.byte	0x04, 0x17
        /*002e*/ 	.short	(.L_3699 - .L_3698)
.L_3698:
        /*0030*/ 	.word	0x00000000
        /*0034*/ 	.short	0x0000
        /*0036*/ 	.short	0x0000
        /*0038*/ 	.byte	0x00, 0xf0, 0x21, 0x00


	//----- nvinfo : EIATTR_MAXREG_COUNT
	.align		4
.L_3699:
        /*003c*/ 	.byte	0x03, 0x1b
        /*003e*/ 	.short	0x0080


	//----- nvinfo : EIATTR_EXTERNS
	.align		4
        /*0040*/ 	.byte	0x04, 0x0f
        /*0042*/ 	.short	(.L_3701 - .L_3700)


	//   ....[0]....
	.align		4
.L_3700:
        /*0044*/ 	.word	index@(__assertfail)


	//----- nvinfo : EIATTR_MERCURY_ISA_VERSION
	.align		4
.L_3701:
        /*0048*/ 	.byte	0x03, 0x5f
        /*004a*/ 	.short	0x0000


	//----- nvinfo : EIATTR_SYSCALL_OFFSETS
	.align		4
        /*004c*/ 	.byte	0x04, 0x46
        /*004e*/ 	.short	(.L_3703 - .L_3702)


	//   ....[0]....
.L_3702:
        /*0050*/ 	.word	0x000010f0


	//   ....[1]....
        /*0054*/ 	.word	0x00002f40


	//   ....[2]....
        /*0058*/ 	.word	0x00004d80


	//   ....[3]....
        /*005c*/ 	.word	0x00006bb0


	//----- nvinfo : EIATTR_EXIT_INSTR_OFFSETS
	.align		4
.L_3703:
        /*0060*/ 	.byte	0x04, 0x1c
        /*0062*/ 	.short	(.L_3705 - .L_3704)


	//   ....[0]....
.L_3704:
        /*0064*/ 	.word	0x00005b50


	//   ....[1]....
        /*0068*/ 	.word	0x00007920


	//----- nvinfo : EIATTR_MAX_THREADS
	.align		4
.L_3705:
        /*006c*/ 	.byte	0x04, 0x05
        /*006e*/ 	.short	(.L_3707 - .L_3706)
.L_3706:
        /*0070*/ 	.word	0x00000080
        /*0074*/ 	.word	0x00000001
        /*0078*/ 	.word	0x00000001


	//----- nvinfo : EIATTR_CRS_STACK_SIZE
	.align		4
.L_3707:
        /*007c*/ 	.byte	0x04, 0x1e
        /*007e*/ 	.short	(.L_3709 - .L_3708)
.L_3708:
        /*0080*/ 	.word	0x00000000
.L_3709:


//--------------------- .nv.info._ZN2at6native24index_elementwise_kernelILi128ELi4EZNS0_20cuda_take_put_kernelIN3c104HalfEiZZZZZNS0_10put_kernelERNS_14TensorIteratorERKNS_10TensorBaseEbENKUlvE_clEvENKUlvE8_clEvENKUlvE_clEvENKUlvE_clEvEUlRS4_iE_EEvS6_S9_RKT1_EUliE_EEvlSG_ --------------------------
	.section	.nv.info._ZN2at6native24index_elementwise_kernelILi128ELi4EZNS0_20cuda_take_put_kernelIN3c104HalfEiZZZZZNS0_10put_kernelERNS_14TensorIteratorERKNS_10TensorBaseEbENKUlvE_clEvENKUlvE8_clEvENKUlvE_clEvENKUlvE_clEvEUlRS4_iE_EEvS6_S9_RKT1_EUliE_EEvlSG_,"",@"SHT_CUDA_INFO"
	.sectionflags	@""
	.align	4


	//----- nvinfo : EIATTR_CUDA_API_VERSION
	.align		4
        /*0000*/ 	.byte	0x04, 0x37
        /*0002*/ 	.short	(.L_3711 - .L_3710)
.L_3710:
        /*0004*/ 	.word	0x00000082


	//----- nvinfo : EIATTR_SW2861232_WAR
	.align		4
.L_3711:
        /*0008*/ 	.byte	0x01, 0x35
	.zero		2


	//----- nvinfo : EIATTR_PARAM_CBANK
	.align		4
        /*000c*/ 	.byte	0x04, 0x0a
        /*000e*/ 	.short	(.L_3713 - .L_3712)
	.align		4
.L_3712:
        /*0010*/ 	.word	index@(.nv.constant0._ZN2at6native24index_elementwise_kernelILi128ELi4EZNS0_20cuda_take_put_kernelIN3c104HalfEiZZZZZNS0_10put_kernelERNS_14TensorIteratorERKNS_10TensorBaseEbENKUlvE_clEvENKUlvE8_clEvENKUlvE_clEvENKUlvE_clEvEUlRS4_iE_EEvS6_S9_RKT1_EUliE_EEvlSG_)
        /*0014*/ 	.short	0x0160
        /*0016*/ 	.short	0x03c0


	//----- nvinfo : EIATTR_CBANK_PARAM_SIZE
	.align		4
.L_3713:
        /*0018*/ 	.byte	0x03, 0x19
        /*001a*/ 	.short	0x03c0


	//----- nvinfo : EIATTR_KPARAM_INFO
	.align		4
        /*001c*/ 	.byte	0x04, 0x17
        /*001e*/ 	.short	(.L_3715 - .L_3714)
.L_3714:
        /*0020*/ 	.word	0x00000000
        /*0024*/ 	.short	0x0001
        /*0026*/ 	.short	0x0008
        /*0028*/ 	.byte	0x00, 0xf0, 0xe1, 0x0e


	//----- nvinfo : EIATTR_KPARAM_INFO
	.align		4
.L_3715:
        /*002c*/ 	.byte	0x04, 0x17
        /*002e*/ 	.short	(.L_3717 - .L_3716)
.L_3716:
        /*0030*/ 	.word	0x00000000
        /*0034*/ 	.short	0x0000
        /*0036*/ 	.short	0x0000
        /*0038*/ 	.byte	0x00, 0xf0, 0x21, 0x00


	//----- nvinfo : EIATTR_MAXREG_COUNT
	.align		4
.L_3717:
        /*003c*/ 	.byte	0x03, 0x1b
        /*003e*/ 	.short	0x0080


	//----- nvinfo : EIATTR_EXTERNS
	.align		4
        /*0040*/ 	.byte	0x04, 0x0f
        /*0042*/ 	.short	(.L_3719 - .L_3718)


	//   ....[0]....
	.align		4
.L_3718:
        /*0044*/ 	.word	index@(__assertfail)


	//----- nvinfo : EIATTR_MERCURY_ISA_VERSION
	.align		4
.L_3719:
        /*0048*/ 	.byte	0x03, 0x5f
        /*004a*/ 	.short	0x0000


	//----- nvinfo : EIATTR_SYSCALL_OFFSETS
	.align		4
        /*004c*/ 	.byte	0x04, 0x46
        /*004e*/ 	.short	(.L_3721 - .L_3720)


	//   ....[0]....
.L_3720:
        /*0050*/ 	.word	0x000010f0


	//   ....[1]....
        /*0054*/ 	.word	0x00003380


	//   ....[2]....
        /*0058*/ 	.word	0x00005600


	//   ....[3]....
        /*005c*/ 	.word	0x00007870


	//----- nvinfo : EIATTR_ATOM16_EMUL_INSTR_REG_MAP
	.align		4
.L_3721:
        /*0060*/ 	.byte	0x04, 0x2e
        /*0062*/ 	.short	(.L_3723 - .L_3722)


	//   ....[0]....
.L_3722:
        /*0064*/ 	.word	0x00001f80
        /*0068*/ 	.short	0x0004
        /*006a*/ 	.short	0x0000


	//   ....[1]....
        /*006c*/ 	.word	0x00001fe0
        /*0070*/ 	.short	0x0004
        /*0072*/ 	.short	0x0000


	//   ....[2]....
        /*0074*/ 	.word	0x00004220
        /*0078*/ 	.short	0x0004
        /*007a*/ 	.short	0x0000


	//   ....[3]....
        /*007c*/ 	.word	0x00004270
        /*0080*/ 	.short	0x0004
        /*0082*/ 	.short	0x0000


	//   ....[4]....
        /*0084*/ 	.word	0x000064a0
        /*0088*/ 	.short	0x0004
        /*008a*/ 	.short	0x0000


	//   ....[5]....
        /*008c*/ 	.word	0x000064f0
        /*0090*/ 	.short	0x0004
        /*0092*/ 	.short	0x0000


	//   ....[6]....
        /*0094*/ 	.word	0x000086e0
        /*0098*/ 	.short	0x0004
        /*009a*/ 	.short	0x0000


	//   ....[7]....
        /*009c*/ 	.word	0x00008730
        /*00a0*/ 	.short	0x0004
        /*00a2*/ 	.short	0x0000


	//----- nvinfo : EIATTR_EXIT_INSTR_OFFSETS
	.align		4
.L_3723:
        /*00a4*/ 	.byte	0x04, 0x1c
        /*00a6*/ 	.short	(.L_3725 - .L_3724)


	//   ....[0]....
.L_3724:
        /*00a8*/ 	.word	0x00006810


	//   ....[1]....
        /*00ac*/ 	.word	0x00008770


	//   ....[2]....
        /*00b0*/ 	.word	0x000087a0


	//   ....[3]....
        /*00b4*/ 	.word	0x00008860


	//   ....[4]....
        /*00b8*/ 	.word	0x000088a0


	//   ....[5]....
        /*00bc*/ 	.word	0x000088d0


	//   ....[6]....
        /*00c0*/ 	.word	0x00008980


	//   ....[7]....
        /*00c4*/ 	.word	0x000089c0


	//----- nvinfo : EIATTR_MAX_THREADS
	.align		4
.L_3725:
        /*00c8*/ 	.byte	0x04, 0x05
        /*00ca*/ 	.short	(.L_3727 - .L_3726)
.L_3726:
        /*00cc*/ 	.word	0x00000080
        /*00d0*/ 	.word	0x00000001
        /*00d4*/ 	.word	0x00000001


	//----- nvinfo : EIATTR_CRS_STACK_SIZE
	.align		4
.L_3727:
        /*00d8*/ 	.byte	0x04, 0x1e
        /*00da*/ 	.short	(.L_3729 - .L_3728)
.L_3728:
        /*00dc*/ 	.word	0x00000000
.L_3729:


//--------------------- .nv.info._ZN2at6native24index_elementwise_kernelILi128ELi4EZNS0_20cuda_take_put_kernelIN3c107complexIfEElZZZZZNS0_10put_kernelERNS_14TensorIteratorERKNS_10TensorBaseEbENKUlvE_clEvENKUlvE7_clEvENKUlvE_clEvENKUlvE0_clEvEUlRS5_lE0_EEvS7_SA_RKT1_EUliE_EEvlSH_ --------------------------
	.section	.nv.info._ZN2at6native24index_elementwise_kernelILi128ELi4EZNS0_20cuda_take_put_kernelIN3c107complexIfEElZZZZZNS0_10put_kernelERNS_14TensorIteratorERKNS_10TensorBaseEbENKUlvE_clEvENKUlvE7_clEvENKUlvE_clEvENKUlvE0_clEvEUlRS5_lE0_EEvS7_SA_RKT1_EUliE_EEvlSH_,"",@"SHT_CUDA_INFO"
	.sectionflags	@""
	.align	4


	//----- nvinfo : EIATTR_CUDA_API_VERSION
	.align		4
        /*0000*/ 	.byte	0x04, 0x37
        /*0002*/ 	.short	(.L_3731 - .L_3730)
.L_3730:
        /*0004*/ 	.word	0x00000082


	//----- nvinfo : EIATTR_SW2861232_WAR
	.align		4
.L_3731:
        /*0008*/ 	.byte	0x01, 0x35
	.zero		2


	//----- nvinfo : EIATTR_PARAM_CBANK
	.align		4
        /*000c*/ 	.byte	0x04, 0x0a
        /*000e*/ 	.short	(.L_3733 - .L_3732)
	.align		4
.L_3732:
        /*0010*/ 	.word	index@(.nv.constant0._ZN2at6native24index_elementwise_kernelILi128ELi4EZNS0_20cuda_take_put_kernelIN3c107complexIfEElZZZZZNS0_10put_kernelERNS_14TensorIteratorERKNS_10TensorBaseEbENKUlvE_clEvENKUlvE7_clEvENKUlvE_clEvENKUlvE0_clEvEUlRS5_lE0_EEvS7_SA_RKT1_EUliE_EEvlSH_)
        /*0014*/ 	.short	0x0160
        /*0016*/ 	.short	0x03c0


	//----- nvinfo : EIATTR_CBANK_PARAM_SIZE
	.align		4
.L_3733:
        /*0018*/ 	.byte	0x03, 0x19
        /*001a*/ 	.short	0x03c0


	//----- nvinfo : EIATTR_KPARAM_INFO
	.align		4
        /*001c*/ 	.byte	0x04, 0x17
        /*001e*/ 	.short	(.L_3735 - .L_3734)
.L_3734:
        /*0020*/ 	.word	0x00000000
        /*0024*/ 	.short	0x0001
        /*0026*/ 	.short	0x0008
        /*0028*/ 	.byte	0x00, 0xf0, 0xe1, 0x0e


	//----- nvinfo : EIATTR_KPARAM_INFO
	.align		4
.L_3735:
        /*002c*/ 	.byte	0x04, 0x17
        /*002e*/ 	.short	(.L_3737 - .L_3736)
.L_3736:
        /*0030*/ 	.word	0x00000000
        /*0034*/ 	.short	0x0000
        /*0036*/ 	.short	0x0000
        /*0038*/ 	.byte	0x00, 0xf0, 0x21, 0x00


	//----- nvinfo : EIATTR_MAXREG_COUNT
	.align		4
.L_3737:
        /*003c*/ 	.byte	0x03, 0x1b
        /*003e*/ 	.short	0x0080


	//----- nvinfo : EIATTR_EXTERNS
	.align		4
        /*0040*/ 	.byte	0x04, 0x0f
        /*0042*/ 	.short	(.L_3739 - .L_3738)


	//   ....[0]....
	.align		4
.L_3738:
        /*0044*/ 	.word	index@(__assertfail)


	//----- nvinfo : EIATTR_MERCURY_ISA_VERSION
	.align		4
.L_3739:
        /*0048*/ 	.byte	0x03, 0x5f
        /*004a*/ 	.short	0x0000


	//----- nvinfo : EIATTR_SYSCALL_OFFSETS
	.align		4
        /*004c*/ 	.byte	0x04, 0x46
        /*004e*/ 	.short	(.L_3741 - .L_3740)


	//   ....[0]....
.L_3740:
        /*0050*/ 	.word	0x00001100


	//   ....[1]....
        /*0054*/ 	.word	0x00007470


	//   ....[2]....
        /*0058*/ 	.word	0x0000d640


	//   ....[3]....
        /*005c*/ 	.word	0x00013800


	//----- nvinfo : EIATTR_EXIT_INSTR_OFFSETS
	.align		4
.L_3741:
        /*0060*/ 	.byte	0x04, 0x1c
        /*0062*/ 	.short	(.L_3743 - .L_3742)


	//   ....[0]....
.L_3742:
        /*0064*/ 	.word	0x000127b0


	//   ....[1]....
        /*0068*/ 	.word	0x00018aa0


	//----- nvinfo : EIATTR_MAX_THREADS
	.align		4
.L_3743:
        /*006c*/ 	.byte	0x04, 0x05
        /*006e*/ 	.short	(.L_3745 - .L_3744)
.L_3744:
        /*0070*/ 	.word	0x00000080
        /*0074*/ 	.word	0x00000001
        /*0078*/ 	.word	0x00000001


	//----- nvinfo : EIATTR_CRS_STACK_SIZE
	.align		4
.L_3745:
        /*007c*/ 	.byte	0x04, 0x1e
        /*007e*/ 	.short	(.L_3747 - .L_3746)
.L_3746:
        /*0080*/ 	.word	0x00000000
.L_3747:


//--------------------- .nv.info._ZN2at6native24index_elementwise_kernelILi128ELi4EZNS0_20cuda_take_put_kernelIN3c107complexIfEElZZZZZNS0_10put_kernelERNS_14TensorIteratorERKNS_10TensorBaseEbENKUlvE_clEvENKUlvE7_clEvENKUlvE_clEvENKUlvE0_clEvEUlRS5_lE_EEvS7_SA_RKT1_EUliE_EEvlSH_ --------------------------
	.section	.nv.info._ZN2at6native24index_elementwise_kernelILi128ELi4EZNS0_20cuda_take_put_kernelIN3c107complexIfEElZZZZZNS0_10put_kernelERNS_14TensorIteratorERKNS_10TensorBaseEbENKUlvE_clEvENKUlvE7_clEvENKUlvE_clEvENKUlvE0_clEvEUlRS5_lE_EEvS7_SA_RKT1_EUliE_EEvlSH_,"",@"SHT_CUDA_INFO"
	.sectionflags	@""
	.align	4


	//----- nvinfo : EIATTR_CUDA_API_VERSION
	.align		4
        /*0000*/ 	.byte	0x04, 0x37
        /*0002*/ 	.short	(.L_3749 - .L_3748)
.L_3748:
        /*0004*/ 	.word	0x00000082


	//----- nvinfo : EIATTR_SW2861232_WAR
	.align		4
.L_3749:
        /*0008*/ 	.byte	0x01, 0x35
	.zero		2


	//----- nvinfo : EIATTR_PARAM_CBANK
	.align		4
        /*000c*/ 	.byte	0x04, 0x0a
        /*000e*/ 	.short	(.L_3751 - .L_3750)
	.align		4
.L_3750:
        /*0010*/ 	.word	index@(.nv.constant0._ZN2at6native24index_elementwise_kernelILi128ELi4EZNS0_20cuda_take_put_kernelIN3c107complexIfEElZZZZZNS0_10put_kernelERNS_14TensorIteratorERKNS_10TensorBaseEbENKUlvE_clEvENKUlvE7_clEvENKUlvE_clEvENKUlvE0_clEvEUlRS5_lE_EEvS7_SA_RKT1_EUliE_EEvlSH_)
        /*0014*/ 	.short	0x0160
        /*0016*/ 	.short	0x03c8


	//----- nvinfo : EIATTR_CBANK_PARAM_SIZE
	.align		4
.L_3751:
        /*0018*/ 	.byte	0x03, 0x19
        /*001a*/ 	.short	0x03c8


	//----- nvinfo : EIATTR_KPARAM_INFO
	.align		4
        /*001c*/ 	.byte	0x04, 0x17
        /*001e*/ 	.short	(.L_3753 - .L_3752)
.L_3752:
        /*0020*/ 	.word	0x00000000
        /*0024*/ 	.short	0x0001
        /*0026*/ 	.short	0x0008
        /*0028*/ 	.byte	0x00, 0xf0, 0x01, 0x0f


	//----- nvinfo : EIATTR_KPARAM_INFO
	.align		4
.L_3753:
        /*002c*/ 	.byte	0x04, 0x17
        /*002e*/ 	.short	(.L_3755 - .L_3754)
.L_3754:
        /*0030*/ 	.word	0x00000000
        /*0034*/ 	.short	0x0000
        /*0036*/ 	.short	0x0000
        /*0038*/ 	.byte	0x00, 0xf0, 0x21, 0x00


	//----- nvinfo : EIATTR_MAXREG_COUNT
	.align		4
.L_3755:
        /*003c*/ 	.byte	0x03, 0x1b
        /*003e*/ 	.short	0x0080


	//----- nvinfo : EIATTR_EXTERNS
	.align		4
        /*0040*/ 	.byte	0x04, 0x0f
        /*0042*/ 	.short	(.L_3757 - .L_3756)


	//   ....[0]....
	.align		4
.L_3756:
        /*0044*/ 	.word	index@(__assertfail)


	//----- nvinfo : EIATTR_MERCURY_ISA_VERSION
	.align		4
.L_3757:
        /*0048*/ 	.byte	0x03, 0x5f
        /*004a*/ 	.short	0x0000


	//----- nvinfo : EIATTR_SYSCALL_OFFSETS
	.align		4
        /*004c*/ 	.byte	0x04, 0x46
        /*004e*/ 	.short	(.L_3759 - .L_3758)


	//   ....[0]....
.L_3758:
        /*0050*/ 	.word	0x000010e0


	//   ....[1]....
        /*0054*/ 	.word	0x000077a0


	//   ....[2]....
        /*0058*/ 	.word	0x0000db30


	//   ....[3]....
        /*005c*/ 	.word	0x00013eb0


	//----- nvinfo : EIATTR_EXIT_INSTR_OFFSETS
	.align		4
.L_3759:
        /*0060*/ 	.byte	0x04, 0x1c
        /*0062*/ 	.short	(.L_3761 - .L_3760)


	//   ....[0]....
.L_3760:
        /*0064*/ 	.word	0x00012e70


	//   ....[1]....
        /*0068*/ 	.word	0x00019190


	//----- nvinfo : EIATTR_MAX_THREADS
	.align		4
.L_3761:
        /*006c*/ 	.byte	0x04, 0x05
        /*006e*/ 	.short	(.L_3763 - .L_3762)
.L_3762:
        /*0070*/ 	.word	0x00000080
        /*0074*/ 	.word	0x00000001
        /*0078*/ 	.word	0x00000001


	//----- nvinfo : EIATTR_CRS_STACK_SIZE
	.align		4
.L_3763:
        /*007c*/ 	.byte	0x04, 0x1e
        /*007e*/ 	.short	(.L_3765 - .L_3764)
.L_3764:
        /*0080*/ 	.word	0x00000000
.L_3765:


//--------------------- .nv.info._ZN2at6native24index_elementwise_kernelILi128ELi4EZNS0_20cuda_take_put_kernelIN3c107complexIfEEiZZZZZNS0_10put_kernelERNS_14TensorIteratorERKNS_10TensorBaseEbENKUlvE_clEvENKUlvE7_clEvENKUlvE_clEvENKUlvE_clEvEUlRS5_iE0_EEvS7_SA_RKT1_EUliE_EEvlSH_ --------------------------
	.section	.nv.info._ZN2at6native24index_elementwise_kernelILi128ELi4EZNS0_20cuda_take_put_kernelIN3c107complexIfEEiZZZZZNS0_10put_kernelERNS_14TensorIteratorERKNS_10TensorBaseEbENKUlvE_clEvENKUlvE7_clEvENKUlvE_clEvENKUlvE_clEvEUlRS5_iE0_EEvS7_SA_RKT1_EUliE_EEvlSH_,"",@"SHT_CUDA_INFO"
	.sectionflags	@""
	.align	4


	//----- nvinfo : EIATTR_CUDA_API_VERSION
	.align		4
        /*0000*/ 	.byte	0x04, 0x37
        /*0002*/ 	.short	(.L_3767 - .L_3766)
.L_3766:
        /*0004*/ 	.word	0x00000082


	//----- nvinfo : EIATTR_SW2861232_WAR
	.align		4
.L_3767:
        /*0008*/ 	.byte	0x01, 0x35
	.zero		2


	//----- nvinfo : EIATTR_PARAM_CBANK
	.align		4
        /*000c*/ 	.byte	0x04, 0x0a
        /*000e*/ 	.short	(.L_3769 - .L_3768)
	.align		4
.L_3768:
        /*0010*/ 	.word	index@(.nv.constant0._ZN2at6native24index_elementwise_kernelILi128ELi4EZNS0_20cuda_take_put_kernelIN3c107complexIfEEiZZZZZNS0_10put_kernelERNS_14TensorIteratorERKNS_10TensorBaseEbENKUlvE_clEvENKUlvE7_clEvENKUlvE_clEvENKUlvE_clEvEUlRS5_iE0_EEvS7_SA_RKT1_EUliE_EEvlSH_)
        /*0014*/ 	.short	0x0160
        /*0016*/ 	.short	0x03b8


	//----- nvinfo : EIATTR_CBANK_PARAM_SIZE
	.align		4
.L_3769:
        /*0018*/ 	.byte	0x03, 0x19
        /*001a*/ 	.short	0x03b8


	//----- nvinfo : EIATTR_KPARAM_INFO
	.align		4
        /*001c*/ 	.byte	0x04, 0x17
        /*001e*/ 	.short	(.L_3771 - .L_3770)
.L_3770:
        /*0020*/ 	.word	0x00000000
        /*0024*/ 	.short	0x0001
        /*0026*/ 	.short	0x0008
        /*0028*/ 	.byte	0x00, 0xf0, 0xc1, 0x0e


	//----- nvinfo : EIATTR_KPARAM_INFO
	.align		4
.L_3771:
        /*002c*/ 	.byte	0x04, 0x17
        /*002e*/ 	.short	(.L_3773 - .L_3772)
.L_3772:
        /*0030*/ 	.word	0x00000000
        /*0034*/ 	.short	0x0000
        /*0036*/ 	.short	0x0000
        /*0038*/ 	.byte	0x00, 0xf0, 0x21, 0x00


	//----- nvinfo : EIATTR_MAXREG_COUNT
	.align		4
.L_3773:
        /*003c*/ 	.byte	0x03, 0x1b
        /*003e*/ 	.short	0x0080


	//----- nvinfo : EIATTR_EXTERNS
	.align		4
        /*0040*/ 	.byte	0x04, 0x0f
        /*0042*/ 	.short	(.L_3775 - .L_3774)


	//   ....[0]....
	.align		4
.L_3774:
        /*0044*/ 	.word	index@(__assertfail)


	//----- nvinfo : EIATTR_MERCURY_ISA_VERSION
	.align		4
.L_3775:
        /*0048*/ 	.byte	0x03, 0x5f
        /*004a*/ 	.short	0x0000


	//----- nvinfo : EIATTR_SYSCALL_OFFSETS
	.align		4
        /*004c*/ 	.byte	0x04, 0x46
        /*004e*/ 	.short	(.L_3777 - .L_3776)


	//   ....[0]....
.L_3776:
        /*0050*/ 	.word	0x000010f0


	//   ....[1]....
        /*0054*/ 	.word	0x00002f30


	//   ....[2]....
        /*0058*/ 	.word	0x00004d60


	//   ....[3]....
        /*005c*/ 	.word	0x00006b80


	//----- nvinfo : EIATTR_EXIT_INSTR_OFFSETS
	.align		4
.L_3777:
        /*0060*/ 	.byte	0x04, 0x1c
        /*0062*/ 	.short	(.L_3779 - .L_3778)


	//   ....[0]....
.L_3778:
        /*0064*/ 	.word	0x00005b30


	//   ....[1]....
        /*0068*/ 	.word	0x000078f0


	//----- nvinfo : EIATTR_MAX_THREADS
	.align		4
.L_3779:
        /*006c*/ 	.byte	0x04, 0x05
        /*006e*/ 	.short	(.L_3781 - .L_3780)
.L_3780:
        /*0070*/ 	.word	0x00000080
        /*0074*/ 	.word	0x00000001
        /*0078*/ 	.word	0x00000001


	//----- nvinfo : EIATTR_CRS_STACK_SIZE
	.align		4
.L_3781:
        /*007c*/ 	.byte	0x04, 0x1e
        /*007e*/ 	.short	(.L_3783 - .L_3782)
.L_3782:
        /*0080*/ 	.word	0x00000000
.L_3783:


//--------------------- .nv.info._ZN2at6native24index_elementwise_kernelILi128ELi4EZNS0_20cuda_take_put_kernelIN3c107complexIfEEiZZZZZNS0_10put_kernelERNS_14TensorIteratorERKNS_10TensorBaseEbENKUlvE_clEvENKUlvE7_clEvENKUlvE_clEvENKUlvE_clEvEUlRS5_iE_EEvS7_SA_RKT1_EUliE_EEvlSH_ --------------------------
	.section	.nv.info._ZN2at6native24index_elementwise_kernelILi128ELi4EZNS0_20cuda_take_put_kernelIN3c107complexIfEEiZZZZZNS0_10put_kernelERNS_14TensorIteratorERKNS_10TensorBaseEbENKUlvE_clEvENKUlvE7_clEvENKUlvE_clEvENKUlvE_clEvEUlRS5_iE_EEvS7_SA_RKT1_EUliE_EEvlSH_,"",@"SHT_CUDA_INFO"
	.sectionflags	@""
	.align	4


	//----- nvinfo : EIATTR_CUDA_API_VERSION
	.align		4
        /*0000*/ 	.byte	0x04, 0x37
        /*0002*/ 	.short	(.L_3785 - .L_3784)
.L_3784:
        /*0004*/ 	.word	0x00000082


	//----- nvinfo : EIATTR_SW2861232_WAR
	.align		4
.L_3785:
        /*0008*/ 	.byte	0x01, 0x35
	.zero		2


	//----- nvinfo : EIATTR_PARAM_CBANK
	.align		4
        /*000c*/ 	.byte	0x04, 0x0a
        /*000e*/ 	.short	(.L_3787 - .L_3786)
	.align		4
.L_3786:
        /*0010*/ 	.word	index@(.nv.constant0._ZN2at6native24index_elementwise_kernelILi128ELi4EZNS0_20cuda_take_put_kernelIN3c107complexIfEEiZZZZZNS0_10put_kernelERNS_14TensorIteratorERKNS_10TensorBaseEbENKUlvE_clEvENKUlvE7_clEvENKUlvE_clEvENKUlvE_clEvEUlRS5_iE_EEvS7_SA_RKT1_EUliE_EEvlSH_)
        /*0014*/ 	.short	0x0160
        /*0016*/ 	.short	0x03c0


	//----- nvinfo : EIATTR_CBANK_PARAM_SIZE
	.align		4
.L_3787:
        /*0018*/ 	.byte	0x03, 0x19
        /*001a*/ 	.short	0x03c0


	//----- nvinfo : EIATTR_KPARAM_INFO
	.align		4
        /*001c*/ 	.byte	0x04, 0x17
        /*001e*/ 	.short	(.L_3789 - .L_3788)
.L_3788:
        /*0020*/ 	.word	0x00000000
        /*0024*/ 	.short	0x0001
        /*0026*/ 	.short	0x0008
        /*0028*/ 	.byte	0x00, 0xf0, 0xe1, 0x0e


	//----- nvinfo : EIATTR_KPARAM_INFO
	.align		4
.L_3789:
        /*002c*/ 	.byte	0x04, 0x17
        /*002e*/ 	.short	(.L_3791 - .L_3790)
.L_3790:
        /*0030*/ 	.word	0x00000000
        /*0034*/ 	.short	0x0000
        /*0036*/ 	.short	0x0000
        /*0038*/ 	.byte	0x00, 0xf0, 0x21, 0x00


	//----- nvinfo : EIATTR_MAXREG_COUNT
	.align		4
.L_3791:
        /*003c*/ 	.byte	0x03, 0x1b
        /*003e*/ 	.short	0x0080


	//----- nvinfo : EIATTR_EXTERNS
	.align		4
        /*0040*/ 	.byte	0x04, 0x0f
        /*0042*/ 	.short	(.L_3793 - .L_3792)


	//   ....[0]....
	.align		4
.L_3792:
        /*0044*/ 	.word	index@(__assertfail)


	//----- nvinfo : EIATTR_MERCURY_ISA_VERSION
	.align		4
.L_3793:
        /*0048*/ 	.byte	0x03, 0x5f
        /*004a*/ 	.short	0x0000


	//----- nvinfo : EIATTR_SYSCALL_OFFSETS
	.align		4
        /*004c*/ 	.byte	0x04, 0x46
        /*004e*/ 	.short	(.L_3795 - .L_3794)


	//   ....[0]....
.L_3794:
        /*0050*/ 	.word	0x000010f0


	//   ....[1]....
        /*0054*/ 	.word	0x00002f40


	//   ....[2]....
        /*0058*/ 	.word	0x00004d80


	//   ....[3]....
        /*005c*/ 	.word	0x00006bb0


	//----- nvinfo : EIATTR_EXIT_INSTR_OFFSETS
	.align		4
.L_3795:
        /*0060*/ 	.byte	0x04, 0x1c
        /*0062*/ 	.short	(.L_3797 - .L_3796)


	//   ....[0]....
.L_3796:
        /*0064*/ 	.word	0x00005b60


	//   ....[1]....
        /*0068*/ 	.word	0x00007930


	//----- nvinfo : EIATTR_MAX_THREADS
	.align		4
.L_3797:
        /*006c*/ 	.byte	0x04, 0x05
        /*006e*/ 	.short	(.L_3799 - .L_3798)
.L_3798:
        /*0070*/ 	.word	0x00000080
        /*0074*/ 	.word	0x00000001
        /*0078*/ 	.word	0x00000001


	//----- nvinfo : EIATTR_CRS_STACK_SIZE
	.align		4
.L_3799:
        /*007c*/ 	.byte	0x04, 0x1e
        /*007e*/ 	.short	(.L_3801 - .L_3800)
.L_3800:
        /*0080*/ 	.word	0x00000000
.L_3801:


//--------------------- .nv.info._ZN2at6native24index_elementwise_kernelILi128ELi4EZNS0_20cuda_take_put_kernelIN3c107complexIdEElZZZZZNS0_10put_kernelERNS_14TensorIteratorERKNS_10TensorBaseEbENKUlvE_clEvENKUlvE6_clEvENKUlvE_clEvENKUlvE0_clEvEUlRS5_lE0_EEvS7_SA_RKT1_EUliE_EEvlSH_ --------------------------
	.section	.nv.info._ZN2at6native24index_elementwise_kernelILi128ELi4EZNS0_20cuda_take_put_kernelIN3c107complexIdEElZZZZZNS0_10put_kernelERNS_14TensorIteratorERKNS_10TensorBaseEbENKUlvE_clEvENKUlvE6_clEvENKUlvE_clEvENKUlvE0_clEvEUlRS5_lE0_EEvS7_SA_RKT1_EUliE_EEvlSH_,"",@"SHT_CUDA_INFO"
	.sectionflags	@""
	.align	4


	//----- nvinfo : EIATTR_CUDA_API_VERSION
	.align		4
        /*0000*/ 	.byte	0x04, 0x37
        /*0002*/ 	.short	(.L_3803 - .L_3802)
.L_3802:
        /*0004*/ 	.word	0x00000082


	//----- nvinfo : EIATTR_SW2861232_WAR
	.align		4
.L_3803:
        /*0008*/ 	.byte	0x01, 0x35
	.zero		2


	//----- nvinfo : EIATTR_PARAM_CBANK
	.align		4
        /*000c*/ 	.byte	0x04, 0x0a
        /*000e*/ 	.short	(.L_3805 - .L_3804)
	.align		4
.L_3804:
        /*0010*/ 	.word	index@(.nv.constant0._ZN2at6native24index_elementwise_kernelILi128ELi4EZNS0_20cuda_take_put_kernelIN3c107complexIdEElZZZZZNS0_10put_kernelERNS_14TensorIteratorERKNS_10TensorBaseEbENKUlvE_clEvENKUlvE6_clEvENKUlvE_clEvENKUlvE0_clEvEUlRS5_lE0_EEvS7_SA_RKT1_EUliE_EEvlSH_)
        /*0014*/ 	.short	0x0160
        /*0016*/ 	.short	0x03c0


	//----- nvinfo : EIATTR_CBANK_PARAM_SIZE
	.align		4
.L_3805:
        /*0018*/ 	.byte	0x03, 0x19
        /*001a*/ 	.short	0x03c0


	//----- nvinfo : EIATTR_KPARAM_INFO
	.align		4
        /*001c*/ 	.byte	0x04, 0x17
        /*001e*/ 	.short	(.L_3807 - .L_3806)
.L_3806:
        /*0020*/ 	.word	0x00000000
        /*0024*/ 	.short	0x0001
        /*0026*/ 	.short	0x0008
        /*0028*/ 	.byte	0x00, 0xf0, 0xe1, 0x0e


	//----- nvinfo : EIATTR_KPARAM_INFO
	.align		4
.L_3807:
        /*002c*/ 	.byte	0x04, 0x17
        /*002e*/ 	.short	(.L_3809 - .L_3808)
.L_3808:
        /*0030*/ 	.word	0x00000000
        /*0034*/ 	.short	0x0000
        /*0036*/ 	.short	0x0000
        /*0038*/ 	.byte	0x00, 0xf0, 0x21, 0x00


	//----- nvinfo : EIATTR_MAXREG_COUNT
	.align		4
.L_3809:
        /*003c*/ 	.byte	0x03, 0x1b
        /*003e*/ 	.short	0x0080


	//----- nvinfo : EIATTR_EXTERNS
	.align		4
        /*0040*/ 	.byte	0x04, 0x0f
        /*0042*/ 	.short	(.L_3811 - .L_3810)


	//   ....[0]....
	.align		4
.L_3810:
        /*0044*/ 	.word	index@(__assertfail)


	//----- nvinfo : EIATTR_MERCURY_ISA_VERSION
	.align		4
.L_3811:
        /*0048*/ 	.byte	0x03, 0x5f
        /*004a*/ 	.short	0x0000


	//----- nvinfo : EIATTR_SYSCALL_OFFSETS
	.align		4
        /*004c*/ 	.byte	0x04, 0x46
        /*004e*/ 	.short	(.L_3813 - .L_3812)


	//   ....[0]....
.L_3812:
        /*0050*/ 	.word	0x00001100


	//   ....[1]....
        /*0054*/ 	.word	0x00007470


	//   ....[2]....
        /*0058*/ 	.word	0x0000d640


	//   ....[3]....
        /*005c*/ 	.word	0x00013800


	//----- nvinfo : EIATTR_EXIT_INSTR_OFFSETS
	.align		4
.L_3813:
        /*0060*/ 	.byte	0x04, 0x1c
        /*0062*/ 	.short	(.L_3815 - .L_3814)


	//   ....[0]....
.L_3814:
        /*0064*/ 	.word	0x000127b0


	//   ....[1]....
        /*0068*/ 	.word	0x00018aa0


	//----- nvinfo : EIATTR_MAX_THREADS
	.align		4
.L_3815:
        /*006c*/ 	.byte	0x04, 0x05
        /*006e*/ 	.short	(.L_3817 - .L_3816)
.L_3816:
        /*0070*/ 	.word	0x00000080
        /*0074*/ 	.word	0x00000001
        /*0078*/ 	.word	0x00000001


	//----- nvinfo : EIATTR_CRS_STACK_SIZE
	.align		4
.L_3817:
        /*007c*/ 	.byte	0x04, 0x1e
        /*007e*/ 	.short	(.L_3819 - .L_3818)
.L_3818:
        /*0080*/ 	.word	0x00000000
.L_3819:


//--------------------- .nv.info._ZN2at6native24index_elementwise_kernelILi128ELi4EZNS0_20cuda_take_put_kernelIN3c107complexIdEElZZZZZNS0_10put_kernelERNS_14TensorIteratorERKNS_10TensorBaseEbENKUlvE_clEvENKUlvE6_clEvENKUlvE_clEvENKUlvE0_clEvEUlRS5_lE_EEvS7_SA_RKT1_EUliE_EEvlSH_ --------------------------
	.section	.nv.info._ZN2at6native24index_elementwise_kernelILi128ELi4EZNS0_20cuda_take_put_kernelIN3c107complexIdEElZZZZZNS0_10put_kernelERNS_14TensorIteratorERKNS_10TensorBaseEbENKUlvE_clEvENKUlvE6_clEvENKUlvE_clEvENKUlvE0_clEvEUlRS5_lE_EEvS7_SA_RKT1_EUliE_EEvlSH_,"",@"SHT_CUDA_INFO"
	.sectionflags	@""
	.align	4


	//----- nvinfo : EIATTR_CUDA_API_VERSION
	.align		4
        /*0000*/ 	.byte	0x04, 0x37
        /*0002*/ 	.short	(.L_3821 - .L_3820)
.L_3820:
        /*0004*/ 	.word	0x00000082


	//----- nvinfo : EIATTR_SW2861232_WAR
	.align		4
.L_3821:
        /*0008*/ 	.byte	0x01, 0x35
	.zero		2


	//----- nvinfo : EIATTR_PARAM_CBANK
	.align		4
        /*000c*/ 	.byte	0x04, 0x0a
        /*000e*/ 	.short	(.L_3823 - .L_3822)
	.align		4
.L_3822:
        /*0010*/ 	.word	index@(.nv.constant0._ZN2at6native24index_elementwise_kernelILi128ELi4EZNS0_20cuda_take_put_kernelIN3c107complexIdEElZZZZZNS0_10put_kernelERNS_14TensorIteratorERKNS_10TensorBaseEbENKUlvE_clEvENKUlvE6_clEvENKUlvE_clEvENKUlvE0_clEvEUlRS5_lE_EEvS7_SA_RKT1_EUliE_EEvlSH_)
        /*0014*/ 	.short	0x0160
        /*0016*/ 	.short	0x03c8


	//----- nvinfo : EIATTR_CBANK_PARAM_SIZE
	.align		4
.L_3823:
        /*0018*/ 	.byte	0x03, 0x19
        /*001a*/ 	.short	0x03c8


	//----- nvinfo : EIATTR_KPARAM_INFO
	.align		4
        /*001c*/ 	.byte	0x04, 0x17
        /*001e*/ 	.short	(.L_3825 - .L_3824)
.L_3824:
        /*0020*/ 	.word	0x00000000
        /*0024*/ 	.short	0x0001
        /*0026*/ 	.short	0x0008
        /*0028*/ 	.byte	0x00, 0xf0, 0x01, 0x0f


	//----- nvinfo : EIATTR_KPARAM_INFO
	.align		4
.L_3825:
        /*002c*/ 	.byte	0x04, 0x17
        /*002e*/ 	.short	(.L_3827 - .L_3826)
.L_3826:
        /*0030*/ 	.word	0x00000000
        /*0034*/ 	.short	0x0000
        /*0036*/ 	.short	0x0000
        /*0038*/ 	.byte	0x00, 0xf0, 0x21, 0x00


	//----- nvinfo : EIATTR_MAXREG_COUNT
	.align		4
.L_3827:
        /*003c*/ 	.byte	0x03, 0x1b
        /*003e*/ 	.short	0x0080


	//----- nvinfo : EIATTR_EXTERNS
	.align		4
        /*0040*/ 	.byte	0x04, 0x0f
        /*0042*/ 	.short	(.L_3829 - .L_3828)


	//   ....[0]....
	.align		4
.L_3828:
        /*0044*/ 	.word	index@(__assertfail)


	//----- nvinfo : EIATTR_MERCURY_ISA_VERSION
	.align		4
.L_3829:
        /*0048*/ 	.byte	0x03, 0x5f
        /*004a*/ 	.short	0x0000


	//----- nvinfo : EIATTR_SYSCALL_OFFSETS
	.align		4
        /*004c*/ 	.byte	0x04, 0x46
        /*004e*/ 	.short	(.L_3831 - .L_3830)


	//   ....[0]....
.L_3830:
        /*0050*/ 	.word	0x000010e0


	//   ....[1]....
        /*0054*/ 	.word	0x000077a0


	//   ....[2]....
        /*0058*/ 	.word	0x0000db30


	//   ....[3]....
        /*005c*/ 	.word	0x00013eb0


	//----- nvinfo : EIATTR_EXIT_INSTR_OFFSETS
	.align		4
.L_3831:
        /*0060*/ 	.byte	0x04, 0x1c
        /*0062*/ 	.short	(.L_3833 - .L_3832)


	//   ....[0]....
.L_3832:
        /*0064*/ 	.word	0x00012e70


	//   ....[1]....
        /*0068*/ 	.word	0x00019190


	//----- nvinfo : EIATTR_MAX_THREADS
	.align		4
.L_3833:
        /*006c*/ 	.byte	0x04, 0x05
        /*006e*/ 	.short	(.L_3835 - .L_3834)
.L_3834:
        /*0070*/ 	.word	0x00000080
        /*0074*/ 	.word	0x00000001
        /*0078*/ 	.word	0x00000001


	//----- nvinfo : EIATTR_CRS_STACK_SIZE
	.align		4
.L_3835:
        /*007c*/ 	.byte	0x04, 0x1e
        /*007e*/ 	.short	(.L_3837 - .L_3836)
.L_3836:
        /*0080*/ 	.word	0x00000000
.L_3837:


//--------------------- .nv.info._ZN2at6native24index_elementwise_kernelILi128ELi4EZNS0_20cuda_take_put_kernelIN3c107complexIdEEiZZZZZNS0_10put_kernelERNS_14TensorIteratorERKNS_10TensorBaseEbENKUlvE_clEvENKUlvE6_clEvENKUlvE_clEvENKUlvE_clEvEUlRS5_iE0_EEvS7_SA_RKT1_EUliE_EEvlSH_ --------------------------
	.section	.nv.info._ZN2at6native24index_elementwise_kernelILi128ELi4EZNS0_20cuda_take_put_kernelIN3c107complexIdEEiZZZZZNS0_10put_kernelERNS_14TensorIteratorERKNS_10TensorBaseEbENKUlvE_clEvENKUlvE6_clEvENKUlvE_clEvENKUlvE_clEvEUlRS5_iE0_EEvS7_SA_RKT1_EUliE_EEvlSH_,"",@"SHT_CUDA_INFO"
	.sectionflags	@""
	.align	4


	//----- nvinfo : EIATTR_CUDA_API_VERSION
	.align		4
        /*0000*/ 	.byte	0x04, 0x37
        /*0002*/ 	.short	(.L_3839 - .L_3838)
.L_3838:
        /*0004*/ 	.word	0x00000082


	//----- nvinfo : EIATTR_SW2861232_WAR
	.align		4
.L_3839:
        /*0008*/ 	.byte	0x01, 0x35
	.zero		2


	//----- nvinfo : EIATTR_PARAM_CBANK
	.align		4
        /*000c*/ 	.byte	0x04, 0x0a
        /*000e*/ 	.short	(.L_3841 - .L_3840)
	.align		4
.L_3840:
        /*0010*/ 	.word	index@(.nv.constant0._ZN2at6native24index_elementwise_kernelILi128ELi4EZNS0_20cuda_take_put_kernelIN3c107complexIdEEiZZZZZNS0_10put_kernelERNS_14TensorIteratorERKNS_10TensorBaseEbENKUlvE_clEvENKUlvE6_clEvENKUlvE_clEvENKUlvE_clEvEUlRS5_iE0_EEvS7_SA_RKT1_EUliE_EEvlSH_)
        /*0014*/ 	.short	0x0160
        /*0016*/ 	.short	0x03b8


	//----- nvinfo : EIATTR_CBANK_PARAM_SIZE
	.align		4
.L_3841:
        /*0018*/ 	.byte	0x03, 0x19
        /*001a*/ 	.short	0x03b8


	//----- nvinfo : EIATTR_KPARAM_INFO
	.align		4
        /*001c*/ 	.byte	0x04, 0x17
        /*001e*/ 	.short	(.L_3843 - .L_3842)
.L_3842:
        /*0020*/ 	.word	0x00000000
        /*0024*/ 	.short	0x0001
        /*0026*/ 	.short	0x0008
        /*0028*/ 	.byte	0x00, 0xf0, 0xc1, 0x0e


	//----- nvinfo : EIATTR_KPARAM_INFO
	.align		4
.L_3843:
        /*002c*/ 	.byte	0x04, 0x17
        /*002e*/ 	.short	(.L_3845 - .L_3844)
.L_3844:
        /*0030*/ 	.word	0x00000000
        /*0034*/ 	.short	0x0000
        /*0036*/ 	.short	0x0000
        /*0038*/ 	.byte	0x00, 0xf0, 0x21, 0x00


	//----- nvinfo : EIATTR_MAXREG_COUNT
	.align		4
.L_3845:
        /*003c*/ 	.byte	0x03, 0x1b
        /*003e*/ 	.short	0x0080


	//----- nvinfo : EIATTR_EXTERNS
	.align		4
        /*0040*/ 	.byte	0x04, 0x0f
        /*0042*/ 	.short	(.L_3847 - .L_3846)


	//   ....[0]....
	.align		4
.L_3846:
        /*0044*/ 	.word	index@(__assertfail)


	//----- nvinfo : EIATTR_MERCURY_ISA_VERSION
	.align		4
.L_3847:
        /*0048*/ 	.byte	0x03, 0x5f
        /*004a*/ 	.short	0x0000


	//----- nvinfo : EIATTR_SYSCALL_OFFSETS
	.align		4
        /*004c*/ 	.byte	0x04, 0x46
        /*004e*/ 	.short	(.L_3849 - .L_3848)


	//   ....[0]....
.L_3848:
        /*0050*/ 	.word	0x000010f0


	//   ....[1]....
        /*0054*/ 	.word	0x00002f30


	//   ....[2]....
        /*0058*/ 	.word	0x00004d60


	//   ....[3]....
        /*005c*/ 	.word	0x00006b80


	//----- nvinfo : EIATTR_EXIT_INSTR_OFFSETS
	.align		4
.L_3849:
        /*0060*/ 	.byte	0x04, 0x1c
        /*0062*/ 	.short	(.L_3851 - .L_3850)


	//   ....[0]....
.L_3850:
        /*0064*/ 	.word	0x00005b30


	//   ....[1]....
        /*0068*/ 	.word	0x000078f0


	//----- nvinfo : EIATTR_MAX_THREADS
	.align		4
.L_3851:
        /*006c*/ 	.byte	0x04, 0x05
        /*006e*/ 	.short	(.L_3853 - .L_3852)
.L_3852:
        /*0070*/ 	.word	0x00000080
        /*0074*/ 	.word	0x00000001
        /*0078*/ 	.word	0x00000001


	//----- nvinfo : EIATTR_CRS_STACK_SIZE
	.align		4
.L_3853:
        /*007c*/ 	.byte	0x04, 0x1e
        /*007e*/ 	.short	(.L_3855 - .L_3854)
.L_3854:
        /*0080*/ 	.word	0x00000000
.L_3855:


//--------------------- .nv.info._ZN2at6native24index_elementwise_kernelILi128ELi4EZNS0_20cuda_take_put_kernelIN3c107complexIdEEiZZZZZNS0_10put_kernelERNS_14TensorIteratorERKNS_10TensorBaseEbENKUlvE_clEvENKUlvE6_clEvENKUlvE_clEvENKUlvE_clEvEUlRS5_iE_EEvS7_SA_RKT1_EUliE_EEvlSH_ --------------------------
	.section	.nv.info._ZN2at6native24index_elementwise_kernelILi128ELi4EZNS0_20cuda_take_put_kernelIN3c107complexIdEEiZZZZZNS0_10put_kernelERNS_14TensorIteratorERKNS_10TensorBaseEbENKUlvE_clEvENKUlvE6_clEvENKUlvE_clEvENKUlvE_clEvEUlRS5_iE_EEvS7_SA_RKT1_EUliE_EEvlSH_,"",@"SHT_CUDA_INFO"
	.sectionflags	@""
	.align	4


	//----- nvinfo : EIATTR_CUDA_API_VERSION
	.align		4
        /*0000*/ 	.byte	0x04, 0x37
        /*0002*/ 	.short	(.L_3857 - .L_3856)
.L_3856:
        /*0004*/ 	.word	0x00000082


	//----- nvinfo : EIATTR_SW2861232_WAR
	.align		4
.L_3857:
        /*0008*/ 	.byte	0x01, 0x35
	.zero		2


	//----- nvinfo : EIATTR_PARAM_CBANK
	.align		4
        /*000c*/ 	.byte	0x04, 0x0a
        /*000e*/ 	.short	(.L_3859 - .L_3858)
	.align		4
.L_3858:
        /*0010*/ 	.word	index@(.nv.constant0._ZN2at6native24index_elementwise_kernelILi128ELi4EZNS0_20cuda_take_put_kernelIN3c107complexIdEEiZZZZZNS0_10put_kernelERNS_14TensorIteratorERKNS_10TensorBaseEbENKUlvE_clEvENKUlvE6_clEvENKUlvE_clEvENKUlvE_clEvEUlRS5_iE_EEvS7_SA_RKT1_EUliE_EEvlSH_)
        /*0014*/ 	.short	0x0160
        /*0016*/ 	.short	0x03c0


	//----- nvinfo : EIATTR_CBANK_PARAM_SIZE
	.align		4
.L_3859:
        /*0018*/ 	.byte	0x03, 0x19
        /*001a*/ 	.short	0x03c0


	//----- nvinfo : EIATTR_KPARAM_INFO
	.align		4
        /*001c*/ 	.byte	0x04, 0x17
        /*001e*/ 	.short	(.L_3861 - .L_3860)
.L_3860:
        /*0020*/ 	.word	0x00000000
        /*0024*/ 	.short	0x0001
        /*0026*/ 	.short	0x0008
        /*0028*/ 	.byte	0x00, 0xf0, 0xe1, 0x0e


	//----- nvinfo : EIATTR_KPARAM_INFO
	.align		4
.L_3861:
        /*002c*/ 	.byte	0x04, 0x17
        /*002e*/ 	.short	(.L_3863 - .L_3862)
.L_3862:
        /*0030*/ 	.word	0x00000000
        /*0034*/ 	.short	0x0000
        /*0036*/ 	.short	0x0000
        /*0038*/ 	.byte	0x00, 0xf0, 0x21, 0x00


	//----- nvinfo : EIATTR_MAXREG_COUNT
	.align		4
.L_3863:
        /*003c*/ 	.byte	0x03, 0x1b
        /*003e*/ 	.short	0x0080


	//----- nvinfo : EIATTR_EXTERNS
	.align		4
        /*0040*/ 	.byte	0x04, 0x0f
        /*0042*/ 	.short	(.L_3865 - .L_3864)


	//   ....[0]....
	.align		4
.L_3864:
        /*0044*/ 	.word	index@(__assertfail)


	//----- nvinfo : EIATTR_MERCURY_ISA_VERSION
	.align		4
.L_3865:
        /*0048*/ 	.byte	0x03, 0x5f
        /*004a*/ 	.short	0x0000


	//----- nvinfo : EIATTR_SYSCALL_OFFSETS
	.align		4
        /*004c*/ 	.byte	0x04, 0x46
        /*004e*/ 	.short	(.L_3867 - .L_3866)


	//   ....[0]....
.L_3866:
        /*0050*/ 	.word	0x000010f0


	//   ....[1]....
        /*0054*/ 	.word	0x00002f40


	//   ....[2]....
        /*0058*/ 	.word	0x00004d80


	//   ....[3]....
        /*005c*/ 	.word	0x00006bb0


	//----- nvinfo : EIATTR_EXIT_INSTR_OFFSETS
	.align		4
.L_3867:
        /*0060*/ 	.byte	0x04, 0x1c
        /*0062*/ 	.short	(.L_3869 - .L_3868)


	//   ....[0]....
.L_3868:
        /*0064*/ 	.word	0x00005b60


	//   ....[1]....
        /*0068*/ 	.word	0x00007930


	//----- nvinfo : EIATTR_MAX_THREADS
	.align		4
.L_3869:
        /*006c*/ 	.byte	0x04, 0x05
        /*006e*/ 	.short	(.L_3871 - .L_3870)
.L_3870:
        /*0070*/ 	.word	0x00000080
        /*0074*/ 	.word	0x00000001
        /*0078*/ 	.word	0x00000001


	//----- nvinfo : EIATTR_CRS_STACK_SIZE
	.align		4
.L_3871:
        /*007c*/ 	.byte	0x04, 0x1e
        /*007e*/ 	.short	(.L_3873 - .L_3872)
.L_3872:
        /*0080*/ 	.word	0x00000000
.L_3873:


//--------------------- .nv.info._ZN2at6native24index_elementwise_kernelILi128ELi4EZNS0_20cuda_take_put_kernelIflZZZZZNS0_10put_kernelERNS_14TensorIteratorERKNS_10TensorBaseEbENKUlvE_clEvENKUlvE5_clEvENKUlvE_clEvENKUlvE0_clEvEUlRflE0_EEvS4_S7_RKT1_EUliE_EEvlSE_ --------------------------
	.section	.nv.info._ZN2at6native24index_elementwise_kernelILi128ELi4EZNS0_20cuda_take_put_kernelIflZZZZZNS0_10put_kernelERNS_14TensorIteratorERKNS_10TensorBaseEbENKUlvE_clEvENKUlvE5_clEvENKUlvE_clEvENKUlvE0_clEvEUlRflE0_EEvS4_S7_RKT1_EUliE_EEvlSE_,"",@"SHT_CUDA_INFO"
	.sectionflags	@""
	.align	4


	//----- nvinfo : EIATTR_CUDA_API_VERSION
	.align		4
        /*0000*/ 	.byte	0x04, 0x37
        /*0002*/ 	.short	(.L_3875 - .L_3874)
.L_3874:
        /*0004*/ 	.word	0x00000082


	//----- nvinfo : EIATTR_SW2861232_WAR
	.align		4
.L_3875:
        /*0008*/ 	.byte	0x01, 0x35
	.zero		2


	//----- nvinfo : EIATTR_PARAM_CBANK
	.align		4
        /*000c*/ 	.byte	0x04, 0x0a
        /*000e*/ 	.short	(.L_3877 - .L_3876)
	.align		4
.L_3876:
        /*0010*/ 	.word	index@(.nv.constant0._ZN2at6native24index_elementwise_kernelILi128ELi4EZNS0_20cuda_take_put_kernelIflZZZZZNS0_10put_kernelERNS_14TensorIteratorERKNS_10TensorBaseEbENKUlvE_clEvENKUlvE5_clEvENKUlvE_clEvENKUlvE0_clEvEUlRflE0_EEvS4_S7_RKT1_EUliE_EEvlSE_)
        /*0014*/ 	.short	0x0160
        /*0016*/ 	.short	0x03c0


	//----- nvinfo : EIATTR_CBANK_PARAM_SIZE
	.align		4
.L_3877:
        /*0018*/ 	.byte	0x03, 0x19
        /*001a*/ 	.short	0x03c0


	//----- nvinfo : EIATTR_KPARAM_INFO
	.align		4
        /*001c*/ 	.byte	0x04, 0x17
        /*001e*/ 	.short	(.L_3879 - .L_3878)
.L_3878:
        /*0020*/ 	.word	0x00000000
        /*0024*/ 	.short	0x0001
        /*0026*/ 	.short	0x0008
        /*0028*/ 	.byte	0x00, 0xf0, 0xe1, 0x0e


	//----- nvinfo : EIATTR_KPARAM_INFO
	.align		4
.L_3879:
        /*002c*/ 	.byte	0x04, 0x17
        /*002e*/ 	.short	(.L_3881 - .L_3880)
.L_3880:
        /*0030*/ 	.word	0x00000000
        /*0034*/ 	.short	0x0000
        /*0036*/ 	.short	0x0000
        /*0038*/ 	.byte	0x00, 0xf0, 0x21, 0x00


	//----- nvinfo : EIATTR_MAXREG_COUNT
	.align		4
.L_3881:
        /*003c*/ 	.byte	0x03, 0x1b
        /*003e*/ 	.short	0x0080


	//----- nvinfo : EIATTR_EXTERNS
	.align		4
        /*0040*/ 	.byte	0x04, 0x0f
        /*0042*/ 	.short	(.L_3883 - .L_3882)


	//   ....[0]....
	.align		4
.L_3882:
        /*0044*/ 	.word	index@(__assertfail)


	//----- nvinfo : EIATTR_MERCURY_ISA_VERSION
	.align		4
.L_3883:
        /*0048*/ 	.byte	0x03, 0x5f
        /*004a*/ 	.short	0x0000


	//----- nvinfo : EIATTR_SYSCALL_OFFSETS
	.align		4
        /*004c*/ 	.byte	0x04, 0x46
        /*004e*/ 	.short	(.L_3885 - .L_3884)


	//   ....[0]....
.L_3884:
        /*0050*/ 	.word	0x000010e0


	//   ....[1]....
        /*0054*/ 	.word	0x00007450


	//   ....[2]....
        /*0058*/ 	.word	0x0000d620


	//   ....[3]....
        /*005c*/ 	.word	0x00013800


	//----- nvinfo : EIATTR_EXIT_INSTR_OFFSETS
	.align		4
.L_3885:
        /*0060*/ 	.byte	0x04, 0x1c
        /*0062*/ 	.short	(.L_3887 - .L_3886)


	//   ....[0]....
.L_3886:
        /*0064*/ 	.word	0x000127b0


	//   ....[1]....
        /*0068*/ 	.word	0x00018aa0


	//----- nvinfo : EIATTR_MAX_THREADS
	.align		4
.L_3887:
        /*006c*/ 	.byte	0x04, 0x05
        /*006e*/ 	.short	(.L_3889 - .L_3888)
.L_3888:
        /*0070*/ 	.word	0x00000080
        /*0074*/ 	.word	0x00000001
        /*0078*/ 	.word	0x00000001


	//----- nvinfo : EIATTR_CRS_STACK_SIZE
	.align		4
.L_3889:
        /*007c*/ 	.byte	0x04, 0x1e
        /*007e*/ 	.short	(.L_3891 - .L_3890)
.L_3890:
        /*0080*/ 	.word	0x00000000
.L_3891:


//--------------------- .nv.info._ZN2at6native24index_elementwise_kernelILi128ELi4EZNS0_20cuda_take_put_kernelIflZZZZZNS0_10put_kernelERNS_14TensorIteratorERKNS_10TensorBaseEbENKUlvE_clEvENKUlvE5_clEvENKUlvE_clEvENKUlvE0_clEvEUlRflE_EEvS4_S7_RKT1_EUliE_EEvlSE_ --------------------------
	.section	.nv.info._ZN2at6native24index_elementwise_kernelILi128ELi4EZNS0_20cuda_take_put_kernelIflZZZZZNS0_10put_kernelERNS_14TensorIteratorERKNS_10TensorBaseEbENKUlvE_clEvENKUlvE5_clEvENKUlvE_clEvENKUlvE0_clEvEUlRflE_EEvS4_S7_RKT1_EUliE_EEvlSE_,"",@"SHT_CUDA_INFO"
	.sectionflags	@""
	.align	4


	//----- nvinfo : EIATTR_CUDA_API_VERSION
	.align		4
        /*0000*/ 	.byte	0x04, 0x37
        /*0002*/ 	.short	(.L_3893 - .L_3892)
.L_3892:
        /*0004*/ 	.word	0x00000082


	//----- nvinfo : EIATTR_SW2861232_WAR
	.align		4
.L_3893:
        /*0008*/ 	.byte	0x01, 0x35
	.zero		2


	//----- nvinfo : EIATTR_PARAM_CBANK
	.align		4
        /*000c*/ 	.byte	0x04, 0x0a
        /*000e*/ 	.short	(.L_3895 - .L_3894)
	.align		4
.L_3894:
        /*0010*/ 	.word	index@(.nv.constant0._ZN2at6native24index_elementwise_kernelILi128ELi4EZNS0_20cuda_take_put_kernelIflZZZZZNS0_10put_kernelERNS_14TensorIteratorERKNS_10TensorBaseEbENKUlvE_clEvENKUlvE5_clEvENKUlvE_clEvENKUlvE0_clEvEUlRflE_EEvS4_S7_RKT1_EUliE_EEvlSE_)
        /*0014*/ 	.short	0x0160
        /*0016*/ 	.short	0x03c8


	//----- nvinfo : EIATTR_CBANK_PARAM_SIZE
	.align		4
.L_3895:
        /*0018*/ 	.byte	0x03, 0x19
        /*001a*/ 	.short	0x03c8


	//----- nvinfo : EIATTR_KPARAM_INFO
	.align		4
        /*001c*/ 	.byte	0x04, 0x17
        /*001e*/ 	.short	(.L_3897 - .L_3896)
.L_3896:
        /*0020*/ 	.word	0x00000000
        /*0024*/ 	.short	0x0001
        /*0026*/ 	.short	0x0008
        /*0028*/ 	.byte	0x00, 0xf0, 0x01, 0x0f


	//----- nvinfo : EIATTR_KPARAM_INFO
	.align		4
.L_3897:
        /*002c*/ 	.byte	0x04, 0x17
        /*002e*/ 	.short	(.L_3899 - .L_3898)
.L_3898:
        /*0030*/ 	.word	0x00000000
        /*0034*/ 	.short	0x0000
        /*0036*/ 	.short	0x0000
        /*0038*/ 	.byte	0x00, 0xf0, 0x21, 0x00


	//----- nvinfo : EIATTR_MAXREG_COUNT
	.align		4
.L_3899:
        /*003c*/ 	.byte	0x03, 0x1b
        /*003e*/ 	.short	0x0080


	//----- nvinfo : EIATTR_EXTERNS
	.align		4
        /*0040*/ 	.byte	0x04, 0x0f
        /*0042*/ 	.short	(.L_3901 - .L_3900)


	//   ....[0]....
	.align		4
.L_3900:
        /*0044*/ 	.word	index@(__assertfail)


	//----- nvinfo : EIATTR_MERCURY_ISA_VERSION
	.align		4
.L_3901:
        /*0048*/ 	.byte	0x03, 0x5f
        /*004a*/ 	.short	0x0000


	//----- nvinfo : EIATTR_SYSCALL_OFFSETS
	.align		4
        /*004c*/ 	.byte	0x04, 0x46
        /*004e*/ 	.short	(.L_3903 - .L_3902)


	//   ....[0]....
.L_3902:
        /*0050*/ 	.word	0x000010e0


	//   ....[1]....
        /*0054*/ 	.word	0x00007450


	//   ....[2]....
        /*0058*/ 	.word	0x0000d620


	//   ....[3]....
        /*005c*/ 	.word	0x00013800


	//----- nvinfo : EIATTR_EXIT_INSTR_OFFSETS
	.align		4
.L_3903:
        /*0060*/ 	.byte	0x04, 0x1c
        /*0062*/ 	.short	(.L_3905 - .L_3904)


	//   ....[0]....
.L_3904:
        /*0064*/ 	.word	0x000127b0


	//   ....[1]....
        /*0068*/ 	.word	0x00018aa0


	//----- nvinfo : EIATTR_MAX_THREADS
	.align		4
.L_3905:
        /*006c*/ 	.byte	0x04, 0x05
        /*006e*/ 	.short	(.L_3907 - .L_3906)
.L_3906:
        /*0070*/ 	.word	0x00000080
        /*0074*/ 	.word	0x00000001
        /*0078*/ 	.word	0x00000001


	//----- nvinfo : EIATTR_CRS_STACK_SIZE
	.align		4
.L_3907:
        /*007c*/ 	.byte	0x04, 0x1e
        /*007e*/ 	.short	(.L_3909 - .L_3908)
.L_3908:
        /*0080*/ 	.word	0x00000000
.L_3909:


//--------------------- .nv.info._ZN2at6native24index_elementwise_kernelILi128ELi4EZNS0_20cuda_take_put_kernelIfiZZZZZNS0_10put_kernelERNS_14TensorIteratorERKNS_10TensorBaseEbENKUlvE_clEvENKUlvE5_clEvENKUlvE_clEvENKUlvE_clEvEUlRfiE0_EEvS4_S7_RKT1_EUliE_EEvlSE_ --------------------------
	.section	.nv.info._ZN2at6native24index_elementwise_kernelILi128ELi4EZNS0_20cuda_take_put_kernelIfiZZZZZNS0_10put_kernelERNS_14TensorIteratorERKNS_10TensorBaseEbENKUlvE_clEvENKUlvE5_clEvENKUlvE_clEvENKUlvE_clEvEUlRfiE0_EEvS4_S7_RKT1_EUliE_EEvlSE_,"",@"SHT_CUDA_INFO"
	.sectionflags	@""
	.align	4


	//----- nvinfo : EIATTR_CUDA_API_VERSION
	.align		4
        /*0000*/ 	.byte	0x04, 0x37
        /*0002*/ 	.short	(.L_3911 - .L_3910)
.L_3910:
        /*0004*/ 	.word	0x00000082


	//----- nvinfo : EIATTR_SW2861232_WAR
	.align		4
.L_3911:
        /*0008*/ 	.byte	0x01, 0x35
	.zero		2


	//----- nvinfo : EIATTR_PARAM_CBANK
	.align		4
        /*000c*/ 	.byte	0x04, 0x0a
        /*000e*/ 	.short	(.L_3913 - .L_3912)
	.align		4
.L_3912:
        /*0010*/ 	.word	index@(.nv.constant0._ZN2at6native24index_elementwise_kernelILi128ELi4EZNS0_20cuda_take_put_kernelIfiZZZZZNS0_10put_kernelERNS_14TensorIteratorERKNS_10TensorBaseEbENKUlvE_clEvENKUlvE5_clEvENKUlvE_clEvENKUlvE_clEvEUlRfiE0_EEvS4_S7_RKT1_EUliE_EEvlSE_)
        /*0014*/ 	.short	0x0160
        /*0016*/ 	.short	0x03b8


	//----- nvinfo : EIATTR_CBANK_PARAM_SIZE
	.align		4
.L_3913:
        /*0018*/ 	.byte	0x03, 0x19
        /*001a*/ 	.short	0x03b8


	//----- nvinfo : EIATTR_KPARAM_INFO
	.align		4
        /*001c*/ 	.byte	0x04, 0x17
        /*001e*/ 	.short	(.L_3915 - .L_3914)
.L_3914:
        /*0020*/ 	.word	0x00000000
        /*0024*/ 	.short	0x0001
        /*0026*/ 	.short	0x0008
        /*0028*/ 	.byte	0x00, 0xf0, 0xc1, 0x0e


	//----- nvinfo : EIATTR_KPARAM_INFO
	.align		4
.L_3915:
        /*002c*/ 	.byte	0x04, 0x17
        /*002e*/ 	.short	(.L_3917 - .L_3916)
.L_3916:
        /*0030*/ 	.word	0x00000000
        /*0034*/ 	.short	0x0000
        /*0036*/ 	.short	0x0000
        /*0038*/ 	.byte	0x00, 0xf0, 0x21, 0x00


	//----- nvinfo : EIATTR_MAXREG_COUNT
	.align		4
.L_3917:
        /*003c*/ 	.byte	0x03, 0x1b
        /*003e*/ 	.short	0x0080


	//----- nvinfo : EIATTR_EXTERNS
	.align		4
        /*0040*/ 	.byte	0x04, 0x0f
        /*0042*/ 	.short	(.L_3919 - .L_3918)


	//   ....[0]....
	.align		4
.L_3918:
        /*0044*/ 	.word	index@(__assertfail)


	//----- nvinfo : EIATTR_MERCURY_ISA_VERSION
	.align		4
.L_3919:
        /*0048*/ 	.byte	0x03, 0x5f
        /*004a*/ 	.short	0x0000


	//----- nvinfo : EIATTR_SYSCALL_OFFSETS
	.align		4
        /*004c*/ 	.byte	0x04, 0x46
        /*004e*/ 	.short	(.L_3921 - .L_3920)


	//   ....[0]....
.L_3920:
        /*0050*/ 	.word	0x000010f0


	//   ....[1]....
        /*0054*/ 	.word	0x00002f30


	//   ....[2]....
        /*0058*/ 	.word	0x00004d60


	//   ....[3]....
        /*005c*/ 	.word	0x00006b80


	//----- nvinfo : EIATTR_EXIT_INSTR_OFFSETS
	.align		4
.L_3921:
        /*0060*/ 	.byte	0x04, 0x1c
        /*0062*/ 	.short	(.L_3923 - .L_3922)


	//   ....[0]....
.L_3922:
        /*0064*/ 	.word	0x00005b30


	//   ....[1]....
        /*0068*/ 	.word	0x000078f0


	//----- nvinfo : EIATTR_MAX_THREADS
	.align		4
.L_3923:
        /*006c*/ 	.byte	0x04, 0x05
        /*006e*/ 	.short	(.L_3925 - .L_3924)
.L_3924:
        /*0070*/ 	.word	0x00000080
        /*0074*/ 	.word	0x00000001
        /*0078*/ 	.word	0x00000001


	//----- nvinfo : EIATTR_CRS_STACK_SIZE
	.align		4
.L_3925:
        /*007c*/ 	.byte	0x04, 0x1e
        /*007e*/ 	.short	(.L_3927 - .L_3926)
.L_3926:
        /*0080*/ 	.word	0x00000000
.L_3927:


//--------------------- .nv.info._ZN2at6native24index_elementwise_kernelILi128ELi4EZNS0_20cuda_take_put_kernelIfiZZZZZNS0_10put_kernelERNS_14TensorIteratorERKNS_10TensorBaseEbENKUlvE_clEvENKUlvE5_clEvENKUlvE_clEvENKUlvE_clEvEUlRfiE_EEvS4_S7_RKT1_EUliE_EEvlSE_ --------------------------
	.section	.nv.info._ZN2at6native24index_elementwise_kernelILi128ELi4EZNS0_20cuda_take_put_kernelIfiZZZZZNS0_10put_kernelERNS_14TensorIteratorERKNS_10TensorBaseEbENKUlvE_clEvENKUlvE5_clEvENKUlvE_clEvENKUlvE_clEvEUlRfiE_EEvS4_S7_RKT1_EUliE_EEvlSE_,"",@"SHT_CUDA_INFO"
	.sectionflags	@""
	.align	4


	//----- nvinfo : EIATTR_CUDA_API_VERSION
	.align		4
        /*0000*/ 	.byte	0x04, 0x37
        /*0002*/ 	.short	(.L_3929 - .L_3928)
.L_3928:
        /*0004*/ 	.word	0x00000082


	//----- nvinfo : EIATTR_SW2861232_WAR
	.align		4
.L_3929:
        /*0008*/ 	.byte	0x01, 0x35
	.zero		2


	//----- nvinfo : EIATTR_PARAM_CBANK
	.align		4
        /*000c*/ 	.byte	0x04, 0x0a
        /*000e*/ 	.short	(.L_3931 - .L_3930)
	.align		4
.L_3930:
        /*0010*/ 	.word	index@(.nv.constant0._ZN2at6native24index_elementwise_kernelILi128ELi4EZNS0_20cuda_take_put_kernelIfiZZZZZNS0_10put_kernelERNS_14TensorIteratorERKNS_10TensorBaseEbENKUlvE_clEvENKUlvE5_clEvENKUlvE_clEvENKUlvE_clEvEUlRfiE_EEvS4_S7_RKT1_EUliE_EEvlSE_)
        /*0014*/ 	.short	0x0160
        /*0016*/ 	.short	0x03c0


	//----- nvinfo : EIATTR_CBANK_PARAM_SIZE
	.align		4
.L_3931:
        /*0018*/ 	.byte	0x03, 0x19
        /*001a*/ 	.short	0x03c0


	//----- nvinfo : EIATTR_KPARAM_INFO
	.align		4
        /*001c*/ 	.byte	0x04, 0x17
        /*001e*/ 	.short	(.L_3933 - .L_3932)
.L_3932:
        /*0020*/ 	.word	0x00000000
        /*0024*/ 	.short	0x0001
        /*0026*/ 	.short	0x0008
        /*0028*/ 	.byte	0x00, 0xf0, 0xe1, 0x0e


	//----- nvinfo : EIATTR_KPARAM_INFO
	.align		4
.L_3933:
        /*002c*/ 	.byte	0x04, 0x17
        /*002e*/ 	.short	(.L_3935 - .L_3934)
.L_3934:
        /*0030*/ 	.word	0x00000000
        /*0034*/ 	.short	0x0000
        /*0036*/ 	.short	0x0000
        /*0038*/ 	.byte	0x00, 0xf0, 0x21, 0x00


	//----- nvinfo : EIATTR_MAXREG_COUNT
	.align		4
.L_3935:
        /*003c*/ 	.byte	0x03, 0x1b
        /*003e*/ 	.short	0x0080


	//----- nvinfo : EIATTR_EXTERNS
	.align		4
        /*0040*/ 	.byte	0x04, 0x0f
        /*0042*/ 	.short	(.L_3937 - .L_3936)


	//   ....[0]....
	.align		4
.L_3936:
        /*0044*/ 	.word	index@(__assertfail)


	//----- nvinfo : EIATTR_MERCURY_ISA_VERSION
	.align		4
.L_3937:
        /*0048*/ 	.byte	0x03, 0x5f
        /*004a*/ 	.short	0x0000


	//----- nvinfo : EIATTR_SYSCALL_OFFSETS
	.align		4
        /*004c*/ 	.byte	0x04, 0x46
        /*004e*/ 	.short	(.L_3939 - .L_3938)


	//   ....[0]....
.L_3938:
        /*0050*/ 	.word	0x000010f0


	//   ....[1]....
        /*0054*/ 	.word	0x00002f30


	//   ....[2]....
        /*0058*/ 	.word	0x00004d60


	//   ....[3]....
        /*005c*/ 	.word	0x00006b80


	//----- nvinfo : EIATTR_EXIT_INSTR_OFFSETS
	.align		4
.L_3939:
        /*0060*/ 	.byte	0x04, 0x1c
        /*0062*/ 	.short	(.L_3941 - .L_3940)


	//   ....[0]....
.L_3940:
        /*0064*/ 	.word	0x00005b30


	//   ....[1]....
        /*0068*/ 	.word	0x000078f0


	//----- nvinfo : EIATTR_MAX_THREADS
	.align		4
.L_3941:
        /*006c*/ 	.byte	0x04, 0x05
        /*006e*/ 	.short	(.L_3943 - .L_3942)
.L_3942:
        /*0070*/ 	.word	0x00000080
        /*0074*/ 	.word	0x00000001
        /*0078*/ 	.word	0x00000001


	//----- nvinfo : EIATTR_CRS_STACK_SIZE
	.align		4
.L_3943:
        /*007c*/ 	.byte	0x04, 0x1e
        /*007e*/ 	.short	(.L_3945 - .L_3944)
.L_3944:
        /*0080*/ 	.word	0x00000000
.L_3945:


//--------------------- .nv.info._ZN2at6native24index_elementwise_kernelILi128ELi4EZNS0_20cuda_take_put_kernelIdlZZZZZNS0_10put_kernelERNS_14TensorIteratorERKNS_10TensorBaseEbENKUlvE_clEvENKUlvE4_clEvENKUlvE_clEvENKUlvE0_clEvEUlRdlE0_EEvS4_S7_RKT1_EUliE_EEvlSE_ --------------------------
	.section	.nv.info._ZN2at6native24index_elementwise_kernelILi128ELi4EZNS0_20cuda_take_put_kernelIdlZZZZZNS0_10put_kernelERNS_14TensorIteratorERKNS_10TensorBaseEbENKUlvE_clEvENKUlvE4_clEvENKUlvE_clEvENKUlvE0_clEvEUlRdlE0_EEvS4_S7_RKT1_EUliE_EEvlSE_,"",@"SHT_CUDA_INFO"
	.sectionflags	@""
	.align	4


	//----- nvinfo : EIATTR_CUDA_API_VERSION
	.align		4
        /*0000*/ 	.byte	0x04, 0x37
        /*0002*/ 	.short	(.L_3947 - .L_3946)
.L_3946:
        /*0004*/ 	.word	0x00000082


	//----- nvinfo : EIATTR_SW2861232_WAR
	.align		4
.L_3947:
        /*0008*/ 	.byte	0x01, 0x35
	.zero		2


	//----- nvinfo : EIATTR_PARAM_CBANK
	.align		4
        /*000c*/ 	.byte	0x04, 0x0a
        /*000e*/ 	.short	(.L_3949 - .L_3948)
	.align		4
.L_3948:
        /*0010*/ 	.word	index@(.nv.constant0._ZN2at6native24index_elementwise_kernelILi128ELi4EZNS0_20cuda_take_put_kernelIdlZZZZZNS0_10put_kernelERNS_14TensorIteratorERKNS_10TensorBaseEbENKUlvE_clEvENKUlvE4_clEvENKUlvE_clEvENKUlvE0_clEvEUlRdlE0_EEvS4_S7_RKT1_EUliE_EEvlSE_)
        /*0014*/ 	.short	0x0160
        /*0016*/ 	.short	0x03c0


	//----- nvinfo : EIATTR_CBANK_PARAM_SIZE
	.align		4
.L_3949:
        /*0018*/ 	.byte	0x03, 0x19
        /*001a*/ 	.short	0x03c0


	//----- nvinfo : EIATTR_KPARAM_INFO
	.align		4
        /*001c*/ 	.byte	0x04, 0x17
        /*001e*/ 	.short	(.L_3951 - .L_3950)
.L_3950:
        /*0020*/ 	.word	0x00000000
        /*0024*/ 	.short	0x0001
        /*0026*/ 	.short	0x0008
        /*0028*/ 	.byte	0x00, 0xf0, 0xe1, 0x0e


	//----- nvinfo : EIATTR_KPARAM_INFO
	.align		4
.L_3951:
        /*002c*/ 	.byte	0x04, 0x17
        /*002e*/ 	.short	(.L_3953 - .L_3952)
.L_3952:
        /*0030*/ 	.word	0x00000000
        /*0034*/ 	.short	0x0000
        /*0036*/ 	.short	0x0000
        /*0038*/ 	.byte	0x00, 0xf0, 0x21, 0x00


	//----- nvinfo : EIATTR_MAXREG_COUNT
	.align		4
.L_3953:
        /*003c*/ 	.byte	0x03, 0x1b
        /*003e*/ 	.short	0x0080


	//----- nvinfo : EIATTR_EXTERNS
	.align		4
        /*0040*/ 	.byte	0x04, 0x0f
        /*0042*/ 	.short	(.L_3955 - .L_3954)


	//   ....[0]....
	.align		4
.L_3954:
        /*0044*/ 	.word	index@(__assertfail)


	//----- nvinfo : EIATTR_MERCURY_ISA_VERSION
	.align		4
.L_3955:
        /*0048*/ 	.byte	0x03, 0x5f
        /*004a*/ 	.short	0x0000


	//----- nvinfo : EIATTR_SYSCALL_OFFSETS
	.align		4
        /*004c*/ 	.byte	0x04, 0x46
        /*004e*/ 	.short	(.L_3957 - .L_3956)


	//   ....[0]....
.L_3956:
        /*0050*/ 	.word	0x000010e0


	//   ....[1]....
        /*0054*/ 	.word	0x00007450


	//   ....[2]....
        /*0058*/ 	.word	0x0000d620


	//   ....[3]....
        /*005c*/ 	.word	0x00013800


	//----- nvinfo : EIATTR_EXIT_INSTR_OFFSETS
	.align		4
.L_3957:
        /*0060*/ 	.byte	0x04, 0x1c
        /*0062*/ 	.short	(.L_3959 - .L_3958)


	//   ....[0]....
.L_3958:
        /*0064*/ 	.word	0x000127b0


	//   ....[1]....
        /*0068*/ 	.word	0x00018aa0


	//----- nvinfo : EIATTR_MAX_THREADS
	.align		4
.L_3959:
        /*006c*/ 	.byte	0x04, 0x05
        /*006e*/ 	.short	(.L_3961 - .L_3960)
.L_3960:
        /*0070*/ 	.word	0x00000080
        /*0074*/ 	.word	0x00000001
        /*0078*/ 	.word	0x00000001


	//----- nvinfo : EIATTR_CRS_STACK_SIZE
	.align		4
.L_3961:
        /*007c*/ 	.byte	0x04, 0x1e
        /*007e*/ 	.short	(.L_3963 - .L_3962)
.L_3962:
        /*0080*/ 	.word	0x00000000
.L_3963:


//--------------------- .nv.info._ZN2at6native24index_elementwise_kernelILi128ELi4EZNS0_20cuda_take_put_kernelIdlZZZZZNS0_10put_kernelERNS_14TensorIteratorERKNS_10TensorBaseEbENKUlvE_clEvENKUlvE4_clEvENKUlvE_clEvENKUlvE0_clEvEUlRdlE_EEvS4_S7_RKT1_EUliE_EEvlSE_ --------------------------
	.section	.nv.info._ZN2at6native24index_elementwise_kernelILi128ELi4EZNS0_20cuda_take_put_kernelIdlZZZZZNS0_10put_kernelERNS_14TensorIteratorERKNS_10TensorBaseEbENKUlvE_clEvENKUlvE4_clEvENKUlvE_clEvENKUlvE0_clEvEUlRdlE_EEvS4_S7_RKT1_EUliE_EEvlSE_,"",@"SHT_CUDA_INFO"
	.sectionflags	@""
	.align	4


	//----- nvinfo : EIATTR_CUDA_API_VERSION
	.align		4
        /*0000*/ 	.byte	0x04, 0x37
        /*0002*/ 	.short	(.L_3965 - .L_3964)
.L_3964:
        /*0004*/ 	.word	0x00000082


	//----- nvinfo : EIATTR_SW2861232_WAR
	.align		4
.L_3965:
        /*0008*/ 	.byte	0x01, 0x35
	.zero		2


	//----- nvinfo : EIATTR_PARAM_CBANK
	.align		4
        /*000c*/ 	.byte	0x04, 0x0a
        /*000e*/ 	.short	(.L_3967 - .L_3966)
	.align		4
.L_3966:
        /*0010*/ 	.word	index@(.nv.constant0._ZN2at6native24index_elementwise_kernelILi128ELi4EZNS0_20cuda_take_put_kernelIdlZZZZZNS0_10put_kernelERNS_14TensorIteratorERKNS_10TensorBaseEbENKUlvE_clEvENKUlvE4_clEvENKUlvE_clEvENKUlvE0_clEvEUlRdlE_EEvS4_S7_RKT1_EUliE_EEvlSE_)
        /*0014*/ 	.short	0x0160
        /*0016*/ 	.short	0x03c8


	//----- nvinfo : EIATTR_CBANK_PARAM_SIZE
	.align		4
.L_3967:
        /*0018*/ 	.byte	0x03, 0x19
        /*001a*/ 	.short	0x03c8


	//----- nvinfo : EIATTR_KPARAM_INFO
	.align		4
        /*001c*/ 	.byte	0x04, 0x17
        /*001e*/ 	.short	(.L_3969 - .L_3968)
.L_3968:
        /*0020*/ 	.word	0x00000000
        /*0024*/ 	.short	0x0001
        /*0026*/ 	.short	0x0008
        /*0028*/ 	.byte	0x00, 0xf0, 0x01, 0x0f


	//----- nvinfo : EIATTR_KPARAM_INFO
	.align		4
.L_3969:
        /*002c*/ 	.byte	0x04, 0x17
        /*002e*/ 	.short	(.L_3971 - .L_3970)
.L_3970:
        /*0030*/ 	.word	0x00000000
        /*0034*/ 	.short	0x0000
        /*0036*/ 	.short	0x0000
        /*0038*/ 	.byte	0x00, 0xf0, 0x21, 0x00


	//----- nvinfo : EIATTR_MAXREG_COUNT
	.align		4
.L_3971:
        /*003c*/ 	.byte	0x03, 0x1b
        /*003e*/ 	.short	0x0080


	//----- nvinfo : EIATTR_EXTERNS
	.align		4
        /*0040*/ 	.byte	0x04, 0x0f
        /*0042*/ 	.short	(.L_3973 - .L_3972)


	//   ....[0]....
	.align		4
.L_3972:
        /*0044*/ 	.word	index@(__assertfail)


	//----- nvinfo : EIATTR_MERCURY_ISA_VERSION
	.align		4
.L_3973:
        /*0048*/ 	.byte	0x03, 0x5f
        /*004a*/ 	.short	0x0000


	//----- nvinfo : EIATTR_SYSCALL_OFFSETS
	.align		4
        /*004c*/ 	.byte	0x04, 0x46
        /*004e*/ 	.short	(.L_3975 - .L_3974)


	//   ....[0]....
.L_3974:
        /*0050*/ 	.word	0x000010e0


	//   ....[1]....
        /*0054*/ 	.word	0x00007450


	//   ....[2]....
        /*0058*/ 	.word	0x0000d620


	//   ....[3]....
        /*005c*/ 	.word	0x00013800


	//----- nvinfo : EIATTR_EXIT_INSTR_OFFSETS
	.align		4
.L_3975:
        /*0060*/ 	.byte	0x04, 0x1c
        /*0062*/ 	.short	(.L_3977 - .L_3976)


	//   ....[0]....
.L_3976:
        /*0064*/ 	.word	0x000127b0


	//   ....[1]....
        /*0068*/ 	.word	0x00018aa0


	//----- nvinfo : EIATTR_MAX_THREADS
	.align		4
.L_3977:
        /*006c*/ 	.byte	0x04, 0x05
        /*006e*/ 	.short	(.L_3979 - .L_3978)
.L_3978:
        /*0070*/ 	.word	0x00000080
        /*0074*/ 	.word	0x00000001
        /*0078*/ 	.word	0x00000001


	//----- nvinfo : EIATTR_CRS_STACK_SIZE
	.align		4
.L_3979:
        /*007c*/ 	.byte	0x04, 0x1e
        /*007e*/ 	.short	(.L_3981 - .L_3980)
.L_3980:
        /*0080*/ 	.word	0x00000000
.L_3981:


//--------------------- .nv.info._ZN2at6native24index_elementwise_kernelILi128ELi4EZNS0_20cuda_take_put_kernelIdiZZZZZNS0_10put_kernelERNS_14TensorIteratorERKNS_10TensorBaseEbENKUlvE_clEvENKUlvE4_clEvENKUlvE_clEvENKUlvE_clEvEUlRdiE0_EEvS4_S7_RKT1_EUliE_EEvlSE_ --------------------------
	.section	.nv.info._ZN2at6native24index_elementwise_kernelILi128ELi4EZNS0_20cuda_take_put_kernelIdiZZZZZNS0_10put_kernelERNS_14TensorIteratorERKNS_10TensorBaseEbENKUlvE_clEvENKUlvE4_clEvENKUlvE_clEvENKUlvE_clEvEUlRdiE0_EEvS4_S7_RKT1_EUliE_EEvlSE_,"",@"SHT_CUDA_INFO"
	.sectionflags	@""
	.align	4


	//----- nvinfo : EIATTR_CUDA_API_VERSION
	.align		4
        /*0000*/ 	.byte	0x04, 0x37
        /*0002*/ 	.short	(.L_3983 - .L_3982)
.L_3982:
        /*0004*/ 	.word	0x00000082


	//----- nvinfo : EIATTR_SW2861232_WAR
	.align		4
.L_3983:
        /*0008*/ 	.byte	0x01, 0x35
	.zero		2


	//----- nvinfo : EIATTR_PARAM_CBANK
	.align		4
        /*000c*/ 	.byte	0x04, 0x0a
        /*000e*/ 	.short	(.L_3985 - .L_3984)
	.align		4
.L_3984:
        /*0010*/ 	.word	index@(.nv.constant0._ZN2at6native24index_elementwise_kernelILi128ELi4EZNS0_20cuda_take_put_kernelIdiZZZZZNS0_10put_kernelERNS_14TensorIteratorERKNS_10TensorBaseEbENKUlvE_clEvENKUlvE4_clEvENKUlvE_clEvENKUlvE_clEvEUlRdiE0_EEvS4_S7_RKT1_EUliE_EEvlSE_)
        /*0014*/ 	.short	0x0160
        /*0016*/ 	.short	0x03b8


	//----- nvinfo : EIATTR_CBANK_PARAM_SIZE
	.align		4
.L_3985:
        /*0018*/ 	.byte	0x03, 0x19
        /*001a*/ 	.short	0x03b8


	//----- nvinfo : EIATTR_KPARAM_INFO
	.align		4
        /*001c*/ 	.byte	0x04, 0x17
        /*001e*/ 	.short	(.L_3987 - .L_3986)
.L_3986:
        /*0020*/ 	.word	0x00000000
        /*0024*/ 	.short	0x0001
        /*0026*/ 	.short	0x0008
        /*0028*/ 	.byte	0x00, 0xf0, 0xc1, 0x0e


	//----- nvinfo : EIATTR_KPARAM_INFO
	.align		4
.L_3987:
        /*002c*/ 	.byte	0x04, 0x17
        /*002e*/ 	.short	(.L_3989 - .L_3988)
.L_3988:
        /*0030*/ 	.word	0x00000000
        /*0034*/ 	.short	0x0000
        /*0036*/ 	.short	0x0000
        /*0038*/ 	.byte	0x00, 0xf0, 0x21, 0x00


	//----- nvinfo : EIATTR_MAXREG_COUNT
	.align		4
.L_3989:
        /*003c*/ 	.byte	0x03, 0x1b
        /*003e*/ 	.short	0x0080


	//----- nvinfo : EIATTR_EXTERNS
	.align		4
        /*0040*/ 	.byte	0x04, 0x0f
        /*0042*/ 	.short	(.L_3991 - .L_3990)


	//   ....[0]....
	.align		4
.L_3990:
        /*0044*/ 	.word	index@(__assertfail)


	//----- nvinfo : EIATTR_MERCURY_ISA_VERSION
	.align		4
.L_3991:
        /*0048*/ 	.byte	0x03, 0x5f
        /*004a*/ 	.short	0x0000


	//----- nvinfo : EIATTR_SYSCALL_OFFSETS
	.align		4
        /*004c*/ 	.byte	0x04, 0x46
        /*004e*/ 	.short	(.L_3993 - .L_3992)


	//   ....[0]....
.L_3992:
        /*0050*/ 	.word	0x000010f0


	//   ....[1]....
        /*0054*/ 	.word	0x00002f30


	//   ....[2]....
        /*0058*/ 	.word	0x00004d60


	//   ....[3]....
        /*005c*/ 	.word	0x00006b80


	//----- nvinfo : EIATTR_EXIT_INSTR_OFFSETS
	.align		4
.L_3993:
        /*0060*/ 	.byte	0x04, 0x1c
        /*0062*/ 	.short	(.L_3995 - .L_3994)


	//   ....[0]....
.L_3994:
        /*0064*/ 	.word	0x00005b30


	//   ....[1]....
        /*0068*/ 	.word	0x000078f0


	//----- nvinfo : EIATTR_MAX_THREADS
	.align		4
.L_3995:
        /*006c*/ 	.byte	0x04, 0x05
        /*006e*/ 	.short	(.L_3997 - .L_3996)
.L_3996:
        /*0070*/ 	.word	0x00000080
        /*0074*/ 	.word	0x00000001
        /*0078*/ 	.word	0x00000001


	//----- nvinfo : EIATTR_CRS_STACK_SIZE
	.align		4
.L_3997:
        /*007c*/ 	.byte	0x04, 0x1e
        /*007e*/ 	.short	(.L_3999 - .L_3998)
.L_3998:
        /*0080*/ 	.word	0x00000000
.L_3999:


//--------------------- .nv.info._ZN2at6native24index_elementwise_kernelILi128ELi4EZNS0_20cuda_take_put_kernelIdiZZZZZNS0_10put_kernelERNS_14TensorIteratorERKNS_10TensorBaseEbENKUlvE_clEvENKUlvE4_clEvENKUlvE_clEvENKUlvE_clEvEUlRdiE_EEvS4_S7_RKT1_EUliE_EEvlSE_ --------------------------
	.section	.nv.info._ZN2at6native24index_elementwise_kernelILi128ELi4EZNS0_20cuda_take_put_kernelIdiZZZZZNS0_10put_kernelERNS_14TensorIteratorERKNS_10TensorBaseEbENKUlvE_clEvENKUlvE4_clEvENKUlvE_clEvENKUlvE_clEvEUlRdiE_EEvS4_S7_RKT1_EUliE_EEvlSE_,"",@"SHT_CUDA_INFO"
	.sectionflags	@""
	.align	4


	//----- nvinfo : EIATTR_CUDA_API_VERSION
	.align		4
        /*0000*/ 	.byte	0x04, 0x37
        /*0002*/ 	.short	(.L_4001 - .L_4000)
.L_4000:
        /*0004*/ 	.word	0x00000082


	//----- nvinfo : EIATTR_SW2861232_WAR
	.align		4
.L_4001:
        /*0008*/ 	.byte	0x01, 0x35
	.zero		2


	//----- nvinfo : EIATTR_PARAM_CBANK
	.align		4
        /*000c*/ 	.byte	0x04, 0x0a
        /*000e*/ 	.short	(.L_4003 - .L_4002)
	.align		4
.L_4002:
        /*0010*/ 	.word	index@(.nv.constant0._ZN2at6native24index_elementwise_kernelILi128ELi4EZNS0_20cuda_take_put_kernelIdiZZZZZNS0_10put_kernelERNS_14TensorIteratorERKNS_10TensorBaseEbENKUlvE_clEvENKUlvE4_clEvENKUlvE_clEvENKUlvE_clEvEUlRdiE_EEvS4_S7_RKT1_EUliE_EEvlSE_)
        /*0014*/ 	.short	0x0160
        /*0016*/ 	.short	0x03c0


	//----- nvinfo : EIATTR_CBANK_PARAM_SIZE
	.align		4
.L_4003:
        /*0018*/ 	.byte	0x03, 0x19
        /*001a*/ 	.short	0x03c0


	//----- nvinfo : EIATTR_KPARAM_INFO
	.align		4
        /*001c*/ 	.byte	0x04, 0x17
        /*001e*/ 	.short	(.L_4005 - .L_4004)
.L_4004:
        /*0020*/ 	.word	0x00000000
        /*0024*/ 	.short	0x0001
        /*0026*/ 	.short	0x0008
        /*0028*/ 	.byte	0x00, 0xf0, 0xe1, 0x0e


	//----- nvinfo : EIATTR_KPARAM_INFO
	.align		4
.L_4005:
        /*002c*/ 	.byte	0x04, 0x17
        /*002e*/ 	.short	(.L_4007 - .L_4006)
.L_4006:
        /*0030*/ 	.word	0x00000000
        /*0034*/ 	.short	0x0000
        /*0036*/ 	.short	0x0000
        /*0038*/ 	.byte	0x00, 0xf0, 0x21, 0x00


	//----- nvinfo : EIATTR_MAXREG_COUNT
	.align		4
.L_4007:
        /*003c*/ 	.byte	0x03, 0x1b
        /*003e*/ 	.short	0x0080


	//----- nvinfo : EIATTR_EXTERNS
	.align		4
        /*0040*/ 	.byte	0x04, 0x0f
        /*0042*/ 	.short	(.L_4009 - .L_4008)


	//   ....[0]....
	.align		4
.L_4008:
        /*0044*/ 	.word	index@(__assertfail)


	//----- nvinfo : EIATTR_MERCURY_ISA_VERSION
	.align		4
.L_4009:
        /*0048*/ 	.byte	0x03, 0x5f
        /*004a*/ 	.short	0x0000


	//----- nvinfo : EIATTR_SYSCALL_OFFSETS
	.align		4
        /*004c*/ 	.byte	0x04, 0x46
        /*004e*/ 	.short	(.L_4011 - .L_4010)


	//   ....[0]....
.L_4010:
        /*0050*/ 	.word	0x000010f0


	//   ....[1]....
        /*0054*/ 	.word	0x00002f30


	//   ....[2]....
        /*0058*/ 	.word	0x00004d60


	//   ....[3]....
        /*005c*/ 	.word	0x00006b80


	//----- nvinfo : EIATTR_EXIT_INSTR_OFFSETS
	.align		4
.L_4011:
        /*0060*/ 	.byte	0x04, 0x1c
        /*0062*/ 	.short	(.L_4013 - .L_4012)


	//   ....[0]....
.L_4012:
        /*0064*/ 	.word	0x00005b30


	//   ....[1]....
        /*0068*/ 	.word	0x000078f0


	//----- nvinfo : EIATTR_MAX_THREADS
	.align		4
.L_4013:
        /*006c*/ 	.byte	0x04, 0x05
        /*006e*/ 	.short	(.L_4015 - .L_4014)
.L_4014:
        /*0070*/ 	.word	0x00000080
        /*0074*/ 	.word	0x00000001
        /*0078*/ 	.word	0x00000001


	//----- nvinfo : EIATTR_CRS_STACK_SIZE
	.align		4
.L_4015:
        /*007c*/ 	.byte	0x04, 0x1e
        /*007e*/ 	.short	(.L_4017 - .L_4016)
.L_4016:
        /*0080*/ 	.word	0x00000000
.L_4017:


//--------------------- .nv.info._ZN2at6native24index_elementwise_kernelILi128ELi4EZNS0_20cuda_take_put_kernelIslZZZZZNS0_10put_kernelERNS_14TensorIteratorERKNS_10TensorBaseEbENKUlvE_clEvENKUlvE3_clEvENKUlvE_clEvENKUlvE0_clEvEUlRslE0_EEvS4_S7_RKT1_EUliE_EEvlSE_ --------------------------
	.section	.nv.info._ZN2at6native24index_elementwise_kernelILi128ELi4EZNS0_20cuda_take_put_kernelIslZZZZZNS0_10put_kernelERNS_14TensorIteratorERKNS_10TensorBaseEbENKUlvE_clEvENKUlvE3_clEvENKUlvE_clEvENKUlvE0_clEvEUlRslE0_EEvS4_S7_RKT1_EUliE_EEvlSE_,"",@"SHT_CUDA_INFO"
	.sectionflags	@""
	.align	4


	//----- nvinfo : EIATTR_CUDA_API_VERSION
	.align		4
        /*0000*/ 	.byte	0x04, 0x37
        /*0002*/ 	.short	(.L_4019 - .L_4018)
.L_4018:
        /*0004*/ 	.word	0x00000082


	//----- nvinfo : EIATTR_SW2861232_WAR
	.align		4
.L_4019:
        /*0008*/ 	.byte	0x01, 0x35
	.zero		2


	//----- nvinfo : EIATTR_PARAM_CBANK
	.align		4
        /*000c*/ 	.byte	0x04, 0x0a
        /*000e*/ 	.short	(.L_4021 - .L_4020)
	.align		4
.L_4020:
        /*0010*/ 	.word	index@(.nv.constant0._ZN2at6native24index_elementwise_kernelILi128ELi4EZNS0_20cuda_take_put_kernelIslZZZZZNS0_10put_kernelERNS_14TensorIteratorERKNS_10TensorBaseEbENKUlvE_clEvENKUlvE3_clEvENKUlvE_clEvENKUlvE0_clEvEUlRslE0_EEvS4_S7_RKT1_EUliE_EEvlSE_)
        /*0014*/ 	.short	0x0160
        /*0016*/ 	.short	0x03c0


	//----- nvinfo : EIATTR_CBANK_PARAM_SIZE
	.align		4
.L_4021:
        /*0018*/ 	.byte	0x03, 0x19
        /*001a*/ 	.short	0x03c0


	//----- nvinfo : EIATTR_KPARAM_INFO
	.align		4
        /*001c*/ 	.byte	0x04, 0x17
        /*001e*/ 	.short	(.L_4023 - .L_4022)
.L_4022:
        /*0020*/ 	.word	0x00000000
        /*0024*/ 	.short	0x0001
        /*0026*/ 	.short	0x0008
        /*0028*/ 	.byte	0x00, 0xf0, 0xe1, 0x0e


	//----- nvinfo : EIATTR_KPARAM_INFO
	.align		4
.L_4023:
        /*002c*/ 	.byte	0x04, 0x17
        /*002e*/ 	.short	(.L_4025 - .L_4024)
.L_4024:
        /*0030*/ 	.word	0x00000000
        /*0034*/ 	.short	0x0000
        /*0036*/ 	.short	0x0000
        /*0038*/ 	.byte	0x00, 0xf0, 0x21, 0x00


	//----- nvinfo : EIATTR_MAXREG_COUNT
	.align		4
.L_4025:
        /*003c*/ 	.byte	0x03, 0x1b
        /*003e*/ 	.short	0x0080


	//----- nvinfo : EIATTR_EXTERNS
	.align		4
        /*0040*/ 	.byte	0x04, 0x0f
        /*0042*/ 	.short	(.L_4027 - .L_4026)


	//   ....[0]....
	.align		4
.L_4026:
        /*0044*/ 	.word	index@(__assertfail)


	//----- nvinfo : EIATTR_MERCURY_ISA_VERSION
	.align		4
.L_4027:
        /*0048*/ 	.byte	0x03, 0x5f
        /*004a*/ 	.short	0x0000


	//----- nvinfo : EIATTR_SYSCALL_OFFSETS
	.align		4
        /*004c*/ 	.byte	0x04, 0x46
        /*004e*/ 	.short	(.L_4029 - .L_4028)


	//   ....[0]....
.L_4028:
        /*0050*/ 	.word	0x000010e0


	//   ....[1]....
        /*0054*/ 	.word	0x00007450


	//   ....[2]....
        /*0058*/ 	.word	0x0000d620


	//   ....[3]....
        /*005c*/ 	.word	0x00013800


	//----- nvinfo : EIATTR_EXIT_INSTR_OFFSETS
	.align		4
.L_4029:
        /*0060*/ 	.byte	0x04, 0x1c
        /*0062*/ 	.short	(.L_4031 - .L_4030)


	//   ....[0]....
.L_4030:
        /*0064*/ 	.word	0x000127b0


	//   ....[1]....
        /*0068*/ 	.word	0x00018aa0


	//----- nvinfo : EIATTR_MAX_THREADS
	.align		4
.L_4031:
        /*006c*/ 	.byte	0x04, 0x05
        /*006e*/ 	.short	(.L_4033 - .L_4032)
.L_4032:
        /*0070*/ 	.word	0x00000080
        /*0074*/ 	.word	0x00000001
        /*0078*/ 	.word	0x00000001


	//----- nvinfo : EIATTR_CRS_STACK_SIZE
	.align		4
.L_4033:
        /*007c*/ 	.byte	0x04, 0x1e
        /*007e*/ 	.short	(.L_4035 - .L_4034)
.L_4034:
        /*0080*/ 	.word	0x00000000
.L_4035:


//--------------------- .nv.info._ZN2at6native24index_elementwise_kernelILi128ELi4EZNS0_20cuda_take_put_kernelIslZZZZZNS0_10put_kernelERNS_14TensorIteratorERKNS_10TensorBaseEbENKUlvE_clEvENKUlvE3_clEvENKUlvE_clEvENKUlvE0_clEvEUlRslE_EEvS4_S7_RKT1_EUliE_EEvlSE_ --------------------------
	.section	.nv.info._ZN2at6native24index_elementwise_kernelILi128ELi4EZNS0_20cuda_take_put_kernelIslZZZZZNS0_10put_kernelERNS_14TensorIteratorERKNS_10TensorBaseEbENKUlvE_clEvENKUlvE3_clEvENKUlvE_clEvENKUlvE0_clEvEUlRslE_EEvS4_S7_RKT1_EUliE_EEvlSE_,"",@"SHT_CUDA_INFO"
	.sectionflags	@""
	.align	4


	//----- nvinfo : EIATTR_CUDA_API_VERSION
	.align		4
        /*0000*/ 	.byte	0x04, 0x37
        /*0002*/ 	.short	(.L_4037 - .L_4036)
.L_4036:
        /*0004*/ 	.word	0x00000082


	//----- nvinfo : EIATTR_SW2861232_WAR
	.align		4
.L_4037:
        /*0008*/ 	.byte	0x01, 0x35
	.zero		2


	//----- nvinfo : EIATTR_PARAM_CBANK
	.align		4
        /*000c*/ 	.byte	0x04, 0x0a
        /*000e*/ 	.short	(.L_4039 - .L_4038)
	.align		4
.L_4038:
        /*0010*/ 	.word	index@(.nv.constant0._ZN2at6native24index_elementwise_kernelILi128ELi4EZNS0_20cuda_take_put_kernelIslZZZZZNS0_10put_kernelERNS_14TensorIteratorERKNS_10TensorBaseEbENKUlvE_clEvENKUlvE3_clEvENKUlvE_clEvENKUlvE0_clEvEUlRslE_EEvS4_S7_RKT1_EUliE_EEvlSE_)
        /*0014*/ 	.short	0x0160
        /*0016*/ 	.short	0x03c8


	//----- nvinfo : EIATTR_CBANK_PARAM_SIZE
	.align		4
.L_4039:
        /*0018*/ 	.byte	0x03, 0x19
        /*001a*/ 	.short	0x03c8


	//----- nvinfo : EIATTR_KPARAM_INFO
	.align		4
        /*001c*/ 	.byte	0x04, 0x17
        /*001e*/ 	.short	(.L_4041 - .L_4040)
.L_4040:
        /*0020*/ 	.word	0x00000000
        /*0024*/ 	.short	0x0001
        /*0026*/ 	.short	0x0008
        /*0028*/ 	.byte	0x00, 0xf0, 0x01, 0x0f


	//----- nvinfo : EIATTR_KPARAM_INFO
	.align		4
.L_4041:
        /*002c*/ 	.byte	0x04, 0x17
        /*002e*/ 	.short	(.L_4043 - .L_4042)
.L_4042:
        /*0030*/ 	.word	0x00000000
        /*0034*/ 	.short	0x0000
        /*0036*/ 	.short	0x0000
        /*0038*/ 	.byte	0x00, 0xf0, 0x21, 0x00


	//----- nvinfo : EIATTR_MAXREG_COUNT
	.align		4
.L_4043:
        /*003c*/ 	.byte	0x03, 0x1b
        /*003e*/ 	.short	0x0080


	//----- nvinfo : EIATTR_EXTERNS
	.align		4
        /*0040*/ 	.byte	0x04, 0x0f
        /*0042*/ 	.short	(.L_4045 - .L_4044)


	//   ....[0]....
	.align		4
.L_4044:
        /*0044*/ 	.word	index@(__assertfail)


	//----- nvinfo : EIATTR_MERCURY_ISA_VERSION
	.align		4
.L_4045:
        /*0048*/ 	.byte	0x03, 0x5f
        /*004a*/ 	.short	0x0000


	//----- nvinfo : EIATTR_SYSCALL_OFFSETS
	.align		4
        /*004c*/ 	.byte	0x04, 0x46
        /*004e*/ 	.short	(.L_4047 - .L_4046)


	//   ....[0]....
.L_4046:
        /*0050*/ 	.word	0x000010f0


	//   ....[1]....
        /*0054*/ 	.word	0x00007910


	//   ....[2]....
        /*0058*/ 	.word	0x0000de00


	//   ....[3]....
        /*005c*/ 	.word	0x000142e0


	//----- nvinfo : EIATTR_EXIT_INSTR_OFFSETS
	.align		4
.L_4047:
        /*0060*/ 	.byte	0x04, 0x1c
        /*0062*/ 	.short	(.L_4049 - .L_4048)


	//   ....[0]....
.L_4048:
        /*0064*/ 	.word	0x000132a0


	//   ....[1]....
        /*0068*/ 	.word	0x00019700


	//----- nvinfo : EIATTR_MAX_THREADS
	.align		4
.L_4049:
        /*006c*/ 	.byte	0x04, 0x05
        /*006e*/ 	.short	(.L_4051 - .L_4050)
.L_4050:
        /*0070*/ 	.word	0x00000080
        /*0074*/ 	.word	0x00000001
        /*0078*/ 	.word	0x00000001


	//----- nvinfo : EIATTR_CRS_STACK_SIZE
	.align		4
.L_4051:
        /*007c*/ 	.byte	0x04, 0x1e
        /*007e*/ 	.short	(.L_4053 - .L_4052)
.L_4052:
        /*0080*/ 	.word	0x00000000
.L_4053:


//--------------------- .nv.info._ZN2at6native24index_elementwise_kernelILi128ELi4EZNS0_20cuda_take_put_kernelIsiZZZZZNS0_10put_kernelERNS_14TensorIteratorERKNS_10TensorBaseEbENKUlvE_clEvENKUlvE3_clEvENKUlvE_clEvENKUlvE_clEvEUlRsiE0_EEvS4_S7_RKT1_EUliE_EEvlSE_ --------------------------
	.section	.nv.info._ZN2at6native24index_elementwise_kernelILi128ELi4EZNS0_20cuda_take_put_kernelIsiZZZZZNS0_10put_kernelERNS_14TensorIteratorERKNS_10TensorBaseEbENKUlvE_clEvENKUlvE3_clEvENKUlvE_clEvENKUlvE_clEvEUlRsiE0_EEvS4_S7_RKT1_EUliE_EEvlSE_,"",@"SHT_CUDA_INFO"
	.sectionflags	@""
	.align	4


	//----- nvinfo : EIATTR_CUDA_API_VERSION
	.align		4
        /*0000*/ 	.byte	0x04, 0x37
        /*0002*/ 	.short	(.L_4055 - .L_4054)
.L_4054:
        /*0004*/ 	.word	0x00000082


	//----- nvinfo : EIATTR_SW2861232_WAR
	.align		4
.L_4055:
        /*0008*/ 	.byte	0x01, 0x35
	.zero		2


	//----- nvinfo : EIATTR_PARAM_CBANK
	.align		4
        /*000c*/ 	.byte	0x04, 0x0a
        /*000e*/ 	.short	(.L_4057 - .L_4056)
	.align		4
.L_4056:
        /*0010*/ 	.word	index@(.nv.constant0._ZN2at6native24index_elementwise_kernelILi128ELi4EZNS0_20cuda_take_put_kernelIsiZZZZZNS0_10put_kernelERNS_14TensorIteratorERKNS_10TensorBaseEbENKUlvE_clEvENKUlvE3_clEvENKUlvE_clEvENKUlvE_clEvEUlRsiE0_EEvS4_S7_RKT1_EUliE_EEvlSE_)
        /*0014*/ 	.short	0x0160
        /*0016*/ 	.short	0x03b8


	//----- nvinfo : EIATTR_CBANK_PARAM_SIZE
	.align		4
.L_4057:
        /*0018*/ 	.byte	0x03, 0x19
        /*001a*/ 	.short	0x03b8


	//----- nvinfo : EIATTR_KPARAM_INFO
	.align		4
        /*001c*/ 	.byte	0x04, 0x17
        /*001e*/ 	.short	(.L_4059 - .L_4058)
.L_4058:
        /*0020*/ 	.word	0x00000000
        /*0024*/ 	.short	0x0001
        /*0026*/ 	.short	0x0008
        /*0028*/ 	.byte	0x00, 0xf0, 0xc1, 0x0e


	//----- nvinfo : EIATTR_KPARAM_INFO
	.align		4
.L_4059:
        /*002c*/ 	.byte	0x04, 0x17
        /*002e*/ 	.short	(.L_4061 - .L_4060)
.L_4060:
        /*0030*/ 	.word	0x00000000
        /*0034*/ 	.short	0x0000
        /*0036*/ 	.short	0x0000
        /*0038*/ 	.byte	0x00, 0xf0, 0x21, 0x00


	//----- nvinfo : EIATTR_MAXREG_COUNT
	.align		4
.L_4061:
        /*003c*/ 	.byte	0x03, 0x1b
        /*003e*/ 	.short	0x0080


	//----- nvinfo : EIATTR_EXTERNS
	.align		4
        /*0040*/ 	.byte	0x04, 0x0f
        /*0042*/ 	.short	(.L_4063 - .L_4062)


	//   ....[0]....
	.align		4
.L_4062:
        /*0044*/ 	.word	index@(__assertfail)


	//----- nvinfo : EIATTR_MERCURY_ISA_VERSION
	.align		4
.L_4063:
        /*0048*/ 	.byte	0x03, 0x5f
        /*004a*/ 	.short	0x0000


	//----- nvinfo : EIATTR_SYSCALL_OFFSETS
	.align		4
        /*004c*/ 	.byte	0x04, 0x46
        /*004e*/ 	.short	(.L_4065 - .L_4064)


	//   ....[0]....
.L_4064:
        /*0050*/ 	.word	0x000010f0


	//   ....[1]....
        /*0054*/ 	.word	0x00002f40


	//   ....[2]....
        /*0058*/ 	.word	0x00004d80


	//   ....[3]....
        /*005c*/ 	.word	0x00006bb0


	//----- nvinfo : EIATTR_EXIT_INSTR_OFFSETS
	.align		4
.L_4065:
        /*0060*/ 	.byte	0x04, 0x1c
        /*0062*/ 	.short	(.L_4067 - .L_4066)


	//   ....[0]....
.L_4066:
        /*0064*/ 	.word	0x00005b50


	//   ....[1]....
        /*0068*/ 	.word	0x00007920


	//----- nvinfo : EIATTR_MAX_THREADS
	.align		4
.L_4067:
        /*006c*/ 	.byte	0x04, 0x05
        /*006e*/ 	.short	(.L_4069 - .L_4068)
.L_4068:
        /*0070*/ 	.word	0x00000080
        /*0074*/ 	.word	0x00000001
        /*0078*/ 	.word	0x00000001


	//----- nvinfo : EIATTR_CRS_STACK_SIZE
	.align		4
.L_4069:
        /*007c*/ 	.byte	0x04, 0x1e
        /*007e*/ 	.short	(.L_4071 - .L_4070)
.L_4070:
        /*0080*/ 	.word	0x00000000
.L_4071:


//--------------------- .nv.info._ZN2at6native24index_elementwise_kernelILi128ELi4EZNS0_20cuda_take_put_kernelIsiZZZZZNS0_10put_kernelERNS_14TensorIteratorERKNS_10TensorBaseEbENKUlvE_clEvENKUlvE3_clEvENKUlvE_clEvENKUlvE_clEvEUlRsiE_EEvS4_S7_RKT1_EUliE_EEvlSE_ --------------------------
	.section	.nv.info._ZN2at6native24index_elementwise_kernelILi128ELi4EZNS0_20cuda_take_put_kernelIsiZZZZZNS0_10put_kernelERNS_14TensorIteratorERKNS_10TensorBaseEbENKUlvE_clEvENKUlvE3_clEvENKUlvE_clEvENKUlvE_clEvEUlRsiE_EEvS4_S7_RKT1_EUliE_EEvlSE_,"",@"SHT_CUDA_INFO"
	.sectionflags	@""
	.align	4


	//----- nvinfo : EIATTR_CUDA_API_VERSION
	.align		4
        /*0000*/ 	.byte	0x04, 0x37
        /*0002*/ 	.short	(.L_4073 - .L_4072)
.L_4072:
        /*0004*/ 	.word	0x00000082


	//----- nvinfo : EIATTR_SW2861232_WAR
	.align		4
.L_4073:
        /*0008*/ 	.byte	0x01, 0x35
	.zero		2


	//----- nvinfo : EIATTR_PARAM_CBANK
	.align		4
        /*000c*/ 	.byte	0x04, 0x0a
        /*000e*/ 	.short	(.L_4075 - .L_4074)
	.align		4
.L_4074:
        /*0010*/ 	.word	index@(.nv.constant0._ZN2at6native24index_elementwise_kernelILi128ELi4EZNS0_20cuda_take_put_kernelIsiZZZZZNS0_10put_kernelERNS_14TensorIteratorERKNS_10TensorBaseEbENKUlvE_clEvENKUlvE3_clEvENKUlvE_clEvENKUlvE_clEvEUlRsiE_EEvS4_S7_RKT1_EUliE_EEvlSE_)
        /*0014*/ 	.short	0x0160
        /*0016*/ 	.short	0x03c0


	//----- nvinfo : EIATTR_CBANK_PARAM_SIZE
	.align		4
.L_4075:
        /*0018*/ 	.byte	0x03, 0x19
        /*001a*/ 	.short	0x03c0


	//----- nvinfo : EIATTR_KPARAM_INFO
	.align		4
        /*001c*/ 	.byte	0x04, 0x17
        /*001e*/ 	.short	(.L_4077 - .L_4076)
.L_4076:
        /*0020*/ 	.word	0x00000000
        /*0024*/ 	.short	0x0001
        /*0026*/ 	.short	0x0008
        /*0028*/ 	.byte	0x00, 0xf0, 0xe1, 0x0e


	//----- nvinfo : EIATTR_KPARAM_INFO
	.align		4
.L_4077:
        /*002c*/ 	.byte	0x04, 0x17
        /*002e*/ 	.short	(.L_4079 - .L_4078)
.L_4078:
        /*0030*/ 	.word	0x00000000
        /*0034*/ 	.short	0x0000
        /*0036*/ 	.short	0x0000
        /*0038*/ 	.byte	0x00, 0xf0, 0x21, 0x00


	//----- nvinfo : EIATTR_MAXREG_COUNT
	.align		4
.L_4079:
        /*003c*/ 	.byte	0x03, 0x1b
        /*003e*/ 	.short	0x0080


	//----- nvinfo : EIATTR_EXTERNS
	.align		4
        /*0040*/ 	.byte	0x04, 0x0f
        /*0042*/ 	.short	(.L_4081 - .L_4080)


	//   ....[0]....
	.align		4
.L_4080:
        /*0044*/ 	.word	index@(__assertfail)


	//----- nvinfo : EIATTR_MERCURY_ISA_VERSION
	.align		4
.L_4081:
        /*0048*/ 	.byte	0x03, 0x5f
        /*004a*/ 	.short	0x0000


	//----- nvinfo : EIATTR_SYSCALL_OFFSETS
	.align		4
        /*004c*/ 	.byte	0x04, 0x46
        /*004e*/ 	.short	(.L_4083 - .L_4082)


	//   ....[0]....
.L_4082:
        /*0050*/ 	.word	0x000010f0


	//   ....[1]....
        /*0054*/ 	.word	0x00003090


	//   ....[2]....
        /*0058*/ 	.word	0x00005020


	//   ....[3]....
        /*005c*/ 	.word	0x00006fa0


	//----- nvinfo : EIATTR_EXIT_INSTR_OFFSETS
	.align		4
.L_4083:
        /*0060*/ 	.byte	0x04, 0x1c
        /*0062*/ 	.short	(.L_4085 - .L_4084)


	//   ....[0]....
.L_4084:
        /*0064*/ 	.word	0x00005f40


	//   ....[1]....
        /*0068*/ 	.word	0x00007e40


	//----- nvinfo : EIATTR_MAX_THREADS
	.align		4
.L_4085:
        /*006c*/ 	.byte	0x04, 0x05
        /*006e*/ 	.short	(.L_4087 - .L_4086)
.L_4086:
        /*0070*/ 	.word	0x00000080
        /*0074*/ 	.word	0x00000001
        /*0078*/ 	.word	0x00000001


	//----- nvinfo : EIATTR_CRS_STACK_SIZE
	.align		4
.L_4087:
        /*007c*/ 	.byte	0x04, 0x1e
        /*007e*/ 	.short	(.L_4089 - .L_4088)
.L_4088:
        /*0080*/ 	.word	0x00000000
.L_4089:


//--------------------- .nv.info._ZN2at6native24index_elementwise_kernelILi128ELi4EZNS0_20cuda_take_put_kernelIllZZZZZNS0_10put_kernelERNS_14TensorIteratorERKNS_10TensorBaseEbENKUlvE_clEvENKUlvE2_clEvENKUlvE_clEvENKUlvE0_clEvEUlRllE0_EEvS4_S7_RKT1_EUliE_EEvlSE_ --------------------------
	.section	.nv.info._ZN2at6native24index_elementwise_kernelILi128ELi4EZNS0_20cuda_take_put_kernelIllZZZZZNS0_10put_kernelERNS_14TensorIteratorERKNS_10TensorBaseEbENKUlvE_clEvENKUlvE2_clEvENKUlvE_clEvENKUlvE0_clEvEUlRllE0_EEvS4_S7_RKT1_EUliE_EEvlSE_,"",@"SHT_CUDA_INFO"
	.sectionflags	@""
	.align	4


	//----- nvinfo : EIATTR_CUDA_API_VERSION
	.align		4
        /*0000*/ 	.byte	0x04, 0x37
        /*0002*/ 	.short	(.L_4091 - .L_4090)
.L_4090:
        /*0004*/ 	.word	0x00000082


	//----- nvinfo : EIATTR_SW2861232_WAR
	.align		4
.L_4091:
        /*0008*/ 	.byte	0x01, 0x35
	.zero		2


	//----- nvinfo : EIATTR_PARAM_CBANK
	.align		4
        /*000c*/ 	.byte	0x04, 0x0a
        /*000e*/ 	.short	(.L_4093 - .L_4092)
	.align		4
.L_4092:
        /*0010*/ 	.word	index@(.nv.constant0._ZN2at6native24index_elementwise_kernelILi128ELi4EZNS0_20cuda_take_put_kernelIllZZZZZNS0_10put_kernelERNS_14TensorIteratorERKNS_10TensorBaseEbENKUlvE_clEvENKUlvE2_clEvENKUlvE_clEvENKUlvE0_clEvEUlRllE0_EEvS4_S7_RKT1_EUliE_EEvlSE_)
        /*0014*/ 	.short	0x0160
        /*0016*/ 	.short	0x03c0


	//----- nvinfo : EIATTR_CBANK_PARAM_SIZE
	.align		4
.L_4093:
        /*0018*/ 	.byte	0x03, 0x19
        /*001a*/ 	.short	0x03c0


	//----- nvinfo : EIATTR_KPARAM_INFO
	.align		4
        /*001c*/ 	.byte	0x04, 0x17
        /*001e*/ 	.short	(.L_4095 - .L_4094)
.L_4094:
        /*0020*/ 	.word	0x00000000
        /*0024*/ 	.short	0x0001
        /*0026*/ 	.short	0x0008
        /*0028*/ 	.byte	0x00, 0xf0, 0xe1, 0x0e


	//----- nvinfo : EIATTR_KPARAM_INFO
	.align		4
.L_4095:
        /*002c*/ 	.byte	0x04, 0x17
        /*002e*/ 	.short	(.L_4097 - .L_4096)
.L_4096:
        /*0030*/ 	.word	0x00000000
        /*0034*/ 	.short	0x0000
        /*0036*/ 	.short	0x0000
        /*0038*/ 	.byte	0x00, 0xf0, 0x21, 0x00


	//----- nvinfo : EIATTR_MAXREG_COUNT
	.align		4
.L_4097:
        /*003c*/ 	.byte	0x03, 0x1b
        /*003e*/ 	.short	0x0080


	//----- nvinfo : EIATTR_EXTERNS
	.align		4
        /*0040*/ 	.byte	0x04, 0x0f
        /*0042*/ 	.short	(.L_4099 - .L_4098)


	//   ....[0]....
	.align		4
.L_4098:
        /*0044*/ 	.word	index@(__assertfail)


	//----- nvinfo : EIATTR_MERCURY_ISA_VERSION
	.align		4
.L_4099:
        /*0048*/ 	.byte	0x03, 0x5f
        /*004a*/ 	.short	0x0000


	//----- nvinfo : EIATTR_SYSCALL_OFFSETS
	.align		4
        /*004c*/ 	.byte	0x04, 0x46
        /*004e*/ 	.short	(.L_4101 - .L_4100)


	//   ....[0]....
.L_4100:
        /*0050*/ 	.word	0x000010e0


	//   ....[1]....
        /*0054*/ 	.word	0x00007450


	//   ....[2]....
        /*0058*/ 	.word	0x0000d620


	//   ....[3]....
        /*005c*/ 	.word	0x00013800


	//----- nvinfo : EIATTR_EXIT_INSTR_OFFSETS
	.align		4
.L_4101:
        /*0060*/ 	.byte	0x04, 0x1c
        /*0062*/ 	.short	(.L_4103 - .L_4102)


	//   ....[0]....
.L_4102:
        /*0064*/ 	.word	0x000127b0


	//   ....[1]....
        /*0068*/ 	.word	0x00018aa0


	//----- nvinfo : EIATTR_MAX_THREADS
	.align		4
.L_4103:
        /*006c*/ 	.byte	0x04, 0x05
        /*006e*/ 	.short	(.L_4105 - .L_4104)
.L_4104:
        /*0070*/ 	.word	0x00000080
        /*0074*/ 	.word	0x00000001
        /*0078*/ 	.word	0x00000001


	//----- nvinfo : EIATTR_CRS_STACK_SIZE
	.align		4
.L_4105:
        /*007c*/ 	.byte	0x04, 0x1e
        /*007e*/ 	.short	(.L_4107 - .L_4106)
.L_4106:
        /*0080*/ 	.word	0x00000000
.L_4107:


//--------------------- .nv.info._ZN2at6native24index_elementwise_kernelILi128ELi4EZNS0_20cuda_take_put_kernelIllZZZZZNS0_10put_kernelERNS_14TensorIteratorERKNS_10TensorBaseEbENKUlvE_clEvENKUlvE2_clEvENKUlvE_clEvENKUlvE0_clEvEUlRllE_EEvS4_S7_RKT1_EUliE_EEvlSE_ --------------------------
	.section	.nv.info._ZN2at6native24index_elementwise_kernelILi128ELi4EZNS0_20cuda_take_put_kernelIllZZZZZNS0_10put_kernelERNS_14TensorIteratorERKNS_10TensorBaseEbENKUlvE_clEvENKUlvE2_clEvENKUlvE_clEvENKUlvE0_clEvEUlRllE_EEvS4_S7_RKT1_EUliE_EEvlSE_,"",@"SHT_CUDA_INFO"
	.sectionflags	@""
	.align	4


	//----- nvinfo : EIATTR_CUDA_API_VERSION
	.align		4
        /*0000*/ 	.byte	0x04, 0x37
        /*0002*/ 	.short	(.L_4109 - .L_4108)
.L_4108:
        /*0004*/ 	.word	0x00000082


	//----- nvinfo : EIATTR_SW2861232_WAR
	.align		4
.L_4109:
        /*0008*/ 	.byte	0x01, 0x35
	.zero		2


	//----- nvinfo : EIATTR_PARAM_CBANK
	.align		4
        /*000c*/ 	.byte	0x04, 0x0a
        /*000e*/ 	.short	(.L_4111 - .L_4110)
	.align		4
.L_4110:
        /*0010*/ 	.word	index@(.nv.constant0._ZN2at6native24index_elementwise_kernelILi128ELi4EZNS0_20cuda_take_put_kernelIllZZZZZNS0_10put_kernelERNS_14TensorIteratorERKNS_10TensorBaseEbENKUlvE_clEvENKUlvE2_clEvENKUlvE_clEvENKUlvE0_clEvEUlRllE_EEvS4_S7_RKT1_EUliE_EEvlSE_)
        /*0014*/ 	.short	0x0160
        /*0016*/ 	.short	0x03c8


	//----- nvinfo : EIATTR_CBANK_PARAM_SIZE
	.align		4
.L_4111:
        /*0018*/ 	.byte	0x03, 0x19
        /*001a*/ 	.short	0x03c8


	//----- nvinfo : EIATTR_KPARAM_INFO
	.align		4
        /*001c*/ 	.byte	0x04, 0x17
        /*001e*/ 	.short	(.L_4113 - .L_4112)
.L_4112:
        /*0020*/ 	.word	0x00000000
        /*0024*/ 	.short	0x0001
        /*0026*/ 	.short	0x0008
        /*0028*/ 	.byte	0x00, 0xf0, 0x01, 0x0f


	//----- nvinfo : EIATTR_KPARAM_INFO
	.align		4
.L_4113:
        /*002c*/ 	.byte	0x04, 0x17
        /*002e*/ 	.short	(.L_4115 - .L_4114)
.L_4114:
        /*0030*/ 	.word	0x00000000
        /*0034*/ 	.short	0x0000
        /*0036*/ 	.short	0x0000
        /*0038*/ 	.byte	0x00, 0xf0, 0x21, 0x00


	//----- nvinfo : EIATTR_MAXREG_COUNT
	.align		4
.L_4115:
        /*003c*/ 	.byte	0x03, 0x1b
        /*003e*/ 	.short	0x0080


	//----- nvinfo : EIATTR_EXTERNS
	.align		4
        /*0040*/ 	.byte	0x04, 0x0f
        /*0042*/ 	.short	(.L_4117 - .L_4116)


	//   ....[0]....
	.align		4
.L_4116:
        /*0044*/ 	.word	index@(__assertfail)


	//----- nvinfo : EIATTR_MERCURY_ISA_VERSION
	.align		4
.L_4117:
        /*0048*/ 	.byte	0x03, 0x5f
        /*004a*/ 	.short	0x0000


	//----- nvinfo : EIATTR_SYSCALL_OFFSETS
	.align		4
        /*004c*/ 	.byte	0x04, 0x46
        /*004e*/ 	.short	(.L_4119 - .L_4118)


	//   ....[0]....
.L_4118:
        /*0050*/ 	.word	0x000010e0


	//   ....[1]....
        /*0054*/ 	.word	0x00007450


	//   ....[2]....
        /*0058*/ 	.word	0x0000d620


	//   ....[3]....
        /*005c*/ 	.word	0x00013800


	//----- nvinfo : EIATTR_EXIT_INSTR_OFFSETS
	.align		4
.L_4119:
        /*0060*/ 	.byte	0x04, 0x1c
        /*0062*/ 	.short	(.L_4121 - .L_4120)


	//   ....[0]....
.L_4120:
        /*0064*/ 	.word	0x000127b0


	//   ....[1]....
        /*0068*/ 	.word	0x00018aa0


	//----- nvinfo : EIATTR_MAX_THREADS
	.align		4
.L_4121:
        /*006c*/ 	.byte	0x04, 0x05
        /*006e*/ 	.short	(.L_4123 - .L_4122)
.L_4122:
        /*0070*/ 	.word	0x00000080
        /*0074*/ 	.word	0x00000001
        /*0078*/ 	.word	0x00000001


	//----- nvinfo : EIATTR_CRS_STACK_SIZE
	.align		4
.L_4123:
        /*007c*/ 	.byte	0x04, 0x1e
        /*007e*/ 	.short	(.L_4125 - .L_4124)
.L_4124:
        /*0080*/ 	.word	0x00000000
.L_4125:


//--------------------- .nv.info._ZN2at6native24index_elementwise_kernelILi128ELi4EZNS0_20cuda_take_put_kernelIliZZZZZNS0_10put_kernelERNS_14TensorIteratorERKNS_10TensorBaseEbENKUlvE_clEvENKUlvE2_clEvENKUlvE_clEvENKUlvE_clEvEUlRliE0_EEvS4_S7_RKT1_EUliE_EEvlSE_ --------------------------
	.section	.nv.info._ZN2at6native24index_elementwise_kernelILi128ELi4EZNS0_20cuda_take_put_kernelIliZZZZZNS0_10put_kernelERNS_14TensorIteratorERKNS_10TensorBaseEbENKUlvE_clEvENKUlvE2_clEvENKUlvE_clEvENKUlvE_clEvEUlRliE0_EEvS4_S7_RKT1_EUliE_EEvlSE_,"",@"SHT_CUDA_INFO"
	.sectionflags	@""
	.align	4


	//----- nvinfo : EIATTR_CUDA_API_VERSION
	.align		4
        /*0000*/ 	.byte	0x04, 0x37
        /*0002*/ 	.short	(.L_4127 - .L_4126)
.L_4126:
        /*0004*/ 	.word	0x00000082


	//----- nvinfo : EIATTR_SW2861232_WAR
	.align		4
.L_4127:
        /*0008*/ 	.byte	0x01, 0x35
	.zero		2


	//----- nvinfo : EIATTR_PARAM_CBANK
	.align		4
        /*000c*/ 	.byte	0x04, 0x0a
        /*000e*/ 	.short	(.L_4129 - .L_4128)
	.align		4
.L_4128:
        /*0010*/ 	.word	index@(.nv.constant0._ZN2at6native24index_elementwise_kernelILi128ELi4EZNS0_20cuda_take_put_kernelIliZZZZZNS0_10put_kernelERNS_14TensorIteratorERKNS_10TensorBaseEbENKUlvE_clEvENKUlvE2_clEvENKUlvE_clEvENKUlvE_clEvEUlRliE0_EEvS4_S7_RKT1_EUliE_EEvlSE_)
        /*0014*/ 	.short	0x0160
        /*0016*/ 	.short	0x03b8


	//----- nvinfo : EIATTR_CBANK_PARAM_SIZE
	.align		4
.L_4129:
        /*0018*/ 	.byte	0x03, 0x19
        /*001a*/ 	.short	0x03b8


	//----- nvinfo : EIATTR_KPARAM_INFO
	.align		4
        /*001c*/ 	.byte	0x04, 0x17
        /*001e*/ 	.short	(.L_4131 - .L_4130)
.L_4130:
        /*0020*/ 	.word	0x00000000
        /*0024*/ 	.short	0x0001
        /*0026*/ 	.short	0x0008
        /*0028*/ 	.byte	0x00, 0xf0, 0xc1, 0x0e


	//----- nvinfo : EIATTR_KPARAM_INFO
	.align		4
.L_4131:
        /*002c*/ 	.byte	0x04, 0x17
        /*002e*/ 	.short	(.L_4133 - .L_4132)
.L_4132:
        /*0030*/ 	.word	0x00000000
        /*0034*/ 	.short	0x0000
        /*0036*/ 	.short	0x0000
        /*0038*/ 	.byte	0x00, 0xf0, 0x21, 0x00


	//----- nvinfo : EIATTR_MAXREG_COUNT
	.align		4
.L_4133:
        /*003c*/ 	.byte	0x03, 0x1b
        /*003e*/ 	.short	0x0080


	//----- nvinfo : EIATTR_EXTERNS
	.align		4
        /*0040*/ 	.byte	0x04, 0x0f
        /*0042*/ 	.short	(.L_4135 - .L_4134)


	//   ....[0]....
	.align		4
.L_4134:
        /*0044*/ 	.word	index@(__assertfail)


	//----- nvinfo : EIATTR_MERCURY_ISA_VERSION
	.align		4
.L_4135:
        /*0048*/ 	.byte	0x03, 0x5f
        /*004a*/ 	.short	0x0000


	//----- nvinfo : EIATTR_SYSCALL_OFFSETS
	.align		4
        /*004c*/ 	.byte	0x04, 0x46
        /*004e*/ 	.short	(.L_4137 - .L_4136)


	//   ....[0]....
.L_4136:
        /*0050*/ 	.word	0x000010f0


	//   ....[1]....
        /*0054*/ 	.word	0x00002f30


	//   ....[2]....
        /*0058*/ 	.word	0x00004d60


	//   ....[3]....
        /*005c*/ 	.word	0x00006b80


	//----- nvinfo : EIATTR_EXIT_INSTR_OFFSETS
	.align		4
.L_4137:
        /*0060*/ 	.byte	0x04, 0x1c
        /*0062*/ 	.short	(.L_4139 - .L_4138)


	//   ....[0]....
.L_4138:
        /*0064*/ 	.word	0x00005b30


	//   ....[1]....
        /*0068*/ 	.word	0x000078f0


	//----- nvinfo : EIATTR_MAX_THREADS
	.align		4
.L_4139:
        /*006c*/ 	.byte	0x04, 0x05
        /*006e*/ 	.short	(.L_4141 - .L_4140)
.L_4140:
        /*0070*/ 	.word	0x00000080
        /*0074*/ 	.word	0x00000001
        /*0078*/ 	.word	0x00000001


	//----- nvinfo : EIATTR_CRS_STACK_SIZE
	.align		4
.L_4141:
        /*007c*/ 	.byte	0x04, 0x1e
        /*007e*/ 	.short	(.L_4143 - .L_4142)
.L_4142:
        /*0080*/ 	.word	0x00000000
.L_4143:


//--------------------- .nv.info._ZN2at6native24index_elementwise_kernelILi128ELi4EZNS0_20cuda_take_put_kernelIliZZZZZNS0_10put_kernelERNS_14TensorIteratorERKNS_10TensorBaseEbENKUlvE_clEvENKUlvE2_clEvENKUlvE_clEvENKUlvE_clEvEUlRliE_EEvS4_S7_RKT1_EUliE_EEvlSE_ --------------------------
	.section	.nv.info._ZN2at6native24index_elementwise_kernelILi128ELi4EZNS0_20cuda_take_put_kernelIliZZZZZNS0_10put_kernelERNS_14TensorIteratorERKNS_10TensorBaseEbENKUlvE_clEvENKUlvE2_clEvENKUlvE_clEvENKUlvE_clEvEUlRliE_EEvS4_S7_RKT1_EUliE_EEvlSE_,"",@"SHT_CUDA_INFO"
	.sectionflags	@""
	.align	4


	//----- nvinfo : EIATTR_CUDA_API_VERSION
	.align		4
        /*0000*/ 	.byte	0x04, 0x37
        /*0002*/ 	.short	(.L_4145 - .L_4144)
.L_4144:
        /*0004*/ 	.word	0x00000082


	//----- nvinfo : EIATTR_SW2861232_WAR
	.align		4
.L_4145:
        /*0008*/ 	.byte	0x01, 0x35
	.zero		2


	//----- nvinfo : EIATTR_PARAM_CBANK
	.align		4
        /*000c*/ 	.byte	0x04, 0x0a
        /*000e*/ 	.short	(.L_4147 - .L_4146)
	.align		4
.L_4146:
        /*0010*/ 	.word	index@(.nv.constant0._ZN2at6native24index_elementwise_kernelILi128ELi4EZNS0_20cuda_take_put_kernelIliZZZZZNS0_10put_kernelERNS_14TensorIteratorERKNS_10TensorBaseEbENKUlvE_clEvENKUlvE2_clEvENKUlvE_clEvENKUlvE_clEvEUlRliE_EEvS4_S7_RKT1_EUliE_EEvlSE_)
        /*0014*/ 	.short	0x0160
        /*0016*/ 	.short	0x03c0


	//----- nvinfo : EIATTR_CBANK_PARAM_SIZE
	.align		4
.L_4147:
        /*0018*/ 	.byte	0x03, 0x19
        /*001a*/ 	.short	0x03c0


	//----- nvinfo : EIATTR_KPARAM_INFO
	.align		4
        /*001c*/ 	.byte	0x04, 0x17
        /*001e*/ 	.short	(.L_4149 - .L_4148)
.L_4148:
        /*0020*/ 	.word	0x00000000
        /*0024*/ 	.short	0x0001
        /*0026*/ 	.short	0x0008
        /*0028*/ 	.byte	0x00, 0xf0, 0xe1, 0x0e


	//----- nvinfo : EIATTR_KPARAM_INFO
	.align		4
.L_4149:
        /*002c*/ 	.byte	0x04, 0x17
        /*002e*/ 	.short	(.L_4151 - .L_4150)
.L_4150:
        /*0030*/ 	.word	0x00000000
        /*0034*/ 	.short	0x0000
        /*0036*/ 	.short	0x0000
        /*0038*/ 	.byte	0x00, 0xf0, 0x21, 0x00


	//----- nvinfo : EIATTR_MAXREG_COUNT
	.align		4
.L_4151:
        /*003c*/ 	.byte	0x03, 0x1b
        /*003e*/ 	.short	0x0080


	//----- nvinfo : EIATTR_EXTERNS
	.align		4
        /*0040*/ 	.byte	0x04, 0x0f
        /*0042*/ 	.short	(.L_4153 - .L_4152)


	//   ....[0]....
	.align		4
.L_4152:
        /*0044*/ 	.word	index@(__assertfail)


	//----- nvinfo : EIATTR_MERCURY_ISA_VERSION
	.align		4
.L_4153:
        /*0048*/ 	.byte	0x03, 0x5f
        /*004a*/ 	.short	0x0000


	//----- nvinfo : EIATTR_SYSCALL_OFFSETS
	.align		4
        /*004c*/ 	.byte	0x04, 0x46
        /*004e*/ 	.short	(.L_4155 - .L_4154)


	//   ....[0]....
.L_4154:
        /*0050*/ 	.word	0x000010f0


	//   ....[1]....
        /*0054*/ 	.word	0x00002f30


	//   ....[2]....
        /*0058*/ 	.word	0x00004d60


	//   ....[3]....
        /*005c*/ 	.word	0x00006b80


	//----- nvinfo : EIATTR_EXIT_INSTR_OFFSETS
	.align		4
.L_4155:
        /*0060*/ 	.byte	0x04, 0x1c
        /*0062*/ 	.short	(.L_4157 - .L_4156)


	//   ....[0]....
.L_4156:
        /*0064*/ 	.word	0x00005b30


	//   ....[1]....
        /*0068*/ 	.word	0x000078f0


	//----- nvinfo : EIATTR_MAX_THREADS
	.align		4
.L_4157:
        /*006c*/ 	.byte	0x04, 0x05
        /*006e*/ 	.short	(.L_4159 - .L_4158)
.L_4158:
        /*0070*/ 	.word	0x00000080
        /*0074*/ 	.word	0x00000001
        /*0078*/ 	.word	0x00000001


	//----- nvinfo : EIATTR_CRS_STACK_SIZE
	.align		4
.L_4159:
        /*007c*/ 	.byte	0x04, 0x1e
        /*007e*/ 	.short	(.L_4161 - .L_4160)
.L_4160:
        /*0080*/ 	.word	0x00000000
.L_4161:


//--------------------- .nv.info._ZN2at6native24index_elementwise_kernelILi128ELi4EZNS0_20cuda_take_put_kernelIilZZZZZNS0_10put_kernelERNS_14TensorIteratorERKNS_10TensorBaseEbENKUlvE_clEvENKUlvE1_clEvENKUlvE_clEvENKUlvE0_clEvEUlRilE0_EEvS4_S7_RKT1_EUliE_EEvlSE_ --------------------------
	.section	.nv.info._ZN2at6native24index_elementwise_kernelILi128ELi4EZNS0_20cuda_take_put_kernelIilZZZZZNS0_10put_kernelERNS_14TensorIteratorERKNS_10TensorBaseEbENKUlvE_clEvENKUlvE1_clEvENKUlvE_clEvENKUlvE0_clEvEUlRilE0_EEvS4_S7_RKT1_EUliE_EEvlSE_,"",@"SHT_CUDA_INFO"
	.sectionflags	@""
	.align	4


	//----- nvinfo : EIATTR_CUDA_API_VERSION
	.align		4
        /*0000*/ 	.byte	0x04, 0x37
        /*0002*/ 	.short	(.L_4163 - .L_4162)
.L_4162:
        /*0004*/ 	.word	0x00000082


	//----- nvinfo : EIATTR_SW2861232_WAR
	.align		4
.L_4163:
        /*0008*/ 	.byte	0x01, 0x35
	.zero		2


	//----- nvinfo : EIATTR_PARAM_CBANK
	.align		4
        /*000c*/ 	.byte	0x04, 0x0a
        /*000e*/ 	.short	(.L_4165 - .L_4164)
	.align		4
.L_4164:
        /*0010*/ 	.word	index@(.nv.constant0._ZN2at6native24index_elementwise_kernelILi128ELi4EZNS0_20cuda_take_put_kernelIilZZZZZNS0_10put_kernelERNS_14TensorIteratorERKNS_10TensorBaseEbENKUlvE_clEvENKUlvE1_clEvENKUlvE_clEvENKUlvE0_clEvEUlRilE0_EEvS4_S7_RKT1_EUliE_EEvlSE_)
        /*0014*/ 	.short	0x0160
        /*0016*/ 	.short	0x03c0


	//----- nvinfo : EIATTR_CBANK_PARAM_SIZE
	.align		4
.L_4165:
        /*0018*/ 	.byte	0x03, 0x19
        /*001a*/ 	.short	0x03c0


	//----- nvinfo : EIATTR_KPARAM_INFO
	.align		4
        /*001c*/ 	.byte	0x04, 0x17
        /*001e*/ 	.short	(.L_4167 - .L_4166)
.L_4166:
        /*0020*/ 	.word	0x00000000
        /*0024*/ 	.short	0x0001
        /*0026*/ 	.short	0x0008
        /*0028*/ 	.byte	0x00, 0xf0, 0xe1, 0x0e


	//----- nvinfo : EIATTR_KPARAM_INFO
	.align		4
.L_4167:
        /*002c*/ 	.byte	0x04, 0x17
        /*002e*/ 	.short	(.L_4169 - .L_4168)
.L_4168:
        /*0030*/ 	.word	0x00000000
        /*0034*/ 	.short	0x0000
        /*0036*/ 	.short	0x0000
        /*0038*/ 	.byte	0x00, 0xf0, 0x21, 0x00


	//----- nvinfo : EIATTR_MAXREG_COUNT
	.align		4
.L_4169:
        /*003c*/ 	.byte	0x03, 0x1b
        /*003e*/ 	.short	0x0080


	//----- nvinfo : EIATTR_EXTERNS
	.align		4
        /*0040*/ 	.byte	0x04, 0x0f
        /*0042*/ 	.short	(.L_4171 - .L_4170)


	//   ....[0]....
	.align		4
.L_4170:
        /*0044*/ 	.word	index@(__assertfail)


	//----- nvinfo : EIATTR_MERCURY_ISA_VERSION
	.align		4
.L_4171:
        /*0048*/ 	.byte	0x03, 0x5f
        /*004a*/ 	.short	0x0000


	//----- nvinfo : EIATTR_SYSCALL_OFFSETS
	.align		4
        /*004c*/ 	.byte	0x04, 0x46
        /*004e*/ 	.short	(.L_4173 - .L_4172)


	//   ....[0]....
.L_4172:
        /*0050*/ 	.word	0x000010e0


	//   ....[1]....
        /*0054*/ 	.word	0x00007450


	//   ....[2]....
        /*0058*/ 	.word	0x0000d620


	//   ....[3]....
        /*005c*/ 	.word	0x00013800


	//----- nvinfo : EIATTR_EXIT_INSTR_OFFSETS
	.align		4
.L_4173:
        /*0060*/ 	.byte	0x04, 0x1c
        /*0062*/ 	.short	(.L_4175 - .L_4174)


	//   ....[0]....
.L_4174:
        /*0064*/ 	.word	0x000127b0


	//   ....[1]....
        /*0068*/ 	.word	0x00018aa0


	//----- nvinfo : EIATTR_MAX_THREADS
	.align		4
.L_4175:
        /*006c*/ 	.byte	0x04, 0x05
        /*006e*/ 	.short	(.L_4177 - .L_4176)
.L_4176:
        /*0070*/ 	.word	0x00000080
        /*0074*/ 	.word	0x00000001
        /*0078*/ 	.word	0x00000001


	//----- nvinfo : EIATTR_CRS_STACK_SIZE
	.align		4
.L_4177:
        /*007c*/ 	.byte	0x04, 0x1e
        /*007e*/ 	.short	(.L_4179 - .L_4178)
.L_4178:
        /*0080*/ 	.word	0x00000000
.L_4179:


//--------------------- .nv.info._ZN2at6native24index_elementwise_kernelILi128ELi4EZNS0_20cuda_take_put_kernelIilZZZZZNS0_10put_kernelERNS_14TensorIteratorERKNS_10TensorBaseEbENKUlvE_clEvENKUlvE1_clEvENKUlvE_clEvENKUlvE0_clEvEUlRilE_EEvS4_S7_RKT1_EUliE_EEvlSE_ --------------------------
	.section	.nv.info._ZN2at6native24index_elementwise_kernelILi128ELi4EZNS0_20cuda_take_put_kernelIilZZZZZNS0_10put_kernelERNS_14TensorIteratorERKNS_10TensorBaseEbENKUlvE_clEvENKUlvE1_clEvENKUlvE_clEvENKUlvE0_clEvEUlRilE_EEvS4_S7_RKT1_EUliE_EEvlSE_,"",@"SHT_CUDA_INFO"
	.sectionflags	@""
	.align	4


	//----- nvinfo : EIATTR_CUDA_API_VERSION
	.align		4
        /*0000*/ 	.byte	0x04, 0x37
        /*0002*/ 	.short	(.L_4181 - .L_4180)
.L_4180:
        /*0004*/ 	.word	0x00000082


	//----- nvinfo : EIATTR_SW2861232_WAR
	.align		4
.L_4181:
        /*0008*/ 	.byte	0x01, 0x35
	.zero		2


	//----- nvinfo : EIATTR_PARAM_CBANK
	.align		4
        /*000c*/ 	.byte	0x04, 0x0a
        /*000e*/ 	.short	(.L_4183 - .L_4182)
	.align		4
.L_4182:
        /*0010*/ 	.word	index@(.nv.constant0._ZN2at6native24index_elementwise_kernelILi128ELi4EZNS0_20cuda_take_put_kernelIilZZZZZNS0_10put_kernelERNS_14TensorIteratorERKNS_10TensorBaseEbENKUlvE_clEvENKUlvE1_clEvENKUlvE_clEvENKUlvE0_clEvEUlRilE_EEvS4_S7_RKT1_EUliE_EEvlSE_)
        /*0014*/ 	.short	0x0160
        /*0016*/ 	.short	0x03c8


	//----- nvinfo : EIATTR_CBANK_PARAM_SIZE
	.align		4
.L_4183:
        /*0018*/ 	.byte	0x03, 0x19
        /*001a*/ 	.short	0x03c8


	//----- nvinfo : EIATTR_KPARAM_INFO
	.align		4
        /*001c*/ 	.byte	0x04, 0x17
        /*001e*/ 	.short	(.L_4185 - .L_4184)
.L_4184:
        /*0020*/ 	.word	0x00000000
        /*0024*/ 	.short	0x0001
        /*0026*/ 	.short	0x0008
        /*0028*/ 	.byte	0x00, 0xf0, 0x01, 0x0f


	//----- nvinfo : EIATTR_KPARAM_INFO
	.align		4
.L_4185:
        /*002c*/ 	.byte	0x04, 0x17
        /*002e*/ 	.short	(.L_4187 - .L_4186)
.L_4186:
        /*0030*/ 	.word	0x00000000
        /*0034*/ 	.short	0x0000
        /*0036*/ 	.short	0x0000
        /*0038*/ 	.byte	0x00, 0xf0, 0x21, 0x00


	//----- nvinfo : EIATTR_MAXREG_COUNT
	.align		4
.L_4187:
        /*003c*/ 	.byte	0x03, 0x1b
        /*003e*/ 	.short	0x0080


	//----- nvinfo : EIATTR_EXTERNS
	.align		4
        /*0040*/ 	.byte	0x04, 0x0f
        /*0042*/ 	.short	(.L_4189 - .L_4188)


	//   ....[0]....
	.align		4
.L_4188:
        /*0044*/ 	.word	index@(__assertfail)


	//----- nvinfo : EIATTR_MERCURY_ISA_VERSION
	.align		4
.L_4189:
        /*0048*/ 	.byte	0x03, 0x5f
        /*004a*/ 	.short	0x0000


	//----- nvinfo : EIATTR_SYSCALL_OFFSETS
	.align		4
        /*004c*/ 	.byte	0x04, 0x46
        /*004e*/ 	.short	(.L_4191 - .L_4190)


	//   ....[0]....
.L_4190:
        /*0050*/ 	.word	0x000010e0


	//   ....[1]....
        /*0054*/ 	.word	0x00007450


	//   ....[2]....
        /*0058*/ 	.word	0x0000d620


	//   ....[3]....
        /*005c*/ 	.word	0x00013800


	//----- nvinfo : EIATTR_EXIT_INSTR_OFFSETS
	.align		4
.L_4191:
        /*0060*/ 	.byte	0x04, 0x1c
        /*0062*/ 	.short	(.L_4193 - .L_4192)


	//   ....[0]....
.L_4192:
        /*0064*/ 	.word	0x000127b0


	//   ....[1]....
        /*0068*/ 	.word	0x00018aa0


	//----- nvinfo : EIATTR_MAX_THREADS
	.align		4
.L_4193:
        /*006c*/ 	.byte	0x04, 0x05
        /*006e*/ 	.short	(.L_4195 - .L_4194)
.L_4194:
        /*0070*/ 	.word	0x00000080
        /*0074*/ 	.word	0x00000001
        /*0078*/ 	.word	0x00000001


	//----- nvinfo : EIATTR_CRS_STACK_SIZE
	.align		4
.L_4195:
        /*007c*/ 	.byte	0x04, 0x1e
        /*007e*/ 	.short	(.L_4197 - .L_4196)
.L_4196:
        /*0080*/ 	.word	0x00000000
.L_4197:


//--------------------- .nv.info._ZN2at6native24index_elementwise_kernelILi128ELi4EZNS0_20cuda_take_put_kernelIiiZZZZZNS0_10put_kernelERNS_14TensorIteratorERKNS_10TensorBaseEbENKUlvE_clEvENKUlvE1_clEvENKUlvE_clEvENKUlvE_clEvEUlRiiE0_EEvS4_S7_RKT1_EUliE_EEvlSE_ --------------------------
	.section	.nv.info._ZN2at6native24index_elementwise_kernelILi128ELi4EZNS0_20cuda_take_put_kernelIiiZZZZZNS0_10put_kernelERNS_14TensorIteratorERKNS_10TensorBaseEbENKUlvE_clEvENKUlvE1_clEvENKUlvE_clEvENKUlvE_clEvEUlRiiE0_EEvS4_S7_RKT1_EUliE_EEvlSE_,"",@"SHT_CUDA_INFO"
	.sectionflags	@""
	.align	4


	//----- nvinfo : EIATTR_CUDA_API_VERSION
	.align		4
        /*0000*/ 	.byte	0x04, 0x37
        /*0002*/ 	.short	(.L_4199 - .L_4198)
.L_4198:
        /*0004*/ 	.word	0x00000082


	//----- nvinfo : EIATTR_SW2861232_WAR
	.align		4
.L_4199:
        /*0008*/ 	.byte	0x01, 0x35
	.zero		2


	//----- nvinfo : EIATTR_PARAM_CBANK
	.align		4
        /*000c*/ 	.byte	0x04, 0x0a
        /*000e*/ 	.short	(.L_4201 - .L_4200)
	.align		4
.L_4200:
        /*0010*/ 	.word	index@(.nv.constant0._ZN2at6native24index_elementwise_kernelILi128ELi4EZNS0_20cuda_take_put_kernelIiiZZZZZNS0_10put_kernelERNS_14TensorIteratorERKNS_10TensorBaseEbENKUlvE_clEvENKUlvE1_clEvENKUlvE_clEvENKUlvE_clEvEUlRiiE0_EEvS4_S7_RKT1_EUliE_EEvlSE_)
        /*0014*/ 	.short	0x0160
        /*0016*/ 	.short	0x03b8


	//----- nvinfo : EIATTR_CBANK_PARAM_SIZE
	.align		4
.L_4201:
        /*0018*/ 	.byte	0x03, 0x19
        /*001a*/ 	.short	0x03b8


	//----- nvinfo : EIATTR_KPARAM_INFO
	.align		4
        /*001c*/ 	.byte	0x04, 0x17
        /*001e*/ 	.short	(.L_4203 - .L_4202)
.L_4202:
        /*0020*/ 	.word	0x00000000
        /*0024*/ 	.short	0x0001
        /*0026*/ 	.short	0x0008
        /*0028*/ 	.byte	0x00, 0xf0, 0xc1, 0x0e


	//----- nvinfo : EIATTR_KPARAM_INFO
	.align		4
.L_4203:
        /*002c*/ 	.byte	0x04, 0x17
        /*002e*/ 	.short	(.L_4205 - .L_4204)
.L_4204:
        /*0030*/ 	.word	0x00000000
        /*0034*/ 	.short	0x0000
        /*0036*/ 	.short	0x0000
        /*0038*/ 	.byte	0x00, 0xf0, 0x21, 0x00


	//----- nvinfo : EIATTR_MAXREG_COUNT
	.align		4
.L_4205:
        /*003c*/ 	.byte	0x03, 0x1b
        /*003e*/ 	.short	0x0080


	//----- nvinfo : EIATTR_EXTERNS
	.align		4
        /*0040*/ 	.byte	0x04, 0x0f
        /*0042*/ 	.short	(.L_4207 - .L_4206)


	//   ....[0]....
	.align		4
.L_4206:
        /*0044*/ 	.word	index@(__assertfail)


	//----- nvinfo : EIATTR_MERCURY_ISA_VERSION
	.align		4
.L_4207:
        /*0048*/ 	.byte	0x03, 0x5f
        /*004a*/ 	.short	0x0000


	//----- nvinfo : EIATTR_SYSCALL_OFFSETS
	.align		4
        /*004c*/ 	.byte	0x04, 0x46
        /*004e*/ 	.short	(.L_4209 - .L_4208)


	//   ....[0]....
.L_4208:
        /*0050*/ 	.word	0x000010f0


	//   ....[1]....
        /*0054*/ 	.word	0x00002f30


	//   ....[2]....
        /*0058*/ 	.word	0x00004d60


	//   ....[3]....
        /*005c*/ 	.word	0x00006b80


	//----- nvinfo : EIATTR_EXIT_INSTR_OFFSETS
	.align		4
.L_4209:
        /*0060*/ 	.byte	0x04, 0x1c
        /*0062*/ 	.short	(.L_4211 - .L_4210)


	//   ....[0]....
.L_4210:
        /*0064*/ 	.word	0x00005b30


	//   ....[1]....
        /*0068*/ 	.word	0x000078f0


	//----- nvinfo : EIATTR_MAX_THREADS
	.align		4
.L_4211:
        /*006c*/ 	.byte	0x04, 0x05
        /*006e*/ 	.short	(.L_4213 - .L_4212)
.L_4212:
        /*0070*/ 	.word	0x00000080
        /*0074*/ 	.word	0x00000001
        /*0078*/ 	.word	0x00000001


	//----- nvinfo : EIATTR_CRS_STACK_SIZE
	.align		4
.L_4213:
        /*007c*/ 	.byte	0x04, 0x1e
        /*007e*/ 	.short	(.L_4215 - .L_4214)
.L_4214:
        /*0080*/ 	.word	0x00000000
.L_4215:


//--------------------- .nv.info._ZN2at6native24index_elementwise_kernelILi128ELi4EZNS0_20cuda_take_put_kernelIiiZZZZZNS0_10put_kernelERNS_14TensorIteratorERKNS_10TensorBaseEbENKUlvE_clEvENKUlvE1_clEvENKUlvE_clEvENKUlvE_clEvEUlRiiE_EEvS4_S7_RKT1_EUliE_EEvlSE_ --------------------------
	.section	.nv.info._ZN2at6native24index_elementwise_kernelILi128ELi4EZNS0_20cuda_take_put_kernelIiiZZZZZNS0_10put_kernelERNS_14TensorIteratorERKNS_10TensorBaseEbENKUlvE_clEvENKUlvE1_clEvENKUlvE_clEvENKUlvE_clEvEUlRiiE_EEvS4_S7_RKT1_EUliE_EEvlSE_,"",@"SHT_CUDA_INFO"
	.sectionflags	@""
	.align	4


	//----- nvinfo : EIATTR_CUDA_API_VERSION
	.align		4
        /*0000*/ 	.byte	0x04, 0x37
        /*0002*/ 	.short	(.L_4217 - .L_4216)
.L_4216:
        /*0004*/ 	.word	0x00000082


	//----- nvinfo : EIATTR_SW2861232_WAR
	.align		4
.L_4217:
        /*0008*/ 	.byte	0x01, 0x35
	.zero		2


	//----- nvinfo : EIATTR_PARAM_CBANK
	.align		4
        /*000c*/ 	.byte	0x04, 0x0a
        /*000e*/ 	.short	(.L_4219 - .L_4218)
	.align		4
.L_4218:
        /*0010*/ 	.word	index@(.nv.constant0._ZN2at6native24index_elementwise_kernelILi128ELi4EZNS0_20cuda_take_put_kernelIiiZZZZZNS0_10put_kernelERNS_14TensorIteratorERKNS_10TensorBaseEbENKUlvE_clEvENKUlvE1_clEvENKUlvE_clEvENKUlvE_clEvEUlRiiE_EEvS4_S7_RKT1_EUliE_EEvlSE_)
        /*0014*/ 	.short	0x0160
        /*0016*/ 	.short	0x03c0


	//----- nvinfo : EIATTR_CBANK_PARAM_SIZE
	.align		4
.L_4219:
        /*0018*/ 	.byte	0x03, 0x19
        /*001a*/ 	.short	0x03c0


	//----- nvinfo : EIATTR_KPARAM_INFO
	.align		4
        /*001c*/ 	.byte	0x04, 0x17
        /*001e*/ 	.short	(.L_4221 - .L_4220)
.L_4220:
        /*0020*/ 	.word	0x00000000
        /*0024*/ 	.short	0x0001
        /*0026*/ 	.short	0x0008
        /*0028*/ 	.byte	0x00, 0xf0, 0xe1, 0x0e


	//----- nvinfo : EIATTR_KPARAM_INFO
	.align		4
.L_4221:
        /*002c*/ 	.byte	0x04, 0x17
        /*002e*/ 	.short	(.L_4223 - .L_4222)
.L_4222:
        /*0030*/ 	.word	0x00000000
        /*0034*/ 	.short	0x0000
        /*0036*/ 	.short	0x0000
        /*0038*/ 	.byte	0x00, 0xf0, 0x21, 0x00


	//----- nvinfo : EIATTR_MAXREG_COUNT
	.align		4
.L_4223:
        /*003c*/ 	.byte	0x03, 0x1b
        /*003e*/ 	.short	0x0080


	//----- nvinfo : EIATTR_EXTERNS
	.align		4
        /*0040*/ 	.byte	0x04, 0x0f
        /*0042*/ 	.short	(.L_4225 - .L_4224)


	//   ....[0]....
	.align		4
.L_4224:
        /*0044*/ 	.word	index@(__assertfail)


	//----- nvinfo : EIATTR_MERCURY_ISA_VERSION
	.align		4
.L_4225:
        /*0048*/ 	.byte	0x03, 0x5f
        /*004a*/ 	.short	0x0000


	//----- nvinfo : EIATTR_SYSCALL_OFFSETS
	.align		4
        /*004c*/ 	.byte	0x04, 0x46
        /*004e*/ 	.short	(.L_4227 - .L_4226)


	//   ....[0]....
.L_4226:
        /*0050*/ 	.word	0x000010f0


	//   ....[1]....
        /*0054*/ 	.word	0x00002f30


	//   ....[2]....
        /*0058*/ 	.word	0x00004d60


	//   ....[3]....
        /*005c*/ 	.word	0x00006b80


	//----- nvinfo : EIATTR_EXIT_INSTR_OFFSETS
	.align		4
.L_4227:
        /*0060*/ 	.byte	0x04, 0x1c
        /*0062*/ 	.short	(.L_4229 - .L_4228)


	//   ....[0]....
.L_4228:
        /*0064*/ 	.word	0x00005b30


	//   ....[1]....
        /*0068*/ 	.word	0x000078f0


	//----- nvinfo : EIATTR_MAX_THREADS
	.align		4
.L_4229:
        /*006c*/ 	.byte	0x04, 0x05
        /*006e*/ 	.short	(.L_4231 - .L_4230)
.L_4230:
        /*0070*/ 	.word	0x00000080
        /*0074*/ 	.word	0x00000001
        /*0078*/ 	.word	0x00000001


	//----- nvinfo : EIATTR_CRS_STACK_SIZE
	.align		4
.L_4231:
        /*007c*/ 	.byte	0x04, 0x1e
        /*007e*/ 	.short	(.L_4233 - .L_4232)
.L_4232:
        /*0080*/ 	.word	0x00000000
.L_4233:


//--------------------- .nv.info._ZN2at6native24index_elementwise_kernelILi128ELi4EZNS0_20cuda_take_put_kernelIalZZZZZNS0_10put_kernelERNS_14TensorIteratorERKNS_10TensorBaseEbENKUlvE_clEvENKUlvE0_clEvENKUlvE_clEvENKUlvE0_clEvEUlRalE0_EEvS4_S7_RKT1_EUliE_EEvlSE_ --------------------------
	.section	.nv.info._ZN2at6native24index_elementwise_kernelILi128ELi4EZNS0_20cuda_take_put_kernelIalZZZZZNS0_10put_kernelERNS_14TensorIteratorERKNS_10TensorBaseEbENKUlvE_clEvENKUlvE0_clEvENKUlvE_clEvENKUlvE0_clEvEUlRalE0_EEvS4_S7_RKT1_EUliE_EEvlSE_,"",@"SHT_CUDA_INFO"
	.sectionflags	@""
	.align	4


	//----- nvinfo : EIATTR_CUDA_API_VERSION
	.align		4
        /*0000*/ 	.byte	0x04, 0x37
        /*0002*/ 	.short	(.L_4235 - .L_4234)
.L_4234:
        /*0004*/ 	.word	0x00000082


	//----- nvinfo : EIATTR_SW2861232_WAR
	.align		4
.L_4235:
        /*0008*/ 	.byte	0x01, 0x35
	.zero		2


	//----- nvinfo : EIATTR_PARAM_CBANK
	.align		4
        /*000c*/ 	.byte	0x04, 0x0a
        /*000e*/ 	.short	(.L_4237 - .L_4236)
	.align		4
.L_4236:
        /*0010*/ 	.word	index@(.nv.constant0._ZN2at6native24index_elementwise_kernelILi128ELi4EZNS0_20cuda_take_put_kernelIalZZZZZNS0_10put_kernelERNS_14TensorIteratorERKNS_10TensorBaseEbENKUlvE_clEvENKUlvE0_clEvENKUlvE_clEvENKUlvE0_clEvEUlRalE0_EEvS4_S7_RKT1_EUliE_EEvlSE_)
        /*0014*/ 	.short	0x0160
        /*0016*/ 	.short	0x03c0


	//----- nvinfo : EIATTR_CBANK_PARAM_SIZE
	.align		4
.L_4237:
        /*0018*/ 	.byte	0x03, 0x19
        /*001a*/ 	.short	0x03c0


	//----- nvinfo : EIATTR_KPARAM_INFO
	.align		4
        /*001c*/ 	.byte	0x04, 0x17
        /*001e*/ 	.short	(.L_4239 - .L_4238)
.L_4238:
        /*0020*/ 	.word	0x00000000
        /*0024*/ 	.short	0x0001
        /*0026*/ 	.short	0x0008
        /*0028*/ 	.byte	0x00, 0xf0, 0xe1, 0x0e


	//----- nvinfo : EIATTR_KPARAM_INFO
	.align		4
.L_4239:
        /*002c*/ 	.byte	0x04, 0x17
        /*002e*/ 	.short	(.L_4241 - .L_4240)
.L_4240:
        /*0030*/ 	.word	0x00000000
        /*0034*/ 	.short	0x0000
        /*0036*/ 	.short	0x0000
        /*0038*/ 	.byte	0x00, 0xf0, 0x21, 0x00


	//----- nvinfo : EIATTR_MAXREG_COUNT
	.align		4
.L_4241:
        /*003c*/ 	.byte	0x03, 0x1b
        /*003e*/ 	.short	0x0080


	//----- nvinfo : EIATTR_EXTERNS
	.align		4
        /*0040*/ 	.byte	0x04, 0x0f
        /*0042*/ 	.short	(.L_4243 - .L_4242)


	//   ....[0]....
	.align		4
.L_4242:
        /*0044*/ 	.word	index@(__assertfail)


	//----- nvinfo : EIATTR_MERCURY_ISA_VERSION
	.align		4
.L_4243:
        /*0048*/ 	.byte	0x03, 0x5f
        /*004a*/ 	.short	0x0000


	//----- nvinfo : EIATTR_SYSCALL_OFFSETS
	.align		4
        /*004c*/ 	.byte	0x04, 0x46
        /*004e*/ 	.short	(.L_4245 - .L_4244)


	//   ....[0]....
.L_4244:
        /*0050*/ 	.word	0x000010e0


	//   ....[1]....
        /*0054*/ 	.word	0x00007450


	//   ....[2]....
        /*0058*/ 	.word	0x0000d620


	//   ....[3]....
        /*005c*/ 	.word	0x00013800


	//----- nvinfo : EIATTR_EXIT_INSTR_OFFSETS
	.align		4
.L_4245:
        /*0060*/ 	.byte	0x04, 0x1c
        /*0062*/ 	.short	(.L_4247 - .L_4246)


	//   ....[0]....
.L_4246:
        /*0064*/ 	.word	0x000127b0


	//   ....[1]....
        /*0068*/ 	.word	0x00018aa0


	//----- nvinfo : EIATTR_MAX_THREADS
	.align		4
.L_4247:
        /*006c*/ 	.byte	0x04, 0x05
        /*006e*/ 	.short	(.L_4249 - .L_4248)
.L_4248:
        /*0070*/ 	.word	0x00000080
        /*0074*/ 	.word	0x00000001
        /*0078*/ 	.word	0x00000001


	//----- nvinfo : EIATTR_CRS_STACK_SIZE
	.align		4
.L_4249:
        /*007c*/ 	.byte	0x04, 0x1e
        /*007e*/ 	.short	(.L_4251 - .L_4250)
.L_4250:
        /*0080*/ 	.word	0x00000000
.L_4251:


//--------------------- .nv.info._ZN2at6native24index_elementwise_kernelILi128ELi4EZNS0_20cuda_take_put_kernelIalZZZZZNS0_10put_kernelERNS_14TensorIteratorERKNS_10TensorBaseEbENKUlvE_clEvENKUlvE0_clEvENKUlvE_clEvENKUlvE0_clEvEUlRalE_EEvS4_S7_RKT1_EUliE_EEvlSE_ --------------------------
	.section	.nv.info._ZN2at6native24index_elementwise_kernelILi128ELi4EZNS0_20cuda_take_put_kernelIalZZZZZNS0_10put_kernelERNS_14TensorIteratorERKNS_10TensorBaseEbENKUlvE_clEvENKUlvE0_clEvENKUlvE_clEvENKUlvE0_clEvEUlRalE_EEvS4_S7_RKT1_EUliE_EEvlSE_,"",@"SHT_CUDA_INFO"
	.sectionflags	@""
	.align	4


	//----- nvinfo : EIATTR_CUDA_API_VERSION
	.align		4
        /*0000*/ 	.byte	0x04, 0x37
        /*0002*/ 	.short	(.L_4253 - .L_4252)
.L_4252:
        /*0004*/ 	.word	0x00000082


	//----- nvinfo : EIATTR_SW2861232_WAR
	.align		4
.L_4253:
        /*0008*/ 	.byte	0x01, 0x35
	.zero		2


	//----- nvinfo : EIATTR_PARAM_CBANK
	.align		4
        /*000c*/ 	.byte	0x04, 0x0a
        /*000e*/ 	.short	(.L_4255 - .L_4254)
	.align		4
.L_4254:
        /*0010*/ 	.word	index@(.nv.constant0._ZN2at6native24index_elementwise_kernelILi128ELi4EZNS0_20cuda_take_put_kernelIalZZZZZNS0_10put_kernelERNS_14TensorIteratorERKNS_10TensorBaseEbENKUlvE_clEvENKUlvE0_clEvENKUlvE_clEvENKUlvE0_clEvEUlRalE_EEvS4_S7_RKT1_EUliE_EEvlSE_)
        /*0014*/ 	.short	0x0160
        /*0016*/ 	.short	0x03c8


	//----- nvinfo : EIATTR_CBANK_PARAM_SIZE
	.align		4
.L_4255:
        /*0018*/ 	.byte	0x03, 0x19
        /*001a*/ 	.short	0x03c8


	//----- nvinfo : EIATTR_KPARAM_INFO
	.align		4
        /*001c*/ 	.byte	0x04, 0x17
        /*001e*/ 	.short	(.L_4257 - .L_4256)
.L_4256:
        /*0020*/ 	.word	0x00000000
        /*0024*/ 	.short	0x0001
        /*0026*/ 	.short	0x0008
        /*0028*/ 	.byte	0x00, 0xf0, 0x01, 0x0f


	//----- nvinfo : EIATTR_KPARAM_INFO
	.align		4
.L_4257:
        /*002c*/ 	.byte	0x04, 0x17
        /*002e*/ 	.short	(.L_4259 - .L_4258)
.L_4258:
        /*0030*/ 	.word	0x00000000
        /*0034*/ 	.short	0x0000
        /*0036*/ 	.short	0x0000
        /*0038*/ 	.byte	0x00, 0xf0, 0x21, 0x00


	//----- nvinfo : EIATTR_MAXREG_COUNT
	.align		4
.L_4259:
        /*003c*/ 	.byte	0x03, 0x1b
        /*003e*/ 	.short	0x0080


	//----- nvinfo : EIATTR_EXTERNS
	.align		4
        /*0040*/ 	.byte	0x04, 0x0f
        /*0042*/ 	.short	(.L_4261 - .L_4260)


	//   ....[0]....
	.align		4
.L_4260:
        /*0044*/ 	.word	index@(__assertfail)


	//----- nvinfo : EIATTR_MERCURY_ISA_VERSION
	.align		4
.L_4261:
        /*0048*/ 	.byte	0x03, 0x5f
        /*004a*/ 	.short	0x0000


	//----- nvinfo : EIATTR_SYSCALL_OFFSETS
	.align		4
        /*004c*/ 	.byte	0x04, 0x46
        /*004e*/ 	.short	(.L_4263 - .L_4262)


	//   ....[0]....
.L_4262:
        /*0050*/ 	.word	0x000010e0


	//   ....[1]....
        /*0054*/ 	.word	0x000078b0


	//   ....[2]....
        /*0058*/ 	.word	0x0000dd50


	//   ....[3]....
        /*005c*/ 	.word	0x000141e0


	//----- nvinfo : EIATTR_EXIT_INSTR_OFFSETS
	.align		4
.L_4263:
        /*0060*/ 	.byte	0x04, 0x1c
        /*0062*/ 	.short	(.L_4265 - .L_4264)


	//   ....[0]....
.L_4264:
        /*0064*/ 	.word	0x000131a0


	//   ....[1]....
        /*0068*/ 	.word	0x000195b0


	//----- nvinfo : EIATTR_MAX_THREADS
	.align		4
.L_4265:
        /*006c*/ 	.byte	0x04, 0x05
        /*006e*/ 	.short	(.L_4267 - .L_4266)
.L_4266:
        /*0070*/ 	.word	0x00000080
        /*0074*/ 	.word	0x00000001
        /*0078*/ 	.word	0x00000001


	//----- nvinfo : EIATTR_CRS_STACK_SIZE
	.align		4
.L_4267:
        /*007c*/ 	.byte	0x04, 0x1e
        /*007e*/ 	.short	(.L_4269 - .L_4268)
.L_4268:
        /*0080*/ 	.word	0x00000000
.L_4269:


//--------------------- .nv.info._ZN2at6native24index_elementwise_kernelILi128ELi4EZNS0_20cuda_take_put_kernelIaiZZZZZNS0_10put_kernelERNS_14TensorIteratorERKNS_10TensorBaseEbENKUlvE_clEvENKUlvE0_clEvENKUlvE_clEvENKUlvE_clEvEUlRaiE0_EEvS4_S7_RKT1_EUliE_EEvlSE_ --------------------------
	.section	.nv.info._ZN2at6native24index_elementwise_kernelILi128ELi4EZNS0_20cuda_take_put_kernelIaiZZZZZNS0_10put_kernelERNS_14TensorIteratorERKNS_10TensorBaseEbENKUlvE_clEvENKUlvE0_clEvENKUlvE_clEvENKUlvE_clEvEUlRaiE0_EEvS4_S7_RKT1_EUliE_EEvlSE_,"",@"SHT_CUDA_INFO"
	.sectionflags	@""
	.align	4


	//----- nvinfo : EIATTR_CUDA_API_VERSION
	.align		4
        /*0000*/ 	.byte	0x04, 0x37
        /*0002*/ 	.short	(.L_4271 - .L_4270)
.L_4270:
        /*0004*/ 	.word	0x00000082


	//----- nvinfo : EIATTR_SW2861232_WAR
	.align		4
.L_4271:
        /*0008*/ 	.byte	0x01, 0x35
	.zero		2


	//----- nvinfo : EIATTR_PARAM_CBANK
	.align		4
        /*000c*/ 	.byte	0x04, 0x0a
        /*000e*/ 	.short	(.L_4273 - .L_4272)
	.align		4
.L_4272:
        /*0010*/ 	.word	index@(.nv.constant0._ZN2at6native24index_elementwise_kernelILi128ELi4EZNS0_20cuda_take_put_kernelIaiZZZZZNS0_10put_kernelERNS_14TensorIteratorERKNS_10TensorBaseEbENKUlvE_clEvENKUlvE0_clEvENKUlvE_clEvENKUlvE_clEvEUlRaiE0_EEvS4_S7_RKT1_EUliE_EEvlSE_)
        /*0014*/ 	.short	0x0160
        /*0016*/ 	.short	0x03b8


	//----- nvinfo : EIATTR_CBANK_PARAM_SIZE
	.align		4
.L_4273:
        /*0018*/ 	.byte	0x03, 0x19
        /*001a*/ 	.short	0x03b8


	//----- nvinfo : EIATTR_KPARAM_INFO
	.align		4
        /*001c*/ 	.byte	0x04, 0x17
        /*001e*/ 	.short	(.L_4275 - .L_4274)
.L_4274:
        /*0020*/ 	.word	0x00000000
        /*0024*/ 	.short	0x0001
        /*0026*/ 	.short	0x0008
        /*0028*/ 	.byte	0x00, 0xf0, 0xc1, 0x0e


	//----- nvinfo : EIATTR_KPARAM_INFO
	.align		4
.L_4275:
        /*002c*/ 	.byte	0x04, 0x17
        /*002e*/ 	.short	(.L_4277 - .L_4276)
.L_4276:
        /*0030*/ 	.word	0x00000000
        /*0034*/ 	.short	0x0000
        /*0036*/ 	.short	0x0000
        /*0038*/ 	.byte	0x00, 0xf0, 0x21, 0x00


	//----- nvinfo : EIATTR_MAXREG_COUNT
	.align		4
.L_4277:
        /*003c*/ 	.byte	0x03, 0x1b
        /*003e*/ 	.short	0x0080


	//----- nvinfo : EIATTR_EXTERNS
	.align		4
        /*0040*/ 	.byte	0x04, 0x0f
        /*0042*/ 	.short	(.L_4279 - .L_4278)


	//   ....[0]....
	.align		4
.L_4278:
        /*0044*/ 	.word	index@(__assertfail)


	//----- nvinfo : EIATTR_MERCURY_ISA_VERSION
	.align		4
.L_4279:
        /*0048*/ 	.byte	0x03, 0x5f
        /*004a*/ 	.short	0x0000


	//----- nvinfo : EIATTR_SYSCALL_OFFSETS
	.align		4
        /*004c*/ 	.byte	0x04, 0x46
        /*004e*/ 	.short	(.L_4281 - .L_4280)


	//   ....[0]....
.L_4280:
        /*0050*/ 	.word	0x000010f0


	//   ....[1]....
        /*0054*/ 	.word	0x00002f30


	//   ....[2]....
        /*0058*/ 	.word	0x00004d60


	//   ....[3]....
        /*005c*/ 	.word	0x00006b80


	//----- nvinfo : EIATTR_EXIT_INSTR_OFFSETS
	.align		4
.L_4281:
        /*0060*/ 	.byte	0x04, 0x1c
        /*0062*/ 	.short	(.L_4283 - .L_4282)


	//   ....[0]....
.L_4282:
        /*0064*/ 	.word	0x00005b30


	//   ....[1]....
        /*0068*/ 	.word	0x000078f0


	//----- nvinfo : EIATTR_MAX_THREADS
	.align		4
.L_4283:
        /*006c*/ 	.byte	0x04, 0x05
        /*006e*/ 	.short	(.L_4285 - .L_4284)
.L_4284:
        /*0070*/ 	.word	0x00000080
        /*0074*/ 	.word	0x00000001
        /*0078*/ 	.word	0x00000001


	//----- nvinfo : EIATTR_CRS_STACK_SIZE
	.align		4
.L_4285:
        /*007c*/ 	.byte	0x04, 0x1e
        /*007e*/ 	.short	(.L_4287 - .L_4286)
.L_4286:
        /*0080*/ 	.word	0x00000000
.L_4287:


//--------------------- .nv.info._ZN2at6native24index_elementwise_kernelILi128ELi4EZNS0_20cuda_take_put_kernelIaiZZZZZNS0_10put_kernelERNS_14TensorIteratorERKNS_10TensorBaseEbENKUlvE_clEvENKUlvE0_clEvENKUlvE_clEvENKUlvE_clEvEUlRaiE_EEvS4_S7_RKT1_EUliE_EEvlSE_ --------------------------
	.section	.nv.info._ZN2at6native24index_elementwise_kernelILi128ELi4EZNS0_20cuda_take_put_kernelIaiZZZZZNS0_10put_kernelERNS_14TensorIteratorERKNS_10TensorBaseEbENKUlvE_clEvENKUlvE0_clEvENKUlvE_clEvENKUlvE_clEvEUlRaiE_EEvS4_S7_RKT1_EUliE_EEvlSE_,"",@"SHT_CUDA_INFO"
	.sectionflags	@""
	.align	4


	//----- nvinfo : EIATTR_CUDA_API_VERSION
	.align		4
        /*0000*/ 	.byte	0x04, 0x37
        /*0002*/ 	.short	(.L_4289 - .L_4288)
.L_4288:
        /*0004*/ 	.word	0x00000082


	//----- nvinfo : EIATTR_SW2861232_WAR
	.align		4
.L_4289:
        /*0008*/ 	.byte	0x01, 0x35
	.zero		2


	//----- nvinfo : EIATTR_PARAM_CBANK
	.align		4
        /*000c*/ 	.byte	0x04, 0x0a
        /*000e*/ 	.short	(.L_4291 - .L_4290)
	.align		4
.L_4290:
        /*0010*/ 	.word	index@(.nv.constant0._ZN2at6native24index_elementwise_kernelILi128ELi4EZNS0_20cuda_take_put_kernelIaiZZZZZNS0_10put_kernelERNS_14TensorIteratorERKNS_10TensorBaseEbENKUlvE_clEvENKUlvE0_clEvENKUlvE_clEvENKUlvE_clEvEUlRaiE_EEvS4_S7_RKT1_EUliE_EEvlSE_)
        /*0014*/ 	.short	0x0160
        /*0016*/ 	.short	0x03c0


	//----- nvinfo : EIATTR_CBANK_PARAM_SIZE
	.align		4
.L_4291:
        /*0018*/ 	.byte	0x03, 0x19
        /*001a*/ 	.short	0x03c0


	//----- nvinfo : EIATTR_KPARAM_INFO
	.align		4
        /*001c*/ 	.byte	0x04, 0x17
        /*001e*/ 	.short	(.L_4293 - .L_4292)
.L_4292:
        /*0020*/ 	.word	0x00000000
        /*0024*/ 	.short	0x0001
        /*0026*/ 	.short	0x0008
        /*0028*/ 	.byte	0x00, 0xf0, 0xe1, 0x0e


	//----- nvinfo : EIATTR_KPARAM_INFO
	.align		4
.L_4293:
        /*002c*/ 	.byte	0x04, 0x17
        /*002e*/ 	.short	(.L_4295 - .L_4294)
.L_4294:
        /*0030*/ 	.word	0x00000000
        /*0034*/ 	.short	0x0000
        /*0036*/ 	.short	0x0000
        /*0038*/ 	.byte	0x00, 0xf0, 0x21, 0x00


	//----- nvinfo : EIATTR_MAXREG_COUNT
	.align		4
.L_4295:
        /*003c*/ 	.byte	0x03, 0x1b
        /*003e*/ 	.short	0x0080


	//----- nvinfo : EIATTR_EXTERNS
	.align		4
        /*0040*/ 	.byte	0x04, 0x0f
        /*0042*/ 	.short	(.L_4297 - .L_4296)


	//   ....[0]....
	.align		4
.L_4296:
        /*0044*/ 	.word	index@(__assertfail)


	//----- nvinfo : EIATTR_MERCURY_ISA_VERSION
	.align		4
.L_4297:
        /*0048*/ 	.byte	0x03, 0x5f
        /*004a*/ 	.short	0x0000


	//----- nvinfo : EIATTR_SYSCALL_OFFSETS
	.align		4
        /*004c*/ 	.byte	0x04, 0x46
        /*004e*/ 	.short	(.L_4299 - .L_4298)


	//   ....[0]....
.L_4298:
        /*0050*/ 	.word	0x000010f0


	//   ....[1]....
        /*0054*/ 	.word	0x00003060


	//   ....[2]....
        /*0058*/ 	.word	0x00004fc0


	//   ....[3]....
        /*005c*/ 	.word	0x00006f10


	//----- nvinfo : EIATTR_EXIT_INSTR_OFFSETS
	.align		4
.L_4299:
        /*0060*/ 	.byte	0x04, 0x1c
        /*0062*/ 	.short	(.L_4301 - .L_4300)


	//   ....[0]....
.L_4300:
        /*0064*/ 	.word	0x00005ec0


	//   ....[1]....
        /*0068*/ 	.word	0x00007d90


	//----- nvinfo : EIATTR_MAX_THREADS
	.align		4
.L_4301:
        /*006c*/ 	.byte	0x04, 0x05
        /*006e*/ 	.short	(.L_4303 - .L_4302)
.L_4302:
        /*0070*/ 	.word	0x00000080
        /*0074*/ 	.word	0x00000001
        /*0078*/ 	.word	0x00000001


	//----- nvinfo : EIATTR_CRS_STACK_SIZE
	.align		4
.L_4303:
        /*007c*/ 	.byte	0x04, 0x1e
        /*007e*/ 	.short	(.L_4305 - .L_4304)
.L_4304:
        /*0080*/ 	.word	0x00000000
.L_4305:


//--------------------- .nv.info._ZN2at6native24index_elementwise_kernelILi128ELi4EZNS0_20cuda_take_put_kernelIhlZZZZZNS0_10put_kernelERNS_14TensorIteratorERKNS_10TensorBaseEbENKUlvE_clEvENKUlvE_clEvENKUlvE_clEvENKUlvE0_clEvEUlRhlE0_EEvS4_S7_RKT1_EUliE_EEvlSE_ --------------------------
	.section	.nv.info._ZN2at6native24index_elementwise_kernelILi128ELi4EZNS0_20cuda_take_put_kernelIhlZZZZZNS0_10put_kernelERNS_14TensorIteratorERKNS_10TensorBaseEbENKUlvE_clEvENKUlvE_clEvENKUlvE_clEvENKUlvE0_clEvEUlRhlE0_EEvS4_S7_RKT1_EUliE_EEvlSE_,"",@"SHT_CUDA_INFO"
	.sectionflags	@""
	.align	4


	//----- nvinfo : EIATTR_CUDA_API_VERSION
	.align		4
        /*0000*/ 	.byte	0x04, 0x37
        /*0002*/ 	.short	(.L_4307 - .L_4306)
.L_4306:
        /*0004*/ 	.word	0x00000082


	//----- nvinfo : EIATTR_SW2861232_WAR
	.align		4
.L_4307:
        /*0008*/ 	.byte	0x01, 0x35
	.zero		2


	//----- nvinfo : EIATTR_PARAM_CBANK
	.align		4
        /*000c*/ 	.byte	0x04, 0x0a
        /*000e*/ 	.short	(.L_4309 - .L_4308)
	.align		4
.L_4308:
        /*0010*/ 	.word	index@(.nv.constant0._ZN2at6native24index_elementwise_kernelILi128ELi4EZNS0_20cuda_take_put_kernelIhlZZZZZNS0_10put_kernelERNS_14TensorIteratorERKNS_10TensorBaseEbENKUlvE_clEvENKUlvE_clEvENKUlvE_clEvENKUlvE0_clEvEUlRhlE0_EEvS4_S7_RKT1_EUliE_EEvlSE_)
        /*0014*/ 	.short	0x0160
        /*0016*/ 	.short	0x03c0


	//----- nvinfo : EIATTR_CBANK_PARAM_SIZE
	.align		4
.L_4309:
        /*0018*/ 	.byte	0x03, 0x19
        /*001a*/ 	.short	0x03c0


	//----- nvinfo : EIATTR_KPARAM_INFO
	.align		4
        /*001c*/ 	.byte	0x04, 0x17
        /*001e*/ 	.short	(.L_4311 - .L_4310)
.L_4310:
        /*0020*/ 	.word	0x00000000
        /*0024*/ 	.short	0x0001
        /*0026*/ 	.short	0x0008
        /*0028*/ 	.byte	0x00, 0xf0, 0xe1, 0x0e


	//----- nvinfo : EIATTR_KPARAM_INFO
	.align		4
.L_4311:
        /*002c*/ 	.byte	0x04, 0x17
        /*002e*/ 	.short	(.L_4313 - .L_4312)
.L_4312:
        /*0030*/ 	.word	0x00000000
        /*0034*/ 	.short	0x0000
        /*0036*/ 	.short	0x0000
        /*0038*/ 	.byte	0x00, 0xf0, 0x21, 0x00


	//----- nvinfo : EIATTR_MAXREG_COUNT
	.align		4
.L_4313:
        /*003c*/ 	.byte	0x03, 0x1b
        /*003e*/ 	.short	0x0080


	//----- nvinfo : EIATTR_EXTERNS
	.align		4
        /*0040*/ 	.byte	0x04, 0x0f
        /*0042*/ 	.short	(.L_4315 - .L_4314)


	//   ....[0]....
	.align		4
.L_4314:
        /*0044*/ 	.word	index@(__assertfail)


	//----- nvinfo : EIATTR_MERCURY_ISA_VERSION
	.align		4
.L_4315:
        /*0048*/ 	.byte	0x03, 0x5f
        /*004a*/ 	.short	0x0000


	//----- nvinfo : EIATTR_SYSCALL_OFFSETS
	.align		4
        /*004c*/ 	.byte	0x04, 0x46
        /*004e*/ 	.short	(.L_4317 - .L_4316)


	//   ....[0]....
.L_4316:
        /*0050*/ 	.word	0x000010e0


	//   ....[1]....
        /*0054*/ 	.word	0x00007450


	//   ....[2]....
        /*0058*/ 	.word	0x0000d620


	//   ....[3]....
        /*005c*/ 	.word	0x00013800


	//----- nvinfo : EIATTR_EXIT_INSTR_OFFSETS
	.align		4
.L_4317:
        /*0060*/ 	.byte	0x04, 0x1c
        /*0062*/ 	.short	(.L_4319 - .L_4318)


	//   ....[0]....
.L_4318:
        /*0064*/ 	.word	0x000127b0


	//   ....[1]....
        /*0068*/ 	.word	0x00018aa0


	//----- nvinfo : EIATTR_MAX_THREADS
	.align		4
.L_4319:
        /*006c*/ 	.byte	0x04, 0x05
        /*006e*/ 	.short	(.L_4321 - .L_4320)
.L_4320:
        /*0070*/ 	.word	0x00000080
        /*0074*/ 	.word	0x00000001
        /*0078*/ 	.word	0x00000001


	//----- nvinfo : EIATTR_CRS_STACK_SIZE
	.align		4
.L_4321:
        /*007c*/ 	.byte	0x04, 0x1e
        /*007e*/ 	.short	(.L_4323 - .L_4322)
.L_4322:
        /*0080*/ 	.word	0x00000000
.L_4323:


//--------------------- .nv.info._ZN2at6native24index_elementwise_kernelILi128ELi4EZNS0_20cuda_take_put_kernelIhlZZZZZNS0_10put_kernelERNS_14TensorIteratorERKNS_10TensorBaseEbENKUlvE_clEvENKUlvE_clEvENKUlvE_clEvENKUlvE0_clEvEUlRhlE_EEvS4_S7_RKT1_EUliE_EEvlSE_ --------------------------
	.section	.nv.info._ZN2at6native24index_elementwise_kernelILi128ELi4EZNS0_20cuda_take_put_kernelIhlZZZZZNS0_10put_kernelERNS_14TensorIteratorERKNS_10TensorBaseEbENKUlvE_clEvENKUlvE_clEvENKUlvE_clEvENKUlvE0_clEvEUlRhlE_EEvS4_S7_RKT1_EUliE_EEvlSE_,"",@"SHT_CUDA_INFO"
	.sectionflags	@""
	.align	4


	//----- nvinfo : EIATTR_CUDA_API_VERSION
	.align		4
        /*0000*/ 	.byte	0x04, 0x37
        /*0002*/ 	.short	(.L_4325 - .L_4324)
.L_4324:
        /*0004*/ 	.word	0x00000082


	//----- nvinfo : EIATTR_SW2861232_WAR
	.align		4
.L_4325:
        /*0008*/ 	.byte	0x01, 0x35
	.zero		2


	//----- nvinfo : EIATTR_PARAM_CBANK
	.align		4
        /*000c*/ 	.byte	0x04, 0x0a
        /*000e*/ 	.short	(.L_4327 - .L_4326)
	.align		4
.L_4326:
        /*0010*/ 	.word	index@(.nv.constant0._ZN2at6native24index_elementwise_kernelILi128ELi4EZNS0_20cuda_take_put_kernelIhlZZZZZNS0_10put_kernelERNS_14TensorIteratorERKNS_10TensorBaseEbENKUlvE_clEvENKUlvE_clEvENKUlvE_clEvENKUlvE0_clEvEUlRhlE_EEvS4_S7_RKT1_EUliE_EEvlSE_)
        /*0014*/ 	.short	0x0160
        /*0016*/ 	.short	0x03c8


	//----- nvinfo : EIATTR_CBANK_PARAM_SIZE
	.align		4
.L_4327:
        /*0018*/ 	.byte	0x03, 0x19
        /*001a*/ 	.short	0x03c8


	//----- nvinfo : EIATTR_KPARAM_INFO
	.align		4
        /*001c*/ 	.byte	0x04, 0x17
        /*001e*/ 	.short	(.L_4329 - .L_4328)
.L_4328:
        /*0020*/ 	.word	0x00000000
        /*0024*/ 	.short	0x0001
        /*0026*/ 	.short	0x0008
        /*0028*/ 	.byte	0x00, 0xf0, 0x01, 0x0f


	//----- nvinfo : EIATTR_KPARAM_INFO
	.align		4
.L_4329:
        /*002c*/ 	.byte	0x04, 0x17
        /*002e*/ 	.short	(.L_4331 - .L_4330)
.L_4330:
        /*0030*/ 	.word	0x00000000
        /*0034*/ 	.short	0x0000
        /*0036*/ 	.short	0x0000
        /*0038*/ 	.byte	0x00, 0xf0, 0x21, 0x00


	//----- nvinfo : EIATTR_MAXREG_COUNT
	.align		4
.L_4331:
        /*003c*/ 	.byte	0x03, 0x1b
        /*003e*/ 	.short	0x0080


	//----- nvinfo : EIATTR_EXTERNS
	.align		4
        /*0040*/ 	.byte	0x04, 0x0f
        /*0042*/ 	.short	(.L_4333 - .L_4332)


	//   ....[0]....
	.align		4
.L_4332:
        /*0044*/ 	.word	index@(__assertfail)


	//----- nvinfo : EIATTR_MERCURY_ISA_VERSION
	.align		4
.L_4333:
        /*0048*/ 	.byte	0x03, 0x5f
        /*004a*/ 	.short	0x0000


	//----- nvinfo : EIATTR_SYSCALL_OFFSETS
	.align		4
        /*004c*/ 	.byte	0x04, 0x46
        /*004e*/ 	.short	(.L_4335 - .L_4334)


	//   ....[0]....
.L_4334:
        /*0050*/ 	.word	0x000010e0


	//   ....[1]....
        /*0054*/ 	.word	0x000078b0


	//   ....[2]....
        /*0058*/ 	.word	0x0000dd50


	//   ....[3]....
        /*005c*/ 	.word	0x000141e0


	//----- nvinfo : EIATTR_EXIT_INSTR_OFFSETS
	.align		4
.L_4335:
        /*0060*/ 	.byte	0x04, 0x1c
        /*0062*/ 	.short	(.L_4337 - .L_4336)


	//   ....[0]....
.L_4336:
        /*0064*/ 	.word	0x000131a0


	//   ....[1]....
        /*0068*/ 	.word	0x000195b0


	//----- nvinfo : EIATTR_MAX_THREADS
	.align		4
.L_4337:
        /*006c*/ 	.byte	0x04, 0x05
        /*006e*/ 	.short	(.L_4339 - .L_4338)
.L_4338:
        /*0070*/ 	.word	0x00000080
        /*0074*/ 	.word	0x00000001
        /*0078*/ 	.word	0x00000001


	//----- nvinfo : EIATTR_CRS_STACK_SIZE
	.align		4
.L_4339:
        /*007c*/ 	.byte	0x04, 0x1e
        /*007e*/ 	.short	(.L_4341 - .L_4340)
.L_4340:
        /*0080*/ 	.word	0x00000000
.L_4341:


//--------------------- .nv.info._ZN2at6native24index_elementwise_kernelILi128ELi4EZNS0_20cuda_take_put_kernelIhiZZZZZNS0_10put_kernelERNS_14TensorIteratorERKNS_10TensorBaseEbENKUlvE_clEvENKUlvE_clEvENKUlvE_clEvENKUlvE_clEvEUlRhiE0_EEvS4_S7_RKT1_EUliE_EEvlSE_ --------------------------
	.section	.nv.info._ZN2at6native24index_elementwise_kernelILi128ELi4EZNS0_20cuda_take_put_kernelIhiZZZZZNS0_10put_kernelERNS_14TensorIteratorERKNS_10TensorBaseEbENKUlvE_clEvENKUlvE_clEvENKUlvE_clEvENKUlvE_clEvEUlRhiE0_EEvS4_S7_RKT1_EUliE_EEvlSE_,"",@"SHT_CUDA_INFO"
	.sectionflags	@""
	.align	4


	//----- nvinfo : EIATTR_CUDA_API_VERSION
	.align		4
        /*0000*/ 	.byte	0x04, 0x37
        /*0002*/ 	.short	(.L_4343 - .L_4342)
.L_4342:
        /*0004*/ 	.word	0x00000082


	//----- nvinfo : EIATTR_SW2861232_WAR
	.align		4
.L_4343:
        /*0008*/ 	.byte	0x01, 0x35
	.zero		2


	//----- nvinfo : EIATTR_PARAM_CBANK
	.align		4
        /*000c*/ 	.byte	0x04, 0x0a
        /*000e*/ 	.short	(.L_4345 - .L_4344)
	.align		4
.L_4344:
        /*0010*/ 	.word	index@(.nv.constant0._ZN2at6native24index_elementwise_kernelILi128ELi4EZNS0_20cuda_take_put_kernelIhiZZZZZNS0_10put_kernelERNS_14TensorIteratorERKNS_10TensorBaseEbENKUlvE_clEvENKUlvE_clEvENKUlvE_clEvENKUlvE_clEvEUlRhiE0_EEvS4_S7_RKT1_EUliE_EEvlSE_)
        /*0014*/ 	.short	0x0160
        /*0016*/ 	.short	0x03b8


	//----- nvinfo : EIATTR_CBANK_PARAM_SIZE
	.align		4
.L_4345:
        /*0018*/ 	.byte	0x03, 0x19
        /*001a*/ 	.short	0x03b8


	//----- nvinfo : EIATTR_KPARAM_INFO
	.align		4
        /*001c*/ 	.byte	0x04, 0x17
        /*001e*/ 	.short	(.L_4347 - .L_4346)
.L_4346:
        /*0020*/ 	.word	0x00000000
        /*0024*/ 	.short	0x0001
        /*0026*/ 	.short	0x0008
        /*0028*/ 	.byte	0x00, 0xf0, 0xc1, 0x0e


	//----- nvinfo : EIATTR_KPARAM_INFO
	.align		4
.L_4347:
        /*002c*/ 	.byte	0x04, 0x17
        /*002e*/ 	.short	(.L_4349 - .L_4348)
.L_4348:
        /*0030*/ 	.word	0x00000000
        /*0034*/ 	.short	0x0000
        /*0036*/ 	.short	0x0000
        /*0038*/ 	.byte	0x00, 0xf0, 0x21, 0x00


	//----- nvinfo : EIATTR_MAXREG_COUNT
	.align		4
.L_4349:
        /*003c*/ 	.byte	0x03, 0x1b
        /*003e*/ 	.short	0x0080


	//----- nvinfo : EIATTR_EXTERNS
	.align		4
        /*0040*/ 	.byte	0x04, 0x0f
        /*0042*/ 	.short	(.L_4351 - .L_4350)


	//   ....[0]....
	.align		4
.L_4350:
        /*0044*/ 	.word	index@(__assertfail)


	//----- nvinfo : EIATTR_MERCURY_ISA_VERSION
	.align		4
.L_4351:
        /*0048*/ 	.byte	0x03, 0x5f
        /*004a*/ 	.short	0x0000


	//----- nvinfo : EIATTR_SYSCALL_OFFSETS
	.align		4
        /*004c*/ 	.byte	0x04, 0x46
        /*004e*/ 	.short	(.L_4353 - .L_4352)


	//   ....[0]....
.L_4352:
        /*0050*/ 	.word	0x000010f0


	//   ....[1]....
        /*0054*/ 	.word	0x00002f30


	//   ....[2]....
        /*0058*/ 	.word	0x00004d60


	//   ....[3]....
        /*005c*/ 	.word	0x00006b80


	//----- nvinfo : EIATTR_EXIT_INSTR_OFFSETS
	.align		4
.L_4353:
        /*0060*/ 	.byte	0x04, 0x1c
        /*0062*/ 	.short	(.L_4355 - .L_4354)


	//   ....[0]....
.L_4354:
        /*0064*/ 	.word	0x00005b30


	//   ....[1]....
        /*0068*/ 	.word	0x000078f0


	//----- nvinfo : EIATTR_MAX_THREADS
	.align		4
.L_4355:
        /*006c*/ 	.byte	0x04, 0x05
        /*006e*/ 	.short	(.L_4357 - .L_4356)
.L_4356:
        /*0070*/ 	.word	0x00000080
        /*0074*/ 	.word	0x00000001
        /*0078*/ 	.word	0x00000001


	//----- nvinfo : EIATTR_CRS_STACK_SIZE
	.align		4
.L_4357:
        /*007c*/ 	.byte	0x04, 0x1e
        /*007e*/ 	.short	(.L_4359 - .L_4358)
.L_4358:
        /*0080*/ 	.word	0x00000000
.L_4359:


//--------------------- .nv.info._ZN2at6native24index_elementwise_kernelILi128ELi4EZNS0_20cuda_take_put_kernelIhiZZZZZNS0_10put_kernelERNS_14TensorIteratorERKNS_10TensorBaseEbENKUlvE_clEvENKUlvE_clEvENKUlvE_clEvENKUlvE_clEvEUlRhiE_EEvS4_S7_RKT1_EUliE_EEvlSE_ --------------------------
	.section	.nv.info._ZN2at6native24index_elementwise_kernelILi128ELi4EZNS0_20cuda_take_put_kernelIhiZZZZZNS0_10put_kernelERNS_14TensorIteratorERKNS_10TensorBaseEbENKUlvE_clEvENKUlvE_clEvENKUlvE_clEvENKUlvE_clEvEUlRhiE_EEvS4_S7_RKT1_EUliE_EEvlSE_,"",@"SHT_CUDA_INFO"
	.sectionflags	@""
	.align	4


	//----- nvinfo : EIATTR_CUDA_API_VERSION
	.align		4
        /*0000*/ 	.byte	0x04, 0x37
        /*0002*/ 	.short	(.L_4361 - .L_4360)
.L_4360:
        /*0004*/ 	.word	0x00000082


	//----- nvinfo : EIATTR_SW2861232_WAR
	.align		4
.L_4361:
        /*0008*/ 	.byte	0x01, 0x35
	.zero		2


	//----- nvinfo : EIATTR_PARAM_CBANK
	.align		4
        /*000c*/ 	.byte	0x04, 0x0a
        /*000e*/ 	.short	(.L_4363 - .L_4362)
	.align		4
.L_4362:
        /*0010*/ 	.word	index@(.nv.constant0._ZN2at6native24index_elementwise_kernelILi128ELi4EZNS0_20cuda_take_put_kernelIhiZZZZZNS0_10put_kernelERNS_14TensorIteratorERKNS_10TensorBaseEbENKUlvE_clEvENKUlvE_clEvENKUlvE_clEvENKUlvE_clEvEUlRhiE_EEvS4_S7_RKT1_EUliE_EEvlSE_)
        /*0014*/ 	.short	0x0160
        /*0016*/ 	.short	0x03c0


	//----- nvinfo : EIATTR_CBANK_PARAM_SIZE
	.align		4
.L_4363:
        /*0018*/ 	.byte	0x03, 0x19
        /*001a*/ 	.short	0x03c0


	//----- nvinfo : EIATTR_KPARAM_INFO
	.align		4
        /*001c*/ 	.byte	0x04, 0x17
        /*001e*/ 	.short	(.L_4365 - .L_4364)
.L_4364:
        /*0020*/ 	.word	0x00000000
        /*0024*/ 	.short	0x0001
        /*0026*/ 	.short	0x0008
        /*0028*/ 	.byte	0x00, 0xf0, 0xe1, 0x0e


	//----- nvinfo : EIATTR_KPARAM_INFO
	.align		4
.L_4365:
        /*002c*/ 	.byte	0x04, 0x17
        /*002e*/ 	.short	(.L_4367 - .L_4366)
.L_4366:
        /*0030*/ 	.word	0x00000000
        /*0034*/ 	.short	0x0000
        /*0036*/ 	.short	0x0000
        /*0038*/ 	.byte	0x00, 0xf0, 0x21, 0x00


	//----- nvinfo : EIATTR_MAXREG_COUNT
	.align		4
.L_4367:
        /*003c*/ 	.byte	0x03, 0x1b
        /*003e*/ 	.short	0x0080


	//----- nvinfo : EIATTR_EXTERNS
	.align		4
        /*0040*/ 	.byte	0x04, 0x0f
        /*0042*/ 	.short	(.L_4369 - .L_4368)


	//   ....[0]....
	.align		4
.L_4368:
        /*0044*/ 	.word	index@(__assertfail)


	//----- nvinfo : EIATTR_MERCURY_ISA_VERSION
	.align		4
.L_4369:
        /*0048*/ 	.byte	0x03, 0x5f
        /*004a*/ 	.short	0x0000


	//----- nvinfo : EIATTR_SYSCALL_OFFSETS
	.align		4
        /*004c*/ 	.byte	0x04, 0x46
        /*004e*/ 	.short	(.L_4371 - .L_4370)


	//   ....[0]....
.L_4370:
        /*0050*/ 	.word	0x000010f0


	//   ....[1]....
        /*0054*/ 	.word	0x00003060


	//   ....[2]....
        /*0058*/ 	.word	0x00004fc0


	//   ....[3]....
        /*005c*/ 	.word	0x00006f10


	//----- nvinfo : EIATTR_EXIT_INSTR_OFFSETS
	.align		4
.L_4371:
        /*0060*/ 	.byte	0x04, 0x1c
        /*0062*/ 	.short	(.L_4373 - .L_4372)


	//   ....[0]....
.L_4372:
        /*0064*/ 	.word	0x00005ec0


	//   ....[1]....
        /*0068*/ 	.word	0x00007d90


	//----- nvinfo : EIATTR_MAX_THREADS
	.align		4
.L_4373:
        /*006c*/ 	.byte	0x04, 0x05
        /*006e*/ 	.short	(.L_4375 - .L_4374)
.L_4374:
        /*0070*/ 	.word	0x00000080
        /*0074*/ 	.word	0x00000001
        /*0078*/ 	.word	0x00000001


	//----- nvinfo : EIATTR_CRS_STACK_SIZE
	.align		4
.L_4375:
        /*007c*/ 	.byte	0x04, 0x1e
        /*007e*/ 	.short	(.L_4377 - .L_4376)
.L_4376:
        /*0080*/ 	.word	0x00000000
.L_4377:


//--------------------- .nv.info._ZN2at6native24index_elementwise_kernelILi128ELi4EZNS0_16gpu_index_kernelIZZZNS0_31index_put_kernel_quantized_cudaERNS_14TensorIteratorEN3c108ArrayRefIlEES7_bdiENKUlvE_clEvENKUlvE3_clEvEUlPcPKclE_EEvRNS_18TensorIteratorBaseES7_S7_RKT_bEUliE_EEvlT1_ --------------------------
	.section	.nv.info._ZN2at6native24index_elementwise_kernelILi128ELi4EZNS0_16gpu_index_kernelIZZZNS0_31index_put_kernel_quantized_cudaERNS_14TensorIteratorEN3c108ArrayRefIlEES7_bdiENKUlvE_clEvENKUlvE3_clEvEUlPcPKclE_EEvRNS_18TensorIteratorBaseES7_S7_RKT_bEUliE_EEvlT1_,"",@"SHT_CUDA_INFO"
	.sectionflags	@""
	.align	4


	//----- nvinfo : EIATTR_CUDA_API_VERSION
	.align		4
        /*0000*/ 	.byte	0x04, 0x37
        /*0002*/ 	.short	(.L_4379 - .L_4378)
.L_4378:
        /*0004*/ 	.word	0x00000082


	//----- nvinfo : EIATTR_SW2861232_WAR
	.align		4
.L_4379:
        /*0008*/ 	.byte	0x01, 0x35
	.zero		2


	//----- nvinfo : EIATTR_PARAM_CBANK
	.align		4
        /*000c*/ 	.byte	0x04, 0x0a
        /*000e*/ 	.short	(.L_4381 - .L_4380)
	.align		4
.L_4380:
        /*0010*/ 	.word	index@(.nv.constant0._ZN2at6native24index_elementwise_kernelILi128ELi4EZNS0_16gpu_index_kernelIZZZNS0_31index_put_kernel_quantized_cudaERNS_14TensorIteratorEN3c108ArrayRefIlEES7_bdiENKUlvE_clEvENKUlvE3_clEvEUlPcPKclE_EEvRNS_18TensorIteratorBaseES7_S7_RKT_bEUliE_EEvlT1_)
        /*0014*/ 	.short	0x0160
        /*0016*/ 	.short	0x04f0


	//----- nvinfo : EIATTR_CBANK_PARAM_SIZE
	.align		4
.L_4381:
        /*0018*/ 	.byte	0x03, 0x19
        /*001a*/ 	.short	0x04f0


	//----- nvinfo : EIATTR_KPARAM_INFO
	.align		4
        /*001c*/ 	.byte	0x04, 0x17
        /*001e*/ 	.short	(.L_4383 - .L_4382)
.L_4382:
        /*0020*/ 	.word	0x00000000
        /*0024*/ 	.short	0x0001
        /*0026*/ 	.short	0x0008
        /*0028*/ 	.byte	0x00, 0xf0, 0xa1, 0x13


	//----- nvinfo : EIATTR_KPARAM_INFO
	.align		4
.L_4383:
        /*002c*/ 	.byte	0x04, 0x17
        /*002e*/ 	.short	(.L_4385 - .L_4384)
.L_4384:
        /*0030*/ 	.word	0x00000000
        /*0034*/ 	.short	0x0000
        /*0036*/ 	.short	0x0000
        /*0038*/ 	.byte	0x00, 0xf0, 0x21, 0x00


	//----- nvinfo : EIATTR_MAXREG_COUNT
	.align		4
.L_4385:
        /*003c*/ 	.byte	0x03, 0x1b
        /*003e*/ 	.short	0x0080


	//----- nvinfo : EIATTR_EXTERNS
	.align		4
        /*0040*/ 	.byte	0x04, 0x0f
        /*0042*/ 	.short	(.L_4387 - .L_4386)


	//   ....[0]....
	.align		4
.L_4386:
        /*0044*/ 	.word	index@(__assertfail)


	//----- nvinfo : EIATTR_MERCURY_ISA_VERSION
	.align		4
.L_4387:
        /*0048*/ 	.byte	0x03, 0x5f
        /*004a*/ 	.short	0x0000


	//----- nvinfo : EIATTR_SYSCALL_OFFSETS
	.align		4
        /*004c*/ 	.byte	0x04, 0x46
        /*004e*/ 	.short	(.L_4389 - .L_4388)


	//   ....[0]....
.L_4388:
        /*0050*/ 	.word	0x00001430


	//   ....[1]....
        /*0054*/ 	.word	0x00001700


	//   ....[2]....
        /*0058*/ 	.word	0x000019e0


	//   ....[3]....
        /*005c*/ 	.word	0x00001cc0


	//   ....[4]....
        /*0060*/ 	.word	0x00002080


	//   ....[5]....
        /*0064*/ 	.word	0x00002380


	//   ....[6]....
        /*0068*/ 	.word	0x00002680


	//   ....[7]....
        /*006c*/ 	.word	0x00003c80


	//   ....[8]....
        /*0070*/ 	.word	0x00003f50


	//   ....[9]....
        /*0074*/ 	.word	0x00004230


	//   ....[10]....
        /*0078*/ 	.word	0x00004510


	//   ....[11]....
        /*007c*/ 	.word	0x000048b0


	//   ....[12]....
        /*0080*/ 	.word	0x00004ba0


	//   ....[13]....
        /*0084*/ 	.word	0x00004e90


	//   ....[14]....
        /*0088*/ 	.word	0x00006480


	//   ....[15]....
        /*008c*/ 	.word	0x00006750


	//   ....[16]....
        /*0090*/ 	.word	0x00006a30


	//   ....[17]....
        /*0094*/ 	.word	0x00006d10


	//   ....[18]....
        /*0098*/ 	.word	0x000070b0


	//   ....[19]....
        /*009c*/ 	.word	0x000073a0


	//   ....[20]....
        /*00a0*/ 	.word	0x00007690


	//   ....[21]....
        /*00a4*/ 	.word	0x00008c70


	//   ....[22]....
        /*00a8*/ 	.word	0x00008f40


	//   ....[23]....
        /*00ac*/ 	.word	0x00009220


	//   ....[24]....
        /*00b0*/ 	.word	0x00009500


	//   ....[25]....
        /*00b4*/ 	.word	0x000098b0


	//   ....[26]....
        /*00b8*/ 	.word	0x00009bb0


	//   ....[27]....
        /*00bc*/ 	.word	0x00009eb0


	//----- nvinfo : EIATTR_EXIT_INSTR_OFFSETS
	.align		4
.L_4389:
        /*00c0*/ 	.byte	0x04, 0x1c
        /*00c2*/ 	.short	(.L_4391 - .L_4390)


	//   ....[0]....
.L_4390:
        /*00c4*/ 	.word	0x000078e0


	//   ....[1]....
        /*00c8*/ 	.word	0x0000a0a0


	//----- nvinfo : EIATTR_MAX_THREADS
	.align		4
.L_4391:
        /*00cc*/ 	.byte	0x04, 0x05
        /*00ce*/ 	.short	(.L_4393 - .L_4392)
.L_4392:
        /*00d0*/ 	.word	0x00000080
        /*00d4*/ 	.word	0x00000001
        /*00d8*/ 	.word	0x00000001


	//----- nvinfo : EIATTR_CRS_STACK_SIZE
	.align		4
.L_4393:
        /*00dc*/ 	.byte	0x04, 0x1e
        /*00de*/ 	.short	(.L_4395 - .L_4394)
.L_4394:
        /*00e0*/ 	.word	0x00000000
.L_4395:


//--------------------- .nv.info._ZN2at6native24index_elementwise_kernelILi128ELi4EZNS0_16gpu_index_kernelIZZZNS0_31index_put_kernel_quantized_cudaERNS_14TensorIteratorEN3c108ArrayRefIlEES7_bdiENKUlvE_clEvENKUlvE2_clEvEUlPcPKclE_EEvRNS_18TensorIteratorBaseES7_S7_RKT_bEUliE_EEvlT1_ --------------------------
	.section	.nv.info._ZN2at6native24index_elementwise_kernelILi128ELi4EZNS0_16gpu_index_kernelIZZZNS0_31index_put_kernel_quantized_cudaERNS_14TensorIteratorEN3c108ArrayRefIlEES7_bdiENKUlvE_clEvENKUlvE2_clEvEUlPcPKclE_EEvRNS_18TensorIteratorBaseES7_S7_RKT_bEUliE_EEvlT1_,"",@"SHT_CUDA_INFO"
	.sectionflags	@""
	.align	4


	//----- nvinfo : EIATTR_CUDA_API_VERSION
	.align		4
        /*0000*/ 	.byte	0x04, 0x37
        /*0002*/ 	.short	(.L_4397 - .L_4396)
.L_4396:
        /*0004*/ 	.word	0x00000082


	//----- nvinfo : EIATTR_SW2861232_WAR
	.align		4
.L_4397:
        /*0008*/ 	.byte	0x01, 0x35
	.zero		2


	//----- nvinfo : EIATTR_PARAM_CBANK
	.align		4
        /*000c*/ 	.byte	0x04, 0x0a
        /*000e*/ 	.short	(.L_4399 - .L_4398)
	.align		4
.L_4398:
        /*0010*/ 	.word	index@(.nv.constant0._ZN2at6native24index_elementwise_kernelILi128ELi4EZNS0_16gpu_index_kernelIZZZNS0_31index_put_kernel_quantized_cudaERNS_14TensorIteratorEN3c108ArrayRefIlEES7_bdiENKUlvE_clEvENKUlvE2_clEvEUlPcPKclE_EEvRNS_18TensorIteratorBaseES7_S7_RKT_bEUliE_EEvlT1_)
        /*0014*/ 	.short	0x0160
        /*0016*/ 	.short	0x04f0


	//----- nvinfo : EIATTR_CBANK_PARAM_SIZE
	.align		4
.L_4399:
        /*0018*/ 	.byte	0x03, 0x19
        /*001a*/ 	.short	0x04f0


	//----- nvinfo : EIATTR_KPARAM_INFO
	.align		4
        /*001c*/ 	.byte	0x04, 0x17
        /*001e*/ 	.short	(.L_4401 - .L_4400)
.L_4400:
        /*0020*/ 	.word	0x00000000
        /*0024*/ 	.short	0x0001
        /*0026*/ 	.short	0x0008
        /*0028*/ 	.byte	0x00, 0xf0, 0xa1, 0x13


	//----- nvinfo : EIATTR_KPARAM_INFO
	.align		4
.L_4401:
        /*002c*/ 	.byte	0x04, 0x17
        /*002e*/ 	.short	(.L_4403 - .L_4402)
.L_4402:
        /*0030*/ 	.word	0x00000000
        /*0034*/ 	.short	0x0000
        /*0036*/ 	.short	0x0000
        /*0038*/ 	.byte	0x00, 0xf0, 0x21, 0x00


	//----- nvinfo : EIATTR_MAXREG_COUNT
	.align		4
.L_4403:
        /*003c*/ 	.byte	0x03, 0x1b
        /*003e*/ 	.short	0x0080


	//----- nvinfo : EIATTR_EXTERNS
	.align		4
        /*0040*/ 	.byte	0x04, 0x0f
        /*0042*/ 	.short	(.L_4405 - .L_4404)


	//   ....[0]....
	.align		4
.L_4404:
        /*0044*/ 	.word	index@(__assertfail)


	//----- nvinfo : EIATTR_MERCURY_ISA_VERSION
	.align		4
.L_4405:
        /*0048*/ 	.byte	0x03, 0x5f
        /*004a*/ 	.short	0x0000


	//----- nvinfo : EIATTR_SYSCALL_OFFSETS
	.align		4
        /*004c*/ 	.byte	0x04, 0x46
        /*004e*/ 	.short	(.L_4407 - .L_4406)


	//   ....[0]....
.L_4406:
        /*0050*/ 	.word	0x00001430


	//   ....[1]....
        /*0054*/ 	.word	0x00001700


	//   ....[2]....
        /*0058*/ 	.word	0x000019e0


	//   ....[3]....
        /*005c*/ 	.word	0x00001cc0


	//   ....[4]....
        /*0060*/ 	.word	0x00002080


	//   ....[5]....
        /*0064*/ 	.word	0x00002380


	//   ....[6]....
        /*0068*/ 	.word	0x00002680


	//   ....[7]....
        /*006c*/ 	.word	0x00003c80


	//   ....[8]....
        /*0070*/ 	.word	0x00003f50


	//   ....[9]....
        /*0074*/ 	.word	0x00004230


	//   ....[10]....
        /*0078*/ 	.word	0x00004510


	//   ....[11]....
        /*007c*/ 	.word	0x000048b0


	//   ....[12]....
        /*0080*/ 	.word	0x00004ba0


	//   ....[13]....
        /*0084*/ 	.word	0x00004e90


	//   ....[14]....
        /*0088*/ 	.word	0x00006480


	//   ....[15]....
        /*008c*/ 	.word	0x00006750


	//   ....[16]....
        /*0090*/ 	.word	0x00006a30


	//   ....[17]....
        /*0094*/ 	.word	0x00006d10


	//   ....[18]....
        /*0098*/ 	.word	0x000070b0


	//   ....[19]....
        /*009c*/ 	.word	0x000073a0


	//   ....[20]....
        /*00a0*/ 	.word	0x00007690


	//   ....[21]....
        /*00a4*/ 	.word	0x00008c70


	//   ....[22]....
        /*00a8*/ 	.word	0x00008f40


	//   ....[23]....
        /*00ac*/ 	.word	0x00009220


	//   ....[24]....
        /*00b0*/ 	.word	0x00009500


	//   ....[25]....
        /*00b4*/ 	.word	0x000098b0


	//   ....[26]....
        /*00b8*/ 	.word	0x00009bb0


	//   ....[27]....
        /*00bc*/ 	.word	0x00009eb0


	//----- nvinfo : EIATTR_EXIT_INSTR_OFFSETS
	.align		4
.L_4407:
        /*00c0*/ 	.byte	0x04, 0x1c
        /*00c2*/ 	.short	(.L_4409 - .L_4408)


	//   ....[0]....
.L_4408:
        /*00c4*/ 	.word	0x000078e0


	//   ....[1]....
        /*00c8*/ 	.word	0x0000a0a0


	//----- nvinfo : EIATTR_MAX_THREADS
	.align		4
.L_4409:
        /*00cc*/ 	.byte	0x04, 0x05
        /*00ce*/ 	.short	(.L_4411 - .L_4410)
.L_4410:
        /*00d0*/ 	.word	0x00000080
        /*00d4*/ 	.word	0x00000001
        /*00d8*/ 	.word	0x00000001


	//----- nvinfo : EIATTR_CRS_STACK_SIZE
	.align		4
.L_4411:
        /*00dc*/ 	.byte	0x04, 0x1e
        /*00de*/ 	.short	(.L_4413 - .L_4412)
.L_4412:
        /*00e0*/ 	.word	0x00000000
.L_4413:


//--------------------- .nv.info._ZN2at6native24index_elementwise_kernelILi128ELi4EZNS0_16gpu_index_kernelIZZZNS0_31index_put_kernel_quantized_cudaERNS_14TensorIteratorEN3c108ArrayRefIlEES7_bdiENKUlvE_clEvENKUlvE1_clEvEUlPcPKclE_EEvRNS_18TensorIteratorBaseES7_S7_RKT_bEUliE_EEvlT1_ --------------------------
	.section	.nv.info._ZN2at6native24index_elementwise_kernelILi128ELi4EZNS0_16gpu_index_kernelIZZZNS0_31index_put_kernel_quantized_cudaERNS_14TensorIteratorEN3c108ArrayRefIlEES7_bdiENKUlvE_clEvENKUlvE1_clEvEUlPcPKclE_EEvRNS_18TensorIteratorBaseES7_S7_RKT_bEUliE_EEvlT1_,"",@"SHT_CUDA_INFO"
	.sectionflags	@""
	.align	4


	//----- nvinfo : EIATTR_CUDA_API_VERSION
	.align		4
        /*0000*/ 	.byte	0x04, 0x37
        /*0002*/ 	.short	(.L_4415 - .L_4414)
.L_4414:
        /*0004*/ 	.word	0x00000082


	//----- nvinfo : EIATTR_SW2861232_WAR
	.align		4
.L_4415:
        /*0008*/ 	.byte	0x01, 0x35
	.zero		2


	//----- nvinfo : EIATTR_PARAM_CBANK
	.align		4
        /*000c*/ 	.byte	0x04, 0x0a
        /*000e*/ 	.short	(.L_4417 - .L_4416)
	.align		4
.L_4416:
        /*0010*/ 	.word	index@(.nv.constant0._ZN2at6native24index_elementwise_kernelILi128ELi4EZNS0_16gpu_index_kernelIZZZNS0_31index_put_kernel_quantized_cudaERNS_14TensorIteratorEN3c108ArrayRefIlEES7_bdiENKUlvE_clEvENKUlvE1_clEvEUlPcPKclE_EEvRNS_18TensorIteratorBaseES7_S7_RKT_bEUliE_EEvlT1_)
        /*0014*/ 	.short	0x0160
        /*0016*/ 	.short	0x04f0


	//----- nvinfo : EIATTR_CBANK_PARAM_SIZE
	.align		4
.L_4417:
        /*0018*/ 	.byte	0x03, 0x19
        /*001a*/ 	.short	0x04f0


	//----- nvinfo : EIATTR_KPARAM_INFO
	.align		4
        /*001c*/ 	.byte	0x04, 0x17
        /*001e*/ 	.short	(.L_4419 - .L_4418)
.L_4418:
        /*0020*/ 	.word	0x00000000
        /*0024*/ 	.short	0x0001
        /*0026*/ 	.short	0x0008
        /*0028*/ 	.byte	0x00, 0xf0, 0xa1, 0x13


	//----- nvinfo : EIATTR_KPARAM_INFO
	.align		4
.L_4419:
        /*002c*/ 	.byte	0x04, 0x17
        /*002e*/ 	.short	(.L_4421 - .L_4420)
.L_4420:
        /*0030*/ 	.word	0x00000000
        /*0034*/ 	.short	0x0000
        /*0036*/ 	.short	0x0000
        /*0038*/ 	.byte	0x00, 0xf0, 0x21, 0x00


	//----- nvinfo : EIATTR_MAXREG_COUNT
	.align		4
.L_4421:
        /*003c*/ 	.byte	0x03, 0x1b
        /*003e*/ 	.short	0x0080


	//----- nvinfo : EIATTR_EXTERNS
	.align		4
        /*0040*/ 	.byte	0x04, 0x0f
        /*0042*/ 	.short	(.L_4423 - .L_4422)


	//   ....[0]....
	.align		4
.L_4422:
        /*0044*/ 	.word	index@(__assertfail)


	//----- nvinfo : EIATTR_MERCURY_ISA_VERSION
	.align		4
.L_4423:
        /*0048*/ 	.byte	0x03, 0x5f
        /*004a*/ 	.short	0x0000


	//----- nvinfo : EIATTR_SYSCALL_OFFSETS
	.align		4
        /*004c*/ 	.byte	0x04, 0x46
        /*004e*/ 	.short	(.L_4425 - .L_4424)


	//   ....[0]....
.L_4424:
        /*0050*/ 	.word	0x00001430


	//   ....[1]....
        /*0054*/ 	.word	0x00001700


	//   ....[2]....
        /*0058*/ 	.word	0x000019e0


	//   ....[3]....
        /*005c*/ 	.word	0x00001cc0


	//   ....[4]....
        /*0060*/ 	.word	0x00002080


	//   ....[5]....
        /*0064*/ 	.word	0x00002380


	//   ....[6]....
        /*0068*/ 	.word	0x00002680


	//   ....[7]....
        /*006c*/ 	.word	0x00003c90


	//   ....[8]....
        /*0070*/ 	.word	0x00003f60


	//   ....[9]....
        /*0074*/ 	.word	0x00004240


	//   ....[10]....
        /*0078*/ 	.word	0x00004520


	//   ....[11]....
        /*007c*/ 	.word	0x000048c0


	//   ....[12]....
        /*0080*/ 	.word	0x00004bb0


	//   ....[13]....
        /*0084*/ 	.word	0x00004ea0


	//   ....[14]....
        /*0088*/ 	.word	0x000064a0


	//   ....[15]....
        /*008c*/ 	.word	0x00006770


	//   ....[16]....
        /*0090*/ 	.word	0x00006a50


	//   ....[17]....
        /*0094*/ 	.word	0x00006d30


	//   ....[18]....
        /*0098*/ 	.word	0x000070d0


	//   ....[19]....
        /*009c*/ 	.word	0x000073c0


	//   ....[20]....
        /*00a0*/ 	.word	0x000076b0


	//   ....[21]....
        /*00a4*/ 	.word	0x00008ca0


	//   ....[22]....
        /*00a8*/ 	.word	0x00008f70


	//   ....[23]....
        /*00ac*/ 	.word	0x00009250


	//   ....[24]....
        /*00b0*/ 	.word	0x00009530


	//   ....[25]....
        /*00b4*/ 	.word	0x000098e0


	//   ....[26]....
        /*00b8*/ 	.word	0x00009be0


	//   ....[27]....
        /*00bc*/ 	.word	0x00009ee0


	//----- nvinfo : EIATTR_EXIT_INSTR_OFFSETS
	.align		4
.L_4425:
        /*00c0*/ 	.byte	0x04, 0x1c
        /*00c2*/ 	.short	(.L_4427 - .L_4426)


	//   ....[0]....
.L_4426:
        /*00c4*/ 	.word	0x00007910


	//   ....[1]....
        /*00c8*/ 	.word	0x0000a0e0


	//----- nvinfo : EIATTR_MAX_THREADS
	.align		4
.L_4427:
        /*00cc*/ 	.byte	0x04, 0x05
        /*00ce*/ 	.short	(.L_4429 - .L_4428)
.L_4428:
        /*00d0*/ 	.word	0x00000080
        /*00d4*/ 	.word	0x00000001
        /*00d8*/ 	.word	0x00000001


	//----- nvinfo : EIATTR_CRS_STACK_SIZE
	.align		4
.L_4429:
        /*00dc*/ 	.byte	0x04, 0x1e
        /*00de*/ 	.short	(.L_4431 - .L_4430)
.L_4430:
        /*00e0*/ 	.word	0x00000000
.L_4431:


//--------------------- .nv.info._ZN2at6native24index_elementwise_kernelILi128ELi4EZNS0_16gpu_index_kernelIZZZNS0_31index_put_kernel_quantized_cudaERNS_14TensorIteratorEN3c108ArrayRefIlEES7_bdiENKUlvE_clEvENKUlvE0_clEvEUlPcPKclE_EEvRNS_18TensorIteratorBaseES7_S7_RKT_bEUliE_EEvlT1_ --------------------------
	.section	.nv.info._ZN2at6native24index_elementwise_kernelILi128ELi4EZNS0_16gpu_index_kernelIZZZNS0_31index_put_kernel_quantized_cudaERNS_14TensorIteratorEN3c108ArrayRefIlEES7_bdiENKUlvE_clEvENKUlvE0_clEvEUlPcPKclE_EEvRNS_18TensorIteratorBaseES7_S7_RKT_bEUliE_EEvlT1_,"",@"SHT_CUDA_INFO"
	.sectionflags	@""
	.align	4


	//----- nvinfo : EIATTR_CUDA_API_VERSION
	.align		4
        /*0000*/ 	.byte	0x04, 0x37
        /*0002*/ 	.short	(.L_4433 - .L_4432)
.L_4432:
        /*0004*/ 	.word	0x00000082


	//----- nvinfo : EIATTR_SW2861232_WAR
	.align		4
.L_4433:
        /*0008*/ 	.byte	0x01, 0x35
	.zero		2


	//----- nvinfo : EIATTR_PARAM_CBANK
	.align		4
        /*000c*/ 	.byte	0x04, 0x0a
        /*000e*/ 	.short	(.L_4435 - .L_4434)
	.align		4
.L_4434:
        /*0010*/ 	.word	index@(.nv.constant0._ZN2at6native24index_elementwise_kernelILi128ELi4EZNS0_16gpu_index_kernelIZZZNS0_31index_put_kernel_quantized_cudaERNS_14TensorIteratorEN3c108ArrayRefIlEES7_bdiENKUlvE_clEvENKUlvE0_clEvEUlPcPKclE_EEvRNS_18TensorIteratorBaseES7_S7_RKT_bEUliE_EEvlT1_)
        /*0014*/ 	.short	0x0160
        /*0016*/ 	.short	0x04f0


	//----- nvinfo : EIATTR_CBANK_PARAM_SIZE
	.align		4
.L_4435:
        /*0018*/ 	.byte	0x03, 0x19
        /*001a*/ 	.short	0x04f0


	//----- nvinfo : EIATTR_KPARAM_INFO
	.align		4
        /*001c*/ 	.byte	0x04, 0x17
        /*001e*/ 	.short	(.L_4437 - .L_4436)
.L_4436:
        /*0020*/ 	.word	0x00000000
        /*0024*/ 	.short	0x0001
        /*0026*/ 	.short	0x0008
        /*0028*/ 	.byte	0x00, 0xf0, 0xa1, 0x13


	//----- nvinfo : EIATTR_KPARAM_INFO
	.align		4
.L_4437:
        /*002c*/ 	.byte	0x04, 0x17
        /*002e*/ 	.short	(.L_4439 - .L_4438)
.L_4438:
        /*0030*/ 	.word	0x00000000
        /*0034*/ 	.short	0x0000
        /*0036*/ 	.short	0x0000
        /*0038*/ 	.byte	0x00, 0xf0, 0x21, 0x00


	//----- nvinfo : EIATTR_MAXREG_COUNT
	.align		4
.L_4439:
        /*003c*/ 	.byte	0x03, 0x1b
        /*003e*/ 	.short	0x0080


	//----- nvinfo : EIATTR_EXTERNS
	.align		4
        /*0040*/ 	.byte	0x04, 0x0f
        /*0042*/ 	.short	(.L_4441 - .L_4440)


	//   ....[0]....
	.align		4
.L_4440:
        /*0044*/ 	.word	index@(__assertfail)


	//----- nvinfo : EIATTR_MERCURY_ISA_VERSION
	.align		4
.L_4441:
        /*0048*/ 	.byte	0x03, 0x5f
        /*004a*/ 	.short	0x0000


	//----- nvinfo : EIATTR_SYSCALL_OFFSETS
	.align		4
        /*004c*/ 	.byte	0x04, 0x46
        /*004e*/ 	.short	(.L_4443 - .L_4442)


	//   ....[0]....
.L_4442:
        /*0050*/ 	.word	0x00001430


	//   ....[1]....
        /*0054*/ 	.word	0x00001700


	//   ....[2]....
        /*0058*/ 	.word	0x000019e0


	//   ....[3]....
        /*005c*/ 	.word	0x00001cc0


	//   ....[4]....
        /*0060*/ 	.word	0x00002080


	//   ....[5]....
        /*0064*/ 	.word	0x00002380


	//   ....[6]....
        /*0068*/ 	.word	0x00002680


	//   ....[7]....
        /*006c*/ 	.word	0x00003c80


	//   ....[8]....
        /*0070*/ 	.word	0x00003f50


	//   ....[9]....
        /*0074*/ 	.word	0x00004230


	//   ....[10]....
        /*0078*/ 	.word	0x00004510


	//   ....[11]....
        /*007c*/ 	.word	0x000048b0


	//   ....[12]....
        /*0080*/ 	.word	0x00004ba0


	//   ....[13]....
        /*0084*/ 	.word	0x00004e90


	//   ....[14]....
        /*0088*/ 	.word	0x00006480


	//   ....[15]....
        /*008c*/ 	.word	0x00006750


	//   ....[16]....
        /*0090*/ 	.word	0x00006a30


	//   ....[17]....
        /*0094*/ 	.word	0x00006d10


	//   ....[18]....
        /*0098*/ 	.word	0x000070b0


	//   ....[19]....
        /*009c*/ 	.word	0x000073a0


	//   ....[20]....
        /*00a0*/ 	.word	0x00007690


	//   ....[21]....
        /*00a4*/ 	.word	0x00008c70


	//   ....[22]....
        /*00a8*/ 	.word	0x00008f40


	//   ....[23]....
        /*00ac*/ 	.word	0x00009220


	//   ....[24]....
        /*00b0*/ 	.word	0x00009500


	//   ....[25]....
        /*00b4*/ 	.word	0x000098b0


	//   ....[26]....
        /*00b8*/ 	.word	0x00009bb0


	//   ....[27]....
        /*00bc*/ 	.word	0x00009eb0


	//----- nvinfo : EIATTR_EXIT_INSTR_OFFSETS
	.align		4
.L_4443:
        /*00c0*/ 	.byte	0x04, 0x1c
        /*00c2*/ 	.short	(.L_4445 - .L_4444)


	//   ....[0]....
.L_4444:
        /*00c4*/ 	.word	0x000078e0


	//   ....[1]....
        /*00c8*/ 	.word	0x0000a0a0


	//----- nvinfo : EIATTR_MAX_THREADS
	.align		4
.L_4445:
        /*00cc*/ 	.byte	0x04, 0x05
        /*00ce*/ 	.short	(.L_4447 - .L_4446)
.L_4446:
        /*00d0*/ 	.word	0x00000080
        /*00d4*/ 	.word	0x00000001
        /*00d8*/ 	.word	0x00000001


	//----- nvinfo : EIATTR_CRS_STACK_SIZE
	.align		4
.L_4447:
        /*00dc*/ 	.byte	0x04, 0x1e
        /*00de*/ 	.short	(.L_4449 - .L_4448)
.L_4448:
        /*00e0*/ 	.word	0x00000000
.L_4449:


//--------------------- .nv.info._ZN2at6native24index_elementwise_kernelILi128ELi4EZNS0_16gpu_index_kernelIZZZNS0_31index_put_kernel_quantized_cudaERNS_14TensorIteratorEN3c108ArrayRefIlEES7_bdiENKUlvE_clEvENKUlvE_clEvEUlPcPKclE_EEvRNS_18TensorIteratorBaseES7_S7_RKT_bEUliE_EEvlT1_ --------------------------
	.section	.nv.info._ZN2at6native24index_elementwise_kernelILi128ELi4EZNS0_16gpu_index_kernelIZZZNS0_31index_put_kernel_quantized_cudaERNS_14TensorIteratorEN3c108ArrayRefIlEES7_bdiENKUlvE_clEvENKUlvE_clEvEUlPcPKclE_EEvRNS_18TensorIteratorBaseES7_S7_RKT_bEUliE_EEvlT1_,"",@"SHT_CUDA_INFO"
	.sectionflags	@""
	.align	4


	//----- nvinfo : EIATTR_CUDA_API_VERSION
	.align		4
        /*0000*/ 	.byte	0x04, 0x37
        /*0002*/ 	.short	(.L_4451 - .L_4450)
.L_4450:
        /*0004*/ 	.word	0x00000082


	//----- nvinfo : EIATTR_SW2861232_WAR
	.align		4
.L_4451:
        /*0008*/ 	.byte	0x01, 0x35
	.zero		2


	//----- nvinfo : EIATTR_PARAM_CBANK
	.align		4
        /*000c*/ 	.byte	0x04, 0x0a
        /*000e*/ 	.short	(.L_4453 - .L_4452)
	.align		4
.L_4452:
        /*0010*/ 	.word	index@(.nv.constant0._ZN2at6native24index_elementwise_kernelILi128ELi4EZNS0_16gpu_index_kernelIZZZNS0_31index_put_kernel_quantized_cudaERNS_14TensorIteratorEN3c108ArrayRefIlEES7_bdiENKUlvE_clEvENKUlvE_clEvEUlPcPKclE_EEvRNS_18TensorIteratorBaseES7_S7_RKT_bEUliE_EEvlT1_)
        /*0014*/ 	.short	0x0160
        /*0016*/ 	.short	0x04f0


	//----- nvinfo : EIATTR_CBANK_PARAM_SIZE
	.align		4
.L_4453:
        /*0018*/ 	.byte	0x03, 0x19
        /*001a*/ 	.short	0x04f0


	//----- nvinfo : EIATTR_KPARAM_INFO
	.align		4
        /*001c*/ 	.byte	0x04, 0x17
        /*001e*/ 	.short	(.L_4455 - .L_4454)
.L_4454:
        /*0020*/ 	.word	0x00000000
        /*0024*/ 	.short	0x0001
        /*0026*/ 	.short	0x0008
        /*0028*/ 	.byte	0x00, 0xf0, 0xa1, 0x13


	//----- nvinfo : EIATTR_KPARAM_INFO
	.align		4
.L_4455:
        /*002c*/ 	.byte	0x04, 0x17
        /*002e*/ 	.short	(.L_4457 - .L_4456)
.L_4456:
        /*0030*/ 	.word	0x00000000
        /*0034*/ 	.short	0x0000
        /*0036*/ 	.short	0x0000
        /*0038*/ 	.byte	0x00, 0xf0, 0x21, 0x00


	//----- nvinfo : EIATTR_MAXREG_COUNT
	.align		4
.L_4457:
        /*003c*/ 	.byte	0x03, 0x1b
        /*003e*/ 	.short	0x0080


	//----- nvinfo : EIATTR_EXTERNS
	.align		4
        /*0040*/ 	.byte	0x04, 0x0f
        /*0042*/ 	.short	(.L_4459 - .L_4458)


	//   ....[0]....
	.align		4
.L_4458:
        /*0044*/ 	.word	index@(__assertfail)


	//----- nvinfo : EIATTR_MERCURY_ISA_VERSION
	.align		4
.L_4459:
        /*0048*/ 	.byte	0x03, 0x5f
        /*004a*/ 	.short	0x0000


	//----- nvinfo : EIATTR_SYSCALL_OFFSETS
	.align		4
        /*004c*/ 	.byte	0x04, 0x46
        /*004e*/ 	.short	(.L_4461 - .L_4460)


	//   ....[0]....
.L_4460:
        /*0050*/ 	.word	0x00001430


	//   ....[1]....
        /*0054*/ 	.word	0x00001700


	//   ....[2]....
        /*0058*/ 	.word	0x000019e0


	//   ....[3]....
        /*005c*/ 	.word	0x00001cc0


	//   ....[4]....
        /*0060*/ 	.word	0x00002080


	//   ....[5]....
        /*0064*/ 	.word	0x00002380


	//   ....[6]....
        /*0068*/ 	.word	0x00002680


	//   ....[7]....
        /*006c*/ 	.word	0x00003c90


	//   ....[8]....
        /*0070*/ 	.word	0x00003f60


	//   ....[9]....
        /*0074*/ 	.word	0x00004240


	//   ....[10]....
        /*0078*/ 	.word	0x00004520


	//   ....[11]....
        /*007c*/ 	.word	0x000048c0


	//   ....[12]....
        /*0080*/ 	.word	0x00004bb0


	//   ....[13]....
        /*0084*/ 	.word	0x00004ea0


	//   ....[14]....
        /*0088*/ 	.word	0x000064a0


	//   ....[15]....
        /*008c*/ 	.word	0x00006770


	//   ....[16]....
        /*0090*/ 	.word	0x00006a50


	//   ....[17]....
        /*0094*/ 	.word	0x00006d30


	//   ....[18]....
        /*0098*/ 	.word	0x000070d0


	//   ....[19]....
        /*009c*/ 	.word	0x000073c0


	//   ....[20]....
        /*00a0*/ 	.word	0x000076b0


	//   ....[21]....
        /*00a4*/ 	.word	0x00008ca0


	//   ....[22]....
        /*00a8*/ 	.word	0x00008f70


	//   ....[23]....
        /*00ac*/ 	.word	0x00009250


	//   ....[24]....
        /*00b0*/ 	.word	0x00009530


	//   ....[25]....
        /*00b4*/ 	.word	0x000098e0


	//   ....[26]....
        /*00b8*/ 	.word	0x00009be0


	//   ....[27]....
        /*00bc*/ 	.word	0x00009ee0


	//----- nvinfo : EIATTR_EXIT_INSTR_OFFSETS
	.align		4
.L_4461:
        /*00c0*/ 	.byte	0x04, 0x1c
        /*00c2*/ 	.short	(.L_4463 - .L_4462)


	//   ....[0]....
.L_4462:
        /*00c4*/ 	.word	0x00007910


	//   ....[1]....
        /*00c8*/ 	.word	0x0000a0e0


	//----- nvinfo : EIATTR_MAX_THREADS
	.align		4
.L_4463:
        /*00cc*/ 	.byte	0x04, 0x05
        /*00ce*/ 	.short	(.L_4465 - .L_4464)
.L_4464:
        /*00d0*/ 	.word	0x00000080
        /*00d4*/ 	.word	0x00000001
        /*00d8*/ 	.word	0x00000001


	//----- nvinfo : EIATTR_CRS_STACK_SIZE
	.align		4
.L_4465:
        /*00dc*/ 	.byte	0x04, 0x1e
        /*00de*/ 	.short	(.L_4467 - .L_4466)
.L_4466:
        /*00e0*/ 	.word	0x00000000
.L_4467:


//--------------------- .nv.info._ZN2at6native24index_elementwise_kernelILi128ELi4EZNS0_16gpu_index_kernelIZNS0_21index_put_kernel_implINS0_10OpaqueTypeILi16EEEEEvRNS_14TensorIteratorEN3c108ArrayRefIlEESA_EUlPcPKclE_EEvRNS_18TensorIteratorBaseESA_SA_RKT_bEUliE_EEvlT1_ --------------------------
	.section	.nv.info._ZN2at6native24index_elementwise_kernelILi128ELi4EZNS0_16gpu_index_kernelIZNS0_21index_put_kernel_implINS0_10OpaqueTypeILi16EEEEEvRNS_14TensorIteratorEN3c108ArrayRefIlEESA_EUlPcPKclE_EEvRNS_18TensorIteratorBaseESA_SA_RKT_bEUliE_EEvlT1_,"",@"SHT_CUDA_INFO"
	.sectionflags	@""
	.align	4


	//----- nvinfo : EIATTR_CUDA_API_VERSION
	.align		4
        /*0000*/ 	.byte	0x04, 0x37
        /*0002*/ 	.short	(.L_4469 - .L_4468)
.L_4468:
        /*0004*/ 	.word	0x00000082


	//----- nvinfo : EIATTR_SW2861232_WAR
	.align		4
.L_4469:
        /*0008*/ 	.byte	0x01, 0x35
	.zero		2


	//----- nvinfo : EIATTR_PARAM_CBANK
	.align		4
        /*000c*/ 	.byte	0x04, 0x0a
        /*000e*/ 	.short	(.L_4471 - .L_4470)
	.align		4
.L_4470:
        /*0010*/ 	.word	index@(.nv.constant0._ZN2at6native24index_elementwise_kernelILi128ELi4EZNS0_16gpu_index_kernelIZNS0_21index_put_kernel_implINS0_10OpaqueTypeILi16EEEEEvRNS_14TensorIteratorEN3c108ArrayRefIlEESA_EUlPcPKclE_EEvRNS_18TensorIteratorBaseESA_SA_RKT_bEUliE_EEvlT1_)
        /*0014*/ 	.short	0x0160
        /*0016*/ 	.short	0x04e0


	//----- nvinfo : EIATTR_CBANK_PARAM_SIZE
	.align		4
.L_4471:
        /*0018*/ 	.byte	0x03, 0x19
        /*001a*/ 	.short	0x04e0


	//----- nvinfo : EIATTR_KPARAM_INFO
	.align		4
        /*001c*/ 	.byte	0x04, 0x17
        /*001e*/ 	.short	(.L_4473 - .L_4472)
.L_4472:
        /*0020*/ 	.word	0x00000000
        /*0024*/ 	.short	0x0001
        /*0026*/ 	.short	0x0008
        /*0028*/ 	.byte	0x00, 0xf0, 0x61, 0x13


	//----- nvinfo : EIATTR_KPARAM_INFO
	.align		4
.L_4473:
        /*002c*/ 	.byte	0x04, 0x17
        /*002e*/ 	.short	(.L_4475 - .L_4474)
.L_4474:
        /*0030*/ 	.word	0x00000000
        /*0034*/ 	.short	0x0000
        /*0036*/ 	.short	0x0000
        /*0038*/ 	.byte	0x00, 0xf0, 0x21, 0x00


	//----- nvinfo : EIATTR_MAXREG_COUNT
	.align		4
.L_4475:
        /*003c*/ 	.byte	0x03, 0x1b
        /*003e*/ 	.short	0x0080


	//----- nvinfo : EIATTR_EXTERNS
	.align		4
        /*0040*/ 	.byte	0x04, 0x0f
        /*0042*/ 	.short	(.L_4477 - .L_4476)


	//   ....[0]....
	.align		4
.L_4476:
        /*0044*/ 	.word	index@(__assertfail)


	//----- nvinfo : EIATTR_MERCURY_ISA_VERSION
	.align		4
.L_4477:
        /*0048*/ 	.byte	0x03, 0x5f
        /*004a*/ 	.short	0x0000


	//----- nvinfo : EIATTR_SYSCALL_OFFSETS
	.align		4
        /*004c*/ 	.byte	0x04, 0x46
        /*004e*/ 	.short	(.L_4479 - .L_4478)


	//   ....[0]....
.L_4478:
        /*0050*/ 	.word	0x00001420


	//   ....[1]....
        /*0054*/ 	.word	0x000016f0


	//   ....[2]....
        /*0058*/ 	.word	0x000019d0


	//   ....[3]....
        /*005c*/ 	.word	0x00001cb0


	//   ....[4]....
        /*0060*/ 	.word	0x00002080


	//   ....[5]....
        /*0064*/ 	.word	0x00002380


	//   ....[6]....
        /*0068*/ 	.word	0x00002670


	//   ....[7]....
        /*006c*/ 	.word	0x00003b60


	//   ....[8]....
        /*0070*/ 	.word	0x00003e30


	//   ....[9]....
        /*0074*/ 	.word	0x00004110


	//   ....[10]....
        /*0078*/ 	.word	0x000043f0


	//   ....[11]....
        /*007c*/ 	.word	0x000047a0


	//   ....[12]....
        /*0080*/ 	.word	0x00004aa0


	//   ....[13]....
        /*0084*/ 	.word	0x00004da0


	//   ....[14]....
        /*0088*/ 	.word	0x00006280


	//   ....[15]....
        /*008c*/ 	.word	0x00006550


	//   ....[16]....
        /*0090*/ 	.word	0x00006830


	//   ....[17]....
        /*0094*/ 	.word	0x00006b10


	//   ....[18]....
        /*0098*/ 	.word	0x00006ec0


	//   ....[19]....
        /*009c*/ 	.word	0x000071c0


	//   ....[20]....
        /*00a0*/ 	.word	0x000074c0


	//   ....[21]....
        /*00a4*/ 	.word	0x00008970


	//   ....[22]....
        /*00a8*/ 	.word	0x00008c40


	//   ....[23]....
        /*00ac*/ 	.word	0x00008f20


	//   ....[24]....
        /*00b0*/ 	.word	0x00009200


	//   ....[25]....
        /*00b4*/ 	.word	0x000095b0


	//   ....[26]....
        /*00b8*/ 	.word	0x000098b0


	//   ....[27]....
        /*00bc*/ 	.word	0x00009bb0


	//----- nvinfo : EIATTR_EXIT_INSTR_OFFSETS
	.align		4
.L_4479:
        /*00c0*/ 	.byte	0x04, 0x1c
        /*00c2*/ 	.short	(.L_4481 - .L_4480)


	//   ....[0]....
.L_4480:
        /*00c4*/ 	.word	0x00007620


	//   ....[1]....
        /*00c8*/ 	.word	0x00009cb0


	//----- nvinfo : EIATTR_MAX_THREADS
	.align		4
.L_4481:
        /*00cc*/ 	.byte	0x04, 0x05
        /*00ce*/ 	.short	(.L_4483 - .L_4482)
.L_4482:
        /*00d0*/ 	.word	0x00000080
        /*00d4*/ 	.word	0x00000001
        /*00d8*/ 	.word	0x00000001


	//----- nvinfo : EIATTR_CRS_STACK_SIZE
	.align		4
.L_4483:
        /*00dc*/ 	.byte	0x04, 0x1e
        /*00de*/ 	.short	(.L_4485 - .L_4484)
.L_4484:
        /*00e0*/ 	.word	0x00000000
.L_4485:


//--------------------- .nv.info._ZN2at6native24index_elementwise_kernelILi128ELi4EZNS0_16gpu_index_kernelIZNS0_21index_put_kernel_implINS0_10OpaqueTypeILi2EEEEEvRNS_14TensorIteratorEN3c108ArrayRefIlEESA_EUlPcPKclE_EEvRNS_18TensorIteratorBaseESA_SA_RKT_bEUliE_EEvlT1_ --------------------------
	.section	.nv.info._ZN2at6native24index_elementwise_kernelILi128ELi4EZNS0_16gpu_index_kernelIZNS0_21index_put_kernel_implINS0_10OpaqueTypeILi2EEEEEvRNS_14TensorIteratorEN3c108ArrayRefIlEESA_EUlPcPKclE_EEvRNS_18TensorIteratorBaseESA_SA_RKT_bEUliE_EEvlT1_,"",@"SHT_CUDA_INFO"
	.sectionflags	@""
	.align	4


	//----- nvinfo : EIATTR_CUDA_API_VERSION
	.align		4
        /*0000*/ 	.byte	0x04, 0x37
        /*0002*/ 	.short	(.L_4487 - .L_4486)
.L_4486:
        /*0004*/ 	.word	0x00000082


	//----- nvinfo : EIATTR_SW2861232_WAR
	.align		4
.L_4487:
        /*0008*/ 	.byte	0x01, 0x35
	.zero		2


	//----- nvinfo : EIATTR_PARAM_CBANK
	.align		4
        /*000c*/ 	.byte	0x04, 0x0a
        /*000e*/ 	.short	(.L_4489 - .L_4488)
	.align		4
.L_4488:
        /*0010*/ 	.word	index@(.nv.constant0._ZN2at6native24index_elementwise_kernelILi128ELi4EZNS0_16gpu_index_kernelIZNS0_21index_put_kernel_implINS0_10OpaqueTypeILi2EEEEEvRNS_14TensorIteratorEN3c108ArrayRefIlEESA_EUlPcPKclE_EEvRNS_18TensorIteratorBaseESA_SA_RKT_bEUliE_EEvlT1_)
        /*0014*/ 	.short	0x0160
        /*0016*/ 	.short	0x04e0


	//----- nvinfo : EIATTR_CBANK_PARAM_SIZE
	.align		4
.L_4489:
        /*0018*/ 	.byte	0x03, 0x19
        /*001a*/ 	.short	0x04e0


	//----- nvinfo : EIATTR_KPARAM_INFO
	.align		4
        /*001c*/ 	.byte	0x04, 0x17
        /*001e*/ 	.short	(.L_4491 - .L_4490)
.L_4490:
        /*0020*/ 	.word	0x00000000
        /*0024*/ 	.short	0x0001
        /*0026*/ 	.short	0x0008
        /*0028*/ 	.byte	0x00, 0xf0, 0x61, 0x13


	//----- nvinfo : EIATTR_KPARAM_INFO
	.align		4
.L_4491:
        /*002c*/ 	.byte	0x04, 0x17
        /*002e*/ 	.short	(.L_4493 - .L_4492)
.L_4492:
        /*0030*/ 	.word	0x00000000
        /*0034*/ 	.short	0x0000
        /*0036*/ 	.short	0x0000
        /*0038*/ 	.byte	0x00, 0xf0, 0x21, 0x00


	//----- nvinfo : EIATTR_MAXREG_COUNT
	.align		4
.L_4493:
        /*003c*/ 	.byte	0x03, 0x1b
        /*003e*/ 	.short	0x0080


	//----- nvinfo : EIATTR_EXTERNS
	.align		4
        /*0040*/ 	.byte	0x04, 0x0f
        /*0042*/ 	.short	(.L_4495 - .L_4494)


	//   ....[0]....
	.align		4
.L_4494:
        /*0044*/ 	.word	index@(__assertfail)


	//----- nvinfo : EIATTR_MERCURY_ISA_VERSION
	.align		4
.L_4495:
        /*0048*/ 	.byte	0x03, 0x5f
        /*004a*/ 	.short	0x0000


	//----- nvinfo : EIATTR_SYSCALL_OFFSETS
	.align		4
        /*004c*/ 	.byte	0x04, 0x46
        /*004e*/ 	.short	(.L_4497 - .L_4496)


	//   ....[0]....
.L_4496:
        /*0050*/ 	.word	0x00001420


	//   ....[1]....
        /*0054*/ 	.word	0x000016f0


	//   ....[2]....
        /*0058*/ 	.word	0x000019d0


	//   ....[3]....
        /*005c*/ 	.word	0x00001cb0


	//   ....[4]....
        /*0060*/ 	.word	0x00002080


	//   ....[5]....
        /*0064*/ 	.word	0x00002380


	//   ....[6]....
        /*0068*/ 	.word	0x00002670


	//   ....[7]....
        /*006c*/ 	.word	0x00003b70


	//   ....[8]....
        /*0070*/ 	.word	0x00003e40


	//   ....[9]....
        /*0074*/ 	.word	0x00004120


	//   ....[10]....
        /*0078*/ 	.word	0x00004400


	//   ....[11]....
        /*007c*/ 	.word	0x000047b0


	//   ....[12]....
        /*0080*/ 	.word	0x00004ab0


	//   ....[13]....
        /*0084*/ 	.word	0x00004db0


	//   ....[14]....
        /*0088*/ 	.word	0x000062a0


	//   ....[15]....
        /*008c*/ 	.word	0x00006570


	//   ....[16]....
        /*0090*/ 	.word	0x00006850


	//   ....[17]....
        /*0094*/ 	.word	0x00006b30


	//   ....[18]....
        /*0098*/ 	.word	0x00006ee0


	//   ....[19]....
        /*009c*/ 	.word	0x000071e0


	//   ....[20]....
        /*00a0*/ 	.word	0x000074e0


	//   ....[21]....
        /*00a4*/ 	.word	0x000089a0


	//   ....[22]....
        /*00a8*/ 	.word	0x00008c70


	//   ....[23]....
        /*00ac*/ 	.word	0x00008f50


	//   ....[24]....
        /*00b0*/ 	.word	0x00009230


	//   ....[25]....
        /*00b4*/ 	.word	0x000095e0


	//   ....[26]....
        /*00b8*/ 	.word	0x000098e0


	//   ....[27]....
        /*00bc*/ 	.word	0x00009be0


	//----- nvinfo : EIATTR_EXIT_INSTR_OFFSETS
	.align		4
.L_4497:
        /*00c0*/ 	.byte	0x04, 0x1c
        /*00c2*/ 	.short	(.L_4499 - .L_4498)


	//   ....[0]....
.L_4498:
        /*00c4*/ 	.word	0x00007650


	//   ....[1]....
        /*00c8*/ 	.word	0x00009cf0


	//----- nvinfo : EIATTR_MAX_THREADS
	.align		4
.L_4499:
        /*00cc*/ 	.byte	0x04, 0x05
        /*00ce*/ 	.short	(.L_4501 - .L_4500)
.L_4500:
        /*00d0*/ 	.word	0x00000080
        /*00d4*/ 	.word	0x00000001
        /*00d8*/ 	.word	0x00000001


	//----- nvinfo : EIATTR_CRS_STACK_SIZE
	.align		4
.L_4501:
        /*00dc*/ 	.byte	0x04, 0x1e
        /*00de*/ 	.short	(.L_4503 - .L_4502)
.L_4502:
        /*00e0*/ 	.word	0x00000000
.L_4503:


//--------------------- .nv.info._ZN2at6native24index_elementwise_kernelILi128ELi4EZNS0_16gpu_index_kernelIZNS0_21index_put_kernel_implINS0_10OpaqueTypeILi8EEEEEvRNS_14TensorIteratorEN3c108ArrayRefIlEESA_EUlPcPKclE_EEvRNS_18TensorIteratorBaseESA_SA_RKT_bEUliE_EEvlT1_ --------------------------
	.section	.nv.info._ZN2at6native24index_elementwise_kernelILi128ELi4EZNS0_16gpu_index_kernelIZNS0_21index_put_kernel_implINS0_10OpaqueTypeILi8EEEEEvRNS_14TensorIteratorEN3c108ArrayRefIlEESA_EUlPcPKclE_EEvRNS_18TensorIteratorBaseESA_SA_RKT_bEUliE_EEvlT1_,"",@"SHT_CUDA_INFO"
	.sectionflags	@""
	.align	4


	//----- nvinfo : EIATTR_CUDA_API_VERSION
	.align		4
        /*0000*/ 	.byte	0x04, 0x37
        /*0002*/ 	.short	(.L_4505 - .L_4504)
.L_4504:
        /*0004*/ 	.word	0x00000082


	//----- nvinfo : EIATTR_SW2861232_WAR
	.align		4
.L_4505:
        /*0008*/ 	.byte	0x01, 0x35
	.zero		2


	//----- nvinfo : EIATTR_PARAM_CBANK
	.align		4
        /*000c*/ 	.byte	0x04, 0x0a
        /*000e*/ 	.short	(.L_4507 - .L_4506)
	.align		4
.L_4506:
        /*0010*/ 	.word	index@(.nv.constant0._ZN2at6native24index_elementwise_kernelILi128ELi4EZNS0_16gpu_index_kernelIZNS0_21index_put_kernel_implINS0_10OpaqueTypeILi8EEEEEvRNS_14TensorIteratorEN3c108ArrayRefIlEESA_EUlPcPKclE_EEvRNS_18TensorIteratorBaseESA_SA_RKT_bEUliE_EEvlT1_)
        /*0014*/ 	.short	0x0160
        /*0016*/ 	.short	0x04e0


	//----- nvinfo : EIATTR_CBANK_PARAM_SIZE
	.align		4
.L_4507:
        /*0018*/ 	.byte	0x03, 0x19
        /*001a*/ 	.short	0x04e0


	//----- nvinfo : EIATTR_KPARAM_INFO
	.align		4
        /*001c*/ 	.byte	0x04, 0x17
        /*001e*/ 	.short	(.L_4509 - .L_4508)
.L_4508:
        /*0020*/ 	.word	0x00000000
        /*0024*/ 	.short	0x0001
        /*0026*/ 	.short	0x0008
        /*0028*/ 	.byte	0x00, 0xf0, 0x61, 0x13


	//----- nvinfo : EIATTR_KPARAM_INFO
	.align		4
.L_4509:
        /*002c*/ 	.byte	0x04, 0x17
        /*002e*/ 	.short	(.L_4511 - .L_4510)
.L_4510:
        /*0030*/ 	.word	0x00000000
        /*0034*/ 	.short	0x0000
        /*0036*/ 	.short	0x0000
        /*0038*/ 	.byte	0x00, 0xf0, 0x21, 0x00


	//----- nvinfo : EIATTR_MAXREG_COUNT
	.align		4
.L_4511:
        /*003c*/ 	.byte	0x03, 0x1b
        /*003e*/ 	.short	0x0080


	//----- nvinfo : EIATTR_EXTERNS
	.align		4
        /*0040*/ 	.byte	0x04, 0x0f
        /*0042*/ 	.short	(.L_4513 - .L_4512)


	//   ....[0]....
	.align		4
.L_4512:
        /*0044*/ 	.word	index@(__assertfail)


	//----- nvinfo : EIATTR_MERCURY_ISA_VERSION
	.align		4
.L_4513:
        /*0048*/ 	.byte	0x03, 0x5f
        /*004a*/ 	.short	0x0000


	//----- nvinfo : EIATTR_SYSCALL_OFFSETS
	.align		4
        /*004c*/ 	.byte	0x04, 0x46
        /*004e*/ 	.short	(.L_4515 - .L_4514)


	//   ....[0]....
.L_4514:
        /*0050*/ 	.word	0x00001420


	//   ....[1]....
        /*0054*/ 	.word	0x000016f0


	//   ....[2]....
        /*0058*/ 	.word	0x000019d0


	//   ....[3]....
        /*005c*/ 	.word	0x00001cb0


	//   ....[4]....
        /*0060*/ 	.word	0x00002080


	//   ....[5]....
        /*0064*/ 	.word	0x00002380


	//   ....[6]....
        /*0068*/ 	.word	0x00002670


	//   ....[7]....
        /*006c*/ 	.word	0x00003b80


	//   ....[8]....
        /*0070*/ 	.word	0x00003e50


	//   ....[9]....
        /*0074*/ 	.word	0x00004130


	//   ....[10]....
        /*0078*/ 	.word	0x00004410


	//   ....[11]....
        /*007c*/ 	.word	0x000047c0


	//   ....[12]....
        /*0080*/ 	.word	0x00004ac0


	//   ....[13]....
        /*0084*/ 	.word	0x00004dc0


	//   ....[14]....
        /*0088*/ 	.word	0x000062c0


	//   ....[15]....
        /*008c*/ 	.word	0x00006590


	//   ....[16]....
        /*0090*/ 	.word	0x00006870


	//   ....[17]....
        /*0094*/ 	.word	0x00006b50


	//   ....[18]....
        /*0098*/ 	.word	0x00006f00


	//   ....[19]....
        /*009c*/ 	.word	0x00007200


	//   ....[20]....
        /*00a0*/ 	.word	0x00007500


	//   ....[21]....
        /*00a4*/ 	.word	0x000089d0


	//   ....[22]....
        /*00a8*/ 	.word	0x00008ca0


	//   ....[23]....
        /*00ac*/ 	.word	0x00008f80


	//   ....[24]....
        /*00b0*/ 	.word	0x00009260


	//   ....[25]....
        /*00b4*/ 	.word	0x00009610


	//   ....[26]....
        /*00b8*/ 	.word	0x00009910


	//   ....[27]....
        /*00bc*/ 	.word	0x00009c10


	//----- nvinfo : EIATTR_EXIT_INSTR_OFFSETS
	.align		4
.L_4515:
        /*00c0*/ 	.byte	0x04, 0x1c
        /*00c2*/ 	.short	(.L_4517 - .L_4516)


	//   ....[0]....
.L_4516:
        /*00c4*/ 	.word	0x00007680


	//   ....[1]....
        /*00c8*/ 	.word	0x00009d30


	//----- nvinfo : EIATTR_MAX_THREADS
	.align		4
.L_4517:
        /*00cc*/ 	.byte	0x04, 0x05
        /*00ce*/ 	.short	(.L_4519 - .L_4518)
.L_4518:
        /*00d0*/ 	.word	0x00000080
        /*00d4*/ 	.word	0x00000001
        /*00d8*/ 	.word	0x00000001


	//----- nvinfo : EIATTR_CRS_STACK_SIZE
	.align		4
.L_4519:
        /*00dc*/ 	.byte	0x04, 0x1e
        /*00de*/ 	.short	(.L_4521 - .L_4520)
.L_4520:
        /*00e0*/ 	.word	0x00000000
.L_4521:


//--------------------- .nv.info._ZN2at6native24index_elementwise_kernelILi128ELi4EZNS0_16gpu_index_kernelIZNS0_21index_put_kernel_implINS0_10OpaqueTypeILi4EEEEEvRNS_14TensorIteratorEN3c108ArrayRefIlEESA_EUlPcPKclE_EEvRNS_18TensorIteratorBaseESA_SA_RKT_bEUliE_EEvlT1_ --------------------------
	.section	.nv.info._ZN2at6native24index_elementwise_kernelILi128ELi4EZNS0_16gpu_index_kernelIZNS0_21index_put_kernel_implINS0_10OpaqueTypeILi4EEEEEvRNS_14TensorIteratorEN3c108ArrayRefIlEESA_EUlPcPKclE_EEvRNS_18TensorIteratorBaseESA_SA_RKT_bEUliE_EEvlT1_,"",@"SHT_CUDA_INFO"
	.sectionflags	@""
	.align	4


	//----- nvinfo : EIATTR_CUDA_API_VERSION
	.align		4
        /*0000*/ 	.byte	0x04, 0x37
        /*0002*/ 	.short	(.L_4523 - .L_4522)
.L_4522:
        /*0004*/ 	.word	0x00000082


	//----- nvinfo : EIATTR_SW2861232_WAR
	.align		4
.L_4523:
        /*0008*/ 	.byte	0x01, 0x35
	.zero		2


	//----- nvinfo : EIATTR_PARAM_CBANK
	.align		4
        /*000c*/ 	.byte	0x04, 0x0a
        /*000e*/ 	.short	(.L_4525 - .L_4524)
	.align		4
.L_4524:
        /*0010*/ 	.word	index@(.nv.constant0._ZN2at6native24index_elementwise_kernelILi128ELi4EZNS0_16gpu_index_kernelIZNS0_21index_put_kernel_implINS0_10OpaqueTypeILi4EEEEEvRNS_14TensorIteratorEN3c108ArrayRefIlEESA_EUlPcPKclE_EEvRNS_18TensorIteratorBaseESA_SA_RKT_bEUliE_EEvlT1_)
        /*0014*/ 	.short	0x0160
        /*0016*/ 	.short	0x04e0


	//----- nvinfo : EIATTR_CBANK_PARAM_SIZE
	.align		4
.L_4525:
        /*0018*/ 	.byte	0x03, 0x19
        /*001a*/ 	.short	0x04e0


	//----- nvinfo : EIATTR_KPARAM_INFO
	.align		4
        /*001c*/ 	.byte	0x04, 0x17
        /*001e*/ 	.short	(.L_4527 - .L_4526)
.L_4526:
        /*0020*/ 	.word	0x00000000
        /*0024*/ 	.short	0x0001
        /*0026*/ 	.short	0x0008
        /*0028*/ 	.byte	0x00, 0xf0, 0x61, 0x13


	//----- nvinfo : EIATTR_KPARAM_INFO
	.align		4
.L_4527:
        /*002c*/ 	.byte	0x04, 0x17
        /*002e*/ 	.short	(.L_4529 - .L_4528)
.L_4528:
        /*0030*/ 	.word	0x00000000
        /*0034*/ 	.short	0x0000
        /*0036*/ 	.short	0x0000
        /*0038*/ 	.byte	0x00, 0xf0, 0x21, 0x00


	//----- nvinfo : EIATTR_MAXREG_COUNT
	.align		4
.L_4529:
        /*003c*/ 	.byte	0x03, 0x1b
        /*003e*/ 	.short	0x0080


	//----- nvinfo : EIATTR_EXTERNS
	.align		4
        /*0040*/ 	.byte	0x04, 0x0f
        /*0042*/ 	.short	(.L_4531 - .L_4530)


	//   ....[0]....
	.align		4
.L_4530:
        /*0044*/ 	.word	index@(__assertfail)


	//----- nvinfo : EIATTR_MERCURY_ISA_VERSION
	.align		4
.L_4531:
        /*0048*/ 	.byte	0x03, 0x5f
        /*004a*/ 	.short	0x0000


	//----- nvinfo : EIATTR_SYSCALL_OFFSETS
	.align		4
        /*004c*/ 	.byte	0x04, 0x46
        /*004e*/ 	.short	(.L_4533 - .L_4532)


	//   ....[0]....
.L_4532:
        /*0050*/ 	.word	0x00001420


	//   ....[1]....
        /*0054*/ 	.word	0x000016f0


	//   ....[2]....
        /*0058*/ 	.word	0x000019d0


	//   ....[3]....
        /*005c*/ 	.word	0x00001cb0


	//   ....[4]....
        /*0060*/ 	.word	0x00002080


	//   ....[5]....
        /*0064*/ 	.word	0x00002380


	//   ....[6]....
        /*0068*/ 	.word	0x00002670


	//   ....[7]....
        /*006c*/ 	.word	0x00003b60


	//   ....[8]....
        /*0070*/ 	.word	0x00003e30


	//   ....[9]....
        /*0074*/ 	.word	0x00004110


	//   ....[10]....
        /*0078*/ 	.word	0x000043f0


	//   ....[11]....
        /*007c*/ 	.word	0x000047a0


	//   ....[12]....
        /*0080*/ 	.word	0x00004aa0


	//   ....[13]....
        /*0084*/ 	.word	0x00004da0


	//   ....[14]....
        /*0088*/ 	.word	0x00006280


	//   ....[15]....
        /*008c*/ 	.word	0x00006550


	//   ....[16]....
        /*0090*/ 	.word	0x00006830


	//   ....[17]....
        /*0094*/ 	.word	0x00006b10


	//   ....[18]....
        /*0098*/ 	.word	0x00006ec0


	//   ....[19]....
        /*009c*/ 	.word	0x000071c0


	//   ....[20]....
        /*00a0*/ 	.word	0x000074c0


	//   ....[21]....
        /*00a4*/ 	.word	0x00008970


	//   ....[22]....
        /*00a8*/ 	.word	0x00008c40


	//   ....[23]....
        /*00ac*/ 	.word	0x00008f20


	//   ....[24]....
        /*00b0*/ 	.word	0x00009200


	//   ....[25]....
        /*00b4*/ 	.word	0x000095b0


	//   ....[26]....
        /*00b8*/ 	.word	0x000098b0


	//   ....[27]....
        /*00bc*/ 	.word	0x00009bb0


	//----- nvinfo : EIATTR_EXIT_INSTR_OFFSETS
	.align		4
.L_4533:
        /*00c0*/ 	.byte	0x04, 0x1c
        /*00c2*/ 	.short	(.L_4535 - .L_4534)


	//   ....[0]....
.L_4534:
        /*00c4*/ 	.word	0x00007620


	//   ....[1]....
        /*00c8*/ 	.word	0x00009cb0


	//----- nvinfo : EIATTR_MAX_THREADS
	.align		4
.L_4535:
        /*00cc*/ 	.byte	0x04, 0x05
        /*00ce*/ 	.short	(.L_4537 - .L_4536)
.L_4536:
        /*00d0*/ 	.word	0x00000080
        /*00d4*/ 	.word	0x00000001
        /*00d8*/ 	.word	0x00000001


	//----- nvinfo : EIATTR_CRS_STACK_SIZE
	.align		4
.L_4537:
        /*00dc*/ 	.byte	0x04, 0x1e
        /*00de*/ 	.short	(.L_4539 - .L_4538)
.L_4538:
        /*00e0*/ 	.word	0x00000000
.L_4539:


//--------------------- .nv.info._ZN2at6native24index_elementwise_kernelILi128ELi4EZNS0_16gpu_index_kernelIZNS0_21index_put_kernel_implINS0_10OpaqueTypeILi1EEEEEvRNS_14TensorIteratorEN3c108ArrayRefIlEESA_EUlPcPKclE_EEvRNS_18TensorIteratorBaseESA_SA_RKT_bEUliE_EEvlT1_ --------------------------
	.section	.nv.info._ZN2at6native24index_elementwise_kernelILi128ELi4EZNS0_16gpu_index_kernelIZNS0_21index_put_kernel_implINS0_10OpaqueTypeILi1EEEEEvRNS_14TensorIteratorEN3c108ArrayRefIlEESA_EUlPcPKclE_EEvRNS_18TensorIteratorBaseESA_SA_RKT_bEUliE_EEvlT1_,"",@"SHT_CUDA_INFO"
	.sectionflags	@""
	.align	4


	//----- nvinfo : EIATTR_CUDA_API_VERSION
	.align		4
        /*0000*/ 	.byte	0x04, 0x37
        /*0002*/ 	.short	(.L_4541 - .L_4540)
.L_4540:
        /*0004*/ 	.word	0x00000082


	//----- nvinfo : EIATTR_SW2861232_WAR
	.align		4
.L_4541:
        /*0008*/ 	.byte	0x01, 0x35
	.zero		2


	//----- nvinfo : EIATTR_PARAM_CBANK
	.align		4
        /*000c*/ 	.byte	0x04, 0x0a
        /*000e*/ 	.short	(.L_4543 - .L_4542)
	.align		4
.L_4542:
        /*0010*/ 	.word	index@(.nv.constant0._ZN2at6native24index_elementwise_kernelILi128ELi4EZNS0_16gpu_index_kernelIZNS0_21index_put_kernel_implINS0_10OpaqueTypeILi1EEEEEvRNS_14TensorIteratorEN3c108ArrayRefIlEESA_EUlPcPKclE_EEvRNS_18TensorIteratorBaseESA_SA_RKT_bEUliE_EEvlT1_)
        /*0014*/ 	.short	0x0160
        /*0016*/ 	.short	0x04e0


	//----- nvinfo : EIATTR_CBANK_PARAM_SIZE
	.align		4
.L_4543:
        /*0018*/ 	.byte	0x03, 0x19
        /*001a*/ 	.short	0x04e0


	//----- nvinfo : EIATTR_KPARAM_INFO
	.align		4
        /*001c*/ 	.byte	0x04, 0x17
        /*001e*/ 	.short	(.L_4545 - .L_4544)
.L_4544:
        /*0020*/ 	.word	0x00000000
        /*0024*/ 	.short	0x0001
        /*0026*/ 	.short	0x0008
        /*0028*/ 	.byte	0x00, 0xf0, 0x61, 0x13


	//----- nvinfo : EIATTR_KPARAM_INFO
	.align		4
.L_4545:
        /*002c*/ 	.byte	0x04, 0x17
        /*002e*/ 	.short	(.L_4547 - .L_4546)
.L_4546:
        /*0030*/ 	.word	0x00000000
        /*0034*/ 	.short	0x0000
        /*0036*/ 	.short	0x0000
        /*0038*/ 	.byte	0x00, 0xf0, 0x21, 0x00


	//----- nvinfo : EIATTR_MAXREG_COUNT
	.align		4
.L_4547:
        /*003c*/ 	.byte	0x03, 0x1b
        /*003e*/ 	.short	0x0080


	//----- nvinfo : EIATTR_EXTERNS
	.align		4
        /*0040*/ 	.byte	0x04, 0x0f
        /*0042*/ 	.short	(.L_4549 - .L_4548)


	//   ....[0]....
	.align		4
.L_4548:
        /*0044*/ 	.word	index@(__assertfail)


	//----- nvinfo : EIATTR_MERCURY_ISA_VERSION
	.align		4
.L_4549:
        /*0048*/ 	.byte	0x03, 0x5f
        /*004a*/ 	.short	0x0000


	//----- nvinfo : EIATTR_SYSCALL_OFFSETS
	.align		4
        /*004c*/ 	.byte	0x04, 0x46
        /*004e*/ 	.short	(.L_4551 - .L_4550)


	//   ....[0]....
.L_4550:
        /*0050*/ 	.word	0x00001420


	//   ....[1]....
        /*0054*/ 	.word	0x000016f0


	//   ....[2]....
        /*0058*/ 	.word	0x000019d0


	//   ....[3]....
        /*005c*/ 	.word	0x00001cb0


	//   ....[4]....
        /*0060*/ 	.word	0x00002080


	//   ....[5]....
        /*0064*/ 	.word	0x00002380


	//   ....[6]....
        /*0068*/ 	.word	0x00002670


	//   ....[7]....
        /*006c*/ 	.word	0x00003b60


	//   ....[8]....
        /*0070*/ 	.word	0x00003e30


	//   ....[9]....
        /*0074*/ 	.word	0x00004110


	//   ....[10]....
        /*0078*/ 	.word	0x000043f0


	//   ....[11]....
        /*007c*/ 	.word	0x000047a0


	//   ....[12]....
        /*0080*/ 	.word	0x00004aa0


	//   ....[13]....
        /*0084*/ 	.word	0x00004da0


	//   ....[14]....
        /*0088*/ 	.word	0x00006280


	//   ....[15]....
        /*008c*/ 	.word	0x00006550


	//   ....[16]....
        /*0090*/ 	.word	0x00006830


	//   ....[17]....
        /*0094*/ 	.word	0x00006b10


	//   ....[18]....
        /*0098*/ 	.word	0x00006ec0


	//   ....[19]....
        /*009c*/ 	.word	0x000071c0


	//   ....[20]....
        /*00a0*/ 	.word	0x000074c0


	//   ....[21]....
        /*00a4*/ 	.word	0x00008970


	//   ....[22]....
        /*00a8*/ 	.word	0x00008c40


	//   ....[23]....
        /*00ac*/ 	.word	0x00008f20


	//   ....[24]....
        /*00b0*/ 	.word	0x00009200


	//   ....[25]....
        /*00b4*/ 	.word	0x000095b0


	//   ....[26]....
        /*00b8*/ 	.word	0x000098b0


	//   ....[27]....
        /*00bc*/ 	.word	0x00009bb0


	//----- nvinfo : EIATTR_EXIT_INSTR_OFFSETS
	.align		4
.L_4551:
        /*00c0*/ 	.byte	0x04, 0x1c
        /*00c2*/ 	.short	(.L_4553 - .L_4552)


	//   ....[0]....
.L_4552:
        /*00c4*/ 	.word	0x00007620


	//   ....[1]....
        /*00c8*/ 	.word	0x00009cb0


	//----- nvinfo : EIATTR_MAX_THREADS
	.align		4
.L_4553:
        /*00cc*/ 	.byte	0x04, 0x05
        /*00ce*/ 	.short	(.L_4555 - .L_4554)
.L_4554:
        /*00d0*/ 	.word	0x00000080
        /*00d4*/ 	.word	0x00000001
        /*00d8*/ 	.word	0x00000001


	//----- nvinfo : EIATTR_CRS_STACK_SIZE
	.align		4
.L_4555:
        /*00dc*/ 	.byte	0x04, 0x1e
        /*00de*/ 	.short	(.L_4557 - .L_4556)
.L_4556:
        /*00e0*/ 	.word	0x00000000
.L_4557:


//--------------------- .nv.info._ZN2at6native24index_elementwise_kernelILi128ELi4EZNS0_22index_copy_kernel_implINS0_10OpaqueTypeILi16EEEEEvRNS_14TensorIteratorElllEUliE_EEvlT1_ --------------------------
	.section	.nv.info._ZN2at6native24index_elementwise_kernelILi128ELi4EZNS0_22index_copy_kernel_implINS0_10OpaqueTypeILi16EEEEEvRNS_14TensorIteratorElllEUliE_EEvlT1_,"",@"SHT_CUDA_INFO"
	.sectionflags	@""
	.align	4


	//----- nvinfo : EIATTR_CUDA_API_VERSION
	.align		4
        /*0000*/ 	.byte	0x04, 0x37
        /*0002*/ 	.short	(.L_4559 - .L_4558)
.L_4558:
        /*0004*/ 	.word	0x00000082


	//----- nvinfo : EIATTR_SW2861232_WAR
	.align		4
.L_4559:
        /*0008*/ 	.byte	0x01, 0x35
	.zero		2


	//----- nvinfo : EIATTR_PARAM_CBANK
	.align		4
        /*000c*/ 	.byte	0x04, 0x0a
        /*000e*/ 	.short	(.L_4561 - .L_4560)
	.align		4
.L_4560:
        /*0010*/ 	.word	index@(.nv.constant0._ZN2at6native24index_elementwise_kernelILi128ELi4EZNS0_22index_copy_kernel_implINS0_10OpaqueTypeILi16EEEEEvRNS_14TensorIteratorElllEUliE_EEvlT1_)
        /*0014*/ 	.short	0x0160
        /*0016*/ 	.short	0x0290


	//----- nvinfo : EIATTR_CBANK_PARAM_SIZE
	.align		4
.L_4561:
        /*0018*/ 	.byte	0x03, 0x19
        /*001a*/ 	.short	0x0290


	//----- nvinfo : EIATTR_KPARAM_INFO
	.align		4
        /*001c*/ 	.byte	0x04, 0x17
        /*001e*/ 	.short	(.L_4563 - .L_4562)
.L_4562:
        /*0020*/ 	.word	0x00000000
        /*0024*/ 	.short	0x0001
        /*0026*/ 	.short	0x0008
        /*0028*/ 	.byte	0x00, 0xf0, 0x21, 0x0a


	//----- nvinfo : EIATTR_KPARAM_INFO
	.align		4
.L_4563:
        /*002c*/ 	.byte	0x04, 0x17
        /*002e*/ 	.short	(.L_4565 - .L_4564)
.L_4564:
        /*0030*/ 	.word	0x00000000
        /*0034*/ 	.short	0x0000
        /*0036*/ 	.short	0x0000
        /*0038*/ 	.byte	0x00, 0xf0, 0x21, 0x00


	//----- nvinfo : EIATTR_MAXREG_COUNT
	.align		4
.L_4565:
        /*003c*/ 	.byte	0x03, 0x1b
        /*003e*/ 	.short	0x0080


	//----- nvinfo : EIATTR_EXTERNS
	.align		4
        /*0040*/ 	.byte	0x04, 0x0f
        /*0042*/ 	.short	(.L_4567 - .L_4566)


	//   ....[0]....
	.align		4
.L_4566:
        /*0044*/ 	.word	index@(__assertfail)


	//----- nvinfo : EIATTR_MERCURY_ISA_VERSION
	.align		4
.L_4567:
        /*0048*/ 	.byte	0x03, 0x5f
        /*004a*/ 	.short	0x0000


	//----- nvinfo : EIATTR_SYSCALL_OFFSETS
	.align		4
        /*004c*/ 	.byte	0x04, 0x46
        /*004e*/ 	.short	(.L_4569 - .L_4568)


	//   ....[0]....
.L_4568:
        /*0050*/ 	.word	0x00001280


	//   ....[1]....
        /*0054*/ 	.word	0x00002580


	//   ....[2]....
        /*0058*/ 	.word	0x00003870


	//   ....[3]....
        /*005c*/ 	.word	0x00004b50


	//----- nvinfo : EIATTR_EXIT_INSTR_OFFSETS
	.align		4
.L_4569:
        /*0060*/ 	.byte	0x04, 0x1c
        /*0062*/ 	.short	(.L_4571 - .L_4570)


	//   ....[0]....
.L_4570:
        /*0064*/ 	.word	0x00003970


	//   ....[1]....
        /*0068*/ 	.word	0x00004bf0


	//----- nvinfo : EIATTR_MAX_THREADS
	.align		4
.L_4571:
        /*006c*/ 	.byte	0x04, 0x05
        /*006e*/ 	.short	(.L_4573 - .L_4572)
.L_4572:
        /*0070*/ 	.word	0x00000080
        /*0074*/ 	.word	0x00000001
        /*0078*/ 	.word	0x00000001


	//----- nvinfo : EIATTR_CRS_STACK_SIZE
	.align		4
.L_4573:
        /*007c*/ 	.byte	0x04, 0x1e
        /*007e*/ 	.short	(.L_4575 - .L_4574)
.L_4574:
        /*0080*/ 	.word	0x00000000
.L_4575:


//--------------------- .nv.info._ZN2at6native24index_elementwise_kernelILi128ELi4EZNS0_22index_copy_kernel_implINS0_10OpaqueTypeILi2EEEEEvRNS_14TensorIteratorElllEUliE_EEvlT1_ --------------------------
	.section	.nv.info._ZN2at6native24index_elementwise_kernelILi128ELi4EZNS0_22index_copy_kernel_implINS0_10OpaqueTypeILi2EEEEEvRNS_14TensorIteratorElllEUliE_EEvlT1_,"",@"SHT_CUDA_INFO"
	.sectionflags	@""
	.align	4


	//----- nvinfo : EIATTR_CUDA_API_VERSION
	.align		4
        /*0000*/ 	.byte	0x04, 0x37
        /*0002*/ 	.short	(.L_4577 - .L_4576)
.L_4576:
        /*0004*/ 	.word	0x00000082


	//----- nvinfo : EIATTR_SW2861232_WAR
	.align		4
.L_4577:
        /*0008*/ 	.byte	0x01, 0x35
	.zero		2


	//----- nvinfo : EIATTR_PARAM_CBANK
	.align		4
        /*000c*/ 	.byte	0x04, 0x0a
        /*000e*/ 	.short	(.L_4579 - .L_4578)
	.align		4
.L_4578:
        /*0010*/ 	.word	index@(.nv.constant0._ZN2at6native24index_elementwise_kernelILi128ELi4EZNS0_22index_copy_kernel_implINS0_10OpaqueTypeILi2EEEEEvRNS_14TensorIteratorElllEUliE_EEvlT1_)
        /*0014*/ 	.short	0x0160
        /*0016*/ 	.short	0x0290


	//----- nvinfo : EIATTR_CBANK_PARAM_SIZE
	.align		4
.L_4579:
        /*0018*/ 	.byte	0x03, 0x19
        /*001a*/ 	.short	0x0290


	//----- nvinfo : EIATTR_KPARAM_INFO
	.align		4
        /*001c*/ 	.byte	0x04, 0x17
        /*001e*/ 	.short	(.L_4581 - .L_4580)
.L_4580:
        /*0020*/ 	.word	0x00000000
        /*0024*/ 	.short	0x0001
        /*0026*/ 	.short	0x0008
        /*0028*/ 	.byte	0x00, 0xf0, 0x21, 0x0a


	//----- nvinfo : EIATTR_KPARAM_INFO
	.align		4
.L_4581:
        /*002c*/ 	.byte	0x04, 0x17
        /*002e*/ 	.short	(.L_4583 - .L_4582)
.L_4582:
        /*0030*/ 	.word	0x00000000
        /*0034*/ 	.short	0x0000
        /*0036*/ 	.short	0x0000
        /*0038*/ 	.byte	0x00, 0xf0, 0x21, 0x00


	//----- nvinfo : EIATTR_MAXREG_COUNT
	.align		4
.L_4583:
        /*003c*/ 	.byte	0x03, 0x1b
        /*003e*/ 	.short	0x0080


	//----- nvinfo : EIATTR_EXTERNS
	.align		4
        /*0040*/ 	.byte	0x04, 0x0f
        /*0042*/ 	.short	(.L_4585 - .L_4584)


	//   ....[0]....
	.align		4
.L_4584:
        /*0044*/ 	.word	index@(__assertfail)


	//----- nvinfo : EIATTR_MERCURY_ISA_VERSION
	.align		4
.L_4585:
        /*0048*/ 	.byte	0x03, 0x5f
        /*004a*/ 	.short	0x0000


	//----- nvinfo : EIATTR_SYSCALL_OFFSETS
	.align		4
        /*004c*/ 	.byte	0x04, 0x46
        /*004e*/ 	.short	(.L_4587 - .L_4586)


	//   ....[0]....
.L_4586:
        /*0050*/ 	.word	0x00001280


	//   ....[1]....
        /*0054*/ 	.word	0x00002590


	//   ....[2]....
        /*0058*/ 	.word	0x00003890


	//   ....[3]....
        /*005c*/ 	.word	0x00004b80


	//----- nvinfo : EIATTR_EXIT_INSTR_OFFSETS
	.align		4
.L_4587:
        /*0060*/ 	.byte	0x04, 0x1c
        /*0062*/ 	.short	(.L_4589 - .L_4588)


	//   ....[0]....
.L_4588:
        /*0064*/ 	.word	0x000039a0


	//   ....[1]....
        /*0068*/ 	.word	0x00004c30


	//----- nvinfo : EIATTR_MAX_THREADS
	.align		4
.L_4589:
        /*006c*/ 	.byte	0x04, 0x05
        /*006e*/ 	.short	(.L_4591 - .L_4590)
.L_4590:
        /*0070*/ 	.word	0x00000080
        /*0074*/ 	.word	0x00000001
        /*0078*/ 	.word	0x00000001


	//----- nvinfo : EIATTR_CRS_STACK_SIZE
	.align		4
.L_4591:
        /*007c*/ 	.byte	0x04, 0x1e
        /*007e*/ 	.short	(.L_4593 - .L_4592)
.L_4592:
        /*0080*/ 	.word	0x00000000
.L_4593:


//--------------------- .nv.info._ZN2at6native24index_elementwise_kernelILi128ELi4EZNS0_22index_copy_kernel_implINS0_10OpaqueTypeILi8EEEEEvRNS_14TensorIteratorElllEUliE_EEvlT1_ --------------------------
	.section	.nv.info._ZN2at6native24index_elementwise_kernelILi128ELi4EZNS0_22index_copy_kernel_implINS0_10OpaqueTypeILi8EEEEEvRNS_14TensorIteratorElllEUliE_EEvlT1_,"",@"SHT_CUDA_INFO"
	.sectionflags	@""
	.align	4


	//----- nvinfo : EIATTR_CUDA_API_VERSION
	.align		4
        /*0000*/ 	.byte	0x04, 0x37
        /*0002*/ 	.short	(.L_4595 - .L_4594)
.L_4594:
        /*0004*/ 	.word	0x00000082


	//----- nvinfo : EIATTR_SW2861232_WAR
	.align		4
.L_4595:
        /*0008*/ 	.byte	0x01, 0x35
	.zero		2


	//----- nvinfo : EIATTR_PARAM_CBANK
	.align		4
        /*000c*/ 	.byte	0x04, 0x0a
        /*000e*/ 	.short	(.L_4597 - .L_4596)
	.align		4
.L_4596:
        /*0010*/ 	.word	index@(.nv.constant0._ZN2at6native24index_elementwise_kernelILi128ELi4EZNS0_22index_copy_kernel_implINS0_10OpaqueTypeILi8EEEEEvRNS_14TensorIteratorElllEUliE_EEvlT1_)
        /*0014*/ 	.short	0x0160
        /*0016*/ 	.short	0x0290


	//----- nvinfo : EIATTR_CBANK_PARAM_SIZE
	.align		4
.L_4597:
        /*0018*/ 	.byte	0x03, 0x19
        /*001a*/ 	.short	0x0290


	//----- nvinfo : EIATTR_KPARAM_INFO
	.align		4
        /*001c*/ 	.byte	0x04, 0x17
        /*001e*/ 	.short	(.L_4599 - .L_4598)
.L_4598:
        /*0020*/ 	.word	0x00000000
        /*0024*/ 	.short	0x0001
        /*0026*/ 	.short	0x0008
        /*0028*/ 	.byte	0x00, 0xf0, 0x21, 0x0a


	//----- nvinfo : EIATTR_KPARAM_INFO
	.align		4
.L_4599:
        /*002c*/ 	.byte	0x04, 0x17
        /*002e*/ 	.short	(.L_4601 - .L_4600)
.L_4600:
        /*0030*/ 	.word	0x00000000
        /*0034*/ 	.short	0x0000
        /*0036*/ 	.short	0x0000
        /*0038*/ 	.byte	0x00, 0xf0, 0x21, 0x00


	//----- nvinfo : EIATTR_MAXREG_COUNT
	.align		4
.L_4601:
        /*003c*/ 	.byte	0x03, 0x1b
        /*003e*/ 	.short	0x0080


	//----- nvinfo : EIATTR_EXTERNS
	.align		4
        /*0040*/ 	.byte	0x04, 0x0f
        /*0042*/ 	.short	(.L_4603 - .L_4602)


	//   ....[0]....
	.align		4
.L_4602:
        /*0044*/ 	.word	index@(__assertfail)


	//----- nvinfo : EIATTR_MERCURY_ISA_VERSION
	.align		4
.L_4603:
        /*0048*/ 	.byte	0x03, 0x5f
        /*004a*/ 	.short	0x0000


	//----- nvinfo : EIATTR_SYSCALL_OFFSETS
	.align		4
        /*004c*/ 	.byte	0x04, 0x46
        /*004e*/ 	.short	(.L_4605 - .L_4604)


	//   ....[0]....
.L_4604:
        /*0050*/ 	.word	0x00001280


	//   ....[1]....
        /*0054*/ 	.word	0x000025a0


	//   ....[2]....
        /*0058*/ 	.word	0x000038b0


	//   ....[3]....
        /*005c*/ 	.word	0x00004bb0


	//----- nvinfo : EIATTR_EXIT_INSTR_OFFSETS
	.align		4
.L_4605:
        /*0060*/ 	.byte	0x04, 0x1c
        /*0062*/ 	.short	(.L_4607 - .L_4606)


	//   ....[0]....
.L_4606:
        /*0064*/ 	.word	0x000039d0


	//   ....[1]....
        /*0068*/ 	.word	0x00004c70


	//----- nvinfo : EIATTR_MAX_THREADS
	.align		4
.L_4607:
        /*006c*/ 	.byte	0x04, 0x05
        /*006e*/ 	.short	(.L_4609 - .L_4608)
.L_4608:
        /*0070*/ 	.word	0x00000080
        /*0074*/ 	.word	0x00000001
        /*0078*/ 	.word	0x00000001


	//----- nvinfo : EIATTR_CRS_STACK_SIZE
	.align		4
.L_4609:
        /*007c*/ 	.byte	0x04, 0x1e
        /*007e*/ 	.short	(.L_4611 - .L_4610)
.L_4610:
        /*0080*/ 	.word	0x00000000
.L_4611:


//--------------------- .nv.info._ZN2at6native24index_elementwise_kernelILi128ELi4EZNS0_22index_copy_kernel_implINS0_10OpaqueTypeILi4EEEEEvRNS_14TensorIteratorElllEUliE_EEvlT1_ --------------------------
	.section	.nv.info._ZN2at6native24index_elementwise_kernelILi128ELi4EZNS0_22index_copy_kernel_implINS0_10OpaqueTypeILi4EEEEEvRNS_14TensorIteratorElllEUliE_EEvlT1_,"",@"SHT_CUDA_INFO"
	.sectionflags	@""
	.align	4


	//----- nvinfo : EIATTR_CUDA_API_VERSION
	.align		4
        /*0000*/ 	.byte	0x04, 0x37
        /*0002*/ 	.short	(.L_4613 - .L_4612)
.L_4612:
        /*0004*/ 	.word	0x00000082


	//----- nvinfo : EIATTR_SW2861232_WAR
	.align		4
.L_4613:
        /*0008*/ 	.byte	0x01, 0x35
	.zero		2


	//----- nvinfo : EIATTR_PARAM_CBANK
	.align		4
        /*000c*/ 	.byte	0x04, 0x0a
        /*000e*/ 	.short	(.L_4615 - .L_4614)
	.align		4
.L_4614:
        /*0010*/ 	.word	index@(.nv.constant0._ZN2at6native24index_elementwise_kernelILi128ELi4EZNS0_22index_copy_kernel_implINS0_10OpaqueTypeILi4EEEEEvRNS_14TensorIteratorElllEUliE_EEvlT1_)
        /*0014*/ 	.short	0x0160
        /*0016*/ 	.short	0x0290


	//----- nvinfo : EIATTR_CBANK_PARAM_SIZE
	.align		4
.L_4615:
        /*0018*/ 	.byte	0x03, 0x19
        /*001a*/ 	.short	0x0290


	//----- nvinfo : EIATTR_KPARAM_INFO
	.align		4
        /*001c*/ 	.byte	0x04, 0x17
        /*001e*/ 	.short	(.L_4617 - .L_4616)
.L_4616:
        /*0020*/ 	.word	0x00000000
        /*0024*/ 	.short	0x0001
        /*0026*/ 	.short	0x0008
        /*0028*/ 	.byte	0x00, 0xf0, 0x21, 0x0a


	//----- nvinfo : EIATTR_KPARAM_INFO
	.align		4
.L_4617:
        /*002c*/ 	.byte	0x04, 0x17
        /*002e*/ 	.short	(.L_4619 - .L_4618)
.L_4618:
        /*0030*/ 	.word	0x00000000
        /*0034*/ 	.short	0x0000
        /*0036*/ 	.short	0x0000
        /*0038*/ 	.byte	0x00, 0xf0, 0x21, 0x00


	//----- nvinfo : EIATTR_MAXREG_COUNT
	.align		4
.L_4619:
        /*003c*/ 	.byte	0x03, 0x1b
        /*003e*/ 	.short	0x0080


	//----- nvinfo : EIATTR_EXTERNS
	.align		4
        /*0040*/ 	.byte	0x04, 0x0f
        /*0042*/ 	.short	(.L_4621 - .L_4620)


	//   ....[0]....
	.align		4
.L_4620:
        /*0044*/ 	.word	index@(__assertfail)


	//----- nvinfo : EIATTR_MERCURY_ISA_VERSION
	.align		4
.L_4621:
        /*0048*/ 	.byte	0x03, 0x5f
        /*004a*/ 	.short	0x0000


	//----- nvinfo : EIATTR_SYSCALL_OFFSETS
	.align		4
        /*004c*/ 	.byte	0x04, 0x46
        /*004e*/ 	.short	(.L_4623 - .L_4622)


	//   ....[0]....
.L_4622:
        /*0050*/ 	.word	0x00001280


	//   ....[1]....
        /*0054*/ 	.word	0x00002580


	//   ....[2]....
        /*0058*/ 	.word	0x00003870


	//   ....[3]....
        /*005c*/ 	.word	0x00004b50


	//----- nvinfo : EIATTR_EXIT_INSTR_OFFSETS
	.align		4
.L_4623:
        /*0060*/ 	.byte	0x04, 0x1c
        /*0062*/ 	.short	(.L_4625 - .L_4624)


	//   ....[0]....
.L_4624:
        /*0064*/ 	.word	0x00003970


	//   ....[1]....
        /*0068*/ 	.word	0x00004bf0


	//----- nvinfo : EIATTR_MAX_THREADS
	.align		4
.L_4625:
        /*006c*/ 	.byte	0x04, 0x05
        /*006e*/ 	.short	(.L_4627 - .L_4626)
.L_4626:
        /*0070*/ 	.word	0x00000080
        /*0074*/ 	.word	0x00000001
        /*0078*/ 	.word	0x00000001


	//----- nvinfo : EIATTR_CRS_STACK_SIZE
	.align		4
.L_4627:
        /*007c*/ 	.byte	0x04, 0x1e
        /*007e*/ 	.short	(.L_4629 - .L_4628)
.L_4628:
        /*0080*/ 	.word	0x00000000
.L_4629:


//--------------------- .nv.info._ZN2at6native24index_elementwise_kernelILi128ELi4EZNS0_22index_copy_kernel_implINS0_10OpaqueTypeILi1EEEEEvRNS_14TensorIteratorElllEUliE_EEvlT1_ --------------------------
	.section	.nv.info._ZN2at6native24index_elementwise_kernelILi128ELi4EZNS0_22index_copy_kernel_implINS0_10OpaqueTypeILi1EEEEEvRNS_14TensorIteratorElllEUliE_EEvlT1_,"",@"SHT_CUDA_INFO"
	.sectionflags	@""
	.align	4


	//----- nvinfo : EIATTR_CUDA_API_VERSION
	.align		4
        /*0000*/ 	.byte	0x04, 0x37
        /*0002*/ 	.short	(.L_4631 - .L_4630)
.L_4630:
        /*0004*/ 	.word	0x00000082


	//----- nvinfo : EIATTR_SW2861232_WAR
	.align		4
.L_4631:
        /*0008*/ 	.byte	0x01, 0x35
	.zero		2


	//----- nvinfo : EIATTR_PARAM_CBANK
	.align		4
        /*000c*/ 	.byte	0x04, 0x0a
        /*000e*/ 	.short	(.L_4633 - .L_4632)
	.align		4
.L_4632:
        /*0010*/ 	.word	index@(.nv.constant0._ZN2at6native24index_elementwise_kernelILi128ELi4EZNS0_22index_copy_kernel_implINS0_10OpaqueTypeILi1EEEEEvRNS_14TensorIteratorElllEUliE_EEvlT1_)
        /*0014*/ 	.short	0x0160
        /*0016*/ 	.short	0x0290


	//----- nvinfo : EIATTR_CBANK_PARAM_SIZE
	.align		4
.L_4633:
        /*0018*/ 	.byte	0x03, 0x19
        /*001a*/ 	.short	0x0290


	//----- nvinfo : EIATTR_KPARAM_INFO
	.align		4
        /*001c*/ 	.byte	0x04, 0x17
        /*001e*/ 	.short	(.L_4635 - .L_4634)
.L_4634:
        /*0020*/ 	.word	0x00000000
        /*0024*/ 	.short	0x0001
        /*0026*/ 	.short	0x0008
        /*0028*/ 	.byte	0x00, 0xf0, 0x21, 0x0a


	//----- nvinfo : EIATTR_KPARAM_INFO
	.align		4
.L_4635:
        /*002c*/ 	.byte	0x04, 0x17
        /*002e*/ 	.short	(.L_4637 - .L_4636)
.L_4636:
        /*0030*/ 	.word	0x00000000
        /*0034*/ 	.short	0x0000
        /*0036*/ 	.short	0x0000
        /*0038*/ 	.byte	0x00, 0xf0, 0x21, 0x00


	//----- nvinfo : EIATTR_MAXREG_COUNT
	.align		4
.L_4637:
        /*003c*/ 	.byte	0x03, 0x1b
        /*003e*/ 	.short	0x0080


	//----- nvinfo : EIATTR_EXTERNS
	.align		4
        /*0040*/ 	.byte	0x04, 0x0f
        /*0042*/ 	.short	(.L_4639 - .L_4638)


	//   ....[0]....
	.align		4
.L_4638:
        /*0044*/ 	.word	index@(__assertfail)


	//----- nvinfo : EIATTR_MERCURY_ISA_VERSION
	.align		4
.L_4639:
        /*0048*/ 	.byte	0x03, 0x5f
        /*004a*/ 	.short	0x0000


	//----- nvinfo : EIATTR_SYSCALL_OFFSETS
	.align		4
        /*004c*/ 	.byte	0x04, 0x46
        /*004e*/ 	.short	(.L_4641 - .L_4640)


	//   ....[0]....
.L_4640:
        /*0050*/ 	.word	0x00001260


	//   ....[1]....
        /*0054*/ 	.word	0x00002550


	//   ....[2]....
        /*0058*/ 	.word	0x00003830


	//   ....[3]....
        /*005c*/ 	.word	0x00004b00


	//----- nvinfo : EIATTR_EXIT_INSTR_OFFSETS
	.align		4
.L_4641:
        /*0060*/ 	.byte	0x04, 0x1c
        /*0062*/ 	.short	(.L_4643 - .L_4642)


	//   ....[0]....
.L_4642:
        /*0064*/ 	.word	0x00003940


	//   ....[1]....
        /*0068*/ 	.word	0x00004ba0


	//----- nvinfo : EIATTR_MAX_THREADS
	.align		4
.L_4643:
        /*006c*/ 	.byte	0x04, 0x05
        /*006e*/ 	.short	(.L_4645 - .L_4644)
.L_4644:
        /*0070*/ 	.word	0x00000080
        /*0074*/ 	.word	0x00000001
        /*0078*/ 	.word	0x00000001


	//----- nvinfo : EIATTR_CRS_STACK_SIZE
	.align		4
.L_4645:
        /*007c*/ 	.byte	0x04, 0x1e
        /*007e*/ 	.short	(.L_4647 - .L_4646)
.L_4646:
        /*0080*/ 	.word	0x00000000
.L_4647:


//--------------------- .nv.info._ZN2at6native24index_elementwise_kernelILi128ELi4EZNS0_22index_fill_kernel_implINS0_10OpaqueTypeILi16EEEEEvRNS_14TensorIteratorElllT_EUliE_EEvlT1_ --------------------------
	.section	.nv.info._ZN2at6native24index_elementwise_kernelILi128ELi4EZNS0_22index_fill_kernel_implINS0_10OpaqueTypeILi16EEEEEvRNS_14TensorIteratorElllT_EUliE_EEvlT1_,"",@"SHT_CUDA_INFO"
	.sectionflags	@""
	.align	4


	//----- nvinfo : EIATTR_CUDA_API_VERSION
	.align		4
        /*0000*/ 	.byte	0x04, 0x37
        /*0002*/ 	.short	(.L_4649 - .L_4648)
.L_4648:
        /*0004*/ 	.word	0x00000082


	//----- nvinfo : EIATTR_SW2861232_WAR
	.align		4
.L_4649:
        /*0008*/ 	.byte	0x01, 0x35
	.zero		2


	//----- nvinfo : EIATTR_PARAM_CBANK
	.align		4
        /*000c*/ 	.byte	0x04, 0x0a
        /*000e*/ 	.short	(.L_4651 - .L_4650)
	.align		4
.L_4650:
        /*0010*/ 	.word	index@(.nv.constant0._ZN2at6native24index_elementwise_kernelILi128ELi4EZNS0_22index_fill_kernel_implINS0_10OpaqueTypeILi16EEEEEvRNS_14TensorIteratorElllT_EUliE_EEvlT1_)
        /*0014*/ 	.short	0x0160
        /*0016*/ 	.short	0x0240


	//----- nvinfo : EIATTR_CBANK_PARAM_SIZE
	.align		4
.L_4651:
        /*0018*/ 	.byte	0x03, 0x19
        /*001a*/ 	.short	0x0240


	//----- nvinfo : EIATTR_KPARAM_INFO
	.align		4
        /*001c*/ 	.byte	0x04, 0x17
        /*001e*/ 	.short	(.L_4653 - .L_4652)
.L_4652:
        /*0020*/ 	.word	0x00000000
        /*0024*/ 	.short	0x0001
        /*0026*/ 	.short	0x0010
        /*0028*/ 	.byte	0x00, 0xf0, 0xc1, 0x08


	//----- nvinfo : EIATTR_KPARAM_INFO
	.align		4
.L_4653:
        /*002c*/ 	.byte	0x04, 0x17
        /*002e*/ 	.short	(.L_4655 - .L_4654)
.L_4654:
        /*0030*/ 	.word	0x00000000
        /*0034*/ 	.short	0x0000
        /*0036*/ 	.short	0x0000
        /*0038*/ 	.byte	0x00, 0xf0, 0x21, 0x00


	//----- nvinfo : EIATTR_MAXREG_COUNT
	.align		4
.L_4655:
        /*003c*/ 	.byte	0x03, 0x1b
        /*003e*/ 	.short	0x0080


	//----- nvinfo : EIATTR_EXTERNS
	.align		4
        /*0040*/ 	.byte	0x04, 0x0f
        /*0042*/ 	.short	(.L_4657 - .L_4656)


	//   ....[0]....
	.align		4
.L_4656:
        /*0044*/ 	.word	index@(__assertfail)


	//----- nvinfo : EIATTR_MERCURY_ISA_VERSION
	.align		4
.L_4657:
        /*0048*/ 	.byte	0x03, 0x5f
        /*004a*/ 	.short	0x0000


	//----- nvinfo : EIATTR_SYSCALL_OFFSETS
	.align		4
        /*004c*/ 	.byte	0x04, 0x46
        /*004e*/ 	.short	(.L_4659 - .L_4658)


	//   ....[0]....
.L_4658:
        /*0050*/ 	.word	0x000010f0


	//   ....[1]....
        /*0054*/ 	.word	0x000022e0


	//   ....[2]....
        /*0058*/ 	.word	0x000034c0


	//   ....[3]....
        /*005c*/ 	.word	0x00004690


	//----- nvinfo : EIATTR_EXIT_INSTR_OFFSETS
	.align		4
.L_4659:
        /*0060*/ 	.byte	0x04, 0x1c
        /*0062*/ 	.short	(.L_4661 - .L_4660)


	//   ....[0]....
.L_4660:
        /*0064*/ 	.word	0x00003650


	//   ....[1]....
        /*0068*/ 	.word	0x000047c0


	//----- nvinfo : EIATTR_MAX_THREADS
	.align		4
.L_4661:
        /*006c*/ 	.byte	0x04, 0x05
        /*006e*/ 	.short	(.L_4663 - .L_4662)
.L_4662:
        /*0070*/ 	.word	0x00000080
        /*0074*/ 	.word	0x00000001
        /*0078*/ 	.word	0x00000001


	//----- nvinfo : EIATTR_CRS_STACK_SIZE
	.align		4
.L_4663:
        /*007c*/ 	.byte	0x04, 0x1e
        /*007e*/ 	.short	(.L_4665 - .L_4664)
.L_4664:
        /*0080*/ 	.word	0x00000000
.L_4665:


//--------------------- .nv.info._ZN2at6native24index_elementwise_kernelILi128ELi4EZNS0_22index_fill_kernel_implINS0_10OpaqueTypeILi2EEEEEvRNS_14TensorIteratorElllT_EUliE_EEvlT1_ --------------------------
	.section	.nv.info._ZN2at6native24index_elementwise_kernelILi128ELi4EZNS0_22index_fill_kernel_implINS0_10OpaqueTypeILi2EEEEEvRNS_14TensorIteratorElllT_EUliE_EEvlT1_,"",@"SHT_CUDA_INFO"
	.sectionflags	@""
	.align	4


	//----- nvinfo : EIATTR_CUDA_API_VERSION
	.align		4
        /*0000*/ 	.byte	0x04, 0x37
        /*0002*/ 	.short	(.L_4667 - .L_4666)
.L_4666:
        /*0004*/ 	.word	0x00000082


	//----- nvinfo : EIATTR_SW2861232_WAR
	.align		4
.L_4667:
        /*0008*/ 	.byte	0x01, 0x35
	.zero		2


	//----- nvinfo : EIATTR_PARAM_CBANK
	.align		4
        /*000c*/ 	.byte	0x04, 0x0a
        /*000e*/ 	.short	(.L_4669 - .L_4668)
	.align		4
.L_4668:
        /*0010*/ 	.word	index@(.nv.constant0._ZN2at6native24index_elementwise_kernelILi128ELi4EZNS0_22index_fill_kernel_implINS0_10OpaqueTypeILi2EEEEEvRNS_14TensorIteratorElllT_EUliE_EEvlT1_)
        /*0014*/ 	.short	0x0160
        /*0016*/ 	.short	0x0228


	//----- nvinfo : EIATTR_CBANK_PARAM_SIZE
	.align		4
.L_4669:
        /*0018*/ 	.byte	0x03, 0x19
        /*001a*/ 	.short	0x0228


	//----- nvinfo : EIATTR_KPARAM_INFO
	.align		4
        /*001c*/ 	.byte	0x04, 0x17
        /*001e*/ 	.short	(.L_4671 - .L_4670)
.L_4670:
        /*0020*/ 	.word	0x00000000
        /*0024*/ 	.short	0x0001
        /*0026*/ 	.short	0x0008
        /*0028*/ 	.byte	0x00, 0xf0, 0x81, 0x08


	//----- nvinfo : EIATTR_KPARAM_INFO
	.align		4
.L_4671:
        /*002c*/ 	.byte	0x04, 0x17
        /*002e*/ 	.short	(.L_4673 - .L_4672)
.L_4672:
        /*0030*/ 	.word	0x00000000
        /*0034*/ 	.short	0x0000
        /*0036*/ 	.short	0x0000
        /*0038*/ 	.byte	0x00, 0xf0, 0x21, 0x00


	//----- nvinfo : EIATTR_MAXREG_COUNT
	.align		4
.L_4673:
        /*003c*/ 	.byte	0x03, 0x1b
        /*003e*/ 	.short	0x0080


	//----- nvinfo : EIATTR_EXTERNS
	.align		4
        /*0040*/ 	.byte	0x04, 0x0f
        /*0042*/ 	.short	(.L_4675 - .L_4674)


	//   ....[0]....
	.align		4
.L_4674:
        /*0044*/ 	.word	index@(__assertfail)


	//----- nvinfo : EIATTR_MERCURY_ISA_VERSION
	.align		4
.L_4675:
        /*0048*/ 	.byte	0x03, 0x5f
        /*004a*/ 	.short	0x0000


	//----- nvinfo : EIATTR_SYSCALL_OFFSETS
	.align		4
        /*004c*/ 	.byte	0x04, 0x46
        /*004e*/ 	.short	(.L_4677 - .L_4676)


	//   ....[0]....
.L_4676:
        /*0050*/ 	.word	0x00001110


	//   ....[1]....
        /*0054*/ 	.word	0x000022e0


	//   ....[2]....
        /*0058*/ 	.word	0x000034a0


	//   ....[3]....
        /*005c*/ 	.word	0x00004650


	//----- nvinfo : EIATTR_EXIT_INSTR_OFFSETS
	.align		4
.L_4677:
        /*0060*/ 	.byte	0x04, 0x1c
        /*0062*/ 	.short	(.L_4679 - .L_4678)


	//   ....[0]....
.L_4678:
        /*0064*/ 	.word	0x00003600


	//   ....[1]....
        /*0068*/ 	.word	0x00004750


	//----- nvinfo : EIATTR_MAX_THREADS
	.align		4
.L_4679:
        /*006c*/ 	.byte	0x04, 0x05
        /*006e*/ 	.short	(.L_4681 - .L_4680)
.L_4680:
        /*0070*/ 	.word	0x00000080
        /*0074*/ 	.word	0x00000001
        /*0078*/ 	.word	0x00000001


	//----- nvinfo : EIATTR_CRS_STACK_SIZE
	.align		4
.L_4681:
        /*007c*/ 	.byte	0x04, 0x1e
        /*007e*/ 	.short	(.L_4683 - .L_4682)
.L_4682:
        /*0080*/ 	.word	0x00000000
.L_4683:


//--------------------- .nv.info._ZN2at6native24index_elementwise_kernelILi128ELi4EZNS0_22index_fill_kernel_implINS0_10OpaqueTypeILi8EEEEEvRNS_14TensorIteratorElllT_EUliE_EEvlT1_ --------------------------
	.section	.nv.info._ZN2at6native24index_elementwise_kernelILi128ELi4EZNS0_22index_fill_kernel_implINS0_10OpaqueTypeILi8EEEEEvRNS_14TensorIteratorElllT_EUliE_EEvlT1_,"",@"SHT_CUDA_INFO"
	.sectionflags	@""
	.align	4


	//----- nvinfo : EIATTR_CUDA_API_VERSION
	.align		4
        /*0000*/ 	.byte	0x04, 0x37
        /*0002*/ 	.short	(.L_4685 - .L_4684)
.L_4684:
        /*0004*/ 	.word	0x00000082


	//----- nvinfo : EIATTR_SW2861232_WAR
	.align		4
.L_4685:
        /*0008*/ 	.byte	0x01, 0x35
	.zero		2


	//----- nvinfo : EIATTR_PARAM_CBANK
	.align		4
        /*000c*/ 	.byte	0x04, 0x0a
        /*000e*/ 	.short	(.L_4687 - .L_4686)
	.align		4
.L_4686:
        /*0010*/ 	.word	index@(.nv.constant0._ZN2at6native24index_elementwise_kernelILi128ELi4EZNS0_22index_fill_kernel_implINS0_10OpaqueTypeILi8EEEEEvRNS_14TensorIteratorElllT_EUliE_EEvlT1_)
        /*0014*/ 	.short	0x0160
        /*0016*/ 	.short	0x0228


	//----- nvinfo : EIATTR_CBANK_PARAM_SIZE
	.align		4
.L_4687:
        /*0018*/ 	.byte	0x03, 0x19
        /*001a*/ 	.short	0x0228


	//----- nvinfo : EIATTR_KPARAM_INFO
	.align		4
        /*001c*/ 	.byte	0x04, 0x17
        /*001e*/ 	.short	(.L_4689 - .L_4688)
.L_4688:
        /*0020*/ 	.word	0x00000000
        /*0024*/ 	.short	0x0001
        /*0026*/ 	.short	0x0008
        /*0028*/ 	.byte	0x00, 0xf0, 0x81, 0x08


	//----- nvinfo : EIATTR_KPARAM_INFO
	.align		4
.L_4689:
        /*002c*/ 	.byte	0x04, 0x17
        /*002e*/ 	.short	(.L_4691 - .L_4690)
.L_4690:
        /*0030*/ 	.word	0x00000000
        /*0034*/ 	.short	0x0000
        /*0036*/ 	.short	0x0000
        /*0038*/ 	.byte	0x00, 0xf0, 0x21, 0x00


	//----- nvinfo : EIATTR_MAXREG_COUNT
	.align		4
.L_4691:
        /*003c*/ 	.byte	0x03, 0x1b
        /*003e*/ 	.short	0x0080


	//----- nvinfo : EIATTR_EXTERNS
	.align		4
        /*0040*/ 	.byte	0x04, 0x0f
        /*0042*/ 	.short	(.L_4693 - .L_4692)


	//   ....[0]....
	.align		4
.L_4692:
        /*0044*/ 	.word	index@(__assertfail)


	//----- nvinfo : EIATTR_MERCURY_ISA_VERSION
	.align		4
.L_4693:
        /*0048*/ 	.byte	0x03, 0x5f
        /*004a*/ 	.short	0x0000


	//----- nvinfo : EIATTR_SYSCALL_OFFSETS
	.align		4
        /*004c*/ 	.byte	0x04, 0x46
        /*004e*/ 	.short	(.L_4695 - .L_4694)


	//   ....[0]....
.L_4694:
        /*0050*/ 	.word	0x000011a0


	//   ....[1]....
        /*0054*/ 	.word	0x00002400


	//   ....[2]....
        /*0058*/ 	.word	0x00003650


	//   ....[3]....
        /*005c*/ 	.word	0x00004890


	//----- nvinfo : EIATTR_EXIT_INSTR_OFFSETS
	.align		4
.L_4695:
        /*0060*/ 	.byte	0x04, 0x1c
        /*0062*/ 	.short	(.L_4697 - .L_4696)


	//   ....[0]....
.L_4696:
        /*0064*/ 	.word	0x00003840


	//   ....[1]....
        /*0068*/ 	.word	0x00004a20


	//----- nvinfo : EIATTR_MAX_THREADS
	.align		4
.L_4697:
        /*006c*/ 	.byte	0x04, 0x05
        /*006e*/ 	.short	(.L_4699 - .L_4698)
.L_4698:
        /*0070*/ 	.word	0x00000080
        /*0074*/ 	.word	0x00000001
        /*0078*/ 	.word	0x00000001


	//----- nvinfo : EIATTR_CRS_STACK_SIZE
	.align		4
.L_4699:
        /*007c*/ 	.byte	0x04, 0x1e
        /*007e*/ 	.short	(.L_4701 - .L_4700)
.L_4700:
        /*0080*/ 	.word	0x00000000
.L_4701:


//--------------------- .nv.info._ZN2at6native24index_elementwise_kernelILi128ELi4EZNS0_22index_fill_kernel_implINS0_10OpaqueTypeILi4EEEEEvRNS_14TensorIteratorElllT_EUliE_EEvlT1_ --------------------------
	.section	.nv.info._ZN2at6native24index_elementwise_kernelILi128ELi4EZNS0_22index_fill_kernel_implINS0_10OpaqueTypeILi4EEEEEvRNS_14TensorIteratorElllT_EUliE_EEvlT1_,"",@"SHT_CUDA_INFO"
	.sectionflags	@""
	.align	4


	//----- nvinfo : EIATTR_CUDA_API_VERSION
	.align		4
        /*0000*/ 	.byte	0x04, 0x37
        /*0002*/ 	.short	(.L_4703 - .L_4702)
.L_4702:
        /*0004*/ 	.word	0x00000082


	//----- nvinfo : EIATTR_SW2861232_WAR
	.align		4
.L_4703:
        /*0008*/ 	.byte	0x01, 0x35
	.zero		2


	//----- nvinfo : EIATTR_PARAM_CBANK
	.align		4
        /*000c*/ 	.byte	0x04, 0x0a
        /*000e*/ 	.short	(.L_4705 - .L_4704)
	.align		4
.L_4704:
        /*0010*/ 	.word	index@(.nv.constant0._ZN2at6native24index_elementwise_kernelILi128ELi4EZNS0_22index_fill_kernel_implINS0_10OpaqueTypeILi4EEEEEvRNS_14TensorIteratorElllT_EUliE_EEvlT1_)
        /*0014*/ 	.short	0x0160
        /*0016*/ 	.short	0x0228


	//----- nvinfo : EIATTR_CBANK_PARAM_SIZE
	.align		4
.L_4705:
        /*0018*/ 	.byte	0x03, 0x19
        /*001a*/ 	.short	0x0228


	//----- nvinfo : EIATTR_KPARAM_INFO
	.align		4
        /*001c*/ 	.byte	0x04, 0x17
        /*001e*/ 	.short	(.L_4707 - .L_4706)
.L_4706:
        /*0020*/ 	.word	0x00000000
        /*0024*/ 	.short	0x0001
        /*0026*/ 	.short	0x0008
        /*0028*/ 	.byte	0x00, 0xf0, 0x81, 0x08


	//----- nvinfo : EIATTR_KPARAM_INFO
	.align		4
.L_4707:
        /*002c*/ 	.byte	0x04, 0x17
        /*002e*/ 	.short	(.L_4709 - .L_4708)
.L_4708:
        /*0030*/ 	.word	0x00000000
        /*0034*/ 	.short	0x0000
        /*0036*/ 	.short	0x0000
        /*0038*/ 	.byte	0x00, 0xf0, 0x21, 0x00


	//----- nvinfo : EIATTR_MAXREG_COUNT
	.align		4
.L_4709:
        /*003c*/ 	.byte	0x03, 0x1b
        /*003e*/ 	.short	0x0080


	//----- nvinfo : EIATTR_EXTERNS
	.align		4
        /*0040*/ 	.byte	0x04, 0x0f
        /*0042*/ 	.short	(.L_4711 - .L_4710)


	//   ....[0]....
	.align		4
.L_4710:
        /*0044*/ 	.word	index@(__assertfail)


	//----- nvinfo : EIATTR_MERCURY_ISA_VERSION
	.align		4
.L_4711:
        /*0048*/ 	.byte	0x03, 0x5f
        /*004a*/ 	.short	0x0000


	//----- nvinfo : EIATTR_SYSCALL_OFFSETS
	.align		4
        /*004c*/ 	.byte	0x04, 0x46
        /*004e*/ 	.short	(.L_4713 - .L_4712)


	//   ....[0]....
.L_4712:
        /*0050*/ 	.word	0x00001120


	//   ....[1]....
        /*0054*/ 	.word	0x00002310


	//   ....[2]....
        /*0058*/ 	.word	0x000034f0


	//   ....[3]....
        /*005c*/ 	.word	0x000046c0


	//----- nvinfo : EIATTR_EXIT_INSTR_OFFSETS
	.align		4
.L_4713:
        /*0060*/ 	.byte	0x04, 0x1c
        /*0062*/ 	.short	(.L_4715 - .L_4714)


	//   ....[0]....
.L_4714:
        /*0064*/ 	.word	0x00003670


	//   ....[1]....
        /*0068*/ 	.word	0x000047e0


	//----- nvinfo : EIATTR_MAX_THREADS
	.align		4
.L_4715:
        /*006c*/ 	.byte	0x04, 0x05
        /*006e*/ 	.short	(.L_4717 - .L_4716)
.L_4716:
        /*0070*/ 	.word	0x00000080
        /*0074*/ 	.word	0x00000001
        /*0078*/ 	.word	0x00000001


	//----- nvinfo : EIATTR_CRS_STACK_SIZE
	.align		4
.L_4717:
        /*007c*/ 	.byte	0x04, 0x1e
        /*007e*/ 	.short	(.L_4719 - .L_4718)
.L_4718:
        /*0080*/ 	.word	0x00000000
.L_4719:


//--------------------- .nv.info._ZN2at6native24index_elementwise_kernelILi128ELi4EZNS0_22index_fill_kernel_implINS0_10OpaqueTypeILi1EEEEEvRNS_14TensorIteratorElllT_EUliE_EEvlT1_ --------------------------
	.section	.nv.info._ZN2at6native24index_elementwise_kernelILi128ELi4EZNS0_22index_fill_kernel_implINS0_10OpaqueTypeILi1EEEEEvRNS_14TensorIteratorElllT_EUliE_EEvlT1_,"",@"SHT_CUDA_INFO"
	.sectionflags	@""
	.align	4


	//----- nvinfo : EIATTR_CUDA_API_VERSION
	.align		4
        /*0000*/ 	.byte	0x04, 0x37
        /*0002*/ 	.short	(.L_4721 - .L_4720)
.L_4720:
        /*0004*/ 	.word	0x00000082


	//----- nvinfo : EIATTR_SW2861232_WAR
	.align		4
.L_4721:
        /*0008*/ 	.byte	0x01, 0x35
	.zero		2


	//----- nvinfo : EIATTR_PARAM_CBANK
	.align		4
        /*000c*/ 	.byte	0x04, 0x0a
        /*000e*/ 	.short	(.L_4723 - .L_4722)
	.align		4
.L_4722:
        /*0010*/ 	.word	index@(.nv.constant0._ZN2at6native24index_elementwise_kernelILi128ELi4EZNS0_22index_fill_kernel_implINS0_10OpaqueTypeILi1EEEEEvRNS_14TensorIteratorElllT_EUliE_EEvlT1_)
        /*0014*/ 	.short	0x0160
        /*0016*/ 	.short	0x0228


	//----- nvinfo : EIATTR_CBANK_PARAM_SIZE
	.align		4
.L_4723:
        /*0018*/ 	.byte	0x03, 0x19
        /*001a*/ 	.short	0x0228


	//----- nvinfo : EIATTR_KPARAM_INFO
	.align		4
        /*001c*/ 	.byte	0x04, 0x17
        /*001e*/ 	.short	(.L_4725 - .L_4724)
.L_4724:
        /*0020*/ 	.word	0x00000000
        /*0024*/ 	.short	0x0001
        /*0026*/ 	.short	0x0008
        /*0028*/ 	.byte	0x00, 0xf0, 0x81, 0x08


	//----- nvinfo : EIATTR_KPARAM_INFO
	.align		4
.L_4725:
        /*002c*/ 	.byte	0x04, 0x17
        /*002e*/ 	.short	(.L_4727 - .L_4726)
.L_4726:
        /*0030*/ 	.word	0x00000000
        /*0034*/ 	.short	0x0000
        /*0036*/ 	.short	0x0000
        /*0038*/ 	.byte	0x00, 0xf0, 0x21, 0x00


	//----- nvinfo : EIATTR_MAXREG_COUNT
	.align		4
.L_4727:
        /*003c*/ 	.byte	0x03, 0x1b
        /*003e*/ 	.short	0x0080


	//----- nvinfo : EIATTR_EXTERNS
	.align		4
        /*0040*/ 	.byte	0x04, 0x0f
        /*0042*/ 	.short	(.L_4729 - .L_4728)


	//   ....[0]....
	.align		4
.L_4728:
        /*0044*/ 	.word	index@(__assertfail)


	//----- nvinfo : EIATTR_MERCURY_ISA_VERSION
	.align		4
.L_4729:
        /*0048*/ 	.byte	0x03, 0x5f
        /*004a*/ 	.short	0x0000


	//----- nvinfo : EIATTR_SYSCALL_OFFSETS
	.align		4
        /*004c*/ 	.byte	0x04, 0x46
        /*004e*/ 	.short	(.L_4731 - .L_4730)


	//   ....[0]....
.L_4730:
        /*0050*/ 	.word	0x000010e0


	//   ....[1]....
        /*0054*/ 	.word	0x00002290


	//   ....[2]....
        /*0058*/ 	.word	0x00003430


	//   ....[3]....
        /*005c*/ 	.word	0x000045c0


	//----- nvinfo : EIATTR_EXIT_INSTR_OFFSETS
	.align		4
.L_4731:
        /*0060*/ 	.byte	0x04, 0x1c
        /*0062*/ 	.short	(.L_4733 - .L_4732)


	//   ....[0]....
.L_4732:
        /*0064*/ 	.word	0x00003580


	//   ....[1]....
        /*0068*/ 	.word	0x000046b0


	//----- nvinfo : EIATTR_MAX_THREADS
	.align		4
.L_4733:
        /*006c*/ 	.byte	0x04, 0x05
        /*006e*/ 	.short	(.L_4735 - .L_4734)
.L_4734:
        /*0070*/ 	.word	0x00000080
        /*0074*/ 	.word	0x00000001
        /*0078*/ 	.word	0x00000001


	//----- nvinfo : EIATTR_CRS_STACK_SIZE
	.align		4
.L_4735:
        /*007c*/ 	.byte	0x04, 0x1e
        /*007e*/ 	.short	(.L_4737 - .L_4736)
.L_4736:
        /*0080*/ 	.word	0x00000000
.L_4737:


//--------------------- .nv.info._ZN2at6native24index_elementwise_kernelILi128ELi4EZNS0_16gpu_index_kernelIZNS0_17index_kernel_implINS0_10OpaqueTypeILi16EEEEEvRNS_18TensorIteratorBaseEN3c108ArrayRefIlEESA_EUlPcPKclE_EEvS7_SA_SA_RKT_bEUliE_EEvlT1_ --------------------------
	.section	.nv.info._ZN2at6native24index_elementwise_kernelILi128ELi4EZNS0_16gpu_index_kernelIZNS0_17index_kernel_implINS0_10OpaqueTypeILi16EEEEEvRNS_18TensorIteratorBaseEN3c108ArrayRefIlEESA_EUlPcPKclE_EEvS7_SA_SA_RKT_bEUliE_EEvlT1_,"",@"SHT_CUDA_INFO"
	.sectionflags	@""
	.align	4


	//----- nvinfo : EIATTR_CUDA_API_VERSION
	.align		4
        /*0000*/ 	.byte	0x04, 0x37
        /*0002*/ 	.short	(.L_4739 - .L_4738)
.L_4738:
        /*0004*/ 	.word	0x00000082


	//----- nvinfo : EIATTR_SW2861232_WAR
	.align		4
.L_4739:
        /*0008*/ 	.byte	0x01, 0x35
	.zero		2


	//----- nvinfo : EIATTR_PARAM_CBANK
	.align		4
        /*000c*/ 	.byte	0x04, 0x0a
        /*000e*/ 	.short	(.L_4741 - .L_4740)
	.align		4
.L_4740:
        /*0010*/ 	.word	index@(.nv.constant0._ZN2at6native24index_elementwise_kernelILi128ELi4EZNS0_16gpu_index_kernelIZNS0_17index_kernel_implINS0_10OpaqueTypeILi16EEEEEvRNS_18TensorIteratorBaseEN3c108ArrayRefIlEESA_EUlPcPKclE_EEvS7_SA_SA_RKT_bEUliE_EEvlT1_)
        /*0014*/ 	.short	0x0160
        /*0016*/ 	.short	0x04e0


	//----- nvinfo : EIATTR_CBANK_PARAM_SIZE
	.align		4
.L_4741:
        /*0018*/ 	.byte	0x03, 0x19
        /*001a*/ 	.short	0x04e0


	//----- nvinfo : EIATTR_KPARAM_INFO
	.align		4
        /*001c*/ 	.byte	0x04, 0x17
        /*001e*/ 	.short	(.L_4743 - .L_4742)
.L_4742:
        /*0020*/ 	.word	0x00000000
        /*0024*/ 	.short	0x0001
        /*0026*/ 	.short	0x0008
        /*0028*/ 	.byte	0x00, 0xf0, 0x61, 0x13


	//----- nvinfo : EIATTR_KPARAM_INFO
	.align		4
.L_4743:
        /*002c*/ 	.byte	0x04, 0x17
        /*002e*/ 	.short	(.L_4745 - .L_4744)
.L_4744:
        /*0030*/ 	.word	0x00000000
        /*0034*/ 	.short	0x0000
        /*0036*/ 	.short	0x0000
        /*0038*/ 	.byte	0x00, 0xf0, 0x21, 0x00


	//----- nvinfo : EIATTR_MAXREG_COUNT
	.align		4
.L_4745:
        /*003c*/ 	.byte	0x03, 0x1b
        /*003e*/ 	.short	0x0080


	//----- nvinfo : EIATTR_EXTERNS
	.align		4
        /*0040*/ 	.byte	0x04, 0x0f
        /*0042*/ 	.short	(.L_4747 - .L_4746)


	//   ....[0]....
	.align		4
.L_4746:
        /*0044*/ 	.word	index@(__assertfail)


	//----- nvinfo : EIATTR_MERCURY_ISA_VERSION
	.align		4
.L_4747:
        /*0048*/ 	.byte	0x03, 0x5f
        /*004a*/ 	.short	0x0000


	//----- nvinfo : EIATTR_SYSCALL_OFFSETS
	.align		4
        /*004c*/ 	.byte	0x04, 0x46
        /*004e*/ 	.short	(.L_4749 - .L_4748)


	//   ....[0]....
.L_4748:
        /*0050*/ 	.word	0x00001420


	//   ....[1]....
        /*0054*/ 	.word	0x000016f0


	//   ....[2]....
        /*0058*/ 	.word	0x000019d0


	//   ....[3]....
        /*005c*/ 	.word	0x00001cb0


	//   ....[4]....
        /*0060*/ 	.word	0x00002080


	//   ....[5]....
        /*0064*/ 	.word	0x00002380


	//   ....[6]....
        /*0068*/ 	.word	0x00002670


	//   ....[7]....
        /*006c*/ 	.word	0x00003b60


	//   ....[8]....
        /*0070*/ 	.word	0x00003e30


	//   ....[9]....
        /*0074*/ 	.word	0x00004110


	//   ....[10]....
        /*0078*/ 	.word	0x000043f0


	//   ....[11]....
        /*007c*/ 	.word	0x000047a0


	//   ....[12]....
        /*0080*/ 	.word	0x00004aa0


	//   ....[13]....
        /*0084*/ 	.word	0x00004da0


	//   ....[14]....
        /*0088*/ 	.word	0x00006280


	//   ....[15]....
        /*008c*/ 	.word	0x00006550


	//   ....[16]....
        /*0090*/ 	.word	0x00006830


	//   ....[17]....
        /*0094*/ 	.word	0x00006b10


	//   ....[18]....
        /*0098*/ 	.word	0x00006ec0


	//   ....[19]....
        /*009c*/ 	.word	0x000071c0


	//   ....[20]....
        /*00a0*/ 	.word	0x000074c0


	//   ....[21]....
        /*00a4*/ 	.word	0x00008970


	//   ....[22]....
        /*00a8*/ 	.word	0x00008c40


	//   ....[23]....
        /*00ac*/ 	.word	0x00008f20


	//   ....[24]....
        /*00b0*/ 	.word	0x00009200


	//   ....[25]....
        /*00b4*/ 	.word	0x000095b0


	//   ....[26]....
        /*00b8*/ 	.word	0x000098b0


	//   ....[27]....
        /*00bc*/ 	.word	0x00009bb0


	//----- nvinfo : EIATTR_EXIT_INSTR_OFFSETS
	.align		4
.L_4749:
        /*00c0*/ 	.byte	0x04, 0x1c
        /*00c2*/ 	.short	(.L_4751 - .L_4750)


	//   ....[0]....
.L_4750:
        /*00c4*/ 	.word	0x00007620


	//   ....[1]....
        /*00c8*/ 	.word	0x00009cb0


	//----- nvinfo : EIATTR_MAX_THREADS
	.align		4
.L_4751:
        /*00cc*/ 	.byte	0x04, 0x05
        /*00ce*/ 	.short	(.L_4753 - .L_4752)
.L_4752:
        /*00d0*/ 	.word	0x00000080
        /*00d4*/ 	.word	0x00000001
        /*00d8*/ 	.word	0x00000001


	//----- nvinfo : EIATTR_CRS_STACK_SIZE
	.align		4
.L_4753:
        /*00dc*/ 	.byte	0x04, 0x1e
        /*00de*/ 	.short	(.L_4755 - .L_4754)
.L_4754:
        /*00e0*/ 	.word	0x00000000
.L_4755:


//--------------------- .nv.info._ZN2at6native24index_elementwise_kernelILi128ELi4EZNS0_16gpu_index_kernelIZNS0_17index_kernel_implINS0_10OpaqueTypeILi2EEEEEvRNS_18TensorIteratorBaseEN3c108ArrayRefIlEESA_EUlPcPKclE_EEvS7_SA_SA_RKT_bEUliE_EEvlT1_ --------------------------
	.section	.nv.info._ZN2at6native24index_elementwise_kernelILi128ELi4EZNS0_16gpu_index_kernelIZNS0_17index_kernel_implINS0_10OpaqueTypeILi2EEEEEvRNS_18TensorIteratorBaseEN3c108ArrayRefIlEESA_EUlPcPKclE_EEvS7_SA_SA_RKT_bEUliE_EEvlT1_,"",@"SHT_CUDA_INFO"
	.sectionflags	@""
	.align	4


	//----- nvinfo : EIATTR_CUDA_API_VERSION
	.align		4
        /*0000*/ 	.byte	0x04, 0x37
        /*0002*/ 	.short	(.L_4757 - .L_4756)
.L_4756:
        /*0004*/ 	.word	0x00000082


	//----- nvinfo : EIATTR_SW2861232_WAR
	.align		4
.L_4757:
        /*0008*/ 	.byte	0x01, 0x35
	.zero		2


	//----- nvinfo : EIATTR_PARAM_CBANK
	.align		4
        /*000c*/ 	.byte	0x04, 0x0a
        /*000e*/ 	.short	(.L_4759 - .L_4758)
	.align		4
.L_4758:
        /*0010*/ 	.word	index@(.nv.constant0._ZN2at6native24index_elementwise_kernelILi128ELi4EZNS0_16gpu_index_kernelIZNS0_17index_kernel_implINS0_10OpaqueTypeILi2EEEEEvRNS_18TensorIteratorBaseEN3c108ArrayRefIlEESA_EUlPcPKclE_EEvS7_SA_SA_RKT_bEUliE_EEvlT1_)
        /*0014*/ 	.short	0x0160
        /*0016*/ 	.short	0x04e0


	//----- nvinfo : EIATTR_CBANK_PARAM_SIZE
	.align		4
.L_4759:
        /*0018*/ 	.byte	0x03, 0x19
        /*001a*/ 	.short	0x04e0


	//----- nvinfo : EIATTR_KPARAM_INFO
	.align		4
        /*001c*/ 	.byte	0x04, 0x17
        /*001e*/ 	.short	(.L_4761 - .L_4760)
.L_4760:
        /*0020*/ 	.word	0x00000000
        /*0024*/ 	.short	0x0001
        /*0026*/ 	.short	0x0008
        /*0028*/ 	.byte	0x00, 0xf0, 0x61, 0x13


	//----- nvinfo : EIATTR_KPARAM_INFO
	.align		4
.L_4761:
        /*002c*/ 	.byte	0x04, 0x17
        /*002e*/ 	.short	(.L_4763 - .L_4762)
.L_4762:
        /*0030*/ 	.word	0x00000000
        /*0034*/ 	.short	0x0000
        /*0036*/ 	.short	0x0000
        /*0038*/ 	.byte	0x00, 0xf0, 0x21, 0x00


	//----- nvinfo : EIATTR_MAXREG_COUNT
	.align		4
.L_4763:
        /*003c*/ 	.byte	0x03, 0x1b
        /*003e*/ 	.short	0x0080


	//----- nvinfo : EIATTR_EXTERNS
	.align		4
        /*0040*/ 	.byte	0x04, 0x0f
        /*0042*/ 	.short	(.L_4765 - .L_4764)


	//   ....[0]....
	.align		4
.L_4764:
        /*0044*/ 	.word	index@(__assertfail)


	//----- nvinfo : EIATTR_MERCURY_ISA_VERSION
	.align		4
.L_4765:
        /*0048*/ 	.byte	0x03, 0x5f
        /*004a*/ 	.short	0x0000


	//----- nvinfo : EIATTR_SYSCALL_OFFSETS
	.align		4
        /*004c*/ 	.byte	0x04, 0x46
        /*004e*/ 	.short	(.L_4767 - .L_4766)


	//   ....[0]....
.L_4766:
        /*0050*/ 	.word	0x00001420


	//   ....[1]....
        /*0054*/ 	.word	0x000016f0


	//   ....[2]....
        /*0058*/ 	.word	0x000019d0


	//   ....[3]....
        /*005c*/ 	.word	0x00001cb0


	//   ....[4]....
        /*0060*/ 	.word	0x00002080


	//   ....[5]....
        /*0064*/ 	.word	0x00002380


	//   ....[6]....
        /*0068*/ 	.word	0x00002670


	//   ....[7]....
        /*006c*/ 	.word	0x00003b70


	//   ....[8]....
        /*0070*/ 	.word	0x00003e40


	//   ....[9]....
        /*0074*/ 	.word	0x00004120


	//   ....[10]....
        /*0078*/ 	.word	0x00004400


	//   ....[11]....
        /*007c*/ 	.word	0x000047b0


	//   ....[12]....
        /*0080*/ 	.word	0x00004ab0


	//   ....[13]....
        /*0084*/ 	.word	0x00004db0


	//   ....[14]....
        /*0088*/ 	.word	0x000062a0


	//   ....[15]....
        /*008c*/ 	.word	0x00006570


	//   ....[16]....
        /*0090*/ 	.word	0x00006850


	//   ....[17]....
        /*0094*/ 	.word	0x00006b30


	//   ....[18]....
        /*0098*/ 	.word	0x00006ee0


	//   ....[19]....
        /*009c*/ 	.word	0x000071e0


	//   ....[20]....
        /*00a0*/ 	.word	0x000074e0


	//   ....[21]....
        /*00a4*/ 	.word	0x000089a0


	//   ....[22]....
        /*00a8*/ 	.word	0x00008c70


	//   ....[23]....
        /*00ac*/ 	.word	0x00008f50


	//   ....[24]....
        /*00b0*/ 	.word	0x00009230


	//   ....[25]....
        /*00b4*/ 	.word	0x000095e0


	//   ....[26]....
        /*00b8*/ 	.word	0x000098e0


	//   ....[27]....
        /*00bc*/ 	.word	0x00009be0


	//----- nvinfo : EIATTR_EXIT_INSTR_OFFSETS
	.align		4
.L_4767:
        /*00c0*/ 	.byte	0x04, 0x1c
        /*00c2*/ 	.short	(.L_4769 - .L_4768)


	//   ....[0]....
.L_4768:
        /*00c4*/ 	.word	0x00007650


	//   ....[1]....
        /*00c8*/ 	.word	0x00009cf0


	//----- nvinfo : EIATTR_MAX_THREADS
	.align		4
.L_4769:
        /*00cc*/ 	.byte	0x04, 0x05
        /*00ce*/ 	.short	(.L_4771 - .L_4770)
.L_4770:
        /*00d0*/ 	.word	0x00000080
        /*00d4*/ 	.word	0x00000001
        /*00d8*/ 	.word	0x00000001


	//----- nvinfo : EIATTR_CRS_STACK_SIZE
	.align		4
.L_4771:
        /*00dc*/ 	.byte	0x04, 0x1e
        /*00de*/ 	.short	(.L_4773 - .L_4772)
.L_4772:
        /*00e0*/ 	.word	0x00000000
.L_4773:


//--------------------- .nv.info._ZN2at6native24index_elementwise_kernelILi128ELi4EZNS0_16gpu_index_kernelIZNS0_17index_kernel_implINS0_10OpaqueTypeILi8EEEEEvRNS_18TensorIteratorBaseEN3c108ArrayRefIlEESA_EUlPcPKclE_EEvS7_SA_SA_RKT_bEUliE_EEvlT1_ --------------------------
	.section	.nv.info._ZN2at6native24index_elementwise_kernelILi128ELi4EZNS0_16gpu_index_kernelIZNS0_17index_kernel_implINS0_10OpaqueTypeILi8EEEEEvRNS_18TensorIteratorBaseEN3c108ArrayRefIlEESA_EUlPcPKclE_EEvS7_SA_SA_RKT_bEUliE_EEvlT1_,"",@"SHT_CUDA_INFO"
	.sectionflags	@""
	.align	4


	//----- nvinfo : EIATTR_CUDA_API_VERSION
	.align		4
        /*0000*/ 	.byte	0x04, 0x37
        /*0002*/ 	.short	(.L_4775 - .L_4774)
.L_4774:
        /*0004*/ 	.word	0x00000082


	//----- nvinfo : EIATTR_SW2861232_WAR
	.align		4
.L_4775:
        /*0008*/ 	.byte	0x01, 0x35
	.zero		2


	//----- nvinfo : EIATTR_PARAM_CBANK
	.align		4
        /*000c*/ 	.byte	0x04, 0x0a
        /*000e*/ 	.short	(.L_4777 - .L_4776)
	.align		4
.L_4776:
        /*0010*/ 	.word	index@(.nv.constant0._ZN2at6native24index_elementwise_kernelILi128ELi4EZNS0_16gpu_index_kernelIZNS0_17index_kernel_implINS0_10OpaqueTypeILi8EEEEEvRNS_18TensorIteratorBaseEN3c108ArrayRefIlEESA_EUlPcPKclE_EEvS7_SA_SA_RKT_bEUliE_EEvlT1_)
        /*0014*/ 	.short	0x0160
        /*0016*/ 	.short	0x04e0


	//----- nvinfo : EIATTR_CBANK_PARAM_SIZE
	.align		4
.L_4777:
        /*0018*/ 	.byte	0x03, 0x19
        /*001a*/ 	.short	0x04e0


	//----- nvinfo : EIATTR_KPARAM_INFO
	.align		4
        /*001c*/ 	.byte	0x04, 0x17
        /*001e*/ 	.short	(.L_4779 - .L_4778)
.L_4778:
        /*0020*/ 	.word	0x00000000
        /*0024*/ 	.short	0x0001
        /*0026*/ 	.short	0x0008
        /*0028*/ 	.byte	0x00, 0xf0, 0x61, 0x13


	//----- nvinfo : EIATTR_KPARAM_INFO
	.align		4
.L_4779:
        /*002c*/ 	.byte	0x04, 0x17
        /*002e*/ 	.short	(.L_4781 - .L_4780)
.L_4780:
        /*0030*/ 	.word	0x00000000
        /*0034*/ 	.short	0x0000
        /*0036*/ 	.short	0x0000
        /*0038*/ 	.byte	0x00, 0xf0, 0x21, 0x00


	//----- nvinfo : EIATTR_MAXREG_COUNT
	.align		4
.L_4781:
        /*003c*/ 	.byte	0x03, 0x1b
        /*003e*/ 	.short	0x0080


	//----- nvinfo : EIATTR_EXTERNS
	.align		4
        /*0040*/ 	.byte	0x04, 0x0f
        /*0042*/ 	.short	(.L_4783 - .L_4782)


	//   ....[0]....
	.align		4
.L_4782:
        /*0044*/ 	.word	index@(__assertfail)


	//----- nvinfo : EIATTR_MERCURY_ISA_VERSION
	.align		4
.L_4783:
        /*0048*/ 	.byte	0x03, 0x5f
        /*004a*/ 	.short	0x0000


	//----- nvinfo : EIATTR_SYSCALL_OFFSETS
	.align		4
        /*004c*/ 	.byte	0x04, 0x46
        /*004e*/ 	.short	(.L_4785 - .L_4784)


	//   ....[0]....
.L_4784:
        /*0050*/ 	.word	0x00001420


	//   ....[1]....
        /*0054*/ 	.word	0x000016f0


	//   ....[2]....
        /*0058*/ 	.word	0x000019d0


	//   ....[3]....
        /*005c*/ 	.word	0x00001cb0


	//   ....[4]....
        /*0060*/ 	.word	0x00002080


	//   ....[5]....
        /*0064*/ 	.word	0x00002380


	//   ....[6]....
        /*0068*/ 	.word	0x00002670


	//   ....[7]....
        /*006c*/ 	.word	0x00003b80


	//   ....[8]....
        /*0070*/ 	.word	0x00003e50


	//   ....[9]....
        /*0074*/ 	.word	0x00004130


	//   ....[10]....
        /*0078*/ 	.word	0x00004410


	//   ....[11]....
        /*007c*/ 	.word	0x000047c0


	//   ....[12]....
        /*0080*/ 	.word	0x00004ac0


	//   ....[13]....
        /*0084*/ 	.word	0x00004dc0


	//   ....[14]....
        /*0088*/ 	.word	0x000062c0


	//   ....[15]....
        /*008c*/ 	.word	0x00006590


	//   ....[16]....
        /*0090*/ 	.word	0x00006870


	//   ....[17]....
        /*0094*/ 	.word	0x00006b50


	//   ....[18]....
        /*0098*/ 	.word	0x00006f00


	//   ....[19]....
        /*009c*/ 	.word	0x00007200


	//   ....[20]....
        /*00a0*/ 	.word	0x00007500


	//   ....[21]....
        /*00a4*/ 	.word	0x000089d0


	//   ....[22]....
        /*00a8*/ 	.word	0x00008ca0


	//   ....[23]....
        /*00ac*/ 	.word	0x00008f80


	//   ....[24]....
        /*00b0*/ 	.word	0x00009260


	//   ....[25]....
        /*00b4*/ 	.word	0x00009610


	//   ....[26]....
        /*00b8*/ 	.word	0x00009910


	//   ....[27]....
        /*00bc*/ 	.word	0x00009c10


	//----- nvinfo : EIATTR_EXIT_INSTR_OFFSETS
	.align		4
.L_4785:
        /*00c0*/ 	.byte	0x04, 0x1c
        /*00c2*/ 	.short	(.L_4787 - .L_4786)


	//   ....[0]....
.L_4786:
        /*00c4*/ 	.word	0x00007680


	//   ....[1]....
        /*00c8*/ 	.word	0x00009d30


	//----- nvinfo : EIATTR_MAX_THREADS
	.align		4
.L_4787:
        /*00cc*/ 	.byte	0x04, 0x05
        /*00ce*/ 	.short	(.L_4789 - .L_4788)
.L_4788:
        /*00d0*/ 	.word	0x00000080
        /*00d4*/ 	.word	0x00000001
        /*00d8*/ 	.word	0x00000001


	//----- nvinfo : EIATTR_CRS_STACK_SIZE
	.align		4
.L_4789:
        /*00dc*/ 	.byte	0x04, 0x1e
        /*00de*/ 	.short	(.L_4791 - .L_4790)
.L_4790:
        /*00e0*/ 	.word	0x00000000
.L_4791:


//--------------------- .nv.info._ZN2at6native24index_elementwise_kernelILi128ELi4EZNS0_16gpu_index_kernelIZNS0_17index_kernel_implINS0_10OpaqueTypeILi4EEEEEvRNS_18TensorIteratorBaseEN3c108ArrayRefIlEESA_EUlPcPKclE_EEvS7_SA_SA_RKT_bEUliE_EEvlT1_ --------------------------
	.section	.nv.info._ZN2at6native24index_elementwise_kernelILi128ELi4EZNS0_16gpu_index_kernelIZNS0_17index_kernel_implINS0_10OpaqueTypeILi4EEEEEvRNS_18TensorIteratorBaseEN3c108ArrayRefIlEESA_EUlPcPKclE_EEvS7_SA_SA_RKT_bEUliE_EEvlT1_,"",@"SHT_CUDA_INFO"
	.sectionflags	@""
	.align	4


	//----- nvinfo : EIATTR_CUDA_API_VERSION
	.align		4
        /*0000*/ 	.byte	0x04, 0x37
        /*0002*/ 	.short	(.L_4793 - .L_4792)
.L_4792:
        /*0004*/ 	.word	0x00000082


	//----- nvinfo : EIATTR_SW2861232_WAR
	.align		4
.L_4793:
        /*0008*/ 	.byte	0x01, 0x35
	.zero		2


	//----- nvinfo : EIATTR_PARAM_CBANK
	.align		4
        /*000c*/ 	.byte	0x04, 0x0a
        /*000e*/ 	.short	(.L_4795 - .L_4794)
	.align		4
.L_4794:
        /*0010*/ 	.word	index@(.nv.constant0._ZN2at6native24index_elementwise_kernelILi128ELi4EZNS0_16gpu_index_kernelIZNS0_17index_kernel_implINS0_10OpaqueTypeILi4EEEEEvRNS_18TensorIteratorBaseEN3c108ArrayRefIlEESA_EUlPcPKclE_EEvS7_SA_SA_RKT_bEUliE_EEvlT1_)
        /*0014*/ 	.short	0x0160
        /*0016*/ 	.short	0x04e0


	//----- nvinfo : EIATTR_CBANK_PARAM_SIZE
	.align		4
.L_4795:
        /*0018*/ 	.byte	0x03, 0x19
        /*001a*/ 	.short	0x04e0


	//----- nvinfo : EIATTR_KPARAM_INFO
	.align		4
        /*001c*/ 	.byte	0x04, 0x17
        /*001e*/ 	.short	(.L_4797 - .L_4796)
.L_4796:
        /*0020*/ 	.word	0x00000000
        /*0024*/ 	.short	0x0001
        /*0026*/ 	.short	0x0008
        /*0028*/ 	.byte	0x00, 0xf0, 0x61, 0x13


	//----- nvinfo : EIATTR_KPARAM_INFO
	.align		4
.L_4797:
        /*002c*/ 	.byte	0x04, 0x17
        /*002e*/ 	.short	(.L_4799 - .L_4798)
.L_4798:
        /*0030*/ 	.word	0x00000000
        /*0034*/ 	.short	0x0000
        /*0036*/ 	.short	0x0000
        /*0038*/ 	.byte	0x00, 0xf0, 0x21, 0x00


	//----- nvinfo : EIATTR_MAXREG_COUNT
	.align		4
.L_4799:
        /*003c*/ 	.byte	0x03, 0x1b
        /*003e*/ 	.short	0x0080


	//----- nvinfo : EIATTR_EXTERNS
	.align		4
        /*0040*/ 	.byte	0x04, 0x0f
        /*0042*/ 	.short	(.L_4801 - .L_4800)


	//   ....[0]....
	.align		4
.L_4800:
        /*0044*/ 	.word	index@(__assertfail)


	//----- nvinfo : EIATTR_MERCURY_ISA_VERSION
	.align		4
.L_4801:
        /*0048*/ 	.byte	0x03, 0x5f
        /*004a*/ 	.short	0x0000


	//----- nvinfo : EIATTR_SYSCALL_OFFSETS
	.align		4
        /*004c*/ 	.byte	0x04, 0x46
        /*004e*/ 	.short	(.L_4803 - .L_4802)


	//   ....[0]....
.L_4802:
        /*0050*/ 	.word	0x00001420


	//   ....[1]....
        /*0054*/ 	.word	0x000016f0


	//   ....[2]....
        /*0058*/ 	.word	0x000019d0


	//   ....[3]....
        /*005c*/ 	.word	0x00001cb0


	//   ....[4]....
        /*0060*/ 	.word	0x00002080


	//   ....[5]....
        /*0064*/ 	.word	0x00002380


	//   ....[6]....
        /*0068*/ 	.word	0x00002670


	//   ....[7]....
        /*006c*/ 	.word	0x00003b60


	//   ....[8]....
        /*0070*/ 	.word	0x00003e30


	//   ....[9]....
        /*0074*/ 	.word	0x00004110


	//   ....[10]....
        /*0078*/ 	.word	0x000043f0


	//   ....[11]....
        /*007c*/ 	.word	0x000047a0


	//   ....[12]....
        /*0080*/ 	.word	0x00004aa0


	//   ....[13]....
        /*0084*/ 	.word	0x00004da0


	//   ....[14]....
        /*0088*/ 	.word	0x00006280


	//   ....[15]....
        /*008c*/ 	.word	0x00006550


	//   ....[16]....
        /*0090*/ 	.word	0x00006830


	//   ....[17]....
        /*0094*/ 	.word	0x00006b10


	//   ....[18]....
        /*0098*/ 	.word	0x00006ec0


	//   ....[19]....
        /*009c*/ 	.word	0x000071c0


	//   ....[20]....
        /*00a0*/ 	.word	0x000074c0


	//   ....[21]....
        /*00a4*/ 	.word	0x00008970


	//   ....[22]....
        /*00a8*/ 	.word	0x00008c40


	//   ....[23]....
        /*00ac*/ 	.word	0x00008f20


	//   ....[24]....
        /*00b0*/ 	.word	0x00009200


	//   ....[25]....
        /*00b4*/ 	.word	0x000095b0


	//   ....[26]....
        /*00b8*/ 	.word	0x000098b0


	//   ....[27]....
        /*00bc*/ 	.word	0x00009bb0


	//----- nvinfo : EIATTR_EXIT_INSTR_OFFSETS
	.align		4
.L_4803:
        /*00c0*/ 	.byte	0x04, 0x1c
        /*00c2*/ 	.short	(.L_4805 - .L_4804)


	//   ....[0]....
.L_4804:
        /*00c4*/ 	.word	0x00007620


	//   ....[1]....
        /*00c8*/ 	.word	0x00009cb0


	//----- nvinfo : EIATTR_MAX_THREADS
	.align		4
.L_4805:
        /*00cc*/ 	.byte	0x04, 0x05
        /*00ce*/ 	.short	(.L_4807 - .L_4806)
.L_4806:
        /*00d0*/ 	.word	0x00000080
        /*00d4*/ 	.word	0x00000001
        /*00d8*/ 	.word	0x00000001


	//----- nvinfo : EIATTR_CRS_STACK_SIZE
	.align		4
.L_4807:
        /*00dc*/ 	.byte	0x04, 0x1e
        /*00de*/ 	.short	(.L_4809 - .L_4808)
.L_4808:
        /*00e0*/ 	.word	0x00000000
.L_4809:


//--------------------- .nv.info._ZN2at6native24index_elementwise_kernelILi128ELi4EZNS0_16gpu_index_kernelIZNS0_17index_kernel_implINS0_10OpaqueTypeILi1EEEEEvRNS_18TensorIteratorBaseEN3c108ArrayRefIlEESA_EUlPcPKclE_EEvS7_SA_SA_RKT_bEUliE_EEvlT1_ --------------------------
	.section	.nv.info._ZN2at6native24index_elementwise_kernelILi128ELi4EZNS0_16gpu_index_kernelIZNS0_17index_kernel_implINS0_10OpaqueTypeILi1EEEEEvRNS_18TensorIteratorBaseEN3c108ArrayRefIlEESA_EUlPcPKclE_EEvS7_SA_SA_RKT_bEUliE_EEvlT1_,"",@"SHT_CUDA_INFO"
	.sectionflags	@""
	.align	4


	//----- nvinfo : EIATTR_CUDA_API_VERSION
	.align		4
        /*0000*/ 	.byte	0x04, 0x37
        /*0002*/ 	.short	(.L_4811 - .L_4810)
.L_4810:
        /*0004*/ 	.word	0x00000082


	//----- nvinfo : EIATTR_SW2861232_WAR
	.align		4
.L_4811:
        /*0008*/ 	.byte	0x01, 0x35
	.zero		2


	//----- nvinfo : EIATTR_PARAM_CBANK
	.align		4
        /*000c*/ 	.byte	0x04, 0x0a
        /*000e*/ 	.short	(.L_4813 - .L_4812)
	.align		4
.L_4812:
        /*0010*/ 	.word	index@(.nv.constant0._ZN2at6native24index_elementwise_kernelILi128ELi4EZNS0_16gpu_index_kernelIZNS0_17index_kernel_implINS0_10OpaqueTypeILi1EEEEEvRNS_18TensorIteratorBaseEN3c108ArrayRefIlEESA_EUlPcPKclE_EEvS7_SA_SA_RKT_bEUliE_EEvlT1_)
        /*0014*/ 	.short	0x0160
        /*0016*/ 	.short	0x04e0


	//----- nvinfo : EIATTR_CBANK_PARAM_SIZE
	.align		4
.L_4813:
        /*0018*/ 	.byte	0x03, 0x19
        /*001a*/ 	.short	0x04e0


	//----- nvinfo : EIATTR_KPARAM_INFO
	.align		4
        /*001c*/ 	.byte	0x04, 0x17
        /*001e*/ 	.short	(.L_4815 - .L_4814)
.L_4814:
        /*0020*/ 	.word	0x00000000
        /*0024*/ 	.short	0x0001
        /*0026*/ 	.short	0x0008
        /*0028*/ 	.byte	0x00, 0xf0, 0x61, 0x13


	//----- nvinfo : EIATTR_KPARAM_INFO
	.align		4
.L_4815:
        /*002c*/ 	.byte	0x04, 0x17
        /*002e*/ 	.short	(.L_4817 - .L_4816)
.L_4816:
        /*0030*/ 	.word	0x00000000
        /*0034*/ 	.short	0x0000
        /*0036*/ 	.short	0x0000
        /*0038*/ 	.byte	0x00, 0xf0, 0x21, 0x00


	//----- nvinfo : EIATTR_MAXREG_COUNT
	.align		4
.L_4817:
        /*003c*/ 	.byte	0x03, 0x1b
        /*003e*/ 	.short	0x0080


	//----- nvinfo : EIATTR_EXTERNS
	.align		4
        /*0040*/ 	.byte	0x04, 0x0f
        /*0042*/ 	.short	(.L_4819 - .L_4818)


	//   ....[0]....
	.align		4
.L_4818:
        /*0044*/ 	.word	index@(__assertfail)


	//----- nvinfo : EIATTR_MERCURY_ISA_VERSION
	.align		4
.L_4819:
        /*0048*/ 	.byte	0x03, 0x5f
        /*004a*/ 	.short	0x0000


	//----- nvinfo : EIATTR_SYSCALL_OFFSETS
	.align		4
        /*004c*/ 	.byte	0x04, 0x46
        /*004e*/ 	.short	(.L_4821 - .L_4820)


	//   ....[0]....
.L_4820:
        /*0050*/ 	.word	0x00001420


	//   ....[1]....
        /*0054*/ 	.word	0x000016f0


	//   ....[2]....
        /*0058*/ 	.word	0x000019d0


	//   ....[3]....
        /*005c*/ 	.word	0x00001cb0


	//   ....[4]....
        /*0060*/ 	.word	0x00002080


	//   ....[5]....
        /*0064*/ 	.word	0x00002380


	//   ....[6]....
        /*0068*/ 	.word	0x00002670


	//   ....[7]....
        /*006c*/ 	.word	0x00003b60


	//   ....[8]....
        /*0070*/ 	.word	0x00003e30


	//   ....[9]....
        /*0074*/ 	.word	0x00004110


	//   ....[10]....
        /*0078*/ 	.word	0x000043f0


	//   ....[11]....
        /*007c*/ 	.word	0x000047a0


	//   ....[12]....
        /*0080*/ 	.word	0x00004aa0


	//   ....[13]....
        /*0084*/ 	.word	0x00004da0


	//   ....[14]....
        /*0088*/ 	.word	0x00006280


	//   ....[15]....
        /*008c*/ 	.word	0x00006550


	//   ....[16]....
        /*0090*/ 	.word	0x00006830


	//   ....[17]....
        /*0094*/ 	.word	0x00006b10


	//   ....[18]....
        /*0098*/ 	.word	0x00006ec0


	//   ....[19]....
        /*009c*/ 	.word	0x000071c0


	//   ....[20]....
        /*00a0*/ 	.word	0x000074c0


	//   ....[21]....
        /*00a4*/ 	.word	0x00008970


	//   ....[22]....
        /*00a8*/ 	.word	0x00008c40


	//   ....[23]....
        /*00ac*/ 	.word	0x00008f20


	//   ....[24]....
        /*00b0*/ 	.word	0x00009200


	//   ....[25]....
        /*00b4*/ 	.word	0x000095b0


	//   ....[26]....
        /*00b8*/ 	.word	0x000098b0


	//   ....[27]....
        /*00bc*/ 	.word	0x00009bb0


	//----- nvinfo : EIATTR_EXIT_INSTR_OFFSETS
	.align		4
.L_4821:
        /*00c0*/ 	.byte	0x04, 0x1c
        /*00c2*/ 	.short	(.L_4823 - .L_4822)


	//   ....[0]....
.L_4822:
        /*00c4*/ 	.word	0x00007620


	//   ....[1]....
        /*00c8*/ 	.word	0x00009cb0


	//----- nvinfo : EIATTR_MAX_THREADS
	.align		4
.L_4823:
        /*00cc*/ 	.byte	0x04, 0x05
        /*00ce*/ 	.short	(.L_4825 - .L_4824)
.L_4824:
        /*00d0*/ 	.word	0x00000080
        /*00d4*/ 	.word	0x00000001
        /*00d8*/ 	.word	0x00000001


	//----- nvinfo : EIATTR_CRS_STACK_SIZE
	.align		4
.L_4825:
        /*00dc*/ 	.byte	0x04, 0x1e
        /*00de*/ 	.short	(.L_4827 - .L_4826)
.L_4826:
        /*00e0*/ 	.word	0x00000000
.L_4827:


//--------------------- .nv.callgraph             --------------------------
	.section	.nv.callgraph,"",@"SHT_CUDA_CALLGRAPH"
	.align	4
	.sectionentsize	8
	.align		4
        /*0000*/ 	.word	0x00000000
	.align		4
        /*0004*/ 	.word	0xffffffff
	.align		4
        /*0008*/ 	.word	index@(_ZN2at6native47_GLOBAL__N__62f9f32f_14_IndexKernel_cu_3e7731d125masked_scatter_size_checkEPKlPKbl)
	.align		4
        /*000c*/ 	.word	index@(__assertfail)
	.align		4
        /*0010*/ 	.word	index@(_ZN2at6native18elementwise_kernelILi128ELi4EZNS0_15gpu_kernel_implIZZZNS0_28launch_masked_scatter_kernelERKNS_10TensorBaseES5_S5_S5_ENKUlvE_clEvENKUlvE10_clEvEUlN3c104HalfEblE_EEvRNS_18TensorIteratorBaseERKT_EUliE_EEviT1_)
	.align		4
        /*0014*/ 	.word	index@(__assertfail)
	.align		4
        /*0018*/ 	.word	index@(_ZN2at6native27unrolled_elementwise_kernelIZZZNS0_28launch_masked_scatter_kernelERKNS_10TensorBaseES4_S4_S4_ENKUlvE_clEvENKUlvE10_clEvEUlN3c104HalfEblE_St5arrayIPcLm4EELi4E23TrivialOffsetCalculatorILi3EjESD_ILi1EjENS0_6memory12LoadWithCastILi3EEENSG_13StoreWithCastILi1EEEEEviT_T0_T2_T3_T4_T5_)
	.align		4
        /*001c*/ 	.word	index@(__assertfail)
	.align		4
        /*0020*/ 	.word	index@(_ZN2at6native18elementwise_kernelILi128ELi4EZNS0_15gpu_kernel_implIZZZNS0_28launch_masked_scatter_kernelERKNS_10TensorBaseES5_S5_S5_ENKUlvE_clEvENKUlvE9_clEvEUlN3c108BFloat16EblE_EEvRNS_18TensorIteratorBaseERKT_EUliE_EEviT1_)
	.align		4
        /*0024*/ 	.word	index@(__assertfail)
	.align		4
        /*0028*/ 	.word	index@(_ZN2at6native27unrolled_elementwise_kernelIZZZNS0_28launch_masked_scatter_kernelERKNS_10TensorBaseES4_S4_S4_ENKUlvE_clEvENKUlvE9_clEvEUlN3c108BFloat16EblE_St5arrayIPcLm4EELi4E23TrivialOffsetCalculatorILi3EjESD_ILi1EjENS0_6memory12LoadWithCastILi3EEENSG_13StoreWithCastILi1EEEEEviT_T0_T2_T3_T4_T5_)
	.align		4
        /*002c*/ 	.word	index@(__assertfail)
	.align		4
        /*0030*/ 	.word	index@(_ZN2at6native18elementwise_kernelILi128ELi4EZNS0_15gpu_kernel_implIZZZNS0_28launch_masked_scatter_kernelERKNS_10TensorBaseES5_S5_S5_ENKUlvE_clEvENKUlvE8_clEvEUlbblE_EEvRNS_18TensorIteratorBaseERKT_EUliE_EEviT1_)
	.align		4
        /*0034*/ 	.word	index@(__assertfail)
	.align		4
        /*0038*/ 	.word	index@(_ZN2at6native27unrolled_elementwise_kernelIZZZNS0_28launch_masked_scatter_kernelERKNS_10TensorBaseES4_S4_S4_ENKUlvE_clEvENKUlvE8_clEvEUlbblE_St5arrayIPcLm4EELi4E23TrivialOffsetCalculatorILi3EjESB_ILi1EjENS0_6memory12LoadWithCastILi3EEENSE_13StoreWithCastILi1EEEEEviT_T0_T2_T3_T4_T5_)
	.align		4
        /*003c*/ 	.word	index@(__assertfail)
	.align		4
        /*0040*/ 	.word	index@(_ZN2at6native18elementwise_kernelILi128ELi4EZNS0_15gpu_kernel_implIZZZNS0_28launch_masked_scatter_kernelERKNS_10TensorBaseES5_S5_S5_ENKUlvE_clEvENKUlvE7_clEvEUlN3c107complexIfEEblE_EEvRNS_18TensorIteratorBaseERKT_EUliE_EEviT1_)
	.align		4
        /*0044*/ 	.word	index@(__assertfail)
	.align		4
        /*0048*/ 	.word	index@(_ZN2at6native27unrolled_elementwise_kernelIZZZNS0_28launch_masked_scatter_kernelERKNS_10TensorBaseES4_S4_S4_ENKUlvE_clEvENKUlvE7_clEvEUlN3c107complexIfEEblE_St5arrayIPcLm4EELi4E23TrivialOffsetCalculatorILi3EjESE_ILi1EjENS0_6memory12LoadWithCastILi3EEENSH_13StoreWithCastILi1EEEEEviT_T0_T2_T3_T4_T5_)
	.align		4
        /*004c*/ 	.word	index@(__assertfail)
	.align		4
        /*0050*/ 	.word	index@(_ZN2at6native18elementwise_kernelILi128ELi4EZNS0_15gpu_kernel_implIZZZNS0_28launch_masked_scatter_kernelERKNS_10TensorBaseES5_S5_S5_ENKUlvE_clEvENKUlvE6_clEvEUlN3c107complexIdEEblE_EEvRNS_18TensorIteratorBaseERKT_EUliE_EEviT1_)
	.align		4
        /*0054*/ 	.word	index@(__assertfail)
	.align		4
        /*0058*/ 	.word	index@(_ZN2at6native27unrolled_elementwise_kernelIZZZNS0_28launch_masked_scatter_kernelERKNS_10TensorBaseES4_S4_S4_ENKUlvE_clEvENKUlvE6_clEvEUlN3c107complexIdEEblE_St5arrayIPcLm4EELi4E23TrivialOffsetCalculatorILi3EjESE_ILi1EjENS0_6memory12LoadWithCastILi3EEENSH_13StoreWithCastILi1EEEEEviT_T0_T2_T3_T4_T5_)
	.align		4
        /*005c*/ 	.word	index@(__assertfail)
	.align		4
        /*0060*/ 	.word	index@(_ZN2at6native18elementwise_kernelILi128ELi4EZNS0_15gpu_kernel_implIZZZNS0_28launch_masked_scatter_kernelERKNS_10TensorBaseES5_S5_S5_ENKUlvE_clEvENKUlvE5_clEvEUlfblE_EEvRNS_18TensorIteratorBaseERKT_EUliE_EEviT1_)
	.align		4
        /*0064*/ 	.word	index@(__assertfail)
	.align		4
        /*0068*/ 	.word	index@(_ZN2at6native27unrolled_elementwise_kernelIZZZNS0_28launch_masked_scatter_kernelERKNS_10TensorBaseES4_S4_S4_ENKUlvE_clEvENKUlvE5_clEvEUlfblE_St5arrayIPcLm4EELi4E23TrivialOffsetCalculatorILi3EjESB_ILi1EjENS0_6memory12LoadWithCastILi3EEENSE_13StoreWithCastILi1EEEEEviT_T0_T2_T3_T4_T5_)
	.align		4
        /*006c*/ 	.word	index@(__assertfail)
	.align		4
        /*0070*/ 	.word	index@(_ZN2at6native18elementwise_kernelILi128ELi4EZNS0_15gpu_kernel_implIZZZNS0_28launch_masked_scatter_kernelERKNS_10TensorBaseES5_S5_S5_ENKUlvE_clEvENKUlvE4_clEvEUldblE_EEvRNS_18TensorIteratorBaseERKT_EUliE_EEviT1_)
	.align		4
        /*0074*/ 	.word	index@(__assertfail)
	.align		4
        /*0078*/ 	.word	index@(_ZN2at6native27unrolled_elementwise_kernelIZZZNS0_28launch_masked_scatter_kernelERKNS_10TensorBaseES4_S4_S4_ENKUlvE_clEvENKUlvE4_clEvEUldblE_St5arrayIPcLm4EELi4E23TrivialOffsetCalculatorILi3EjESB_ILi1EjENS0_6memory12LoadWithCastILi3EEENSE_13StoreWithCastILi1EEEEEviT_T0_T2_T3_T4_T5_)
	.align		4
        /*007c*/ 	.word	index@(__assertfail)
	.align		4
        /*0080*/ 	.word	index@(_ZN2at6native18elementwise_kernelILi128ELi4EZNS0_15gpu_kernel_implIZZZNS0_28launch_masked_scatter_kernelERKNS_10TensorBaseES5_S5_S5_ENKUlvE_clEvENKUlvE3_clEvEUlsblE_EEvRNS_18TensorIteratorBaseERKT_EUliE_EEviT1_)
	.align		4
        /*0084*/ 	.word	index@(__assertfail)
	.align		4
        /*0088*/ 	.word	index@(_ZN2at6native27unrolled_elementwise_kernelIZZZNS0_28launch_masked_scatter_kernelERKNS_10TensorBaseES4_S4_S4_ENKUlvE_clEvENKUlvE3_clEvEUlsblE_St5arrayIPcLm4EELi4E23TrivialOffsetCalculatorILi3EjESB_ILi1EjENS0_6memory12LoadWithCastILi3EEENSE_13StoreWithCastILi1EEEEEviT_T0_T2_T3_T4_T5_)
	.align		4
        /*008c*/ 	.word	index@(__assertfail)
	.align		4
        /*0090*/ 	.word	index@(_ZN2at6native18elementwise_kernelILi128ELi4EZNS0_15gpu_kernel_implIZZZNS0_28launch_masked_scatter_kernelERKNS_10TensorBaseES5_S5_S5_ENKUlvE_clEvENKUlvE2_clEvEUllblE_EEvRNS_18TensorIteratorBaseERKT_EUliE_EEviT1_)
	.align		4
        /*0094*/ 	.word	index@(__assertfail)
	.align		4
        /*0098*/ 	.word	index@(_ZN2at6native27unrolled_elementwise_kernelIZZZNS0_28launch_masked_scatter_kernelERKNS_10TensorBaseES4_S4_S4_ENKUlvE_clEvENKUlvE2_clEvEUllblE_St5arrayIPcLm4EELi4E23TrivialOffsetCalculatorILi3EjESB_ILi1EjENS0_6memory12LoadWithCastILi3EEENSE_13StoreWithCastILi1EEEEEviT_T0_T2_T3_T4_T5_)
	.align		4
        /*009c*/ 	.word	index@(__assertfail)
	.align		4
        /*00a0*/ 	.word	index@(_ZN2at6native18elementwise_kernelILi128ELi4EZNS0_15gpu_kernel_implIZZZNS0_28launch_masked_scatter_kernelERKNS_10TensorBaseES5_S5_S5_ENKUlvE_clEvENKUlvE1_clEvEUliblE_EEvRNS_18TensorIteratorBaseERKT_EUliE_EEviT1_)
	.align		4
        /*00a4*/ 	.word	index@(__assertfail)
	.align		4
        /*00a8*/ 	.word	index@(_ZN2at6native27unrolled_elementwise_kernelIZZZNS0_28launch_masked_scatter_kernelERKNS_10TensorBaseES4_S4_S4_ENKUlvE_clEvENKUlvE1_clEvEUliblE_St5arrayIPcLm4EELi4E23TrivialOffsetCalculatorILi3EjESB_ILi1EjENS0_6memory12LoadWithCastILi3EEENSE_13StoreWithCastILi1EEEEEviT_T0_T2_T3_T4_T5_)
	.align		4
        /*00ac*/ 	.word	index@(__assertfail)
	.align		4
        /*00b0*/ 	.word	index@(_ZN2at6native18elementwise_kernelILi128ELi4EZNS0_15gpu_kernel_implIZZZNS0_28launch_masked_scatter_kernelERKNS_10TensorBaseES5_S5_S5_ENKUlvE_clEvENKUlvE0_clEvEUlablE_EEvRNS_18TensorIteratorBaseERKT_EUliE_EEviT1_)
	.align		4
        /*00b4*/ 	.word	index@(__assertfail)
	.align		4
        /*00b8*/ 	.word	index@(_ZN2at6native27unrolled_elementwise_kernelIZZZNS0_28launch_masked_scatter_kernelERKNS_10TensorBaseES4_S4_S4_ENKUlvE_clEvENKUlvE0_clEvEUlablE_St5arrayIPcLm4EELi4E23TrivialOffsetCalculatorILi3EjESB_ILi1EjENS0_6memory12LoadWithCastILi3EEENSE_13StoreWithCastILi1EEEEEviT_T0_T2_T3_T4_T5_)
	.align		4
        /*00bc*/ 	.word	index@(__assertfail)
	.align		4
        /*00c0*/ 	.word	index@(_ZN2at6native18elementwise_kernelILi128ELi4EZNS0_15gpu_kernel_implIZZZNS0_28launch_masked_scatter_kernelERKNS_10TensorBaseES5_S5_S5_ENKUlvE_clEvENKUlvE_clEvEUlhblE_EEvRNS_18TensorIteratorBaseERKT_EUliE_EEviT1_)
	.align		4
        /*00c4*/ 	.word	index@(__assertfail)
	.align		4
        /*00c8*/ 	.word	index@(_ZN2at6native27unrolled_elementwise_kernelIZZZNS0_28launch_masked_scatter_kernelERKNS_10TensorBaseES4_S4_S4_ENKUlvE_clEvENKUlvE_clEvEUlhblE_St5arrayIPcLm4EELi4E23TrivialOffsetCalculatorILi3EjESB_ILi1EjENS0_6memory12LoadWithCastILi3EEENSE_13StoreWithCastILi1EEEEEviT_T0_T2_T3_T4_T5_)
	.align		4
        /*00cc*/ 	.word	index@(__assertfail)
	.align		4
        /*00d0*/ 	.word	index@(_ZN2at6native24index_elementwise_kernelILi128ELi4EZNS0_20cuda_take_put_kernelIN3c108BFloat16ElZZZZZNS0_11take_kernelERNS_14TensorIteratorERKNS_10TensorBaseEENKUlvE_clEvENKUlvE10_clEvENKUlvE_clEvENKUlvE0_clEvEUlRS4_lE_EEvS6_S9_RKT1_EUliE_EEvlSG_)
	.align		4
        /*00d4*/ 	.word	index@(__assertfail)
	.align		4
        /*00d8*/ 	.word	index@(_ZN2at6native24index_elementwise_kernelILi128ELi4EZNS0_20cuda_take_put_kernelIN3c108BFloat16EiZZZZZNS0_11take_kernelERNS_14TensorIteratorERKNS_10TensorBaseEENKUlvE_clEvENKUlvE10_clEvENKUlvE_clEvENKUlvE_clEvEUlRS4_iE_EEvS6_S9_RKT1_EUliE_EEvlSG_)
	.align		4
        /*00dc*/ 	.word	index@(__assertfail)
	.align		4
        /*00e0*/ 	.word	index@(_ZN2at6native24index_elementwise_kernelILi128ELi4EZNS0_20cuda_take_put_kernelIblZZZZZNS0_11take_kernelERNS_14TensorIteratorERKNS_10TensorBaseEENKUlvE_clEvENKUlvE9_clEvENKUlvE_clEvENKUlvE0_clEvEUlRblE_EEvS4_S7_RKT1_EUliE_EEvlSE_)
	.align		4
        /*00e4*/ 	.word	index@(__assertfail)
	.align		4
        /*00e8*/ 	.word	index@(_ZN2at6native24index_elementwise_kernelILi128ELi4EZNS0_20cuda_take_put_kernelIbiZZZZZNS0_11take_kernelERNS_14TensorIteratorERKNS_10TensorBaseEENKUlvE_clEvENKUlvE9_clEvENKUlvE_clEvENKUlvE_clEvEUlRbiE_EEvS4_S7_RKT1_EUliE_EEvlSE_)
	.align		4
        /*00ec*/ 	.word	index@(__assertfail)
	.align		4
        /*00f0*/ 	.word	index@(_ZN2at6native24index_elementwise_kernelILi128ELi4EZNS0_20cuda_take_put_kernelIN3c104HalfElZZZZZNS0_11take_kernelERNS_14TensorIteratorERKNS_10TensorBaseEENKUlvE_clEvENKUlvE8_clEvENKUlvE_clEvENKUlvE0_clEvEUlRS4_lE_EEvS6_S9_RKT1_EUliE_EEvlSG_)
	.align		4
        /*00f4*/ 	.word	index@(__assertfail)
	.align		4
        /*00f8*/ 	.word	index@(_ZN2at6native24index_elementwise_kernelILi128ELi4EZNS0_20cuda_take_put_kernelIN3c104HalfEiZZZZZNS0_11take_kernelERNS_14TensorIteratorERKNS_10TensorBaseEENKUlvE_clEvENKUlvE8_clEvENKUlvE_clEvENKUlvE_clEvEUlRS4_iE_EEvS6_S9_RKT1_EUliE_EEvlSG_)
	.align		4
        /*00fc*/ 	.word	index@(__assertfail)
	.align		4
        /*0100*/ 	.word	index@(_ZN2at6native24index_elementwise_kernelILi128ELi4EZNS0_20cuda_take_put_kernelIN3c107complexIfEElZZZZZNS0_11take_kernelERNS_14TensorIteratorERKNS_10TensorBaseEENKUlvE_clEvENKUlvE7_clEvENKUlvE_clEvENKUlvE0_clEvEUlRS5_lE_EEvS7_SA_RKT1_EUliE_EEvlSH_)
	.align		4
        /*0104*/ 	.word	index@(__assertfail)
	.align		4
        /*0108*/ 	.word	index@(_ZN2at6native24index_elementwise_kernelILi128ELi4EZNS0_20cuda_take_put_kernelIN3c107complexIfEEiZZZZZNS0_11take_kernelERNS_14TensorIteratorERKNS_10TensorBaseEENKUlvE_clEvENKUlvE7_clEvENKUlvE_clEvENKUlvE_clEvEUlRS5_iE_EEvS7_SA_RKT1_EUliE_EEvlSH_)
	.align		4
        /*010c*/ 	.word	index@(__assertfail)
	.align		4
        /*0110*/ 	.word	index@(_ZN2at6native24index_elementwise_kernelILi128ELi4EZNS0_20cuda_take_put_kernelIN3c107complexIdEElZZZZZNS0_11take_kernelERNS_14TensorIteratorERKNS_10TensorBaseEENKUlvE_clEvENKUlvE6_clEvENKUlvE_clEvENKUlvE0_clEvEUlRS5_lE_EEvS7_SA_RKT1_EUliE_EEvlSH_)
	.align		4
        /*0114*/ 	.word	index@(__assertfail)
	.align		4
        /*0118*/ 	.word	index@(_ZN2at6native24index_elementwise_kernelILi128ELi4EZNS0_20cuda_take_put_kernelIN3c107complexIdEEiZZZZZNS0_11take_kernelERNS_14TensorIteratorERKNS_10TensorBaseEENKUlvE_clEvENKUlvE6_clEvENKUlvE_clEvENKUlvE_clEvEUlRS5_iE_EEvS7_SA_RKT1_EUliE_EEvlSH_)
	.align		4
        /*011c*/ 	.word	index@(__assertfail)
	.align		4
        /*0120*/ 	.word	index@(_ZN2at6native24index_elementwise_kernelILi128ELi4EZNS0_20cuda_take_put_kernelIflZZZZZNS0_11take_kernelERNS_14TensorIteratorERKNS_10TensorBaseEENKUlvE_clEvENKUlvE5_clEvENKUlvE_clEvENKUlvE0_clEvEUlRflE_EEvS4_S7_RKT1_EUliE_EEvlSE_)
	.align		4
        /*0124*/ 	.word	index@(__assertfail)
	.align		4
        /*0128*/ 	.word	index@(_ZN2at6native24index_elementwise_kernelILi128ELi4EZNS0_20cuda_take_put_kernelIfiZZZZZNS0_11take_kernelERNS_14TensorIteratorERKNS_10TensorBaseEENKUlvE_clEvENKUlvE5_clEvENKUlvE_clEvENKUlvE_clEvEUlRfiE_EEvS4_S7_RKT1_EUliE_EEvlSE_)
	.align		4
        /*012c*/ 	.word	index@(__assertfail)
	.align		4
        /*0130*/ 	.word	index@(_ZN2at6native24index_elementwise_kernelILi128ELi4EZNS0_20cuda_take_put_kernelIdlZZZZZNS0_11take_kernelERNS_14TensorIteratorERKNS_10TensorBaseEENKUlvE_clEvENKUlvE4_clEvENKUlvE_clEvENKUlvE0_clEvEUlRdlE_EEvS4_S7_RKT1_EUliE_EEvlSE_)
	.align		4
        /*0134*/ 	.word	index@(__assertfail)
	.align		4
        /*0138*/ 	.word	index@(_ZN2at6native24index_elementwise_kernelILi128ELi4EZNS0_20cuda_take_put_kernelIdiZZZZZNS0_11take_kernelERNS_14TensorIteratorERKNS_10TensorBaseEENKUlvE_clEvENKUlvE4_clEvENKUlvE_clEvENKUlvE_clEvEUlRdiE_EEvS4_S7_RKT1_EUliE_EEvlSE_)
	.align		4
        /*013c*/ 	.word	index@(__assertfail)
	.align		4
        /*0140*/ 	.word	index@(_ZN2at6native24index_elementwise_kernelILi128ELi4EZNS0_20cuda_take_put_kernelIslZZZZZNS0_11take_kernelERNS_14TensorIteratorERKNS_10TensorBaseEENKUlvE_clEvENKUlvE3_clEvENKUlvE_clEvENKUlvE0_clEvEUlRslE_EEvS4_S7_RKT1_EUliE_EEvlSE_)
	.align		4
        /*0144*/ 	.word	index@(__assertfail)
	.align		4
        /*0148*/ 	.word	index@(_ZN2at6native24index_elementwise_kernelILi128ELi4EZNS0_20cuda_take_put_kernelIsiZZZZZNS0_11take_kernelERNS_14TensorIteratorERKNS_10TensorBaseEENKUlvE_clEvENKUlvE3_clEvENKUlvE_clEvENKUlvE_clEvEUlRsiE_EEvS4_S7_RKT1_EUliE_EEvlSE_)
	.align		4
        /*014c*/ 	.word	index@(__assertfail)
	.align		4
        /*0150*/ 	.word	index@(_ZN2at6native24index_elementwise_kernelILi128ELi4EZNS0_20cuda_take_put_kernelIllZZZZZNS0_11take_kernelERNS_14TensorIteratorERKNS_10TensorBaseEENKUlvE_clEvENKUlvE2_clEvENKUlvE_clEvENKUlvE0_clEvEUlRllE_EEvS4_S7_RKT1_EUliE_EEvlSE_)
	.align		4
        /*0154*/ 	.word	index@(__assertfail)
	.align		4
        /*0158*/ 	.word	index@(_ZN2at6native24index_elementwise_kernelILi128ELi4EZNS0_20cuda_take_put_kernelIliZZZZZNS0_11take_kernelERNS_14TensorIteratorERKNS_10TensorBaseEENKUlvE_clEvENKUlvE2_clEvENKUlvE_clEvENKUlvE_clEvEUlRliE_EEvS4_S7_RKT1_EUliE_EEvlSE_)
	.align		4
        /*015c*/ 	.word	index@(__assertfail)
	.align		4
        /*0160*/ 	.word	index@(_ZN2at6native24index_elementwise_kernelILi128ELi4EZNS0_20cuda_take_put_kernelIilZZZZZNS0_11take_kernelERNS_14TensorIteratorERKNS_10TensorBaseEENKUlvE_clEvENKUlvE1_clEvENKUlvE_clEvENKUlvE0_clEvEUlRilE_EEvS4_S7_RKT1_EUliE_EEvlSE_)
	.align		4
        /*0164*/ 	.word	index@(__assertfail)
	.align		4
        /*0168*/ 	.word	index@(_ZN2at6native24index_elementwise_kernelILi128ELi4EZNS0_20cuda_take_put_kernelIiiZZZZZNS0_11take_kernelERNS_14TensorIteratorERKNS_10TensorBaseEENKUlvE_clEvENKUlvE1_clEvENKUlvE_clEvENKUlvE_clEvEUlRiiE_EEvS4_S7_RKT1_EUliE_EEvlSE_)
	.align		4
        /*016c*/ 	.word	index@(__assertfail)
	.align		4
        /*0170*/ 	.word	index@(_ZN2at6native24index_elementwise_kernelILi128ELi4EZNS0_20cuda_take_put_kernelIalZZZZZNS0_11take_kernelERNS_14TensorIteratorERKNS_10TensorBaseEENKUlvE_clEvENKUlvE0_clEvENKUlvE_clEvENKUlvE0_clEvEUlRalE_EEvS4_S7_RKT1_EUliE_EEvlSE_)
	.align		4
        /*0174*/ 	.word	index@(__assertfail)
	.align		4
        /*0178*/ 	.word	index@(_ZN2at6native24index_elementwise_kernelILi128ELi4EZNS0_20cuda_take_put_kernelIaiZZZZZNS0_11take_kernelERNS_14TensorIteratorERKNS_10TensorBaseEENKUlvE_clEvENKUlvE0_clEvENKUlvE_clEvENKUlvE_clEvEUlRaiE_EEvS4_S7_RKT1_EUliE_EEvlSE_)
	.align		4
        /*017c*/ 	.word	index@(__assertfail)
	.align		4
        /*0180*/ 	.word	index@(_ZN2at6native24index_elementwise_kernelILi128ELi4EZNS0_20cuda_take_put_kernelIhlZZZZZNS0_11take_kernelERNS_14TensorIteratorERKNS_10TensorBaseEENKUlvE_clEvENKUlvE_clEvENKUlvE_clEvENKUlvE0_clEvEUlRhlE_EEvS4_S7_RKT1_EUliE_EEvlSE_)
	.align		4
        /*0184*/ 	.word	index@(__assertfail)
	.align		4
        /*0188*/ 	.word	index@(_ZN2at6native24index_elementwise_kernelILi128ELi4EZNS0_20cuda_take_put_kernelIhiZZZZZNS0_11take_kernelERNS_14TensorIteratorERKNS_10TensorBaseEENKUlvE_clEvENKUlvE_clEvENKUlvE_clEvENKUlvE_clEvEUlRhiE_EEvS4_S7_RKT1_EUliE_EEvlSE_)
	.align		4
        /*018c*/ 	.word	index@(__assertfail)
	.align		4
        /*0190*/ 	.word	index@(_ZN2at6native24index_elementwise_kernelILi128ELi4EZNS0_20cuda_take_put_kernelIN3c108BFloat16ElZZZZZNS0_10put_kernelERNS_14TensorIteratorERKNS_10TensorBaseEbENKUlvE_clEvENKUlvE10_clEvENKUlvE_clEvENKUlvE0_clEvEUlRS4_lE0_EEvS6_S9_RKT1_EUliE_EEvlSG_)
	.align		4
        /*0194*/ 	.word	index@(__assertfail)
	.align		4
        /*0198*/ 	.word	index@(_ZN2at6native24index_elementwise_kernelILi128ELi4EZNS0_20cuda_take_put_kernelIN3c108BFloat16ElZZZZZNS0_10put_kernelERNS_14TensorIteratorERKNS_10TensorBaseEbENKUlvE_clEvENKUlvE10_clEvENKUlvE_clEvENKUlvE0_clEvEUlRS4_lE_EEvS6_S9_RKT1_EUliE_EEvlSG_)
	.align		4
        /*019c*/ 	.word	index@(__assertfail)
	.align		4
        /*01a0*/ 	.word	index@(_ZN2at6native24index_elementwise_kernelILi128ELi4EZNS0_20cuda_take_put_kernelIN3c108BFloat16EiZZZZZNS0_10put_kernelERNS_14TensorIteratorERKNS_10TensorBaseEbENKUlvE_clEvENKUlvE10_clEvENKUlvE_clEvENKUlvE_clEvEUlRS4_iE0_EEvS6_S9_RKT1_EUliE_EEvlSG_)
	.align		4
        /*01a4*/ 	.word	index@(__assertfail)
	.align		4
        /*01a8*/ 	.word	index@(_ZN2at6native24index_elementwise_kernelILi128ELi4EZNS0_20cuda_take_put_kernelIN3c108BFloat16EiZZZZZNS0_10put_kernelERNS_14TensorIteratorERKNS_10TensorBaseEbENKUlvE_clEvENKUlvE10_clEvENKUlvE_clEvENKUlvE_clEvEUlRS4_iE_EEvS6_S9_RKT1_EUliE_EEvlSG_)
	.align		4
        /*01ac*/ 	.word	index@(__assertfail)
	.align		4
        /*01b0*/ 	.word	index@(_ZN2at6native24index_elementwise_kernelILi128ELi4EZNS0_20cuda_take_put_kernelIblZZZZZNS0_10put_kernelERNS_14TensorIteratorERKNS_10TensorBaseEbENKUlvE_clEvENKUlvE9_clEvENKUlvE_clEvENKUlvE0_clEvEUlRblE0_EEvS4_S7_RKT1_EUliE_EEvlSE_)
	.align		4
        /*01b4*/ 	.word	index@(__assertfail)
	.align		4
        /*01b8*/ 	.word	index@(_ZN2at6native24index_elementwise_kernelILi128ELi4EZNS0_20cuda_take_put_kernelIblZZZZZNS0_10put_kernelERNS_14TensorIteratorERKNS_10TensorBaseEbENKUlvE_clEvENKUlvE9_clEvENKUlvE_clEvENKUlvE0_clEvEUlRblE_EEvS4_S7_RKT1_EUliE_EEvlSE_)
	.align		4
        /*01bc*/ 	.word	index@(__assertfail)
	.align		4
        /*01c0*/ 	.word	index@(_ZN2at6native24index_elementwise_kernelILi128ELi4EZNS0_20cuda_take_put_kernelIbiZZZZZNS0_10put_kernelERNS_14TensorIteratorERKNS_10TensorBaseEbENKUlvE_clEvENKUlvE9_clEvENKUlvE_clEvENKUlvE_clEvEUlRbiE0_EEvS4_S7_RKT1_EUliE_EEvlSE_)
	.align		4
        /*01c4*/ 	.word	index@(__assertfail)
	.align		4
        /*01c8*/ 	.word	index@(_ZN2at6native24index_elementwise_kernelILi128ELi4EZNS0_20cuda_take_put_kernelIbiZZZZZNS0_10put_kernelERNS_14TensorIteratorERKNS_10TensorBaseEbENKUlvE_clEvENKUlvE9_clEvENKUlvE_clEvENKUlvE_clEvEUlRbiE_EEvS4_S7_RKT1_EUliE_EEvlSE_)
	.align		4
        /*01cc*/ 	.word	index@(__assertfail)
	.align		4
        /*01d0*/ 	.word	index@(_ZN2at6native24index_elementwise_kernelILi128ELi4EZNS0_20cuda_take_put_kernelIN3c104HalfElZZZZZNS0_10put_kernelERNS_14TensorIteratorERKNS_10TensorBaseEbENKUlvE_clEvENKUlvE8_clEvENKUlvE_clEvENKUlvE0_clEvEUlRS4_lE0_EEvS6_S9_RKT1_EUliE_EEvlSG_)
	.align		4
        /*01d4*/ 	.word	index@(__assertfail)
	.align		4
        /*01d8*/ 	.word	index@(_ZN2at6native24index_elementwise_kernelILi128ELi4EZNS0_20cuda_take_put_kernelIN3c104HalfElZZZZZNS0_10put_kernelERNS_14TensorIteratorERKNS_10TensorBaseEbENKUlvE_clEvENKUlvE8_clEvENKUlvE_clEvENKUlvE0_clEvEUlRS4_lE_EEvS6_S9_RKT1_EUliE_EEvlSG_)
	.align		4
        /*01dc*/ 	.word	index@(__assertfail)
	.align		4
        /*01e0*/ 	.word	index@(_ZN2at6native24index_elementwise_kernelILi128ELi4EZNS0_20cuda_take_put_kernelIN3c104HalfEiZZZZZNS0_10put_kernelERNS_14TensorIteratorERKNS_10TensorBaseEbENKUlvE_clEvENKUlvE8_clEvENKUlvE_clEvENKUlvE_clEvEUlRS4_iE0_EEvS6_S9_RKT1_EUliE_EEvlSG_)
	.align		4
        /*01e4*/ 	.word	index@(__assertfail)
	.align		4
        /*01e8*/ 	.word	index@(_ZN2at6native24index_elementwise_kernelILi128ELi4EZNS0_20cuda_take_put_kernelIN3c104HalfEiZZZZZNS0_10put_kernelERNS_14TensorIteratorERKNS_10TensorBaseEbENKUlvE_clEvENKUlvE8_clEvENKUlvE_clEvENKUlvE_clEvEUlRS4_iE_EEvS6_S9_RKT1_EUliE_EEvlSG_)
	.align		4
        /*01ec*/ 	.word	index@(__assertfail)
	.align		4
        /*01f0*/ 	.word	index@(_ZN2at6native24index_elementwise_kernelILi128ELi4EZNS0_20cuda_take_put_kernelIN3c107complexIfEElZZZZZNS0_10put_kernelERNS_14TensorIteratorERKNS_10TensorBaseEbENKUlvE_clEvENKUlvE7_clEvENKUlvE_clEvENKUlvE0_clEvEUlRS5_lE0_EEvS7_SA_RKT1_EUliE_EEvlSH_)
	.align		4
        /*01f4*/ 	.word	index@(__assertfail)
	.align		4
        /*01f8*/ 	.word	index@(_ZN2at6native24index_elementwise_kernelILi128ELi4EZNS0_20cuda_take_put_kernelIN3c107complexIfEElZZZZZNS0_10put_kernelERNS_14TensorIteratorERKNS_10TensorBaseEbENKUlvE_clEvENKUlvE7_clEvENKUlvE_clEvENKUlvE0_clEvEUlRS5_lE_EEvS7_SA_RKT1_EUliE_EEvlSH_)
	.align		4
        /*01fc*/ 	.word	index@(__assertfail)
	.align		4
        /*0200*/ 	.word	index@(_ZN2at6native24index_elementwise_kernelILi128ELi4EZNS0_20cuda_take_put_kernelIN3c107complexIfEEiZZZZZNS0_10put_kernelERNS_14TensorIteratorERKNS_10TensorBaseEbENKUlvE_clEvENKUlvE7_clEvENKUlvE_clEvENKUlvE_clEvEUlRS5_iE0_EEvS7_SA_RKT1_EUliE_EEvlSH_)
	.align		4
        /*0204*/ 	.word	index@(__assertfail)
	.align		4
        /*0208*/ 	.word	index@(_ZN2at6native24index_elementwise_kernelILi128ELi4EZNS0_20cuda_take_put_kernelIN3c107complexIfEEiZZZZZNS0_10put_kernelERNS_14TensorIteratorERKNS_10TensorBaseEbENKUlvE_clEvENKUlvE7_clEvENKUlvE_clEvENKUlvE_clEvEUlRS5_iE_EEvS7_SA_RKT1_EUliE_EEvlSH_)
	.align		4
        /*020c*/ 	.word	index@(__assertfail)
	.align		4
        /*0210*/ 	.word	index@(_ZN2at6native24index_elementwise_kernelILi128ELi4EZNS0_20cuda_take_put_kernelIN3c107complexIdEElZZZZZNS0_10put_kernelERNS_14TensorIteratorERKNS_10TensorBaseEbENKUlvE_clEvENKUlvE6_clEvENKUlvE_clEvENKUlvE0_clEvEUlRS5_lE0_EEvS7_SA_RKT1_EUliE_EEvlSH_)
	.align		4
        /*0214*/ 	.word	index@(__assertfail)
	.align		4
        /*0218*/ 	.word	index@(_ZN2at6native24index_elementwise_kernelILi128ELi4EZNS0_20cuda_take_put_kernelIN3c107complexIdEElZZZZZNS0_10put_kernelERNS_14TensorIteratorERKNS_10TensorBaseEbENKUlvE_clEvENKUlvE6_clEvENKUlvE_clEvENKUlvE0_clEvEUlRS5_lE_EEvS7_SA_RKT1_EUliE_EEvlSH_)
	.align		4
        /*021c*/ 	.word	index@(__assertfail)
	.align		4
        /*0220*/ 	.word	index@(_ZN2at6native24index_elementwise_kernelILi128ELi4EZNS0_20cuda_take_put_kernelIN3c107complexIdEEiZZZZZNS0_10put_kernelERNS_14TensorIteratorERKNS_10TensorBaseEbENKUlvE_clEvENKUlvE6_clEvENKUlvE_clEvENKUlvE_clEvEUlRS5_iE0_EEvS7_SA_RKT1_EUliE_EEvlSH_)
	.align		4
        /*0224*/ 	.word	index@(__assertfail)
	.align		4
        /*0228*/ 	.word	index@(_ZN2at6native24index_elementwise_kernelILi128ELi4EZNS0_20cuda_take_put_kernelIN3c107complexIdEEiZZZZZNS0_10put_kernelERNS_14TensorIteratorERKNS_10TensorBaseEbENKUlvE_clEvENKUlvE6_clEvENKUlvE_clEvENKUlvE_clEvEUlRS5_iE_EEvS7_SA_RKT1_EUliE_EEvlSH_)
	.align		4
        /*022c*/ 	.word	index@(__assertfail)
	.align		4
        /*0230*/ 	.word	index@(_ZN2at6native24index_elementwise_kernelILi128ELi4EZNS0_20cuda_take_put_kernelIflZZZZZNS0_10put_kernelERNS_14TensorIteratorERKNS_10TensorBaseEbENKUlvE_clEvENKUlvE5_clEvENKUlvE_clEvENKUlvE0_clEvEUlRflE0_EEvS4_S7_RKT1_EUliE_EEvlSE_)
	.align		4
        /*0234*/ 	.word	index@(__assertfail)
	.align		4
        /*0238*/ 	.word	index@(_ZN2at6native24index_elementwise_kernelILi128ELi4EZNS0_20cuda_take_put_kernelIflZZZZZNS0_10put_kernelERNS_14TensorIteratorERKNS_10TensorBaseEbENKUlvE_clEvENKUlvE5_clEvENKUlvE_clEvENKUlvE0_clEvEUlRflE_EEvS4_S7_RKT1_EUliE_EEvlSE_)
	.align		4
        /*023c*/ 	.word	index@(__assertfail)
	.align		4
        /*0240*/ 	.word	index@(_ZN2at6native24index_elementwise_kernelILi128ELi4EZNS0_20cuda_take_put_kernelIfiZZZZZNS0_10put_kernelERNS_14TensorIteratorERKNS_10TensorBaseEbENKUlvE_clEvENKUlvE5_clEvENKUlvE_clEvENKUlvE_clEvEUlRfiE0_EEvS4_S7_RKT1_EUliE_EEvlSE_)
	.align		4
        /*0244*/ 	.word	index@(__assertfail)
	.align		4
        /*0248*/ 	.word	index@(_ZN2at6native24index_elementwise_kernelILi128ELi4EZNS0_20cuda_take_put_kernelIfiZZZZZNS0_10put_kernelERNS_14TensorIteratorERKNS_10TensorBaseEbENKUlvE_clEvENKUlvE5_clEvENKUlvE_clEvENKUlvE_clEvEUlRfiE_EEvS4_S7_RKT1_EUliE_EEvlSE_)
	.align		4
        /*024c*/ 	.word	index@(__assertfail)
	.align		4
        /*0250*/ 	.word	index@(_ZN2at6native24index_elementwise_kernelILi128ELi4EZNS0_20cuda_take_put_kernelIdlZZZZZNS0_10put_kernelERNS_14TensorIteratorERKNS_10TensorBaseEbENKUlvE_clEvENKUlvE4_clEvENKUlvE_clEvENKUlvE0_clEvEUlRdlE0_EEvS4_S7_RKT1_EUliE_EEvlSE_)
	.align		4
        /*0254*/ 	.word	index@(__assertfail)
	.align		4
        /*0258*/ 	.word	index@(_ZN2at6native24index_elementwise_kernelILi128ELi4EZNS0_20cuda_take_put_kernelIdlZZZZZNS0_10put_kernelERNS_14TensorIteratorERKNS_10TensorBaseEbENKUlvE_clEvENKUlvE4_clEvENKUlvE_clEvENKUlvE0_clEvEUlRdlE_EEvS4_S7_RKT1_EUliE_EEvlSE_)
	.align		4
        /*025c*/ 	.word	index@(__assertfail)
	.align		4
        /*0260*/ 	.word	index@(_ZN2at6native24index_elementwise_kernelILi128ELi4EZNS0_20cuda_take_put_kernelIdiZZZZZNS0_10put_kernelERNS_14TensorIteratorERKNS_10TensorBaseEbENKUlvE_clEvENKUlvE4_clEvENKUlvE_clEvENKUlvE_clEvEUlRdiE0_EEvS4_S7_RKT1_EUliE_EEvlSE_)
	.align		4
        /*0264*/ 	.word	index@(__assertfail)
	.align		4
        /*0268*/ 	.word	index@(_ZN2at6native24index_elementwise_kernelILi128ELi4EZNS0_20cuda_take_put_kernelIdiZZZZZNS0_10put_kernelERNS_14TensorIteratorERKNS_10TensorBaseEbENKUlvE_clEvENKUlvE4_clEvENKUlvE_clEvENKUlvE_clEvEUlRdiE_EEvS4_S7_RKT1_EUliE_EEvlSE_)
	.align		4
        /*026c*/ 	.word	index@(__assertfail)
	.align		4
        /*0270*/ 	.word	index@(_ZN2at6native24index_elementwise_kernelILi128ELi4EZNS0_20cuda_take_put_kernelIslZZZZZNS0_10put_kernelERNS_14TensorIteratorERKNS_10TensorBaseEbENKUlvE_clEvENKUlvE3_clEvENKUlvE_clEvENKUlvE0_clEvEUlRslE0_EEvS4_S7_RKT1_EUliE_EEvlSE_)
	.align		4
        /*0274*/ 	.word	index@(__assertfail)
	.align		4
        /*0278*/ 	.word	index@(_ZN2at6native24index_elementwise_kernelILi128ELi4EZNS0_20cuda_take_put_kernelIslZZZZZNS0_10put_kernelERNS_14TensorIteratorERKNS_10TensorBaseEbENKUlvE_clEvENKUlvE3_clEvENKUlvE_clEvENKUlvE0_clEvEUlRslE_EEvS4_S7_RKT1_EUliE_EEvlSE_)
	.align		4
        /*027c*/ 	.word	index@(__assertfail)
	.align		4
        /*0280*/ 	.word	index@(_ZN2at6native24index_elementwise_kernelILi128ELi4EZNS0_20cuda_take_put_kernelIsiZZZZZNS0_10put_kernelERNS_14TensorIteratorERKNS_10TensorBaseEbENKUlvE_clEvENKUlvE3_clEvENKUlvE_clEvENKUlvE_clEvEUlRsiE0_EEvS4_S7_RKT1_EUliE_EEvlSE_)
	.align		4
        /*0284*/ 	.word	index@(__assertfail)
	.align		4
        /*0288*/ 	.word	index@(_ZN2at6native24index_elementwise_kernelILi128ELi4EZNS0_20cuda_take_put_kernelIsiZZZZZNS0_10put_kernelERNS_14TensorIteratorERKNS_10TensorBaseEbENKUlvE_clEvENKUlvE3_clEvENKUlvE_clEvENKUlvE_clEvEUlRsiE_EEvS4_S7_RKT1_EUliE_EEvlSE_)
	.align		4
        /*028c*/ 	.word	index@(__assertfail)
	.align		4
        /*0290*/ 	.word	index@(_ZN2at6native24index_elementwise_kernelILi128ELi4EZNS0_20cuda_take_put_kernelIllZZZZZNS0_10put_kernelERNS_14TensorIteratorERKNS_10TensorBaseEbENKUlvE_clEvENKUlvE2_clEvENKUlvE_clEvENKUlvE0_clEvEUlRllE0_EEvS4_S7_RKT1_EUliE_EEvlSE_)
	.align		4
        /*0294*/ 	.word	index@(__assertfail)
	.align		4
        /*0298*/ 	.word	index@(_ZN2at6native24index_elementwise_kernelILi128ELi4EZNS0_20cuda_take_put_kernelIllZZZZZNS0_10put_kernelERNS_14TensorIteratorERKNS_10TensorBaseEbENKUlvE_clEvENKUlvE2_clEvENKUlvE_clEvENKUlvE0_clEvEUlRllE_EEvS4_S7_RKT1_EUliE_EEvlSE_)
	.align		4
        /*029c*/ 	.word	index@(__assertfail)
	.align		4
        /*02a0*/ 	.word	index@(_ZN2at6native24index_elementwise_kernelILi128ELi4EZNS0_20cuda_take_put_kernelIliZZZZZNS0_10put_kernelERNS_14TensorIteratorERKNS_10TensorBaseEbENKUlvE_clEvENKUlvE2_clEvENKUlvE_clEvENKUlvE_clEvEUlRliE0_EEvS4_S7_RKT1_EUliE_EEvlSE_)
	.align		4
        /*02a4*/ 	.word	index@(__assertfail)
	.align		4
        /*02a8*/ 	.word	index@(_ZN2at6native24index_elementwise_kernelILi128ELi4EZNS0_20cuda_take_put_kernelIliZZZZZNS0_10put_kernelERNS_14TensorIteratorERKNS_10TensorBaseEbENKUlvE_clEvENKUlvE2_clEvENKUlvE_clEvENKUlvE_clEvEUlRliE_EEvS4_S7_RKT1_EUliE_EEvlSE_)
	.align		4
        /*02ac*/ 	.word	index@(__assertfail)
	.align		4
        /*02b0*/ 	.word	index@(_ZN2at6native24index_elementwise_kernelILi128ELi4EZNS0_20cuda_take_put_kernelIilZZZZZNS0_10put_kernelERNS_14TensorIteratorERKNS_10TensorBaseEbENKUlvE_clEvENKUlvE1_clEvENKUlvE_clEvENKUlvE0_clEvEUlRilE0_EEvS4_S7_RKT1_EUliE_EEvlSE_)
	.align		4
        /*02b4*/ 	.word	index@(__assertfail)
	.align		4
        /*02b8*/ 	.word	index@(_ZN2at6native24index_elementwise_kernelILi128ELi4EZNS0_20cuda_take_put_kernelIilZZZZZNS0_10put_kernelERNS_14TensorIteratorERKNS_10TensorBaseEbENKUlvE_clEvENKUlvE1_clEvENKUlvE_clEvENKUlvE0_clEvEUlRilE_EEvS4_S7_RKT1_EUliE_EEvlSE_)
	.align		4
        /*02bc*/ 	.word	index@(__assertfail)
	.align		4
        /*02c0*/ 	.word	index@(_ZN2at6native24index_elementwise_kernelILi128ELi4EZNS0_20cuda_take_put_kernelIiiZZZZZNS0_10put_kernelERNS_14TensorIteratorERKNS_10TensorBaseEbENKUlvE_clEvENKUlvE1_clEvENKUlvE_clEvENKUlvE_clEvEUlRiiE0_EEvS4_S7_RKT1_EUliE_EEvlSE_)
	.align		4
        /*02c4*/ 	.word	index@(__assertfail)
	.align		4
        /*02c8*/ 	.word	index@(_ZN2at6native24index_elementwise_kernelILi128ELi4EZNS0_20cuda_take_put_kernelIiiZZZZZNS0_10put_kernelERNS_14TensorIteratorERKNS_10TensorBaseEbENKUlvE_clEvENKUlvE1_clEvENKUlvE_clEvENKUlvE_clEvEUlRiiE_EEvS4_S7_RKT1_EUliE_EEvlSE_)
	.align		4
        /*02cc*/ 	.word	index@(__assertfail)
	.align		4
        /*02d0*/ 	.word	index@(_ZN2at6native24index_elementwise_kernelILi128ELi4EZNS0_20cuda_take_put_kernelIalZZZZZNS0_10put_kernelERNS_14TensorIteratorERKNS_10TensorBaseEbENKUlvE_clEvENKUlvE0_clEvENKUlvE_clEvENKUlvE0_clEvEUlRalE0_EEvS4_S7_RKT1_EUliE_EEvlSE_)
	.align		4
        /*02d4*/ 	.word	index@(__assertfail)
	.align		4
        /*02d8*/ 	.word	index@(_ZN2at6native24index_elementwise_kernelILi128ELi4EZNS0_20cuda_take_put_kernelIalZZZZZNS0_10put_kernelERNS_14TensorIteratorERKNS_10TensorBaseEbENKUlvE_clEvENKUlvE0_clEvENKUlvE_clEvENKUlvE0_clEvEUlRalE_EEvS4_S7_RKT1_EUliE_EEvlSE_)
	.align		4
        /*02dc*/ 	.word	index@(__assertfail)
	.align		4
        /*02e0*/ 	.word	index@(_ZN2at6native24index_elementwise_kernelILi128ELi4EZNS0_20cuda_take_put_kernelIaiZZZZZNS0_10put_kernelERNS_14TensorIteratorERKNS_10TensorBaseEbENKUlvE_clEvENKUlvE0_clEvENKUlvE_clEvENKUlvE_clEvEUlRaiE0_EEvS4_S7_RKT1_EUliE_EEvlSE_)
	.align		4
        /*02e4*/ 	.word	index@(__assertfail)
	.align		4
        /*02e8*/ 	.word	index@(_ZN2at6native24index_elementwise_kernelILi128ELi4EZNS0_20cuda_take_put_kernelIaiZZZZZNS0_10put_kernelERNS_14TensorIteratorERKNS_10TensorBaseEbENKUlvE_clEvENKUlvE0_clEvENKUlvE_clEvENKUlvE_clEvEUlRaiE_EEvS4_S7_RKT1_EUliE_EEvlSE_)
	.align		4
        /*02ec*/ 	.word	index@(__assertfail)
	.align		4
        /*02f0*/ 	.word	index@(_ZN2at6native24index_elementwise_kernelILi128ELi4EZNS0_20cuda_take_put_kernelIhlZZZZZNS0_10put_kernelERNS_14TensorIteratorERKNS_10TensorBaseEbENKUlvE_clEvENKUlvE_clEvENKUlvE_clEvENKUlvE0_clEvEUlRhlE0_EEvS4_S7_RKT1_EUliE_EEvlSE_)
	.align		4
        /*02f4*/ 	.word	index@(__assertfail)
	.align		4
        /*02f8*/ 	.word	index@(_ZN2at6native24index_elementwise_kernelILi128ELi4EZNS0_20cuda_take_put_kernelIhlZZZZZNS0_10put_kernelERNS_14TensorIteratorERKNS_10TensorBaseEbENKUlvE_clEvENKUlvE_clEvENKUlvE_clEvENKUlvE0_clEvEUlRhlE_EEvS4_S7_RKT1_EUliE_EEvlSE_)
	.align		4
        /*02fc*/ 	.word	index@(__assertfail)
	.align		4
        /*0300*/ 	.word	index@(_ZN2at6native24index_elementwise_kernelILi128ELi4EZNS0_20cuda_take_put_kernelIhiZZZZZNS0_10put_kernelERNS_14TensorIteratorERKNS_10TensorBaseEbENKUlvE_clEvENKUlvE_clEvENKUlvE_clEvENKUlvE_clEvEUlRhiE0_EEvS4_S7_RKT1_EUliE_EEvlSE_)
	.align		4
        /*0304*/ 	.word	index@(__assertfail)
	.align		4
        /*0308*/ 	.word	index@(_ZN2at6native24index_elementwise_kernelILi128ELi4EZNS0_20cuda_take_put_kernelIhiZZZZZNS0_10put_kernelERNS_14TensorIteratorERKNS_10TensorBaseEbENKUlvE_clEvENKUlvE_clEvENKUlvE_clEvENKUlvE_clEvEUlRhiE_EEvS4_S7_RKT1_EUliE_EEvlSE_)
	.align		4
        /*030c*/ 	.word	index@(__assertfail)
	.align		4
        /*0310*/ 	.word	index@(_ZN2at6native24index_elementwise_kernelILi128ELi4EZNS0_16gpu_index_kernelIZZZNS0_31index_put_kernel_quantized_cudaERNS_14TensorIteratorEN3c108ArrayRefIlEES7_bdiENKUlvE_clEvENKUlvE3_clEvEUlPcPKclE_EEvRNS_18TensorIteratorBaseES7_S7_RKT_bEUliE_EEvlT1_)
	.align		4
        /*0314*/ 	.word	index@(__assertfail)
	.align		4
        /*0318*/ 	.word	index@(_ZN2at6native24index_elementwise_kernelILi128ELi4EZNS0_16gpu_index_kernelIZZZNS0_31index_put_kernel_quantized_cudaERNS_14TensorIteratorEN3c108ArrayRefIlEES7_bdiENKUlvE_clEvENKUlvE2_clEvEUlPcPKclE_EEvRNS_18TensorIteratorBaseES7_S7_RKT_bEUliE_EEvlT1_)
	.align		4
        /*031c*/ 	.word	index@(__assertfail)
	.align		4
        /*0320*/ 	.word	index@(_ZN2at6native24index_elementwise_kernelILi128ELi4EZNS0_16gpu_index_kernelIZZZNS0_31index_put_kernel_quantized_cudaERNS_14TensorIteratorEN3c108ArrayRefIlEES7_bdiENKUlvE_clEvENKUlvE1_clEvEUlPcPKclE_EEvRNS_18TensorIteratorBaseES7_S7_RKT_bEUliE_EEvlT1_)
	.align		4
        /*0324*/ 	.word	index@(__assertfail)
	.align		4
        /*0328*/ 	.word	index@(_ZN2at6native24index_elementwise_kernelILi128ELi4EZNS0_16gpu_index_kernelIZZZNS0_31index_put_kernel_quantized_cudaERNS_14TensorIteratorEN3c108ArrayRefIlEES7_bdiENKUlvE_clEvENKUlvE0_clEvEUlPcPKclE_EEvRNS_18TensorIteratorBaseES7_S7_RKT_bEUliE_EEvlT1_)
	.align		4
        /*032c*/ 	.word	index@(__assertfail)
	.align		4
        /*0330*/ 	.word	index@(_ZN2at6native24index_elementwise_kernelILi128ELi4EZNS0_16gpu_index_kernelIZZZNS0_31index_put_kernel_quantized_cudaERNS_14TensorIteratorEN3c108ArrayRefIlEES7_bdiENKUlvE_clEvENKUlvE_clEvEUlPcPKclE_EEvRNS_18TensorIteratorBaseES7_S7_RKT_bEUliE_EEvlT1_)
	.align		4
        /*0334*/ 	.word	index@(__assertfail)
	.align		4
        /*0338*/ 	.word	index@(_ZN2at6native24index_elementwise_kernelILi128ELi4EZNS0_16gpu_index_kernelIZNS0_21index_put_kernel_implINS0_10OpaqueTypeILi16EEEEEvRNS_14TensorIteratorEN3c108ArrayRefIlEESA_EUlPcPKclE_EEvRNS_18TensorIteratorBaseESA_SA_RKT_bEUliE_EEvlT1_)
	.align		4
        /*033c*/ 	.word	index@(__assertfail)
	.align		4
        /*0340*/ 	.word	index@(_ZN2at6native24index_elementwise_kernelILi128ELi4EZNS0_16gpu_index_kernelIZNS0_21index_put_kernel_implINS0_10OpaqueTypeILi2EEEEEvRNS_14TensorIteratorEN3c108ArrayRefIlEESA_EUlPcPKclE_EEvRNS_18TensorIteratorBaseESA_SA_RKT_bEUliE_EEvlT1_)
	.align		4
        /*0344*/ 	.word	index@(__assertfail)
	.align		4
        /*0348*/ 	.word	index@(_ZN2at6native24index_elementwise_kernelILi128ELi4EZNS0_16gpu_index_kernelIZNS0_21index_put_kernel_implINS0_10OpaqueTypeILi8EEEEEvRNS_14TensorIteratorEN3c108ArrayRefIlEESA_EUlPcPKclE_EEvRNS_18TensorIteratorBaseESA_SA_RKT_bEUliE_EEvlT1_)
	.align		4
        /*034c*/ 	.word	index@(__assertfail)
	.align		4
        /*0350*/ 	.word	index@(_ZN2at6native24index_elementwise_kernelILi128ELi4EZNS0_16gpu_index_kernelIZNS0_21index_put_kernel_implINS0_10OpaqueTypeILi4EEEEEvRNS_14TensorIteratorEN3c108ArrayRefIlEESA_EUlPcPKclE_EEvRNS_18TensorIteratorBaseESA_SA_RKT_bEUliE_EEvlT1_)
	.align		4
        /*0354*/ 	.word	index@(__assertfail)
	.align		4
        /*0358*/ 	.word	index@(_ZN2at6native24index_elementwise_kernelILi128ELi4EZNS0_16gpu_index_kernelIZNS0_21index_put_kernel_implINS0_10OpaqueTypeILi1EEEEEvRNS_14TensorIteratorEN3c108ArrayRefIlEESA_EUlPcPKclE_EEvRNS_18TensorIteratorBaseESA_SA_RKT_bEUliE_EEvlT1_)
	.align		4
        /*035c*/ 	.word	index@(__assertfail)
	.align		4
        /*0360*/ 	.word	index@(_ZN2at6native24index_elementwise_kernelILi128ELi4EZNS0_22index_copy_kernel_implINS0_10OpaqueTypeILi16EEEEEvRNS_14TensorIteratorElllEUliE_EEvlT1_)
	.align		4
        /*0364*/ 	.word	index@(__assertfail)
	.align		4
        /*0368*/ 	.word	index@(_ZN2at6native24index_elementwise_kernelILi128ELi4EZNS0_22index_copy_kernel_implINS0_10OpaqueTypeILi2EEEEEvRNS_14TensorIteratorElllEUliE_EEvlT1_)
	.align		4
        /*036c*/ 	.word	index@(__assertfail)
	.align		4
        /*0370*/ 	.word	index@(_ZN2at6native24index_elementwise_kernelILi128ELi4EZNS0_22index_copy_kernel_implINS0_10OpaqueTypeILi8EEEEEvRNS_14TensorIteratorElllEUliE_EEvlT1_)
	.align		4
        /*0374*/ 	.word	index@(__assertfail)
	.align		4
        /*0378*/ 	.word	index@(_ZN2at6native24index_elementwise_kernelILi128ELi4EZNS0_22index_copy_kernel_implINS0_10OpaqueTypeILi4EEEEEvRNS_14TensorIteratorElllEUliE_EEvlT1_)
	.align		4
        /*037c*/ 	.word	index@(__assertfail)
	.align		4
        /*0380*/ 	.word	index@(_ZN2at6native24index_elementwise_kernelILi128ELi4EZNS0_22index_copy_kernel_implINS0_10OpaqueTypeILi1EEEEEvRNS_14TensorIteratorElllEUliE_EEvlT1_)
	.align		4
        /*0384*/ 	.word	index@(__assertfail)
	.align		4
        /*0388*/ 	.word	index@(_ZN2at6native24index_elementwise_kernelILi128ELi4EZNS0_22index_fill_kernel_implINS0_10OpaqueTypeILi16EEEEEvRNS_14TensorIteratorElllT_EUliE_EEvlT1_)
	.align		4
        /*038c*/ 	.word	index@(__assertfail)
	.align		4
        /*0390*/ 	.word	index@(_ZN2at6native24index_elementwise_kernelILi128ELi4EZNS0_22index_fill_kernel_implINS0_10OpaqueTypeILi2EEEEEvRNS_14TensorIteratorElllT_EUliE_EEvlT1_)
	.align		4
        /*0394*/ 	.word	index@(__assertfail)
	.align		4
        /*0398*/ 	.word	index@(_ZN2at6native24index_elementwise_kernelILi128ELi4EZNS0_22index_fill_kernel_implINS0_10OpaqueTypeILi8EEEEEvRNS_14TensorIteratorElllT_EUliE_EEvlT1_)
	.align		4
        /*039c*/ 	.word	index@(__assertfail)
	.align		4
        /*03a0*/ 	.word	index@(_ZN2at6native24index_elementwise_kernelILi128ELi4EZNS0_22index_fill_kernel_implINS0_10OpaqueTypeILi4EEEEEvRNS_14TensorIteratorElllT_EUliE_EEvlT1_)
	.align		4
        /*03a4*/ 	.word	index@(__assertfail)
	.align		4
        /*03a8*/ 	.word	index@(_ZN2at6native24index_elementwise_kernelILi128ELi4EZNS0_22index_fill_kernel_implINS0_10OpaqueTypeILi1EEEEEvRNS_14TensorIteratorElllT_EUliE_EEvlT1_)
	.align		4
        /*03ac*/ 	.word	index@(__assertfail)
	.align		4
        /*03b0*/ 	.word	index@(_ZN2at6native24index_elementwise_kernelILi128ELi4EZNS0_16gpu_index_kernelIZNS0_17index_kernel_implINS0_10OpaqueTypeILi16EEEEEvRNS_18TensorIteratorBaseEN3c108ArrayRefIlEESA_EUlPcPKclE_EEvS7_SA_SA_RKT_bEUliE_EEvlT1_)
	.align		4
        /*03b4*/ 	.word	index@(__assertfail)
	.align		4
        /*03b8*/ 	.word	index@(_ZN2at6native24index_elementwise_kernelILi128ELi4EZNS0_16gpu_index_kernelIZNS0_17index_kernel_implINS0_10OpaqueTypeILi2EEEEEvRNS_18TensorIteratorBaseEN3c108ArrayRefIlEESA_EUlPcPKclE_EEvS7_SA_SA_RKT_bEUliE_EEvlT1_)
	.align		4
        /*03bc*/ 	.word	index@(__assertfail)
	.align		4
        /*03c0*/ 	.word	index@(_ZN2at6native24index_elementwise_kernelILi128ELi4EZNS0_16gpu_index_kernelIZNS0_17index_kernel_implINS0_10OpaqueTypeILi8EEEEEvRNS_18TensorIteratorBaseEN3c108ArrayRefIlEESA_EUlPcPKclE_EEvS7_SA_SA_RKT_bEUliE_EEvlT1_)
	.align		4
        /*03c4*/ 	.word	index@(__assertfail)
	.align		4
        /*03c8*/ 	.word	index@(_ZN2at6native24index_elementwise_kernelILi128ELi4EZNS0_16gpu_index_kernelIZNS0_17index_kernel_implINS0_10OpaqueTypeILi4EEEEEvRNS_18TensorIteratorBaseEN3c108ArrayRefIlEESA_EUlPcPKclE_EEvS7_SA_SA_RKT_bEUliE_EEvlT1_)
	.align		4
        /*03cc*/ 	.word	index@(__assertfail)
	.align		4
        /*03d0*/ 	.word	index@(_ZN2at6native24index_elementwise_kernelILi128ELi4EZNS0_16gpu_index_kernelIZNS0_17index_kernel_implINS0_10OpaqueTypeILi1EEEEEvRNS_18TensorIteratorBaseEN3c108ArrayRefIlEESA_EUlPcPKclE_EEvS7_SA_SA_RKT_bEUliE_EEvlT1_)
	.align		4
        /*03d4*/ 	.word	index@(__assertfail)
	.align		4
        /*03d8*/ 	.word	0x00000000
	.align		4
        /*03dc*/ 	.word	0xfffffffe
	.align		4
        /*03e0*/ 	.word	0x00000000
	.align		4
        /*03e4*/ 	.word	0xfffffffd
	.align		4
        /*03e8*/ 	.word	0x00000000
	.align		4
        /*03ec*/ 	.word	0xfffffffc


//--------------------- .nv.rel.action            --------------------------
	.section	.nv.rel.action,"",@"SHT_CUDA_RELOCINFO"
	.align	8
	.sectionentsize	8
        /*0000*/ 	.byte	0x73, 0x00, 0x00, 0x00, 0x00, 0x00, 0x00, 0x00, 0x00, 0x00, 0x00, 0x11, 0x25, 0x00, 0x05, 0x36


//--------------------- .nv.constant4             --------------------------
	.section	.nv.constant4,"a",@progbits
	.align	8
	.align		8
.nv.constant4:
        /*0000*/ 	.dword	__assertfail
	.align		8
        /*0008*/ 	.dword	__unnamed_1
	.align		8
        /*0010*/ 	.dword	__unnamed_2
	.align		8
        /*0018*/ 	.dword	__unnamed_3
	.align		8
        /*0020*/ 	.dword	__unnamed_4
	.align		8
        /*0028*/ 	.dword	__unnamed_5
	.align		8
        /*0030*/ 	.dword	__unnamed_6
	.align		8
        /*0038*/ 	.dword	__unnamed_7
	.align		8
        /*0040*/ 	.dword	__unnamed_8
	.align		8
        /*0048*/ 	.dword	__unnamed_9
	.align		8
        /*0050*/ 	.dword	__unnamed_10
	.align		8
        /*0058*/ 	.dword	__unnamed_11
	.align		8
        /*0060*/ 	.dword	__unnamed_12
	.align		8
        /*0068*/ 	.dword	__unnamed_13
	.align		8
        /*0070*/ 	.dword	__unnamed_14
	.align		8
        /*0078*/ 	.dword	__unnamed_15
	.align		8
        /*0080*/ 	.dword	__unnamed_16
	.align		8
        /*0088*/ 	.dword	__unnamed_17
	.align		8
        /*0090*/ 	.dword	__unnamed_18
	.align		8
        /*0098*/ 	.dword	__unnamed_19
	.align		8
        /*00a0*/ 	.dword	__unnamed_20
	.align		8
        /*00a8*/ 	.dword	__unnamed_21
	.align		8
        /*00b0*/ 	.dword	__unnamed_22
	.align		8
        /*00b8*/ 	.dword	__unnamed_23
	.align		8
        /*00c0*/ 	.dword	__unnamed_24
	.align		8
        /*00c8*/ 	.dword	__unnamed_25
	.align		8
        /*00d0*/ 	.dword	__unnamed_26
	.align		8
        /*00d8*/ 	.dword	__unnamed_27
	.align		8
        /*00e0*/ 	.dword	__unnamed_28
	.align		8
        /*00e8*/ 	.dword	__unnamed_29
	.align		8
        /*00f0*/ 	.dword	__unnamed_30
	.align		8
        /*00f8*/ 	.dword	__unnamed_31
	.align		8
        /*0100*/ 	.dword	__unnamed_32
	.align		8
        /*0108*/ 	.dword	__unnamed_33
	.align		8
        /*0110*/ 	.dword	__unnamed_34
	.align		8
        /*0118*/ 	.dword	__unnamed_35
	.align		8
        /*0120*/ 	.dword	__unnamed_36
	.align		8
        /*0128*/ 	.dword	__unnamed_37
	.align		8
        /*0130*/ 	.dword	__unnamed_38
	.align		8
        /*0138*/ 	.dword	__unnamed_39
	.align		8
        /*0140*/ 	.dword	__unnamed_40
	.align		8
        /*0148*/ 	.dword	__unnamed_41
	.align		8
        /*0150*/ 	.dword	__unnamed_42
	.align		8
        /*0158*/ 	.dword	__unnamed_43
	.align		8
        /*0160*/ 	.dword	__unnamed_44
	.align		8
        /*0168*/ 	.dword	__unnamed_45
	.align		8
        /*0170*/ 	.dword	__unnamed_46
	.align		8
        /*0178*/ 	.dword	__unnamed_47
	.align		8
        /*0180*/ 	.dword	__unnamed_48
	.align		8
        /*0188*/ 	.dword	__unnamed_49
	.align		8
        /*0190*/ 	.dword	__unnamed_50
	.align		8
        /*0198*/ 	.dword	__unnamed_51
	.align		8
        /*01a0*/ 	.dword	__unnamed_52
	.align		8
        /*01a8*/ 	.dword	__unnamed_53
	.align		8
        /*01b0*/ 	.dword	__unnamed_54
	.align		8
        /*01b8*/ 	.dword	__unnamed_55
	.align		8
        /*01c0*/ 	.dword	__unnamed_56
	.align		8
        /*01c8*/ 	.dword	__unnamed_57
	.align		8
        /*01d0*/ 	.dword	__unnamed_58
	.align		8
        /*01d8*/ 	.dword	__unnamed_59
	.align		8
        /*01e0*/ 	.dword	__unnamed_60
	.align		8
        /*01e8*/ 	.dword	__unnamed_61
	.align		8
        /*01f0*/ 	.dword	__unnamed_62
	.align		8
        /*01f8*/ 	.dword	__unnamed_63
	.align		8
        /*0200*/ 	.dword	__unnamed_64
	.align		8
        /*0208*/ 	.dword	__unnamed_65
	.align		8
        /*0210*/ 	.dword	__unnamed_66
	.align		8
        /*0218*/ 	.dword	__unnamed_67
	.align		8
        /*0220*/ 	.dword	__unnamed_68
	.align		8
        /*0228*/ 	.dword	__unnamed_69
	.align		8
        /*0230*/ 	.dword	__unnamed_70
	.align		8
        /*0238*/ 	.dword	__unnamed_71
	.align		8
        /*0240*/ 	.dword	__unnamed_72
	.align		8
        /*0248*/ 	.dword	__unnamed_73
	.align		8
        /*0250*/ 	.dword	__unnamed_74
	.align		8
        /*0258*/ 	.dword	__unnamed_75
	.align		8
        /*0260*/ 	.dword	__unnamed_76
	.align		8
        /*0268*/ 	.dword	__unnamed_77
	.align		8
        /*0270*/ 	.dword	__unnamed_78
	.align		8
        /*0278*/ 	.dword	__unnamed_79
	.align		8
        /*0280*/ 	.dword	__unnamed_80
	.align		8
        /*0288*/ 	.dword	__unnamed_81
	.align		8
        /*0290*/ 	.dword	__unnamed_82
	.align		8
        /*0298*/ 	.dword	__unnamed_83
	.align		8
        /*02a0*/ 	.dword	__unnamed_84
	.align		8
        /*02a8*/ 	.dword	__unnamed_85
	.align		8
        /*02b0*/ 	.dword	__unnamed_86
	.align		8
        /*02b8*/ 	.dword	__unnamed_87
	.align		8
        /*02c0*/ 	.dword	__unnamed_88
	.align		8
        /*02c8*/ 	.dword	__unnamed_89
	.align		8
        /*02d0*/ 	.dword	__unnamed_90
	.align		8
        /*02d8*/ 	.dword	__unnamed_91
	.align		8
        /*02e0*/ 	.dword	__unnamed_92
	.align		8
        /*02e8*/ 	.dword	__unnamed_93
	.align		8
        /*02f0*/ 	.dword	__unnamed_94
	.align		8
        /*02f8*/ 	.dword	__unnamed_95
	.align		8
        /*0300*/ 	.dword	__unnamed_96
	.align		8
        /*0308*/ 	.dword	__unnamed_97
	.align		8
        /*0310*/ 	.dword	__unnamed_98
	.align		8
        /*0318*/ 	.dword	__unnamed_99
	.align		8
        /*0320*/ 	.dword	__unnamed_100
	.align		8
        /*0328*/ 	.dword	__unnamed_101
	.align		8
        /*0330*/ 	.dword	__unnamed_102
	.align		8
        /*0338*/ 	.dword	__unnamed_103
	.align		8
        /*0340*/ 	.dword	__unnamed_104
	.align		8
        /*0348*/ 	.dword	__unnamed_105
	.align		8
        /*0350*/ 	.dword	__unnamed_106
	.align		8
        /*0358*/ 	.dword	__unnamed_107
	.align		8
        /*0360*/ 	.dword	__unnamed_108
	.align		8
        /*0368*/ 	.dword	__unnamed_109
	.align		8
        /*0370*/ 	.dword	__unnamed_110
	.align		8
        /*0378*/ 	.dword	__unnamed_111
	.align		8
        /*0380*/ 	.dword	__unnamed_112
	.align		8
        /*0388*/ 	.dword	__unnamed_113
	.align		8
        /*0390*/ 	.dword	__unnamed_114
	.align		8
        /*0398*/ 	.dword	__unnamed_115
	.align		8
        /*03a0*/ 	.dword	__unnamed_116
	.align		8
        /*03a8*/ 	.dword	__unnamed_117
	.align		8
        /*03b0*/ 	.dword	__unnamed_118
	.align		8
        /*03b8*/ 	.dword	__unnamed_119
	.align		8
        /*03c0*/ 	.dword	__unnamed_120
	.align		8
        /*03c8*/ 	.dword	__unnamed_121
	.align		8
        /*03d0*/ 	.dword	__unnamed_122
	.align		8
        /*03d8*/ 	.dword	_ZN45_INTERNAL_62f9f32f_14_IndexKernel_cu_3e7731d14cuda3std3__45__cpo5beginE
	.align		8
        /*03e0*/ 	.dword	_ZN45_INTERNAL_62f9f32f_14_IndexKernel_cu_3e7731d14cuda3std3__45__cpo3endE
	.align		8
        /*03e8*/ 	.dword	_ZN45_INTERNAL_62f9f32f_14_IndexKernel_cu_3e7731d14cuda3std3__45__cpo6cbeginE
	.align		8
        /*03f0*/ 	.dword	_ZN45_INTERNAL_62f9f32f_14_IndexKernel_cu_3e7731d14cuda3std3__45__cpo4cendE
	.align		8
        /*03f8*/ 	.dword	_ZN45_INTERNAL_62f9f32f_14_IndexKernel_cu_3e7731d14cuda3std3__45__cpo6rbeginE
	.align		8
        /*0400*/ 	.dword	_ZN45_INTERNAL_62f9f32f_14_IndexKernel_cu_3e7731d14cuda3std3__45__cpo4rendE
	.align		8
        /*0408*/ 	.dword	_ZN45_INTERNAL_62f9f32f_14_IndexKernel_cu_3e7731d14cuda3std3__45__cpo7crbeginE
	.align		8
        /*0410*/ 	.dword	_ZN45_INTERNAL_62f9f32f_14_IndexKernel_cu_3e7731d14cuda3std3__45__cpo5crendE
	.align		8
        /*0418*/ 	.dword	_ZN45_INTERNAL_62f9f32f_14_IndexKernel_cu_3e7731d14cuda3std3__447_GLOBAL__N__62f9f32f_14_IndexKernel_cu_3e7731d16ignoreE
	.align		8
        /*0420*/ 	.dword	_ZN45_INTERNAL_62f9f32f_14_IndexKernel_cu_3e7731d14cuda3std3__419piecewise_constructE
	.align		8
        /*0428*/ 	.dword	_ZN45_INTERNAL_62f9f32f_14_IndexKernel_cu_3e7731d14cuda3std3__48in_placeE
	.align		8
        /*0430*/ 	.dword	_ZN45_INTERNAL_62f9f32f_14_IndexKernel_cu_3e7731d14cuda3std3__420unreachable_sentinelE
	.align		8
        /*0438*/ 	.dword	_ZN45_INTERNAL_62f9f32f_14_IndexKernel_cu_3e7731d14cuda3std6ranges3__45__cpo4swapE
	.align		8
        /*0440*/ 	.dword	_ZN45_INTERNAL_62f9f32f_14_IndexKernel_cu_3e7731d14cuda3std6ranges3__45__cpo9iter_moveE
	.align		8
        /*0448*/ 	.dword	_ZN45_INTERNAL_62f9f32f_14_IndexKernel_cu_3e7731d14cuda3std6ranges3__45__cpo5beginE
	.align		8
        /*0450*/ 	.dword	_ZN45_INTERNAL_62f9f32f_14_IndexKernel_cu_3e7731d14cuda3std6ranges3__45__cpo3endE
	.align		8
        /*0458*/ 	.dword	_ZN45_INTERNAL_62f9f32f_14_IndexKernel_cu_3e7731d14cuda3std6ranges3__45__cpo6cbeginE
	.align		8
        /*0460*/ 	.dword	_ZN45_INTERNAL_62f9f32f_14_IndexKernel_cu_3e7731d14cuda3std6ranges3__45__cpo4cendE
	.align		8
        /*0468*/ 	.dword	_ZN45_INTERNAL_62f9f32f_14_IndexKernel_cu_3e7731d14cuda3std6ranges3__45__cpo7advanceE
	.align		8
        /*0470*/ 	.dword	_ZN45_INTERNAL_62f9f32f_14_IndexKernel_cu_3e7731d14cuda3std6ranges3__45__cpo9iter_swapE
	.align		8
        /*0478*/ 	.dword	_ZN45_INTERNAL_62f9f32f_14_IndexKernel_cu_3e7731d14cuda3std6ranges3__45__cpo4nextE
	.align		8
        /*0480*/ 	.dword	_ZN45_INTERNAL_62f9f32f_14_IndexKernel_cu_3e7731d14cuda3std6ranges3__45__cpo4prevE
	.align		8
        /*0488*/ 	.dword	_ZN45_INTERNAL_62f9f32f_14_IndexKernel_cu_3e7731d14cuda3std6ranges3__45__cpo4dataE
	.align		8
        /*0490*/ 	.dword	_ZN45_INTERNAL_62f9f32f_14_IndexKernel_cu_3e7731d14cuda3std6ranges3__45__cpo5cdataE
	.align		8
        /*0498*/ 	.dword	_ZN45_INTERNAL_62f9f32f_14_IndexKernel_cu_3e7731d14cuda3std6ranges3__45__cpo4sizeE
	.align		8
        /*04a0*/ 	.dword	_ZN45_INTERNAL_62f9f32f_14_IndexKernel_cu_3e7731d14cuda3std6ranges3__45__cpo5ssizeE
	.align		8
        /*04a8*/ 	.dword	_ZN45_INTERNAL_62f9f32f_14_IndexKernel_cu_3e7731d14cuda3std6ranges3__45__cpo8distanceE
	.align		8
        /*04b0*/ 	.dword	_ZN45_INTERNAL_62f9f32f_14_IndexKernel_cu_3e7731d16thrust23THRUST_300001_SM_800_NS6system6detail10sequential3seqE
	.align		8
        /*04b8*/ 	.dword	$str
	.align		8
        /*04c0*/ 	.dword	$str$1
	.align		8
        /*04c8*/ 	.dword	$str$14
	.align		8
        /*04d0*/ 	.dword	$str$15
	.align		8
        /*04d8*/ 	.dword	$str$16
	.align		8
        /*04e0*/ 	.dword	$str$17
	.align		8
        /*04e8*/ 	.dword	$str$20
	.align		8
        /*04f0*/ 	.dword	$str$21


//--------------------- .nv.constant0._ZN2at6native47_GLOBAL__N__62f9f32f_14_IndexKernel_cu_3e7731d125masked_scatter_size_checkEPKlPKbl --------------------------
	.section	.nv.constant0._ZN2at6native47_GLOBAL__N__62f9f32f_14_IndexKernel_cu_3e7731d125masked_scatter_size_checkEPKlPKbl,"a",@progbits
	.sectionflags	@""
	.align	4
.nv.constant0._ZN2at6native47_GLOBAL__N__62f9f32f_14_IndexKernel_cu_3e7731d125masked_scatter_size_checkEPKlPKbl:
	.zero		376


//--------------------- .nv.constant0._ZN2at6native24index_elementwise_kernelILi128ELi4EZNS0_16flip_kernel_implINS0_10OpaqueTypeILi16EEEEEvRNS_14TensorIteratorEEUliE_EEvlT1_ --------------------------
	.section	.nv.constant0._ZN2at6native24index_elementwise_kernelILi128ELi4EZNS0_16flip_kernel_implINS0_10OpaqueTypeILi16EEEEEvRNS_14TensorIteratorEEUliE_EEvlT1_,"a",@progbits
	.sectionflags	@""
	.align	4
.nv.constant0._ZN2at6native24index_elementwise_kernelILi128ELi4EZNS0_16flip_kernel_implINS0_10OpaqueTypeILi16EEEEEvRNS_14TensorIteratorEEUliE_EEvlT1_:
	.zero		880


//--------------------- .nv.constant0._ZN2at6native24index_elementwise_kernelILi128ELi4EZNS0_16flip_kernel_implINS0_10OpaqueTypeILi2EEEEEvRNS_14TensorIteratorEEUliE_EEvlT1_ --------------------------
	.section	.nv.constant0._ZN2at6native24index_elementwise_kernelILi128ELi4EZNS0_16flip_kernel_implINS0_10OpaqueTypeILi2EEEEEvRNS_14TensorIteratorEEUliE_EEvlT1_,"a",@progbits
	.sectionflags	@""
	.align	4
.nv.constant0._ZN2at6native24index_elementwise_kernelILi128ELi4EZNS0_16flip_kernel_implINS0_10OpaqueTypeILi2EEEEEvRNS_14TensorIteratorEEUliE_EEvlT1_:
	.zero		880


//--------------------- .nv.constant0._ZN2at6native24index_elementwise_kernelILi128ELi4EZNS0_16flip_kernel_implINS0_10OpaqueTypeILi8EEEEEvRNS_14TensorIteratorEEUliE_EEvlT1_ --------------------------
	.section	.nv.constant0._ZN2at6native24index_elementwise_kernelILi128ELi4EZNS0_16flip_kernel_implINS0_10OpaqueTypeILi8EEEEEvRNS_14TensorIteratorEEUliE_EEvlT1_,"a",@progbits
	.sectionflags	@""
	.align	4
.nv.constant0._ZN2at6native24index_elementwise_kernelILi128ELi4EZNS0_16flip_kernel_implINS0_10OpaqueTypeILi8EEEEEvRNS_14TensorIteratorEEUliE_EEvlT1_:
	.zero		880


//--------------------- .nv.constant0._ZN2at6native24index_elementwise_kernelILi128ELi4EZNS0_16flip_kernel_implINS0_10OpaqueTypeILi4EEEEEvRNS_14TensorIteratorEEUliE_EEvlT1_ --------------------------
	.section	.nv.constant0._ZN2at6native24index_elementwise_kernelILi128ELi4EZNS0_16flip_kernel_implINS0_10OpaqueTypeILi4EEEEEvRNS_14TensorIteratorEEUliE_EEvlT1_,"a",@progbits
	.sectionflags	@""
	.align	4
.nv.constant0._ZN2at6native24index_elementwise_kernelILi128ELi4EZNS0_16flip_kernel_implINS0_10OpaqueTypeILi4EEEEEvRNS_14TensorIteratorEEUliE_EEvlT1_:
	.zero		880


//--------------------- .nv.constant0._ZN2at6native24index_elementwise_kernelILi128ELi4EZNS0_16flip_kernel_implINS0_10OpaqueTypeILi1EEEEEvRNS_14TensorIteratorEEUliE_EEvlT1_ --------------------------
	.section	.nv.constant0._ZN2at6native24index_elementwise_kernelILi128ELi4EZNS0_16flip_kernel_implINS0_10OpaqueTypeILi1EEEEEvRNS_14TensorIteratorEEUliE_EEvlT1_,"a",@progbits
	.sectionflags	@""
	.align	4
.nv.constant0._ZN2at6native24index_elementwise_kernelILi128ELi4EZNS0_16flip_kernel_implINS0_10OpaqueTypeILi1EEEEEvRNS_14TensorIteratorEEUliE_EEvlT1_:
	.zero		880


//--------------------- .nv.constant2._ZN2at6native18elementwise_kernelILi128ELi4EZNS0_15gpu_kernel_implIZZZNS0_28launch_masked_scatter_kernelERKNS_10TensorBaseES5_S5_S5_ENKUlvE_clEvENKUlvE10_clEvEUlN3c104HalfEblE_EEvRNS_18TensorIteratorBaseERKT_EUliE_EEviT1_ --------------------------
	.section	.nv.constant2._ZN2at6native18elementwise_kernelILi128ELi4EZNS0_15gpu_kernel_implIZZZNS0_28launch_masked_scatter_kernelERKNS_10TensorBaseES5_S5_S5_ENKUlvE_clEvENKUlvE10_clEvEUlN3c104HalfEblE_EEvRNS_18TensorIteratorBaseERKT_EUliE_EEviT1_,"a",@progbits
	.sectionflags	@""
	.align	4
.nv.constant2._ZN2at6native18elementwise_kernelILi128ELi4EZNS0_15gpu_kernel_implIZZZNS0_28launch_masked_scatter_kernelERKNS_10TensorBaseES5_S5_S5_ENKUlvE_clEvENKUlvE10_clEvEUlN3c104HalfEblE_EEvRNS_18TensorIteratorBaseERKT_EUliE_EEviT1_:
        /*0000*/ 	.byte	0x00, 0x00, 0x00, 0xf0, 0xff, 0xff, 0x0f, 0x38


//--------------------- .nv.constant0._ZN2at6native18elementwise_kernelILi128ELi4EZNS0_15gpu_kernel_implIZZZNS0_28launch_masked_scatter_kernelERKNS_10TensorBaseES5_S5_S5_ENKUlvE_clEvENKUlvE10_clEvEUlN3c104HalfEblE_EEvRNS_18TensorIteratorBaseERKT_EUliE_EEviT1_ --------------------------
	.section	.nv.constant0._ZN2at6native18elementwise_kernelILi128ELi4EZNS0_15gpu_kernel_implIZZZNS0_28launch_masked_scatter_kernelERKNS_10TensorBaseES5_S5_S5_ENKUlvE_clEvENKUlvE10_clEvEUlN3c104HalfEblE_EEvRNS_18TensorIteratorBaseERKT_EUliE_EEviT1_,"a",@progbits
	.sectionflags	@""
	.align	4
.nv.constant0._ZN2at6native18elementwise_kernelILi128ELi4EZNS0_15gpu_kernel_implIZZZNS0_28launch_masked_scatter_kernelERKNS_10TensorBaseES5_S5_S5_ENKUlvE_clEvENKUlvE10_clEvEUlN3c104HalfEblE_EEvRNS_18TensorIteratorBaseERKT_EUliE_EEviT1_:
	.zero		1128


//--------------------- .nv.constant2._ZN2at6native27unrolled_elementwise_kernelIZZZNS0_28launch_masked_scatter_kernelERKNS_10TensorBaseES4_S4_S4_ENKUlvE_clEvENKUlvE10_clEvEUlN3c104HalfEblE_St5arrayIPcLm4EELi4E23TrivialOffsetCalculatorILi3EjESD_ILi1EjENS0_6memory12LoadWithCastILi3EEENSG_13StoreWithCastILi1EEEEEviT_T0_T2_T3_T4_T5_ --------------------------
	.section	.nv.constant2._ZN2at6native27unrolled_elementwise_kernelIZZZNS0_28launch_masked_scatter_kernelERKNS_10TensorBaseES4_S4_S4_ENKUlvE_clEvENKUlvE10_clEvEUlN3c104HalfEblE_St5arrayIPcLm4EELi4E23TrivialOffsetCalculatorILi3EjESD_ILi1EjENS0_6memory12LoadWithCastILi3EEENSG_13StoreWithCastILi1EEEEEviT_T0_T2_T3_T4_T5_,"a",@progbits
	.sectionflags	@""
	.align	4
.nv.constant2._ZN2at6native27unrolled_elementwise_kernelIZZZNS0_28launch_masked_scatter_kernelERKNS_10TensorBaseES4_S4_S4_ENKUlvE_clEvENKUlvE10_clEvEUlN3c104HalfEblE_St5arrayIPcLm4EELi4E23TrivialOffsetCalculatorILi3EjESD_ILi1EjENS0_6memory12LoadWithCastILi3EEENSG_13StoreWithCastILi1EEEEEviT_T0_T2_T3_T4_T5_:
        /*0000*/ 	.byte	0x00, 0x00, 0x00, 0xf0, 0xff, 0xff, 0x0f, 0x38


//--------------------- .nv.constant0._ZN2at6native27unrolled_elementwise_kernelIZZZNS0_28launch_masked_scatter_kernelERKNS_10TensorBaseES4_S4_S4_ENKUlvE_clEvENKUlvE10_clEvEUlN3c104HalfEblE_St5arrayIPcLm4EELi4E23TrivialOffsetCalculatorILi3EjESD_ILi1EjENS0_6memory12LoadWithCastILi3EEENSG_13StoreWithCastILi1EEEEEviT_T0_T2_T3_T4_T5_ --------------------------
	.section	.nv.constant0._ZN2at6native27unrolled_elementwise_kernelIZZZNS0_28launch_masked_scatter_kernelERKNS_10TensorBaseES4_S4_S4_ENKUlvE_clEvENKUlvE10_clEvEUlN3c104HalfEblE_St5arrayIPcLm4EELi4E23TrivialOffsetCalculatorILi3EjESD_ILi1EjENS0_6memory12LoadWithCastILi3EEENSG_13StoreWithCastILi1EEEEEviT_T0_T2_T3_T4_T5_,"a",@progbits
	.sectionflags	@""
	.align	4
.nv.constant0._ZN2at6native27unrolled_elementwise_kernelIZZZNS0_28launch_masked_scatter_kernelERKNS_10TensorBaseES4_S4_S4_ENKUlvE_clEvENKUlvE10_clEvEUlN3c104HalfEblE_St5arrayIPcLm4EELi4E23TrivialOffsetCalculatorILi3EjESD_ILi1EjENS0_6memory12LoadWithCastILi3EEENSG_13StoreWithCastILi1EEEEEviT_T0_T2_T3_T4_T5_:
	.zero		436


//--------------------- .nv.constant0._ZN2at6native18elementwise_kernelILi128ELi4EZNS0_22gpu_kernel_impl_nocastIZZZNS0_28launch_masked_scatter_kernelERKNS_10TensorBaseES5_S5_S5_ENKUlvE_clEvENKUlvE10_clEvEUlN3c104HalfEblE_EEvRNS_18TensorIteratorBaseERKT_EUliE_EEviT1_ --------------------------
	.section	.nv.constant0._ZN2at6native18elementwise_kernelILi128ELi4EZNS0_22gpu_kernel_impl_nocastIZZZNS0_28launch_masked_scatter_kernelERKNS_10TensorBaseES5_S5_S5_ENKUlvE_clEvENKUlvE10_clEvEUlN3c104HalfEblE_EEvRNS_18TensorIteratorBaseERKT_EUliE_EEviT1_,"a",@progbits
	.sectionflags	@""
	.align	4
.nv.constant0._ZN2at6native18elementwise_kernelILi128ELi4EZNS0_22gpu_kernel_impl_nocastIZZZNS0_28launch_masked_scatter_kernelERKNS_10TensorBaseES5_S5_S5_ENKUlvE_clEvENKUlvE10_clEvEUlN3c104HalfEblE_EEvRNS_18TensorIteratorBaseERKT_EUliE_EEviT1_:
	.zero		1120


//--------------------- .nv.constant0._ZN2at6native27unrolled_elementwise_kernelIZZZNS0_28launch_masked_scatter_kernelERKNS_10TensorBaseES4_S4_S4_ENKUlvE_clEvENKUlvE10_clEvEUlN3c104HalfEblE_St5arrayIPcLm4EELi4E23TrivialOffsetCalculatorILi3EjESD_ILi1EjENS0_6memory15LoadWithoutCastENSG_16StoreWithoutCastEEEviT_T0_T2_T3_T4_T5_ --------------------------
	.section	.nv.constant0._ZN2at6native27unrolled_elementwise_kernelIZZZNS0_28launch_masked_scatter_kernelERKNS_10TensorBaseES4_S4_S4_ENKUlvE_clEvENKUlvE10_clEvEUlN3c104HalfEblE_St5arrayIPcLm4EELi4E23TrivialOffsetCalculatorILi3EjESD_ILi1EjENS0_6memory15LoadWithoutCastENSG_16StoreWithoutCastEEEviT_T0_T2_T3_T4_T5_,"a",@progbits
	.sectionflags	@""
	.align	4
.nv.constant0._ZN2at6native27unrolled_elementwise_kernelIZZZNS0_28launch_masked_scatter_kernelERKNS_10TensorBaseES4_S4_S4_ENKUlvE_clEvENKUlvE10_clEvEUlN3c104HalfEblE_St5arrayIPcLm4EELi4E23TrivialOffsetCalculatorILi3EjESD_ILi1EjENS0_6memory15LoadWithoutCastENSG_16StoreWithoutCastEEEviT_T0_T2_T3_T4_T5_:
	.zero		412


//--------------------- .nv.constant0._ZN2at6native29vectorized_elementwise_kernelILi2EZZZNS0_28launch_masked_scatter_kernelERKNS_10TensorBaseES4_S4_S4_ENKUlvE_clEvENKUlvE10_clEvEUlN3c104HalfEblE_St5arrayIPcLm4EEEEviT0_T1_ --------------------------
	.section	.nv.constant0._ZN2at6native29vectorized_elementwise_kernelILi2EZZZNS0_28launch_masked_scatter_kernelERKNS_10TensorBaseES4_S4_S4_ENKUlvE_clEvENKUlvE10_clEvEUlN3c104HalfEblE_St5arrayIPcLm4EEEEviT0_T1_,"a",@progbits
	.sectionflags	@""
	.align	4
.nv.constant0._ZN2at6native29vectorized_elementwise_kernelILi2EZZZNS0_28launch_masked_scatter_kernelERKNS_10TensorBaseES4_S4_S4_ENKUlvE_clEvENKUlvE10_clEvEUlN3c104HalfEblE_St5arrayIPcLm4EEEEviT0_T1_:
	.zero		408


//--------------------- .nv.constant0._ZN2at6native29vectorized_elementwise_kernelILi4EZZZNS0_28launch_masked_scatter_kernelERKNS_10TensorBaseES4_S4_S4_ENKUlvE_clEvENKUlvE10_clEvEUlN3c104HalfEblE_St5arrayIPcLm4EEEEviT0_T1_ --------------------------
	.section	.nv.constant0._ZN2at6native29vectorized_elementwise_kernelILi4EZZZNS0_28launch_masked_scatter_kernelERKNS_10TensorBaseES4_S4_S4_ENKUlvE_clEvENKUlvE10_clEvEUlN3c104HalfEblE_St5arrayIPcLm4EEEEviT0_T1_,"a",@progbits
	.sectionflags	@""
	.align	4
.nv.constant0._ZN2at6native29vectorized_elementwise_kernelILi4EZZZNS0_28launch_masked_scatter_kernelERKNS_10TensorBaseES4_S4_S4_ENKUlvE_clEvENKUlvE10_clEvEUlN3c104HalfEblE_St5arrayIPcLm4EEEEviT0_T1_:
	.zero		408


//--------------------- .nv.constant0._ZN2at6native29vectorized_elementwise_kernelILi8EZZZNS0_28launch_masked_scatter_kernelERKNS_10TensorBaseES4_S4_S4_ENKUlvE_clEvENKUlvE10_clEvEUlN3c104HalfEblE_St5arrayIPcLm4EEEEviT0_T1_ --------------------------
	.section	.nv.constant0._ZN2at6native29vectorized_elementwise_kernelILi8EZZZNS0_28launch_masked_scatter_kernelERKNS_10TensorBaseES4_S4_S4_ENKUlvE_clEvENKUlvE10_clEvEUlN3c104HalfEblE_St5arrayIPcLm4EEEEviT0_T1_,"a",@progbits
	.sectionflags	@""
	.align	4
.nv.constant0._ZN2at6native29vectorized_elementwise_kernelILi8EZZZNS0_28launch_masked_scatter_kernelERKNS_10TensorBaseES4_S4_S4_ENKUlvE_clEvENKUlvE10_clEvEUlN3c104HalfEblE_St5arrayIPcLm4EEEEviT0_T1_:
	.zero		408


//--------------------- .nv.constant2._ZN2at6native18elementwise_kernelILi128ELi4EZNS0_15gpu_kernel_implIZZZNS0_28launch_masked_scatter_kernelERKNS_10TensorBaseES5_S5_S5_ENKUlvE_clEvENKUlvE9_clEvEUlN3c108BFloat16EblE_EEvRNS_18TensorIteratorBaseERKT_EUliE_EEviT1_ --------------------------
	.section	.nv.constant2._ZN2at6native18elementwise_kernelILi128ELi4EZNS0_15gpu_kernel_implIZZZNS0_28launch_masked_scatter_kernelERKNS_10TensorBaseES5_S5_S5_ENKUlvE_clEvENKUlvE9_clEvEUlN3c108BFloat16EblE_EEvRNS_18TensorIteratorBaseERKT_EUliE_EEviT1_,"a",@progbits
	.sectionflags	@""
	.align	4
.nv.constant2._ZN2at6native18elementwise_kernelILi128ELi4EZNS0_15gpu_kernel_implIZZZNS0_28launch_masked_scatter_kernelERKNS_10TensorBaseES5_S5_S5_ENKUlvE_clEvENKUlvE9_clEvEUlN3c108BFloat16EblE_EEvRNS_18TensorIteratorBaseERKT_EUliE_EEviT1_:
        /*0000*/ 	.byte	0x00, 0x00, 0x00, 0xf0, 0xff, 0xff, 0x0f, 0x38


//--------------------- .nv.constant0._ZN2at6native18elementwise_kernelILi128ELi4EZNS0_15gpu_kernel_implIZZZNS0_28launch_masked_scatter_kernelERKNS_10TensorBaseES5_S5_S5_ENKUlvE_clEvENKUlvE9_clEvEUlN3c108BFloat16EblE_EEvRNS_18TensorIteratorBaseERKT_EUliE_EEviT1_ --------------------------
	.section	.nv.constant0._ZN2at6native18elementwise_kernelILi128ELi4EZNS0_15gpu_kernel_implIZZZNS0_28launch_masked_scatter_kernelERKNS_10TensorBaseES5_S5_S5_ENKUlvE_clEvENKUlvE9_clEvEUlN3c108BFloat16EblE_EEvRNS_18TensorIteratorBaseERKT_EUliE_EEviT1_,"a",@progbits
	.sectionflags	@""
	.align	4
.nv.constant0._ZN2at6native18elementwise_kernelILi128ELi4EZNS0_15gpu_kernel_implIZZZNS0_28launch_masked_scatter_kernelERKNS_10TensorBaseES5_S5_S5_ENKUlvE_clEvENKUlvE9_clEvEUlN3c108BFloat16EblE_EEvRNS_18TensorIteratorBaseERKT_EUliE_EEviT1_:
	.zero		1128


//--------------------- .nv.constant2._ZN2at6native27unrolled_elementwise_kernelIZZZNS0_28launch_masked_scatter_kernelERKNS_10TensorBaseES4_S4_S4_ENKUlvE_clEvENKUlvE9_clEvEUlN3c108BFloat16EblE_St5arrayIPcLm4EELi4E23TrivialOffsetCalculatorILi3EjESD_ILi1EjENS0_6memory12LoadWithCastILi3EEENSG_13StoreWithCastILi1EEEEEviT_T0_T2_T3_T4_T5_ --------------------------
	.section	.nv.constant2._ZN2at6native27unrolled_elementwise_kernelIZZZNS0_28launch_masked_scatter_kernelERKNS_10TensorBaseES4_S4_S4_ENKUlvE_clEvENKUlvE9_clEvEUlN3c108BFloat16EblE_St5arrayIPcLm4EELi4E23TrivialOffsetCalculatorILi3EjESD_ILi1EjENS0_6memory12LoadWithCastILi3EEENSG_13StoreWithCastILi1EEEEEviT_T0_T2_T3_T4_T5_,"a",@progbits
	.sectionflags	@""
	.align	4
.nv.constant2._ZN2at6native27unrolled_elementwise_kernelIZZZNS0_28launch_masked_scatter_kernelERKNS_10TensorBaseES4_S4_S4_ENKUlvE_clEvENKUlvE9_clEvEUlN3c108BFloat16EblE_St5arrayIPcLm4EELi4E23TrivialOffsetCalculatorILi3EjESD_ILi1EjENS0_6memory12LoadWithCastILi3EEENSG_13StoreWithCastILi1EEEEEviT_T0_T2_T3_T4_T5_:
        /*0000*/ 	.byte	0x00, 0x00, 0x00, 0xf0, 0xff, 0xff, 0x0f, 0x38


//--------------------- .nv.constant0._ZN2at6native27unrolled_elementwise_kernelIZZZNS0_28launch_masked_scatter_kernelERKNS_10TensorBaseES4_S4_S4_ENKUlvE_clEvENKUlvE9_clEvEUlN3c108BFloat16EblE_St5arrayIPcLm4EELi4E23TrivialOffsetCalculatorILi3EjESD_ILi1EjENS0_6memory12LoadWithCastILi3EEENSG_13StoreWithCastILi1EEEEEviT_T0_T2_T3_T4_T5_ --------------------------
	.section	.nv.constant0._ZN2at6native27unrolled_elementwise_kernelIZZZNS0_28launch_masked_scatter_kernelERKNS_10TensorBaseES4_S4_S4_ENKUlvE_clEvENKUlvE9_clEvEUlN3c108BFloat16EblE_St5arrayIPcLm4EELi4E23TrivialOffsetCalculatorILi3EjESD_ILi1EjENS0_6memory12LoadWithCastILi3EEENSG_13StoreWithCastILi1EEEEEviT_T0_T2_T3_T4_T5_,"a",@progbits
	.sectionflags	@""
	.align	4
.nv.constant0._ZN2at6native27unrolled_elementwise_kernelIZZZNS0_28launch_masked_scatter_kernelERKNS_10TensorBaseES4_S4_S4_ENKUlvE_clEvENKUlvE9_clEvEUlN3c108BFloat16EblE_St5arrayIPcLm4EELi4E23TrivialOffsetCalculatorILi3EjESD_ILi1EjENS0_6memory12LoadWithCastILi3EEENSG_13StoreWithCastILi1EEEEEviT_T0_T2_T3_T4_T5_:
	.zero		436


//--------------------- .nv.constant0._ZN2at6native18elementwise_kernelILi128ELi4EZNS0_22gpu_kernel_impl_nocastIZZZNS0_28launch_masked_scatter_kernelERKNS_10TensorBaseES5_S5_S5_ENKUlvE_clEvENKUlvE9_clEvEUlN3c108BFloat16EblE_EEvRNS_18TensorIteratorBaseERKT_EUliE_EEviT1_ --------------------------
	.section	.nv.constant0._ZN2at6native18elementwise_kernelILi128ELi4EZNS0_22gpu_kernel_impl_nocastIZZZNS0_28launch_masked_scatter_kernelERKNS_10TensorBaseES5_S5_S5_ENKUlvE_clEvENKUlvE9_clEvEUlN3c108BFloat16EblE_EEvRNS_18TensorIteratorBaseERKT_EUliE_EEviT1_,"a",@progbits
	.sectionflags	@""
	.align	4
.nv.constant0._ZN2at6native18elementwise_kernelILi128ELi4EZNS0_22gpu_kernel_impl_nocastIZZZNS0_28launch_masked_scatter_kernelERKNS_10TensorBaseES5_S5_S5_ENKUlvE_clEvENKUlvE9_clEvEUlN3c108BFloat16EblE_EEvRNS_18TensorIteratorBaseERKT_EUliE_EEviT1_:
	.zero		1120


//--------------------- .nv.constant0._ZN2at6native27unrolled_elementwise_kernelIZZZNS0_28launch_masked_scatter_kernelERKNS_10TensorBaseES4_S4_S4_ENKUlvE_clEvENKUlvE9_clEvEUlN3c108BFloat16EblE_St5arrayIPcLm4EELi4E23TrivialOffsetCalculatorILi3EjESD_ILi1EjENS0_6memory15LoadWithoutCastENSG_16StoreWithoutCastEEEviT_T0_T2_T3_T4_T5_ --------------------------
	.section	.nv.constant0._ZN2at6native27unrolled_elementwise_kernelIZZZNS0_28launch_masked_scatter_kernelERKNS_10TensorBaseES4_S4_S4_ENKUlvE_clEvENKUlvE9_clEvEUlN3c108BFloat16EblE_St5arrayIPcLm4EELi4E23TrivialOffsetCalculatorILi3EjESD_ILi1EjENS0_6memory15LoadWithoutCastENSG_16StoreWithoutCastEEEviT_T0_T2_T3_T4_T5_,"a",@progbits
	.sectionflags	@""
	.align	4
.nv.constant0._ZN2at6native27unrolled_elementwise_kernelIZZZNS0_28launch_masked_scatter_kernelERKNS_10TensorBaseES4_S4_S4_ENKUlvE_clEvENKUlvE9_clEvEUlN3c108BFloat16EblE_St5arrayIPcLm4EELi4E23TrivialOffsetCalculatorILi3EjESD_ILi1EjENS0_6memory15LoadWithoutCastENSG_16StoreWithoutCastEEEviT_T0_T2_T3_T4_T5_:
	.zero		412


//--------------------- .nv.constant0._ZN2at6native29vectorized_elementwise_kernelILi2EZZZNS0_28launch_masked_scatter_kernelERKNS_10TensorBaseES4_S4_S4_ENKUlvE_clEvENKUlvE9_clEvEUlN3c108BFloat16EblE_St5arrayIPcLm4EEEEviT0_T1_ --------------------------
	.section	.nv.constant0._ZN2at6native29vectorized_elementwise_kernelILi2EZZZNS0_28launch_masked_scatter_kernelERKNS_10TensorBaseES4_S4_S4_ENKUlvE_clEvENKUlvE9_clEvEUlN3c108BFloat16EblE_St5arrayIPcLm4EEEEviT0_T1_,"a",@progbits
	.sectionflags	@""
	.align	4
.nv.constant0._ZN2at6native29vectorized_elementwise_kernelILi2EZZZNS0_28launch_masked_scatter_kernelERKNS_10TensorBaseES4_S4_S4_ENKUlvE_clEvENKUlvE9_clEvEUlN3c108BFloat16EblE_St5arrayIPcLm4EEEEviT0_T1_:
	.zero		408


//--------------------- .nv.constant0._ZN2at6native29vectorized_elementwise_kernelILi4EZZZNS0_28launch_masked_scatter_kernelERKNS_10TensorBaseES4_S4_S4_ENKUlvE_clEvENKUlvE9_clEvEUlN3c108BFloat16EblE_St5arrayIPcLm4EEEEviT0_T1_ --------------------------
	.section	.nv.constant0._ZN2at6native29vectorized_elementwise_kernelILi4EZZZNS0_28launch_masked_scatter_kernelERKNS_10TensorBaseES4_S4_S4_ENKUlvE_clEvENKUlvE9_clEvEUlN3c108BFloat16EblE_St5arrayIPcLm4EEEEviT0_T1_,"a",@progbits
	.sectionflags	@""
	.align	4
.nv.constant0._ZN2at6native29vectorized_elementwise_kernelILi4EZZZNS0_28launch_masked_scatter_kernelERKNS_10TensorBaseES4_S4_S4_ENKUlvE_clEvENKUlvE9_clEvEUlN3c108BFloat16EblE_St5arrayIPcLm4EEEEviT0_T1_:
	.zero		408


//--------------------- .nv.constant0._ZN2at6native29vectorized_elementwise_kernelILi8EZZZNS0_28launch_masked_scatter_kernelERKNS_10TensorBaseES4_S4_S4_ENKUlvE_clEvENKUlvE9_clEvEUlN3c108BFloat16EblE_St5arrayIPcLm4EEEEviT0_T1_ --------------------------
	.section	.nv.constant0._ZN2at6native29vectorized_elementwise_kernelILi8EZZZNS0_28launch_masked_scatter_kernelERKNS_10TensorBaseES4_S4_S4_ENKUlvE_clEvENKUlvE9_clEvEUlN3c108BFloat16EblE_St5arrayIPcLm4EEEEviT0_T1_,"a",@progbits
	.sectionflags	@""
	.align	4
.nv.constant0._ZN2at6native29vectorized_elementwise_kernelILi8EZZZNS0_28launch_masked_scatter_kernelERKNS_10TensorBaseES4_S4_S4_ENKUlvE_clEvENKUlvE9_clEvEUlN3c108BFloat16EblE_St5arrayIPcLm4EEEEviT0_T1_:
	.zero		408


//--------------------- .nv.constant0._ZN2at6native18elementwise_kernelILi128ELi4EZNS0_15gpu_kernel_implIZZZNS0_28launch_masked_scatter_kernelERKNS_10TensorBaseES5_S5_S5_ENKUlvE_clEvENKUlvE8_clEvEUlbblE_EEvRNS_18TensorIteratorBaseERKT_EUliE_EEviT1_ --------------------------
	.section	.nv.constant0._ZN2at6native18elementwise_kernelILi128ELi4EZNS0_15gpu_kernel_implIZZZNS0_28launch_masked_scatter_kernelERKNS_10TensorBaseES5_S5_S5_ENKUlvE_clEvENKUlvE8_clEvEUlbblE_EEvRNS_18TensorIteratorBaseERKT_EUliE_EEviT1_,"a",@progbits
	.sectionflags	@""
	.align	4
.nv.constant0._ZN2at6native18elementwise_kernelILi128ELi4EZNS0_15gpu_kernel_implIZZZNS0_28launch_masked_scatter_kernelERKNS_10TensorBaseES5_S5_S5_ENKUlvE_clEvENKUlvE8_clEvEUlbblE_EEvRNS_18TensorIteratorBaseERKT_EUliE_EEviT1_:
	.zero		1128


//--------------------- .nv.constant0._ZN2at6native27unrolled_elementwise_kernelIZZZNS0_28launch_masked_scatter_kernelERKNS_10TensorBaseES4_S4_S4_ENKUlvE_clEvENKUlvE8_clEvEUlbblE_St5arrayIPcLm4EELi4E23TrivialOffsetCalculatorILi3EjESB_ILi1EjENS0_6memory12LoadWithCastILi3EEENSE_13StoreWithCastILi1EEEEEviT_T0_T2_T3_T4_T5_ --------------------------
	.section	.nv.constant0._ZN2at6native27unrolled_elementwise_kernelIZZZNS0_28launch_masked_scatter_kernelERKNS_10TensorBaseES4_S4_S4_ENKUlvE_clEvENKUlvE8_clEvEUlbblE_St5arrayIPcLm4EELi4E23TrivialOffsetCalculatorILi3EjESB_ILi1EjENS0_6memory12LoadWithCastILi3EEENSE_13StoreWithCastILi1EEEEEviT_T0_T2_T3_T4_T5_,"a",@progbits
	.sectionflags	@""
	.align	4
.nv.constant0._ZN2at6native27unrolled_elementwise_kernelIZZZNS0_28launch_masked_scatter_kernelERKNS_10TensorBaseES4_S4_S4_ENKUlvE_clEvENKUlvE8_clEvEUlbblE_St5arrayIPcLm4EELi4E23TrivialOffsetCalculatorILi3EjESB_ILi1EjENS0_6memory12LoadWithCastILi3EEENSE_13StoreWithCastILi1EEEEEviT_T0_T2_T3_T4_T5_:
	.zero		436


//--------------------- .nv.constant0._ZN2at6native18elementwise_kernelILi128ELi4EZNS0_22gpu_kernel_impl_nocastIZZZNS0_28launch_masked_scatter_kernelERKNS_10TensorBaseES5_S5_S5_ENKUlvE_clEvENKUlvE8_clEvEUlbblE_EEvRNS_18TensorIteratorBaseERKT_EUliE_EEviT1_ --------------------------
	.section	.nv.constant0._ZN2at6native18elementwise_kernelILi128ELi4EZNS0_22gpu_kernel_impl_nocastIZZZNS0_28launch_masked_scatter_kernelERKNS_10TensorBaseES5_S5_S5_ENKUlvE_clEvENKUlvE8_clEvEUlbblE_EEvRNS_18TensorIteratorBaseERKT_EUliE_EEviT1_,"a",@progbits
	.sectionflags	@""
	.align	4
.nv.constant0._ZN2at6native18elementwise_kernelILi128ELi4EZNS0_22gpu_kernel_impl_nocastIZZZNS0_28launch_masked_scatter_kernelERKNS_10TensorBaseES5_S5_S5_ENKUlvE_clEvENKUlvE8_clEvEUlbblE_EEvRNS_18TensorIteratorBaseERKT_EUliE_EEviT1_:
	.zero		1120


//--------------------- .nv.constant0._ZN2at6native27unrolled_elementwise_kernelIZZZNS0_28launch_masked_scatter_kernelERKNS_10TensorBaseES4_S4_S4_ENKUlvE_clEvENKUlvE8_clEvEUlbblE_St5arrayIPcLm4EELi4E23TrivialOffsetCalculatorILi3EjESB_ILi1EjENS0_6memory15LoadWithoutCastENSE_16StoreWithoutCastEEEviT_T0_T2_T3_T4_T5_ --------------------------
	.section	.nv.constant0._ZN2at6native27unrolled_elementwise_kernelIZZZNS0_28launch_masked_scatter_kernelERKNS_10TensorBaseES4_S4_S4_ENKUlvE_clEvENKUlvE8_clEvEUlbblE_St5arrayIPcLm4EELi4E23TrivialOffsetCalculatorILi3EjESB_ILi1EjENS0_6memory15LoadWithoutCastENSE_16StoreWithoutCastEEEviT_T0_T2_T3_T4_T5_,"a",@progbits
	.sectionflags	@""
	.align	4
.nv.constant0._ZN2at6native27unrolled_elementwise_kernelIZZZNS0_28launch_masked_scatter_kernelERKNS_10TensorBaseES4_S4_S4_ENKUlvE_clEvENKUlvE8_clEvEUlbblE_St5arrayIPcLm4EELi4E23TrivialOffsetCalculatorILi3EjESB_ILi1EjENS0_6memory15LoadWithoutCastENSE_16StoreWithoutCastEEEviT_T0_T2_T3_T4_T5_:
	.zero		412


//--------------------- .nv.constant0._ZN2at6native29vectorized_elementwise_kernelILi2EZZZNS0_28launch_masked_scatter_kernelERKNS_10TensorBaseES4_S4_S4_ENKUlvE_clEvENKUlvE8_clEvEUlbblE_St5arrayIPcLm4EEEEviT0_T1_ --------------------------
	.section	.nv.constant0._ZN2at6native29vectorized_elementwise_kernelILi2EZZZNS0_28launch_masked_scatter_kernelERKNS_10TensorBaseES4_S4_S4_ENKUlvE_clEvENKUlvE8_clEvEUlbblE_St5arrayIPcLm4EEEEviT0_T1_,"a",@progbits
	.sectionflags	@""
	.align	4
.nv.constant0._ZN2at6native29vectorized_elementwise_kernelILi2EZZZNS0_28launch_masked_scatter_kernelERKNS_10TensorBaseES4_S4_S4_ENKUlvE_clEvENKUlvE8_clEvEUlbblE_St5arrayIPcLm4EEEEviT0_T1_:
	.zero		408


//--------------------- .nv.constant0._ZN2at6native29vectorized_elementwise_kernelILi4EZZZNS0_28launch_masked_scatter_kernelERKNS_10TensorBaseES4_S4_S4_ENKUlvE_clEvENKUlvE8_clEvEUlbblE_St5arrayIPcLm4EEEEviT0_T1_ --------------------------
	.section	.nv.constant0._ZN2at6native29vectorized_elementwise_kernelILi4EZZZNS0_28launch_masked_scatter_kernelERKNS_10TensorBaseES4_S4_S4_ENKUlvE_clEvENKUlvE8_clEvEUlbblE_St5arrayIPcLm4EEEEviT0_T1_,"a",@progbits
	.sectionflags	@""
	.align	4
.nv.constant0._ZN2at6native29vectorized_elementwise_kernelILi4EZZZNS0_28launch_masked_scatter_kernelERKNS_10TensorBaseES4_S4_S4_ENKUlvE_clEvENKUlvE8_clEvEUlbblE_St5arrayIPcLm4EEEEviT0_T1_:
	.zero		408


//--------------------- .nv.constant0._ZN2at6native29vectorized_elementwise_kernelILi8EZZZNS0_28launch_masked_scatter_kernelERKNS_10TensorBaseES4_S4_S4_ENKUlvE_clEvENKUlvE8_clEvEUlbblE_St5arrayIPcLm4EEEEviT0_T1_ --------------------------
	.section	.nv.constant0._ZN2at6native29vectorized_elementwise_kernelILi8EZZZNS0_28launch_masked_scatter_kernelERKNS_10TensorBaseES4_S4_S4_ENKUlvE_clEvENKUlvE8_clEvEUlbblE_St5arrayIPcLm4EEEEviT0_T1_,"a",@progbits
	.sectionflags	@""
	.align	4
.nv.constant0._ZN2at6native29vectorized_elementwise_kernelILi8EZZZNS0_28launch_masked_scatter_kernelERKNS_10TensorBaseES4_S4_S4_ENKUlvE_clEvENKUlvE8_clEvEUlbblE_St5arrayIPcLm4EEEEviT0_T1_:
	.zero		408


//--------------------- .nv.constant2._ZN2at6native18elementwise_kernelILi128ELi4EZNS0_15gpu_kernel_implIZZZNS0_28launch_masked_scatter_kernelERKNS_10TensorBaseES5_S5_S5_ENKUlvE_clEvENKUlvE7_clEvEUlN3c107complexIfEEblE_EEvRNS_18TensorIteratorBaseERKT_EUliE_EEviT1_ --------------------------
	.section	.nv.constant2._ZN2at6native18elementwise_kernelILi128ELi4EZNS0_15gpu_kernel_implIZZZNS0_28launch_masked_scatter_kernelERKNS_10TensorBaseES5_S5_S5_ENKUlvE_clEvENKUlvE7_clEvEUlN3c107complexIfEEblE_EEvRNS_18TensorIteratorBaseERKT_EUliE_EEviT1_,"a",@progbits
	.sectionflags	@""
	.align	4
.nv.constant2._ZN2at6native18elementwise_kernelILi128ELi4EZNS0_15gpu_kernel_implIZZZNS0_28launch_masked_scatter_kernelERKNS_10TensorBaseES5_S5_S5_ENKUlvE_clEvENKUlvE7_clEvEUlN3c107complexIfEEblE_EEvRNS_18TensorIteratorBaseERKT_EUliE_EEviT1_:
        /*0000*/ 	.byte	0x00, 0x00, 0x00, 0xf0, 0xff, 0xff, 0x0f, 0x38


//--------------------- .nv.constant0._ZN2at6native18elementwise_kernelILi128ELi4EZNS0_15gpu_kernel_implIZZZNS0_28launch_masked_scatter_kernelERKNS_10TensorBaseES5_S5_S5_ENKUlvE_clEvENKUlvE7_clEvEUlN3c107complexIfEEblE_EEvRNS_18TensorIteratorBaseERKT_EUliE_EEviT1_ --------------------------
	.section	.nv.constant0._ZN2at6native18elementwise_kernelILi128ELi4EZNS0_15gpu_kernel_implIZZZNS0_28launch_masked_scatter_kernelERKNS_10TensorBaseES5_S5_S5_ENKUlvE_clEvENKUlvE7_clEvEUlN3c107complexIfEEblE_EEvRNS_18TensorIteratorBaseERKT_EUliE_EEviT1_,"a",@progbits
	.sectionflags	@""
	.align	4
.nv.constant0._ZN2at6native18elementwise_kernelILi128ELi4EZNS0_15gpu_kernel_implIZZZNS0_28launch_masked_scatter_kernelERKNS_10TensorBaseES5_S5_S5_ENKUlvE_clEvENKUlvE7_clEvEUlN3c107complexIfEEblE_EEvRNS_18TensorIteratorBaseERKT_EUliE_EEviT1_:
	.zero		1128


//--------------------- .nv.constant2._ZN2at6native27unrolled_elementwise_kernelIZZZNS0_28launch_masked_scatter_kernelERKNS_10TensorBaseES4_S4_S4_ENKUlvE_clEvENKUlvE7_clEvEUlN3c107complexIfEEblE_St5arrayIPcLm4EELi4E23TrivialOffsetCalculatorILi3EjESE_ILi1EjENS0_6memory12LoadWithCastILi3EEENSH_13StoreWithCastILi1EEEEEviT_T0_T2_T3_T4_T5_ --------------------------
	.section	.nv.constant2._ZN2at6native27unrolled_elementwise_kernelIZZZNS0_28launch_masked_scatter_kernelERKNS_10TensorBaseES4_S4_S4_ENKUlvE_clEvENKUlvE7_clEvEUlN3c107complexIfEEblE_St5arrayIPcLm4EELi4E23TrivialOffsetCalculatorILi3EjESE_ILi1EjENS0_6memory12LoadWithCastILi3EEENSH_13StoreWithCastILi1EEEEEviT_T0_T2_T3_T4_T5_,"a",@progbits
	.sectionflags	@""
	.align	4
.nv.constant2._ZN2at6native27unrolled_elementwise_kernelIZZZNS0_28launch_masked_scatter_kernelERKNS_10TensorBaseES4_S4_S4_ENKUlvE_clEvENKUlvE7_clEvEUlN3c107complexIfEEblE_St5arrayIPcLm4EELi4E23TrivialOffsetCalculatorILi3EjESE_ILi1EjENS0_6memory12LoadWithCastILi3EEENSH_13StoreWithCastILi1EEEEEviT_T0_T2_T3_T4_T5_:
        /*0000*/ 	.byte	0x00, 0x00, 0x00, 0xf0, 0xff, 0xff, 0x0f, 0x38


//--------------------- .nv.constant0._ZN2at6native27unrolled_elementwise_kernelIZZZNS0_28launch_masked_scatter_kernelERKNS_10TensorBaseES4_S4_S4_ENKUlvE_clEvENKUlvE7_clEvEUlN3c107complexIfEEblE_St5arrayIPcLm4EELi4E23TrivialOffsetCalculatorILi3EjESE_ILi1EjENS0_6memory12LoadWithCastILi3EEENSH_13StoreWithCastILi1EEEEEviT_T0_T2_T3_T4_T5_ --------------------------
	.section	.nv.constant0._ZN2at6native27unrolled_elementwise_kernelIZZZNS0_28launch_masked_scatter_kernelERKNS_10TensorBaseES4_S4_S4_ENKUlvE_clEvENKUlvE7_clEvEUlN3c107complexIfEEblE_St5arrayIPcLm4EELi4E23TrivialOffsetCalculatorILi3EjESE_ILi1EjENS0_6memory12LoadWithCastILi3EEENSH_13StoreWithCastILi1EEEEEviT_T0_T2_T3_T4_T5_,"a",@progbits
	.sectionflags	@""
	.align	4
.nv.constant0._ZN2at6native27unrolled_elementwise_kernelIZZZNS0_28launch_masked_scatter_kernelERKNS_10TensorBaseES4_S4_S4_ENKUlvE_clEvENKUlvE7_clEvEUlN3c107complexIfEEblE_St5arrayIPcLm4EELi4E23TrivialOffsetCalculatorILi3EjESE_ILi1EjENS0_6memory12LoadWithCastILi3EEENSH_13StoreWithCastILi1EEEEEviT_T0_T2_T3_T4_T5_:
	.zero		436


//--------------------- .nv.constant0._ZN2at6native18elementwise_kernelILi128ELi2EZNS0_22gpu_kernel_impl_nocastIZZZNS0_28launch_masked_scatter_kernelERKNS_10TensorBaseES5_S5_S5_ENKUlvE_clEvENKUlvE7_clEvEUlN3c107complexIfEEblE_EEvRNS_18TensorIteratorBaseERKT_EUliE_EEviT1_ --------------------------
	.section	.nv.constant0._ZN2at6native18elementwise_kernelILi128ELi2EZNS0_22gpu_kernel_impl_nocastIZZZNS0_28launch_masked_scatter_kernelERKNS_10TensorBaseES5_S5_S5_ENKUlvE_clEvENKUlvE7_clEvEUlN3c107complexIfEEblE_EEvRNS_18TensorIteratorBaseERKT_EUliE_EEviT1_,"a",@progbits
	.sectionflags	@""
	.align	4
.nv.constant0._ZN2at6native18elementwise_kernelILi128ELi2EZNS0_22gpu_kernel_impl_nocastIZZZNS0_28launch_masked_scatter_kernelERKNS_10TensorBaseES5_S5_S5_ENKUlvE_clEvENKUlvE7_clEvEUlN3c107complexIfEEblE_EEvRNS_18TensorIteratorBaseERKT_EUliE_EEviT1_:
	.zero		1120


//--------------------- .nv.constant0._ZN2at6native27unrolled_elementwise_kernelIZZZNS0_28launch_masked_scatter_kernelERKNS_10TensorBaseES4_S4_S4_ENKUlvE_clEvENKUlvE7_clEvEUlN3c107complexIfEEblE_St5arrayIPcLm4EELi4E23TrivialOffsetCalculatorILi3EjESE_ILi1EjENS0_6memory15LoadWithoutCastENSH_16StoreWithoutCastEEEviT_T0_T2_T3_T4_T5_ --------------------------
	.section	.nv.constant0._ZN2at6native27unrolled_elementwise_kernelIZZZNS0_28launch_masked_scatter_kernelERKNS_10TensorBaseES4_S4_S4_ENKUlvE_clEvENKUlvE7_clEvEUlN3c107complexIfEEblE_St5arrayIPcLm4EELi4E23TrivialOffsetCalculatorILi3EjESE_ILi1EjENS0_6memory15LoadWithoutCastENSH_16StoreWithoutCastEEEviT_T0_T2_T3_T4_T5_,"a",@progbits
	.sectionflags	@""
	.align	4
.nv.constant0._ZN2at6native27unrolled_elementwise_kernelIZZZNS0_28launch_masked_scatter_kernelERKNS_10TensorBaseES4_S4_S4_ENKUlvE_clEvENKUlvE7_clEvEUlN3c107complexIfEEblE_St5arrayIPcLm4EELi4E23TrivialOffsetCalculatorILi3EjESE_ILi1EjENS0_6memory15LoadWithoutCastENSH_16StoreWithoutCastEEEviT_T0_T2_T3_T4_T5_:
	.zero		412


//--------------------- .nv.constant0._ZN2at6native29vectorized_elementwise_kernelILi2EZZZNS0_28launch_masked_scatter_kernelERKNS_10TensorBaseES4_S4_S4_ENKUlvE_clEvENKUlvE7_clEvEUlN3c107complexIfEEblE_St5arrayIPcLm4EEEEviT0_T1_ --------------------------
	.section	.nv.constant0._ZN2at6native29vectorized_elementwise_kernelILi2EZZZNS0_28launch_masked_scatter_kernelERKNS_10TensorBaseES4_S4_S4_ENKUlvE_clEvENKUlvE7_clEvEUlN3c107complexIfEEblE_St5arrayIPcLm4EEEEviT0_T1_,"a",@progbits
	.sectionflags	@""
	.align	4
.nv.constant0._ZN2at6native29vectorized_elementwise_kernelILi2EZZZNS0_28launch_masked_scatter_kernelERKNS_10TensorBaseES4_S4_S4_ENKUlvE_clEvENKUlvE7_clEvEUlN3c107complexIfEEblE_St5arrayIPcLm4EEEEviT0_T1_:
	.zero		408


//--------------------- .nv.constant0._ZN2at6native29vectorized_elementwise_kernelILi4EZZZNS0_28launch_masked_scatter_kernelERKNS_10TensorBaseES4_S4_S4_ENKUlvE_clEvENKUlvE7_clEvEUlN3c107complexIfEEblE_St5arrayIPcLm4EEEEviT0_T1_ --------------------------
	.section	.nv.constant0._ZN2at6native29vectorized_elementwise_kernelILi4EZZZNS0_28launch_masked_scatter_kernelERKNS_10TensorBaseES4_S4_S4_ENKUlvE_clEvENKUlvE7_clEvEUlN3c107complexIfEEblE_St5arrayIPcLm4EEEEviT0_T1_,"a",@progbits
	.sectionflags	@""
	.align	4
.nv.constant0._ZN2at6native29vectorized_elementwise_kernelILi4EZZZNS0_28launch_masked_scatter_kernelERKNS_10TensorBaseES4_S4_S4_ENKUlvE_clEvENKUlvE7_clEvEUlN3c107complexIfEEblE_St5arrayIPcLm4EEEEviT0_T1_:
	.zero		408


//--------------------- .nv.constant0._ZN2at6native29vectorized_elementwise_kernelILi8EZZZNS0_28launch_masked_scatter_kernelERKNS_10TensorBaseES4_S4_S4_ENKUlvE_clEvENKUlvE7_clEvEUlN3c107complexIfEEblE_St5arrayIPcLm4EEEEviT0_T1_ --------------------------
	.section	.nv.constant0._ZN2at6native29vectorized_elementwise_kernelILi8EZZZNS0_28launch_masked_scatter_kernelERKNS_10TensorBaseES4_S4_S4_ENKUlvE_clEvENKUlvE7_clEvEUlN3c107complexIfEEblE_St5arrayIPcLm4EEEEviT0_T1_,"a",@progbits
	.sectionflags	@""
	.align	4
.nv.constant0._ZN2at6native29vectorized_elementwise_kernelILi8EZZZNS0_28launch_masked_scatter_kernelERKNS_10TensorBaseES4_S4_S4_ENKUlvE_clEvENKUlvE7_clEvEUlN3c107complexIfEEblE_St5arrayIPcLm4EEEEviT0_T1_:
	.zero		408


//--------------------- .nv.constant2._ZN2at6native18elementwise_kernelILi128ELi4EZNS0_15gpu_kernel_implIZZZNS0_28launch_masked_scatter_kernelERKNS_10TensorBaseES5_S5_S5_ENKUlvE_clEvENKUlvE6_clEvEUlN3c107complexIdEEblE_EEvRNS_18TensorIteratorBaseERKT_EUliE_EEviT1_ --------------------------
	.section	.nv.constant2._ZN2at6native18elementwise_kernelILi128ELi4EZNS0_15gpu_kernel_implIZZZNS0_28launch_masked_scatter_kernelERKNS_10TensorBaseES5_S5_S5_ENKUlvE_clEvENKUlvE6_clEvEUlN3c107complexIdEEblE_EEvRNS_18TensorIteratorBaseERKT_EUliE_EEviT1_,"a",@progbits
	.sectionflags	@""
	.align	4
.nv.constant2._ZN2at6native18elementwise_kernelILi128ELi4EZNS0_15gpu_kernel_implIZZZNS0_28launch_masked_scatter_kernelERKNS_10TensorBaseES5_S5_S5_ENKUlvE_clEvENKUlvE6_clEvEUlN3c107complexIdEEblE_EEvRNS_18TensorIteratorBaseERKT_EUliE_EEviT1_:
        /*0000*/ 	.byte	0x00, 0x00, 0x00, 0xf0, 0xff, 0xff, 0x0f, 0x38


//--------------------- .nv.constant0._ZN2at6native18elementwise_kernelILi128ELi4EZNS0_15gpu_kernel_implIZZZNS0_28launch_masked_scatter_kernelERKNS_10TensorBaseES5_S5_S5_ENKUlvE_clEvENKUlvE6_clEvEUlN3c107complexIdEEblE_EEvRNS_18TensorIteratorBaseERKT_EUliE_EEviT1_ --------------------------
	.section	.nv.constant0._ZN2at6native18elementwise_kernelILi128ELi4EZNS0_15gpu_kernel_implIZZZNS0_28launch_masked_scatter_kernelERKNS_10TensorBaseES5_S5_S5_ENKUlvE_clEvENKUlvE6_clEvEUlN3c107complexIdEEblE_EEvRNS_18TensorIteratorBaseERKT_EUliE_EEviT1_,"a",@progbits
	.sectionflags	@""
	.align	4
.nv.constant0._ZN2at6native18elementwise_kernelILi128ELi4EZNS0_15gpu_kernel_implIZZZNS0_28launch_masked_scatter_kernelERKNS_10TensorBaseES5_S5_S5_ENKUlvE_clEvENKUlvE6_clEvEUlN3c107complexIdEEblE_EEvRNS_18TensorIteratorBaseERKT_EUliE_EEviT1_:
	.zero		1128


//--------------------- .nv.constant2._ZN2at6native27unrolled_elementwise_kernelIZZZNS0_28launch_masked_scatter_kernelERKNS_10TensorBaseES4_S4_S4_ENKUlvE_clEvENKUlvE6_clEvEUlN3c107complexIdEEblE_St5arrayIPcLm4EELi4E23TrivialOffsetCalculatorILi3EjESE_ILi1EjENS0_6memory12LoadWithCastILi3EEENSH_13StoreWithCastILi1EEEEEviT_T0_T2_T3_T4_T5_ --------------------------
	.section	.nv.constant2._ZN2at6native27unrolled_elementwise_kernelIZZZNS0_28launch_masked_scatter_kernelERKNS_10TensorBaseES4_S4_S4_ENKUlvE_clEvENKUlvE6_clEvEUlN3c107complexIdEEblE_St5arrayIPcLm4EELi4E23TrivialOffsetCalculatorILi3EjESE_ILi1EjENS0_6memory12LoadWithCastILi3EEENSH_13StoreWithCastILi1EEEEEviT_T0_T2_T3_T4_T5_,"a",@progbits
	.sectionflags	@""
	.align	4
.nv.constant2._ZN2at6native27unrolled_elementwise_kernelIZZZNS0_28launch_masked_scatter_kernelERKNS_10TensorBaseES4_S4_S4_ENKUlvE_clEvENKUlvE6_clEvEUlN3c107complexIdEEblE_St5arrayIPcLm4EELi4E23TrivialOffsetCalculatorILi3EjESE_ILi1EjENS0_6memory12LoadWithCastILi3EEENSH_13StoreWithCastILi1EEEEEviT_T0_T2_T3_T4_T5_:
        /*0000*/ 	.byte	0x00, 0x00, 0x00, 0xf0, 0xff, 0xff, 0x0f, 0x38


//--------------------- .nv.constant0._ZN2at6native27unrolled_elementwise_kernelIZZZNS0_28launch_masked_scatter_kernelERKNS_10TensorBaseES4_S4_S4_ENKUlvE_clEvENKUlvE6_clEvEUlN3c107complexIdEEblE_St5arrayIPcLm4EELi4E23TrivialOffsetCalculatorILi3EjESE_ILi1EjENS0_6memory12LoadWithCastILi3EEENSH_13StoreWithCastILi1EEEEEviT_T0_T2_T3_T4_T5_ --------------------------
	.section	.nv.constant0._ZN2at6native27unrolled_elementwise_kernelIZZZNS0_28launch_masked_scatter_kernelERKNS_10TensorBaseES4_S4_S4_ENKUlvE_clEvENKUlvE6_clEvEUlN3c107complexIdEEblE_St5arrayIPcLm4EELi4E23TrivialOffsetCalculatorILi3EjESE_ILi1EjENS0_6memory12LoadWithCastILi3EEENSH_13StoreWithCastILi1EEEEEviT_T0_T2_T3_T4_T5_,"a",@progbits
	.sectionflags	@""
	.align	4
.nv.constant0._ZN2at6native27unrolled_elementwise_kernelIZZZNS0_28launch_masked_scatter_kernelERKNS_10TensorBaseES4_S4_S4_ENKUlvE_clEvENKUlvE6_clEvEUlN3c107complexIdEEblE_St5arrayIPcLm4EELi4E23TrivialOffsetCalculatorILi3EjESE_ILi1EjENS0_6memory12LoadWithCastILi3EEENSH_13StoreWithCastILi1EEEEEviT_T0_T2_T3_T4_T5_:
	.zero		436


//--------------------- .nv.constant0._ZN2at6native18elementwise_kernelILi128ELi2EZNS0_22gpu_kernel_impl_nocastIZZZNS0_28launch_masked_scatter_kernelERKNS_10TensorBaseES5_S5_S5_ENKUlvE_clEvENKUlvE6_clEvEUlN3c107complexIdEEblE_EEvRNS_18TensorIteratorBaseERKT_EUliE_EEviT1_ --------------------------
	.section	.nv.constant0._ZN2at6native18elementwise_kernelILi128ELi2EZNS0_22gpu_kernel_impl_nocastIZZZNS0_28launch_masked_scatter_kernelERKNS_10TensorBaseES5_S5_S5_ENKUlvE_clEvENKUlvE6_clEvEUlN3c107complexIdEEblE_EEvRNS_18TensorIteratorBaseERKT_EUliE_EEviT1_,"a",@progbits
	.sectionflags	@""
	.align	4
.nv.constant0._ZN2at6native18elementwise_kernelILi128ELi2EZNS0_22gpu_kernel_impl_nocastIZZZNS0_28launch_masked_scatter_kernelERKNS_10TensorBaseES5_S5_S5_ENKUlvE_clEvENKUlvE6_clEvEUlN3c107complexIdEEblE_EEvRNS_18TensorIteratorBaseERKT_EUliE_EEviT1_:
	.zero		1120


//--------------------- .nv.constant0._ZN2at6native27unrolled_elementwise_kernelIZZZNS0_28launch_masked_scatter_kernelERKNS_10TensorBaseES4_S4_S4_ENKUlvE_clEvENKUlvE6_clEvEUlN3c107complexIdEEblE_St5arrayIPcLm4EELi4E23TrivialOffsetCalculatorILi3EjESE_ILi1EjENS0_6memory15LoadWithoutCastENSH_16StoreWithoutCastEEEviT_T0_T2_T3_T4_T5_ --------------------------
	.section	.nv.constant0._ZN2at6native27unrolled_elementwise_kernelIZZZNS0_28launch_masked_scatter_kernelERKNS_10TensorBaseES4_S4_S4_ENKUlvE_clEvENKUlvE6_clEvEUlN3c107complexIdEEblE_St5arrayIPcLm4EELi4E23TrivialOffsetCalculatorILi3EjESE_ILi1EjENS0_6memory15LoadWithoutCastENSH_16StoreWithoutCastEEEviT_T0_T2_T3_T4_T5_,"a",@progbits
	.sectionflags	@""
	.align	4
.nv.constant0._ZN2at6native27unrolled_elementwise_kernelIZZZNS0_28launch_masked_scatter_kernelERKNS_10TensorBaseES4_S4_S4_ENKUlvE_clEvENKUlvE6_clEvEUlN3c107complexIdEEblE_St5arrayIPcLm4EELi4E23TrivialOffsetCalculatorILi3EjESE_ILi1EjENS0_6memory15LoadWithoutCastENSH_16StoreWithoutCastEEEviT_T0_T2_T3_T4_T5_:
	.zero		412


//--------------------- .nv.constant0._ZN2at6native29vectorized_elementwise_kernelILi2EZZZNS0_28launch_masked_scatter_kernelERKNS_10TensorBaseES4_S4_S4_ENKUlvE_clEvENKUlvE6_clEvEUlN3c107complexIdEEblE_St5arrayIPcLm4EEEEviT0_T1_ --------------------------
	.section	.nv.constant0._ZN2at6native29vectorized_elementwise_kernelILi2EZZZNS0_28launch_masked_scatter_kernelERKNS_10TensorBaseES4_S4_S4_ENKUlvE_clEvENKUlvE6_clEvEUlN3c107complexIdEEblE_St5arrayIPcLm4EEEEviT0_T1_,"a",@progbits
	.sectionflags	@""
	.align	4
.nv.constant0._ZN2at6native29vectorized_elementwise_kernelILi2EZZZNS0_28launch_masked_scatter_kernelERKNS_10TensorBaseES4_S4_S4_ENKUlvE_clEvENKUlvE6_clEvEUlN3c107complexIdEEblE_St5arrayIPcLm4EEEEviT0_T1_:
	.zero		408


//--------------------- .nv.constant0._ZN2at6native29vectorized_elementwise_kernelILi4EZZZNS0_28launch_masked_scatter_kernelERKNS_10TensorBaseES4_S4_S4_ENKUlvE_clEvENKUlvE6_clEvEUlN3c107complexIdEEblE_St5arrayIPcLm4EEEEviT0_T1_ --------------------------
	.section	.nv.constant0._ZN2at6native29vectorized_elementwise_kernelILi4EZZZNS0_28launch_masked_scatter_kernelERKNS_10TensorBaseES4_S4_S4_ENKUlvE_clEvENKUlvE6_clEvEUlN3c107complexIdEEblE_St5arrayIPcLm4EEEEviT0_T1_,"a",@progbits
	.sectionflags	@""
	.align	4
.nv.constant0._ZN2at6native29vectorized_elementwise_kernelILi4EZZZNS0_28launch_masked_scatter_kernelERKNS_10TensorBaseES4_S4_S4_ENKUlvE_clEvENKUlvE6_clEvEUlN3c107complexIdEEblE_St5arrayIPcLm4EEEEviT0_T1_:
	.zero		408


//--------------------- .nv.constant0._ZN2at6native29vectorized_elementwise_kernelILi8EZZZNS0_28launch_masked_scatter_kernelERKNS_10TensorBaseES4_S4_S4_ENKUlvE_clEvENKUlvE6_clEvEUlN3c107complexIdEEblE_St5arrayIPcLm4EEEEviT0_T1_ --------------------------
	.section	.nv.constant0._ZN2at6native29vectorized_elementwise_kernelILi8EZZZNS0_28launch_masked_scatter_kernelERKNS_10TensorBaseES4_S4_S4_ENKUlvE_clEvENKUlvE6_clEvEUlN3c107complexIdEEblE_St5arrayIPcLm4EEEEviT0_T1_,"a",@progbits
	.sectionflags	@""
	.align	4
.nv.constant0._ZN2at6native29vectorized_elementwise_kernelILi8EZZZNS0_28launch_masked_scatter_kernelERKNS_10TensorBaseES4_S4_S4_ENKUlvE_clEvENKUlvE6_clEvEUlN3c107complexIdEEblE_St5arrayIPcLm4EEEEviT0_T1_:
	.zero		408


//--------------------- .nv.constant2._ZN2at6native18elementwise_kernelILi128ELi4EZNS0_15gpu_kernel_implIZZZNS0_28launch_masked_scatter_kernelERKNS_10TensorBaseES5_S5_S5_ENKUlvE_clEvENKUlvE5_clEvEUlfblE_EEvRNS_18TensorIteratorBaseERKT_EUliE_EEviT1_ --------------------------
	.section	.nv.constant2._ZN2at6native18elementwise_kernelILi128ELi4EZNS0_15gpu_kernel_implIZZZNS0_28launch_masked_scatter_kernelERKNS_10TensorBaseES5_S5_S5_ENKUlvE_clEvENKUlvE5_clEvEUlfblE_EEvRNS_18TensorIteratorBaseERKT_EUliE_EEviT1_,"a",@progbits
	.sectionflags	@""
	.align	4
.nv.constant2._ZN2at6native18elementwise_kernelILi128ELi4EZNS0_15gpu_kernel_implIZZZNS0_28launch_masked_scatter_kernelERKNS_10TensorBaseES5_S5_S5_ENKUlvE_clEvENKUlvE5_clEvEUlfblE_EEvRNS_18TensorIteratorBaseERKT_EUliE_EEviT1_:
        /*0000*/ 	.byte	0x00, 0x00, 0x00, 0xf0, 0xff, 0xff, 0x0f, 0x38


//--------------------- .nv.constant0._ZN2at6native18elementwise_kernelILi128ELi4EZNS0_15gpu_kernel_implIZZZNS0_28launch_masked_scatter_kernelERKNS_10TensorBaseES5_S5_S5_ENKUlvE_clEvENKUlvE5_clEvEUlfblE_EEvRNS_18TensorIteratorBaseERKT_EUliE_EEviT1_ --------------------------
	.section	.nv.constant0._ZN2at6native18elementwise_kernelILi128ELi4EZNS0_15gpu_kernel_implIZZZNS0_28launch_masked_scatter_kernelERKNS_10TensorBaseES5_S5_S5_ENKUlvE_clEvENKUlvE5_clEvEUlfblE_EEvRNS_18TensorIteratorBaseERKT_EUliE_EEviT1_,"a",@progbits
	.sectionflags	@""
	.align	4
.nv.constant0._ZN2at6native18elementwise_kernelILi128ELi4EZNS0_15gpu_kernel_implIZZZNS0_28launch_masked_scatter_kernelERKNS_10TensorBaseES5_S5_S5_ENKUlvE_clEvENKUlvE5_clEvEUlfblE_EEvRNS_18TensorIteratorBaseERKT_EUliE_EEviT1_:
	.zero		1128


//--------------------- .nv.constant2._ZN2at6native27unrolled_elementwise_kernelIZZZNS0_28launch_masked_scatter_kernelERKNS_10TensorBaseES4_S4_S4_ENKUlvE_clEvENKUlvE5_clEvEUlfblE_St5arrayIPcLm4EELi4E23TrivialOffsetCalculatorILi3EjESB_ILi1EjENS0_6memory12LoadWithCastILi3EEENSE_13StoreWithCastILi1EEEEEviT_T0_T2_T3_T4_T5_ --------------------------
	.section	.nv.constant2._ZN2at6native27unrolled_elementwise_kernelIZZZNS0_28launch_masked_scatter_kernelERKNS_10TensorBaseES4_S4_S4_ENKUlvE_clEvENKUlvE5_clEvEUlfblE_St5arrayIPcLm4EELi4E23TrivialOffsetCalculatorILi3EjESB_ILi1EjENS0_6memory12LoadWithCastILi3EEENSE_13StoreWithCastILi1EEEEEviT_T0_T2_T3_T4_T5_,"a",@progbits
	.sectionflags	@""
	.align	4
.nv.constant2._ZN2at6native27unrolled_elementwise_kernelIZZZNS0_28launch_masked_scatter_kernelERKNS_10TensorBaseES4_S4_S4_ENKUlvE_clEvENKUlvE5_clEvEUlfblE_St5arrayIPcLm4EELi4E23TrivialOffsetCalculatorILi3EjESB_ILi1EjENS0_6memory12LoadWithCastILi3EEENSE_13StoreWithCastILi1EEEEEviT_T0_T2_T3_T4_T5_:
        /*0000*/ 	.byte	0x00, 0x00, 0x00, 0xf0, 0xff, 0xff, 0x0f, 0x38


//--------------------- .nv.constant0._ZN2at6native27unrolled_elementwise_kernelIZZZNS0_28launch_masked_scatter_kernelERKNS_10TensorBaseES4_S4_S4_ENKUlvE_clEvENKUlvE5_clEvEUlfblE_St5arrayIPcLm4EELi4E23TrivialOffsetCalculatorILi3EjESB_ILi1EjENS0_6memory12LoadWithCastILi3EEENSE_13StoreWithCastILi1EEEEEviT_T0_T2_T3_T4_T5_ --------------------------
	.section	.nv.constant0._ZN2at6native27unrolled_elementwise_kernelIZZZNS0_28launch_masked_scatter_kernelERKNS_10TensorBaseES4_S4_S4_ENKUlvE_clEvENKUlvE5_clEvEUlfblE_St5arrayIPcLm4EELi4E23TrivialOffsetCalculatorILi3EjESB_ILi1EjENS0_6memory12LoadWithCastILi3EEENSE_13StoreWithCastILi1EEEEEviT_T0_T2_T3_T4_T5_,"a",@progbits
	.sectionflags	@""
	.align	4
.nv.constant0._ZN2at6native27unrolled_elementwise_kernelIZZZNS0_28launch_masked_scatter_kernelERKNS_10TensorBaseES4_S4_S4_ENKUlvE_clEvENKUlvE5_clEvEUlfblE_St5arrayIPcLm4EELi4E23TrivialOffsetCalculatorILi3EjESB_ILi1EjENS0_6memory12LoadWithCastILi3EEENSE_13StoreWithCastILi1EEEEEviT_T0_T2_T3_T4_T5_:
	.zero		436


//--------------------- .nv.constant0._ZN2at6native18elementwise_kernelILi128ELi2EZNS0_22gpu_kernel_impl_nocastIZZZNS0_28launch_masked_scatter_kernelERKNS_10TensorBaseES5_S5_S5_ENKUlvE_clEvENKUlvE5_clEvEUlfblE_EEvRNS_18TensorIteratorBaseERKT_EUliE_EEviT1_ --------------------------
	.section	.nv.constant0._ZN2at6native18elementwise_kernelILi128ELi2EZNS0_22gpu_kernel_impl_nocastIZZZNS0_28launch_masked_scatter_kernelERKNS_10TensorBaseES5_S5_S5_ENKUlvE_clEvENKUlvE5_clEvEUlfblE_EEvRNS_18TensorIteratorBaseERKT_EUliE_EEviT1_,"a",@progbits
	.sectionflags	@""
	.align	4
.nv.constant0._ZN2at6native18elementwise_kernelILi128ELi2EZNS0_22gpu_kernel_impl_nocastIZZZNS0_28launch_masked_scatter_kernelERKNS_10TensorBaseES5_S5_S5_ENKUlvE_clEvENKUlvE5_clEvEUlfblE_EEvRNS_18TensorIteratorBaseERKT_EUliE_EEviT1_:
	.zero		1120


//--------------------- .nv.constant0._ZN2at6native27unrolled_elementwise_kernelIZZZNS0_28launch_masked_scatter_kernelERKNS_10TensorBaseES4_S4_S4_ENKUlvE_clEvENKUlvE5_clEvEUlfblE_St5arrayIPcLm4EELi4E23TrivialOffsetCalculatorILi3EjESB_ILi1EjENS0_6memory15LoadWithoutCastENSE_16StoreWithoutCastEEEviT_T0_T2_T3_T4_T5_ --------------------------
	.section	.nv.constant0._ZN2at6native27unrolled_elementwise_kernelIZZZNS0_28launch_masked_scatter_kernelERKNS_10TensorBaseES4_S4_S4_ENKUlvE_clEvENKUlvE5_clEvEUlfblE_St5arrayIPcLm4EELi4E23TrivialOffsetCalculatorILi3EjESB_ILi1EjENS0_6memory15LoadWithoutCastENSE_16StoreWithoutCastEEEviT_T0_T2_T3_T4_T5_,"a",@progbits
	.sectionflags	@""
	.align	4
.nv.constant0._ZN2at6native27unrolled_elementwise_kernelIZZZNS0_28launch_masked_scatter_kernelERKNS_10TensorBaseES4_S4_S4_ENKUlvE_clEvENKUlvE5_clEvEUlfblE_St5arrayIPcLm4EELi4E23TrivialOffsetCalculatorILi3EjESB_ILi1EjENS0_6memory15LoadWithoutCastENSE_16StoreWithoutCastEEEviT_T0_T2_T3_T4_T5_:
	.zero		412


//--------------------- .nv.constant0._ZN2at6native29vectorized_elementwise_kernelILi2EZZZNS0_28launch_masked_scatter_kernelERKNS_10TensorBaseES4_S4_S4_ENKUlvE_clEvENKUlvE5_clEvEUlfblE_St5arrayIPcLm4EEEEviT0_T1_ --------------------------
	.section	.nv.constant0._ZN2at6native29vectorized_elementwise_kernelILi2EZZZNS0_28launch_masked_scatter_kernelERKNS_10TensorBaseES4_S4_S4_ENKUlvE_clEvENKUlvE5_clEvEUlfblE_St5arrayIPcLm4EEEEviT0_T1_,"a",@progbits
	.sectionflags	@""
	.align	4
.nv.constant0._ZN2at6native29vectorized_elementwise_kernelILi2EZZZNS0_28launch_masked_scatter_kernelERKNS_10TensorBaseES4_S4_S4_ENKUlvE_clEvENKUlvE5_clEvEUlfblE_St5arrayIPcLm4EEEEviT0_T1_:
	.zero		408


//--------------------- .nv.constant0._ZN2at6native29vectorized_elementwise_kernelILi4EZZZNS0_28launch_masked_scatter_kernelERKNS_10TensorBaseES4_S4_S4_ENKUlvE_clEvENKUlvE5_clEvEUlfblE_St5arrayIPcLm4EEEEviT0_T1_ --------------------------
	.section	.nv.constant0._ZN2at6native29vectorized_elementwise_kernelILi4EZZZNS0_28launch_masked_scatter_kernelERKNS_10TensorBaseES4_S4_S4_ENKUlvE_clEvENKUlvE5_clEvEUlfblE_St5arrayIPcLm4EEEEviT0_T1_,"a",@progbits
	.sectionflags	@""
	.align	4
.nv.constant0._ZN2at6native29vectorized_elementwise_kernelILi4EZZZNS0_28launch_masked_scatter_kernelERKNS_10TensorBaseES4_S4_S4_ENKUlvE_clEvENKUlvE5_clEvEUlfblE_St5arrayIPcLm4EEEEviT0_T1_:
	.zero		408


//--------------------- .nv.constant0._ZN2at6native29vectorized_elementwise_kernelILi8EZZZNS0_28launch_masked_scatter_kernelERKNS_10TensorBaseES4_S4_S4_ENKUlvE_clEvENKUlvE5_clEvEUlfblE_St5arrayIPcLm4EEEEviT0_T1_ --------------------------
	.section	.nv.constant0._ZN2at6native29vectorized_elementwise_kernelILi8EZZZNS0_28launch_masked_scatter_kernelERKNS_10TensorBaseES4_S4_S4_ENKUlvE_clEvENKUlvE5_clEvEUlfblE_St5arrayIPcLm4EEEEviT0_T1_,"a",@progbits
	.sectionflags	@""
	.align	4
.nv.constant0._ZN2at6native29vectorized_elementwise_kernelILi8EZZZNS0_28launch_masked_scatter_kernelERKNS_10TensorBaseES4_S4_S4_ENKUlvE_clEvENKUlvE5_clEvEUlfblE_St5arrayIPcLm4EEEEviT0_T1_:
	.zero		408


//--------------------- .nv.constant2._ZN2at6native18elementwise_kernelILi128ELi4EZNS0_15gpu_kernel_implIZZZNS0_28launch_masked_scatter_kernelERKNS_10TensorBaseES5_S5_S5_ENKUlvE_clEvENKUlvE4_clEvEUldblE_EEvRNS_18TensorIteratorBaseERKT_EUliE_EEviT1_ --------------------------
	.section	.nv.constant2._ZN2at6native18elementwise_kernelILi128ELi4EZNS0_15gpu_kernel_implIZZZNS0_28launch_masked_scatter_kernelERKNS_10TensorBaseES5_S5_S5_ENKUlvE_clEvENKUlvE4_clEvEUldblE_EEvRNS_18TensorIteratorBaseERKT_EUliE_EEviT1_,"a",@progbits
	.sectionflags	@""
	.align	4
.nv.constant2._ZN2at6native18elementwise_kernelILi128ELi4EZNS0_15gpu_kernel_implIZZZNS0_28launch_masked_scatter_kernelERKNS_10TensorBaseES5_S5_S5_ENKUlvE_clEvENKUlvE4_clEvEUldblE_EEvRNS_18TensorIteratorBaseERKT_EUliE_EEviT1_:
        /*0000*/ 	.byte	0x00, 0x00, 0x00, 0xf0, 0xff, 0xff, 0x0f, 0x38


//--------------------- .nv.constant0._ZN2at6native18elementwise_kernelILi128ELi4EZNS0_15gpu_kernel_implIZZZNS0_28launch_masked_scatter_kernelERKNS_10TensorBaseES5_S5_S5_ENKUlvE_clEvENKUlvE4_clEvEUldblE_EEvRNS_18TensorIteratorBaseERKT_EUliE_EEviT1_ --------------------------
	.section	.nv.constant0._ZN2at6native18elementwise_kernelILi128ELi4EZNS0_15gpu_kernel_implIZZZNS0_28launch_masked_scatter_kernelERKNS_10TensorBaseES5_S5_S5_ENKUlvE_clEvENKUlvE4_clEvEUldblE_EEvRNS_18TensorIteratorBaseERKT_EUliE_EEviT1_,"a",@progbits
	.sectionflags	@""
	.align	4
.nv.constant0._ZN2at6native18elementwise_kernelILi128ELi4EZNS0_15gpu_kernel_implIZZZNS0_28launch_masked_scatter_kernelERKNS_10TensorBaseES5_S5_S5_ENKUlvE_clEvENKUlvE4_clEvEUldblE_EEvRNS_18TensorIteratorBaseERKT_EUliE_EEviT1_:
	.zero		1128


//--------------------- .nv.constant2._ZN2at6native27unrolled_elementwise_kernelIZZZNS0_28launch_masked_scatter_kernelERKNS_10TensorBaseES4_S4_S4_ENKUlvE_clEvENKUlvE4_clEvEUldblE_St5arrayIPcLm4EELi4E23TrivialOffsetCalculatorILi3EjESB_ILi1EjENS0_6memory12LoadWithCastILi3EEENSE_13StoreWithCastILi1EEEEEviT_T0_T2_T3_T4_T5_ --------------------------
	.section	.nv.constant2._ZN2at6native27unrolled_elementwise_kernelIZZZNS0_28launch_masked_scatter_kernelERKNS_10TensorBaseES4_S4_S4_ENKUlvE_clEvENKUlvE4_clEvEUldblE_St5arrayIPcLm4EELi4E23TrivialOffsetCalculatorILi3EjESB_ILi1EjENS0_6memory12LoadWithCastILi3EEENSE_13StoreWithCastILi1EEEEEviT_T0_T2_T3_T4_T5_,"a",@progbits
	.sectionflags	@""
	.align	4
.nv.constant2._ZN2at6native27unrolled_elementwise_kernelIZZZNS0_28launch_masked_scatter_kernelERKNS_10TensorBaseES4_S4_S4_ENKUlvE_clEvENKUlvE4_clEvEUldblE_St5arrayIPcLm4EELi4E23TrivialOffsetCalculatorILi3EjESB_ILi1EjENS0_6memory12LoadWithCastILi3EEENSE_13StoreWithCastILi1EEEEEviT_T0_T2_T3_T4_T5_:
        /*0000*/ 	.byte	0x00, 0x00, 0x00, 0xf0, 0xff, 0xff, 0x0f, 0x38


//--------------------- .nv.constant0._ZN2at6native27unrolled_elementwise_kernelIZZZNS0_28launch_masked_scatter_kernelERKNS_10TensorBaseES4_S4_S4_ENKUlvE_clEvENKUlvE4_clEvEUldblE_St5arrayIPcLm4EELi4E23TrivialOffsetCalculatorILi3EjESB_ILi1EjENS0_6memory12LoadWithCastILi3EEENSE_13StoreWithCastILi1EEEEEviT_T0_T2_T3_T4_T5_ --------------------------
	.section	.nv.constant0._ZN2at6native27unrolled_elementwise_kernelIZZZNS0_28launch_masked_scatter_kernelERKNS_10TensorBaseES4_S4_S4_ENKUlvE_clEvENKUlvE4_clEvEUldblE_St5arrayIPcLm4EELi4E23TrivialOffsetCalculatorILi3EjESB_ILi1EjENS0_6memory12LoadWithCastILi3EEENSE_13StoreWithCastILi1EEEEEviT_T0_T2_T3_T4_T5_,"a",@progbits
	.sectionflags	@""
	.align	4
.nv.constant0._ZN2at6native27unrolled_elementwise_kernelIZZZNS0_28launch_masked_scatter_kernelERKNS_10TensorBaseES4_S4_S4_ENKUlvE_clEvENKUlvE4_clEvEUldblE_St5arrayIPcLm4EELi4E23TrivialOffsetCalculatorILi3EjESB_ILi1EjENS0_6memory12LoadWithCastILi3EEENSE_13StoreWithCastILi1EEEEEviT_T0_T2_T3_T4_T5_:
	.zero		436


//--------------------- .nv.constant0._ZN2at6native18elementwise_kernelILi128ELi2EZNS0_22gpu_kernel_impl_nocastIZZZNS0_28launch_masked_scatter_kernelERKNS_10TensorBaseES5_S5_S5_ENKUlvE_clEvENKUlvE4_clEvEUldblE_EEvRNS_18TensorIteratorBaseERKT_EUliE_EEviT1_ --------------------------
	.section	.nv.constant0._ZN2at6native18elementwise_kernelILi128ELi2EZNS0_22gpu_kernel_impl_nocastIZZZNS0_28launch_masked_scatter_kernelERKNS_10TensorBaseES5_S5_S5_ENKUlvE_clEvENKUlvE4_clEvEUldblE_EEvRNS_18TensorIteratorBaseERKT_EUliE_EEviT1_,"a",@progbits
	.sectionflags	@""
	.align	4
.nv.constant0._ZN2at6native18elementwise_kernelILi128ELi2EZNS0_22gpu_kernel_impl_nocastIZZZNS0_28launch_masked_scatter_kernelERKNS_10TensorBaseES5_S5_S5_ENKUlvE_clEvENKUlvE4_clEvEUldblE_EEvRNS_18TensorIteratorBaseERKT_EUliE_EEviT1_:
	.zero		1120


//--------------------- .nv.constant0._ZN2at6native27unrolled_elementwise_kernelIZZZNS0_28launch_masked_scatter_kernelERKNS_10TensorBaseES4_S4_S4_ENKUlvE_clEvENKUlvE4_clEvEUldblE_St5arrayIPcLm4EELi4E23TrivialOffsetCalculatorILi3EjESB_ILi1EjENS0_6memory15LoadWithoutCastENSE_16StoreWithoutCastEEEviT_T0_T2_T3_T4_T5_ --------------------------
	.section	.nv.constant0._ZN2at6native27unrolled_elementwise_kernelIZZZNS0_28launch_masked_scatter_kernelERKNS_10TensorBaseES4_S4_S4_ENKUlvE_clEvENKUlvE4_clEvEUldblE_St5arrayIPcLm4EELi4E23TrivialOffsetCalculatorILi3EjESB_ILi1EjENS0_6memory15LoadWithoutCastENSE_16StoreWithoutCastEEEviT_T0_T2_T3_T4_T5_,"a",@progbits
	.sectionflags	@""
	.align	4
.nv.constant0._ZN2at6native27unrolled_elementwise_kernelIZZZNS0_28launch_masked_scatter_kernelERKNS_10TensorBaseES4_S4_S4_ENKUlvE_clEvENKUlvE4_clEvEUldblE_St5arrayIPcLm4EELi4E23TrivialOffsetCalculatorILi3EjESB_ILi1EjENS0_6memory15LoadWithoutCastENSE_16StoreWithoutCastEEEviT_T0_T2_T3_T4_T5_:
	.zero		412


//--------------------- .nv.constant0._ZN2at6native29vectorized_elementwise_kernelILi2EZZZNS0_28launch_masked_scatter_kernelERKNS_10TensorBaseES4_S4_S4_ENKUlvE_clEvENKUlvE4_clEvEUldblE_St5arrayIPcLm4EEEEviT0_T1_ --------------------------
	.section	.nv.constant0._ZN2at6native29vectorized_elementwise_kernelILi2EZZZNS0_28launch_masked_scatter_kernelERKNS_10TensorBaseES4_S4_S4_ENKUlvE_clEvENKUlvE4_clEvEUldblE_St5arrayIPcLm4EEEEviT0_T1_,"a",@progbits
	.sectionflags	@""
	.align	4
.nv.constant0._ZN2at6native29vectorized_elementwise_kernelILi2EZZZNS0_28launch_masked_scatter_kernelERKNS_10TensorBaseES4_S4_S4_ENKUlvE_clEvENKUlvE4_clEvEUldblE_St5arrayIPcLm4EEEEviT0_T1_:
	.zero		408


//--------------------- .nv.constant0._ZN2at6native29vectorized_elementwise_kernelILi4EZZZNS0_28launch_masked_scatter_kernelERKNS_10TensorBaseES4_S4_S4_ENKUlvE_clEvENKUlvE4_clEvEUldblE_St5arrayIPcLm4EEEEviT0_T1_ --------------------------
	.section	.nv.constant0._ZN2at6native29vectorized_elementwise_kernelILi4EZZZNS0_28launch_masked_scatter_kernelERKNS_10TensorBaseES4_S4_S4_ENKUlvE_clEvENKUlvE4_clEvEUldblE_St5arrayIPcLm4EEEEviT0_T1_,"a",@progbits
	.sectionflags	@""
	.align	4
.nv.constant0._ZN2at6native29vectorized_elementwise_kernelILi4EZZZNS0_28launch_masked_scatter_kernelERKNS_10TensorBaseES4_S4_S4_ENKUlvE_clEvENKUlvE4_clEvEUldblE_St5arrayIPcLm4EEEEviT0_T1_:
	.zero		408


//--------------------- .nv.constant0._ZN2at6native29vectorized_elementwise_kernelILi8EZZZNS0_28launch_masked_scatter_kernelERKNS_10TensorBaseES4_S4_S4_ENKUlvE_clEvENKUlvE4_clEvEUldblE_St5arrayIPcLm4EEEEviT0_T1_ --------------------------
	.section	.nv.constant0._ZN2at6native29vectorized_elementwise_kernelILi8EZZZNS0_28launch_masked_scatter_kernelERKNS_10TensorBaseES4_S4_S4_ENKUlvE_clEvENKUlvE4_clEvEUldblE_St5arrayIPcLm4EEEEviT0_T1_,"a",@progbits
	.sectionflags	@""
	.align	4
.nv.constant0._ZN2at6native29vectorized_elementwise_kernelILi8EZZZNS0_28launch_masked_scatter_kernelERKNS_10TensorBaseES4_S4_S4_ENKUlvE_clEvENKUlvE4_clEvEUldblE_St5arrayIPcLm4EEEEviT0_T1_:
	.zero		408


//--------------------- .nv.constant0._ZN2at6native18elementwise_kernelILi128ELi4EZNS0_15gpu_kernel_implIZZZNS0_28launch_masked_scatter_kernelERKNS_10TensorBaseES5_S5_S5_ENKUlvE_clEvENKUlvE3_clEvEUlsblE_EEvRNS_18TensorIteratorBaseERKT_EUliE_EEviT1_ --------------------------
	.section	.nv.constant0._ZN2at6native18elementwise_kernelILi128ELi4EZNS0_15gpu_kernel_implIZZZNS0_28launch_masked_scatter_kernelERKNS_10TensorBaseES5_S5_S5_ENKUlvE_clEvENKUlvE3_clEvEUlsblE_EEvRNS_18TensorIteratorBaseERKT_EUliE_EEviT1_,"a",@progbits
	.sectionflags	@""
	.align	4
.nv.constant0._ZN2at6native18elementwise_kernelILi128ELi4EZNS0_15gpu_kernel_implIZZZNS0_28launch_masked_scatter_kernelERKNS_10TensorBaseES5_S5_S5_ENKUlvE_clEvENKUlvE3_clEvEUlsblE_EEvRNS_18TensorIteratorBaseERKT_EUliE_EEviT1_:
	.zero		1128


//--------------------- .nv.constant0._ZN2at6native27unrolled_elementwise_kernelIZZZNS0_28launch_masked_scatter_kernelERKNS_10TensorBaseES4_S4_S4_ENKUlvE_clEvENKUlvE3_clEvEUlsblE_St5arrayIPcLm4EELi4E23TrivialOffsetCalculatorILi3EjESB_ILi1EjENS0_6memory12LoadWithCastILi3EEENSE_13StoreWithCastILi1EEEEEviT_T0_T2_T3_T4_T5_ --------------------------
	.section	.nv.constant0._ZN2at6native27unrolled_elementwise_kernelIZZZNS0_28launch_masked_scatter_kernelERKNS_10TensorBaseES4_S4_S4_ENKUlvE_clEvENKUlvE3_clEvEUlsblE_St5arrayIPcLm4EELi4E23TrivialOffsetCalculatorILi3EjESB_ILi1EjENS0_6memory12LoadWithCastILi3EEENSE_13StoreWithCastILi1EEEEEviT_T0_T2_T3_T4_T5_,"a",@progbits
	.sectionflags	@""
	.align	4
.nv.constant0._ZN2at6native27unrolled_elementwise_kernelIZZZNS0_28launch_masked_scatter_kernelERKNS_10TensorBaseES4_S4_S4_ENKUlvE_clEvENKUlvE3_clEvEUlsblE_St5arrayIPcLm4EELi4E23TrivialOffsetCalculatorILi3EjESB_ILi1EjENS0_6memory12LoadWithCastILi3EEENSE_13StoreWithCastILi1EEEEEviT_T0_T2_T3_T4_T5_:
	.zero		436


//--------------------- .nv.constant0._ZN2at6native18elementwise_kernelILi128ELi4EZNS0_22gpu_kernel_impl_nocastIZZZNS0_28launch_masked_scatter_kernelERKNS_10TensorBaseES5_S5_S5_ENKUlvE_clEvENKUlvE3_clEvEUlsblE_EEvRNS_18TensorIteratorBaseERKT_EUliE_EEviT1_ --------------------------
	.section	.nv.constant0._ZN2at6native18elementwise_kernelILi128ELi4EZNS0_22gpu_kernel_impl_nocastIZZZNS0_28launch_masked_scatter_kernelERKNS_10TensorBaseES5_S5_S5_ENKUlvE_clEvENKUlvE3_clEvEUlsblE_EEvRNS_18TensorIteratorBaseERKT_EUliE_EEviT1_,"a",@progbits
	.sectionflags	@""
	.align	4
.nv.constant0._ZN2at6native18elementwise_kernelILi128ELi4EZNS0_22gpu_kernel_impl_nocastIZZZNS0_28launch_masked_scatter_kernelERKNS_10TensorBaseES5_S5_S5_ENKUlvE_clEvENKUlvE3_clEvEUlsblE_EEvRNS_18TensorIteratorBaseERKT_EUliE_EEviT1_:
	.zero		1120


//--------------------- .nv.constant0._ZN2at6native27unrolled_elementwise_kernelIZZZNS0_28launch_masked_scatter_kernelERKNS_10TensorBaseES4_S4_S4_ENKUlvE_clEvENKUlvE3_clEvEUlsblE_St5arrayIPcLm4EELi4E23TrivialOffsetCalculatorILi3EjESB_ILi1EjENS0_6memory15LoadWithoutCastENSE_16StoreWithoutCastEEEviT_T0_T2_T3_T4_T5_ --------------------------
	.section	.nv.constant0._ZN2at6native27unrolled_elementwise_kernelIZZZNS0_28launch_masked_scatter_kernelERKNS_10TensorBaseES4_S4_S4_ENKUlvE_clEvENKUlvE3_clEvEUlsblE_St5arrayIPcLm4EELi4E23TrivialOffsetCalculatorILi3EjESB_ILi1EjENS0_6memory15LoadWithoutCastENSE_16StoreWithoutCastEEEviT_T0_T2_T3_T4_T5_,"a",@progbits
	.sectionflags	@""
	.align	4
.nv.constant0._ZN2at6native27unrolled_elementwise_kernelIZZZNS0_28launch_masked_scatter_kernelERKNS_10TensorBaseES4_S4_S4_ENKUlvE_clEvENKUlvE3_clEvEUlsblE_St5arrayIPcLm4EELi4E23TrivialOffsetCalculatorILi3EjESB_ILi1EjENS0_6memory15LoadWithoutCastENSE_16StoreWithoutCastEEEviT_T0_T2_T3_T4_T5_:
	.zero		412


//--------------------- .nv.constant0._ZN2at6native29vectorized_elementwise_kernelILi2EZZZNS0_28launch_masked_scatter_kernelERKNS_10TensorBaseES4_S4_S4_ENKUlvE_clEvENKUlvE3_clEvEUlsblE_St5arrayIPcLm4EEEEviT0_T1_ --------------------------
	.section	.nv.constant0._ZN2at6native29vectorized_elementwise_kernelILi2EZZZNS0_28launch_masked_scatter_kernelERKNS_10TensorBaseES4_S4_S4_ENKUlvE_clEvENKUlvE3_clEvEUlsblE_St5arrayIPcLm4EEEEviT0_T1_,"a",@progbits
	.sectionflags	@""
	.align	4
.nv.constant0._ZN2at6native29vectorized_elementwise_kernelILi2EZZZNS0_28launch_masked_scatter_kernelERKNS_10TensorBaseES4_S4_S4_ENKUlvE_clEvENKUlvE3_clEvEUlsblE_St5arrayIPcLm4EEEEviT0_T1_:
	.zero		408


//--------------------- .nv.constant0._ZN2at6native29vectorized_elementwise_kernelILi4EZZZNS0_28launch_masked_scatter_kernelERKNS_10TensorBaseES4_S4_S4_ENKUlvE_clEvENKUlvE3_clEvEUlsblE_St5arrayIPcLm4EEEEviT0_T1_ --------------------------
	.section	.nv.constant0._ZN2at6native29vectorized_elementwise_kernelILi4EZZZNS0_28launch_masked_scatter_kernelERKNS_10TensorBaseES4_S4_S4_ENKUlvE_clEvENKUlvE3_clEvEUlsblE_St5arrayIPcLm4EEEEviT0_T1_,"a",@progbits
	.sectionflags	@""
	.align	4
.nv.constant0._ZN2at6native29vectorized_elementwise_kernelILi4EZZZNS0_28launch_masked_scatter_kernelERKNS_10TensorBaseES4_S4_S4_ENKUlvE_clEvENKUlvE3_clEvEUlsblE_St5arrayIPcLm4EEEEviT0_T1_:
	.zero		408


//--------------------- .nv.constant0._ZN2at6native29vectorized_elementwise_kernelILi8EZZZNS0_28launch_masked_scatter_kernelERKNS_10TensorBaseES4_S4_S4_ENKUlvE_clEvENKUlvE3_clEvEUlsblE_St5arrayIPcLm4EEEEviT0_T1_ --------------------------
	.section	.nv.constant0._ZN2at6native29vectorized_elementwise_kernelILi8EZZZNS0_28launch_masked_scatter_kernelERKNS_10TensorBaseES4_S4_S4_ENKUlvE_clEvENKUlvE3_clEvEUlsblE_St5arrayIPcLm4EEEEviT0_T1_,"a",@progbits
	.sectionflags	@""
	.align	4
.nv.constant0._ZN2at6native29vectorized_elementwise_kernelILi8EZZZNS0_28launch_masked_scatter_kernelERKNS_10TensorBaseES4_S4_S4_ENKUlvE_clEvENKUlvE3_clEvEUlsblE_St5arrayIPcLm4EEEEviT0_T1_:
	.zero		408


//--------------------- .nv.constant0._ZN2at6native18elementwise_kernelILi128ELi4EZNS0_15gpu_kernel_implIZZZNS0_28launch_masked_scatter_kernelERKNS_10TensorBaseES5_S5_S5_ENKUlvE_clEvENKUlvE2_clEvEUllblE_EEvRNS_18TensorIteratorBaseERKT_EUliE_EEviT1_ --------------------------
	.section	.nv.constant0._ZN2at6native18elementwise_kernelILi128ELi4EZNS0_15gpu_kernel_implIZZZNS0_28launch_masked_scatter_kernelERKNS_10TensorBaseES5_S5_S5_ENKUlvE_clEvENKUlvE2_clEvEUllblE_EEvRNS_18TensorIteratorBaseERKT_EUliE_EEviT1_,"a",@progbits
	.sectionflags	@""
	.align	4
.nv.constant0._ZN2at6native18elementwise_kernelILi128ELi4EZNS0_15gpu_kernel_implIZZZNS0_28launch_masked_scatter_kernelERKNS_10TensorBaseES5_S5_S5_ENKUlvE_clEvENKUlvE2_clEvEUllblE_EEvRNS_18TensorIteratorBaseERKT_EUliE_EEviT1_:
	.zero		1128


//--------------------- .nv.constant0._ZN2at6native27unrolled_elementwise_kernelIZZZNS0_28launch_masked_scatter_kernelERKNS_10TensorBaseES4_S4_S4_ENKUlvE_clEvENKUlvE2_clEvEUllblE_St5arrayIPcLm4EELi4E23TrivialOffsetCalculatorILi3EjESB_ILi1EjENS0_6memory12LoadWithCastILi3EEENSE_13StoreWithCastILi1EEEEEviT_T0_T2_T3_T4_T5_ --------------------------
	.section	.nv.constant0._ZN2at6native27unrolled_elementwise_kernelIZZZNS0_28launch_masked_scatter_kernelERKNS_10TensorBaseES4_S4_S4_ENKUlvE_clEvENKUlvE2_clEvEUllblE_St5arrayIPcLm4EELi4E23TrivialOffsetCalculatorILi3EjESB_ILi1EjENS0_6memory12LoadWithCastILi3EEENSE_13StoreWithCastILi1EEEEEviT_T0_T2_T3_T4_T5_,"a",@progbits
	.sectionflags	@""
	.align	4
.nv.constant0._ZN2at6native27unrolled_elementwise_kernelIZZZNS0_28launch_masked_scatter_kernelERKNS_10TensorBaseES4_S4_S4_ENKUlvE_clEvENKUlvE2_clEvEUllblE_St5arrayIPcLm4EELi4E23TrivialOffsetCalculatorILi3EjESB_ILi1EjENS0_6memory12LoadWithCastILi3EEENSE_13StoreWithCastILi1EEEEEviT_T0_T2_T3_T4_T5_:
	.zero		436


//--------------------- .nv.constant0._ZN2at6native18elementwise_kernelILi128ELi2EZNS0_22gpu_kernel_impl_nocastIZZZNS0_28launch_masked_scatter_kernelERKNS_10TensorBaseES5_S5_S5_ENKUlvE_clEvENKUlvE2_clEvEUllblE_EEvRNS_18TensorIteratorBaseERKT_EUliE_EEviT1_ --------------------------
	.section	.nv.constant0._ZN2at6native18elementwise_kernelILi128ELi2EZNS0_22gpu_kernel_impl_nocastIZZZNS0_28launch_masked_scatter_kernelERKNS_10TensorBaseES5_S5_S5_ENKUlvE_clEvENKUlvE2_clEvEUllblE_EEvRNS_18TensorIteratorBaseERKT_EUliE_EEviT1_,"a",@progbits
	.sectionflags	@""
	.align	4
.nv.constant0._ZN2at6native18elementwise_kernelILi128ELi2EZNS0_22gpu_kernel_impl_nocastIZZZNS0_28launch_masked_scatter_kernelERKNS_10TensorBaseES5_S5_S5_ENKUlvE_clEvENKUlvE2_clEvEUllblE_EEvRNS_18TensorIteratorBaseERKT_EUliE_EEviT1_:
	.zero		1120


//--------------------- .nv.constant0._ZN2at6native27unrolled_elementwise_kernelIZZZNS0_28launch_masked_scatter_kernelERKNS_10TensorBaseES4_S4_S4_ENKUlvE_clEvENKUlvE2_clEvEUllblE_St5arrayIPcLm4EELi4E23TrivialOffsetCalculatorILi3EjESB_ILi1EjENS0_6memory15LoadWithoutCastENSE_16StoreWithoutCastEEEviT_T0_T2_T3_T4_T5_ --------------------------
	.section	.nv.constant0._ZN2at6native27unrolled_elementwise_kernelIZZZNS0_28launch_masked_scatter_kernelERKNS_10TensorBaseES4_S4_S4_ENKUlvE_clEvENKUlvE2_clEvEUllblE_St5arrayIPcLm4EELi4E23TrivialOffsetCalculatorILi3EjESB_ILi1EjENS0_6memory15LoadWithoutCastENSE_16StoreWithoutCastEEEviT_T0_T2_T3_T4_T5_,"a",@progbits
	.sectionflags	@""
	.align	4
.nv.constant0._ZN2at6native27unrolled_elementwise_kernelIZZZNS0_28launch_masked_scatter_kernelERKNS_10TensorBaseES4_S4_S4_ENKUlvE_clEvENKUlvE2_clEvEUllblE_St5arrayIPcLm4EELi4E23TrivialOffsetCalculatorILi3EjESB_ILi1EjENS0_6memory15LoadWithoutCastENSE_16StoreWithoutCastEEEviT_T0_T2_T3_T4_T5_:
	.zero		412


//--------------------- .nv.constant0._ZN2at6native29vectorized_elementwise_kernelILi2EZZZNS0_28launch_masked_scatter_kernelERKNS_10TensorBaseES4_S4_S4_ENKUlvE_clEvENKUlvE2_clEvEUllblE_St5arrayIPcLm4EEEEviT0_T1_ --------------------------
	.section	.nv.constant0._ZN2at6native29vectorized_elementwise_kernelILi2EZZZNS0_28launch_masked_scatter_kernelERKNS_10TensorBaseES4_S4_S4_ENKUlvE_clEvENKUlvE2_clEvEUllblE_St5arrayIPcLm4EEEEviT0_T1_,"a",@progbits
	.sectionflags	@""
	.align	4
.nv.constant0._ZN2at6native29vectorized_elementwise_kernelILi2EZZZNS0_28launch_masked_scatter_kernelERKNS_10TensorBaseES4_S4_S4_ENKUlvE_clEvENKUlvE2_clEvEUllblE_St5arrayIPcLm4EEEEviT0_T1_:
	.zero		408


//--------------------- .nv.constant0._ZN2at6native29vectorized_elementwise_kernelILi4EZZZNS0_28launch_masked_scatter_kernelERKNS_10TensorBaseES4_S4_S4_ENKUlvE_clEvENKUlvE2_clEvEUllblE_St5arrayIPcLm4EEEEviT0_T1_ --------------------------
	.section	.nv.constant0._ZN2at6native29vectorized_elementwise_kernelILi4EZZZNS0_28launch_masked_scatter_kernelERKNS_10TensorBaseES4_S4_S4_ENKUlvE_clEvENKUlvE2_clEvEUllblE_St5arrayIPcLm4EEEEviT0_T1_,"a",@progbits
	.sectionflags	@""
	.align	4
.nv.constant0._ZN2at6native29vectorized_elementwise_kernelILi4EZZZNS0_28launch_masked_scatter_kernelERKNS_10TensorBaseES4_S4_S4_ENKUlvE_clEvENKUlvE2_clEvEUllblE_St5arrayIPcLm4EEEEviT0_T1_:
	.zero		408


//--------------------- .nv.constant0._ZN2at6native29vectorized_elementwise_kernelILi8EZZZNS0_28launch_masked_scatter_kernelERKNS_10TensorBaseES4_S4_S4_ENKUlvE_clEvENKUlvE2_clEvEUllblE_St5arrayIPcLm4EEEEviT0_T1_ --------------------------
	.section	.nv.constant0._ZN2at6native29vectorized_elementwise_kernelILi8EZZZNS0_28launch_masked_scatter_kernelERKNS_10TensorBaseES4_S4_S4_ENKUlvE_clEvENKUlvE2_clEvEUllblE_St5arrayIPcLm4EEEEviT0_T1_,"a",@progbits
	.sectionflags	@""
	.align	4
.nv.constant0._ZN2at6native29vectorized_elementwise_kernelILi8EZZZNS0_28launch_masked_scatter_kernelERKNS_10TensorBaseES4_S4_S4_ENKUlvE_clEvENKUlvE2_clEvEUllblE_St5arrayIPcLm4EEEEviT0_T1_:
	.zero		408


//--------------------- .nv.constant0._ZN2at6native18elementwise_kernelILi128ELi4EZNS0_15gpu_kernel_implIZZZNS0_28launch_masked_scatter_kernelERKNS_10TensorBaseES5_S5_S5_ENKUlvE_clEvENKUlvE1_clEvEUliblE_EEvRNS_18TensorIteratorBaseERKT_EUliE_EEviT1_ --------------------------
	.section	.nv.constant0._ZN2at6native18elementwise_kernelILi128ELi4EZNS0_15gpu_kernel_implIZZZNS0_28launch_masked_scatter_kernelERKNS_10TensorBaseES5_S5_S5_ENKUlvE_clEvENKUlvE1_clEvEUliblE_EEvRNS_18TensorIteratorBaseERKT_EUliE_EEviT1_,"a",@progbits
	.sectionflags	@""
	.align	4
.nv.constant0._ZN2at6native18elementwise_kernelILi128ELi4EZNS0_15gpu_kernel_implIZZZNS0_28launch_masked_scatter_kernelERKNS_10TensorBaseES5_S5_S5_ENKUlvE_clEvENKUlvE1_clEvEUliblE_EEvRNS_18TensorIteratorBaseERKT_EUliE_EEviT1_:
	.zero		1128


//--------------------- .nv.constant0._ZN2at6native27unrolled_elementwise_kernelIZZZNS0_28launch_masked_scatter_kernelERKNS_10TensorBaseES4_S4_S4_ENKUlvE_clEvENKUlvE1_clEvEUliblE_St5arrayIPcLm4EELi4E23TrivialOffsetCalculatorILi3EjESB_ILi1EjENS0_6memory12LoadWithCastILi3EEENSE_13StoreWithCastILi1EEEEEviT_T0_T2_T3_T4_T5_ --------------------------
	.section	.nv.constant0._ZN2at6native27unrolled_elementwise_kernelIZZZNS0_28launch_masked_scatter_kernelERKNS_10TensorBaseES4_S4_S4_ENKUlvE_clEvENKUlvE1_clEvEUliblE_St5arrayIPcLm4EELi4E23TrivialOffsetCalculatorILi3EjESB_ILi1EjENS0_6memory12LoadWithCastILi3EEENSE_13StoreWithCastILi1EEEEEviT_T0_T2_T3_T4_T5_,"a",@progbits
	.sectionflags	@""
	.align	4
.nv.constant0._ZN2at6native27unrolled_elementwise_kernelIZZZNS0_28launch_masked_scatter_kernelERKNS_10TensorBaseES4_S4_S4_ENKUlvE_clEvENKUlvE1_clEvEUliblE_St5arrayIPcLm4EELi4E23TrivialOffsetCalculatorILi3EjESB_ILi1EjENS0_6memory12LoadWithCastILi3EEENSE_13StoreWithCastILi1EEEEEviT_T0_T2_T3_T4_T5_:
	.zero		436


//--------------------- .nv.constant0._ZN2at6native18elementwise_kernelILi128ELi2EZNS0_22gpu_kernel_impl_nocastIZZZNS0_28launch_masked_scatter_kernelERKNS_10TensorBaseES5_S5_S5_ENKUlvE_clEvENKUlvE1_clEvEUliblE_EEvRNS_18TensorIteratorBaseERKT_EUliE_EEviT1_ --------------------------
	.section	.nv.constant0._ZN2at6native18elementwise_kernelILi128ELi2EZNS0_22gpu_kernel_impl_nocastIZZZNS0_28launch_masked_scatter_kernelERKNS_10TensorBaseES5_S5_S5_ENKUlvE_clEvENKUlvE1_clEvEUliblE_EEvRNS_18TensorIteratorBaseERKT_EUliE_EEviT1_,"a",@progbits
	.sectionflags	@""
	.align	4
.nv.constant0._ZN2at6native18elementwise_kernelILi128ELi2EZNS0_22gpu_kernel_impl_nocastIZZZNS0_28launch_masked_scatter_kernelERKNS_10TensorBaseES5_S5_S5_ENKUlvE_clEvENKUlvE1_clEvEUliblE_EEvRNS_18TensorIteratorBaseERKT_EUliE_EEviT1_:
	.zero		1120


//--------------------- .nv.constant0._ZN2at6native27unrolled_elementwise_kernelIZZZNS0_28launch_masked_scatter_kernelERKNS_10TensorBaseES4_S4_S4_ENKUlvE_clEvENKUlvE1_clEvEUliblE_St5arrayIPcLm4EELi4E23TrivialOffsetCalculatorILi3EjESB_ILi1EjENS0_6memory15LoadWithoutCastENSE_16StoreWithoutCastEEEviT_T0_T2_T3_T4_T5_ --------------------------
	.section	.nv.constant0._ZN2at6native27unrolled_elementwise_kernelIZZZNS0_28launch_masked_scatter_kernelERKNS_10TensorBaseES4_S4_S4_ENKUlvE_clEvENKUlvE1_clEvEUliblE_St5arrayIPcLm4EELi4E23TrivialOffsetCalculatorILi3EjESB_ILi1EjENS0_6memory15LoadWithoutCastENSE_16StoreWithoutCastEEEviT_T0_T2_T3_T4_T5_,"a",@progbits
	.sectionflags	@""
	.align	4
.nv.constant0._ZN2at6native27unrolled_elementwise_kernelIZZZNS0_28launch_masked_scatter_kernelERKNS_10TensorBaseES4_S4_S4_ENKUlvE_clEvENKUlvE1_clEvEUliblE_St5arrayIPcLm4EELi4E23TrivialOffsetCalculatorILi3EjESB_ILi1EjENS0_6memory15LoadWithoutCastENSE_16StoreWithoutCastEEEviT_T0_T2_T3_T4_T5_:
	.zero		412


//--------------------- .nv.constant0._ZN2at6native29vectorized_elementwise_kernelILi2EZZZNS0_28launch_masked_scatter_kernelERKNS_10TensorBaseES4_S4_S4_ENKUlvE_clEvENKUlvE1_clEvEUliblE_St5arrayIPcLm4EEEEviT0_T1_ --------------------------
	.section	.nv.constant0._ZN2at6native29vectorized_elementwise_kernelILi2EZZZNS0_28launch_masked_scatter_kernelERKNS_10TensorBaseES4_S4_S4_ENKUlvE_clEvENKUlvE1_clEvEUliblE_St5arrayIPcLm4EEEEviT0_T1_,"a",@progbits
	.sectionflags	@""
	.align	4
.nv.constant0._ZN2at6native29vectorized_elementwise_kernelILi2EZZZNS0_28launch_masked_scatter_kernelERKNS_10TensorBaseES4_S4_S4_ENKUlvE_clEvENKUlvE1_clEvEUliblE_St5arrayIPcLm4EEEEviT0_T1_:
	.zero		408


//--------------------- .nv.constant0._ZN2at6native29vectorized_elementwise_kernelILi4EZZZNS0_28launch_masked_scatter_kernelERKNS_10TensorBaseES4_S4_S4_ENKUlvE_clEvENKUlvE1_clEvEUliblE_St5arrayIPcLm4EEEEviT0_T1_ --------------------------
	.section	.nv.constant0._ZN2at6native29vectorized_elementwise_kernelILi4EZZZNS0_28launch_masked_scatter_kernelERKNS_10TensorBaseES4_S4_S4_ENKUlvE_clEvENKUlvE1_clEvEUliblE_St5arrayIPcLm4EEEEviT0_T1_,"a",@progbits
	.sectionflags	@""
	.align	4
.nv.constant0._ZN2at6native29vectorized_elementwise_kernelILi4EZZZNS0_28launch_masked_scatter_kernelERKNS_10TensorBaseES4_S4_S4_ENKUlvE_clEvENKUlvE1_clEvEUliblE_St5arrayIPcLm4EEEEviT0_T1_:
	.zero		408


//--------------------- .nv.constant0._ZN2at6native29vectorized_elementwise_kernelILi8EZZZNS0_28launch_masked_scatter_kernelERKNS_10TensorBaseES4_S4_S4_ENKUlvE_clEvENKUlvE1_clEvEUliblE_St5arrayIPcLm4EEEEviT0_T1_ --------------------------
	.section	.nv.constant0._ZN2at6native29vectorized_elementwise_kernelILi8EZZZNS0_28launch_masked_scatter_kernelERKNS_10TensorBaseES4_S4_S4_ENKUlvE_clEvENKUlvE1_clEvEUliblE_St5arrayIPcLm4EEEEviT0_T1_,"a",@progbits
	.sectionflags	@""
	.align	4
.nv.constant0._ZN2at6native29vectorized_elementwise_kernelILi8EZZZNS0_28launch_masked_scatter_kernelERKNS_10TensorBaseES4_S4_S4_ENKUlvE_clEvENKUlvE1_clEvEUliblE_St5arrayIPcLm4EEEEviT0_T1_:
	.zero		408


//--------------------- .nv.constant0._ZN2at6native18elementwise_kernelILi128ELi4EZNS0_15gpu_kernel_implIZZZNS0_28launch_masked_scatter_kernelERKNS_10TensorBaseES5_S5_S5_ENKUlvE_clEvENKUlvE0_clEvEUlablE_EEvRNS_18TensorIteratorBaseERKT_EUliE_EEviT1_ --------------------------
	.section	.nv.constant0._ZN2at6native18elementwise_kernelILi128ELi4EZNS0_15gpu_kernel_implIZZZNS0_28launch_masked_scatter_kernelERKNS_10TensorBaseES5_S5_S5_ENKUlvE_clEvENKUlvE0_clEvEUlablE_EEvRNS_18TensorIteratorBaseERKT_EUliE_EEviT1_,"a",@progbits
	.sectionflags	@""
	.align	4
.nv.constant0._ZN2at6native18elementwise_kernelILi128ELi4EZNS0_15gpu_kernel_implIZZZNS0_28launch_masked_scatter_kernelERKNS_10TensorBaseES5_S5_S5_ENKUlvE_clEvENKUlvE0_clEvEUlablE_EEvRNS_18TensorIteratorBaseERKT_EUliE_EEviT1_:
	.zero		1128


//--------------------- .nv.constant0._ZN2at6native27unrolled_elementwise_kernelIZZZNS0_28launch_masked_scatter_kernelERKNS_10TensorBaseES4_S4_S4_ENKUlvE_clEvENKUlvE0_clEvEUlablE_St5arrayIPcLm4EELi4E23TrivialOffsetCalculatorILi3EjESB_ILi1EjENS0_6memory12LoadWithCastILi3EEENSE_13StoreWithCastILi1EEEEEviT_T0_T2_T3_T4_T5_ --------------------------
	.section	.nv.constant0._ZN2at6native27unrolled_elementwise_kernelIZZZNS0_28launch_masked_scatter_kernelERKNS_10TensorBaseES4_S4_S4_ENKUlvE_clEvENKUlvE0_clEvEUlablE_St5arrayIPcLm4EELi4E23TrivialOffsetCalculatorILi3EjESB_ILi1EjENS0_6memory12LoadWithCastILi3EEENSE_13StoreWithCastILi1EEEEEviT_T0_T2_T3_T4_T5_,"a",@progbits
	.sectionflags	@""
	.align	4
.nv.constant0._ZN2at6native27unrolled_elementwise_kernelIZZZNS0_28launch_masked_scatter_kernelERKNS_10TensorBaseES4_S4_S4_ENKUlvE_clEvENKUlvE0_clEvEUlablE_St5arrayIPcLm4EELi4E23TrivialOffsetCalculatorILi3EjESB_ILi1EjENS0_6memory12LoadWithCastILi3EEENSE_13StoreWithCastILi1EEEEEviT_T0_T2_T3_T4_T5_:
	.zero		436


//--------------------- .nv.constant0._ZN2at6native18elementwise_kernelILi128ELi4EZNS0_22gpu_kernel_impl_nocastIZZZNS0_28launch_masked_scatter_kernelERKNS_10TensorBaseES5_S5_S5_ENKUlvE_clEvENKUlvE0_clEvEUlablE_EEvRNS_18TensorIteratorBaseERKT_EUliE_EEviT1_ --------------------------
	.section	.nv.constant0._ZN2at6native18elementwise_kernelILi128ELi4EZNS0_22gpu_kernel_impl_nocastIZZZNS0_28launch_masked_scatter_kernelERKNS_10TensorBaseES5_S5_S5_ENKUlvE_clEvENKUlvE0_clEvEUlablE_EEvRNS_18TensorIteratorBaseERKT_EUliE_EEviT1_,"a",@progbits
	.sectionflags	@""
	.align	4
.nv.constant0._ZN2at6native18elementwise_kernelILi128ELi4EZNS0_22gpu_kernel_impl_nocastIZZZNS0_28launch_masked_scatter_kernelERKNS_10TensorBaseES5_S5_S5_ENKUlvE_clEvENKUlvE0_clEvEUlablE_EEvRNS_18TensorIteratorBaseERKT_EUliE_EEviT1_:
	.zero		1120


//--------------------- .nv.constant0._ZN2at6native27unrolled_elementwise_kernelIZZZNS0_28launch_masked_scatter_kernelERKNS_10TensorBaseES4_S4_S4_ENKUlvE_clEvENKUlvE0_clEvEUlablE_St5arrayIPcLm4EELi4E23TrivialOffsetCalculatorILi3EjESB_ILi1EjENS0_6memory15LoadWithoutCastENSE_16StoreWithoutCastEEEviT_T0_T2_T3_T4_T5_ --------------------------
	.section	.nv.constant0._ZN2at6native27unrolled_elementwise_kernelIZZZNS0_28launch_masked_scatter_kernelERKNS_10TensorBaseES4_S4_S4_ENKUlvE_clEvENKUlvE0_clEvEUlablE_St5arrayIPcLm4EELi4E23TrivialOffsetCalculatorILi3EjESB_ILi1EjENS0_6memory15LoadWithoutCastENSE_16StoreWithoutCastEEEviT_T0_T2_T3_T4_T5_,"a",@progbits
	.sectionflags	@""
	.align	4
.nv.constant0._ZN2at6native27unrolled_elementwise_kernelIZZZNS0_28launch_masked_scatter_kernelERKNS_10TensorBaseES4_S4_S4_ENKUlvE_clEvENKUlvE0_clEvEUlablE_St5arrayIPcLm4EELi4E23TrivialOffsetCalculatorILi3EjESB_ILi1EjENS0_6memory15LoadWithoutCastENSE_16StoreWithoutCastEEEviT_T0_T2_T3_T4_T5_:
	.zero		412


//--------------------- .nv.constant0._ZN2at6native29vectorized_elementwise_kernelILi2EZZZNS0_28launch_masked_scatter_kernelERKNS_10TensorBaseES4_S4_S4_ENKUlvE_clEvENKUlvE0_clEvEUlablE_St5arrayIPcLm4EEEEviT0_T1_ --------------------------
	.section	.nv.constant0._ZN2at6native29vectorized_elementwise_kernelILi2EZZZNS0_28launch_masked_scatter_kernelERKNS_10TensorBaseES4_S4_S4_ENKUlvE_clEvENKUlvE0_clEvEUlablE_St5arrayIPcLm4EEEEviT0_T1_,"a",@progbits
	.sectionflags	@""
	.align	4
.nv.constant0._ZN2at6native29vectorized_elementwise_kernelILi2EZZZNS0_28launch_masked_scatter_kernelERKNS_10TensorBaseES4_S4_S4_ENKUlvE_clEvENKUlvE0_clEvEUlablE_St5arrayIPcLm4EEEEviT0_T1_:
	.zero		408


//--------------------- .nv.constant0._ZN2at6native29vectorized_elementwise_kernelILi4EZZZNS0_28launch_masked_scatter_kernelERKNS_10TensorBaseES4_S4_S4_ENKUlvE_clEvENKUlvE0_clEvEUlablE_St5arrayIPcLm4EEEEviT0_T1_ --------------------------
	.section	.nv.constant0._ZN2at6native29vectorized_elementwise_kernelILi4EZZZNS0_28launch_masked_scatter_kernelERKNS_10TensorBaseES4_S4_S4_ENKUlvE_clEvENKUlvE0_clEvEUlablE_St5arrayIPcLm4EEEEviT0_T1_,"a",@progbits
	.sectionflags	@""
	.align	4
.nv.constant0._ZN2at6native29vectorized_elementwise_kernelILi4EZZZNS0_28launch_masked_scatter_kernelERKNS_10TensorBaseES4_S4_S4_ENKUlvE_clEvENKUlvE0_clEvEUlablE_St5arrayIPcLm4EEEEviT0_T1_:
	.zero		408


//--------------------- .nv.constant0._ZN2at6native29vectorized_elementwise_kernelILi8EZZZNS0_28launch_masked_scatter_kernelERKNS_10TensorBaseES4_S4_S4_ENKUlvE_clEvENKUlvE0_clEvEUlablE_St5arrayIPcLm4EEEEviT0_T1_ --------------------------
	.section	.nv.constant0._ZN2at6native29vectorized_elementwise_kernelILi8EZZZNS0_28launch_masked_scatter_kernelERKNS_10TensorBaseES4_S4_S4_ENKUlvE_clEvENKUlvE0_clEvEUlablE_St5arrayIPcLm4EEEEviT0_T1_,"a",@progbits
	.sectionflags	@""
	.align	4
.nv.constant0._ZN2at6native29vectorized_elementwise_kernelILi8EZZZNS0_28launch_masked_scatter_kernelERKNS_10TensorBaseES4_S4_S4_ENKUlvE_clEvENKUlvE0_clEvEUlablE_St5arrayIPcLm4EEEEviT0_T1_:
	.zero		408


//--------------------- .nv.constant0._ZN2at6native18elementwise_kernelILi128ELi4EZNS0_15gpu_kernel_implIZZZNS0_28launch_masked_scatter_kernelERKNS_10TensorBaseES5_S5_S5_ENKUlvE_clEvENKUlvE_clEvEUlhblE_EEvRNS_18TensorIteratorBaseERKT_EUliE_EEviT1_ --------------------------
	.section	.nv.constant0._ZN2at6native18elementwise_kernelILi128ELi4EZNS0_15gpu_kernel_implIZZZNS0_28launch_masked_scatter_kernelERKNS_10TensorBaseES5_S5_S5_ENKUlvE_clEvENKUlvE_clEvEUlhblE_EEvRNS_18TensorIteratorBaseERKT_EUliE_EEviT1_,"a",@progbits
	.sectionflags	@""
	.align	4
.nv.constant0._ZN2at6native18elementwise_kernelILi128ELi4EZNS0_15gpu_kernel_implIZZZNS0_28launch_masked_scatter_kernelERKNS_10TensorBaseES5_S5_S5_ENKUlvE_clEvENKUlvE_clEvEUlhblE_EEvRNS_18TensorIteratorBaseERKT_EUliE_EEviT1_:
	.zero		1128


//--------------------- .nv.constant0._ZN2at6native27unrolled_elementwise_kernelIZZZNS0_28launch_masked_scatter_kernelERKNS_10TensorBaseES4_S4_S4_ENKUlvE_clEvENKUlvE_clEvEUlhblE_St5arrayIPcLm4EELi4E23TrivialOffsetCalculatorILi3EjESB_ILi1EjENS0_6memory12LoadWithCastILi3EEENSE_13StoreWithCastILi1EEEEEviT_T0_T2_T3_T4_T5_ --------------------------
	.section	.nv.constant0._ZN2at6native27unrolled_elementwise_kernelIZZZNS0_28launch_masked_scatter_kernelERKNS_10TensorBaseES4_S4_S4_ENKUlvE_clEvENKUlvE_clEvEUlhblE_St5arrayIPcLm4EELi4E23TrivialOffsetCalculatorILi3EjESB_ILi1EjENS0_6memory12LoadWithCastILi3EEENSE_13StoreWithCastILi1EEEEEviT_T0_T2_T3_T4_T5_,"a",@progbits
	.sectionflags	@""
	.align	4
.nv.constant0._ZN2at6native27unrolled_elementwise_kernelIZZZNS0_28launch_masked_scatter_kernelERKNS_10TensorBaseES4_S4_S4_ENKUlvE_clEvENKUlvE_clEvEUlhblE_St5arrayIPcLm4EELi4E23TrivialOffsetCalculatorILi3EjESB_ILi1EjENS0_6memory12LoadWithCastILi3EEENSE_13StoreWithCastILi1EEEEEviT_T0_T2_T3_T4_T5_:
	.zero		436


//--------------------- .nv.constant0._ZN2at6native18elementwise_kernelILi128ELi4EZNS0_22gpu_kernel_impl_nocastIZZZNS0_28launch_masked_scatter_kernelERKNS_10TensorBaseES5_S5_S5_ENKUlvE_clEvENKUlvE_clEvEUlhblE_EEvRNS_18TensorIteratorBaseERKT_EUliE_EEviT1_ --------------------------
	.section	.nv.constant0._ZN2at6native18elementwise_kernelILi128ELi4EZNS0_22gpu_kernel_impl_nocastIZZZNS0_28launch_masked_scatter_kernelERKNS_10TensorBaseES5_S5_S5_ENKUlvE_clEvENKUlvE_clEvEUlhblE_EEvRNS_18TensorIteratorBaseERKT_EUliE_EEviT1_,"a",@progbits
	.sectionflags	@""
	.align	4
.nv.constant0._ZN2at6native18elementwise_kernelILi128ELi4EZNS0_22gpu_kernel_impl_nocastIZZZNS0_28launch_masked_scatter_kernelERKNS_10TensorBaseES5_S5_S5_ENKUlvE_clEvENKUlvE_clEvEUlhblE_EEvRNS_18TensorIteratorBaseERKT_EUliE_EEviT1_:
	.zero		1120


//--------------------- .nv.constant0._ZN2at6native27unrolled_elementwise_kernelIZZZNS0_28launch_masked_scatter_kernelERKNS_10TensorBaseES4_S4_S4_ENKUlvE_clEvENKUlvE_clEvEUlhblE_St5arrayIPcLm4EELi4E23TrivialOffsetCalculatorILi3EjESB_ILi1EjENS0_6memory15LoadWithoutCastENSE_16StoreWithoutCastEEEviT_T0_T2_T3_T4_T5_ --------------------------
	.section	.nv.constant0._ZN2at6native27unrolled_elementwise_kernelIZZZNS0_28launch_masked_scatter_kernelERKNS_10TensorBaseES4_S4_S4_ENKUlvE_clEvENKUlvE_clEvEUlhblE_St5arrayIPcLm4EELi4E23TrivialOffsetCalculatorILi3EjESB_ILi1EjENS0_6memory15LoadWithoutCastENSE_16StoreWithoutCastEEEviT_T0_T2_T3_T4_T5_,"a",@progbits
	.sectionflags	@""
	.align	4
.nv.constant0._ZN2at6native27unrolled_elementwise_kernelIZZZNS0_28launch_masked_scatter_kernelERKNS_10TensorBaseES4_S4_S4_ENKUlvE_clEvENKUlvE_clEvEUlhblE_St5arrayIPcLm4EELi4E23TrivialOffsetCalculatorILi3EjESB_ILi1EjENS0_6memory15LoadWithoutCastENSE_16StoreWithoutCastEEEviT_T0_T2_T3_T4_T5_:
	.zero		412


//--------------------- .nv.constant0._ZN2at6native29vectorized_elementwise_kernelILi2EZZZNS0_28launch_masked_scatter_kernelERKNS_10TensorBaseES4_S4_S4_ENKUlvE_clEvENKUlvE_clEvEUlhblE_St5arrayIPcLm4EEEEviT0_T1_ --------------------------
	.section	.nv.constant0._ZN2at6native29vectorized_elementwise_kernelILi2EZZZNS0_28launch_masked_scatter_kernelERKNS_10TensorBaseES4_S4_S4_ENKUlvE_clEvENKUlvE_clEvEUlhblE_St5arrayIPcLm4EEEEviT0_T1_,"a",@progbits
	.sectionflags	@""
	.align	4
.nv.constant0._ZN2at6native29vectorized_elementwise_kernelILi2EZZZNS0_28launch_masked_scatter_kernelERKNS_10TensorBaseES4_S4_S4_ENKUlvE_clEvENKUlvE_clEvEUlhblE_St5arrayIPcLm4EEEEviT0_T1_:
	.zero		408


//--------------------- .nv.constant0._ZN2at6native29vectorized_elementwise_kernelILi4EZZZNS0_28launch_masked_scatter_kernelERKNS_10TensorBaseES4_S4_S4_ENKUlvE_clEvENKUlvE_clEvEUlhblE_St5arrayIPcLm4EEEEviT0_T1_ --------------------------
	.section	.nv.constant0._ZN2at6native29vectorized_elementwise_kernelILi4EZZZNS0_28launch_masked_scatter_kernelERKNS_10TensorBaseES4_S4_S4_ENKUlvE_clEvENKUlvE_clEvEUlhblE_St5arrayIPcLm4EEEEviT0_T1_,"a",@progbits
	.sectionflags	@""
	.align	4
.nv.constant0._ZN2at6native29vectorized_elementwise_kernelILi4EZZZNS0_28launch_masked_scatter_kernelERKNS_10TensorBaseES4_S4_S4_ENKUlvE_clEvENKUlvE_clEvEUlhblE_St5arrayIPcLm4EEEEviT0_T1_:
	.zero		408


//--------------------- .nv.constant0._ZN2at6native29vectorized_elementwise_kernelILi8EZZZNS0_28launch_masked_scatter_kernelERKNS_10TensorBaseES4_S4_S4_ENKUlvE_clEvENKUlvE_clEvEUlhblE_St5arrayIPcLm4EEEEviT0_T1_ --------------------------
	.section	.nv.constant0._ZN2at6native29vectorized_elementwise_kernelILi8EZZZNS0_28launch_masked_scatter_kernelERKNS_10TensorBaseES4_S4_S4_ENKUlvE_clEvENKUlvE_clEvEUlhblE_St5arrayIPcLm4EEEEviT0_T1_,"a",@progbits
	.sectionflags	@""
	.align	4
.nv.constant0._ZN2at6native29vectorized_elementwise_kernelILi8EZZZNS0_28launch_masked_scatter_kernelERKNS_10TensorBaseES4_S4_S4_ENKUlvE_clEvENKUlvE_clEvEUlhblE_St5arrayIPcLm4EEEEviT0_T1_:
	.zero		408


//--------------------- .nv.constant0._ZN2at6native24index_elementwise_kernelILi128ELi4EZNS0_20cuda_take_put_kernelIN3c108BFloat16ElZZZZZNS0_11take_kernelERNS_14TensorIteratorERKNS_10TensorBaseEENKUlvE_clEvENKUlvE10_clEvENKUlvE_clEvENKUlvE0_clEvEUlRS4_lE_EEvS6_S9_RKT1_EUliE_EEvlSG_ --------------------------
	.section	.nv.constant0._ZN2at6native24index_elementwise_kernelILi128ELi4EZNS0_20cuda_take_put_kernelIN3c108BFloat16ElZZZZZNS0_11take_kernelERNS_14TensorIteratorERKNS_10TensorBaseEENKUlvE_clEvENKUlvE10_clEvENKUlvE_clEvENKUlvE0_clEvEUlRS4_lE_EEvS6_S9_RKT1_EUliE_EEvlSG_,"a",@progbits
	.sectionflags	@""
	.align	4
.nv.constant0._ZN2at6native24index_elementwise_kernelILi128ELi4EZNS0_20cuda_take_put_kernelIN3c108BFloat16ElZZZZZNS0_11take_kernelERNS_14TensorIteratorERKNS_10TensorBaseEENKUlvE_clEvENKUlvE10_clEvENKUlvE_clEvENKUlvE0_clEvEUlRS4_lE_EEvS6_S9_RKT1_EUliE_EEvlSG_:
	.zero		1312


//--------------------- .nv.constant0._ZN2at6native24index_elementwise_kernelILi128ELi4EZNS0_20cuda_take_put_kernelIN3c108BFloat16EiZZZZZNS0_11take_kernelERNS_14TensorIteratorERKNS_10TensorBaseEENKUlvE_clEvENKUlvE10_clEvENKUlvE_clEvENKUlvE_clEvEUlRS4_iE_EEvS6_S9_RKT1_EUliE_EEvlSG_ --------------------------
	.section	.nv.constant0._ZN2at6native24index_elementwise_kernelILi128ELi4EZNS0_20cuda_take_put_kernelIN3c108BFloat16EiZZZZZNS0_11take_kernelERNS_14TensorIteratorERKNS_10TensorBaseEENKUlvE_clEvENKUlvE10_clEvENKUlvE_clEvENKUlvE_clEvEUlRS4_iE_EEvS6_S9_RKT1_EUliE_EEvlSG_,"a",@progbits
	.sectionflags	@""
	.align	4
.nv.constant0._ZN2at6native24index_elementwise_kernelILi128ELi4EZNS0_20cuda_take_put_kernelIN3c108BFloat16EiZZZZZNS0_11take_kernelERNS_14TensorIteratorERKNS_10TensorBaseEENKUlvE_clEvENKUlvE10_clEvENKUlvE_clEvENKUlvE_clEvEUlRS4_iE_EEvS6_S9_RKT1_EUliE_EEvlSG_:
	.zero		1304


//--------------------- .nv.constant0._ZN2at6native24index_elementwise_kernelILi128ELi4EZNS0_20cuda_take_put_kernelIblZZZZZNS0_11take_kernelERNS_14TensorIteratorERKNS_10TensorBaseEENKUlvE_clEvENKUlvE9_clEvENKUlvE_clEvENKUlvE0_clEvEUlRblE_EEvS4_S7_RKT1_EUliE_EEvlSE_ --------------------------
	.section	.nv.constant0._ZN2at6native24index_elementwise_kernelILi128ELi4EZNS0_20cuda_take_put_kernelIblZZZZZNS0_11take_kernelERNS_14TensorIteratorERKNS_10TensorBaseEENKUlvE_clEvENKUlvE9_clEvENKUlvE_clEvENKUlvE0_clEvEUlRblE_EEvS4_S7_RKT1_EUliE_EEvlSE_,"a",@progbits
	.sectionflags	@""
	.align	4
.nv.constant0._ZN2at6native24index_elementwise_kernelILi128ELi4EZNS0_20cuda_take_put_kernelIblZZZZZNS0_11take_kernelERNS_14TensorIteratorERKNS_10TensorBaseEENKUlvE_clEvENKUlvE9_clEvENKUlvE_clEvENKUlvE0_clEvEUlRblE_EEvS4_S7_RKT1_EUliE_EEvlSE_:
	.zero		1312


//--------------------- .nv.constant0._ZN2at6native24index_elementwise_kernelILi128ELi4EZNS0_20cuda_take_put_kernelIbiZZZZZNS0_11take_kernelERNS_14TensorIteratorERKNS_10TensorBaseEENKUlvE_clEvENKUlvE9_clEvENKUlvE_clEvENKUlvE_clEvEUlRbiE_EEvS4_S7_RKT1_EUliE_EEvlSE_ --------------------------
	.section	.nv.constant0._ZN2at6native24index_elementwise_kernelILi128ELi4EZNS0_20cuda_take_put_kernelIbiZZZZZNS0_11take_kernelERNS_14TensorIteratorERKNS_10TensorBaseEENKUlvE_clEvENKUlvE9_clEvENKUlvE_clEvENKUlvE_clEvEUlRbiE_EEvS4_S7_RKT1_EUliE_EEvlSE_,"a",@progbits
	.sectionflags	@""
	.align	4
.nv.constant0._ZN2at6native24index_elementwise_kernelILi128ELi4EZNS0_20cuda_take_put_kernelIbiZZZZZNS0_11take_kernelERNS_14TensorIteratorERKNS_10TensorBaseEENKUlvE_clEvENKUlvE9_clEvENKUlvE_clEvENKUlvE_clEvEUlRbiE_EEvS4_S7_RKT1_EUliE_EEvlSE_:
	.zero		1304


//--------------------- .nv.constant0._ZN2at6native24index_elementwise_kernelILi128ELi4EZNS0_20cuda_take_put_kernelIN3c104HalfElZZZZZNS0_11take_kernelERNS_14TensorIteratorERKNS_10TensorBaseEENKUlvE_clEvENKUlvE8_clEvENKUlvE_clEvENKUlvE0_clEvEUlRS4_lE_EEvS6_S9_RKT1_EUliE_EEvlSG_ --------------------------
	.section	.nv.constant0._ZN2at6native24index_elementwise_kernelILi128ELi4EZNS0_20cuda_take_put_kernelIN3c104HalfElZZZZZNS0_11take_kernelERNS_14TensorIteratorERKNS_10TensorBaseEENKUlvE_clEvENKUlvE8_clEvENKUlvE_clEvENKUlvE0_clEvEUlRS4_lE_EEvS6_S9_RKT1_EUliE_EEvlSG_,"a",@progbits
	.sectionflags	@""
	.align	4
.nv.constant0._ZN2at6native24index_elementwise_kernelILi128ELi4EZNS0_20cuda_take_put_kernelIN3c104HalfElZZZZZNS0_11take_kernelERNS_14TensorIteratorERKNS_10TensorBaseEENKUlvE_clEvENKUlvE8_clEvENKUlvE_clEvENKUlvE0_clEvEUlRS4_lE_EEvS6_S9_RKT1_EUliE_EEvlSG_:
	.zero		1312


//--------------------- .nv.constant0._ZN2at6native24index_elementwise_kernelILi128ELi4EZNS0_20cuda_take_put_kernelIN3c104HalfEiZZZZZNS0_11take_kernelERNS_14TensorIteratorERKNS_10TensorBaseEENKUlvE_clEvENKUlvE8_clEvENKUlvE_clEvENKUlvE_clEvEUlRS4_iE_EEvS6_S9_RKT1_EUliE_EEvlSG_ --------------------------
	.section	.nv.constant0._ZN2at6native24index_elementwise_kernelILi128ELi4EZNS0_20cuda_take_put_kernelIN3c104HalfEiZZZZZNS0_11take_kernelERNS_14TensorIteratorERKNS_10TensorBaseEENKUlvE_clEvENKUlvE8_clEvENKUlvE_clEvENKUlvE_clEvEUlRS4_iE_EEvS6_S9_RKT1_EUliE_EEvlSG_,"a",@progbits
	.sectionflags	@""
	.align	4
.nv.constant0._ZN2at6native24index_elementwise_kernelILi128ELi4EZNS0_20cuda_take_put_kernelIN3c104HalfEiZZZZZNS0_11take_kernelERNS_14TensorIteratorERKNS_10TensorBaseEENKUlvE_clEvENKUlvE8_clEvENKUlvE_clEvENKUlvE_clEvEUlRS4_iE_EEvS6_S9_RKT1_EUliE_EEvlSG_:
	.zero		1304


//--------------------- .nv.constant0._ZN2at6native24index_elementwise_kernelILi128ELi4EZNS0_20cuda_take_put_kernelIN3c107complexIfEElZZZZZNS0_11take_kernelERNS_14TensorIteratorERKNS_10TensorBaseEENKUlvE_clEvENKUlvE7_clEvENKUlvE_clEvENKUlvE0_clEvEUlRS5_lE_EEvS7_SA_RKT1_EUliE_EEvlSH_ --------------------------
	.section	.nv.constant0._ZN2at6native24index_elementwise_kernelILi128ELi4EZNS0_20cuda_take_put_kernelIN3c107complexIfEElZZZZZNS0_11take_kernelERNS_14TensorIteratorERKNS_10TensorBaseEENKUlvE_clEvENKUlvE7_clEvENKUlvE_clEvENKUlvE0_clEvEUlRS5_lE_EEvS7_SA_RKT1_EUliE_EEvlSH_,"a",@progbits
	.sectionflags	@""
	.align	4
.nv.constant0._ZN2at6native24index_elementwise_kernelILi128ELi4EZNS0_20cuda_take_put_kernelIN3c107complexIfEElZZZZZNS0_11take_kernelERNS_14TensorIteratorERKNS_10TensorBaseEENKUlvE_clEvENKUlvE7_clEvENKUlvE_clEvENKUlvE0_clEvEUlRS5_lE_EEvS7_SA_RKT1_EUliE_EEvlSH_:
	.zero		1312


//--------------------- .nv.constant0._ZN2at6native24index_elementwise_kernelILi128ELi4EZNS0_20cuda_take_put_kernelIN3c107complexIfEEiZZZZZNS0_11take_kernelERNS_14TensorIteratorERKNS_10TensorBaseEENKUlvE_clEvENKUlvE7_clEvENKUlvE_clEvENKUlvE_clEvEUlRS5_iE_EEvS7_SA_RKT1_EUliE_EEvlSH_ --------------------------
	.section	.nv.constant0._ZN2at6native24index_elementwise_kernelILi128ELi4EZNS0_20cuda_take_put_kernelIN3c107complexIfEEiZZZZZNS0_11take_kernelERNS_14TensorIteratorERKNS_10TensorBaseEENKUlvE_clEvENKUlvE7_clEvENKUlvE_clEvENKUlvE_clEvEUlRS5_iE_EEvS7_SA_RKT1_EUliE_EEvlSH_,"a",@progbits
	.sectionflags	@""
	.align	4
.nv.constant0._ZN2at6native24index_elementwise_kernelILi128ELi4EZNS0_20cuda_take_put_kernelIN3c107complexIfEEiZZZZZNS0_11take_kernelERNS_14TensorIteratorERKNS_10TensorBaseEENKUlvE_clEvENKUlvE7_clEvENKUlvE_clEvENKUlvE_clEvEUlRS5_iE_EEvS7_SA_RKT1_EUliE_EEvlSH_:
	.zero		1304


//--------------------- .nv.constant0._ZN2at6native24index_elementwise_kernelILi128ELi4EZNS0_20cuda_take_put_kernelIN3c107complexIdEElZZZZZNS0_11take_kernelERNS_14TensorIteratorERKNS_10TensorBaseEENKUlvE_clEvENKUlvE6_clEvENKUlvE_clEvENKUlvE0_clEvEUlRS5_lE_EEvS7_SA_RKT1_EUliE_EEvlSH_ --------------------------
	.section	.nv.constant0._ZN2at6native24index_elementwise_kernelILi128ELi4EZNS0_20cuda_take_put_kernelIN3c107complexIdEElZZZZZNS0_11take_kernelERNS_14TensorIteratorERKNS_10TensorBaseEENKUlvE_clEvENKUlvE6_clEvENKUlvE_clEvENKUlvE0_clEvEUlRS5_lE_EEvS7_SA_RKT1_EUliE_EEvlSH_,"a",@progbits
	.sectionflags	@""
	.align	4
.nv.constant0._ZN2at6native24index_elementwise_kernelILi128ELi4EZNS0_20cuda_take_put_kernelIN3c107complexIdEElZZZZZNS0_11take_kernelERNS_14TensorIteratorERKNS_10TensorBaseEENKUlvE_clEvENKUlvE6_clEvENKUlvE_clEvENKUlvE0_clEvEUlRS5_lE_EEvS7_SA_RKT1_EUliE_EEvlSH_:
	.zero		1312


//--------------------- .nv.constant0._ZN2at6native24index_elementwise_kernelILi128ELi4EZNS0_20cuda_take_put_kernelIN3c107complexIdEEiZZZZZNS0_11take_kernelERNS_14TensorIteratorERKNS_10TensorBaseEENKUlvE_clEvENKUlvE6_clEvENKUlvE_clEvENKUlvE_clEvEUlRS5_iE_EEvS7_SA_RKT1_EUliE_EEvlSH_ --------------------------
	.section	.nv.constant0._ZN2at6native24index_elementwise_kernelILi128ELi4EZNS0_20cuda_take_put_kernelIN3c107complexIdEEiZZZZZNS0_11take_kernelERNS_14TensorIteratorERKNS_10TensorBaseEENKUlvE_clEvENKUlvE6_clEvENKUlvE_clEvENKUlvE_clEvEUlRS5_iE_EEvS7_SA_RKT1_EUliE_EEvlSH_,"a",@progbits
	.sectionflags	@""
	.align	4
.nv.constant0._ZN2at6native24index_elementwise_kernelILi128ELi4EZNS0_20cuda_take_put_kernelIN3c107complexIdEEiZZZZZNS0_11take_kernelERNS_14TensorIteratorERKNS_10TensorBaseEENKUlvE_clEvENKUlvE6_clEvENKUlvE_clEvENKUlvE_clEvEUlRS5_iE_EEvS7_SA_RKT1_EUliE_EEvlSH_:
	.zero		1304


//--------------------- .nv.constant0._ZN2at6native24index_elementwise_kernelILi128ELi4EZNS0_20cuda_take_put_kernelIflZZZZZNS0_11take_kernelERNS_14TensorIteratorERKNS_10TensorBaseEENKUlvE_clEvENKUlvE5_clEvENKUlvE_clEvENKUlvE0_clEvEUlRflE_EEvS4_S7_RKT1_EUliE_EEvlSE_ --------------------------
	.section	.nv.constant0._ZN2at6native24index_elementwise_kernelILi128ELi4EZNS0_20cuda_take_put_kernelIflZZZZZNS0_11take_kernelERNS_14TensorIteratorERKNS_10TensorBaseEENKUlvE_clEvENKUlvE5_clEvENKUlvE_clEvENKUlvE0_clEvEUlRflE_EEvS4_S7_RKT1_EUliE_EEvlSE_,"a",@progbits
	.sectionflags	@""
	.align	4
.nv.constant0._ZN2at6native24index_elementwise_kernelILi128ELi4EZNS0_20cuda_take_put_kernelIflZZZZZNS0_11take_kernelERNS_14TensorIteratorERKNS_10TensorBaseEENKUlvE_clEvENKUlvE5_clEvENKUlvE_clEvENKUlvE0_clEvEUlRflE_EEvS4_S7_RKT1_EUliE_EEvlSE_:
	.zero		1312


//--------------------- .nv.constant0._ZN2at6native24index_elementwise_kernelILi128ELi4EZNS0_20cuda_take_put_kernelIfiZZZZZNS0_11take_kernelERNS_14TensorIteratorERKNS_10TensorBaseEENKUlvE_clEvENKUlvE5_clEvENKUlvE_clEvENKUlvE_clEvEUlRfiE_EEvS4_S7_RKT1_EUliE_EEvlSE_ --------------------------
	.section	.nv.constant0._ZN2at6native24index_elementwise_kernelILi128ELi4EZNS0_20cuda_take_put_kernelIfiZZZZZNS0_11take_kernelERNS_14TensorIteratorERKNS_10TensorBaseEENKUlvE_clEvENKUlvE5_clEvENKUlvE_clEvENKUlvE_clEvEUlRfiE_EEvS4_S7_RKT1_EUliE_EEvlSE_,"a",@progbits
	.sectionflags	@""
	.align	4
.nv.constant0._ZN2at6native24index_elementwise_kernelILi128ELi4EZNS0_20cuda_take_put_kernelIfiZZZZZNS0_11take_kernelERNS_14TensorIteratorERKNS_10TensorBaseEENKUlvE_clEvENKUlvE5_clEvENKUlvE_clEvENKUlvE_clEvEUlRfiE_EEvS4_S7_RKT1_EUliE_EEvlSE_:
	.zero		1304


//--------------------- .nv.constant0._ZN2at6native24index_elementwise_kernelILi128ELi4EZNS0_20cuda_take_put_kernelIdlZZZZZNS0_11take_kernelERNS_14TensorIteratorERKNS_10TensorBaseEENKUlvE_clEvENKUlvE4_clEvENKUlvE_clEvENKUlvE0_clEvEUlRdlE_EEvS4_S7_RKT1_EUliE_EEvlSE_ --------------------------
	.section	.nv.constant0._ZN2at6native24index_elementwise_kernelILi128ELi4EZNS0_20cuda_take_put_kernelIdlZZZZZNS0_11take_kernelERNS_14TensorIteratorERKNS_10TensorBaseEENKUlvE_clEvENKUlvE4_clEvENKUlvE_clEvENKUlvE0_clEvEUlRdlE_EEvS4_S7_RKT1_EUliE_EEvlSE_,"a",@progbits
	.sectionflags	@""
	.align	4
.nv.constant0._ZN2at6native24index_elementwise_kernelILi128ELi4EZNS0_20cuda_take_put_kernelIdlZZZZZNS0_11take_kernelERNS_14TensorIteratorERKNS_10TensorBaseEENKUlvE_clEvENKUlvE4_clEvENKUlvE_clEvENKUlvE0_clEvEUlRdlE_EEvS4_S7_RKT1_EUliE_EEvlSE_:
	.zero		1312


//--------------------- .nv.constant0._ZN2at6native24index_elementwise_kernelILi128ELi4EZNS0_20cuda_take_put_kernelIdiZZZZZNS0_11take_kernelERNS_14TensorIteratorERKNS_10TensorBaseEENKUlvE_clEvENKUlvE4_clEvENKUlvE_clEvENKUlvE_clEvEUlRdiE_EEvS4_S7_RKT1_EUliE_EEvlSE_ --------------------------
	.section	.nv.constant0._ZN2at6native24index_elementwise_kernelILi128ELi4EZNS0_20cuda_take_put_kernelIdiZZZZZNS0_11take_kernelERNS_14TensorIteratorERKNS_10TensorBaseEENKUlvE_clEvENKUlvE4_clEvENKUlvE_clEvENKUlvE_clEvEUlRdiE_EEvS4_S7_RKT1_EUliE_EEvlSE_,"a",@progbits
	.sectionflags	@""
	.align	4
.nv.constant0._ZN2at6native24index_elementwise_kernelILi128ELi4EZNS0_20cuda_take_put_kernelIdiZZZZZNS0_11take_kernelERNS_14TensorIteratorERKNS_10TensorBaseEENKUlvE_clEvENKUlvE4_clEvENKUlvE_clEvENKUlvE_clEvEUlRdiE_EEvS4_S7_RKT1_EUliE_EEvlSE_:
	.zero		1304


//--------------------- .nv.constant0._ZN2at6native24index_elementwise_kernelILi128ELi4EZNS0_20cuda_take_put_kernelIslZZZZZNS0_11take_kernelERNS_14TensorIteratorERKNS_10TensorBaseEENKUlvE_clEvENKUlvE3_clEvENKUlvE_clEvENKUlvE0_clEvEUlRslE_EEvS4_S7_RKT1_EUliE_EEvlSE_ --------------------------
	.section	.nv.constant0._ZN2at6native24index_elementwise_kernelILi128ELi4EZNS0_20cuda_take_put_kernelIslZZZZZNS0_11take_kernelERNS_14TensorIteratorERKNS_10TensorBaseEENKUlvE_clEvENKUlvE3_clEvENKUlvE_clEvENKUlvE0_clEvEUlRslE_EEvS4_S7_RKT1_EUliE_EEvlSE_,"a",@progbits
	.sectionflags	@""
	.align	4
.nv.constant0._ZN2at6native24index_elementwise_kernelILi128ELi4EZNS0_20cuda_take_put_kernelIslZZZZZNS0_11take_kernelERNS_14TensorIteratorERKNS_10TensorBaseEENKUlvE_clEvENKUlvE3_clEvENKUlvE_clEvENKUlvE0_clEvEUlRslE_EEvS4_S7_RKT1_EUliE_EEvlSE_:
	.zero		1312


//--------------------- .nv.constant0._ZN2at6native24index_elementwise_kernelILi128ELi4EZNS0_20cuda_take_put_kernelIsiZZZZZNS0_11take_kernelERNS_14TensorIteratorERKNS_10TensorBaseEENKUlvE_clEvENKUlvE3_clEvENKUlvE_clEvENKUlvE_clEvEUlRsiE_EEvS4_S7_RKT1_EUliE_EEvlSE_ --------------------------
	.section	.nv.constant0._ZN2at6native24index_elementwise_kernelILi128ELi4EZNS0_20cuda_take_put_kernelIsiZZZZZNS0_11take_kernelERNS_14TensorIteratorERKNS_10TensorBaseEENKUlvE_clEvENKUlvE3_clEvENKUlvE_clEvENKUlvE_clEvEUlRsiE_EEvS4_S7_RKT1_EUliE_EEvlSE_,"a",@progbits
	.sectionflags	@""
	.align	4
.nv.constant0._ZN2at6native24index_elementwise_kernelILi128ELi4EZNS0_20cuda_take_put_kernelIsiZZZZZNS0_11take_kernelERNS_14TensorIteratorERKNS_10TensorBaseEENKUlvE_clEvENKUlvE3_clEvENKUlvE_clEvENKUlvE_clEvEUlRsiE_EEvS4_S7_RKT1_EUliE_EEvlSE_:
	.zero		1304


//--------------------- .nv.constant0._ZN2at6native24index_elementwise_kernelILi128ELi4EZNS0_20cuda_take_put_kernelIllZZZZZNS0_11take_kernelERNS_14TensorIteratorERKNS_10TensorBaseEENKUlvE_clEvENKUlvE2_clEvENKUlvE_clEvENKUlvE0_clEvEUlRllE_EEvS4_S7_RKT1_EUliE_EEvlSE_ --------------------------
	.section	.nv.constant0._ZN2at6native24index_elementwise_kernelILi128ELi4EZNS0_20cuda_take_put_kernelIllZZZZZNS0_11take_kernelERNS_14TensorIteratorERKNS_10TensorBaseEENKUlvE_clEvENKUlvE2_clEvENKUlvE_clEvENKUlvE0_clEvEUlRllE_EEvS4_S7_RKT1_EUliE_EEvlSE_,"a",@progbits
	.sectionflags	@""
	.align	4
.nv.constant0._ZN2at6native24index_elementwise_kernelILi128ELi4EZNS0_20cuda_take_put_kernelIllZZZZZNS0_11take_kernelERNS_14TensorIteratorERKNS_10TensorBaseEENKUlvE_clEvENKUlvE2_clEvENKUlvE_clEvENKUlvE0_clEvEUlRllE_EEvS4_S7_RKT1_EUliE_EEvlSE_:
	.zero		1312


//--------------------- .nv.constant0._ZN2at6native24index_elementwise_kernelILi128ELi4EZNS0_20cuda_take_put_kernelIliZZZZZNS0_11take_kernelERNS_14TensorIteratorERKNS_10TensorBaseEENKUlvE_clEvENKUlvE2_clEvENKUlvE_clEvENKUlvE_clEvEUlRliE_EEvS4_S7_RKT1_EUliE_EEvlSE_ --------------------------
	.section	.nv.constant0._ZN2at6native24index_elementwise_kernelILi128ELi4EZNS0_20cuda_take_put_kernelIliZZZZZNS0_11take_kernelERNS_14TensorIteratorERKNS_10TensorBaseEENKUlvE_clEvENKUlvE2_clEvENKUlvE_clEvENKUlvE_clEvEUlRliE_EEvS4_S7_RKT1_EUliE_EEvlSE_,"a",@progbits
	.sectionflags	@""
	.align	4
.nv.constant0._ZN2at6native24index_elementwise_kernelILi128ELi4EZNS0_20cuda_take_put_kernelIliZZZZZNS0_11take_kernelERNS_14TensorIteratorERKNS_10TensorBaseEENKUlvE_clEvENKUlvE2_clEvENKUlvE_clEvENKUlvE_clEvEUlRliE_EEvS4_S7_RKT1_EUliE_EEvlSE_:
	.zero		1304


//--------------------- .nv.constant0._ZN2at6native24index_elementwise_kernelILi128ELi4EZNS0_20cuda_take_put_kernelIilZZZZZNS0_11take_kernelERNS_14TensorIteratorERKNS_10TensorBaseEENKUlvE_clEvENKUlvE1_clEvENKUlvE_clEvENKUlvE0_clEvEUlRilE_EEvS4_S7_RKT1_EUliE_EEvlSE_ --------------------------
	.section	.nv.constant0._ZN2at6native24index_elementwise_kernelILi128ELi4EZNS0_20cuda_take_put_kernelIilZZZZZNS0_11take_kernelERNS_14TensorIteratorERKNS_10TensorBaseEENKUlvE_clEvENKUlvE1_clEvENKUlvE_clEvENKUlvE0_clEvEUlRilE_EEvS4_S7_RKT1_EUliE_EEvlSE_,"a",@progbits
	.sectionflags	@""
	.align	4
.nv.constant0._ZN2at6native24index_elementwise_kernelILi128ELi4EZNS0_20cuda_take_put_kernelIilZZZZZNS0_11take_kernelERNS_14TensorIteratorERKNS_10TensorBaseEENKUlvE_clEvENKUlvE1_clEvENKUlvE_clEvENKUlvE0_clEvEUlRilE_EEvS4_S7_RKT1_EUliE_EEvlSE_:
	.zero		1312


//--------------------- .nv.constant0._ZN2at6native24index_elementwise_kernelILi128ELi4EZNS0_20cuda_take_put_kernelIiiZZZZZNS0_11take_kernelERNS_14TensorIteratorERKNS_10TensorBaseEENKUlvE_clEvENKUlvE1_clEvENKUlvE_clEvENKUlvE_clEvEUlRiiE_EEvS4_S7_RKT1_EUliE_EEvlSE_ --------------------------
	.section	.nv.constant0._ZN2at6native24index_elementwise_kernelILi128ELi4EZNS0_20cuda_take_put_kernelIiiZZZZZNS0_11take_kernelERNS_14TensorIteratorERKNS_10TensorBaseEENKUlvE_clEvENKUlvE1_clEvENKUlvE_clEvENKUlvE_clEvEUlRiiE_EEvS4_S7_RKT1_EUliE_EEvlSE_,"a",@progbits
	.sectionflags	@""
	.align	4
.nv.constant0._ZN2at6native24index_elementwise_kernelILi128ELi4EZNS0_20cuda_take_put_kernelIiiZZZZZNS0_11take_kernelERNS_14TensorIteratorERKNS_10TensorBaseEENKUlvE_clEvENKUlvE1_clEvENKUlvE_clEvENKUlvE_clEvEUlRiiE_EEvS4_S7_RKT1_EUliE_EEvlSE_:
	.zero		1304


//--------------------- .nv.constant0._ZN2at6native24index_elementwise_kernelILi128ELi4EZNS0_20cuda_take_put_kernelIalZZZZZNS0_11take_kernelERNS_14TensorIteratorERKNS_10TensorBaseEENKUlvE_clEvENKUlvE0_clEvENKUlvE_clEvENKUlvE0_clEvEUlRalE_EEvS4_S7_RKT1_EUliE_EEvlSE_ --------------------------
	.section	.nv.constant0._ZN2at6native24index_elementwise_kernelILi128ELi4EZNS0_20cuda_take_put_kernelIalZZZZZNS0_11take_kernelERNS_14TensorIteratorERKNS_10TensorBaseEENKUlvE_clEvENKUlvE0_clEvENKUlvE_clEvENKUlvE0_clEvEUlRalE_EEvS4_S7_RKT1_EUliE_EEvlSE_,"a",@progbits
	.sectionflags	@""
	.align	4
.nv.constant0._ZN2at6native24index_elementwise_kernelILi128ELi4EZNS0_20cuda_take_put_kernelIalZZZZZNS0_11take_kernelERNS_14TensorIteratorERKNS_10TensorBaseEENKUlvE_clEvENKUlvE0_clEvENKUlvE_clEvENKUlvE0_clEvEUlRalE_EEvS4_S7_RKT1_EUliE_EEvlSE_:
	.zero		1312


//--------------------- .nv.constant0._ZN2at6native24index_elementwise_kernelILi128ELi4EZNS0_20cuda_take_put_kernelIaiZZZZZNS0_11take_kernelERNS_14TensorIteratorERKNS_10TensorBaseEENKUlvE_clEvENKUlvE0_clEvENKUlvE_clEvENKUlvE_clEvEUlRaiE_EEvS4_S7_RKT1_EUliE_EEvlSE_ --------------------------
	.section	.nv.constant0._ZN2at6native24index_elementwise_kernelILi128ELi4EZNS0_20cuda_take_put_kernelIaiZZZZZNS0_11take_kernelERNS_14TensorIteratorERKNS_10TensorBaseEENKUlvE_clEvENKUlvE0_clEvENKUlvE_clEvENKUlvE_clEvEUlRaiE_EEvS4_S7_RKT1_EUliE_EEvlSE_,"a",@progbits
	.sectionflags	@""
	.align	4
.nv.constant0._ZN2at6native24index_elementwise_kernelILi128ELi4EZNS0_20cuda_take_put_kernelIaiZZZZZNS0_11take_kernelERNS_14TensorIteratorERKNS_10TensorBaseEENKUlvE_clEvENKUlvE0_clEvENKUlvE_clEvENKUlvE_clEvEUlRaiE_EEvS4_S7_RKT1_EUliE_EEvlSE_:
	.zero		1304


//--------------------- .nv.constant0._ZN2at6native24index_elementwise_kernelILi128ELi4EZNS0_20cuda_take_put_kernelIhlZZZZZNS0_11take_kernelERNS_14TensorIteratorERKNS_10TensorBaseEENKUlvE_clEvENKUlvE_clEvENKUlvE_clEvENKUlvE0_clEvEUlRhlE_EEvS4_S7_RKT1_EUliE_EEvlSE_ --------------------------
	.section	.nv.constant0._ZN2at6native24index_elementwise_kernelILi128ELi4EZNS0_20cuda_take_put_kernelIhlZZZZZNS0_11take_kernelERNS_14TensorIteratorERKNS_10TensorBaseEENKUlvE_clEvENKUlvE_clEvENKUlvE_clEvENKUlvE0_clEvEUlRhlE_EEvS4_S7_RKT1_EUliE_EEvlSE_,"a",@progbits
	.sectionflags	@""
	.align	4
.nv.constant0._ZN2at6native24index_elementwise_kernelILi128ELi4EZNS0_20cuda_take_put_kernelIhlZZZZZNS0_11take_kernelERNS_14TensorIteratorERKNS_10TensorBaseEENKUlvE_clEvENKUlvE_clEvENKUlvE_clEvENKUlvE0_clEvEUlRhlE_EEvS4_S7_RKT1_EUliE_EEvlSE_:
	.zero		1312


//--------------------- .nv.constant0._ZN2at6native24index_elementwise_kernelILi128ELi4EZNS0_20cuda_take_put_kernelIhiZZZZZNS0_11take_kernelERNS_14TensorIteratorERKNS_10TensorBaseEENKUlvE_clEvENKUlvE_clEvENKUlvE_clEvENKUlvE_clEvEUlRhiE_EEvS4_S7_RKT1_EUliE_EEvlSE_ --------------------------
	.section	.nv.constant0._ZN2at6native24index_elementwise_kernelILi128ELi4EZNS0_20cuda_take_put_kernelIhiZZZZZNS0_11take_kernelERNS_14TensorIteratorERKNS_10TensorBaseEENKUlvE_clEvENKUlvE_clEvENKUlvE_clEvENKUlvE_clEvEUlRhiE_EEvS4_S7_RKT1_EUliE_EEvlSE_,"a",@progbits
	.sectionflags	@""
	.align	4
.nv.constant0._ZN2at6native24index_elementwise_kernelILi128ELi4EZNS0_20cuda_take_put_kernelIhiZZZZZNS0_11take_kernelERNS_14TensorIteratorERKNS_10TensorBaseEENKUlvE_clEvENKUlvE_clEvENKUlvE_clEvENKUlvE_clEvEUlRhiE_EEvS4_S7_RKT1_EUliE_EEvlSE_:
	.zero		1304


//--------------------- .nv.constant0._ZN2at6native24index_elementwise_kernelILi128ELi4EZNS0_20cuda_take_put_kernelIN3c108BFloat16ElZZZZZNS0_10put_kernelERNS_14TensorIteratorERKNS_10TensorBaseEbENKUlvE_clEvENKUlvE10_clEvENKUlvE_clEvENKUlvE0_clEvEUlRS4_lE0_EEvS6_S9_RKT1_EUliE_EEvlSG_ --------------------------
	.section	.nv.constant0._ZN2at6native24index_elementwise_kernelILi128ELi4EZNS0_20cuda_take_put_kernelIN3c108BFloat16ElZZZZZNS0_10put_kernelERNS_14TensorIteratorERKNS_10TensorBaseEbENKUlvE_clEvENKUlvE10_clEvENKUlvE_clEvENKUlvE0_clEvEUlRS4_lE0_EEvS6_S9_RKT1_EUliE_EEvlSG_,"a",@progbits
	.sectionflags	@""
	.align	4
.nv.constant0._ZN2at6native24index_elementwise_kernelILi128ELi4EZNS0_20cuda_take_put_kernelIN3c108BFloat16ElZZZZZNS0_10put_kernelERNS_14TensorIteratorERKNS_10TensorBaseEbENKUlvE_clEvENKUlvE10_clEvENKUlvE_clEvENKUlvE0_clEvEUlRS4_lE0_EEvS6_S9_RKT1_EUliE_EEvlSG_:
	.zero		1312


//--------------------- .nv.constant0._ZN2at6native24index_elementwise_kernelILi128ELi4EZNS0_20cuda_take_put_kernelIN3c108BFloat16ElZZZZZNS0_10put_kernelERNS_14TensorIteratorERKNS_10TensorBaseEbENKUlvE_clEvENKUlvE10_clEvENKUlvE_clEvENKUlvE0_clEvEUlRS4_lE_EEvS6_S9_RKT1_EUliE_EEvlSG_ --------------------------
	.section	.nv.constant0._ZN2at6native24index_elementwise_kernelILi128ELi4EZNS0_20cuda_take_put_kernelIN3c108BFloat16ElZZZZZNS0_10put_kernelERNS_14TensorIteratorERKNS_10TensorBaseEbENKUlvE_clEvENKUlvE10_clEvENKUlvE_clEvENKUlvE0_clEvEUlRS4_lE_EEvS6_S9_RKT1_EUliE_EEvlSG_,"a",@progbits
	.sectionflags	@""
	.align	4
.nv.constant0._ZN2at6native24index_elementwise_kernelILi128ELi4EZNS0_20cuda_take_put_kernelIN3c108BFloat16ElZZZZZNS0_10put_kernelERNS_14TensorIteratorERKNS_10TensorBaseEbENKUlvE_clEvENKUlvE10_clEvENKUlvE_clEvENKUlvE0_clEvEUlRS4_lE_EEvS6_S9_RKT1_EUliE_EEvlSG_:
	.zero		1320


//--------------------- .nv.constant0._ZN2at6native24index_elementwise_kernelILi128ELi4EZNS0_20cuda_take_put_kernelIN3c108BFloat16EiZZZZZNS0_10put_kernelERNS_14TensorIteratorERKNS_10TensorBaseEbENKUlvE_clEvENKUlvE10_clEvENKUlvE_clEvENKUlvE_clEvEUlRS4_iE0_EEvS6_S9_RKT1_EUliE_EEvlSG_ --------------------------
	.section	.nv.constant0._ZN2at6native24index_elementwise_kernelILi128ELi4EZNS0_20cuda_take_put_kernelIN3c108BFloat16EiZZZZZNS0_10put_kernelERNS_14TensorIteratorERKNS_10TensorBaseEbENKUlvE_clEvENKUlvE10_clEvENKUlvE_clEvENKUlvE_clEvEUlRS4_iE0_EEvS6_S9_RKT1_EUliE_EEvlSG_,"a",@progbits
	.sectionflags	@""
	.align	4
.nv.constant0._ZN2at6native24index_elementwise_kernelILi128ELi4EZNS0_20cuda_take_put_kernelIN3c108BFloat16EiZZZZZNS0_10put_kernelERNS_14TensorIteratorERKNS_10TensorBaseEbENKUlvE_clEvENKUlvE10_clEvENKUlvE_clEvENKUlvE_clEvEUlRS4_iE0_EEvS6_S9_RKT1_EUliE_EEvlSG_:
	.zero		1304


//--------------------- .nv.constant0._ZN2at6native24index_elementwise_kernelILi128ELi4EZNS0_20cuda_take_put_kernelIN3c108BFloat16EiZZZZZNS0_10put_kernelERNS_14TensorIteratorERKNS_10TensorBaseEbENKUlvE_clEvENKUlvE10_clEvENKUlvE_clEvENKUlvE_clEvEUlRS4_iE_EEvS6_S9_RKT1_EUliE_EEvlSG_ --------------------------
	.section	.nv.constant0._ZN2at6native24index_elementwise_kernelILi128ELi4EZNS0_20cuda_take_put_kernelIN3c108BFloat16EiZZZZZNS0_10put_kernelERNS_14TensorIteratorERKNS_10TensorBaseEbENKUlvE_clEvENKUlvE10_clEvENKUlvE_clEvENKUlvE_clEvEUlRS4_iE_EEvS6_S9_RKT1_EUliE_EEvlSG_,"a",@progbits
	.sectionflags	@""
	.align	4
.nv.constant0._ZN2at6native24index_elementwise_kernelILi128ELi4EZNS0_20cuda_take_put_kernelIN3c108BFloat16EiZZZZZNS0_10put_kernelERNS_14TensorIteratorERKNS_10TensorBaseEbENKUlvE_clEvENKUlvE10_clEvENKUlvE_clEvENKUlvE_clEvEUlRS4_iE_EEvS6_S9_RKT1_EUliE_EEvlSG_:
	.zero		1312


//--------------------- .nv.constant0._ZN2at6native24index_elementwise_kernelILi128ELi4EZNS0_20cuda_take_put_kernelIblZZZZZNS0_10put_kernelERNS_14TensorIteratorERKNS_10TensorBaseEbENKUlvE_clEvENKUlvE9_clEvENKUlvE_clEvENKUlvE0_clEvEUlRblE0_EEvS4_S7_RKT1_EUliE_EEvlSE_ --------------------------
	.section	.nv.constant0._ZN2at6native24index_elementwise_kernelILi128ELi4EZNS0_20cuda_take_put_kernelIblZZZZZNS0_10put_kernelERNS_14TensorIteratorERKNS_10TensorBaseEbENKUlvE_clEvENKUlvE9_clEvENKUlvE_clEvENKUlvE0_clEvEUlRblE0_EEvS4_S7_RKT1_EUliE_EEvlSE_,"a",@progbits
	.sectionflags	@""
	.align	4
.nv.constant0._ZN2at6native24index_elementwise_kernelILi128ELi4EZNS0_20cuda_take_put_kernelIblZZZZZNS0_10put_kernelERNS_14TensorIteratorERKNS_10TensorBaseEbENKUlvE_clEvENKUlvE9_clEvENKUlvE_clEvENKUlvE0_clEvEUlRblE0_EEvS4_S7_RKT1_EUliE_EEvlSE_:
	.zero		1312


//--------------------- .nv.constant0._ZN2at6native24index_elementwise_kernelILi128ELi4EZNS0_20cuda_take_put_kernelIblZZZZZNS0_10put_kernelERNS_14TensorIteratorERKNS_10TensorBaseEbENKUlvE_clEvENKUlvE9_clEvENKUlvE_clEvENKUlvE0_clEvEUlRblE_EEvS4_S7_RKT1_EUliE_EEvlSE_ --------------------------
	.section	.nv.constant0._ZN2at6native24index_elementwise_kernelILi128ELi4EZNS0_20cuda_take_put_kernelIblZZZZZNS0_10put_kernelERNS_14TensorIteratorERKNS_10TensorBaseEbENKUlvE_clEvENKUlvE9_clEvENKUlvE_clEvENKUlvE0_clEvEUlRblE_EEvS4_S7_RKT1_EUliE_EEvlSE_,"a",@progbits
	.sectionflags	@""
	.align	4
.nv.constant0._ZN2at6native24index_elementwise_kernelILi128ELi4EZNS0_20cuda_take_put_kernelIblZZZZZNS0_10put_kernelERNS_14TensorIteratorERKNS_10TensorBaseEbENKUlvE_clEvENKUlvE9_clEvENKUlvE_clEvENKUlvE0_clEvEUlRblE_EEvS4_S7_RKT1_EUliE_EEvlSE_:
	.zero		1320


//--------------------- .nv.constant0._ZN2at6native24index_elementwise_kernelILi128ELi4EZNS0_20cuda_take_put_kernelIbiZZZZZNS0_10put_kernelERNS_14TensorIteratorERKNS_10TensorBaseEbENKUlvE_clEvENKUlvE9_clEvENKUlvE_clEvENKUlvE_clEvEUlRbiE0_EEvS4_S7_RKT1_EUliE_EEvlSE_ --------------------------
	.section	.nv.constant0._ZN2at6native24index_elementwise_kernelILi128ELi4EZNS0_20cuda_take_put_kernelIbiZZZZZNS0_10put_kernelERNS_14TensorIteratorERKNS_10TensorBaseEbENKUlvE_clEvENKUlvE9_clEvENKUlvE_clEvENKUlvE_clEvEUlRbiE0_EEvS4_S7_RKT1_EUliE_EEvlSE_,"a",@progbits
	.sectionflags	@""
	.align	4
.nv.constant0._ZN2at6native24index_elementwise_kernelILi128ELi4EZNS0_20cuda_take_put_kernelIbiZZZZZNS0_10put_kernelERNS_14TensorIteratorERKNS_10TensorBaseEbENKUlvE_clEvENKUlvE9_clEvENKUlvE_clEvENKUlvE_clEvEUlRbiE0_EEvS4_S7_RKT1_EUliE_EEvlSE_:
	.zero		1304


//--------------------- .nv.constant0._ZN2at6native24index_elementwise_kernelILi128ELi4EZNS0_20cuda_take_put_kernelIbiZZZZZNS0_10put_kernelERNS_14TensorIteratorERKNS_10TensorBaseEbENKUlvE_clEvENKUlvE9_clEvENKUlvE_clEvENKUlvE_clEvEUlRbiE_EEvS4_S7_RKT1_EUliE_EEvlSE_ --------------------------
	.section	.nv.constant0._ZN2at6native24index_elementwise_kernelILi128ELi4EZNS0_20cuda_take_put_kernelIbiZZZZZNS0_10put_kernelERNS_14TensorIteratorERKNS_10TensorBaseEbENKUlvE_clEvENKUlvE9_clEvENKUlvE_clEvENKUlvE_clEvEUlRbiE_EEvS4_S7_RKT1_EUliE_EEvlSE_,"a",@progbits
	.sectionflags	@""
	.align	4
.nv.constant0._ZN2at6native24index_elementwise_kernelILi128ELi4EZNS0_20cuda_take_put_kernelIbiZZZZZNS0_10put_kernelERNS_14TensorIteratorERKNS_10TensorBaseEbENKUlvE_clEvENKUlvE9_clEvENKUlvE_clEvENKUlvE_clEvEUlRbiE_EEvS4_S7_RKT1_EUliE_EEvlSE_:
	.zero		1312


//--------------------- .nv.constant0._ZN2at6native24index_elementwise_kernelILi128ELi4EZNS0_20cuda_take_put_kernelIN3c104HalfElZZZZZNS0_10put_kernelERNS_14TensorIteratorERKNS_10TensorBaseEbENKUlvE_clEvENKUlvE8_clEvENKUlvE_clEvENKUlvE0_clEvEUlRS4_lE0_EEvS6_S9_RKT1_EUliE_EEvlSG_ --------------------------
	.section	.nv.constant0._ZN2at6native24index_elementwise_kernelILi128ELi4EZNS0_20cuda_take_put_kernelIN3c104HalfElZZZZZNS0_10put_kernelERNS_14TensorIteratorERKNS_10TensorBaseEbENKUlvE_clEvENKUlvE8_clEvENKUlvE_clEvENKUlvE0_clEvEUlRS4_lE0_EEvS6_S9_RKT1_EUliE_EEvlSG_,"a",@progbits
	.sectionflags	@""
	.align	4
.nv.constant0._ZN2at6native24index_elementwise_kernelILi128ELi4EZNS0_20cuda_take_put_kernelIN3c104HalfElZZZZZNS0_10put_kernelERNS_14TensorIteratorERKNS_10TensorBaseEbENKUlvE_clEvENKUlvE8_clEvENKUlvE_clEvENKUlvE0_clEvEUlRS4_lE0_EEvS6_S9_RKT1_EUliE_EEvlSG_:
	.zero		1312


//--------------------- .nv.constant0._ZN2at6native24index_elementwise_kernelILi128ELi4EZNS0_20cuda_take_put_kernelIN3c104HalfElZZZZZNS0_10put_kernelERNS_14TensorIteratorERKNS_10TensorBaseEbENKUlvE_clEvENKUlvE8_clEvENKUlvE_clEvENKUlvE0_clEvEUlRS4_lE_EEvS6_S9_RKT1_EUliE_EEvlSG_ --------------------------
	.section	.nv.constant0._ZN2at6native24index_elementwise_kernelILi128ELi4EZNS0_20cuda_take_put_kernelIN3c104HalfElZZZZZNS0_10put_kernelERNS_14TensorIteratorERKNS_10TensorBaseEbENKUlvE_clEvENKUlvE8_clEvENKUlvE_clEvENKUlvE0_clEvEUlRS4_lE_EEvS6_S9_RKT1_EUliE_EEvlSG_,"a",@progbits
	.sectionflags	@""
	.align	4
.nv.constant0._ZN2at6native24index_elementwise_kernelILi128ELi4EZNS0_20cuda_take_put_kernelIN3c104HalfElZZZZZNS0_10put_kernelERNS_14TensorIteratorERKNS_10TensorBaseEbENKUlvE_clEvENKUlvE8_clEvENKUlvE_clEvENKUlvE0_clEvEUlRS4_lE_EEvS6_S9_RKT1_EUliE_EEvlSG_:
	.zero		1320


//--------------------- .nv.constant0._ZN2at6native24index_elementwise_kernelILi128ELi4EZNS0_20cuda_take_put_kernelIN3c104HalfEiZZZZZNS0_10put_kernelERNS_14TensorIteratorERKNS_10TensorBaseEbENKUlvE_clEvENKUlvE8_clEvENKUlvE_clEvENKUlvE_clEvEUlRS4_iE0_EEvS6_S9_RKT1_EUliE_EEvlSG_ --------------------------
	.section	.nv.constant0._ZN2at6native24index_elementwise_kernelILi128ELi4EZNS0_20cuda_take_put_kernelIN3c104HalfEiZZZZZNS0_10put_kernelERNS_14TensorIteratorERKNS_10TensorBaseEbENKUlvE_clEvENKUlvE8_clEvENKUlvE_clEvENKUlvE_clEvEUlRS4_iE0_EEvS6_S9_RKT1_EUliE_EEvlSG_,"a",@progbits
	.sectionflags	@""
	.align	4
.nv.constant0._ZN2at6native24index_elementwise_kernelILi128ELi4EZNS0_20cuda_take_put_kernelIN3c104HalfEiZZZZZNS0_10put_kernelERNS_14TensorIteratorERKNS_10TensorBaseEbENKUlvE_clEvENKUlvE8_clEvENKUlvE_clEvENKUlvE_clEvEUlRS4_iE0_EEvS6_S9_RKT1_EUliE_EEvlSG_:
	.zero		1304


//--------------------- .nv.constant0._ZN2at6native24index_elementwise_kernelILi128ELi4EZNS0_20cuda_take_put_kernelIN3c104HalfEiZZZZZNS0_10put_kernelERNS_14TensorIteratorERKNS_10TensorBaseEbENKUlvE_clEvENKUlvE8_clEvENKUlvE_clEvENKUlvE_clEvEUlRS4_iE_EEvS6_S9_RKT1_EUliE_EEvlSG_ --------------------------
	.section	.nv.constant0._ZN2at6native24index_elementwise_kernelILi128ELi4EZNS0_20cuda_take_put_kernelIN3c104HalfEiZZZZZNS0_10put_kernelERNS_14TensorIteratorERKNS_10TensorBaseEbENKUlvE_clEvENKUlvE8_clEvENKUlvE_clEvENKUlvE_clEvEUlRS4_iE_EEvS6_S9_RKT1_EUliE_EEvlSG_,"a",@progbits
	.sectionflags	@""
	.align	4
.nv.constant0._ZN2at6native24index_elementwise_kernelILi128ELi4EZNS0_20cuda_take_put_kernelIN3c104HalfEiZZZZZNS0_10put_kernelERNS_14TensorIteratorERKNS_10TensorBaseEbENKUlvE_clEvENKUlvE8_clEvENKUlvE_clEvENKUlvE_clEvEUlRS4_iE_EEvS6_S9_RKT1_EUliE_EEvlSG_:
	.zero		1312


//--------------------- .nv.constant0._ZN2at6native24index_elementwise_kernelILi128ELi4EZNS0_20cuda_take_put_kernelIN3c107complexIfEElZZZZZNS0_10put_kernelERNS_14TensorIteratorERKNS_10TensorBaseEbENKUlvE_clEvENKUlvE7_clEvENKUlvE_clEvENKUlvE0_clEvEUlRS5_lE0_EEvS7_SA_RKT1_EUliE_EEvlSH_ --------------------------
	.section	.nv.constant0._ZN2at6native24index_elementwise_kernelILi128ELi4EZNS0_20cuda_take_put_kernelIN3c107complexIfEElZZZZZNS0_10put_kernelERNS_14TensorIteratorERKNS_10TensorBaseEbENKUlvE_clEvENKUlvE7_clEvENKUlvE_clEvENKUlvE0_clEvEUlRS5_lE0_EEvS7_SA_RKT1_EUliE_EEvlSH_,"a",@progbits
	.sectionflags	@""
	.align	4
.nv.constant0._ZN2at6native24index_elementwise_kernelILi128ELi4EZNS0_20cuda_take_put_kernelIN3c107complexIfEElZZZZZNS0_10put_kernelERNS_14TensorIteratorERKNS_10TensorBaseEbENKUlvE_clEvENKUlvE7_clEvENKUlvE_clEvENKUlvE0_clEvEUlRS5_lE0_EEvS7_SA_RKT1_EUliE_EEvlSH_:
	.zero		1312


//--------------------- .nv.constant0._ZN2at6native24index_elementwise_kernelILi128ELi4EZNS0_20cuda_take_put_kernelIN3c107complexIfEElZZZZZNS0_10put_kernelERNS_14TensorIteratorERKNS_10TensorBaseEbENKUlvE_clEvENKUlvE7_clEvENKUlvE_clEvENKUlvE0_clEvEUlRS5_lE_EEvS7_SA_RKT1_EUliE_EEvlSH_ --------------------------
	.section	.nv.constant0._ZN2at6native24index_elementwise_kernelILi128ELi4EZNS0_20cuda_take_put_kernelIN3c107complexIfEElZZZZZNS0_10put_kernelERNS_14TensorIteratorERKNS_10TensorBaseEbENKUlvE_clEvENKUlvE7_clEvENKUlvE_clEvENKUlvE0_clEvEUlRS5_lE_EEvS7_SA_RKT1_EUliE_EEvlSH_,"a",@progbits
	.sectionflags	@""
	.align	4
.nv.constant0._ZN2at6native24index_elementwise_kernelILi128ELi4EZNS0_20cuda_take_put_kernelIN3c107complexIfEElZZZZZNS0_10put_kernelERNS_14TensorIteratorERKNS_10TensorBaseEbENKUlvE_clEvENKUlvE7_clEvENKUlvE_clEvENKUlvE0_clEvEUlRS5_lE_EEvS7_SA_RKT1_EUliE_EEvlSH_:
	.zero		1320


//--------------------- .nv.constant0._ZN2at6native24index_elementwise_kernelILi128ELi4EZNS0_20cuda_take_put_kernelIN3c107complexIfEEiZZZZZNS0_10put_kernelERNS_14TensorIteratorERKNS_10TensorBaseEbENKUlvE_clEvENKUlvE7_clEvENKUlvE_clEvENKUlvE_clEvEUlRS5_iE0_EEvS7_SA_RKT1_EUliE_EEvlSH_ --------------------------
	.section	.nv.constant0._ZN2at6native24index_elementwise_kernelILi128ELi4EZNS0_20cuda_take_put_kernelIN3c107complexIfEEiZZZZZNS0_10put_kernelERNS_14TensorIteratorERKNS_10TensorBaseEbENKUlvE_clEvENKUlvE7_clEvENKUlvE_clEvENKUlvE_clEvEUlRS5_iE0_EEvS7_SA_RKT1_EUliE_EEvlSH_,"a",@progbits
	.sectionflags	@""
	.align	4
.nv.constant0._ZN2at6native24index_elementwise_kernelILi128ELi4EZNS0_20cuda_take_put_kernelIN3c107complexIfEEiZZZZZNS0_10put_kernelERNS_14TensorIteratorERKNS_10TensorBaseEbENKUlvE_clEvENKUlvE7_clEvENKUlvE_clEvENKUlvE_clEvEUlRS5_iE0_EEvS7_SA_RKT1_EUliE_EEvlSH_:
	.zero		1304


//--------------------- .nv.constant0._ZN2at6native24index_elementwise_kernelILi128ELi4EZNS0_20cuda_take_put_kernelIN3c107complexIfEEiZZZZZNS0_10put_kernelERNS_14TensorIteratorERKNS_10TensorBaseEbENKUlvE_clEvENKUlvE7_clEvENKUlvE_clEvENKUlvE_clEvEUlRS5_iE_EEvS7_SA_RKT1_EUliE_EEvlSH_ --------------------------
	.section	.nv.constant0._ZN2at6native24index_elementwise_kernelILi128ELi4EZNS0_20cuda_take_put_kernelIN3c107complexIfEEiZZZZZNS0_10put_kernelERNS_14TensorIteratorERKNS_10TensorBaseEbENKUlvE_clEvENKUlvE7_clEvENKUlvE_clEvENKUlvE_clEvEUlRS5_iE_EEvS7_SA_RKT1_EUliE_EEvlSH_,"a",@progbits
	.sectionflags	@""
	.align	4
.nv.constant0._ZN2at6native24index_elementwise_kernelILi128ELi4EZNS0_20cuda_take_put_kernelIN3c107complexIfEEiZZZZZNS0_10put_kernelERNS_14TensorIteratorERKNS_10TensorBaseEbENKUlvE_clEvENKUlvE7_clEvENKUlvE_clEvENKUlvE_clEvEUlRS5_iE_EEvS7_SA_RKT1_EUliE_EEvlSH_:
	.zero		1312


//--------------------- .nv.constant0._ZN2at6native24index_elementwise_kernelILi128ELi4EZNS0_20cuda_take_put_kernelIN3c107complexIdEElZZZZZNS0_10put_kernelERNS_14TensorIteratorERKNS_10TensorBaseEbENKUlvE_clEvENKUlvE6_clEvENKUlvE_clEvENKUlvE0_clEvEUlRS5_lE0_EEvS7_SA_RKT1_EUliE_EEvlSH_ --------------------------
	.section	.nv.constant0._ZN2at6native24index_elementwise_kernelILi128ELi4EZNS0_20cuda_take_put_kernelIN3c107complexIdEElZZZZZNS0_10put_kernelERNS_14TensorIteratorERKNS_10TensorBaseEbENKUlvE_clEvENKUlvE6_clEvENKUlvE_clEvENKUlvE0_clEvEUlRS5_lE0_EEvS7_SA_RKT1_EUliE_EEvlSH_,"a",@progbits
	.sectionflags	@""
	.align	4
.nv.constant0._ZN2at6native24index_elementwise_kernelILi128ELi4EZNS0_20cuda_take_put_kernelIN3c107complexIdEElZZZZZNS0_10put_kernelERNS_14TensorIteratorERKNS_10TensorBaseEbENKUlvE_clEvENKUlvE6_clEvENKUlvE_clEvENKUlvE0_clEvEUlRS5_lE0_EEvS7_SA_RKT1_EUliE_EEvlSH_:
	.zero		1312


//--------------------- .nv.constant0._ZN2at6native24index_elementwise_kernelILi128ELi4EZNS0_20cuda_take_put_kernelIN3c107complexIdEElZZZZZNS0_10put_kernelERNS_14TensorIteratorERKNS_10TensorBaseEbENKUlvE_clEvENKUlvE6_clEvENKUlvE_clEvENKUlvE0_clEvEUlRS5_lE_EEvS7_SA_RKT1_EUliE_EEvlSH_ --------------------------
	.section	.nv.constant0._ZN2at6native24index_elementwise_kernelILi128ELi4EZNS0_20cuda_take_put_kernelIN3c107complexIdEElZZZZZNS0_10put_kernelERNS_14TensorIteratorERKNS_10TensorBaseEbENKUlvE_clEvENKUlvE6_clEvENKUlvE_clEvENKUlvE0_clEvEUlRS5_lE_EEvS7_SA_RKT1_EUliE_EEvlSH_,"a",@progbits
	.sectionflags	@""
	.align	4
.nv.constant0._ZN2at6native24index_elementwise_kernelILi128ELi4EZNS0_20cuda_take_put_kernelIN3c107complexIdEElZZZZZNS0_10put_kernelERNS_14TensorIteratorERKNS_10TensorBaseEbENKUlvE_clEvENKUlvE6_clEvENKUlvE_clEvENKUlvE0_clEvEUlRS5_lE_EEvS7_SA_RKT1_EUliE_EEvlSH_:
	.zero		1320


//--------------------- .nv.constant0._ZN2at6native24index_elementwise_kernelILi128ELi4EZNS0_20cuda_take_put_kernelIN3c107complexIdEEiZZZZZNS0_10put_kernelERNS_14TensorIteratorERKNS_10TensorBaseEbENKUlvE_clEvENKUlvE6_clEvENKUlvE_clEvENKUlvE_clEvEUlRS5_iE0_EEvS7_SA_RKT1_EUliE_EEvlSH_ --------------------------
	.section	.nv.constant0._ZN2at6native24index_elementwise_kernelILi128ELi4EZNS0_20cuda_take_put_kernelIN3c107complexIdEEiZZZZZNS0_10put_kernelERNS_14TensorIteratorERKNS_10TensorBaseEbENKUlvE_clEvENKUlvE6_clEvENKUlvE_clEvENKUlvE_clEvEUlRS5_iE0_EEvS7_SA_RKT1_EUliE_EEvlSH_,"a",@progbits
	.sectionflags	@""
	.align	4
.nv.constant0._ZN2at6native24index_elementwise_kernelILi128ELi4EZNS0_20cuda_take_put_kernelIN3c107complexIdEEiZZZZZNS0_10put_kernelERNS_14TensorIteratorERKNS_10TensorBaseEbENKUlvE_clEvENKUlvE6_clEvENKUlvE_clEvENKUlvE_clEvEUlRS5_iE0_EEvS7_SA_RKT1_EUliE_EEvlSH_:
	.zero		1304


//--------------------- .nv.constant0._ZN2at6native24index_elementwise_kernelILi128ELi4EZNS0_20cuda_take_put_kernelIN3c107complexIdEEiZZZZZNS0_10put_kernelERNS_14TensorIteratorERKNS_10TensorBaseEbENKUlvE_clEvENKUlvE6_clEvENKUlvE_clEvENKUlvE_clEvEUlRS5_iE_EEvS7_SA_RKT1_EUliE_EEvlSH_ --------------------------
	.section	.nv.constant0._ZN2at6native24index_elementwise_kernelILi128ELi4EZNS0_20cuda_take_put_kernelIN3c107complexIdEEiZZZZZNS0_10put_kernelERNS_14TensorIteratorERKNS_10TensorBaseEbENKUlvE_clEvENKUlvE6_clEvENKUlvE_clEvENKUlvE_clEvEUlRS5_iE_EEvS7_SA_RKT1_EUliE_EEvlSH_,"a",@progbits
	.sectionflags	@""
	.align	4
.nv.constant0._ZN2at6native24index_elementwise_kernelILi128ELi4EZNS0_20cuda_take_put_kernelIN3c107complexIdEEiZZZZZNS0_10put_kernelERNS_14TensorIteratorERKNS_10TensorBaseEbENKUlvE_clEvENKUlvE6_clEvENKUlvE_clEvENKUlvE_clEvEUlRS5_iE_EEvS7_SA_RKT1_EUliE_EEvlSH_:
	.zero		1312


//--------------------- .nv.constant0._ZN2at6native24index_elementwise_kernelILi128ELi4EZNS0_20cuda_take_put_kernelIflZZZZZNS0_10put_kernelERNS_14TensorIteratorERKNS_10TensorBaseEbENKUlvE_clEvENKUlvE5_clEvENKUlvE_clEvENKUlvE0_clEvEUlRflE0_EEvS4_S7_RKT1_EUliE_EEvlSE_ --------------------------
	.section	.nv.constant0._ZN2at6native24index_elementwise_kernelILi128ELi4EZNS0_20cuda_take_put_kernelIflZZZZZNS0_10put_kernelERNS_14TensorIteratorERKNS_10TensorBaseEbENKUlvE_clEvENKUlvE5_clEvENKUlvE_clEvENKUlvE0_clEvEUlRflE0_EEvS4_S7_RKT1_EUliE_EEvlSE_,"a",@progbits
	.sectionflags	@""
	.align	4
.nv.constant0._ZN2at6native24index_elementwise_kernelILi128ELi4EZNS0_20cuda_take_put_kernelIflZZZZZNS0_10put_kernelERNS_14TensorIteratorERKNS_10TensorBaseEbENKUlvE_clEvENKUlvE5_clEvENKUlvE_clEvENKUlvE0_clEvEUlRflE0_EEvS4_S7_RKT1_EUliE_EEvlSE_:
	.zero		1312


//--------------------- .nv.constant0._ZN2at6native24index_elementwise_kernelILi128ELi4EZNS0_20cuda_take_put_kernelIflZZZZZNS0_10put_kernelERNS_14TensorIteratorERKNS_10TensorBaseEbENKUlvE_clEvENKUlvE5_clEvENKUlvE_clEvENKUlvE0_clEvEUlRflE_EEvS4_S7_RKT1_EUliE_EEvlSE_ --------------------------
	.section	.nv.constant0._ZN2at6native24index_elementwise_kernelILi128ELi4EZNS0_20cuda_take_put_kernelIflZZZZZNS0_10put_kernelERNS_14TensorIteratorERKNS_10TensorBaseEbENKUlvE_clEvENKUlvE5_clEvENKUlvE_clEvENKUlvE0_clEvEUlRflE_EEvS4_S7_RKT1_EUliE_EEvlSE_,"a",@progbits
	.sectionflags	@""
	.align	4
.nv.constant0._ZN2at6native24index_elementwise_kernelILi128ELi4EZNS0_20cuda_take_put_kernelIflZZZZZNS0_10put_kernelERNS_14TensorIteratorERKNS_10TensorBaseEbENKUlvE_clEvENKUlvE5_clEvENKUlvE_clEvENKUlvE0_clEvEUlRflE_EEvS4_S7_RKT1_EUliE_EEvlSE_:
	.zero		1320


//--------------------- .nv.constant0._ZN2at6native24index_elementwise_kernelILi128ELi4EZNS0_20cuda_take_put_kernelIfiZZZZZNS0_10put_kernelERNS_14TensorIteratorERKNS_10TensorBaseEbENKUlvE_clEvENKUlvE5_clEvENKUlvE_clEvENKUlvE_clEvEUlRfiE0_EEvS4_S7_RKT1_EUliE_EEvlSE_ --------------------------
	.section	.nv.constant0._ZN2at6native24index_elementwise_kernelILi128ELi4EZNS0_20cuda_take_put_kernelIfiZZZZZNS0_10put_kernelERNS_14TensorIteratorERKNS_10TensorBaseEbENKUlvE_clEvENKUlvE5_clEvENKUlvE_clEvENKUlvE_clEvEUlRfiE0_EEvS4_S7_RKT1_EUliE_EEvlSE_,"a",@progbits
	.sectionflags	@""
	.align	4
.nv.constant0._ZN2at6native24index_elementwise_kernelILi128ELi4EZNS0_20cuda_take_put_kernelIfiZZZZZNS0_10put_kernelERNS_14TensorIteratorERKNS_10TensorBaseEbENKUlvE_clEvENKUlvE5_clEvENKUlvE_clEvENKUlvE_clEvEUlRfiE0_EEvS4_S7_RKT1_EUliE_EEvlSE_:
	.zero		1304


//--------------------- .nv.constant0._ZN2at6native24index_elementwise_kernelILi128ELi4EZNS0_20cuda_take_put_kernelIfiZZZZZNS0_10put_kernelERNS_14TensorIteratorERKNS_10TensorBaseEbENKUlvE_clEvENKUlvE5_clEvENKUlvE_clEvENKUlvE_clEvEUlRfiE_EEvS4_S7_RKT1_EUliE_EEvlSE_ --------------------------
	.section	.nv.constant0._ZN2at6native24index_elementwise_kernelILi128ELi4EZNS0_20cuda_take_put_kernelIfiZZZZZNS0_10put_kernelERNS_14TensorIteratorERKNS_10TensorBaseEbENKUlvE_clEvENKUlvE5_clEvENKUlvE_clEvENKUlvE_clEvEUlRfiE_EEvS4_S7_RKT1_EUliE_EEvlSE_,"a",@progbits
	.sectionflags	@""
	.align	4
.nv.constant0._ZN2at6native24index_elementwise_kernelILi128ELi4EZNS0_20cuda_take_put_kernelIfiZZZZZNS0_10put_kernelERNS_14TensorIteratorERKNS_10TensorBaseEbENKUlvE_clEvENKUlvE5_clEvENKUlvE_clEvENKUlvE_clEvEUlRfiE_EEvS4_S7_RKT1_EUliE_EEvlSE_:
	.zero		1312


//--------------------- .nv.constant0._ZN2at6native24index_elementwise_kernelILi128ELi4EZNS0_20cuda_take_put_kernelIdlZZZZZNS0_10put_kernelERNS_14TensorIteratorERKNS_10TensorBaseEbENKUlvE_clEvENKUlvE4_clEvENKUlvE_clEvENKUlvE0_clEvEUlRdlE0_EEvS4_S7_RKT1_EUliE_EEvlSE_ --------------------------
	.section	.nv.constant0._ZN2at6native24index_elementwise_kernelILi128ELi4EZNS0_20cuda_take_put_kernelIdlZZZZZNS0_10put_kernelERNS_14TensorIteratorERKNS_10TensorBaseEbENKUlvE_clEvENKUlvE4_clEvENKUlvE_clEvENKUlvE0_clEvEUlRdlE0_EEvS4_S7_RKT1_EUliE_EEvlSE_,"a",@progbits
	.sectionflags	@""
	.align	4
.nv.constant0._ZN2at6native24index_elementwise_kernelILi128ELi4EZNS0_20cuda_take_put_kernelIdlZZZZZNS0_10put_kernelERNS_14TensorIteratorERKNS_10TensorBaseEbENKUlvE_clEvENKUlvE4_clEvENKUlvE_clEvENKUlvE0_clEvEUlRdlE0_EEvS4_S7_RKT1_EUliE_EEvlSE_:
	.zero		1312


//--------------------- .nv.constant0._ZN2at6native24index_elementwise_kernelILi128ELi4EZNS0_20cuda_take_put_kernelIdlZZZZZNS0_10put_kernelERNS_14TensorIteratorERKNS_10TensorBaseEbENKUlvE_clEvENKUlvE4_clEvENKUlvE_clEvENKUlvE0_clEvEUlRdlE_EEvS4_S7_RKT1_EUliE_EEvlSE_ --------------------------
	.section	.nv.constant0._ZN2at6native24index_elementwise_kernelILi128ELi4EZNS0_20cuda_take_put_kernelIdlZZZZZNS0_10put_kernelERNS_14TensorIteratorERKNS_10TensorBaseEbENKUlvE_clEvENKUlvE4_clEvENKUlvE_clEvENKUlvE0_clEvEUlRdlE_EEvS4_S7_RKT1_EUliE_EEvlSE_,"a",@progbits
	.sectionflags	@""
	.align	4
.nv.constant0._ZN2at6native24index_elementwise_kernelILi128ELi4EZNS0_20cuda_take_put_kernelIdlZZZZZNS0_10put_kernelERNS_14TensorIteratorERKNS_10TensorBaseEbENKUlvE_clEvENKUlvE4_clEvENKUlvE_clEvENKUlvE0_clEvEUlRdlE_EEvS4_S7_RKT1_EUliE_EEvlSE_:
	.zero		1320


//--------------------- .nv.constant0._ZN2at6native24index_elementwise_kernelILi128ELi4EZNS0_20cuda_take_put_kernelIdiZZZZZNS0_10put_kernelERNS_14TensorIteratorERKNS_10TensorBaseEbENKUlvE_clEvENKUlvE4_clEvENKUlvE_clEvENKUlvE_clEvEUlRdiE0_EEvS4_S7_RKT1_EUliE_EEvlSE_ --------------------------
	.section	.nv.constant0._ZN2at6native24index_elementwise_kernelILi128ELi4EZNS0_20cuda_take_put_kernelIdiZZZZZNS0_10put_kernelERNS_14TensorIteratorERKNS_10TensorBaseEbENKUlvE_clEvENKUlvE4_clEvENKUlvE_clEvENKUlvE_clEvEUlRdiE0_EEvS4_S7_RKT1_EUliE_EEvlSE_,"a",@progbits
	.sectionflags	@""
	.align	4
.nv.constant0._ZN2at6native24index_elementwise_kernelILi128ELi4EZNS0_20cuda_take_put_kernelIdiZZZZZNS0_10put_kernelERNS_14TensorIteratorERKNS_10TensorBaseEbENKUlvE_clEvENKUlvE4_clEvENKUlvE_clEvENKUlvE_clEvEUlRdiE0_EEvS4_S7_RKT1_EUliE_EEvlSE_:
	.zero		1304


//--------------------- .nv.constant0._ZN2at6native24index_elementwise_kernelILi128ELi4EZNS0_20cuda_take_put_kernelIdiZZZZZNS0_10put_kernelERNS_14TensorIteratorERKNS_10TensorBaseEbENKUlvE_clEvENKUlvE4_clEvENKUlvE_clEvENKUlvE_clEvEUlRdiE_EEvS4_S7_RKT1_EUliE_EEvlSE_ --------------------------
	.section	.nv.constant0._ZN2at6native24index_elementwise_kernelILi128ELi4EZNS0_20cuda_take_put_kernelIdiZZZZZNS0_10put_kernelERNS_14TensorIteratorERKNS_10TensorBaseEbENKUlvE_clEvENKUlvE4_clEvENKUlvE_clEvENKUlvE_clEvEUlRdiE_EEvS4_S7_RKT1_EUliE_EEvlSE_,"a",@progbits
	.sectionflags	@""
	.align	4
.nv.constant0._ZN2at6native24index_elementwise_kernelILi128ELi4EZNS0_20cuda_take_put_kernelIdiZZZZZNS0_10put_kernelERNS_14TensorIteratorERKNS_10TensorBaseEbENKUlvE_clEvENKUlvE4_clEvENKUlvE_clEvENKUlvE_clEvEUlRdiE_EEvS4_S7_RKT1_EUliE_EEvlSE_:
	.zero		1312


//--------------------- .nv.constant0._ZN2at6native24index_elementwise_kernelILi128ELi4EZNS0_20cuda_take_put_kernelIslZZZZZNS0_10put_kernelERNS_14TensorIteratorERKNS_10TensorBaseEbENKUlvE_clEvENKUlvE3_clEvENKUlvE_clEvENKUlvE0_clEvEUlRslE0_EEvS4_S7_RKT1_EUliE_EEvlSE_ --------------------------
	.section	.nv.constant0._ZN2at6native24index_elementwise_kernelILi128ELi4EZNS0_20cuda_take_put_kernelIslZZZZZNS0_10put_kernelERNS_14TensorIteratorERKNS_10TensorBaseEbENKUlvE_clEvENKUlvE3_clEvENKUlvE_clEvENKUlvE0_clEvEUlRslE0_EEvS4_S7_RKT1_EUliE_EEvlSE_,"a",@progbits
	.sectionflags	@""
	.align	4
.nv.constant0._ZN2at6native24index_elementwise_kernelILi128ELi4EZNS0_20cuda_take_put_kernelIslZZZZZNS0_10put_kernelERNS_14TensorIteratorERKNS_10TensorBaseEbENKUlvE_clEvENKUlvE3_clEvENKUlvE_clEvENKUlvE0_clEvEUlRslE0_EEvS4_S7_RKT1_EUliE_EEvlSE_:
	.zero		1312


//--------------------- .nv.constant0._ZN2at6native24index_elementwise_kernelILi128ELi4EZNS0_20cuda_take_put_kernelIslZZZZZNS0_10put_kernelERNS_14TensorIteratorERKNS_10TensorBaseEbENKUlvE_clEvENKUlvE3_clEvENKUlvE_clEvENKUlvE0_clEvEUlRslE_EEvS4_S7_RKT1_EUliE_EEvlSE_ --------------------------
	.section	.nv.constant0._ZN2at6native24index_elementwise_kernelILi128ELi4EZNS0_20cuda_take_put_kernelIslZZZZZNS0_10put_kernelERNS_14TensorIteratorERKNS_10TensorBaseEbENKUlvE_clEvENKUlvE3_clEvENKUlvE_clEvENKUlvE0_clEvEUlRslE_EEvS4_S7_RKT1_EUliE_EEvlSE_,"a",@progbits
	.sectionflags	@""
	.align	4
.nv.constant0._ZN2at6native24index_elementwise_kernelILi128ELi4EZNS0_20cuda_take_put_kernelIslZZZZZNS0_10put_kernelERNS_14TensorIteratorERKNS_10TensorBaseEbENKUlvE_clEvENKUlvE3_clEvENKUlvE_clEvENKUlvE0_clEvEUlRslE_EEvS4_S7_RKT1_EUliE_EEvlSE_:
	.zero		1320


//--------------------- .nv.constant0._ZN2at6native24index_elementwise_kernelILi128ELi4EZNS0_20cuda_take_put_kernelIsiZZZZZNS0_10put_kernelERNS_14TensorIteratorERKNS_10TensorBaseEbENKUlvE_clEvENKUlvE3_clEvENKUlvE_clEvENKUlvE_clEvEUlRsiE0_EEvS4_S7_RKT1_EUliE_EEvlSE_ --------------------------
	.section	.nv.constant0._ZN2at6native24index_elementwise_kernelILi128ELi4EZNS0_20cuda_take_put_kernelIsiZZZZZNS0_10put_kernelERNS_14TensorIteratorERKNS_10TensorBaseEbENKUlvE_clEvENKUlvE3_clEvENKUlvE_clEvENKUlvE_clEvEUlRsiE0_EEvS4_S7_RKT1_EUliE_EEvlSE_,"a",@progbits
	.sectionflags	@""
	.align	4
.nv.constant0._ZN2at6native24index_elementwise_kernelILi128ELi4EZNS0_20cuda_take_put_kernelIsiZZZZZNS0_10put_kernelERNS_14TensorIteratorERKNS_10TensorBaseEbENKUlvE_clEvENKUlvE3_clEvENKUlvE_clEvENKUlvE_clEvEUlRsiE0_EEvS4_S7_RKT1_EUliE_EEvlSE_:
	.zero		1304


//--------------------- .nv.constant0._ZN2at6native24index_elementwise_kernelILi128ELi4EZNS0_20cuda_take_put_kernelIsiZZZZZNS0_10put_kernelERNS_14TensorIteratorERKNS_10TensorBaseEbENKUlvE_clEvENKUlvE3_clEvENKUlvE_clEvENKUlvE_clEvEUlRsiE_EEvS4_S7_RKT1_EUliE_EEvlSE_ --------------------------
	.section	.nv.constant0._ZN2at6native24index_elementwise_kernelILi128ELi4EZNS0_20cuda_take_put_kernelIsiZZZZZNS0_10put_kernelERNS_14TensorIteratorERKNS_10TensorBaseEbENKUlvE_clEvENKUlvE3_clEvENKUlvE_clEvENKUlvE_clEvEUlRsiE_EEvS4_S7_RKT1_EUliE_EEvlSE_,"a",@progbits
	.sectionflags	@""
	.align	4
.nv.constant0._ZN2at6native24index_elementwise_kernelILi128ELi4EZNS0_20cuda_take_put_kernelIsiZZZZZNS0_10put_kernelERNS_14TensorIteratorERKNS_10TensorBaseEbENKUlvE_clEvENKUlvE3_clEvENKUlvE_clEvENKUlvE_clEvEUlRsiE_EEvS4_S7_RKT1_EUliE_EEvlSE_:
	.zero		1312


//--------------------- .nv.constant0._ZN2at6native24index_elementwise_kernelILi128ELi4EZNS0_20cuda_take_put_kernelIllZZZZZNS0_10put_kernelERNS_14TensorIteratorERKNS_10TensorBaseEbENKUlvE_clEvENKUlvE2_clEvENKUlvE_clEvENKUlvE0_clEvEUlRllE0_EEvS4_S7_RKT1_EUliE_EEvlSE_ --------------------------
	.section	.nv.constant0._ZN2at6native24index_elementwise_kernelILi128ELi4EZNS0_20cuda_take_put_kernelIllZZZZZNS0_10put_kernelERNS_14TensorIteratorERKNS_10TensorBaseEbENKUlvE_clEvENKUlvE2_clEvENKUlvE_clEvENKUlvE0_clEvEUlRllE0_EEvS4_S7_RKT1_EUliE_EEvlSE_,"a",@progbits
	.sectionflags	@""
	.align	4
.nv.constant0._ZN2at6native24index_elementwise_kernelILi128ELi4EZNS0_20cuda_take_put_kernelIllZZZZZNS0_10put_kernelERNS_14TensorIteratorERKNS_10TensorBaseEbENKUlvE_clEvENKUlvE2_clEvENKUlvE_clEvENKUlvE0_clEvEUlRllE0_EEvS4_S7_RKT1_EUliE_EEvlSE_:
	.zero		1312


//--------------------- .nv.constant0._ZN2at6native24index_elementwise_kernelILi128ELi4EZNS0_20cuda_take_put_kernelIllZZZZZNS0_10put_kernelERNS_14TensorIteratorERKNS_10TensorBaseEbENKUlvE_clEvENKUlvE2_clEvENKUlvE_clEvENKUlvE0_clEvEUlRllE_EEvS4_S7_RKT1_EUliE_EEvlSE_ --------------------------
	.section	.nv.constant0._ZN2at6native24index_elementwise_kernelILi128ELi4EZNS0_20cuda_take_put_kernelIllZZZZZNS0_10put_kernelERNS_14TensorIteratorERKNS_10TensorBaseEbENKUlvE_clEvENKUlvE2_clEvENKUlvE_clEvENKUlvE0_clEvEUlRllE_EEvS4_S7_RKT1_EUliE_EEvlSE_,"a",@progbits
	.sectionflags	@""
	.align	4
.nv.constant0._ZN2at6native24index_elementwise_kernelILi128ELi4EZNS0_20cuda_take_put_kernelIllZZZZZNS0_10put_kernelERNS_14TensorIteratorERKNS_10TensorBaseEbENKUlvE_clEvENKUlvE2_clEvENKUlvE_clEvENKUlvE0_clEvEUlRllE_EEvS4_S7_RKT1_EUliE_EEvlSE_:
	.zero		1320


//--------------------- .nv.constant0._ZN2at6native24index_elementwise_kernelILi128ELi4EZNS0_20cuda_take_put_kernelIliZZZZZNS0_10put_kernelERNS_14TensorIteratorERKNS_10TensorBaseEbENKUlvE_clEvENKUlvE2_clEvENKUlvE_clEvENKUlvE_clEvEUlRliE0_EEvS4_S7_RKT1_EUliE_EEvlSE_ --------------------------
	.section	.nv.constant0._ZN2at6native24index_elementwise_kernelILi128ELi4EZNS0_20cuda_take_put_kernelIliZZZZZNS0_10put_kernelERNS_14TensorIteratorERKNS_10TensorBaseEbENKUlvE_clEvENKUlvE2_clEvENKUlvE_clEvENKUlvE_clEvEUlRliE0_EEvS4_S7_RKT1_EUliE_EEvlSE_,"a",@progbits
	.sectionflags	@""
	.align	4
.nv.constant0._ZN2at6native24index_elementwise_kernelILi128ELi4EZNS0_20cuda_take_put_kernelIliZZZZZNS0_10put_kernelERNS_14TensorIteratorERKNS_10TensorBaseEbENKUlvE_clEvENKUlvE2_clEvENKUlvE_clEvENKUlvE_clEvEUlRliE0_EEvS4_S7_RKT1_EUliE_EEvlSE_:
	.zero		1304


//--------------------- .nv.constant0._ZN2at6native24index_elementwise_kernelILi128ELi4EZNS0_20cuda_take_put_kernelIliZZZZZNS0_10put_kernelERNS_14TensorIteratorERKNS_10TensorBaseEbENKUlvE_clEvENKUlvE2_clEvENKUlvE_clEvENKUlvE_clEvEUlRliE_EEvS4_S7_RKT1_EUliE_EEvlSE_ --------------------------
	.section	.nv.constant0._ZN2at6native24index_elementwise_kernelILi128ELi4EZNS0_20cuda_take_put_kernelIliZZZZZNS0_10put_kernelERNS_14TensorIteratorERKNS_10TensorBaseEbENKUlvE_clEvENKUlvE2_clEvENKUlvE_clEvENKUlvE_clEvEUlRliE_EEvS4_S7_RKT1_EUliE_EEvlSE_,"a",@progbits
	.sectionflags	@""
	.align	4
.nv.constant0._ZN2at6native24index_elementwise_kernelILi128ELi4EZNS0_20cuda_take_put_kernelIliZZZZZNS0_10put_kernelERNS_14TensorIteratorERKNS_10TensorBaseEbENKUlvE_clEvENKUlvE2_clEvENKUlvE_clEvENKUlvE_clEvEUlRliE_EEvS4_S7_RKT1_EUliE_EEvlSE_:
	.zero		1312


//--------------------- .nv.constant0._ZN2at6native24index_elementwise_kernelILi128ELi4EZNS0_20cuda_take_put_kernelIilZZZZZNS0_10put_kernelERNS_14TensorIteratorERKNS_10TensorBaseEbENKUlvE_clEvENKUlvE1_clEvENKUlvE_clEvENKUlvE0_clEvEUlRilE0_EEvS4_S7_RKT1_EUliE_EEvlSE_ --------------------------
	.section	.nv.constant0._ZN2at6native24index_elementwise_kernelILi128ELi4EZNS0_20cuda_take_put_kernelIilZZZZZNS0_10put_kernelERNS_14TensorIteratorERKNS_10TensorBaseEbENKUlvE_clEvENKUlvE1_clEvENKUlvE_clEvENKUlvE0_clEvEUlRilE0_EEvS4_S7_RKT1_EUliE_EEvlSE_,"a",@progbits
	.sectionflags	@""
	.align	4
.nv.constant0._ZN2at6native24index_elementwise_kernelILi128ELi4EZNS0_20cuda_take_put_kernelIilZZZZZNS0_10put_kernelERNS_14TensorIteratorERKNS_10TensorBaseEbENKUlvE_clEvENKUlvE1_clEvENKUlvE_clEvENKUlvE0_clEvEUlRilE0_EEvS4_S7_RKT1_EUliE_EEvlSE_:
	.zero		1312


//--------------------- .nv.constant0._ZN2at6native24index_elementwise_kernelILi128ELi4EZNS0_20cuda_take_put_kernelIilZZZZZNS0_10put_kernelERNS_14TensorIteratorERKNS_10TensorBaseEbENKUlvE_clEvENKUlvE1_clEvENKUlvE_clEvENKUlvE0_clEvEUlRilE_EEvS4_S7_RKT1_EUliE_EEvlSE_ --------------------------
	.section	.nv.constant0._ZN2at6native24index_elementwise_kernelILi128ELi4EZNS0_20cuda_take_put_kernelIilZZZZZNS0_10put_kernelERNS_14TensorIteratorERKNS_10TensorBaseEbENKUlvE_clEvENKUlvE1_clEvENKUlvE_clEvENKUlvE0_clEvEUlRilE_EEvS4_S7_RKT1_EUliE_EEvlSE_,"a",@progbits
	.sectionflags	@""
	.align	4
.nv.constant0._ZN2at6native24index_elementwise_kernelILi128ELi4EZNS0_20cuda_take_put_kernelIilZZZZZNS0_10put_kernelERNS_14TensorIteratorERKNS_10TensorBaseEbENKUlvE_clEvENKUlvE1_clEvENKUlvE_clEvENKUlvE0_clEvEUlRilE_EEvS4_S7_RKT1_EUliE_EEvlSE_:
	.zero		1320


//--------------------- .nv.constant0._ZN2at6native24index_elementwise_kernelILi128ELi4EZNS0_20cuda_take_put_kernelIiiZZZZZNS0_10put_kernelERNS_14TensorIteratorERKNS_10TensorBaseEbENKUlvE_clEvENKUlvE1_clEvENKUlvE_clEvENKUlvE_clEvEUlRiiE0_EEvS4_S7_RKT1_EUliE_EEvlSE_ --------------------------
	.section	.nv.constant0._ZN2at6native24index_elementwise_kernelILi128ELi4EZNS0_20cuda_take_put_kernelIiiZZZZZNS0_10put_kernelERNS_14TensorIteratorERKNS_10TensorBaseEbENKUlvE_clEvENKUlvE1_clEvENKUlvE_clEvENKUlvE_clEvEUlRiiE0_EEvS4_S7_RKT1_EUliE_EEvlSE_,"a",@progbits
	.sectionflags	@""
	.align	4
.nv.constant0._ZN2at6native24index_elementwise_kernelILi128ELi4EZNS0_20cuda_take_put_kernelIiiZZZZZNS0_10put_kernelERNS_14TensorIteratorERKNS_10TensorBaseEbENKUlvE_clEvENKUlvE1_clEvENKUlvE_clEvENKUlvE_clEvEUlRiiE0_EEvS4_S7_RKT1_EUliE_EEvlSE_:
	.zero		1304


//--------------------- .nv.constant0._ZN2at6native24index_elementwise_kernelILi128ELi4EZNS0_20cuda_take_put_kernelIiiZZZZZNS0_10put_kernelERNS_14TensorIteratorERKNS_10TensorBaseEbENKUlvE_clEvENKUlvE1_clEvENKUlvE_clEvENKUlvE_clEvEUlRiiE_EEvS4_S7_RKT1_EUliE_EEvlSE_ --------------------------
	.section	.nv.constant0._ZN2at6native24index_elementwise_kernelILi128ELi4EZNS0_20cuda_take_put_kernelIiiZZZZZNS0_10put_kernelERNS_14TensorIteratorERKNS_10TensorBaseEbENKUlvE_clEvENKUlvE1_clEvENKUlvE_clEvENKUlvE_clEvEUlRiiE_EEvS4_S7_RKT1_EUliE_EEvlSE_,"a",@progbits
	.sectionflags	@""
	.align	4
.nv.constant0._ZN2at6native24index_elementwise_kernelILi128ELi4EZNS0_20cuda_take_put_kernelIiiZZZZZNS0_10put_kernelERNS_14TensorIteratorERKNS_10TensorBaseEbENKUlvE_clEvENKUlvE1_clEvENKUlvE_clEvENKUlvE_clEvEUlRiiE_EEvS4_S7_RKT1_EUliE_EEvlSE_:
	.zero		1312


//--------------------- .nv.constant0._ZN2at6native24index_elementwise_kernelILi128ELi4EZNS0_20cuda_take_put_kernelIalZZZZZNS0_10put_kernelERNS_14TensorIteratorERKNS_10TensorBaseEbENKUlvE_clEvENKUlvE0_clEvENKUlvE_clEvENKUlvE0_clEvEUlRalE0_EEvS4_S7_RKT1_EUliE_EEvlSE_ --------------------------
	.section	.nv.constant0._ZN2at6native24index_elementwise_kernelILi128ELi4EZNS0_20cuda_take_put_kernelIalZZZZZNS0_10put_kernelERNS_14TensorIteratorERKNS_10TensorBaseEbENKUlvE_clEvENKUlvE0_clEvENKUlvE_clEvENKUlvE0_clEvEUlRalE0_EEvS4_S7_RKT1_EUliE_EEvlSE_,"a",@progbits
	.sectionflags	@""
	.align	4
.nv.constant0._ZN2at6native24index_elementwise_kernelILi128ELi4EZNS0_20cuda_take_put_kernelIalZZZZZNS0_10put_kernelERNS_14TensorIteratorERKNS_10TensorBaseEbENKUlvE_clEvENKUlvE0_clEvENKUlvE_clEvENKUlvE0_clEvEUlRalE0_EEvS4_S7_RKT1_EUliE_EEvlSE_:
	.zero		1312


//--------------------- .nv.constant0._ZN2at6native24index_elementwise_kernelILi128ELi4EZNS0_20cuda_take_put_kernelIalZZZZZNS0_10put_kernelERNS_14TensorIteratorERKNS_10TensorBaseEbENKUlvE_clEvENKUlvE0_clEvENKUlvE_clEvENKUlvE0_clEvEUlRalE_EEvS4_S7_RKT1_EUliE_EEvlSE_ --------------------------
	.section	.nv.constant0._ZN2at6native24index_elementwise_kernelILi128ELi4EZNS0_20cuda_take_put_kernelIalZZZZZNS0_10put_kernelERNS_14TensorIteratorERKNS_10TensorBaseEbENKUlvE_clEvENKUlvE0_clEvENKUlvE_clEvENKUlvE0_clEvEUlRalE_EEvS4_S7_RKT1_EUliE_EEvlSE_,"a",@progbits
	.sectionflags	@""
	.align	4
.nv.constant0._ZN2at6native24index_elementwise_kernelILi128ELi4EZNS0_20cuda_take_put_kernelIalZZZZZNS0_10put_kernelERNS_14TensorIteratorERKNS_10TensorBaseEbENKUlvE_clEvENKUlvE0_clEvENKUlvE_clEvENKUlvE0_clEvEUlRalE_EEvS4_S7_RKT1_EUliE_EEvlSE_:
	.zero		1320


//--------------------- .nv.constant0._ZN2at6native24index_elementwise_kernelILi128ELi4EZNS0_20cuda_take_put_kernelIaiZZZZZNS0_10put_kernelERNS_14TensorIteratorERKNS_10TensorBaseEbENKUlvE_clEvENKUlvE0_clEvENKUlvE_clEvENKUlvE_clEvEUlRaiE0_EEvS4_S7_RKT1_EUliE_EEvlSE_ --------------------------
	.section	.nv.constant0._ZN2at6native24index_elementwise_kernelILi128ELi4EZNS0_20cuda_take_put_kernelIaiZZZZZNS0_10put_kernelERNS_14TensorIteratorERKNS_10TensorBaseEbENKUlvE_clEvENKUlvE0_clEvENKUlvE_clEvENKUlvE_clEvEUlRaiE0_EEvS4_S7_RKT1_EUliE_EEvlSE_,"a",@progbits
	.sectionflags	@""
	.align	4
.nv.constant0._ZN2at6native24index_elementwise_kernelILi128ELi4EZNS0_20cuda_take_put_kernelIaiZZZZZNS0_10put_kernelERNS_14TensorIteratorERKNS_10TensorBaseEbENKUlvE_clEvENKUlvE0_clEvENKUlvE_clEvENKUlvE_clEvEUlRaiE0_EEvS4_S7_RKT1_EUliE_EEvlSE_:
	.zero		1304


//--------------------- .nv.constant0._ZN2at6native24index_elementwise_kernelILi128ELi4EZNS0_20cuda_take_put_kernelIaiZZZZZNS0_10put_kernelERNS_14TensorIteratorERKNS_10TensorBaseEbENKUlvE_clEvENKUlvE0_clEvENKUlvE_clEvENKUlvE_clEvEUlRaiE_EEvS4_S7_RKT1_EUliE_EEvlSE_ --------------------------
	.section	.nv.constant0._ZN2at6native24index_elementwise_kernelILi128ELi4EZNS0_20cuda_take_put_kernelIaiZZZZZNS0_10put_kernelERNS_14TensorIteratorERKNS_10TensorBaseEbENKUlvE_clEvENKUlvE0_clEvENKUlvE_clEvENKUlvE_clEvEUlRaiE_EEvS4_S7_RKT1_EUliE_EEvlSE_,"a",@progbits
	.sectionflags	@""
	.align	4
.nv.constant0._ZN2at6native24index_elementwise_kernelILi128ELi4EZNS0_20cuda_take_put_kernelIaiZZZZZNS0_10put_kernelERNS_14TensorIteratorERKNS_10TensorBaseEbENKUlvE_clEvENKUlvE0_clEvENKUlvE_clEvENKUlvE_clEvEUlRaiE_EEvS4_S7_RKT1_EUliE_EEvlSE_:
	.zero		1312


//--------------------- .nv.constant0._ZN2at6native24index_elementwise_kernelILi128ELi4EZNS0_20cuda_take_put_kernelIhlZZZZZNS0_10put_kernelERNS_14TensorIteratorERKNS_10TensorBaseEbENKUlvE_clEvENKUlvE_clEvENKUlvE_clEvENKUlvE0_clEvEUlRhlE0_EEvS4_S7_RKT1_EUliE_EEvlSE_ --------------------------
	.section	.nv.constant0._ZN2at6native24index_elementwise_kernelILi128ELi4EZNS0_20cuda_take_put_kernelIhlZZZZZNS0_10put_kernelERNS_14TensorIteratorERKNS_10TensorBaseEbENKUlvE_clEvENKUlvE_clEvENKUlvE_clEvENKUlvE0_clEvEUlRhlE0_EEvS4_S7_RKT1_EUliE_EEvlSE_,"a",@progbits
	.sectionflags	@""
	.align	4
.nv.constant0._ZN2at6native24index_elementwise_kernelILi128ELi4EZNS0_20cuda_take_put_kernelIhlZZZZZNS0_10put_kernelERNS_14TensorIteratorERKNS_10TensorBaseEbENKUlvE_clEvENKUlvE_clEvENKUlvE_clEvENKUlvE0_clEvEUlRhlE0_EEvS4_S7_RKT1_EUliE_EEvlSE_:
	.zero		1312


//--------------------- .nv.constant0._ZN2at6native24index_elementwise_kernelILi128ELi4EZNS0_20cuda_take_put_kernelIhlZZZZZNS0_10put_kernelERNS_14TensorIteratorERKNS_10TensorBaseEbENKUlvE_clEvENKUlvE_clEvENKUlvE_clEvENKUlvE0_clEvEUlRhlE_EEvS4_S7_RKT1_EUliE_EEvlSE_ --------------------------
	.section	.nv.constant0._ZN2at6native24index_elementwise_kernelILi128ELi4EZNS0_20cuda_take_put_kernelIhlZZZZZNS0_10put_kernelERNS_14TensorIteratorERKNS_10TensorBaseEbENKUlvE_clEvENKUlvE_clEvENKUlvE_clEvENKUlvE0_clEvEUlRhlE_EEvS4_S7_RKT1_EUliE_EEvlSE_,"a",@progbits
	.sectionflags	@""
	.align	4
.nv.constant0._ZN2at6native24index_elementwise_kernelILi128ELi4EZNS0_20cuda_take_put_kernelIhlZZZZZNS0_10put_kernelERNS_14TensorIteratorERKNS_10TensorBaseEbENKUlvE_clEvENKUlvE_clEvENKUlvE_clEvENKUlvE0_clEvEUlRhlE_EEvS4_S7_RKT1_EUliE_EEvlSE_:
	.zero		1320


//--------------------- .nv.constant0._ZN2at6native24index_elementwise_kernelILi128ELi4EZNS0_20cuda_take_put_kernelIhiZZZZZNS0_10put_kernelERNS_14TensorIteratorERKNS_10TensorBaseEbENKUlvE_clEvENKUlvE_clEvENKUlvE_clEvENKUlvE_clEvEUlRhiE0_EEvS4_S7_RKT1_EUliE_EEvlSE_ --------------------------
	.section	.nv.constant0._ZN2at6native24index_elementwise_kernelILi128ELi4EZNS0_20cuda_take_put_kernelIhiZZZZZNS0_10put_kernelERNS_14TensorIteratorERKNS_10TensorBaseEbENKUlvE_clEvENKUlvE_clEvENKUlvE_clEvENKUlvE_clEvEUlRhiE0_EEvS4_S7_RKT1_EUliE_EEvlSE_,"a",@progbits
	.sectionflags	@""
	.align	4
.nv.constant0._ZN2at6native24index_elementwise_kernelILi128ELi4EZNS0_20cuda_take_put_kernelIhiZZZZZNS0_10put_kernelERNS_14TensorIteratorERKNS_10TensorBaseEbENKUlvE_clEvENKUlvE_clEvENKUlvE_clEvENKUlvE_clEvEUlRhiE0_EEvS4_S7_RKT1_EUliE_EEvlSE_:
	.zero		1304


//--------------------- .nv.constant0._ZN2at6native24index_elementwise_kernelILi128ELi4EZNS0_20cuda_take_put_kernelIhiZZZZZNS0_10put_kernelERNS_14TensorIteratorERKNS_10TensorBaseEbENKUlvE_clEvENKUlvE_clEvENKUlvE_clEvENKUlvE_clEvEUlRhiE_EEvS4_S7_RKT1_EUliE_EEvlSE_ --------------------------
	.section	.nv.constant0._ZN2at6native24index_elementwise_kernelILi128ELi4EZNS0_20cuda_take_put_kernelIhiZZZZZNS0_10put_kernelERNS_14TensorIteratorERKNS_10TensorBaseEbENKUlvE_clEvENKUlvE_clEvENKUlvE_clEvENKUlvE_clEvEUlRhiE_EEvS4_S7_RKT1_EUliE_EEvlSE_,"a",@progbits
	.sectionflags	@""
	.align	4
.nv.constant0._ZN2at6native24index_elementwise_kernelILi128ELi4EZNS0_20cuda_take_put_kernelIhiZZZZZNS0_10put_kernelERNS_14TensorIteratorERKNS_10TensorBaseEbENKUlvE_clEvENKUlvE_clEvENKUlvE_clEvENKUlvE_clEvEUlRhiE_EEvS4_S7_RKT1_EUliE_EEvlSE_:
	.zero		1312


//--------------------- .nv.constant2._ZN2at6native24index_elementwise_kernelILi128ELi4EZNS0_16gpu_index_kernelIZZZNS0_31index_put_kernel_quantized_cudaERNS_14TensorIteratorEN3c108ArrayRefIlEES7_bdiENKUlvE_clEvENKUlvE3_clEvEUlPcPKclE_EEvRNS_18TensorIteratorBaseES7_S7_RKT_bEUliE_EEvlT1_ --------------------------
	.section	.nv.constant2._ZN2at6native24index_elementwise_kernelILi128ELi4EZNS0_16gpu_index_kernelIZZZNS0_31index_put_kernel_quantized_cudaERNS_14TensorIteratorEN3c108ArrayRefIlEES7_bdiENKUlvE_clEvENKUlvE3_clEvEUlPcPKclE_EEvRNS_18TensorIteratorBaseES7_S7_RKT_bEUliE_EEvlT1_,"a",@progbits
	.sectionflags	@""
	.align	4
.nv.constant2._ZN2at6native24index_elementwise_kernelILi128ELi4EZNS0_16gpu_index_kernelIZZZNS0_31index_put_kernel_quantized_cudaERNS_14TensorIteratorEN3c108ArrayRefIlEES7_bdiENKUlvE_clEvENKUlvE3_clEvEUlPcPKclE_EEvRNS_18TensorIteratorBaseES7_S7_RKT_bEUliE_EEvlT1_:
        /*0000*/ 	.byte	0x08, 0x00, 0x00, 0x00, 0x00, 0x00, 0x00, 0x00


//--------------------- .nv.constant0._ZN2at6native24index_elementwise_kernelILi128ELi4EZNS0_16gpu_index_kernelIZZZNS0_31index_put_kernel_quantized_cudaERNS_14TensorIteratorEN3c108ArrayRefIlEES7_bdiENKUlvE_clEvENKUlvE3_clEvEUlPcPKclE_EEvRNS_18TensorIteratorBaseES7_S7_RKT_bEUliE_EEvlT1_ --------------------------
	.section	.nv.constant0._ZN2at6native24index_elementwise_kernelILi128ELi4EZNS0_16gpu_index_kernelIZZZNS0_31index_put_kernel_quantized_cudaERNS_14TensorIteratorEN3c108ArrayRefIlEES7_bdiENKUlvE_clEvENKUlvE3_clEvEUlPcPKclE_EEvRNS_18TensorIteratorBaseES7_S7_RKT_bEUliE_EEvlT1_,"a",@progbits
	.sectionflags	@""
	.align	4
.nv.constant0._ZN2at6native24index_elementwise_kernelILi128ELi4EZNS0_16gpu_index_kernelIZZZNS0_31index_put_kernel_quantized_cudaERNS_14TensorIteratorEN3c108ArrayRefIlEES7_bdiENKUlvE_clEvENKUlvE3_clEvEUlPcPKclE_EEvRNS_18TensorIteratorBaseES7_S7_RKT_bEUliE_EEvlT1_:
	.zero		1616


//--------------------- .nv.constant2._ZN2at6native24index_elementwise_kernelILi128ELi4EZNS0_16gpu_index_kernelIZZZNS0_31index_put_kernel_quantized_cudaERNS_14TensorIteratorEN3c108ArrayRefIlEES7_bdiENKUlvE_clEvENKUlvE2_clEvEUlPcPKclE_EEvRNS_18TensorIteratorBaseES7_S7_RKT_bEUliE_EEvlT1_ --------------------------
	.section	.nv.constant2._ZN2at6native24index_elementwise_kernelILi128ELi4EZNS0_16gpu_index_kernelIZZZNS0_31index_put_kernel_quantized_cudaERNS_14TensorIteratorEN3c108ArrayRefIlEES7_bdiENKUlvE_clEvENKUlvE2_clEvEUlPcPKclE_EEvRNS_18TensorIteratorBaseES7_S7_RKT_bEUliE_EEvlT1_,"a",@progbits
	.sectionflags	@""
	.align	4
.nv.constant2._ZN2at6native24index_elementwise_kernelILi128ELi4EZNS0_16gpu_index_kernelIZZZNS0_31index_put_kernel_quantized_cudaERNS_14TensorIteratorEN3c108ArrayRefIlEES7_bdiENKUlvE_clEvENKUlvE2_clEvEUlPcPKclE_EEvRNS_18TensorIteratorBaseES7_S7_RKT_bEUliE_EEvlT1_:
        /*0000*/ 	.byte	0x08, 0x00, 0x00, 0x00, 0x00, 0x00, 0x00, 0x00


//--------------------- .nv.constant0._ZN2at6native24index_elementwise_kernelILi128ELi4EZNS0_16gpu_index_kernelIZZZNS0_31index_put_kernel_quantized_cudaERNS_14TensorIteratorEN3c108ArrayRefIlEES7_bdiENKUlvE_clEvENKUlvE2_clEvEUlPcPKclE_EEvRNS_18TensorIteratorBaseES7_S7_RKT_bEUliE_EEvlT1_ --------------------------
	.section	.nv.constant0._ZN2at6native24index_elementwise_kernelILi128ELi4EZNS0_16gpu_index_kernelIZZZNS0_31index_put_kernel_quantized_cudaERNS_14TensorIteratorEN3c108ArrayRefIlEES7_bdiENKUlvE_clEvENKUlvE2_clEvEUlPcPKclE_EEvRNS_18TensorIteratorBaseES7_S7_RKT_bEUliE_EEvlT1_,"a",@progbits
	.sectionflags	@""
	.align	4
.nv.constant0._ZN2at6native24index_elementwise_kernelILi128ELi4EZNS0_16gpu_index_kernelIZZZNS0_31index_put_kernel_quantized_cudaERNS_14TensorIteratorEN3c108ArrayRefIlEES7_bdiENKUlvE_clEvENKUlvE2_clEvEUlPcPKclE_EEvRNS_18TensorIteratorBaseES7_S7_RKT_bEUliE_EEvlT1_:
	.zero		1616


//--------------------- .nv.constant2._ZN2at6native24index_elementwise_kernelILi128ELi4EZNS0_16gpu_index_kernelIZZZNS0_31index_put_kernel_quantized_cudaERNS_14TensorIteratorEN3c108ArrayRefIlEES7_bdiENKUlvE_clEvENKUlvE1_clEvEUlPcPKclE_EEvRNS_18TensorIteratorBaseES7_S7_RKT_bEUliE_EEvlT1_ --------------------------
	.section	.nv.constant2._ZN2at6native24index_elementwise_kernelILi128ELi4EZNS0_16gpu_index_kernelIZZZNS0_31index_put_kernel_quantized_cudaERNS_14TensorIteratorEN3c108ArrayRefIlEES7_bdiENKUlvE_clEvENKUlvE1_clEvEUlPcPKclE_EEvRNS_18TensorIteratorBaseES7_S7_RKT_bEUliE_EEvlT1_,"a",@progbits
	.sectionflags	@""
	.align	4
.nv.constant2._ZN2at6native24index_elementwise_kernelILi128ELi4EZNS0_16gpu_index_kernelIZZZNS0_31index_put_kernel_quantized_cudaERNS_14TensorIteratorEN3c108ArrayRefIlEES7_bdiENKUlvE_clEvENKUlvE1_clEvEUlPcPKclE_EEvRNS_18TensorIteratorBaseES7_S7_RKT_bEUliE_EEvlT1_:
        /*0000*/ 	.byte	0x08, 0x00, 0x00, 0x00, 0x00, 0x00, 0x00, 0x00


//--------------------- .nv.constant0._ZN2at6native24index_elementwise_kernelILi128ELi4EZNS0_16gpu_index_kernelIZZZNS0_31index_put_kernel_quantized_cudaERNS_14TensorIteratorEN3c108ArrayRefIlEES7_bdiENKUlvE_clEvENKUlvE1_clEvEUlPcPKclE_EEvRNS_18TensorIteratorBaseES7_S7_RKT_bEUliE_EEvlT1_ --------------------------
	.section	.nv.constant0._ZN2at6native24index_elementwise_kernelILi128ELi4EZNS0_16gpu_index_kernelIZZZNS0_31index_put_kernel_quantized_cudaERNS_14TensorIteratorEN3c108ArrayRefIlEES7_bdiENKUlvE_clEvENKUlvE1_clEvEUlPcPKclE_EEvRNS_18TensorIteratorBaseES7_S7_RKT_bEUliE_EEvlT1_,"a",@progbits
	.sectionflags	@""
	.align	4
.nv.constant0._ZN2at6native24index_elementwise_kernelILi128ELi4EZNS0_16gpu_index_kernelIZZZNS0_31index_put_kernel_quantized_cudaERNS_14TensorIteratorEN3c108ArrayRefIlEES7_bdiENKUlvE_clEvENKUlvE1_clEvEUlPcPKclE_EEvRNS_18TensorIteratorBaseES7_S7_RKT_bEUliE_EEvlT1_:
	.zero		1616


//--------------------- .nv.constant2._ZN2at6native24index_elementwise_kernelILi128ELi4EZNS0_16gpu_index_kernelIZZZNS0_31index_put_kernel_quantized_cudaERNS_14TensorIteratorEN3c108ArrayRefIlEES7_bdiENKUlvE_clEvENKUlvE0_clEvEUlPcPKclE_EEvRNS_18TensorIteratorBaseES7_S7_RKT_bEUliE_EEvlT1_ --------------------------
	.section	.nv.constant2._ZN2at6native24index_elementwise_kernelILi128ELi4EZNS0_16gpu_index_kernelIZZZNS0_31index_put_kernel_quantized_cudaERNS_14TensorIteratorEN3c108ArrayRefIlEES7_bdiENKUlvE_clEvENKUlvE0_clEvEUlPcPKclE_EEvRNS_18TensorIteratorBaseES7_S7_RKT_bEUliE_EEvlT1_,"a",@progbits
	.sectionflags	@""
	.align	4
.nv.constant2._ZN2at6native24index_elementwise_kernelILi128ELi4EZNS0_16gpu_index_kernelIZZZNS0_31index_put_kernel_quantized_cudaERNS_14TensorIteratorEN3c108ArrayRefIlEES7_bdiENKUlvE_clEvENKUlvE0_clEvEUlPcPKclE_EEvRNS_18TensorIteratorBaseES7_S7_RKT_bEUliE_EEvlT1_:
        /*0000*/ 	.byte	0x08, 0x00, 0x00, 0x00, 0x00, 0x00, 0x00, 0x00


//--------------------- .nv.constant0._ZN2at6native24index_elementwise_kernelILi128ELi4EZNS0_16gpu_index_kernelIZZZNS0_31index_put_kernel_quantized_cudaERNS_14TensorIteratorEN3c108ArrayRefIlEES7_bdiENKUlvE_clEvENKUlvE0_clEvEUlPcPKclE_EEvRNS_18TensorIteratorBaseES7_S7_RKT_bEUliE_EEvlT1_ --------------------------
	.section	.nv.constant0._ZN2at6native24index_elementwise_kernelILi128ELi4EZNS0_16gpu_index_kernelIZZZNS0_31index_put_kernel_quantized_cudaERNS_14TensorIteratorEN3c108ArrayRefIlEES7_bdiENKUlvE_clEvENKUlvE0_clEvEUlPcPKclE_EEvRNS_18TensorIteratorBaseES7_S7_RKT_bEUliE_EEvlT1_,"a",@progbits
	.sectionflags	@""
	.align	4
.nv.constant0._ZN2at6native24index_elementwise_kernelILi128ELi4EZNS0_16gpu_index_kernelIZZZNS0_31index_put_kernel_quantized_cudaERNS_14TensorIteratorEN3c108ArrayRefIlEES7_bdiENKUlvE_clEvENKUlvE0_clEvEUlPcPKclE_EEvRNS_18TensorIteratorBaseES7_S7_RKT_bEUliE_EEvlT1_:
	.zero		1616


//--------------------- .nv.constant2._ZN2at6native24index_elementwise_kernelILi128ELi4EZNS0_16gpu_index_kernelIZZZNS0_31index_put_kernel_quantized_cudaERNS_14TensorIteratorEN3c108ArrayRefIlEES7_bdiENKUlvE_clEvENKUlvE_clEvEUlPcPKclE_EEvRNS_18TensorIteratorBaseES7_S7_RKT_bEUliE_EEvlT1_ --------------------------
	.section	.nv.constant2._ZN2at6native24index_elementwise_kernelILi128ELi4EZNS0_16gpu_index_kernelIZZZNS0_31index_put_kernel_quantized_cudaERNS_14TensorIteratorEN3c108ArrayRefIlEES7_bdiENKUlvE_clEvENKUlvE_clEvEUlPcPKclE_EEvRNS_18TensorIteratorBaseES7_S7_RKT_bEUliE_EEvlT1_,"a",@progbits
	.sectionflags	@""
	.align	4
.nv.constant2._ZN2at6native24index_elementwise_kernelILi128ELi4EZNS0_16gpu_index_kernelIZZZNS0_31index_put_kernel_quantized_cudaERNS_14TensorIteratorEN3c108ArrayRefIlEES7_bdiENKUlvE_clEvENKUlvE_clEvEUlPcPKclE_EEvRNS_18TensorIteratorBaseES7_S7_RKT_bEUliE_EEvlT1_:
        /*0000*/ 	.byte	0x08, 0x00, 0x00, 0x00, 0x00, 0x00, 0x00, 0x00


//--------------------- .nv.constant0._ZN2at6native24index_elementwise_kernelILi128ELi4EZNS0_16gpu_index_kernelIZZZNS0_31index_put_kernel_quantized_cudaERNS_14TensorIteratorEN3c108ArrayRefIlEES7_bdiENKUlvE_clEvENKUlvE_clEvEUlPcPKclE_EEvRNS_18TensorIteratorBaseES7_S7_RKT_bEUliE_EEvlT1_ --------------------------
	.section	.nv.constant0._ZN2at6native24index_elementwise_kernelILi128ELi4EZNS0_16gpu_index_kernelIZZZNS0_31index_put_kernel_quantized_cudaERNS_14TensorIteratorEN3c108ArrayRefIlEES7_bdiENKUlvE_clEvENKUlvE_clEvEUlPcPKclE_EEvRNS_18TensorIteratorBaseES7_S7_RKT_bEUliE_EEvlT1_,"a",@progbits
	.sectionflags	@""
	.align	4
.nv.constant0._ZN2at6native24index_elementwise_kernelILi128ELi4EZNS0_16gpu_index_kernelIZZZNS0_31index_put_kernel_quantized_cudaERNS_14TensorIteratorEN3c108ArrayRefIlEES7_bdiENKUlvE_clEvENKUlvE_clEvEUlPcPKclE_EEvRNS_18TensorIteratorBaseES7_S7_RKT_bEUliE_EEvlT1_:
	.zero		1616


//--------------------- .nv.constant2._ZN2at6native24index_elementwise_kernelILi128ELi4EZNS0_16gpu_index_kernelIZNS0_21index_put_kernel_implINS0_10OpaqueTypeILi16EEEEEvRNS_14TensorIteratorEN3c108ArrayRefIlEESA_EUlPcPKclE_EEvRNS_18TensorIteratorBaseESA_SA_RKT_bEUliE_EEvlT1_ --------------------------
	.section	.nv.constant2._ZN2at6native24index_elementwise_kernelILi128ELi4EZNS0_16gpu_index_kernelIZNS0_21index_put_kernel_implINS0_10OpaqueTypeILi16EEEEEvRNS_14TensorIteratorEN3c108ArrayRefIlEESA_EUlPcPKclE_EEvRNS_18TensorIteratorBaseESA_SA_RKT_bEUliE_EEvlT1_,"a",@progbits
	.sectionflags	@""
	.align	4
.nv.constant2._ZN2at6native24index_elementwise_kernelILi128ELi4EZNS0_16gpu_index_kernelIZNS0_21index_put_kernel_implINS0_10OpaqueTypeILi16EEEEEvRNS_14TensorIteratorEN3c108ArrayRefIlEESA_EUlPcPKclE_EEvRNS_18TensorIteratorBaseESA_SA_RKT_bEUliE_EEvlT1_:
        /*0000*/ 	.byte	0x08, 0x00, 0x00, 0x00, 0x00, 0x00, 0x00, 0x00


//--------------------- .nv.constant0._ZN2at6native24index_elementwise_kernelILi128ELi4EZNS0_16gpu_index_kernelIZNS0_21index_put_kernel_implINS0_10OpaqueTypeILi16EEEEEvRNS_14TensorIteratorEN3c108ArrayRefIlEESA_EUlPcPKclE_EEvRNS_18TensorIteratorBaseESA_SA_RKT_bEUliE_EEvlT1_ --------------------------
	.section	.nv.constant0._ZN2at6native24index_elementwise_kernelILi128ELi4EZNS0_16gpu_index_kernelIZNS0_21index_put_kernel_implINS0_10OpaqueTypeILi16EEEEEvRNS_14TensorIteratorEN3c108ArrayRefIlEESA_EUlPcPKclE_EEvRNS_18TensorIteratorBaseESA_SA_RKT_bEUliE_EEvlT1_,"a",@progbits
	.sectionflags	@""
	.align	4
.nv.constant0._ZN2at6native24index_elementwise_kernelILi128ELi4EZNS0_16gpu_index_kernelIZNS0_21index_put_kernel_implINS0_10OpaqueTypeILi16EEEEEvRNS_14TensorIteratorEN3c108ArrayRefIlEESA_EUlPcPKclE_EEvRNS_18TensorIteratorBaseESA_SA_RKT_bEUliE_EEvlT1_:
	.zero		1600


//--------------------- .nv.constant2._ZN2at6native24index_elementwise_kernelILi128ELi4EZNS0_16gpu_index_kernelIZNS0_21index_put_kernel_implINS0_10OpaqueTypeILi2EEEEEvRNS_14TensorIteratorEN3c108ArrayRefIlEESA_EUlPcPKclE_EEvRNS_18TensorIteratorBaseESA_SA_RKT_bEUliE_EEvlT1_ --------------------------
	.section	.nv.constant2._ZN2at6native24index_elementwise_kernelILi128ELi4EZNS0_16gpu_index_kernelIZNS0_21index_put_kernel_implINS0_10OpaqueTypeILi2EEEEEvRNS_14TensorIteratorEN3c108ArrayRefIlEESA_EUlPcPKclE_EEvRNS_18TensorIteratorBaseESA_SA_RKT_bEUliE_EEvlT1_,"a",@progbits
	.sectionflags	@""
	.align	4
.nv.constant2._ZN2at6native24index_elementwise_kernelILi128ELi4EZNS0_16gpu_index_kernelIZNS0_21index_put_kernel_implINS0_10OpaqueTypeILi2EEEEEvRNS_14TensorIteratorEN3c108ArrayRefIlEESA_EUlPcPKclE_EEvRNS_18TensorIteratorBaseESA_SA_RKT_bEUliE_EEvlT1_:
        /*0000*/ 	.byte	0x08, 0x00, 0x00, 0x00, 0x00, 0x00, 0x00, 0x00


//--------------------- .nv.constant0._ZN2at6native24index_elementwise_kernelILi128ELi4EZNS0_16gpu_index_kernelIZNS0_21index_put_kernel_implINS0_10OpaqueTypeILi2EEEEEvRNS_14TensorIteratorEN3c108ArrayRefIlEESA_EUlPcPKclE_EEvRNS_18TensorIteratorBaseESA_SA_RKT_bEUliE_EEvlT1_ --------------------------
	.section	.nv.constant0._ZN2at6native24index_elementwise_kernelILi128ELi4EZNS0_16gpu_index_kernelIZNS0_21index_put_kernel_implINS0_10OpaqueTypeILi2EEEEEvRNS_14TensorIteratorEN3c108ArrayRefIlEESA_EUlPcPKclE_EEvRNS_18TensorIteratorBaseESA_SA_RKT_bEUliE_EEvlT1_,"a",@progbits
	.sectionflags	@""
	.align	4
.nv.constant0._ZN2at6native24index_elementwise_kernelILi128ELi4EZNS0_16gpu_index_kernelIZNS0_21index_put_kernel_implINS0_10OpaqueTypeILi2EEEEEvRNS_14TensorIteratorEN3c108ArrayRefIlEESA_EUlPcPKclE_EEvRNS_18TensorIteratorBaseESA_SA_RKT_bEUliE_EEvlT1_:
	.zero		1600


//--------------------- .nv.constant2._ZN2at6native24index_elementwise_kernelILi128ELi4EZNS0_16gpu_index_kernelIZNS0_21index_put_kernel_implINS0_10OpaqueTypeILi8EEEEEvRNS_14TensorIteratorEN3c108ArrayRefIlEESA_EUlPcPKclE_EEvRNS_18TensorIteratorBaseESA_SA_RKT_bEUliE_EEvlT1_ --------------------------
	.section	.nv.constant2._ZN2at6native24index_elementwise_kernelILi128ELi4EZNS0_16gpu_index_kernelIZNS0_21index_put_kernel_implINS0_10OpaqueTypeILi8EEEEEvRNS_14TensorIteratorEN3c108ArrayRefIlEESA_EUlPcPKclE_EEvRNS_18TensorIteratorBaseESA_SA_RKT_bEUliE_EEvlT1_,"a",@progbits
	.sectionflags	@""
	.align	4
.nv.constant2._ZN2at6native24index_elementwise_kernelILi128ELi4EZNS0_16gpu_index_kernelIZNS0_21index_put_kernel_implINS0_10OpaqueTypeILi8EEEEEvRNS_14TensorIteratorEN3c108ArrayRefIlEESA_EUlPcPKclE_EEvRNS_18TensorIteratorBaseESA_SA_RKT_bEUliE_EEvlT1_:
        /*0000*/ 	.byte	0x08, 0x00, 0x00, 0x00, 0x00, 0x00, 0x00, 0x00


//--------------------- .nv.constant0._ZN2at6native24index_elementwise_kernelILi128ELi4EZNS0_16gpu_index_kernelIZNS0_21index_put_kernel_implINS0_10OpaqueTypeILi8EEEEEvRNS_14TensorIteratorEN3c108ArrayRefIlEESA_EUlPcPKclE_EEvRNS_18TensorIteratorBaseESA_SA_RKT_bEUliE_EEvlT1_ --------------------------
	.section	.nv.constant0._ZN2at6native24index_elementwise_kernelILi128ELi4EZNS0_16gpu_index_kernelIZNS0_21index_put_kernel_implINS0_10OpaqueTypeILi8EEEEEvRNS_14TensorIteratorEN3c108ArrayRefIlEESA_EUlPcPKclE_EEvRNS_18TensorIteratorBaseESA_SA_RKT_bEUliE_EEvlT1_,"a",@progbits
	.sectionflags	@""
	.align	4
.nv.constant0._ZN2at6native24index_elementwise_kernelILi128ELi4EZNS0_16gpu_index_kernelIZNS0_21index_put_kernel_implINS0_10OpaqueTypeILi8EEEEEvRNS_14TensorIteratorEN3c108ArrayRefIlEESA_EUlPcPKclE_EEvRNS_18TensorIteratorBaseESA_SA_RKT_bEUliE_EEvlT1_:
	.zero		1600


//--------------------- .nv.constant2._ZN2at6native24index_elementwise_kernelILi128ELi4EZNS0_16gpu_index_kernelIZNS0_21index_put_kernel_implINS0_10OpaqueTypeILi4EEEEEvRNS_14TensorIteratorEN3c108ArrayRefIlEESA_EUlPcPKclE_EEvRNS_18TensorIteratorBaseESA_SA_RKT_bEUliE_EEvlT1_ --------------------------
	.section	.nv.constant2._ZN2at6native24index_elementwise_kernelILi128ELi4EZNS0_16gpu_index_kernelIZNS0_21index_put_kernel_implINS0_10OpaqueTypeILi4EEEEEvRNS_14TensorIteratorEN3c108ArrayRefIlEESA_EUlPcPKclE_EEvRNS_18TensorIteratorBaseESA_SA_RKT_bEUliE_EEvlT1_,"a",@progbits
	.sectionflags	@""
	.align	4
.nv.constant2._ZN2at6native24index_elementwise_kernelILi128ELi4EZNS0_16gpu_index_kernelIZNS0_21index_put_kernel_implINS0_10OpaqueTypeILi4EEEEEvRNS_14TensorIteratorEN3c108ArrayRefIlEESA_EUlPcPKclE_EEvRNS_18TensorIteratorBaseESA_SA_RKT_bEUliE_EEvlT1_:
        /*0000*/ 	.byte	0x08, 0x00, 0x00, 0x00, 0x00, 0x00, 0x00, 0x00


//--------------------- .nv.constant0._ZN2at6native24index_elementwise_kernelILi128ELi4EZNS0_16gpu_index_kernelIZNS0_21index_put_kernel_implINS0_10OpaqueTypeILi4EEEEEvRNS_14TensorIteratorEN3c108ArrayRefIlEESA_EUlPcPKclE_EEvRNS_18TensorIteratorBaseESA_SA_RKT_bEUliE_EEvlT1_ --------------------------
	.section	.nv.constant0._ZN2at6native24index_elementwise_kernelILi128ELi4EZNS0_16gpu_index_kernelIZNS0_21index_put_kernel_implINS0_10OpaqueTypeILi4EEEEEvRNS_14TensorIteratorEN3c108ArrayRefIlEESA_EUlPcPKclE_EEvRNS_18TensorIteratorBaseESA_SA_RKT_bEUliE_EEvlT1_,"a",@progbits
	.sectionflags	@""
	.align	4
.nv.constant0._ZN2at6native24index_elementwise_kernelILi128ELi4EZNS0_16gpu_index_kernelIZNS0_21index_put_kernel_implINS0_10OpaqueTypeILi4EEEEEvRNS_14TensorIteratorEN3c108ArrayRefIlEESA_EUlPcPKclE_EEvRNS_18TensorIteratorBaseESA_SA_RKT_bEUliE_EEvlT1_:
	.zero		1600


//--------------------- .nv.constant2._ZN2at6native24index_elementwise_kernelILi128ELi4EZNS0_16gpu_index_kernelIZNS0_21index_put_kernel_implINS0_10OpaqueTypeILi1EEEEEvRNS_14TensorIteratorEN3c108ArrayRefIlEESA_EUlPcPKclE_EEvRNS_18TensorIteratorBaseESA_SA_RKT_bEUliE_EEvlT1_ --------------------------
	.section	.nv.constant2._ZN2at6native24index_elementwise_kernelILi128ELi4EZNS0_16gpu_index_kernelIZNS0_21index_put_kernel_implINS0_10OpaqueTypeILi1EEEEEvRNS_14TensorIteratorEN3c108ArrayRefIlEESA_EUlPcPKclE_EEvRNS_18TensorIteratorBaseESA_SA_RKT_bEUliE_EEvlT1_,"a",@progbits
	.sectionflags	@""
	.align	4
.nv.constant2._ZN2at6native24index_elementwise_kernelILi128ELi4EZNS0_16gpu_index_kernelIZNS0_21index_put_kernel_implINS0_10OpaqueTypeILi1EEEEEvRNS_14TensorIteratorEN3c108ArrayRefIlEESA_EUlPcPKclE_EEvRNS_18TensorIteratorBaseESA_SA_RKT_bEUliE_EEvlT1_:
        /*0000*/ 	.byte	0x08, 0x00, 0x00, 0x00, 0x00, 0x00, 0x00, 0x00


//--------------------- .nv.constant0._ZN2at6native24index_elementwise_kernelILi128ELi4EZNS0_16gpu_index_kernelIZNS0_21index_put_kernel_implINS0_10OpaqueTypeILi1EEEEEvRNS_14TensorIteratorEN3c108ArrayRefIlEESA_EUlPcPKclE_EEvRNS_18TensorIteratorBaseESA_SA_RKT_bEUliE_EEvlT1_ --------------------------
	.section	.nv.constant0._ZN2at6native24index_elementwise_kernelILi128ELi4EZNS0_16gpu_index_kernelIZNS0_21index_put_kernel_implINS0_10OpaqueTypeILi1EEEEEvRNS_14TensorIteratorEN3c108ArrayRefIlEESA_EUlPcPKclE_EEvRNS_18TensorIteratorBaseESA_SA_RKT_bEUliE_EEvlT1_,"a",@progbits
	.sectionflags	@""
	.align	4
.nv.constant0._ZN2at6native24index_elementwise_kernelILi128ELi4EZNS0_16gpu_index_kernelIZNS0_21index_put_kernel_implINS0_10OpaqueTypeILi1EEEEEvRNS_14TensorIteratorEN3c108ArrayRefIlEESA_EUlPcPKclE_EEvRNS_18TensorIteratorBaseESA_SA_RKT_bEUliE_EEvlT1_:
	.zero		1600


//--------------------- .nv.constant0._ZN2at6native24index_elementwise_kernelILi128ELi4EZNS0_22index_copy_kernel_implINS0_10OpaqueTypeILi16EEEEEvRNS_14TensorIteratorElllEUliE_EEvlT1_ --------------------------
	.section	.nv.constant0._ZN2at6native24index_elementwise_kernelILi128ELi4EZNS0_22index_copy_kernel_implINS0_10OpaqueTypeILi16EEEEEvRNS_14TensorIteratorElllEUliE_EEvlT1_,"a",@progbits
	.sectionflags	@""
	.align	4
.nv.constant0._ZN2at6native24index_elementwise_kernelILi128ELi4EZNS0_22index_copy_kernel_implINS0_10OpaqueTypeILi16EEEEEvRNS_14TensorIteratorElllEUliE_EEvlT1_:
	.zero		1008


//--------------------- .nv.constant0._ZN2at6native24index_elementwise_kernelILi128ELi4EZNS0_22index_copy_kernel_implINS0_10OpaqueTypeILi2EEEEEvRNS_14TensorIteratorElllEUliE_EEvlT1_ --------------------------
	.section	.nv.constant0._ZN2at6native24index_elementwise_kernelILi128ELi4EZNS0_22index_copy_kernel_implINS0_10OpaqueTypeILi2EEEEEvRNS_14TensorIteratorElllEUliE_EEvlT1_,"a",@progbits
	.sectionflags	@""
	.align	4
.nv.constant0._ZN2at6native24index_elementwise_kernelILi128ELi4EZNS0_22index_copy_kernel_implINS0_10OpaqueTypeILi2EEEEEvRNS_14TensorIteratorElllEUliE_EEvlT1_:
	.zero		1008


//--------------------- .nv.constant0._ZN2at6native24index_elementwise_kernelILi128ELi4EZNS0_22index_copy_kernel_implINS0_10OpaqueTypeILi8EEEEEvRNS_14TensorIteratorElllEUliE_EEvlT1_ --------------------------
	.section	.nv.constant0._ZN2at6native24index_elementwise_kernelILi128ELi4EZNS0_22index_copy_kernel_implINS0_10OpaqueTypeILi8EEEEEvRNS_14TensorIteratorElllEUliE_EEvlT1_,"a",@progbits
	.sectionflags	@""
	.align	4
.nv.constant0._ZN2at6native24index_elementwise_kernelILi128ELi4EZNS0_22index_copy_kernel_implINS0_10OpaqueTypeILi8EEEEEvRNS_14TensorIteratorElllEUliE_EEvlT1_:
	.zero		1008


//--------------------- .nv.constant0._ZN2at6native24index_elementwise_kernelILi128ELi4EZNS0_22index_copy_kernel_implINS0_10OpaqueTypeILi4EEEEEvRNS_14TensorIteratorElllEUliE_EEvlT1_ --------------------------
	.section	.nv.constant0._ZN2at6native24index_elementwise_kernelILi128ELi4EZNS0_22index_copy_kernel_implINS0_10OpaqueTypeILi4EEEEEvRNS_14TensorIteratorElllEUliE_EEvlT1_,"a",@progbits
	.sectionflags	@""
	.align	4
.nv.constant0._ZN2at6native24index_elementwise_kernelILi128ELi4EZNS0_22index_copy_kernel_implINS0_10OpaqueTypeILi4EEEEEvRNS_14TensorIteratorElllEUliE_EEvlT1_:
	.zero		1008


//--------------------- .nv.constant0._ZN2at6native24index_elementwise_kernelILi128ELi4EZNS0_22index_copy_kernel_implINS0_10OpaqueTypeILi1EEEEEvRNS_14TensorIteratorElllEUliE_EEvlT1_ --------------------------
	.section	.nv.constant0._ZN2at6native24index_elementwise_kernelILi128ELi4EZNS0_22index_copy_kernel_implINS0_10OpaqueTypeILi1EEEEEvRNS_14TensorIteratorElllEUliE_EEvlT1_,"a",@progbits
	.sectionflags	@""
	.align	4
.nv.constant0._ZN2at6native24index_elementwise_kernelILi128ELi4EZNS0_22index_copy_kernel_implINS0_10OpaqueTypeILi1EEEEEvRNS_14TensorIteratorElllEUliE_EEvlT1_:
	.zero		1008


//--------------------- .nv.constant0._ZN2at6native24index_elementwise_kernelILi128ELi4EZNS0_22index_fill_kernel_implINS0_10OpaqueTypeILi16EEEEEvRNS_14TensorIteratorElllT_EUliE_EEvlT1_ --------------------------
	.section	.nv.constant0._ZN2at6native24index_elementwise_kernelILi128ELi4EZNS0_22index_fill_kernel_implINS0_10OpaqueTypeILi16EEEEEvRNS_14TensorIteratorElllT_EUliE_EEvlT1_,"a",@progbits
	.sectionflags	@""
	.align	4
.nv.constant0._ZN2at6native24index_elementwise_kernelILi128ELi4EZNS0_22index_fill_kernel_implINS0_10OpaqueTypeILi16EEEEEvRNS_14TensorIteratorElllT_EUliE_EEvlT1_:
	.zero		928


//--------------------- .nv.constant0._ZN2at6native24index_elementwise_kernelILi128ELi4EZNS0_22index_fill_kernel_implINS0_10OpaqueTypeILi2EEEEEvRNS_14TensorIteratorElllT_EUliE_EEvlT1_ --------------------------
	.section	.nv.constant0._ZN2at6native24index_elementwise_kernelILi128ELi4EZNS0_22index_fill_kernel_implINS0_10OpaqueTypeILi2EEEEEvRNS_14TensorIteratorElllT_EUliE_EEvlT1_,"a",@progbits
	.sectionflags	@""
	.align	4
.nv.constant0._ZN2at6native24index_elementwise_kernelILi128ELi4EZNS0_22index_fill_kernel_implINS0_10OpaqueTypeILi2EEEEEvRNS_14TensorIteratorElllT_EUliE_EEvlT1_:
	.zero		904


//--------------------- .nv.constant0._ZN2at6native24index_elementwise_kernelILi128ELi4EZNS0_22index_fill_kernel_implINS0_10OpaqueTypeILi8EEEEEvRNS_14TensorIteratorElllT_EUliE_EEvlT1_ --------------------------
	.section	.nv.constant0._ZN2at6native24index_elementwise_kernelILi128ELi4EZNS0_22index_fill_kernel_implINS0_10OpaqueTypeILi8EEEEEvRNS_14TensorIteratorElllT_EUliE_EEvlT1_,"a",@progbits
	.sectionflags	@""
	.align	4
.nv.constant0._ZN2at6native24index_elementwise_kernelILi128ELi4EZNS0_22index_fill_kernel_implINS0_10OpaqueTypeILi8EEEEEvRNS_14TensorIteratorElllT_EUliE_EEvlT1_:
	.zero		904


//--------------------- .nv.constant0._ZN2at6native24index_elementwise_kernelILi128ELi4EZNS0_22index_fill_kernel_implINS0_10OpaqueTypeILi4EEEEEvRNS_14TensorIteratorElllT_EUliE_EEvlT1_ --------------------------
	.section	.nv.constant0._ZN2at6native24index_elementwise_kernelILi128ELi4EZNS0_22index_fill_kernel_implINS0_10OpaqueTypeILi4EEEEEvRNS_14TensorIteratorElllT_EUliE_EEvlT1_,"a",@progbits
	.sectionflags	@""
	.align	4
.nv.constant0._ZN2at6native24index_elementwise_kernelILi128ELi4EZNS0_22index_fill_kernel_implINS0_10OpaqueTypeILi4EEEEEvRNS_14TensorIteratorElllT_EUliE_EEvlT1_:
	.zero		904


//--------------------- .nv.constant0._ZN2at6native24index_elementwise_kernelILi128ELi4EZNS0_22index_fill_kernel_implINS0_10OpaqueTypeILi1EEEEEvRNS_14TensorIteratorElllT_EUliE_EEvlT1_ --------------------------
	.section	.nv.constant0._ZN2at6native24index_elementwise_kernelILi128ELi4EZNS0_22index_fill_kernel_implINS0_10OpaqueTypeILi1EEEEEvRNS_14TensorIteratorElllT_EUliE_EEvlT1_,"a",@progbits
	.sectionflags	@""
	.align	4
.nv.constant0._ZN2at6native24index_elementwise_kernelILi128ELi4EZNS0_22index_fill_kernel_implINS0_10OpaqueTypeILi1EEEEEvRNS_14TensorIteratorElllT_EUliE_EEvlT1_:
	.zero		904


//--------------------- .nv.constant2._ZN2at6native24index_elementwise_kernelILi128ELi4EZNS0_16gpu_index_kernelIZNS0_17index_kernel_implINS0_10OpaqueTypeILi16EEEEEvRNS_18TensorIteratorBaseEN3c108ArrayRefIlEESA_EUlPcPKclE_EEvS7_SA_SA_RKT_bEUliE_EEvlT1_ --------------------------
	.section	.nv.constant2._ZN2at6native24index_elementwise_kernelILi128ELi4EZNS0_16gpu_index_kernelIZNS0_17index_kernel_implINS0_10OpaqueTypeILi16EEEEEvRNS_18TensorIteratorBaseEN3c108ArrayRefIlEESA_EUlPcPKclE_EEvS7_SA_SA_RKT_bEUliE_EEvlT1_,"a",@progbits
	.sectionflags	@""
	.align	4
.nv.constant2._ZN2at6native24index_elementwise_kernelILi128ELi4EZNS0_16gpu_index_kernelIZNS0_17index_kernel_implINS0_10OpaqueTypeILi16EEEEEvRNS_18TensorIteratorBaseEN3c108ArrayRefIlEESA_EUlPcPKclE_EEvS7_SA_SA_RKT_bEUliE_EEvlT1_:
        /*0000*/ 	.byte	0x08, 0x00, 0x00, 0x00, 0x00, 0x00, 0x00, 0x00


//--------------------- .nv.constant0._ZN2at6native24index_elementwise_kernelILi128ELi4EZNS0_16gpu_index_kernelIZNS0_17index_kernel_implINS0_10OpaqueTypeILi16EEEEEvRNS_18TensorIteratorBaseEN3c108ArrayRefIlEESA_EUlPcPKclE_EEvS7_SA_SA_RKT_bEUliE_EEvlT1_ --------------------------
	.section	.nv.constant0._ZN2at6native24index_elementwise_kernelILi128ELi4EZNS0_16gpu_index_kernelIZNS0_17index_kernel_implINS0_10OpaqueTypeILi16EEEEEvRNS_18TensorIteratorBaseEN3c108ArrayRefIlEESA_EUlPcPKclE_EEvS7_SA_SA_RKT_bEUliE_EEvlT1_,"a",@progbits
	.sectionflags	@""
	.align	4
.nv.constant0._ZN2at6native24index_elementwise_kernelILi128ELi4EZNS0_16gpu_index_kernelIZNS0_17index_kernel_implINS0_10OpaqueTypeILi16EEEEEvRNS_18TensorIteratorBaseEN3c108ArrayRefIlEESA_EUlPcPKclE_EEvS7_SA_SA_RKT_bEUliE_EEvlT1_:
	.zero		1600


//--------------------- .nv.constant2._ZN2at6native24index_elementwise_kernelILi128ELi4EZNS0_16gpu_index_kernelIZNS0_17index_kernel_implINS0_10OpaqueTypeILi2EEEEEvRNS_18TensorIteratorBaseEN3c108ArrayRefIlEESA_EUlPcPKclE_EEvS7_SA_SA_RKT_bEUliE_EEvlT1_ --------------------------
	.section	.nv.constant2._ZN2at6native24index_elementwise_kernelILi128ELi4EZNS0_16gpu_index_kernelIZNS0_17index_kernel_implINS0_10OpaqueTypeILi2EEEEEvRNS_18TensorIteratorBaseEN3c108ArrayRefIlEESA_EUlPcPKclE_EEvS7_SA_SA_RKT_bEUliE_EEvlT1_,"a",@progbits
	.sectionflags	@""
	.align	4
.nv.constant2._ZN2at6native24index_elementwise_kernelILi128ELi4EZNS0_16gpu_index_kernelIZNS0_17index_kernel_implINS0_10OpaqueTypeILi2EEEEEvRNS_18TensorIteratorBaseEN3c108ArrayRefIlEESA_EUlPcPKclE_EEvS7_SA_SA_RKT_bEUliE_EEvlT1_:
        /*0000*/ 	.byte	0x08, 0x00, 0x00, 0x00, 0x00, 0x00, 0x00, 0x00


//--------------------- .nv.constant0._ZN2at6native24index_elementwise_kernelILi128ELi4EZNS0_16gpu_index_kernelIZNS0_17index_kernel_implINS0_10OpaqueTypeILi2EEEEEvRNS_18TensorIteratorBaseEN3c108ArrayRefIlEESA_EUlPcPKclE_EEvS7_SA_SA_RKT_bEUliE_EEvlT1_ --------------------------
	.section	.nv.constant0._ZN2at6native24index_elementwise_kernelILi128ELi4EZNS0_16gpu_index_kernelIZNS0_17index_kernel_implINS0_10OpaqueTypeILi2EEEEEvRNS_18TensorIteratorBaseEN3c108ArrayRefIlEESA_EUlPcPKclE_EEvS7_SA_SA_RKT_bEUliE_EEvlT1_,"a",@progbits
	.sectionflags	@""
	.align	4
.nv.constant0._ZN2at6native24index_elementwise_kernelILi128ELi4EZNS0_16gpu_index_kernelIZNS0_17index_kernel_implINS0_10OpaqueTypeILi2EEEEEvRNS_18TensorIteratorBaseEN3c108ArrayRefIlEESA_EUlPcPKclE_EEvS7_SA_SA_RKT_bEUliE_EEvlT1_:
	.zero		1600


//--------------------- .nv.constant2._ZN2at6native24index_elementwise_kernelILi128ELi4EZNS0_16gpu_index_kernelIZNS0_17index_kernel_implINS0_10OpaqueTypeILi8EEEEEvRNS_18TensorIteratorBaseEN3c108ArrayRefIlEESA_EUlPcPKclE_EEvS7_SA_SA_RKT_bEUliE_EEvlT1_ --------------------------
	.section	.nv.constant2._ZN2at6native24index_elementwise_kernelILi128ELi4EZNS0_16gpu_index_kernelIZNS0_17index_kernel_implINS0_10OpaqueTypeILi8EEEEEvRNS_18TensorIteratorBaseEN3c108ArrayRefIlEESA_EUlPcPKclE_EEvS7_SA_SA_RKT_bEUliE_EEvlT1_,"a",@progbits
	.sectionflags	@""
	.align	4
.nv.constant2._ZN2at6native24index_elementwise_kernelILi128ELi4EZNS0_16gpu_index_kernelIZNS0_17index_kernel_implINS0_10OpaqueTypeILi8EEEEEvRNS_18TensorIteratorBaseEN3c108ArrayRefIlEESA_EUlPcPKclE_EEvS7_SA_SA_RKT_bEUliE_EEvlT1_:
        /*0000*/ 	.byte	0x08, 0x00, 0x00, 0x00, 0x00, 0x00, 0x00, 0x00


//--------------------- .nv.constant0._ZN2at6native24index_elementwise_kernelILi128ELi4EZNS0_16gpu_index_kernelIZNS0_17index_kernel_implINS0_10OpaqueTypeILi8EEEEEvRNS_18TensorIteratorBaseEN3c108ArrayRefIlEESA_EUlPcPKclE_EEvS7_SA_SA_RKT_bEUliE_EEvlT1_ --------------------------
	.section	.nv.constant0._ZN2at6native24index_elementwise_kernelILi128ELi4EZNS0_16gpu_index_kernelIZNS0_17index_kernel_implINS0_10OpaqueTypeILi8EEEEEvRNS_18TensorIteratorBaseEN3c108ArrayRefIlEESA_EUlPcPKclE_EEvS7_SA_SA_RKT_bEUliE_EEvlT1_,"a",@progbits
	.sectionflags	@""
	.align	4
.nv.constant0._ZN2at6native24index_elementwise_kernelILi128ELi4EZNS0_16gpu_index_kernelIZNS0_17index_kernel_implINS0_10OpaqueTypeILi8EEEEEvRNS_18TensorIteratorBaseEN3c108ArrayRefIlEESA_EUlPcPKclE_EEvS7_SA_SA_RKT_bEUliE_EEvlT1_:
	.zero		1600


//--------------------- .nv.constant2._ZN2at6native24index_elementwise_kernelILi128ELi4EZNS0_16gpu_index_kernelIZNS0_17index_kernel_implINS0_10OpaqueTypeILi4EEEEEvRNS_18TensorIteratorBaseEN3c108ArrayRefIlEESA_EUlPcPKclE_EEvS7_SA_SA_RKT_bEUliE_EEvlT1_ --------------------------
	.section	.nv.constant2._ZN2at6native24index_elementwise_kernelILi128ELi4EZNS0_16gpu_index_kernelIZNS0_17index_kernel_implINS0_10OpaqueTypeILi4EEEEEvRNS_18TensorIteratorBaseEN3c108ArrayRefIlEESA_EUlPcPKclE_EEvS7_SA_SA_RKT_bEUliE_EEvlT1_,"a",@progbits
	.sectionflags	@""
	.align	4
.nv.constant2._ZN2at6native24index_elementwise_kernelILi128ELi4EZNS0_16gpu_index_kernelIZNS0_17index_kernel_implINS0_10OpaqueTypeILi4EEEEEvRNS_18TensorIteratorBaseEN3c108ArrayRefIlEESA_EUlPcPKclE_EEvS7_SA_SA_RKT_bEUliE_EEvlT1_:
        /*0000*/ 	.byte	0x08, 0x00, 0x00, 0x00, 0x00, 0x00, 0x00, 0x00


//--------------------- .nv.constant0._ZN2at6native24index_elementwise_kernelILi128ELi4EZNS0_16gpu_index_kernelIZNS0_17index_kernel_implINS0_10OpaqueTypeILi4EEEEEvRNS_18TensorIteratorBaseEN3c108ArrayRefIlEESA_EUlPcPKclE_EEvS7_SA_SA_RKT_bEUliE_EEvlT1_ --------------------------
	.section	.nv.constant0._ZN2at6native24index_elementwise_kernelILi128ELi4EZNS0_16gpu_index_kernelIZNS0_17index_kernel_implINS0_10OpaqueTypeILi4EEEEEvRNS_18TensorIteratorBaseEN3c108ArrayRefIlEESA_EUlPcPKclE_EEvS7_SA_SA_RKT_bEUliE_EEvlT1_,"a",@progbits
	.sectionflags	@""
	.align	4
.nv.constant0._ZN2at6native24index_elementwise_kernelILi128ELi4EZNS0_16gpu_index_kernelIZNS0_17index_kernel_implINS0_10OpaqueTypeILi4EEEEEvRNS_18TensorIteratorBaseEN3c108ArrayRefIlEESA_EUlPcPKclE_EEvS7_SA_SA_RKT_bEUliE_EEvlT1_:
	.zero		1600


//--------------------- .nv.constant2._ZN2at6native24index_elementwise_kernelILi128ELi4EZNS0_16gpu_index_kernelIZNS0_17index_kernel_implINS0_10OpaqueTypeILi1EEEEEvRNS_18TensorIteratorBaseEN3c108ArrayRefIlEESA_EUlPcPKclE_EEvS7_SA_SA_RKT_bEUliE_EEvlT1_ --------------------------
	.section	.nv.constant2._ZN2at6native24index_elementwise_kernelILi128ELi4EZNS0_16gpu_index_kernelIZNS0_17index_kernel_implINS0_10OpaqueTypeILi1EEEEEvRNS_18TensorIteratorBaseEN3c108ArrayRefIlEESA_EUlPcPKclE_EEvS7_SA_SA_RKT_bEUliE_EEvlT1_,"a",@progbits
	.sectionflags	@""
	.align	4
.nv.constant2._ZN2at6native24index_elementwise_kernelILi128ELi4EZNS0_16gpu_index_kernelIZNS0_17index_kernel_implINS0_10OpaqueTypeILi1EEEEEvRNS_18TensorIteratorBaseEN3c108ArrayRefIlEESA_EUlPcPKclE_EEvS7_SA_SA_RKT_bEUliE_EEvlT1_:
        /*0000*/ 	.byte	0x08, 0x00, 0x00, 0x00, 0x00, 0x00, 0x00, 0x00


//--------------------- .nv.constant0._ZN2at6native24index_elementwise_kernelILi128ELi4EZNS0_16gpu_index_kernelIZNS0_17index_kernel_implINS0_10OpaqueTypeILi1EEEEEvRNS_18TensorIteratorBaseEN3c108ArrayRefIlEESA_EUlPcPKclE_EEvS7_SA_SA_RKT_bEUliE_EEvlT1_ --------------------------
	.section	.nv.constant0._ZN2at6native24index_elementwise_kernelILi128ELi4EZNS0_16gpu_index_kernelIZNS0_17index_kernel_implINS0_10OpaqueTypeILi1EEEEEvRNS_18TensorIteratorBaseEN3c108ArrayRefIlEESA_EUlPcPKclE_EEvS7_SA_SA_RKT_bEUliE_EEvlT1_,"a",@progbits
	.sectionflags	@""
	.align	4
.nv.constant0._ZN2at6native24index_elementwise_kernelILi128ELi4EZNS0_16gpu_index_kernelIZNS0_17index_kernel_implINS0_10OpaqueTypeILi1EEEEEvRNS_18TensorIteratorBaseEN3c108ArrayRefIlEESA_EUlPcPKclE_EEvS7_SA_SA_RKT_bEUliE_EEvlT1_:
	.zero		1600


//--------------------- .text._ZN2at6native47_GLOBAL__N__62f9f32f_14_IndexKernel_cu_3e7731d125masked_scatter_size_checkEPKlPKbl --------------------------
	.section	.text._ZN2at6native47_GLOBAL__N__62f9f32f_14_IndexKernel_cu_3e7731d125masked_scatter_size_checkEPKlPKbl,"ax",@progbits
	.sectioninfo	@"SHI_REGISTERS=24"
	.align	128
.text._ZN2at6native47_GLOBAL__N__62f9f32f_14_IndexKernel_cu_3e7731d125masked_scatter_size_checkEPKlPKbl:
        .type           _ZN2at6native47_GLOBAL__N__62f9f32f_14_IndexKernel_cu_3e7731d125masked_scatter_size_checkEPKlPKbl,@function
        .size           _ZN2at6native47_GLOBAL__N__62f9f32f_14_IndexKernel_cu_3e7731d125masked_scatter_size_checkEPKlPKbl,(.L_x_27365 - _ZN2at6native47_GLOBAL__N__62f9f32f_14_IndexKernel_cu_3e7731d125masked_scatter_size_checkEPKlPKbl)
        .other          _ZN2at6native47_GLOBAL__N__62f9f32f_14_IndexKernel_cu_3e7731d125masked_scatter_size_checkEPKlPKbl,@"STO_CUDA_ENTRY STV_DEFAULT"
_ZN2at6native47_GLOBAL__N__62f9f32f_14_IndexKernel_cu_3e7731d125masked_scatter_size_checkEPKlPKbl:
[----:B------:R-:W-:Y:S02]  /*0000*/  IMAD.MOV.U32 R1, RZ, RZ, c[0x0][0x28] ;  /* 0x00000a00ff017624 */ /* 0x000fe400078e00ff */
[----:B------:R-:W-:Y:S01]  /*0010*/  IMAD.MOV.U32 R3, RZ, RZ, c[0x0][0x16c] ;  /* 0x00005b00ff037624 */ /* 0x000fe200078e00ff */
[----:B------:R-:W-:Y:S01]  /*0020*/  MOV R5, c[0x0][0x164] ;  /* 0x0000590000057a02 */ /* 0x000fe20000000f00 */
[----:B------:R-:W-:Y:S01]  /*0030*/  IMAD.MOV.U32 R4, RZ, RZ, c[0x0][0x160] ;  /* 0x00005800ff047624 */ /* 0x000fe200078e00ff */
[----:B------:R-:W-:Y:S01]  /*0040*/  ULDC.64 UR4, c[0x0][0x118] ;  /* 0x0000460000047ab9 */ /* 0x000fe20000000a00 */
[----:B------:R-:W-:-:S04]  /*0050*/  IMAD.MOV.U32 R2, RZ, RZ, c[0x0][0x168] ;  /* 0x00005a00ff027624 */ /* 0x000fc800078e00ff */
[----:B------:R-:W2:Y:S04]  /*0060*/  LDG.E.64 R4, [R4.64] ;  /* 0x0000000404047981 */ /* 0x000ea8000c1e1b00 */
[----:B------:R-:W2:Y:S02]  /*0070*/  LDG.E.S8 R3, [R2.64] ;  /* 0x0000000402037981 */ /* 0x000ea4000c1e1300 */
[----:B--2---:R-:W-:-:S04]  /*0080*/  IADD3 R0, P0, R3, R4, RZ ;  /* 0x0000000403007210 */ /* 0x004fc80007f1e0ff */
[----:B------:R-:W-:Y:S02]  /*0090*/  LEA.HI.X.SX32 R6, R3, R5, 0x1, P0 ;  /* 0x0000000503067211 */ /* 0x000fe400000f0eff */
[----:B------:R-:W-:-:S04]  /*00a0*/  ISETP.GT.U32.AND P0, PT, R0, c[0x0][0x170], PT ;  /* 0x00005c0000007a0c */ /* 0x000fc80003f04070 */
[----:B------:R-:W-:-:S13]  /*00b0*/  ISETP.GT.AND.EX P0, PT, R6, c[0x0][0x174], PT, P0 ;  /* 0x00005d0006007a0c */ /* 0x000fda0003f04300 */
[----:B------:R-:W-:Y:S05]  /*00c0*/  @!P0 EXIT ;  /* 0x000000000000894d */ /* 0x000fea0003800000 */
[----:B------:R-:W-:Y:S01]  /*00d0*/  MOV R2, 0x0 ;  /* 0x0000000000027802 */ /* 0x000fe20000000f00 */
[----:B------:R-:W-:Y:S01]  /*00e0*/  HFMA2.MMA R12, -RZ, RZ, 0, 5.9604644775390625e-08 ;  /* 0x00000001ff0c7435 */ /* 0x000fe200000001ff */
[----:B------:R-:W-:Y:S01]  /*00f0*/  IMAD.MOV.U32 R4, RZ, RZ, c[0x4][0x4b8] ;  /* 0x01012e00ff047624 */ /* 0x000fe200078e00ff */
[----:B------:R-:W-:Y:S01]  /*0100*/  MOV R7, c[0x4][0x4c4] ;  /* 0x0101310000077a02 */ /* 0x000fe20000000f00 */
[----:B------:R-:W-:Y:S02]  /*0110*/  IMAD.MOV.U32 R5, RZ, RZ, c[0x4][0x4bc] ;  /* 0x01012f00ff057624 */ /* 0x000fe400078e00ff */
[----:B------:R-:W0:Y:S01]  /*0120*/  LDC.64 R2, c[0x4][R2] ;  /* 0x0100000002027b82 */ /* 0x000e220000000a00 */
[----:B------:R-:W-:Y:S02]  /*0130*/  IMAD.MOV.U32 R6, RZ, RZ, c[0x4][0x4c0] ;  /* 0x01013000ff067624 */ /* 0x000fe400078e00ff */
[----:B------:R-:W-:Y:S02]  /*0140*/  IMAD.MOV.U32 R8, RZ, RZ, 0x190 ;  /* 0x00000190ff087424 */ /* 0x000fe400078e00ff */
[----:B------:R-:W-:-:S02]  /*0150*/  IMAD.MOV.U32 R10, RZ, RZ, c[0x4][0x8] ;  /* 0x01000200ff0a7624 */ /* 0x000fc400078e00ff */
[----:B------:R-:W-:Y:S02]  /*0160*/  IMAD.MOV.U32 R11, RZ, RZ, c[0x4][0xc] ;  /* 0x01000300ff0b7624 */ /* 0x000fe400078e00ff */
[----:B------:R-:W-:Y:S02]  /*0170*/  IMAD.MOV.U32 R13, RZ, RZ, RZ ;  /* 0x000000ffff0d7224 */ /* 0x000fe400078e00ff */
[----:B------:R-:W-:-:S05]  /*0180*/  LEPC R14 ;  /* 0x00000000000e734e */ /* 0x000fca0000000000 */
[----:B------:R-:W-:Y:S02]  /*0190*/  MOV R9, 0x200 ;  /* 0x0000020000097802 */ /* 0x000fe40000000f00 */
[----:B------:R-:W-:Y:S02]  /*01a0*/  MOV R20, 0x180 ;  /* 0x0000018000147802 */ /* 0x000fe40000000f00 */
[----:B------:R-:W-:Y:S02]  /*01b0*/  MOV R21, 0x0 ;  /* 0x0000000000157802 */ /* 0x000fe40000000f00 */
[----:B------:R-:W-:Y:S02]  /*01c0*/  MOV R0, 0x0 ;  /* 0x0000000000007802 */ /* 0x000fe40000000f00 */
[----:B------:R-:W-:-:S04]  /*01d0*/  IADD3 R20, P0, P1, -R20, R9, R14 ;  /* 0x0000000914147210 */ /* 0x000fc8000791e10e */
[----:B------:R-:W-:-:S04]  /*01e0*/  IADD3.X R21, ~R0, R21, R15, P0, P1 ;  /* 0x0000001500157210 */ /* 0x000fc800007e250f */
[----:B0-----:R-:W-:Y:S05]  /*01f0*/  CALL.ABS.NOINC R2 ;  /* 0x0000000002007343 */ /* 0x001fea0003c00000 */
[----:B------:R-:W-:Y:S05]  /*0200*/  EXIT ;  /* 0x000000000000794d */ /* 0x000fea0003800000 */
.L_x_0:
[----:B------:R-:W-:-:S00]  /*0210*/  BRA `(.L_x_0) ;  /* 0xfffffff000007947 */ /* 0x000fc0000383ffff */
[----:B------:R-:W-:-:S00]  /*0220*/  NOP ;  /* 0x0000000000007918 */ /* 0x000fc00000000000 */
        /* <DEDUP_REMOVED lines=13> */
.L_x_27365:


//--------------------- .text._ZN2at6native24index_elementwise_kernelILi128ELi4EZNS0_16flip_kernel_implINS0_10OpaqueTypeILi16EEEEEvRNS_14TensorIteratorEEUliE_EEvlT1_ --------------------------
	.section	.text._ZN2at6native24index_elementwise_kernelILi128ELi4EZNS0_16flip_kernel_implINS0_10OpaqueTypeILi16EEEEEvRNS_14TensorIteratorEEUliE_EEvlT1_,"ax",@progbits
	.sectioninfo	@"SHI_REGISTERS=14"
	.align	128
        .global         _ZN2at6native24index_elementwise_kernelILi128ELi4EZNS0_16flip_kernel_implINS0_10OpaqueTypeILi16EEEEEvRNS_14TensorIteratorEEUliE_EEvlT1_
        .type           _ZN2at6native24index_elementwise_kernelILi128ELi4EZNS0_16flip_kernel_implINS0_10OpaqueTypeILi16EEEEEvRNS_14TensorIteratorEEUliE_EEvlT1_,@function
        .size           _ZN2at6native24index_elementwise_kernelILi128ELi4EZNS0_16flip_kernel_implINS0_10OpaqueTypeILi16EEEEEvRNS_14TensorIteratorEEUliE_EEvlT1_,(.L_x_27438 - _ZN2at6native24index_elementwise_kernelILi128ELi4EZNS0_16flip_kernel_implINS0_10OpaqueTypeILi16EEEEEvRNS_14TensorIteratorEEUliE_EEvlT1_)
        .other          _ZN2at6native24index_elementwise_kernelILi128ELi4EZNS0_16flip_kernel_implINS0_10OpaqueTypeILi16EEEEEvRNS_14TensorIteratorEEUliE_EEvlT1_,@"STO_CUDA_ENTRY STV_DEFAULT"
_ZN2at6native24index_elementwise_kernelILi128ELi4EZNS0_16flip_kernel_implINS0_10OpaqueTypeILi16EEEEEvRNS_14TensorIteratorEEUliE_EEvlT1_:
.text._ZN2at6native24index_elementwise_kernelILi128ELi4EZNS0_16flip_kernel_implINS0_10OpaqueTypeILi16EEEEEvRNS_14TensorIteratorEEUliE_EEvlT1_:
[----:B------:R-:W-:Y:S02]  /*0000*/  MOV R1, c[0x0][0x28] ;  /* 0x00000a0000017a02 */ /* 0x000fe40000000f00 */
[----:B------:R-:W0:Y:S01]  /*0010*/  S2R R0, SR_CTAID.X ;  /* 0x0000000000007919 */ /* 0x000e220000002500 */
[----:B------:R-:W-:Y:S01]  /*0020*/  ULDC.64 UR4, c[0x0][0x118] ;  /* 0x0000460000047ab9 */ /* 0x000fe20000000a00 */
[----:B------:R-:W-:Y:S02]  /*0030*/  BSSY B0, `(.L_x_1) ;  /* 0x00000f4000007945 */ /* 0x000fe40003800000 */
[----:B------:R-:W0:Y:S02]  /*0040*/  S2R R3, SR_TID.X ;  /* 0x0000000000037919 */ /* 0x000e240000002100 */
[----:B0-----:R-:W-:Y:S01]  /*0050*/  LEA R0, R0, R3, 0x9 ;  /* 0x0000000300007211 */ /* 0x001fe200078e48ff */
[----:B------:R-:W-:-:S03]  /*0060*/  HFMA2.MMA R3, -RZ, RZ, 0, 0 ;  /* 0x00000000ff037435 */ /* 0x000fc600000001ff */
[----:B------:R-:W-:Y:S02]  /*0070*/  ISETP.GE.U32.AND P0, PT, R0, c[0x0][0x160], PT ;  /* 0x0000580000007a0c */ /* 0x000fe40003f06070 */
[----:B------:R-:W-:Y:S02]  /*0080*/  MOV R2, R0 ;  /* 0x0000000000027202 */ /* 0x000fe40000000f00 */
[----:B------:R-:W-:-:S13]  /*0090*/  ISETP.GE.AND.EX P0, PT, RZ, c[0x0][0x164], PT, P0 ;  /* 0x00005900ff007a0c */ /* 0x000fda0003f06300 */
[----:B------:R-:W-:Y:S05]  /*00a0*/  @P0 BRA `(.L_x_2) ;  /* 0x00000ec000000947 */ /* 0x000fea0003800000 */
[----:B------:R-:W-:Y:S01]  /*00b0*/  ISETP.NE.AND P0, PT, RZ, c[0x0][0x168], PT ;  /* 0x00005a00ff007a0c */ /* 0x000fe20003f05270 */
[----:B------:R-:W-:-:S12]  /*00c0*/  CS2R R2, SRZ ;  /* 0x0000000000027805 */ /* 0x000fd8000001ff00 */
[----:B------:R-:W-:Y:S05]  /*00d0*/  @!P0 BRA `(.L_x_3) ;  /* 0x00000e0000008947 */ /* 0x000fea0003800000 */
[----:B------:R-:W-:Y:S02]  /*00e0*/  MOV R2, RZ ;  /* 0x000000ff00027202 */ /* 0x000fe40000000f00 */
[----:B------:R-:W-:Y:S02]  /*00f0*/  MOV R3, R0 ;  /* 0x0000000000037202 */ /* 0x000fe40000000f00 */
[----:B------:R-:W-:-:S03]  /*0100*/  MOV R8, c[0x0][0x168] ;  /* 0x00005a0000087a02 */ /* 0x000fc60000000f00 */
[----:B------:R-:W-:Y:S01]  /*0110*/  IMAD.HI.U32 R4, R0, c[0x0][0x170], R2 ;  /* 0x00005c0000047a27 */ /* 0x000fe200078e0002 */
[----:B------:R-:W-:-:S04]  /*0120*/  ISETP.NE.AND P0, PT, R8, 0x1, PT ;  /* 0x000000010800780c */ /* 0x000fc80003f05270 */
[----:B------:R-:W-:-:S04]  /*0130*/  SHF.R.U32.HI R5, RZ, c[0x0][0x174], R4 ;  /* 0x00005d00ff057a19 */ /* 0x000fc80000011604 */
[----:B------:R-:W-:-:S05]  /*0140*/  IADD3 R3, -R5, RZ, RZ ;  /* 0x000000ff05037210 */ /* 0x000fca0007ffe1ff */
[----:B------:R-:W-:-:S04]  /*0150*/  IMAD R3, R3, c[0x0][0x16c], R0 ;  /* 0x00005b0003037a24 */ /* 0x000fc800078e0200 */
[C---:B------:R-:W-:Y:S02]  /*0160*/  IMAD R2, R3.reuse, c[0x0][0x298], RZ ;  /* 0x0000a60003027a24 */ /* 0x040fe400078e02ff */
[----:B------:R-:W-:Y:S01]  /*0170*/  IMAD R3, R3, c[0x0][0x29c], RZ ;  /* 0x0000a70003037a24 */ /* 0x000fe200078e02ff */
[----:B------:R-:W-:Y:S05]  /*0180*/  @!P0 BRA `(.L_x_3) ;  /* 0x00000d5000008947 */ /* 0x000fea0003800000 */
[----:B------:R-:W-:Y:S01]  /*0190*/  IMAD.MOV.U32 R4, RZ, RZ, RZ ;  /* 0x000000ffff047224 */ /* 0x000fe200078e00ff */
[----:B------:R-:W-:-:S03]  /*01a0*/  ISETP.NE.AND P0, PT, R8, 0x2, PT ;  /* 0x000000020800780c */ /* 0x000fc60003f05270 */
[----:B------:R-:W-:-:S05]  /*01b0*/  IMAD.HI.U32 R6, R5, c[0x0][0x17c], R4 ;  /* 0x00005f0005067a27 */ /* 0x000fca00078e0004 */
[----:B------:R-:W-:-:S04]  /*01c0*/  SHF.R.U32.HI R7, RZ, c[0x0][0x180], R6 ;  /* 0x00006000ff077a19 */ /* 0x000fc80000011606 */
[----:B------:R-:W-:-:S05]  /*01d0*/  IADD3 R4, -R7, RZ, RZ ;  /* 0x000000ff07047210 */ /* 0x000fca0007ffe1ff */
[----:B------:R-:W-:-:S04]  /*01e0*/  IMAD R4, R4, c[0x0][0x178], R5 ;  /* 0x00005e0004047a24 */ /* 0x000fc800078e0205 */
[C---:B------:R-:W-:Y:S02]  /*01f0*/  IMAD R2, R4.reuse, c[0x0][0x2a0], R2 ;  /* 0x0000a80004027a24 */ /* 0x040fe400078e0202 */
[----:B------:R-:W-:Y:S01]  /*0200*/  IMAD R3, R4, c[0x0][0x2a4], R3 ;  /* 0x0000a90004037a24 */ /* 0x000fe200078e0203 */
[----:B------:R-:W-:Y:S05]  /*0210*/  @!P0 BRA `(.L_x_3) ;  /* 0x00000cc000008947 */ /* 0x000fea0003800000 */
[----:B------:R-:W-:Y:S01]  /*0220*/  HFMA2.MMA R6, -RZ, RZ, 0, 0 ;  /* 0x00000000ff067435 */ /* 0x000fe200000001ff */
[----:B------:R-:W-:-:S09]  /*0230*/  ISETP.NE.AND P0, PT, R8, 0x3, PT ;  /* 0x000000030800780c */ /* 0x000fd20003f05270 */
[----:B------:R-:W-:-:S05]  /*0240*/  IMAD.HI.U32 R4, R7, c[0x0][0x188], R6 ;  /* 0x0000620007047a27 */ /* 0x000fca00078e0006 */
[----:B------:R-:W-:-:S04]  /*0250*/  SHF.R.U32.HI R5, RZ, c[0x0][0x18c], R4 ;  /* 0x00006300ff057a19 */ /* 0x000fc80000011604 */
[----:B------:R-:W-:-:S05]  /*0260*/  IADD3 R6, -R5, RZ, RZ ;  /* 0x000000ff05067210 */ /* 0x000fca0007ffe1ff */
[----:B------:R-:W-:-:S04]  /*0270*/  IMAD R6, R6, c[0x0][0x184], R7 ;  /* 0x0000610006067a24 */ /* 0x000fc800078e0207 */
[C---:B------:R-:W-:Y:S02]  /*0280*/  IMAD R2, R6.reuse, c[0x0][0x2a8], R2 ;  /* 0x0000aa0006027a24 */ /* 0x040fe400078e0202 */
[----:B------:R-:W-:Y:S01]  /*0290*/  IMAD R3, R6, c[0x0][0x2ac], R3 ;  /* 0x0000ab0006037a24 */ /* 0x000fe200078e0203 */
[----:B------:R-:W-:Y:S05]  /*02a0*/  @!P0 BRA `(.L_x_3) ;  /* 0x00000c3000008947 */ /* 0x000fea0003800000 */
[----:B------:R-:W-:Y:S02]  /*02b0*/  MOV R4, RZ ;  /* 0x000000ff00047202 */ /* 0x000fe40000000f00 */
        /* <DEDUP_REMOVED lines=20> */
[----:B------:R-:W-:-:S05]  /*0400*/  SHF.R.U32.HI R7, RZ, c[0x0][0x1b0], R6 ;  /* 0x00006c00ff077a19 */ /* 0x000fca0000011606 */
[----:B------:R-:W-:-:S04]  /*0410*/  IMAD.MOV R4, RZ, RZ, -R7 ;  /* 0x000000ffff047224 */ /* 0x000fc800078e0a07 */
        /* <DEDUP_REMOVED lines=79> */
[----:B------:R-:W-:-:S05]  /*0910*/  SHF.R.U32.HI R5, RZ, c[0x0][0x21c], R4 ;  /* 0x00008700ff057a19 */ /* 0x000fca0000011604 */
[----:B------:R-:W-:-:S04]  /*0920*/  IMAD.MOV R6, RZ, RZ, -R5 ;  /* 0x000000ffff067224 */ /* 0x000fc800078e0a05 */
        /* <DEDUP_REMOVED lines=76> */
[----:B------:R-:W-:Y:S02]  /*0df0*/  ISETP.NE.AND P0, PT, R8, 0x18, PT ;  /* 0x000000180800780c */ /* 0x000fe40003f05270 */
[----:B------:R-:W-:-:S05]  /*0e00*/  MOV R4, RZ ;  /* 0x000000ff00047202 */ /* 0x000fca0000000f00 */
[----:B------:R-:W-:-:S05]  /*0e10*/  IMAD.HI.U32 R6, R5, c[0x0][0x284], R4 ;  /* 0x0000a10005067a27 */ /* 0x000fca00078e0004 */
[----:B------:R-:W-:Y:S01]  /*0e20*/  SHF.R.U32.HI R7, RZ, c[0x0][0x288], R6 ;  /* 0x0000a200ff077a19 */ /* 0x000fe20000011606 */
[----:B------:R-:W-:-:S03]  /*0e30*/  @P0 IMAD.MOV.U32 R6, RZ, RZ, RZ ;  /* 0x000000ffff060224 */ /* 0x000fc600078e00ff */
[C---:B------:R-:W-:Y:S01]  /*0e40*/  IADD3 R9, -R7.reuse, RZ, RZ ;  /* 0x000000ff07097210 */ /* 0x040fe20007ffe1ff */
[----:B------:R-:W-:-:S05]  /*0e50*/  @P0 IMAD.HI.U32 R4, R7, c[0x0][0x290], R6 ;  /* 0x0000a40007040a27 */ /* 0x000fca00078e0006 */
[----:B------:R-:W-:Y:S01]  /*0e60*/  @P0 SHF.R.U32.HI R6, RZ, c[0x0][0x294], R4 ;  /* 0x0000a500ff060a19 */ /* 0x000fe20000011604 */
[----:B------:R-:W-:-:S03]  /*0e70*/  IMAD R4, R9, c[0x0][0x280], R5 ;  /* 0x0000a00009047a24 */ /* 0x000fc600078e0205 */
[----:B------:R-:W-:Y:S01]  /*0e80*/  @P0 IADD3 R6, -R6, RZ, RZ ;  /* 0x000000ff06060210 */ /* 0x000fe20007ffe1ff */
[C---:B------:R-:W-:Y:S02]  /*0e90*/  IMAD R2, R4.reuse, c[0x0][0x350], R2 ;  /* 0x0000d40004027a24 */ /* 0x040fe400078e0202 */
[----:B------:R-:W-:Y:S02]  /*0ea0*/  IMAD R3, R4, c[0x0][0x354], R3 ;  /* 0x0000d50004037a24 */ /* 0x000fe400078e0203 */
[----:B------:R-:W-:-:S04]  /*0eb0*/  @P0 IMAD R6, R6, c[0x0][0x28c], R7 ;  /* 0x0000a30006060a24 */ /* 0x000fc800078e0207 */
[C---:B------:R-:W-:Y:S02]  /*0ec0*/  @P0 IMAD R2, R6.reuse, c[0x0][0x358], R2 ;  /* 0x0000d60006020a24 */ /* 0x040fe400078e0202 */
[----:B------:R-:W-:-:S05]  /*0ed0*/  @P0 IMAD R3, R6, c[0x0][0x35c], R3 ;  /* 0x0000d70006030a24 */ /* 0x000fca00078e0203 */
.L_x_3:
[----:B------:R-:W-:-:S04]  /*0ee0*/  IADD3 R4, P0, R3, c[0x0][0x368], RZ ;  /* 0x0000da0003047a10 */ /* 0x000fc80007f1e0ff */
[----:B------:R-:W-:-:S05]  /*0ef0*/  LEA.HI.X.SX32 R5, R3, c[0x0][0x36c], 0x1, P0 ;  /* 0x0000db0003057a11 */ /* 0x000fca00000f0eff */
[----:B------:R-:W2:Y:S01]  /*0f00*/  LDG.E.128.CONSTANT R8, [R4.64] ;  /* 0x0000000404087981 */ /* 0x000ea2000c1e9d00 */
[----:B------:R-:W-:Y:S02]  /*0f10*/  IADD3 R6, P0, R2, c[0x0][0x360], RZ ;  /* 0x0000d80002067a10 */ /* 0x000fe40007f1e0ff */
[----:B------:R-:W-:Y:S02]  /*0f20*/  IADD3 R0, R0, 0x80, RZ ;  /* 0x0000008000007810 */ /* 0x000fe40007ffe0ff */
[----:B------:R-:W-:Y:S02]  /*0f30*/  LEA.HI.X.SX32 R7, R2, c[0x0][0x364], 0x1, P0 ;  /* 0x0000d90002077a11 */ /* 0x000fe400000f0eff */
[----:B------:R-:W-:Y:S02]  /*0f40*/  MOV R2, R0 ;  /* 0x0000000000027202 */ /* 0x000fe40000000f00 */
[----:B------:R-:W-:Y:S01]  /*0f50*/  MOV R3, RZ ;  /* 0x000000ff00037202 */ /* 0x000fe20000000f00 */
[----:B--2---:R0:W-:Y:S04]  /*0f60*/  STG.E.128 [R6.64], R8 ;  /* 0x0000000806007986 */ /* 0x0041e8000c101d04 */
.L_x_2:
[----:B------:R-:W-:Y:S05]  /*0f70*/  BSYNC B0 ;  /* 0x0000000000007941 */ /* 0x000fea0003800000 */
.L_x_1:
[----:B------:R-:W-:Y:S01]  /*0f80*/  ISETP.GE.U32.AND P0, PT, R2, c[0x0][0x160], PT ;  /* 0x0000580002007a0c */ /* 0x000fe20003f06070 */
[----:B------:R-:W-:Y:S03]  /*0f90*/  BSSY B0, `(.L_x_4) ;  /* 0x00000ef000007945 */ /* 0x000fe60003800000 */
[----:B------:R-:W-:-:S13]  /*0fa0*/  ISETP.GE.AND.EX P0, PT, R3, c[0x0][0x164], PT, P0 ;  /* 0x0000590003007a0c */ /* 0x000fda0003f06300 */
[----:B------:R-:W-:Y:S05]  /*0fb0*/  @P0 BRA `(.L_x_5) ;  /* 0x00000ec000000947 */ /* 0x000fea0003800000 */
[----:B------:R-:W-:Y:S01]  /*0fc0*/  ISETP.NE.AND P0, PT, RZ, c[0x0][0x168], PT ;  /* 0x00005a00ff007a0c */ /* 0x000fe20003f05270 */
[----:B------:R-:W-:-:S12]  /*0fd0*/  CS2R R2, SRZ ;  /* 0x0000000000027805 */ /* 0x000fd8000001ff00 */
[----:B------:R-:W-:Y:S05]  /*0fe0*/  @!P0 BRA `(.L_x_6) ;  /* 0x00000e0000008947 */ /* 0x000fea0003800000 */
[----:B------:R-:W-:Y:S01]  /*0ff0*/  HFMA2.MMA R2, -RZ, RZ, 0, 0 ;  /* 0x00000000ff027435 */ /* 0x000fe200000001ff */
[----:B------:R-:W-:Y:S02]  /*1000*/  MOV R3, R0 ;  /* 0x0000000000037202 */ /* 0x000fe40000000f00 */
[----:B0-----:R-:W-:-:S04]  /*1010*/  MOV R8, c[0x0][0x168] ;  /* 0x00005a0000087a02 */ /* 0x001fc80000000f00 */
[----:B------:R-:W-:-:S03]  /*1020*/  ISETP.NE.AND P0, PT, R8, 0x1, PT ;  /* 0x000000010800780c */ /* 0x000fc60003f05270 */
[----:B------:R-:W-:-:S05]  /*1030*/  IMAD.HI.U32 R4, R0, c[0x0][0x170], R2 ;  /* 0x00005c0000047a27 */ /* 0x000fca00078e0002 */
        /* <DEDUP_REMOVED lines=207> */
[----:B------:R-:W-:Y:S02]  /*1d30*/  SHF.R.U32.HI R7, RZ, c[0x0][0x288], R6 ;  /* 0x0000a200ff077a19 */ /* 0x000fe40000011606 */
[----:B------:R-:W-:-:S03]  /*1d40*/  @P0 MOV R6, RZ ;  /* 0x000000ff00060202 */ /* 0x000fc60000000f00 */
[--C-:B------:R-:W-:Y:S02]  /*1d50*/  IMAD.MOV R9, RZ, RZ, -R7.reuse ;  /* 0x000000ffff097224 */ /* 0x100fe400078e0a07 */
        /* <DEDUP_REMOVED lines=9> */
.L_x_6:
[----:B------:R-:W-:-:S04]  /*1df0*/  IADD3 R4, P0, R3, c[0x0][0x368], RZ ;  /* 0x0000da0003047a10 */ /* 0x000fc80007f1e0ff */
[----:B------:R-:W-:-:S05]  /*1e00*/  LEA.HI.X.SX32 R5, R3, c[0x0][0x36c], 0x1, P0 ;  /* 0x0000db0003057a11 */ /* 0x000fca00000f0eff */
[----:B0-----:R-:W2:Y:S01]  /*1e10*/  LDG.E.128.CONSTANT R8, [R4.64] ;  /* 0x0000000404087981 */ /* 0x001ea2000c1e9d00 */
[----:B------:R-:W-:Y:S02]  /*1e20*/  IADD3 R6, P0, R2, c[0x0][0x360], RZ ;  /* 0x0000d80002067a10 */ /* 0x000fe40007f1e0ff */
[----:B------:R-:W-:Y:S02]  /*1e30*/  IADD3 R0, R0, 0x80, RZ ;  /* 0x0000008000007810 */ /* 0x000fe40007ffe0ff */
[----:B------:R-:W-:Y:S02]  /*1e40*/  LEA.HI.X.SX32 R7, R2, c[0x0][0x364], 0x1, P0 ;  /* 0x0000d90002077a11 */ /* 0x000fe400000f0eff */
[----:B------:R-:W-:Y:S02]  /*1e50*/  MOV R2, R0 ;  /* 0x0000000000027202 */ /* 0x000fe40000000f00 */
[----:B------:R-:W-:Y:S01]  /*1e60*/  MOV R3, RZ ;  /* 0x000000ff00037202 */ /* 0x000fe20000000f00 */
[----:B--2---:R0:W-:Y:S04]  /*1e70*/  STG.E.128 [R6.64], R8 ;  /* 0x0000000806007986 */ /* 0x0041e8000c101d04 */
.L_x_5:
[----:B------:R-:W-:Y:S05]  /*1e80*/  BSYNC B0 ;  /* 0x0000000000007941 */ /* 0x000fea0003800000 */
.L_x_4:
        /* <DEDUP_REMOVED lines=219> */
[----:B------:R-:W-:Y:S02]  /*2c40*/  SHF.R.U32.HI R7, RZ, c[0x0][0x288], R6 ;  /* 0x0000a200ff077a19 */ /* 0x000fe40000011606 */
[----:B------:R-:W-:Y:S02]  /*2c50*/  @P0 MOV R6, RZ ;  /* 0x000000ff00060202 */ /* 0x000fe40000000f00 */
[----:B------:R-:W-:-:S03]  /*2c60*/  IADD3 R9, -R7, RZ, RZ ;  /* 0x000000ff07097210 */ /* 0x000fc60007ffe1ff */
        /* <DEDUP_REMOVED lines=9> */
.L_x_9:
        /* <DEDUP_REMOVED lines=9> */
.L_x_8:
[----:B------:R-:W-:Y:S05]  /*2d90*/  BSYNC B0 ;  /* 0x0000000000007941 */ /* 0x000fea0003800000 */
.L_x_7:
[----:B------:R-:W-:-:S04]  /*2da0*/  ISETP.GE.U32.AND P0, PT, R2, c[0x0][0x160], PT ;  /* 0x0000580002007a0c */ /* 0x000fc80003f06070 */
[----:B------:R-:W-:-:S13]  /*2db0*/  ISETP.GE.AND.EX P0, PT, R3, c[0x0][0x164], PT, P0 ;  /* 0x0000590003007a0c */ /* 0x000fda0003f06300 */
[----:B------:R-:W-:Y:S05]  /*2dc0*/  @P0 EXIT ;  /* 0x000000000000094d */ /* 0x000fea0003800000 */
[----:B------:R-:W-:Y:S01]  /*2dd0*/  ISETP.NE.AND P0, PT, RZ, c[0x0][0x168], PT ;  /* 0x00005a00ff007a0c */ /* 0x000fe20003f05270 */
[----:B------:R-:W-:-:S12]  /*2de0*/  CS2R R2, SRZ ;  /* 0x0000000000027805 */ /* 0x000fd8000001ff00 */
[----:B------:R-:W-:Y:S05]  /*2df0*/  @!P0 BRA `(.L_x_10) ;  /* 0x00000e0000008947 */ /* 0x000fea0003800000 */
[----:B------:R-:W-:Y:S01]  /*2e00*/  HFMA2.MMA R2, -RZ, RZ, 0, 0 ;  /* 0x00000000ff027435 */ /* 0x000fe200000001ff */
[----:B------:R-:W-:Y:S01]  /*2e10*/  MOV R3, R0 ;  /* 0x0000000000037202 */ /* 0x000fe20000000f00 */
[----:B0-----:R-:W-:-:S05]  /*2e20*/  IMAD.MOV.U32 R8, RZ, RZ, c[0x0][0x168] ;  /* 0x00005a00ff087624 */ /* 0x001fca00078e00ff */
        /* <DEDUP_REMOVED lines=210> */
[----:B------:R-:W-:Y:S02]  /*3b50*/  @P0 MOV R6, RZ ;  /* 0x000000ff00060202 */ /* 0x000fe40000000f00 */
[----:B------:R-:W-:-:S03]  /*3b60*/  IADD3 R4, -R7, RZ, RZ ;  /* 0x000000ff07047210 */ /* 0x000fc60007ffe1ff */
[----:B------:R-:W-:-:S04]  /*3b70*/  @P0 IMAD.HI.U32 R0, R7, c[0x0][0x290], R6 ;  /* 0x0000a40007000a27 */ /* 0x000fc800078e0006 */
[----:B------:R-:W-:Y:S01]  /*3b80*/  IMAD R4, R4, c[0x0][0x280], R5 ;  /* 0x0000a00004047a24 */ /* 0x000fe200078e0205 */
[----:B------:R-:W-:-:S03]  /*3b90*/  @P0 SHF.R.U32.HI R0, RZ, c[0x0][0x294], R0 ;  /* 0x0000a500ff000a19 */ /* 0x000fc60000011600 */
[----:B------:R-:W-:Y:S01]  /*3ba0*/  IMAD R2, R4, c[0x0][0x350], R2 ;  /* 0x0000d40004027a24 */ /* 0x000fe200078e0202 */
[----:B------:R-:W-:Y:S01]  /*3bb0*/  @P0 IADD3 R6, -R0, RZ, RZ ;  /* 0x000000ff00060210 */ /* 0x000fe20007ffe1ff */
[----:B------:R-:W-:-:S04]  /*3bc0*/  IMAD R3, R4, c[0x0][0x354], R3 ;  /* 0x0000d50004037a24 */ /* 0x000fc800078e0203 */
[----:B------:R-:W-:-:S04]  /*3bd0*/  @P0 IMAD R6, R6, c[0x0][0x28c], R7 ;  /* 0x0000a30006060a24 */ /* 0x000fc800078e0207 */
[C---:B------:R-:W-:Y:S02]  /*3be0*/  @P0 IMAD R2, R6.reuse, c[0x0][0x358], R2 ;  /* 0x0000d60006020a24 */ /* 0x040fe400078e0202 */
[----:B------:R-:W-:-:S05]  /*3bf0*/  @P0 IMAD R3, R6, c[0x0][0x35c], R3 ;  /* 0x0000d70006030a24 */ /* 0x000fca00078e0203 */
.L_x_10:
[----:B------:R-:W-:-:S04]  /*3c00*/  IADD3 R4, P0, R3, c[0x0][0x368], RZ ;  /* 0x0000da0003047a10 */ /* 0x000fc80007f1e0ff */
[----:B------:R-:W-:-:S05]  /*3c10*/  LEA.HI.X.SX32 R5, R3, c[0x0][0x36c], 0x1, P0 ;  /* 0x0000db0003057a11 */ /* 0x000fca00000f0eff */
[----:B0-----:R-:W2:Y:S01]  /*3c20*/  LDG.E.128.CONSTANT R8, [R4.64] ;  /* 0x0000000404087981 */ /* 0x001ea2000c1e9d00 */
[----:B------:R-:W-:-:S04]  /*3c30*/  IADD3 R6, P0, R2, c[0x0][0x360], RZ ;  /* 0x0000d80002067a10 */ /* 0x000fc80007f1e0ff */
[----:B------:R-:W-:-:S05]  /*3c40*/  LEA.HI.X.SX32 R7, R2, c[0x0][0x364], 0x1, P0 ;  /* 0x0000d90002077a11 */ /* 0x000fca00000f0eff */
[----:B--2---:R-:W-:Y:S01]  /*3c50*/  STG.E.128 [R6.64], R8 ;  /* 0x0000000806007986 */ /* 0x004fe2000c101d04 */
[----:B------:R-:W-:Y:S05]  /*3c60*/  EXIT ;  /* 0x000000000000794d */ /* 0x000fea0003800000 */
.L_x_11:
        /* <DEDUP_REMOVED lines=9> */
.L_x_27438:


//--------------------- .text._ZN2at6native24index_elementwise_kernelILi128ELi4EZNS0_16flip_kernel_implINS0_10OpaqueTypeILi2EEEEEvRNS_14TensorIteratorEEUliE_EEvlT1_ --------------------------
	.section	.text._ZN2at6native24index_elementwise_kernelILi128ELi4EZNS0_16flip_kernel_implINS0_10OpaqueTypeILi2EEEEEvRNS_14TensorIteratorEEUliE_EEvlT1_,"ax",@progbits
	.sectioninfo	@"SHI_REGISTERS=12"
	.align	128
        .global         _ZN2at6native24index_elementwise_kernelILi128ELi4EZNS0_16flip_kernel_implINS0_10OpaqueTypeILi2EEEEEvRNS_14TensorIteratorEEUliE_EEvlT1_
        .type           _ZN2at6native24index_elementwise_kernelILi128ELi4EZNS0_16flip_kernel_implINS0_10OpaqueTypeILi2EEEEEvRNS_14TensorIteratorEEUliE_EEvlT1_,@function
        .size           _ZN2at6native24index_elementwise_kernelILi128ELi4EZNS0_16flip_kernel_implINS0_10OpaqueTypeILi2EEEEEvRNS_14TensorIteratorEEUliE_EEvlT1_,(.L_x_27439 - _ZN2at6native24index_elementwise_kernelILi128ELi4EZNS0_16flip_kernel_implINS0_10OpaqueTypeILi2EEEEEvRNS_14TensorIteratorEEUliE_EEvlT1_)
        .other          _ZN2at6native24index_elementwise_kernelILi128ELi4EZNS0_16flip_kernel_implINS0_10OpaqueTypeILi2EEEEEvRNS_14TensorIteratorEEUliE_EEvlT1_,@"STO_CUDA_ENTRY STV_DEFAULT"
_ZN2at6native24index_elementwise_kernelILi128ELi4EZNS0_16flip_kernel_implINS0_10OpaqueTypeILi2EEEEEvRNS_14TensorIteratorEEUliE_EEvlT1_:
.text._ZN2at6native24index_elementwise_kernelILi128ELi4EZNS0_16flip_kernel_implINS0_10OpaqueTypeILi2EEEEEvRNS_14TensorIteratorEEUliE_EEvlT1_:
        /* <DEDUP_REMOVED lines=238> */
.L_x_14:
[----:B------:R-:W-:-:S04]  /*0ee0*/  IADD3 R4, P0, R3, c[0x0][0x368], RZ ;  /* 0x0000da0003047a10 */ /* 0x000fc80007f1e0ff */
[----:B------:R-:W-:-:S05]  /*0ef0*/  LEA.HI.X.SX32 R5, R3, c[0x0][0x36c], 0x1, P0 ;  /* 0x0000db0003057a11 */ /* 0x000fca00000f0eff */
[----:B------:R-:W2:Y:S01]  /*0f00*/  LDG.E.U16.CONSTANT R4, [R4.64] ;  /* 0x0000000404047981 */ /* 0x000ea2000c1e9500 */
[----:B------:R-:W-:Y:S02]  /*0f10*/  IADD3 R6, P0, R2, c[0x0][0x360], RZ ;  /* 0x0000d80002067a10 */ /* 0x000fe40007f1e0ff */
[----:B------:R-:W-:Y:S02]  /*0f20*/  IADD3 R0, R0, 0x80, RZ ;  /* 0x0000008000007810 */ /* 0x000fe40007ffe0ff */
[----:B------:R-:W-:-:S03]  /*0f30*/  LEA.HI.X.SX32 R7, R2, c[0x0][0x364], 0x1, P0 ;  /* 0x0000d90002077a11 */ /* 0x000fc600000f0eff */
[----:B------:R-:W-:Y:S01]  /*0f40*/  IMAD.MOV.U32 R2, RZ, RZ, R0 ;  /* 0x000000ffff027224 */ /* 0x000fe200078e0000 */
[----:B--2---:R-:W-:-:S05]  /*0f50*/  PRMT R3, R4, 0x7710, RZ ;  /* 0x0000771004037816 */ /* 0x004fca00000000ff */
[----:B------:R0:W-:Y:S02]  /*0f60*/  STG.E.U16 [R6.64], R3 ;  /* 0x0000000306007986 */ /* 0x0001e4000c101504 */
[----:B0-----:R-:W-:Y:S02]  /*0f70*/  MOV R3, RZ ;  /* 0x000000ff00037202 */ /* 0x001fe40000000f00 */
.L_x_13:
[----:B------:R-:W-:Y:S05]  /*0f80*/  BSYNC B0 ;  /* 0x0000000000007941 */ /* 0x000fea0003800000 */
.L_x_12:
[----:B------:R-:W-:Y:S01]  /*0f90*/  ISETP.GE.U32.AND P0, PT, R2, c[0x0][0x160], PT ;  /* 0x0000580002007a0c */ /* 0x000fe20003f06070 */
[----:B------:R-:W-:Y:S03]  /*0fa0*/  BSSY B0, `(.L_x_15) ;  /* 0x00000f0000007945 */ /* 0x000fe60003800000 */
[----:B------:R-:W-:-:S13]  /*0fb0*/  ISETP.GE.AND.EX P0, PT, R3, c[0x0][0x164], PT, P0 ;  /* 0x0000590003007a0c */ /* 0x000fda0003f06300 */
        /* <DEDUP_REMOVED lines=228> */
.L_x_17:
        /* <DEDUP_REMOVED lines=10> */
.L_x_16:
[----:B------:R-:W-:Y:S05]  /*1ea0*/  BSYNC B0 ;  /* 0x0000000000007941 */ /* 0x000fea0003800000 */
.L_x_15:
        /* <DEDUP_REMOVED lines=9> */
[----:B------:R-:W-:-:S04]  /*1f40*/  MOV R8, c[0x0][0x168] ;  /* 0x00005a0000087a02 */ /* 0x000fc80000000f00 */
        /* <DEDUP_REMOVED lines=221> */
.L_x_20:
        /* <DEDUP_REMOVED lines=10> */
.L_x_19:
[----:B------:R-:W-:Y:S05]  /*2dc0*/  BSYNC B0 ;  /* 0x0000000000007941 */ /* 0x000fea0003800000 */
.L_x_18:
[----:B------:R-:W-:-:S04]  /*2dd0*/  ISETP.GE.U32.AND P0, PT, R2, c[0x0][0x160], PT ;  /* 0x0000580002007a0c */ /* 0x000fc80003f06070 */
[----:B------:R-:W-:-:S13]  /*2de0*/  ISETP.GE.AND.EX P0, PT, R3, c[0x0][0x164], PT, P0 ;  /* 0x0000590003007a0c */ /* 0x000fda0003f06300 */
[----:B------:R-:W-:Y:S05]  /*2df0*/  @P0 EXIT ;  /* 0x000000000000094d */ /* 0x000fea0003800000 */
        /* <DEDUP_REMOVED lines=227> */
.L_x_21:
[----:B------:R-:W-:-:S04]  /*3c30*/  IADD3 R4, P0, R3, c[0x0][0x368], RZ ;  /* 0x0000da0003047a10 */ /* 0x000fc80007f1e0ff */
[----:B------:R-:W-:-:S05]  /*3c40*/  LEA.HI.X.SX32 R5, R3, c[0x0][0x36c], 0x1, P0 ;  /* 0x0000db0003057a11 */ /* 0x000fca00000f0eff */
[----:B------:R-:W2:Y:S01]  /*3c50*/  LDG.E.U16.CONSTANT R4, [R4.64] ;  /* 0x0000000404047981 */ /* 0x000ea2000c1e9500 */
[----:B------:R-:W-:-:S04]  /*3c60*/  IADD3 R6, P0, R2, c[0x0][0x360], RZ ;  /* 0x0000d80002067a10 */ /* 0x000fc80007f1e0ff */
[----:B------:R-:W-:Y:S02]  /*3c70*/  LEA.HI.X.SX32 R7, R2, c[0x0][0x364], 0x1, P0 ;  /* 0x0000d90002077a11 */ /* 0x000fe400000f0eff */
[----:B--2---:R-:W-:-:S05]  /*3c80*/  PRMT R3, R4, 0x7710, RZ ;  /* 0x0000771004037816 */ /* 0x004fca00000000ff */
[----:B------:R-:W-:Y:S01]  /*3c90*/  STG.E.U16 [R6.64], R3 ;  /* 0x0000000306007986 */ /* 0x000fe2000c101504 */
[----:B------:R-:W-:Y:S05]  /*3ca0*/  EXIT ;  /* 0x000000000000794d */ /* 0x000fea0003800000 */
.L_x_22:
        /* <DEDUP_REMOVED lines=13> */
.L_x_27439:


//--------------------- .text._ZN2at6native24index_elementwise_kernelILi128ELi4EZNS0_16flip_kernel_implINS0_10OpaqueTypeILi8EEEEEvRNS_14TensorIteratorEEUliE_EEvlT1_ --------------------------
	.section	.text._ZN2at6native24index_elementwise_kernelILi128ELi4EZNS0_16flip_kernel_implINS0_10OpaqueTypeILi8EEEEEvRNS_14TensorIteratorEEUliE_EEvlT1_,"ax",@progbits
	.sectioninfo	@"SHI_REGISTERS=12"
	.align	128
        .global         _ZN2at6native24index_elementwise_kernelILi128ELi4EZNS0_16flip_kernel_implINS0_10OpaqueTypeILi8EEEEEvRNS_14TensorIteratorEEUliE_EEvlT1_
        .type           _ZN2at6native24index_elementwise_kernelILi128ELi4EZNS0_16flip_kernel_implINS0_10OpaqueTypeILi8EEEEEvRNS_14TensorIteratorEEUliE_EEvlT1_,@function
        .size           _ZN2at6native24index_elementwise_kernelILi128ELi4EZNS0_16flip_kernel_implINS0_10OpaqueTypeILi8EEEEEvRNS_14TensorIteratorEEUliE_EEvlT1_,(.L_x_27440 - _ZN2at6native24index_elementwise_kernelILi128ELi4EZNS0_16flip_kernel_implINS0_10OpaqueTypeILi8EEEEEvRNS_14TensorIteratorEEUliE_EEvlT1_)
        .other          _ZN2at6native24index_elementwise_kernelILi128ELi4EZNS0_16flip_kernel_implINS0_10OpaqueTypeILi8EEEEEvRNS_14TensorIteratorEEUliE_EEvlT1_,@"STO_CUDA_ENTRY STV_DEFAULT"
_ZN2at6native24index_elementwise_kernelILi128ELi4EZNS0_16flip_kernel_implINS0_10OpaqueTypeILi8EEEEEvRNS_14TensorIteratorEEUliE_EEvlT1_:
.text._ZN2at6native24index_elementwise_kernelILi128ELi4EZNS0_16flip_kernel_implINS0_10OpaqueTypeILi8EEEEEvRNS_14TensorIteratorEEUliE_EEvlT1_:
        /* <DEDUP_REMOVED lines=19> */
[----:B------:R-:W-:-:S05]  /*0130*/  SHF.R.U32.HI R5, RZ, c[0x0][0x174], R4 ;  /* 0x00005d00ff057a19 */ /* 0x000fca0000011604 */
[----:B------:R-:W-:-:S04]  /*0140*/  IMAD.MOV R3, RZ, RZ, -R5 ;  /* 0x000000ffff037224 */ /* 0x000fc800078e0a05 */
        /* <DEDUP_REMOVED lines=210> */
[----:B------:R-:W-:-:S04]  /*0e70*/  IMAD R4, R9, c[0x0][0x280], R5 ;  /* 0x0000a00009047a24 */ /* 0x000fc800078e0205 */
[----:B------:R-:W-:Y:S02]  /*0e80*/  @P0 IMAD.MOV R6, RZ, RZ, -R6 ;  /* 0x000000ffff060224 */ /* 0x000fe400078e0a06 */
[----:B------:R-:W-:Y:S02]  /*0e90*/  IMAD R2, R4, c[0x0][0x350], R2 ;  /* 0x0000d40004027a24 */ /* 0x000fe400078e0202 */
[----:B------:R-:W-:Y:S02]  /*0ea0*/  @P0 IMAD R6, R6, c[0x0][0x28c], R7 ;  /* 0x0000a30006060a24 */ /* 0x000fe400078e0207 */
[----:B------:R-:W-:Y:S02]  /*0eb0*/  IMAD R3, R4, c[0x0][0x354], R3 ;  /* 0x0000d50004037a24 */ /* 0x000fe400078e0203 */
[C---:B------:R-:W-:Y:S02]  /*0ec0*/  @P0 IMAD R2, R6.reuse, c[0x0][0x358], R2 ;  /* 0x0000d60006020a24 */ /* 0x040fe400078e0202 */
[----:B------:R-:W-:-:S05]  /*0ed0*/  @P0 IMAD R3, R6, c[0x0][0x35c], R3 ;  /* 0x0000d70006030a24 */ /* 0x000fca00078e0203 */
.L_x_25:
[----:B------:R-:W-:-:S04]  /*0ee0*/  IADD3 R4, P0, R3, c[0x0][0x368], RZ ;  /* 0x0000da0003047a10 */ /* 0x000fc80007f1e0ff */
[----:B------:R-:W-:-:S06]  /*0ef0*/  LEA.HI.X.SX32 R5, R3, c[0x0][0x36c], 0x1, P0 ;  /* 0x0000db0003057a11 */ /* 0x000fcc00000f0eff */
[----:B------:R-:W2:Y:S01]  /*0f00*/  LDG.E.64.CONSTANT R4, [R4.64] ;  /* 0x0000000404047981 */ /* 0x000ea2000c1e9b00 */
[----:B------:R-:W-:Y:S02]  /*0f10*/  IADD3 R6, P0, R2, c[0x0][0x360], RZ ;  /* 0x0000d80002067a10 */ /* 0x000fe40007f1e0ff */
[----:B------:R-:W-:Y:S02]  /*0f20*/  IADD3 R0, R0, 0x80, RZ ;  /* 0x0000008000007810 */ /* 0x000fe40007ffe0ff */
[----:B------:R-:W-:Y:S02]  /*0f30*/  LEA.HI.X.SX32 R7, R2, c[0x0][0x364], 0x1, P0 ;  /* 0x0000d90002077a11 */ /* 0x000fe400000f0eff */
[----:B--2---:R-:W-:Y:S02]  /*0f40*/  MOV R3, R5 ;  /* 0x0000000500037202 */ /* 0x004fe40000000f00 */
[----:B------:R-:W-:-:S05]  /*0f50*/  MOV R2, R4 ;  /* 0x0000000400027202 */ /* 0x000fca0000000f00 */
[----:B------:R0:W-:Y:S02]  /*0f60*/  STG.E.64 [R6.64], R2 ;  /* 0x0000000206007986 */ /* 0x0001e4000c101b04 */
[----:B0-----:R-:W-:Y:S02]  /*0f70*/  MOV R2, R0 ;  /* 0x0000000000027202 */ /* 0x001fe40000000f00 */
[----:B------:R-:W-:Y:S02]  /*0f80*/  MOV R3, RZ ;  /* 0x000000ff00037202 */ /* 0x000fe40000000f00 */
.L_x_24:
[----:B------:R-:W-:Y:S05]  /*0f90*/  BSYNC B0 ;  /* 0x0000000000007941 */ /* 0x000fea0003800000 */
.L_x_23:
        /* <DEDUP_REMOVED lines=231> */
.L_x_28:
        /* <DEDUP_REMOVED lines=11> */
.L_x_27:
[----:B------:R-:W-:Y:S05]  /*1ec0*/  BSYNC B0 ;  /* 0x0000000000007941 */ /* 0x000fea0003800000 */
.L_x_26:
        /* <DEDUP_REMOVED lines=231> */
.L_x_31:
        /* <DEDUP_REMOVED lines=11> */
.L_x_30:
[----:B------:R-:W-:Y:S05]  /*2df0*/  BSYNC B0 ;  /* 0x0000000000007941 */ /* 0x000fea0003800000 */
.L_x_29:
[----:B------:R-:W-:-:S04]  /*2e00*/  ISETP.GE.U32.AND P0, PT, R2, c[0x0][0x160], PT ;  /* 0x0000580002007a0c */ /* 0x000fc80003f06070 */
[----:B------:R-:W-:-:S13]  /*2e10*/  ISETP.GE.AND.EX P0, PT, R3, c[0x0][0x164], PT, P0 ;  /* 0x0000590003007a0c */ /* 0x000fda0003f06300 */
[----:B------:R-:W-:Y:S05]  /*2e20*/  @P0 EXIT ;  /* 0x000000000000094d */ /* 0x000fea0003800000 */
[----:B------:R-:W-:Y:S01]  /*2e30*/  ISETP.NE.AND P0, PT, RZ, c[0x0][0x168], PT ;  /* 0x00005a00ff007a0c */ /* 0x000fe20003f05270 */
[----:B------:R-:W-:-:S12]  /*2e40*/  CS2R R2, SRZ ;  /* 0x0000000000027805 */ /* 0x000fd8000001ff00 */
[----:B------:R-:W-:Y:S05]  /*2e50*/  @!P0 BRA `(.L_x_32) ;  /* 0x00000e0000008947 */ /* 0x000fea0003800000 */
[----:B------:R-:W-:Y:S01]  /*2e60*/  MOV R3, R0 ;  /* 0x0000000000037202 */ /* 0x000fe20000000f00 */
[----:B------:R-:W-:Y:S01]  /*2e70*/  IMAD.MOV.U32 R2, RZ, RZ, RZ ;  /* 0x000000ffff027224 */ /* 0x000fe200078e00ff */
        /* <DEDUP_REMOVED lines=222> */
.L_x_32:
[----:B------:R-:W-:-:S04]  /*3c60*/  IADD3 R4, P0, R3, c[0x0][0x368], RZ ;  /* 0x0000da0003047a10 */ /* 0x000fc80007f1e0ff */
[----:B------:R-:W-:-:S06]  /*3c70*/  LEA.HI.X.SX32 R5, R3, c[0x0][0x36c], 0x1, P0 ;  /* 0x0000db0003057a11 */ /* 0x000fcc00000f0eff */
[----:B------:R-:W2:Y:S01]  /*3c80*/  LDG.E.64.CONSTANT R4, [R4.64] ;  /* 0x0000000404047981 */ /* 0x000ea2000c1e9b00 */
[----:B------:R-:W-:-:S04]  /*3c90*/  IADD3 R6, P0, R2, c[0x0][0x360], RZ ;  /* 0x0000d80002067a10 */ /* 0x000fc80007f1e0ff */
[----:B------:R-:W-:Y:S02]  /*3ca0*/  LEA.HI.X.SX32 R7, R2, c[0x0][0x364], 0x1, P0 ;  /* 0x0000d90002077a11 */ /* 0x000fe400000f0eff */
[----:B--2---:R-:W-:Y:S02]  /*3cb0*/  MOV R3, R5 ;  /* 0x0000000500037202 */ /* 0x004fe40000000f00 */
[----:B------:R-:W-:-:S05]  /*3cc0*/  MOV R2, R4 ;  /* 0x0000000400027202 */ /* 0x000fca0000000f00 */
[----:B------:R-:W-:Y:S01]  /*3cd0*/  STG.E.64 [R6.64], R2 ;  /* 0x0000000206007986 */ /* 0x000fe2000c101b04 */
[----:B------:R-:W-:Y:S05]  /*3ce0*/  EXIT ;  /* 0x000000000000794d */ /* 0x000fea0003800000 */
.L_x_33:
        /* <DEDUP_REMOVED lines=9> */
.L_x_27440:


//--------------------- .text._ZN2at6native24index_elementwise_kernelILi128ELi4EZNS0_16flip_kernel_implINS0_10OpaqueTypeILi4EEEEEvRNS_14TensorIteratorEEUliE_EEvlT1_ --------------------------
	.section	.text._ZN2at6native24index_elementwise_kernelILi128ELi4EZNS0_16flip_kernel_implINS0_10OpaqueTypeILi4EEEEEvRNS_14TensorIteratorEEUliE_EEvlT1_,"ax",@progbits
	.sectioninfo	@"SHI_REGISTERS=12"
	.align	128
        .global         _ZN2at6native24index_elementwise_kernelILi128ELi4EZNS0_16flip_kernel_implINS0_10OpaqueTypeILi4EEEEEvRNS_14TensorIteratorEEUliE_EEvlT1_
        .type           _ZN2at6native24index_elementwise_kernelILi128ELi4EZNS0_16flip_kernel_implINS0_10OpaqueTypeILi4EEEEEvRNS_14TensorIteratorEEUliE_EEvlT1_,@function
        .size           _ZN2at6native24index_elementwise_kernelILi128ELi4EZNS0_16flip_kernel_implINS0_10OpaqueTypeILi4EEEEEvRNS_14TensorIteratorEEUliE_EEvlT1_,(.L_x_27441 - _ZN2at6native24index_elementwise_kernelILi128ELi4EZNS0_16flip_kernel_implINS0_10OpaqueTypeILi4EEEEEvRNS_14TensorIteratorEEUliE_EEvlT1_)
        .other          _ZN2at6native24index_elementwise_kernelILi128ELi4EZNS0_16flip_kernel_implINS0_10OpaqueTypeILi4EEEEEvRNS_14TensorIteratorEEUliE_EEvlT1_,@"STO_CUDA_ENTRY STV_DEFAULT"
_ZN2at6native24index_elementwise_kernelILi128ELi4EZNS0_16flip_kernel_implINS0_10OpaqueTypeILi4EEEEEvRNS_14TensorIteratorEEUliE_EEvlT1_:
.text._ZN2at6native24index_elementwise_kernelILi128ELi4EZNS0_16flip_kernel_implINS0_10OpaqueTypeILi4EEEEEvRNS_14TensorIteratorEEUliE_EEvlT1_:
        /* <DEDUP_REMOVED lines=238> */
.L_x_36:
[----:B------:R-:W-:-:S04]  /*0ee0*/  IADD3 R4, P0, R3, c[0x0][0x368], RZ ;  /* 0x0000da0003047a10 */ /* 0x000fc80007f1e0ff */
[----:B------:R-:W-:-:S06]  /*0ef0*/  LEA.HI.X.SX32 R5, R3, c[0x0][0x36c], 0x1, P0 ;  /* 0x0000db0003057a11 */ /* 0x000fcc00000f0eff */
[----:B------:R-:W2:Y:S01]  /*0f00*/  LDG.E.CONSTANT R5, [R4.64] ;  /* 0x0000000404057981 */ /* 0x000ea2000c1e9900 */
[----:B------:R-:W-:Y:S02]  /*0f10*/  IADD3 R6, P0, R2, c[0x0][0x360], RZ ;  /* 0x0000d80002067a10 */ /* 0x000fe40007f1e0ff */
[----:B------:R-:W-:Y:S02]  /*0f20*/  IADD3 R0, R0, 0x80, RZ ;  /* 0x0000008000007810 */ /* 0x000fe40007ffe0ff */
[----:B------:R-:W-:Y:S02]  /*0f30*/  LEA.HI.X.SX32 R7, R2, c[0x0][0x364], 0x1, P0 ;  /* 0x0000d90002077a11 */ /* 0x000fe400000f0eff */
[----:B------:R-:W-:Y:S02]  /*0f40*/  MOV R2, R0 ;  /* 0x0000000000027202 */ /* 0x000fe40000000f00 */
[----:B------:R-:W-:Y:S01]  /*0f50*/  MOV R3, RZ ;  /* 0x000000ff00037202 */ /* 0x000fe20000000f00 */
[----:B--2---:R0:W-:Y:S04]  /*0f60*/  STG.E [R6.64], R5 ;  /* 0x0000000506007986 */ /* 0x0041e8000c101904 */
.L_x_35:
[----:B------:R-:W-:Y:S05]  /*0f70*/  BSYNC B0 ;  /* 0x0000000000007941 */ /* 0x000fea0003800000 */
.L_x_34:
        /* <DEDUP_REMOVED lines=12> */
[----:B0-----:R-:W-:-:S04]  /*1040*/  SHF.R.U32.HI R5, RZ, c[0x0][0x174], R4 ;  /* 0x00005d00ff057a19 */ /* 0x001fc80000011604 */
        /* <DEDUP_REMOVED lines=218> */
.L_x_39:
[----:B------:R-:W-:-:S04]  /*1df0*/  IADD3 R4, P0, R3, c[0x0][0x368], RZ ;  /* 0x0000da0003047a10 */ /* 0x000fc80007f1e0ff */
[----:B0-----:R-:W-:-:S06]  /*1e00*/  LEA.HI.X.SX32 R5, R3, c[0x0][0x36c], 0x1, P0 ;  /* 0x0000db0003057a11 */ /* 0x001fcc00000f0eff */
[----:B------:R-:W2:Y:S01]  /*1e10*/  LDG.E.CONSTANT R5, [R4.64] ;  /* 0x0000000404057981 */ /* 0x000ea2000c1e9900 */
[----:B------:R-:W-:Y:S02]  /*1e20*/  IADD3 R6, P0, R2, c[0x0][0x360], RZ ;  /* 0x0000d80002067a10 */ /* 0x000fe40007f1e0ff */
[----:B------:R-:W-:Y:S02]  /*1e30*/  IADD3 R0, R0, 0x80, RZ ;  /* 0x0000008000007810 */ /* 0x000fe40007ffe0ff */
[----:B------:R-:W-:Y:S02]  /*1e40*/  LEA.HI.X.SX32 R7, R2, c[0x0][0x364], 0x1, P0 ;  /* 0x0000d90002077a11 */ /* 0x000fe400000f0eff */
[----:B------:R-:W-:Y:S02]  /*1e50*/  MOV R2, R0 ;  /* 0x0000000000027202 */ /* 0x000fe40000000f00 */
[----:B------:R-:W-:Y:S01]  /*1e60*/  MOV R3, RZ ;  /* 0x000000ff00037202 */ /* 0x000fe20000000f00 */
[----:B--2---:R0:W-:Y:S04]  /*1e70*/  STG.E [R6.64], R5 ;  /* 0x0000000506007986 */ /* 0x0041e8000c101904 */
.L_x_38:
[----:B------:R-:W-:Y:S05]  /*1e80*/  BSYNC B0 ;  /* 0x0000000000007941 */ /* 0x000fea0003800000 */
.L_x_37:
        /* <DEDUP_REMOVED lines=231> */
.L_x_42:
        /* <DEDUP_REMOVED lines=9> */
.L_x_41:
[----:B------:R-:W-:Y:S05]  /*2d90*/  BSYNC B0 ;  /* 0x0000000000007941 */ /* 0x000fea0003800000 */
.L_x_40:
        /* <DEDUP_REMOVED lines=8> */
[----:B------:R-:W-:-:S05]  /*2e20*/  IMAD.MOV.U32 R8, RZ, RZ, c[0x0][0x168] ;  /* 0x00005a00ff087624 */ /* 0x000fca00078e00ff */
        /* <DEDUP_REMOVED lines=221> */
.L_x_43:
[----:B------:R-:W-:-:S04]  /*3c00*/  IADD3 R4, P0, R3, c[0x0][0x368], RZ ;  /* 0x0000da0003047a10 */ /* 0x000fc80007f1e0ff */
[----:B0-----:R-:W-:-:S06]  /*3c10*/  LEA.HI.X.SX32 R5, R3, c[0x0][0x36c], 0x1, P0 ;  /* 0x0000db0003057a11 */ /* 0x001fcc00000f0eff */
[----:B------:R-:W2:Y:S01]  /*3c20*/  LDG.E.CONSTANT R5, [R4.64] ;  /* 0x0000000404057981 */ /* 0x000ea2000c1e9900 */
[----:B------:R-:W-:-:S04]  /*3c30*/  IADD3 R6, P0, R2, c[0x0][0x360], RZ ;  /* 0x0000d80002067a10 */ /* 0x000fc80007f1e0ff */
[----:B------:R-:W-:-:S05]  /*3c40*/  LEA.HI.X.SX32 R7, R2, c[0x0][0x364], 0x1, P0 ;  /* 0x0000d90002077a11 */ /* 0x000fca00000f0eff */
[----:B--2---:R-:W-:Y:S01]  /*3c50*/  STG.E [R6.64], R5 ;  /* 0x0000000506007986 */ /* 0x004fe2000c101904 */
[----:B------:R-:W-:Y:S05]  /*3c60*/  EXIT ;  /* 0x000000000000794d */ /* 0x000fea0003800000 */
.L_x_44:
        /* <DEDUP_REMOVED lines=9> */
.L_x_27441:


//--------------------- .text._ZN2at6native24index_elementwise_kernelILi128ELi4EZNS0_16flip_kernel_implINS0_10OpaqueTypeILi1EEEEEvRNS_14TensorIteratorEEUliE_EEvlT1_ --------------------------
	.section	.text._ZN2at6native24index_elementwise_kernelILi128ELi4EZNS0_16flip_kernel_implINS0_10OpaqueTypeILi1EEEEEvRNS_14TensorIteratorEEUliE_EEvlT1_,"ax",@progbits
	.sectioninfo	@"SHI_REGISTERS=12"
	.align	128
        .global         _ZN2at6native24index_elementwise_kernelILi128ELi4EZNS0_16flip_kernel_implINS0_10OpaqueTypeILi1EEEEEvRNS_14TensorIteratorEEUliE_EEvlT1_
        .type           _ZN2at6native24index_elementwise_kernelILi128ELi4EZNS0_16flip_kernel_implINS0_10OpaqueTypeILi1EEEEEvRNS_14TensorIteratorEEUliE_EEvlT1_,@function
        .size           _ZN2at6native24index_elementwise_kernelILi128ELi4EZNS0_16flip_kernel_implINS0_10OpaqueTypeILi1EEEEEvRNS_14TensorIteratorEEUliE_EEvlT1_,(.L_x_27442 - _ZN2at6native24index_elementwise_kernelILi128ELi4EZNS0_16flip_kernel_implINS0_10OpaqueTypeILi1EEEEEvRNS_14TensorIteratorEEUliE_EEvlT1_)
        .other          _ZN2at6native24index_elementwise_kernelILi128ELi4EZNS0_16flip_kernel_implINS0_10OpaqueTypeILi1EEEEEvRNS_14TensorIteratorEEUliE_EEvlT1_,@"STO_CUDA_ENTRY STV_DEFAULT"
_ZN2at6native24index_elementwise_kernelILi128ELi4EZNS0_16flip_kernel_implINS0_10OpaqueTypeILi1EEEEEvRNS_14TensorIteratorEEUliE_EEvlT1_:
.text._ZN2at6native24index_elementwise_kernelILi128ELi4EZNS0_16flip_kernel_implINS0_10OpaqueTypeILi1EEEEEvRNS_14TensorIteratorEEUliE_EEvlT1_:
        /* <DEDUP_REMOVED lines=238> */
.L_x_47:
[----:B------:R-:W-:-:S04]  /*0ee0*/  IADD3 R4, P0, R3, c[0x0][0x368], RZ ;  /* 0x0000da0003047a10 */ /* 0x000fc80007f1e0ff */
[----:B------:R-:W-:-:S06]  /*0ef0*/  LEA.HI.X.SX32 R5, R3, c[0x0][0x36c], 0x1, P0 ;  /* 0x0000db0003057a11 */ /* 0x000fcc00000f0eff */
[----:B------:R-:W2:Y:S01]  /*0f00*/  LDG.E.U8.CONSTANT R5, [R4.64] ;  /* 0x0000000404057981 */ /* 0x000ea2000c1e9100 */
[----:B------:R-:W-:Y:S02]  /*0f10*/  IADD3 R6, P0, R2, c[0x0][0x360], RZ ;  /* 0x0000d80002067a10 */ /* 0x000fe40007f1e0ff */
[----:B------:R-:W-:Y:S02]  /*0f20*/  IADD3 R0, R0, 0x80, RZ ;  /* 0x0000008000007810 */ /* 0x000fe40007ffe0ff */
[----:B------:R-:W-:Y:S02]  /*0f30*/  LEA.HI.X.SX32 R7, R2, c[0x0][0x364], 0x1, P0 ;  /* 0x0000d90002077a11 */ /* 0x000fe400000f0eff */
[----:B------:R-:W-:Y:S02]  /*0f40*/  MOV R2, R0 ;  /* 0x0000000000027202 */ /* 0x000fe40000000f00 */
[----:B------:R-:W-:Y:S01]  /*0f50*/  MOV R3, RZ ;  /* 0x000000ff00037202 */ /* 0x000fe20000000f00 */
[----:B--2---:R0:W-:Y:S04]  /*0f60*/  STG.E.U8 [R6.64], R5 ;  /* 0x0000000506007986 */ /* 0x0041e8000c101104 */
.L_x_46:
[----:B------:R-:W-:Y:S05]  /*0f70*/  BSYNC B0 ;  /* 0x0000000000007941 */ /* 0x000fea0003800000 */
.L_x_45:
        /* <DEDUP_REMOVED lines=231> */
.L_x_50:
[----:B------:R-:W-:-:S04]  /*1df0*/  IADD3 R4, P0, R3, c[0x0][0x368], RZ ;  /* 0x0000da0003047a10 */ /* 0x000fc80007f1e0ff */
[----:B0-----:R-:W-:-:S06]  /*1e00*/  LEA.HI.X.SX32 R5, R3, c[0x0][0x36c], 0x1, P0 ;  /* 0x0000db0003057a11 */ /* 0x001fcc00000f0eff */
[----:B------:R-:W2:Y:S01]  /*1e10*/  LDG.E.U8.CONSTANT R5, [R4.64] ;  /* 0x0000000404057981 */ /* 0x000ea2000c1e9100 */
[----:B------:R-:W-:Y:S02]  /*1e20*/  IADD3 R6, P0, R2, c[0x0][0x360], RZ ;  /* 0x0000d80002067a10 */ /* 0x000fe40007f1e0ff */
[----:B------:R-:W-:Y:S02]  /*1e30*/  IADD3 R0, R0, 0x80, RZ ;  /* 0x0000008000007810 */ /* 0x000fe40007ffe0ff */
[----:B------:R-:W-:Y:S02]  /*1e40*/  LEA.HI.X.SX32 R7, R2, c[0x0][0x364], 0x1, P0 ;  /* 0x0000d90002077a11 */ /* 0x000fe400000f0eff */
[----:B------:R-:W-:Y:S02]  /*1e50*/  MOV R2, R0 ;  /* 0x0000000000027202 */ /* 0x000fe40000000f00 */
[----:B------:R-:W-:Y:S01]  /*1e60*/  MOV R3, RZ ;  /* 0x000000ff00037202 */ /* 0x000fe20000000f00 */
[----:B--2---:R0:W-:Y:S04]  /*1e70*/  STG.E.U8 [R6.64], R5 ;  /* 0x0000000506007986 */ /* 0x0041e8000c101104 */
.L_x_49:
[----:B------:R-:W-:Y:S05]  /*1e80*/  BSYNC B0 ;  /* 0x0000000000007941 */ /* 0x000fea0003800000 */
.L_x_48:
        /* <DEDUP_REMOVED lines=231> */
.L_x_53:
        /* <DEDUP_REMOVED lines=9> */
.L_x_52:
[----:B------:R-:W-:Y:S05]  /*2d90*/  BSYNC B0 ;  /* 0x0000000000007941 */ /* 0x000fea0003800000 */
.L_x_51:
        /* <DEDUP_REMOVED lines=230> */
.L_x_54:
[----:B------:R-:W-:-:S04]  /*3c00*/  IADD3 R4, P0, R3, c[0x0][0x368], RZ ;  /* 0x0000da0003047a10 */ /* 0x000fc80007f1e0ff */
[----:B0-----:R-:W-:-:S06]  /*3c10*/  LEA.HI.X.SX32 R5, R3, c[0x0][0x36c], 0x1, P0 ;  /* 0x0000db0003057a11 */ /* 0x001fcc00000f0eff */
[----:B------:R-:W2:Y:S01]  /*3c20*/  LDG.E.U8.CONSTANT R5, [R4.64] ;  /* 0x0000000404057981 */ /* 0x000ea2000c1e9100 */
[----:B------:R-:W-:-:S04]  /*3c30*/  IADD3 R6, P0, R2, c[0x0][0x360], RZ ;  /* 0x0000d80002067a10 */ /* 0x000fc80007f1e0ff */
[----:B------:R-:W-:-:S05]  /*3c40*/  LEA.HI.X.SX32 R7, R2, c[0x0][0x364], 0x1, P0 ;  /* 0x0000d90002077a11 */ /* 0x000fca00000f0eff */
[----:B--2---:R-:W-:Y:S01]  /*3c50*/  STG.E.U8 [R6.64], R5 ;  /* 0x0000000506007986 */ /* 0x004fe2000c101104 */
[----:B------:R-:W-:Y:S05]  /*3c60*/  EXIT ;  /* 0x000000000000794d */ /* 0x000fea0003800000 */
.L_x_55:
        /* <DEDUP_REMOVED lines=9> */
.L_x_27442:


//--------------------- .text._ZN2at6native18elementwise_kernelILi128ELi4EZNS0_15gpu_kernel_implIZZZNS0_28launch_masked_scatter_kernelERKNS_10TensorBaseES5_S5_S5_ENKUlvE_clEvENKUlvE10_clEvEUlN3c104HalfEblE_EEvRNS_18TensorIteratorBaseERKT_EUliE_EEviT1_ --------------------------
	.section	.text._ZN2at6native18elementwise_kernelILi128ELi4EZNS0_15gpu_kernel_implIZZZNS0_28launch_masked_scatter_kernelERKNS_10TensorBaseES5_S5_S5_ENKUlvE_clEvENKUlvE10_clEvEUlN3c104HalfEblE_EEvRNS_18TensorIteratorBaseERKT_EUliE_EEviT1_,"ax",@progbits
	.sectioninfo	@"SHI_REGISTERS=27"
	.align	128
        .global         _ZN2at6native18elementwise_kernelILi128ELi4EZNS0_15gpu_kernel_implIZZZNS0_28launch_masked_scatter_kernelERKNS_10TensorBaseES5_S5_S5_ENKUlvE_clEvENKUlvE10_clEvEUlN3c104HalfEblE_EEvRNS_18TensorIteratorBaseERKT_EUliE_EEviT1_
        .type           _ZN2at6native18elementwise_kernelILi128ELi4EZNS0_15gpu_kernel_implIZZZNS0_28launch_masked_scatter_kernelERKNS_10TensorBaseES5_S5_S5_ENKUlvE_clEvENKUlvE10_clEvEUlN3c104HalfEblE_EEvRNS_18TensorIteratorBaseERKT_EUliE_EEviT1_,@function
        .size           _ZN2at6native18elementwise_kernelILi128ELi4EZNS0_15gpu_kernel_implIZZZNS0_28launch_masked_scatter_kernelERKNS_10TensorBaseES5_S5_S5_ENKUlvE_clEvENKUlvE10_clEvEUlN3c104HalfEblE_EEvRNS_18TensorIteratorBaseERKT_EUliE_EEviT1_,(.L_x_27443 - _ZN2at6native18elementwise_kernelILi128ELi4EZNS0_15gpu_kernel_implIZZZNS0_28launch_masked_scatter_kernelERKNS_10TensorBaseES5_S5_S5_ENKUlvE_clEvENKUlvE10_clEvEUlN3c104HalfEblE_EEvRNS_18TensorIteratorBaseERKT_EUliE_EEviT1_)
        .other          _ZN2at6native18elementwise_kernelILi128ELi4EZNS0_15gpu_kernel_implIZZZNS0_28launch_masked_scatter_kernelERKNS_10TensorBaseES5_S5_S5_ENKUlvE_clEvENKUlvE10_clEvEUlN3c104HalfEblE_EEvRNS_18TensorIteratorBaseERKT_EUliE_EEviT1_,@"STO_CUDA_ENTRY STV_DEFAULT"
_ZN2at6native18elementwise_kernelILi128ELi4EZNS0_15gpu_kernel_implIZZZNS0_28launch_masked_scatter_kernelERKNS_10TensorBaseES5_S5_S5_ENKUlvE_clEvENKUlvE10_clEvEUlN3c104HalfEblE_EEvRNS_18TensorIteratorBaseERKT_EUliE_EEviT1_:
.text._ZN2at6native18elementwise_kernelILi128ELi4EZNS0_15gpu_kernel_implIZZZNS0_28launch_masked_scatter_kernelERKNS_10TensorBaseES5_S5_S5_ENKUlvE_clEvENKUlvE10_clEvEUlN3c104HalfEblE_EEvRNS_18TensorIteratorBaseERKT_EUliE_EEviT1_:
[----:B------:R-:W-:Y:S02]  /*0000*/  IMAD.MOV.U32 R1, RZ, RZ, c[0x0][0x28] ;  /* 0x00000a00ff017624 */ /* 0x000fe400078e00ff */
[----:B------:R-:W0:Y:S01]  /*0010*/  S2R R19, SR_CTAID.X ;  /* 0x0000000000137919 */ /* 0x000e220000002500 */
[----:B------:R-:W-:Y:S01]  /*0020*/  ULDC.64 UR36, c[0x0][0x118] ;  /* 0x0000460000247ab9 */ /* 0x000fe20000000a00 */
[----:B------:R-:W-:Y:S02]  /*0030*/  BSSY B6, `(.L_x_56) ;  /* 0x0000519000067945 */ /* 0x000fe40003800000 */
[----:B------:R-:W0:Y:S02]  /*0040*/  S2R R18, SR_TID.X ;  /* 0x0000000000127919 */ /* 0x000e240000002100 */
[----:B0-----:R-:W-:-:S05]  /*0050*/  IMAD R23, R19, 0x200, R18 ;  /* 0x0000020013177824 */ /* 0x001fca00078e0212 */
[----:B------:R-:W-:-:S13]  /*0060*/  ISETP.GE.AND P0, PT, R23, c[0x0][0x160], PT ;  /* 0x0000580017007a0c */ /* 0x000fda0003f06270 */
[----:B------:R-:W-:Y:S05]  /*0070*/  @P0 BRA `(.L_x_57) ;  /* 0x0000514000000947 */ /* 0x000fea0003800000 */
[----:B------:R-:W-:Y:S01]  /*0080*/  ISETP.NE.AND P0, PT, RZ, c[0x0][0x168], PT ;  /* 0x00005a00ff007a0c */ /* 0x000fe20003f05270 */
[----:B------:R-:W-:Y:S02]  /*0090*/  IMAD.MOV.U32 R22, RZ, RZ, RZ ;  /* 0x000000ffff167224 */ /* 0x000fe400078e00ff */
[----:B------:R-:W-:Y:S02]  /*00a0*/  IMAD.MOV.U32 R24, RZ, RZ, RZ ;  /* 0x000000ffff187224 */ /* 0x000fe400078e00ff */
[----:B------:R-:W-:Y:S02]  /*00b0*/  IMAD.MOV.U32 R0, RZ, RZ, RZ ;  /* 0x000000ffff007224 */ /* 0x000fe400078e00ff */
[----:B------:R-:W-:-:S06]  /*00c0*/  IMAD.MOV.U32 R16, RZ, RZ, RZ ;  /* 0x000000ffff107224 */ /* 0x000fcc00078e00ff */
[----:B------:R-:W-:Y:S05]  /*00d0*/  @!P0 BRA `(.L_x_58) ;  /* 0x0000113000008947 */ /* 0x000fea0003800000 */
[----:B------:R-:W-:Y:S02]  /*00e0*/  IMAD.MOV.U32 R22, RZ, RZ, RZ ;  /* 0x000000ffff167224 */ /* 0x000fe400078e00ff */
[----:B------:R-:W-:Y:S02]  /*00f0*/  IMAD.MOV.U32 R6, RZ, RZ, c[0x0][0x168] ;  /* 0x00005a00ff067624 */ /* 0x000fe400078e00ff */
[----:B------:R-:W-:-:S03]  /*0100*/  IMAD.HI.U32 R4, R23, c[0x0][0x170], R22 ;  /* 0x00005c0017047a27 */ /* 0x000fc600078e0016 */
[----:B------:R-:W-:Y:S02]  /*0110*/  ISETP.NE.AND P0, PT, R6, 0x1, PT ;  /* 0x000000010600780c */ /* 0x000fe40003f05270 */
[----:B------:R-:W-:-:S05]  /*0120*/  SHF.R.U32.HI R5, RZ, c[0x0][0x174], R4 ;  /* 0x00005d00ff057a19 */ /* 0x000fca0000011604 */
[----:B------:R-:W-:-:S04]  /*0130*/  IMAD.MOV R0, RZ, RZ, -R5 ;  /* 0x000000ffff007224 */ /* 0x000fc800078e0a05 */
[----:B------:R-:W-:-:S04]  /*0140*/  IMAD R23, R0, c[0x0][0x16c], R23 ;  /* 0x00005b0000177a24 */ /* 0x000fc800078e0217 */
[C---:B------:R-:W-:Y:S02]  /*0150*/  IMAD R16, R23.reuse, c[0x0][0x298], RZ ;  /* 0x0000a60017107a24 */ /* 0x040fe400078e02ff */
[C---:B------:R-:W-:Y:S02]  /*0160*/  IMAD R0, R23.reuse, c[0x0][0x29c], RZ ;  /* 0x0000a70017007a24 */ /* 0x040fe400078e02ff */
[C---:B------:R-:W-:Y:S02]  /*0170*/  IMAD R24, R23.reuse, c[0x0][0x2a0], RZ ;  /* 0x0000a80017187a24 */ /* 0x040fe400078e02ff */
[----:B------:R-:W-:Y:S01]  /*0180*/  IMAD R22, R23, c[0x0][0x2a4], RZ ;  /* 0x0000a90017167a24 */ /* 0x000fe200078e02ff */
[----:B------:R-:W-:Y:S05]  /*0190*/  @!P0 BRA `(.L_x_58) ;  /* 0x0000107000008947 */ /* 0x000fea0003800000 */
[----:B------:R-:W-:Y:S01]  /*01a0*/  IMAD.MOV.U32 R4, RZ, RZ, RZ ;  /* 0x000000ffff047224 */ /* 0x000fe200078e00ff */
[----:B------:R-:W-:-:S03]  /*01b0*/  ISETP.NE.AND P0, PT, R6, 0x2, PT ;  /* 0x000000020600780c */ /* 0x000fc60003f05270 */
[----:B------:R-:W-:-:S05]  /*01c0*/  IMAD.HI.U32 R2, R5, c[0x0][0x17c], R4 ;  /* 0x00005f0005027a27 */ /* 0x000fca00078e0004 */
[----:B------:R-:W-:-:S05]  /*01d0*/  SHF.R.U32.HI R3, RZ, c[0x0][0x180], R2 ;  /* 0x00006000ff037a19 */ /* 0x000fca0000011602 */
[----:B------:R-:W-:-:S04]  /*01e0*/  IMAD.MOV R4, RZ, RZ, -R3 ;  /* 0x000000ffff047224 */ /* 0x000fc800078e0a03 */
[----:B------:R-:W-:-:S04]  /*01f0*/  IMAD R5, R4, c[0x0][0x178], R5 ;  /* 0x00005e0004057a24 */ /* 0x000fc800078e0205 */
[C---:B------:R-:W-:Y:S02]  /*0200*/  IMAD R16, R5.reuse, c[0x0][0x2a8], RZ ;  /* 0x0000aa0005107a24 */ /* 0x040fe400078e02ff */
[C---:B------:R-:W-:Y:S02]  /*0210*/  IMAD R0, R5.reuse, c[0x0][0x2ac], R0 ;  /* 0x0000ab0005007a24 */ /* 0x040fe400078e0200 */
[C---:B------:R-:W-:Y:S02]  /*0220*/  IMAD R24, R5.reuse, c[0x0][0x2b0], R24 ;  /* 0x0000ac0005187a24 */ /* 0x040fe400078e0218 */
[----:B------:R-:W-:Y:S02]  /*0230*/  IMAD R22, R5, c[0x0][0x2b4], R22 ;  /* 0x0000ad0005167a24 */ /* 0x000fe400078e0216 */
[----:B------:R-:W-:Y:S01]  /*0240*/  IMAD R16, R23, c[0x0][0x298], R16 ;  /* 0x0000a60017107a24 */ /* 0x000fe200078e0210 */
[----:B------:R-:W-:Y:S05]  /*0250*/  @!P0 BRA `(.L_x_58) ;  /* 0x00000fb000008947 */ /* 0x000fea0003800000 */
[----:B------:R-:W-:Y:S01]  /*0260*/  IMAD.MOV.U32 R2, RZ, RZ, RZ ;  /* 0x000000ffff027224 */ /* 0x000fe200078e00ff */
[----:B------:R-:W-:-:S03]  /*0270*/  ISETP.NE.AND P0, PT, R6, 0x3, PT ;  /* 0x000000030600780c */ /* 0x000fc60003f05270 */
[----:B------:R-:W-:-:S05]  /*0280*/  IMAD.HI.U32 R4, R3, c[0x0][0x188], R2 ;  /* 0x0000620003047a27 */ /* 0x000fca00078e0002 */
[----:B------:R-:W-:-:S05]  /*0290*/  SHF.R.U32.HI R5, RZ, c[0x0][0x18c], R4 ;  /* 0x00006300ff057a19 */ /* 0x000fca0000011604 */
[----:B------:R-:W-:-:S04]  /*02a0*/  IMAD.MOV R2, RZ, RZ, -R5 ;  /* 0x000000ffff027224 */ /* 0x000fc800078e0a05 */
[----:B------:R-:W-:-:S04]  /*02b0*/  IMAD R3, R2, c[0x0][0x184], R3 ;  /* 0x0000610002037a24 */ /* 0x000fc800078e0203 */
[C---:B------:R-:W-:Y:S02]  /*02c0*/  IMAD R16, R3.reuse, c[0x0][0x2b8], R16 ;  /* 0x0000ae0003107a24 */ /* 0x040fe400078e0210 */
[C---:B------:R-:W-:Y:S02]  /*02d0*/  IMAD R0, R3.reuse, c[0x0][0x2bc], R0 ;  /* 0x0000af0003007a24 */ /* 0x040fe400078e0200 */
[C---:B------:R-:W-:Y:S02]  /*02e0*/  IMAD R24, R3.reuse, c[0x0][0x2c0], R24 ;  /* 0x0000b00003187a24 */ /* 0x040fe400078e0218 */
        /* <DEDUP_REMOVED lines=233> */
[----:B------:R-:W-:-:S04]  /*1180*/  IMAD.MOV.U32 R2, RZ, RZ, RZ ;  /* 0x000000ffff027224 */ /* 0x000fc800078e00ff */
[----:B------:R-:W-:-:S05]  /*1190*/  IMAD.HI.U32 R2, R3, c[0x0][0x290], R2 ;  /* 0x0000a40003027a27 */ /* 0x000fca00078e0002 */
[----:B------:R-:W-:-:S05]  /*11a0*/  SHF.R.U32.HI R2, RZ, c[0x0][0x294], R2 ;  /* 0x0000a500ff027a19 */ /* 0x000fca0000011602 */
[----:B------:R-:W-:-:S04]  /*11b0*/  IMAD.MOV R2, RZ, RZ, -R2 ;  /* 0x000000ffff027224 */ /* 0x000fc800078e0a02 */
[----:B------:R-:W-:-:S04]  /*11c0*/  IMAD R3, R2, c[0x0][0x28c], R3 ;  /* 0x0000a30002037a24 */ /* 0x000fc800078e0203 */
[C---:B------:R-:W-:Y:S02]  /*11d0*/  IMAD R16, R3.reuse, c[0x0][0x418], R16 ;  /* 0x0001060003107a24 */ /* 0x040fe400078e0210 */
[C---:B------:R-:W-:Y:S02]  /*11e0*/  IMAD R0, R3.reuse, c[0x0][0x41c], R0 ;  /* 0x0001070003007a24 */ /* 0x040fe400078e0200 */
[C---:B------:R-:W-:Y:S02]  /*11f0*/  IMAD R24, R3.reuse, c[0x0][0x420], R24 ;  /* 0x0001080003187a24 */ /* 0x040fe400078e0218 */
[----:B------:R-:W-:Y:S02]  /*1200*/  IMAD R22, R3, c[0x0][0x424], R22 ;  /* 0x0001090003167a24 */ /* 0x000fe400078e0216 */
.L_x_58:
[----:B------:R-:W0:Y:S01]  /*1210*/  LDC.U8 R5, c[0x0][0x459] ;  /* 0x00011640ff057b82 */ /* 0x000e220000000000 */
[----:B------:R-:W-:Y:S02]  /*1220*/  IADD3 R16, P1, R16, c[0x0][0x428], RZ ;  /* 0x00010a0010107a10 */ /* 0x000fe40007f3e0ff */
[----:B------:R-:W-:-:S03]  /*1230*/  IADD3 R2, P2, R0, c[0x0][0x430], RZ ;  /* 0x00010c0000027a10 */ /* 0x000fc60007f5e0ff */
[----:B------:R-:W-:Y:S02]  /*1240*/  IMAD.X R17, RZ, RZ, c[0x0][0x42c], P1 ;  /* 0x00010b00ff117624 */ /* 0x000fe400008e06ff */
[----:B------:R-:W-:Y:S01]  /*1250*/  IMAD.X R3, RZ, RZ, c[0x0][0x434], P2 ;  /* 0x00010d00ff037624 */ /* 0x000fe200010e06ff */
[----:B0-----:R-:W-:-:S04]  /*1260*/  PRMT R4, R5, 0x9910, RZ ;  /* 0x0000991005047816 */ /* 0x001fc800000000ff */
[----:B------:R-:W-:-:S13]  /*1270*/  ISETP.GT.AND P0, PT, R4, 0x9, PT ;  /* 0x000000090400780c */ /* 0x000fda0003f04270 */
[----:B------:R-:W-:Y:S05]  /*1280*/  @P0 BRA `(.L_x_59) ;  /* 0x0000044000000947 */ /* 0x000fea0003800000 */
[----:B------:R-:W-:-:S13]  /*1290*/  ISETP.GT.AND P0, PT, R4, 0x4, PT ;  /* 0x000000040400780c */ /* 0x000fda0003f04270 */
[----:B------:R-:W-:Y:S05]  /*12a0*/  @P0 BRA `(.L_x_60) ;  /* 0x0000025000000947 */ /* 0x000fea0003800000 */
[----:B------:R-:W-:-:S13]  /*12b0*/  ISETP.GT.AND P0, PT, R4, 0x1, PT ;  /* 0x000000010400780c */ /* 0x000fda0003f04270 */
[----:B------:R-:W-:Y:S05]  /*12c0*/  @P0 BRA `(.L_x_61) ;  /* 0x000000e000000947 */ /* 0x000fea0003800000 */
[----:B------:R-:W-:-:S13]  /*12d0*/  ISETP.NE.AND P0, PT, R5, RZ, PT ;  /* 0x000000ff0500720c */ /* 0x000fda0003f05270 */
[----:B------:R-:W-:Y:S05]  /*12e0*/  @!P0 BRA `(.L_x_62) ;  /* 0x0000007000008947 */ /* 0x000fea0003800000 */
[----:B------:R-:W-:-:S13]  /*12f0*/  ISETP.NE.AND P0, PT, R4, 0x1, PT ;  /* 0x000000010400780c */ /* 0x000fda0003f05270 */
[----:B------:R-:W-:Y:S05]  /*1300*/  @P0 BRA `(.L_x_63) ;  /* 0x00000d9000000947 */ /* 0x000fea0003800000 */
[----:B------:R-:W2:Y:S02]  /*1310*/  LDG.E.S8 R2, [R2.64] ;  /* 0x0000002402027981 */ /* 0x000ea4000c1e1300 */
[----:B--2---:R-:W0:Y:S02]  /*1320*/  I2F.S16 R0, R2 ;  /* 0x0000000200007306 */ /* 0x004e240000101400 */
[----:B0-----:R-:W-:-:S04]  /*1330*/  F2FP.PACK_AB R0, RZ, R0 ;  /* 0x00000000ff00723e */ /* 0x001fc800000000ff */
[----:B------:R-:W-:Y:S01]  /*1340*/  PRMT R23, R0, 0x7610, R23 ;  /* 0x0000761000177816 */ /* 0x000fe20000000017 */
[----:B------:R-:W-:Y:S05]  /*1350*/  BRA `(.L_x_64) ;  /* 0x00000f2000007947 */ /* 0x000fea0003800000 */
.L_x_62:
[----:B------:R-:W2:Y:S02]  /*1360*/  LDG.E.U8 R2, [R2.64] ;  /* 0x0000002402027981 */ /* 0x000ea4000c1e1100 */
[----:B--2---:R-:W0:Y:S02]  /*1370*/  I2F.U16 R0, R2 ;  /* 0x0000000200007306 */ /* 0x004e240000101000 */
[----:B0-----:R-:W-:-:S04]  /*1380*/  F2FP.PACK_AB R0, RZ, R0 ;  /* 0x00000000ff00723e */ /* 0x001fc800000000ff */
[----:B------:R-:W-:Y:S01]  /*1390*/  PRMT R23, R0, 0x7610, R23 ;  /* 0x0000761000177816 */ /* 0x000fe20000000017 */
[----:B------:R-:W-:Y:S05]  /*13a0*/  BRA `(.L_x_64) ;  /* 0x00000ed000007947 */ /* 0x000fea0003800000 */
.L_x_61:
[----:B------:R-:W-:-:S13]  /*13b0*/  ISETP.NE.AND P0, PT, R4, 0x2, PT ;  /* 0x000000020400780c */ /* 0x000fda0003f05270 */
[----:B------:R-:W-:Y:S05]  /*13c0*/  @!P0 BRA `(.L_x_65) ;  /* 0x000000e000008947 */ /* 0x000fea0003800000 */
[----:B------:R-:W-:-:S13]  /*13d0*/  ISETP.NE.AND P0, PT, R4, 0x3, PT ;  /* 0x000000030400780c */ /* 0x000fda0003f05270 */
[----:B------:R-:W-:Y:S05]  /*13e0*/  @!P0 BRA `(.L_x_66) ;  /* 0x0000007000008947 */ /* 0x000fea0003800000 */
[----:B------:R-:W-:-:S13]  /*13f0*/  ISETP.NE.AND P0, PT, R4, 0x4, PT ;  /* 0x000000040400780c */ /* 0x000fda0003f05270 */
[----:B------:R-:W-:Y:S05]  /*1400*/  @P0 BRA `(.L_x_63) ;  /* 0x00000c9000000947 */ /* 0x000fea0003800000 */
[----:B------:R-:W2:Y:S02]  /*1410*/  LDG.E.64 R2, [R2.64] ;  /* 0x0000002402027981 */ /* 0x000ea4000c1e1b00 */
[----:B--2---:R-:W0:Y:S02]  /*1420*/  I2F.S64 R0, R2 ;  /* 0x0000000200007312 */ /* 0x004e240000301400 */
[----:B0-----:R-:W-:-:S04]  /*1430*/  F2FP.PACK_AB R0, RZ, R0 ;  /* 0x00000000ff00723e */ /* 0x001fc800000000ff */
[----:B------:R-:W-:Y:S01]  /*1440*/  PRMT R23, R0, 0x7610, R23 ;  /* 0x0000761000177816 */ /* 0x000fe20000000017 */
[----:B------:R-:W-:Y:S05]  /*1450*/  BRA `(.L_x_64) ;  /* 0x00000e2000007947 */ /* 0x000fea0003800000 */
.L_x_66:
[----:B------:R-:W2:Y:S02]  /*1460*/  LDG.E R2, [R2.64] ;  /* 0x0000002402027981 */ /* 0x000ea4000c1e1900 */
[----:B--2---:R-:W0:Y:S02]  /*1470*/  I2F R0, R2 ;  /* 0x0000000200007306 */ /* 0x004e240000201400 */
[----:B0-----:R-:W-:-:S04]  /*1480*/  F2FP.PACK_AB R0, RZ, R0 ;  /* 0x00000000ff00723e */ /* 0x001fc800000000ff */
[----:B------:R-:W-:Y:S01]  /*1490*/  PRMT R23, R0, 0x7610, R23 ;  /* 0x0000761000177816 */ /* 0x000fe20000000017 */
[----:B------:R-:W-:Y:S05]  /*14a0*/  BRA `(.L_x_64) ;  /* 0x00000dd000007947 */ /* 0x000fea0003800000 */
.L_x_65:
[----:B------:R-:W2:Y:S02]  /*14b0*/  LDG.E.U16 R2, [R2.64] ;  /* 0x0000002402027981 */ /* 0x000ea4000c1e1500 */
[----:B--2---:R-:W0:Y:S02]  /*14c0*/  I2F.S16 R0, R2 ;  /* 0x0000000200007306 */ /* 0x004e240000101400 */
[----:B0-----:R-:W-:-:S04]  /*14d0*/  F2FP.PACK_AB R0, RZ, R0 ;  /* 0x00000000ff00723e */ /* 0x001fc800000000ff */
[----:B------:R-:W-:Y:S01]  /*14e0*/  PRMT R23, R0, 0x7610, R23 ;  /* 0x0000761000177816 */ /* 0x000fe20000000017 */
[----:B------:R-:W-:Y:S05]  /*14f0*/  BRA `(.L_x_64) ;  /* 0x00000d8000007947 */ /* 0x000fea0003800000 */
.L_x_60:
[----:B------:R-:W-:-:S13]  /*1500*/  ISETP.GT.AND P0, PT, R4, 0x6, PT ;  /* 0x000000060400780c */ /* 0x000fda0003f04270 */
[----:B------:R-:W-:Y:S05]  /*1510*/  @P0 BRA `(.L_x_67) ;  /* 0x0000009000000947 */ /* 0x000fea0003800000 */
[----:B------:R-:W-:-:S13]  /*1520*/  ISETP.NE.AND P0, PT, R4, 0x5, PT ;  /* 0x000000050400780c */ /* 0x000fda0003f05270 */
[----:B------:R-:W-:Y:S05]  /*1530*/  @!P0 BRA `(.L_x_68) ;  /* 0x0000005000008947 */ /* 0x000fea0003800000 */
[----:B------:R-:W-:-:S13]  /*1540*/  ISETP.NE.AND P0, PT, R4, 0x6, PT ;  /* 0x000000060400780c */ /* 0x000fda0003f05270 */
[----:B------:R-:W-:Y:S05]  /*1550*/  @P0 BRA `(.L_x_63) ;  /* 0x00000b4000000947 */ /* 0x000fea0003800000 */
[----:B------:R-:W2:Y:S02]  /*1560*/  LDG.E R2, [R2.64] ;  /* 0x0000002402027981 */ /* 0x000ea4000c1e1900 */
[----:B--2---:R-:W-:Y:S01]  /*1570*/  F2FP.PACK_AB R23, RZ, R2 ;  /* 0x00000002ff17723e */ /* 0x004fe200000000ff */
[----:B------:R-:W-:Y:S05]  /*1580*/  BRA `(.L_x_64) ;  /* 0x00000cf000007947 */ /* 0x000fea0003800000 */
.L_x_68:
[----:B------:R0:W5:Y:S01]  /*1590*/  LDG.E.U16 R23, [R2.64] ;  /* 0x0000002402177981 */ /* 0x000162000c1e1500 */
[----:B------:R-:W-:Y:S05]  /*15a0*/  BRA `(.L_x_64) ;  /* 0x00000cd000007947 */ /* 0x000fea0003800000 */
.L_x_67:
[----:B------:R-:W-:-:S13]  /*15b0*/  ISETP.NE.AND P0, PT, R4, 0x7, PT ;  /* 0x000000070400780c */ /* 0x000fda0003f05270 */
[----:B------:R-:W-:Y:S05]  /*15c0*/  @!P0 BRA `(.L_x_69) ;  /* 0x0000009000008947 */ /* 0x000fea0003800000 */
[----:B------:R-:W-:-:S13]  /*15d0*/  ISETP.NE.AND P0, PT, R4, 0x8, PT ;  /* 0x000000080400780c */ /* 0x000fda0003f05270 */
[----:B------:R-:W-:Y:S05]  /*15e0*/  @!P0 BRA `(.L_x_70) ;  /* 0x0000005000008947 */ /* 0x000fea0003800000 */
[----:B------:R-:W-:-:S13]  /*15f0*/  ISETP.NE.AND P0, PT, R4, 0x9, PT ;  /* 0x000000090400780c */ /* 0x000fda0003f05270 */
[----:B------:R-:W-:Y:S05]  /*1600*/  @P0 BRA `(.L_x_63) ;  /* 0x00000a9000000947 */ /* 0x000fea0003800000 */
[----:B------:R-:W2:Y:S02]  /*1610*/  LDG.E R2, [R2.64] ;  /* 0x0000002402027981 */ /* 0x000ea4000c1e1900 */
[----:B--2---:R-:W-:Y:S01]  /*1620*/  F2FP.PACK_AB R23, RZ, R2 ;  /* 0x00000002ff17723e */ /* 0x004fe200000000ff */
[----:B------:R-:W-:Y:S05]  /*1630*/  BRA `(.L_x_64) ;  /* 0x00000c4000007947 */ /* 0x000fea0003800000 */
.L_x_70:
[----:B------:R0:W5:Y:S01]  /*1640*/  LDG.E.U16 R23, [R2.64] ;  /* 0x0000002402177981 */ /* 0x000162000c1e1500 */
[----:B------:R-:W-:Y:S05]  /*1650*/  BRA `(.L_x_64) ;  /* 0x00000c2000007947 */ /* 0x000fea0003800000 */
.L_x_69:
[----:B------:R-:W2:Y:S02]  /*1660*/  LDG.E.64 R2, [R2.64] ;  /* 0x0000002402027981 */ /* 0x000ea4000c1e1b00 */
[----:B--2---:R-:W0:Y:S01]  /*1670*/  F2F.F32.F64 R0, R2 ;  /* 0x0000000200007310 */ /* 0x004e220000301000 */
[----:B------:R-:W0:-:S14]  /*1680*/  DSETP.GEU.AND P0, PT, |R2|, c[0x2][0x0], PT ;  /* 0x008000000200762a */ /* 0x000e1c0003f0e200 */
[----:B0-----:R-:W-:-:S05]  /*1690*/  @!P0 FMUL R0, R0, 1.175494350822287508e-38 ;  /* 0x0080000000008820 */ /* 0x001fca0000400000 */
[----:B------:R-:W-:-:S04]  /*16a0*/  F2FP.PACK_AB R0, RZ, R0 ;  /* 0x00000000ff00723e */ /* 0x000fc800000000ff */
[----:B------:R-:W-:Y:S01]  /*16b0*/  PRMT R23, R0, 0x7610, R23 ;  /* 0x0000761000177816 */ /* 0x000fe20000000017 */
[----:B------:R-:W-:Y:S05]  /*16c0*/  BRA `(.L_x_64) ;  /* 0x00000bb000007947 */ /* 0x000fea0003800000 */
.L_x_59:
[----:B------:R-:W-:-:S13]  /*16d0*/  ISETP.GT.AND P0, PT, R4, 0x18, PT ;  /* 0x000000180400780c */ /* 0x000fda0003f04270 */
[----:B------:R-:W-:Y:S05]  /*16e0*/  @P0 BRA `(.L_x_71) ;  /* 0x0000043000000947 */ /* 0x000fea0003800000 */
[----:B------:R-:W-:-:S13]  /*16f0*/  ISETP.GT.AND P0, PT, R4, 0xe, PT ;  /* 0x0000000e0400780c */ /* 0x000fda0003f04270 */
[----:B------:R-:W-:Y:S05]  /*1700*/  @P0 BRA `(.L_x_72) ;  /* 0x0000011000000947 */ /* 0x000fea0003800000 */
[----:B------:R-:W-:-:S13]  /*1710*/  ISETP.NE.AND P0, PT, R4, 0xa, PT ;  /* 0x0000000a0400780c */ /* 0x000fda0003f05270 */
[----:B------:R-:W-:Y:S05]  /*1720*/  @!P0 BRA `(.L_x_73) ;  /* 0x0000008000008947 */ /* 0x000fea0003800000 */
[----:B------:R-:W-:-:S13]  /*1730*/  ISETP.NE.AND P0, PT, R4, 0xb, PT ;  /* 0x0000000b0400780c */ /* 0x000fda0003f05270 */
[----:B------:R-:W-:Y:S05]  /*1740*/  @P0 BRA `(.L_x_63) ;  /* 0x0000095000000947 */ /* 0x000fea0003800000 */
[----:B------:R-:W2:Y:S02]  /*1750*/  LDG.E.U8 R2, [R2.64] ;  /* 0x0000002402027981 */ /* 0x000ea4000c1e1100 */
[----:B--2---:R-:W-:-:S04]  /*1760*/  ISETP.NE.AND P0, PT, R2, RZ, PT ;  /* 0x000000ff0200720c */ /* 0x004fc80003f05270 */
[----:B------:R-:W-:-:S04]  /*1770*/  FSEL R0, RZ, 1, !P0 ;  /* 0x3f800000ff007808 */ /* 0x000fc80004000000 */
[----:B------:R-:W-:-:S04]  /*1780*/  F2FP.PACK_AB R0, RZ, R0 ;  /* 0x00000000ff00723e */ /* 0x000fc800000000ff */
[----:B------:R-:W-:Y:S01]  /*1790*/  PRMT R23, R0, 0x7610, R23 ;  /* 0x0000761000177816 */ /* 0x000fe20000000017 */
[----:B------:R-:W-:Y:S05]  /*17a0*/  BRA `(.L_x_64) ;  /* 0x00000ad000007947 */ /* 0x000fea0003800000 */
.L_x_73:
[----:B------:R-:W2:Y:S02]  /*17b0*/  LDG.E.64 R2, [R2.64] ;  /* 0x0000002402027981 */ /* 0x000ea4000c1e1b00 */
[----:B--2---:R-:W0:Y:S01]  /*17c0*/  F2F.F32.F64 R0, R2 ;  /* 0x0000000200007310 */ /* 0x004e220000301000 */
[----:B------:R-:W0:-:S14]  /*17d0*/  DSETP.GEU.AND P0, PT, |R2|, c[0x2][0x0], PT ;  /* 0x008000000200762a */ /* 0x000e1c0003f0e200 */
[----:B0-----:R-:W-:-:S05]  /*17e0*/  @!P0 FMUL R0, R0, 1.175494350822287508e-38 ;  /* 0x0080000000008820 */ /* 0x001fca0000400000 */
[----:B------:R-:W-:-:S04]  /*17f0*/  F2FP.PACK_AB R0, RZ, R0 ;  /* 0x00000000ff00723e */ /* 0x000fc800000000ff */
[----:B------:R-:W-:Y:S01]  /*1800*/  PRMT R23, R0, 0x7610, R23 ;  /* 0x0000761000177816 */ /* 0x000fe20000000017 */
[----:B------:R-:W-:Y:S05]  /*1810*/  BRA `(.L_x_64) ;  /* 0x00000a6000007947 */ /* 0x000fea0003800000 */
.L_x_72:
[----:B------:R-:W-:-:S13]  /*1820*/  ISETP.NE.AND P0, PT, R4, 0xf, PT ;  /* 0x0000000f0400780c */ /* 0x000fda0003f05270 */
[----:B------:R-:W-:Y:S05]  /*1830*/  @!P0 BRA `(.L_x_74) ;  /* 0x0000029000008947 */ /* 0x000fea0003800000 */
[----:B------:R-:W-:-:S13]  /*1840*/  ISETP.NE.AND P0, PT, R4, 0x17, PT ;  /* 0x000000170400780c */ /* 0x000fda0003f05270 */
[----:B------:R-:W-:Y:S05]  /*1850*/  @!P0 BRA `(.L_x_75) ;  /* 0x0000018000008947 */ /* 0x000fea0003800000 */
[----:B------:R-:W-:-:S13]  /*1860*/  ISETP.NE.AND P0, PT, R4, 0x18, PT ;  /* 0x000000180400780c */ /* 0x000fda0003f05270 */
[----:B------:R-:W-:Y:S05]  /*1870*/  @P0 BRA `(.L_x_63) ;  /* 0x0000082000000947 */ /* 0x000fea0003800000 */
[----:B------:R-:W2:Y:S01]  /*1880*/  LDG.E.U8 R0, [R2.64] ;  /* 0x0000002402007981 */ /* 0x000ea2000c1e1100 */
[----:B------:R-:W-:Y:S02]  /*1890*/  IMAD.MOV.U32 R8, RZ, RZ, -0x800000 ;  /* 0xff800000ff087424 */ /* 0x000fe400078e00ff */
[----:B--2---:R-:W-:-:S05]  /*18a0*/  IMAD.SHL.U32 R0, R0, 0x1000000, RZ ;  /* 0x0100000000007824 */ /* 0x004fca00078e00ff */
[----:B------:R-:W-:-:S04]  /*18b0*/  LOP3.LUT R4, R0, 0x7f000000, RZ, 0xc0, !PT ;  /* 0x7f00000000047812 */ /* 0x000fc800078ec0ff */
[----:B------:R-:W0:Y:S01]  /*18c0*/  FLO.U32 R5, R4 ;  /* 0x0000000400057300 */ /* 0x000e2200000e0000 */
[C---:B------:R-:W-:Y:S02]  /*18d0*/  IADD3 R6, R4.reuse, 0x1000000, RZ ;  /* 0x0100000004067810 */ /* 0x040fe40007ffe0ff */
[----:B------:R-:W-:Y:S02]  /*18e0*/  IADD3 R2, R4, -0x1, RZ ;  /* 0xffffffff04027810 */ /* 0x000fe40007ffe0ff */
[----:B------:R-:W-:Y:S02]  /*18f0*/  SHF.R.S32.HI R6, RZ, 0x8, R6 ;  /* 0x00000008ff067819 */ /* 0x000fe40000011406 */
[----:B------:R-:W-:Y:S02]  /*1900*/  SHF.R.S32.HI R2, RZ, 0x1f, R2 ;  /* 0x0000001fff027819 */ /* 0x000fe40000011402 */
[----:B0-----:R-:W-:-:S04]  /*1910*/  IADD3 R5, -R5, 0x1f, RZ ;  /* 0x0000001f05057810 */ /* 0x001fc80007ffe1ff */
[C---:B------:R-:W-:Y:S02]  /*1920*/  ISETP.GT.U32.AND P0, PT, R5.reuse, 0x4, PT ;  /* 0x000000040500780c */ /* 0x040fe40003f04070 */
[----:B------:R-:W-:-:S04]  /*1930*/  IADD3 R5, R5, -0x4, RZ ;  /* 0xfffffffc05057810 */ /* 0x000fc80007ffe0ff */
[----:B------:R-:W-:-:S05]  /*1940*/  SEL R5, R5, RZ, P0 ;  /* 0x000000ff05057207 */ /* 0x000fca0000000000 */
[----:B------:R-:W-:Y:S01]  /*1950*/  IMAD R8, R5, R8, 0x3c000000 ;  /* 0x3c00000005087424 */ /* 0x000fe200078e0208 */
[----:B------:R-:W-:-:S04]  /*1960*/  SHF.L.U32 R5, R4, R5, RZ ;  /* 0x0000000504057219 */ /* 0x000fc800000006ff */
[----:B------:R-:W-:-:S04]  /*1970*/  LEA.HI R5, R5, R8, RZ, 0x1c ;  /* 0x0000000805057211 */ /* 0x000fc800078fe0ff */
[----:B------:R-:W-:-:S04]  /*1980*/  LOP3.LUT R5, R5, 0x7f800000, R6, 0xf8, !PT ;  /* 0x7f80000005057812 */ /* 0x000fc800078ef806 */
[----:B------:R-:W-:-:S04]  /*1990*/  LOP3.LUT R5, R5, R2, RZ, 0x30, !PT ;  /* 0x0000000205057212 */ /* 0x000fc800078e30ff */
[----:B------:R-:W-:-:S04]  /*19a0*/  LOP3.LUT R5, R5, 0x80000000, R0, 0xf8, !PT ;  /* 0x8000000005057812 */ /* 0x000fc800078ef800 */
[----:B------:R-:W-:-:S04]  /*19b0*/  F2FP.PACK_AB R5, RZ, R5 ;  /* 0x00000005ff05723e */ /* 0x000fc800000000ff */
[----:B------:R-:W-:Y:S01]  /*19c0*/  PRMT R23, R5, 0x7610, R23 ;  /* 0x0000761005177816 */ /* 0x000fe20000000017 */
[----:B------:R-:W-:Y:S05]  /*19d0*/  BRA `(.L_x_64) ;  /* 0x000008a000007947 */ /* 0x000fea0003800000 */
.L_x_75:
[----:B------:R-:W2:Y:S02]  /*19e0*/  LDG.E.U8 R2, [R2.64] ;  /* 0x0000002402027981 */ /* 0x000ea4000c1e1100 */
[C---:B--2---:R-:W-:Y:S02]  /*19f0*/  IMAD.SHL.U32 R0, R2.reuse, 0x2000000, RZ ;  /* 0x0200000002007824 */ /* 0x044fe400078e00ff */
[----:B------:R-:W-:-:S03]  /*1a00*/  IMAD.SHL.U32 R5, R2, 0x1000000, RZ ;  /* 0x0100000002057824 */ /* 0x000fc600078e00ff */
[----:B------:R-:W-:-:S13]  /*1a10*/  ISETP.GE.U32.AND P0, PT, R0, 0x8000000, PT ;  /* 0x080000000000780c */ /* 0x000fda0003f06070 */
[C---:B------:R-:W-:Y:S02]  /*1a20*/  @!P0 IMAD.SHL.U32 R0, R2.reuse, 0x100, RZ ;  /* 0x0000010002008824 */ /* 0x040fe400078e00ff */
[----:B------:R-:W-:-:S03]  /*1a30*/  @P0 IMAD.SHL.U32 R4, R2, 0x200000, RZ ;  /* 0x0020000002040824 */ /* 0x000fc600078e00ff */
[----:B------:R-:W-:Y:S02]  /*1a40*/  @!P0 LOP3.LUT R0, R0, 0x7f00, RZ, 0xc0, !PT ;  /* 0x00007f0000008812 */ /* 0x000fe400078ec0ff */
[----:B------:R-:W-:Y:S02]  /*1a50*/  @P0 LOP3.LUT R4, R4, 0x70000000, RZ, 0xfc, !PT ;  /* 0x7000000004040812 */ /* 0x000fe400078efcff */
[----:B------:R-:W-:-:S03]  /*1a60*/  @!P0 LOP3.LUT R0, R0, 0x3f000000, RZ, 0xfc, !PT ;  /* 0x3f00000000008812 */ /* 0x000fc600078efcff */
[----:B------:R-:W-:Y:S02]  /*1a70*/  @P0 FMUL.FTZ R4, R4, 1.9259299443872358531e-34 ;  /* 0x0780000004040820 */ /* 0x000fe40000410000 */
[----:B------:R-:W-:-:S05]  /*1a80*/  @!P0 FADD.FTZ R4, R0, -0.5 ;  /* 0xbf00000000048421 */ /* 0x000fca0000010000 */
[----:B------:R-:W-:-:S04]  /*1a90*/  LOP3.LUT R4, R4, 0x80000000, R5, 0xf8, !PT ;  /* 0x8000000004047812 */ /* 0x000fc800078ef805 */
[----:B------:R-:W-:-:S04]  /*1aa0*/  F2FP.PACK_AB R4, RZ, R4 ;  /* 0x00000004ff04723e */ /* 0x000fc800000000ff */
[----:B------:R-:W-:Y:S01]  /*1ab0*/  PRMT R23, R4, 0x7610, R23 ;  /* 0x0000761004177816 */ /* 0x000fe20000000017 */
[----:B------:R-:W-:Y:S05]  /*1ac0*/  BRA `(.L_x_64) ;  /* 0x000007b000007947 */ /* 0x000fea0003800000 */
.L_x_74:
[----:B------:R-:W2:Y:S02]  /*1ad0*/  LDG.E.U16 R0, [R2.64] ;  /* 0x0000002402007981 */ /* 0x000ea4000c1e1500 */
[----:B--2---:R-:W-:-:S04]  /*1ae0*/  PRMT R0, RZ, 0x5410, R0 ;  /* 0x00005410ff007816 */ /* 0x004fc80000000000 */
[----:B------:R-:W-:-:S04]  /*1af0*/  F2FP.PACK_AB R0, RZ, R0 ;  /* 0x00000000ff00723e */ /* 0x000fc800000000ff */
[----:B------:R-:W-:Y:S01]  /*1b00*/  PRMT R23, R0, 0x7610, R23 ;  /* 0x0000761000177816 */ /* 0x000fe20000000017 */
[----:B------:R-:W-:Y:S05]  /*1b10*/  BRA `(.L_x_64) ;  /* 0x0000076000007947 */ /* 0x000fea0003800000 */
.L_x_71:
[----:B------:R-:W-:-:S13]  /*1b20*/  ISETP.GT.AND P0, PT, R4, 0x1b, PT ;  /* 0x0000001b0400780c */ /* 0x000fda0003f04270 */
[----:B------:R-:W-:Y:S05]  /*1b30*/  @P0 BRA `(.L_x_76) ;  /* 0x0000044000000947 */ /* 0x000fea0003800000 */
[----:B------:R-:W-:-:S13]  /*1b40*/  ISETP.NE.AND P0, PT, R4, 0x19, PT ;  /* 0x000000190400780c */ /* 0x000fda0003f05270 */
[----:B------:R-:W-:Y:S05]  /*1b50*/  @!P0 BRA `(.L_x_77) ;  /* 0x0000025000008947 */ /* 0x000fea0003800000 */
[----:B------:R-:W-:-:S13]  /*1b60*/  ISETP.NE.AND P0, PT, R4, 0x1a, PT ;  /* 0x0000001a0400780c */ /* 0x000fda0003f05270 */
[----:B------:R-:W-:Y:S05]  /*1b70*/  @!P0 BRA `(.L_x_78) ;  /* 0x0000006000008947 */ /* 0x000fea0003800000 */
[----:B------:R-:W-:-:S13]  /*1b80*/  ISETP.NE.AND P0, PT, R4, 0x1b, PT ;  /* 0x0000001b0400780c */ /* 0x000fda0003f05270 */
[----:B------:R-:W-:Y:S05]  /*1b90*/  @P0 BRA `(.L_x_63) ;  /* 0x0000050000000947 */ /* 0x000fea0003800000 */
[----:B------:R-:W2:Y:S02]  /*1ba0*/  LDG.E.U16 R0, [R2.64] ;  /* 0x0000002402007981 */ /* 0x000ea4000c1e1500 */
[----:B--2---:R-:W0:Y:S02]  /*1bb0*/  I2F.U16 R0, R0 ;  /* 0x0000000000007306 */ /* 0x004e240000101000 */
[----:B0-----:R-:W-:Y:S01]  /*1bc0*/  F2FP.PACK_AB R23, RZ, R0 ;  /* 0x00000000ff17723e */ /* 0x001fe200000000ff */
[----:B------:R-:W-:Y:S05]  /*1bd0*/  BRA `(.L_x_64) ;  /* 0x000006a000007947 */ /* 0x000fea0003800000 */
.L_x_78:
[----:B------:R-:W2:Y:S01]  /*1be0*/  LDG.E.U8 R2, [R2.64] ;  /* 0x0000002402027981 */ /* 0x000ea2000c1e1100 */
[----:B------:R-:W-:Y:S01]  /*1bf0*/  BSSY B0, `(.L_x_79) ;  /* 0x0000018000007945 */ /* 0x000fe20003800000 */
[----:B------:R-:W-:Y:S01]  /*1c00*/  IMAD.MOV.U32 R0, RZ, RZ, RZ ;  /* 0x000000ffff007224 */ /* 0x000fe200078e00ff */
[----:B--2---:R-:W-:-:S13]  /*1c10*/  ISETP.NE.AND P0, PT, R2, RZ, PT ;  /* 0x000000ff0200720c */ /* 0x004fda0003f05270 */
[----:B------:R-:W-:Y:S05]  /*1c20*/  @!P0 BRA `(.L_x_80) ;  /* 0x0000014000008947 */ /* 0x000fea0003800000 */
[----:B------:R-:W-:-:S13]  /*1c30*/  ISETP.NE.AND P0, PT, R2, 0x80, PT ;  /* 0x000000800200780c */ /* 0x000fda0003f05270 */
[----:B------:R-:W-:Y:S01]  /*1c40*/  @!P0 IMAD.MOV.U32 R0, RZ, RZ, 0x7f800001 ;  /* 0x7f800001ff008424 */ /* 0x000fe200078e00ff */
[----:B------:R-:W-:Y:S05]  /*1c50*/  @!P0 BRA `(.L_x_80) ;  /* 0x0000011000008947 */ /* 0x000fea0003800000 */
[C---:B------:R-:W-:Y:S01]  /*1c60*/  LOP3.LUT P0, R0, R2.reuse, 0x78, RZ, 0xc0, !PT ;  /* 0x0000007802007812 */ /* 0x040fe2000780c0ff */
[----:B------:R-:W-:Y:S01]  /*1c70*/  BSSY B1, `(.L_x_81) ;  /* 0x000000c000017945 */ /* 0x000fe20003800000 */
[----:B------:R-:W-:Y:S02]  /*1c80*/  SHF.R.U32.HI R3, RZ, 0x7, R2 ;  /* 0x00000007ff037819 */ /* 0x000fe40000011602 */
[----:B------:R-:W-:Y:S02]  /*1c90*/  LOP3.LUT R2, R2, 0x7, RZ, 0xc0, !PT ;  /* 0x0000000702027812 */ /* 0x000fe400078ec0ff */
[----:B------:R-:W-:Y:S01]  /*1ca0*/  SHF.R.U32.HI R0, RZ, 0x3, R0 ;  /* 0x00000003ff007819 */ /* 0x000fe20000011600 */
[----:B------:R-:W-:-:S06]  /*1cb0*/  IMAD.U32 R4, R3, -0x80000000, RZ ;  /* 0x8000000003047824 */ /* 0x000fcc00078e00ff */
[----:B------:R-:W-:Y:S05]  /*1cc0*/  @P0 BRA `(.L_x_82) ;  /* 0x0000006000000947 */ /* 0x000fea0003800000 */
[----:B------:R-:W0:Y:S02]  /*1cd0*/  FLO.U32 R3, R2 ;  /* 0x0000000200037300 */ /* 0x000e2400000e0000 */
[----:B0-----:R-:W-:-:S04]  /*1ce0*/  IADD3 R3, -R3, 0x1f, RZ ;  /* 0x0000001f03037810 */ /* 0x001fc80007ffe1ff */
[----:B------:R-:W-:Y:S02]  /*1cf0*/  IADD3 R5, R3, -0x1c, RZ ;  /* 0xffffffe403057810 */ /* 0x000fe40007ffe0ff */
[----:B------:R-:W-:Y:S02]  /*1d00*/  IADD3 R0, R0, 0x1d, -R3 ;  /* 0x0000001d00007810 */ /* 0x000fe40007ffe803 */
[----:B------:R-:W-:-:S04]  /*1d10*/  SHF.L.U32 R5, R2, R5, RZ ;  /* 0x0000000502057219 */ /* 0x000fc800000006ff */
[----:B------:R-:W-:Y:S02]  /*1d20*/  LOP3.LUT R2, R5, 0x7, RZ, 0xc0, !PT ;  /* 0x0000000705027812 */ /* 0x000fe400078ec0ff */
.L_x_82:
[----:B------:R-:W-:Y:S05]  /*1d30*/  BSYNC B1 ;  /* 0x0000000000017941 */ /* 0x000fea0003800000 */
.L_x_81:
[----:B------:R-:W-:Y:S01]  /*1d40*/  LEA R3, R0, 0x3b800000, 0x17 ;  /* 0x3b80000000037811 */ /* 0x000fe200078eb8ff */
[----:B------:R-:W-:-:S05]  /*1d50*/  IMAD.SHL.U32 R0, R2, 0x100000, RZ ;  /* 0x0010000002007824 */ /* 0x000fca00078e00ff */
[----:B------:R-:W-:Y:S02]  /*1d60*/  LOP3.LUT R0, R3, R0, R4, 0xfe, !PT ;  /* 0x0000000003007212 */ /* 0x000fe400078efe04 */
.L_x_80:
[----:B------:R-:W-:Y:S05]  /*1d70*/  BSYNC B0 ;  /* 0x0000000000007941 */ /* 0x000fea0003800000 */
.L_x_79:
[----:B------:R-:W-:-:S04]  /*1d80*/  F2FP.PACK_AB R0, RZ, R0 ;  /* 0x00000000ff00723e */ /* 0x000fc800000000ff */
[----:B------:R-:W-:Y:S01]  /*1d90*/  PRMT R23, R0, 0x7610, R23 ;  /* 0x0000761000177816 */ /* 0x000fe20000000017 */
[----:B------:R-:W-:Y:S05]  /*1da0*/  BRA `(.L_x_64) ;  /* 0x000004d000007947 */ /* 0x000fea0003800000 */
.L_x_77:
        /* <DEDUP_REMOVED lines=21> */
.L_x_86:
[----:B------:R-:W-:Y:S05]  /*1f00*/  BSYNC B1 ;  /* 0x0000000000017941 */ /* 0x000fea0003800000 */
.L_x_85:
[----:B------:R-:W-:Y:S01]  /*1f10*/  LEA R3, R0, 0x37800000, 0x17 ;  /* 0x3780000000037811 */ /* 0x000fe200078eb8ff */
[----:B------:R-:W-:-:S05]  /*1f20*/  IMAD.SHL.U32 R0, R2, 0x200000, RZ ;  /* 0x0020000002007824 */ /* 0x000fca00078e00ff */
[----:B------:R-:W-:Y:S02]  /*1f30*/  LOP3.LUT R0, R3, R0, R4, 0xfe, !PT ;  /* 0x0000000003007212 */ /* 0x000fe400078efe04 */
.L_x_84:
[----:B------:R-:W-:Y:S05]  /*1f40*/  BSYNC B0 ;  /* 0x0000000000007941 */ /* 0x000fea0003800000 */
.L_x_83:
[----:B------:R-:W-:-:S04]  /*1f50*/  F2FP.PACK_AB R0, RZ, R0 ;  /* 0x00000000ff00723e */ /* 0x000fc800000000ff */
[----:B------:R-:W-:Y:S01]  /*1f60*/  PRMT R23, R0, 0x7610, R23 ;  /* 0x0000761000177816 */ /* 0x000fe20000000017 */
[----:B------:R-:W-:Y:S05]  /*1f70*/  BRA `(.L_x_64) ;  /* 0x0000030000007947 */ /* 0x000fea0003800000 */
.L_x_76:
[----:B------:R-:W-:-:S13]  /*1f80*/  ISETP.NE.AND P0, PT, R4, 0x1c, PT ;  /* 0x0000001c0400780c */ /* 0x000fda0003f05270 */
[----:B------:R-:W-:Y:S05]  /*1f90*/  @!P0 BRA `(.L_x_87) ;  /* 0x000002a000008947 */ /* 0x000fea0003800000 */
[----:B------:R-:W-:-:S13]  /*1fa0*/  ISETP.NE.AND P0, PT, R4, 0x1d, PT ;  /* 0x0000001d0400780c */ /* 0x000fda0003f05270 */
[----:B------:R-:W-:Y:S05]  /*1fb0*/  @!P0 BRA `(.L_x_88) ;  /* 0x0000023000008947 */ /* 0x000fea0003800000 */
[----:B------:R-:W-:-:S13]  /*1fc0*/  ISETP.NE.AND P0, PT, R4, 0x2c, PT ;  /* 0x0000002c0400780c */ /* 0x000fda0003f05270 */
[----:B------:R-:W-:Y:S05]  /*1fd0*/  @P0 BRA `(.L_x_63) ;  /* 0x000000c000000947 */ /* 0x000fea0003800000 */
[----:B------:R-:W2:Y:S01]  /*1fe0*/  LDG.E.U8 R2, [R2.64] ;  /* 0x0000002402027981 */ /* 0x000ea2000c1e1100 */
[----:B------:R-:W-:Y:S01]  /*1ff0*/  BSSY B0, `(.L_x_89) ;  /* 0x0000007000007945 */ /* 0x000fe20003800000 */
[----:B------:R-:W-:Y:S01]  /*2000*/  IMAD.MOV.U32 R0, RZ, RZ, 0x400000 ;  /* 0x00400000ff007424 */ /* 0x000fe200078e00ff */
[----:B--2---:R-:W-:-:S13]  /*2010*/  ISETP.NE.AND P0, PT, R2, RZ, PT ;  /* 0x000000ff0200720c */ /* 0x004fda0003f05270 */
[----:B------:R-:W-:Y:S05]  /*2020*/  @!P0 BRA `(.L_x_90) ;  /* 0x0000003000008947 */ /* 0x000fea0003800000 */
[----:B------:R-:W-:-:S13]  /*2030*/  ISETP.NE.AND P0, PT, R2, 0xff, PT ;  /* 0x000000ff0200780c */ /* 0x000fda0003f05270 */
[----:B------:R-:W-:Y:S02]  /*2040*/  @!P0 IMAD.MOV.U32 R0, RZ, RZ, 0x7f800001 ;  /* 0x7f800001ff008424 */ /* 0x000fe400078e00ff */
[----:B------:R-:W-:Y:S02]  /*2050*/  @P0 IMAD.SHL.U32 R0, R2, 0x800000, RZ ;  /* 0x0080000002000824 */ /* 0x000fe400078e00ff */
.L_x_90:
[----:B------:R-:W-:Y:S05]  /*2060*/  BSYNC B0 ;  /* 0x0000000000007941 */ /* 0x000fea0003800000 */
.L_x_89:
[----:B------:R-:W-:-:S04]  /*2070*/  F2FP.PACK_AB R0, RZ, R0 ;  /* 0x00000000ff00723e */ /* 0x000fc800000000ff */
[----:B------:R-:W-:Y:S01]  /*2080*/  PRMT R23, R0, 0x7610, R23 ;  /* 0x0000761000177816 */ /* 0x000fe20000000017 */
[----:B------:R-:W-:Y:S05]  /*2090*/  BRA `(.L_x_64) ;  /* 0x000001e000007947 */ /* 0x000fea0003800000 */
.L_x_63:
[----:B------:R-:W-:Y:S01]  /*20a0*/  MOV R2, 0x0 ;  /* 0x0000000000027802 */ /* 0x000fe20000000f00 */
[----:B------:R-:W-:Y:S02]  /*20b0*/  IMAD.MOV.U32 R4, RZ, RZ, c[0x4][0x4e8] ;  /* 0x01013a00ff047624 */ /* 0x000fe400078e00ff */
[----:B------:R-:W-:Y:S02]  /*20c0*/  IMAD.MOV.U32 R5, RZ, RZ, c[0x4][0x4ec] ;  /* 0x01013b00ff057624 */ /* 0x000fe400078e00ff */
[----:B------:R-:W-:Y:S01]  /*20d0*/  IMAD.MOV.U32 R6, RZ, RZ, c[0x4][0x4f0] ;  /* 0x01013c00ff067624 */ /* 0x000fe200078e00ff */
[----:B------:R-:W0:Y:S01]  /*20e0*/  LDC.64 R2, c[0x4][R2] ;  /* 0x0100000002027b82 */ /* 0x000e220000000a00 */
[----:B------:R-:W-:Y:S02]  /*20f0*/  IMAD.MOV.U32 R7, RZ, RZ, c[0x4][0x4f4] ;  /* 0x01013d00ff077624 */ /* 0x000fe400078e00ff */
[----:B------:R-:W-:-:S02]  /*2100*/  IMAD.MOV.U32 R8, RZ, RZ, 0x4e ;  /* 0x0000004eff087424 */ /* 0x000fc400078e00ff */
[----:B------:R-:W-:Y:S02]  /*2110*/  IMAD.MOV.U32 R10, RZ, RZ, c[0x4][0x3c8] ;  /* 0x0100f200ff0a7624 */ /* 0x000fe400078e00ff */
[----:B------:R-:W-:Y:S02]  /*2120*/  IMAD.MOV.U32 R11, RZ, RZ, c[0x4][0x3cc] ;  /* 0x0100f300ff0b7624 */ /* 0x000fe400078e00ff */
[----:B------:R-:W-:Y:S02]  /*2130*/  IMAD.MOV.U32 R12, RZ, RZ, 0x1 ;  /* 0x00000001ff0c7424 */ /* 0x000fe400078e00ff */
[----:B------:R-:W-:Y:S02]  /*2140*/  IMAD.MOV.U32 R13, RZ, RZ, RZ ;  /* 0x000000ffff0d7224 */ /* 0x000fe400078e00ff */
[----:B------:R-:W-:Y:S01]  /*2150*/  LEPC R14 ;  /* 0x00000000000e734e */ /* 0x000fe20000000000 */
[----:B------:R-:W-:Y:S02]  /*2160*/  MOV R9, 0x21d0 ;  /* 0x000021d000097802 */ /* 0x000fe40000000f00 */
[----:B------:R-:W-:Y:S02]  /*2170*/  MOV R20, 0x2150 ;  /* 0x0000215000147802 */ /* 0x000fe40000000f00 */
[----:B------:R-:W-:-:S02]  /*2180*/  MOV R21, 0x0 ;  /* 0x0000000000157802 */ /* 0x000fc40000000f00 */
[----:B------:R-:W-:Y:S02]  /*2190*/  MOV R0, 0x0 ;  /* 0x0000000000007802 */ /* 0x000fe40000000f00 */
[----:B------:R-:W-:-:S04]  /*21a0*/  IADD3 R20, P0, P1, -R20, R9, R14 ;  /* 0x0000000914147210 */ /* 0x000fc8000791e10e */
[----:B------:R-:W-:-:S04]  /*21b0*/  IADD3.X R21, ~R0, R21, R15, P0, P1 ;  /* 0x0000001500157210 */ /* 0x000fc800007e250f */
[----:B0-----:R-:W-:Y:S05]  /*21c0*/  CALL.ABS.NOINC R2 ;  /* 0x0000000002007343 */ /* 0x001fea0003c00000 */
[----:B------:R-:W-:Y:S01]  /*21d0*/  PRMT R23, RZ, 0x7610, R23 ;  /* 0x00007610ff177816 */ /* 0x000fe20000000017 */
[----:B------:R-:W-:Y:S05]  /*21e0*/  BRA `(.L_x_64) ;  /* 0x0000009000007947 */ /* 0x000fea0003800000 */
.L_x_88:
[----:B------:R-:W2:Y:S02]  /*21f0*/  LDG.E.64 R2, [R2.64] ;  /* 0x0000002402027981 */ /* 0x000ea4000c1e1b00 */
[----:B--2---:R-:W0:Y:S02]  /*2200*/  I2F.U64 R0, R2 ;  /* 0x0000000200007312 */ /* 0x004e240000301000 */
[----:B0-----:R-:W-:-:S04]  /*2210*/  F2FP.PACK_AB R0, RZ, R0 ;  /* 0x00000000ff00723e */ /* 0x001fc800000000ff */
[----:B------:R-:W-:Y:S01]  /*2220*/  PRMT R23, R0, 0x7610, R23 ;  /* 0x0000761000177816 */ /* 0x000fe20000000017 */
[----:B------:R-:W-:Y:S05]  /*2230*/  BRA `(.L_x_64) ;  /* 0x0000004000007947 */ /* 0x000fea0003800000 */
.L_x_87:
[----:B------:R-:W2:Y:S02]  /*2240*/  LDG.E R2, [R2.64] ;  /* 0x0000002402027981 */ /* 0x000ea4000c1e1900 */
[----:B--2---:R-:W0:Y:S02]  /*2250*/  I2F.U32 R0, R2 ;  /* 0x0000000200007306 */ /* 0x004e240000201000 */
[----:B0-----:R-:W-:-:S04]  /*2260*/  F2FP.PACK_AB R0, RZ, R0 ;  /* 0x00000000ff00723e */ /* 0x001fc800000000ff */
[----:B------:R-:W-:Y:S02]  /*2270*/  PRMT R23, R0, 0x7610, R23 ;  /* 0x0000761000177816 */ /* 0x000fe40000000017 */
.L_x_64:
[----:B------:R-:W1:Y:S01]  /*2280*/  LDC.U8 R4, c[0x0][0x45a] ;  /* 0x00011680ff047b82 */ /* 0x000e620000000000 */
[----:B0-----:R-:W-:-:S05]  /*2290*/  IADD3 R2, P1, R24, c[0x0][0x438], RZ ;  /* 0x00010e0018027a10 */ /* 0x001fca0007f3e0ff */
[----:B------:R-:W-:Y:S01]  /*22a0*/  IMAD.X R3, RZ, RZ, c[0x0][0x43c], P1 ;  /* 0x00010f00ff037624 */ /* 0x000fe200008e06ff */
[----:B-1----:R-:W-:-:S04]  /*22b0*/  PRMT R0, R4, 0x9910, RZ ;  /* 0x0000991004007816 */ /* 0x002fc800000000ff */
        /* <DEDUP_REMOVED lines=10> */
[----:B------:R-:W2:Y:S02]  /*2360*/  LDG.E.U8 R2, [R2.64] ;  /* 0x0000002402027981 */ /* 0x000ea4000c1e1100 */
[----:B--2---:R-:W-:-:S04]  /*2370*/  ISETP.NE.AND P0, PT, R2, RZ, PT ;  /* 0x000000ff0200720c */ /* 0x004fc80003f05270 */
[----:B------:R-:W-:Y:S01]  /*2380*/  P2R R24, PR, RZ, 0x1 ;  /* 0x00000001ff187803 */ /* 0x000fe20000000000 */
[----:B------:R-:W-:Y:S05]  /*2390*/  BRA `(.L_x_96) ;  /* 0x00000f8000007947 */ /* 0x000fea0003800000 */
.L_x_94:
[----:B------:R-:W2:Y:S02]  /*23a0*/  LDG.E.U8 R2, [R2.64] ;  /* 0x0000002402027981 */ /* 0x000ea4000c1e1100 */
[----:B--2---:R-:W-:-:S04]  /*23b0*/  ISETP.NE.AND P0, PT, R2, RZ, PT ;  /* 0x000000ff0200720c */ /* 0x004fc80003f05270 */
[----:B------:R-:W-:Y:S01]  /*23c0*/  P2R R24, PR, RZ, 0x1 ;  /* 0x00000001ff187803 */ /* 0x000fe20000000000 */
[----:B------:R-:W-:Y:S05]  /*23d0*/  BRA `(.L_x_96) ;  /* 0x00000f4000007947 */ /* 0x000fea0003800000 */
.L_x_93:
[----:B------:R-:W-:-:S13]  /*23e0*/  ISETP.NE.AND P0, PT, R0, 0x2, PT ;  /* 0x000000020000780c */ /* 0x000fda0003f05270 */
[----:B------:R-:W-:Y:S05]  /*23f0*/  @!P0 BRA `(.L_x_97) ;  /* 0x000000d000008947 */ /* 0x000fea0003800000 */
[----:B------:R-:W-:-:S13]  /*2400*/  ISETP.NE.AND P0, PT, R0, 0x3, PT ;  /* 0x000000030000780c */ /* 0x000fda0003f05270 */
[----:B------:R-:W-:Y:S05]  /*2410*/  @!P0 BRA `(.L_x_98) ;  /* 0x0000007000008947 */ /* 0x000fea0003800000 */
[----:B------:R-:W-:-:S13]  /*2420*/  ISETP.NE.AND P0, PT, R0, 0x4, PT ;  /* 0x000000040000780c */ /* 0x000fda0003f05270 */
[----:B------:R-:W-:Y:S05]  /*2430*/  @P0 BRA `(.L_x_95) ;  /* 0x00000d0000000947 */ /* 0x000fea0003800000 */
[----:B------:R-:W2:Y:S02]  /*2440*/  LDG.E.64 R2, [R2.64] ;  /* 0x0000002402027981 */ /* 0x000ea4000c1e1b00 */
[----:B--2---:R-:W-:-:S04]  /*2450*/  ISETP.NE.U32.AND P0, PT, R2, RZ, PT ;  /* 0x000000ff0200720c */ /* 0x004fc80003f05070 */
[----:B------:R-:W-:-:S04]  /*2460*/  ISETP.NE.AND.EX P0, PT, R3, RZ, PT, P0 ;  /* 0x000000ff0300720c */ /* 0x000fc80003f05300 */
[----:B------:R-:W-:Y:S01]  /*2470*/  P2R R24, PR, RZ, 0x1 ;  /* 0x00000001ff187803 */ /* 0x000fe20000000000 */
[----:B------:R-:W-:Y:S05]  /*2480*/  BRA `(.L_x_96) ;  /* 0x00000e9000007947 */ /* 0x000fea0003800000 */
.L_x_98:
[----:B------:R-:W2:Y:S02]  /*2490*/  LDG.E R2, [R2.64] ;  /* 0x0000002402027981 */ /* 0x000ea4000c1e1900 */
[----:B--2---:R-:W-:-:S04]  /*24a0*/  ISETP.NE.AND P0, PT, R2, RZ, PT ;  /* 0x000000ff0200720c */ /* 0x004fc80003f05270 */
[----:B------:R-:W-:Y:S01]  /*24b0*/  P2R R24, PR, RZ, 0x1 ;  /* 0x00000001ff187803 */ /* 0x000fe20000000000 */
[----:B------:R-:W-:Y:S05]  /*24c0*/  BRA `(.L_x_96) ;  /* 0x00000e5000007947 */ /* 0x000fea0003800000 */
.L_x_97:
[----:B------:R-:W2:Y:S02]  /*24d0*/  LDG.E.U16 R2, [R2.64] ;  /* 0x0000002402027981 */ /* 0x000ea4000c1e1500 */
[----:B--2---:R-:W-:-:S04]  /*24e0*/  ISETP.NE.AND P0, PT, R2, RZ, PT ;  /* 0x000000ff0200720c */ /* 0x004fc80003f05270 */
[----:B------:R-:W-:Y:S01]  /*24f0*/  P2R R24, PR, RZ, 0x1 ;  /* 0x00000001ff187803 */ /* 0x000fe20000000000 */
[----:B------:R-:W-:Y:S05]  /*2500*/  BRA `(.L_x_96) ;  /* 0x00000e1000007947 */ /* 0x000fea0003800000 */
.L_x_92:
[----:B------:R-:W-:-:S13]  /*2510*/  ISETP.GT.AND P0, PT, R0, 0x6, PT ;  /* 0x000000060000780c */ /* 0x000fda0003f04270 */
[----:B------:R-:W-:Y:S05]  /*2520*/  @P0 BRA `(.L_x_99) ;  /* 0x000000d000000947 */ /* 0x000fea0003800000 */
[----:B------:R-:W-:-:S13]  /*2530*/  ISETP.NE.AND P0, PT, R0, 0x5, PT ;  /* 0x000000050000780c */ /* 0x000fda0003f05270 */
[----:B------:R-:W-:Y:S05]  /*2540*/  @!P0 BRA `(.L_x_100) ;  /* 0x0000006000008947 */ /* 0x000fea0003800000 */
[----:B------:R-:W-:-:S13]  /*2550*/  ISETP.NE.AND P0, PT, R0, 0x6, PT ;  /* 0x000000060000780c */ /* 0x000fda0003f05270 */
[----:B------:R-:W-:Y:S05]  /*2560*/  @P0 BRA `(.L_x_95) ;  /* 0x00000bd000000947 */ /* 0x000fea0003800000 */
[----:B------:R-:W2:Y:S02]  /*2570*/  LDG.E R2, [R2.64] ;  /* 0x0000002402027981 */ /* 0x000ea4000c1e1900 */
[----:B--2---:R-:W-:-:S04]  /*2580*/  FSETP.NEU.FTZ.AND P0, PT, R2, RZ, PT ;  /* 0x000000ff0200720b */ /* 0x004fc80003f1d000 */
[----:B------:R-:W-:Y:S01]  /*2590*/  P2R R24, PR, RZ, 0x1 ;  /* 0x00000001ff187803 */ /* 0x000fe20000000000 */
[----:B------:R-:W-:Y:S05]  /*25a0*/  BRA `(.L_x_96) ;  /* 0x00000d7000007947 */ /* 0x000fea0003800000 */
.L_x_100:
[----:B------:R-:W2:Y:S02]  /*25b0*/  LDG.E.U16 R0, [R2.64] ;  /* 0x0000002402007981 */ /* 0x000ea4000c1e1500 */
[----:B--2---:R-:W-:-:S05]  /*25c0*/  HADD2.F32 R0, -RZ, R0.H0_H0 ;  /* 0x20000000ff007230 */ /* 0x004fca0000004100 */
[----:B------:R-:W-:-:S04]  /*25d0*/  FSETP.NEU.FTZ.AND P0, PT, R0, RZ, PT ;  /* 0x000000ff0000720b */ /* 0x000fc80003f1d000 */
[----:B------:R-:W-:Y:S01]  /*25e0*/  P2R R24, PR, RZ, 0x1 ;  /* 0x00000001ff187803 */ /* 0x000fe20000000000 */
[----:B------:R-:W-:Y:S05]  /*25f0*/  BRA `(.L_x_96) ;  /* 0x00000d2000007947 */ /* 0x000fea0003800000 */
.L_x_99:
[----:B------:R-:W-:-:S13]  /*2600*/  ISETP.NE.AND P0, PT, R0, 0x7, PT ;  /* 0x000000070000780c */ /* 0x000fda0003f05270 */
[----:B------:R-:W-:Y:S05]  /*2610*/  @!P0 BRA `(.L_x_101) ;  /* 0x0000015000008947 */ /* 0x000fea0003800000 */
[----:B------:R-:W-:-:S13]  /*2620*/  ISETP.NE.AND P0, PT, R0, 0x8, PT ;  /* 0x000000080000780c */ /* 0x000fda0003f05270 */
[----:B------:R-:W-:Y:S05]  /*2630*/  @!P0 BRA `(.L_x_102) ;  /* 0x0000008000008947 */ /* 0x000fea0003800000 */
[----:B------:R-:W-:-:S13]  /*2640*/  ISETP.NE.AND P0, PT, R0, 0x9, PT ;  /* 0x000000090000780c */ /* 0x000fda0003f05270 */
[----:B------:R-:W-:Y:S05]  /*2650*/  @P0 BRA `(.L_x_95) ;  /* 0x00000ae000000947 */ /* 0x000fea0003800000 */
[----:B------:R-:W2:Y:S02]  /*2660*/  LDG.E.64 R2, [R2.64] ;  /* 0x0000002402027981 */ /* 0x000ea4000c1e1b00 */
[----:B--2---:R-:W-:Y:S02]  /*2670*/  FSETP.NEU.FTZ.AND P0, PT, R2, RZ, PT ;  /* 0x000000ff0200720b */ /* 0x004fe40003f1d000 */
[----:B------:R-:W-:-:S04]  /*2680*/  FSETP.NEU.FTZ.AND P1, PT, R3, RZ, PT ;  /* 0x000000ff0300720b */ /* 0x000fc80003f3d000 */
[----:B------:R-:W-:-:S04]  /*2690*/  PLOP3.LUT P0, PT, P0, P1, PT, 0xa8, 0x0 ;  /* 0x000000000000781c */ /* 0x000fc80000703570 */
[----:B------:R-:W-:Y:S01]  /*26a0*/  P2R R24, PR, RZ, 0x1 ;  /* 0x00000001ff187803 */ /* 0x000fe20000000000 */
[----:B------:R-:W-:Y:S05]  /*26b0*/  BRA `(.L_x_96) ;  /* 0x00000c6000007947 */ /* 0x000fea0003800000 */
.L_x_102:
[----:B------:R-:W2:Y:S02]  /*26c0*/  LDG.E R2, [R2.64] ;  /* 0x0000002402027981 */ /* 0x000ea4000c1e1900 */
[----:B--2---:R-:W-:-:S05]  /*26d0*/  HADD2.F32 R0, -RZ, R2.H0_H0 ;  /* 0x20000002ff007230 */ /* 0x004fca0000004100 */
[----:B------:R-:W-:Y:S01]  /*26e0*/  FSETP.NEU.FTZ.AND P0, PT, R0, RZ, PT ;  /* 0x000000ff0000720b */ /* 0x000fe20003f1d000 */
[----:B------:R-:W-:-:S12]  /*26f0*/  IMAD.MOV.U32 R0, RZ, RZ, 0x1 ;  /* 0x00000001ff007424 */ /* 0x000fd800078e00ff */
[----:B------:R-:W-:-:S05]  /*2700*/  @!P0 HADD2.F32 R4, -RZ, R2.H1_H1 ;  /* 0x30000002ff048230 */ /* 0x000fca0000004100 */
[----:B------:R-:W-:-:S04]  /*2710*/  @!P0 FSETP.NEU.FTZ.AND P1, PT, R4, RZ, PT ;  /* 0x000000ff0400820b */ /* 0x000fc80003f3d000 */
[----:B------:R-:W-:-:S04]  /*2720*/  @!P0 SEL R0, RZ, 0x1, !P1 ;  /* 0x00000001ff008807 */ /* 0x000fc80004800000 */
[----:B------:R-:W-:-:S04]  /*2730*/  PRMT R0, R0, 0x9910, RZ ;  /* 0x0000991000007816 */ /* 0x000fc800000000ff */
[----:B------:R-:W-:-:S04]  /*2740*/  ISETP.NE.AND P0, PT, R0, RZ, PT ;  /* 0x000000ff0000720c */ /* 0x000fc80003f05270 */
[----:B------:R-:W-:Y:S01]  /*2750*/  P2R R24, PR, RZ, 0x1 ;  /* 0x00000001ff187803 */ /* 0x000fe20000000000 */
[----:B------:R-:W-:Y:S05]  /*2760*/  BRA `(.L_x_96) ;  /* 0x00000bb000007947 */ /* 0x000fea0003800000 */
.L_x_101:
[----:B------:R-:W2:Y:S02]  /*2770*/  LDG.E.64 R2, [R2.64] ;  /* 0x0000002402027981 */ /* 0x000ea4000c1e1b00 */
[----:B--2---:R-:W0:-:S06]  /*2780*/  DSETP.NEU.AND P0, PT, R2, RZ, PT ;  /* 0x000000ff0200722a */ /* 0x004e0c0003f0d000 */
[----:B0-----:R-:W-:Y:S01]  /*2790*/  P2R R24, PR, RZ, 0x1 ;  /* 0x00000001ff187803 */ /* 0x001fe20000000000 */
[----:B------:R-:W-:Y:S05]  /*27a0*/  BRA `(.L_x_96) ;  /* 0x00000b7000007947 */ /* 0x000fea0003800000 */
.L_x_91:
        /* <DEDUP_REMOVED lines=10> */
[----:B------:R-:W-:Y:S01]  /*2850*/  P2R R24, PR, RZ, 0x1 ;  /* 0x00000001ff187803 */ /* 0x000fe20000000000 */
[----:B------:R-:W-:Y:S05]  /*2860*/  BRA `(.L_x_96) ;  /* 0x00000ab000007947 */ /* 0x000fea0003800000 */
.L_x_105:
[----:B------:R-:W2:Y:S02]  /*2870*/  LDG.E.128 R4, [R2.64] ;  /* 0x0000002402047981 */ /* 0x000ea4000c1e1d00 */
[----:B--2---:R-:W0:-:S06]  /*2880*/  DSETP.NEU.AND P0, PT, R6, RZ, PT ;  /* 0x000000ff0600722a */ /* 0x004e0c0003f0d000 */
[----:B0-----:R-:W0:-:S06]  /*2890*/  DSETP.NEU.OR P0, PT, R4, RZ, P0 ;  /* 0x000000ff0400722a */ /* 0x001e0c000070d400 */
[----:B0-----:R-:W-:Y:S01]  /*28a0*/  P2R R24, PR, RZ, 0x1 ;  /* 0x00000001ff187803 */ /* 0x001fe20000000000 */
[----:B------:R-:W-:Y:S05]  /*28b0*/  BRA `(.L_x_96) ;  /* 0x00000a6000007947 */ /* 0x000fea0003800000 */
.L_x_104:
        /* <DEDUP_REMOVED lines=25> */
[----:B------:R-:W-:-:S04]  /*2a50*/  FSETP.NEU.FTZ.AND P0, PT, R5, RZ, PT ;  /* 0x000000ff0500720b */ /* 0x000fc80003f1d000 */
[----:B------:R-:W-:Y:S01]  /*2a60*/  P2R R24, PR, RZ, 0x1 ;  /* 0x00000001ff187803 */ /* 0x000fe20000000000 */
[----:B------:R-:W-:Y:S05]  /*2a70*/  BRA `(.L_x_96) ;  /* 0x000008a000007947 */ /* 0x000fea0003800000 */
.L_x_107:
        /* <DEDUP_REMOVED lines=12> */
[----:B------:R-:W-:-:S04]  /*2b40*/  FSETP.NEU.FTZ.AND P0, PT, R4, RZ, PT ;  /* 0x000000ff0400720b */ /* 0x000fc80003f1d000 */
[----:B------:R-:W-:Y:S01]  /*2b50*/  P2R R24, PR, RZ, 0x1 ;  /* 0x00000001ff187803 */ /* 0x000fe20000000000 */
[----:B------:R-:W-:Y:S05]  /*2b60*/  BRA `(.L_x_96) ;  /* 0x000007b000007947 */ /* 0x000fea0003800000 */
.L_x_106:
[----:B------:R-:W2:Y:S02]  /*2b70*/  LDG.E.U16 R0, [R2.64] ;  /* 0x0000002402007981 */ /* 0x000ea4000c1e1500 */
[----:B--2---:R-:W-:-:S04]  /*2b80*/  PRMT R0, RZ, 0x5410, R0 ;  /* 0x00005410ff007816 */ /* 0x004fc80000000000 */
[----:B------:R-:W-:-:S04]  /*2b90*/  FSETP.NEU.FTZ.AND P0, PT, R0, RZ, PT ;  /* 0x000000ff0000720b */ /* 0x000fc80003f1d000 */
[----:B------:R-:W-:Y:S01]  /*2ba0*/  P2R R24, PR, RZ, 0x1 ;  /* 0x00000001ff187803 */ /* 0x000fe20000000000 */
[----:B------:R-:W-:Y:S05]  /*2bb0*/  BRA `(.L_x_96) ;  /* 0x0000076000007947 */ /* 0x000fea0003800000 */
.L_x_103:
        /* <DEDUP_REMOVED lines=9> */
[----:B--2---:R-:W-:-:S04]  /*2c50*/  ISETP.NE.AND P0, PT, R2, RZ, PT ;  /* 0x000000ff0200720c */ /* 0x004fc80003f05270 */
[----:B------:R-:W-:Y:S01]  /*2c60*/  P2R R24, PR, RZ, 0x1 ;  /* 0x00000001ff187803 */ /* 0x000fe20000000000 */
[----:B------:R-:W-:Y:S05]  /*2c70*/  BRA `(.L_x_96) ;  /* 0x000006a000007947 */ /* 0x000fea0003800000 */
.L_x_110:
        /* <DEDUP_REMOVED lines=21> */
.L_x_114:
[----:B------:R-:W-:Y:S05]  /*2dd0*/  BSYNC B1 ;  /* 0x0000000000017941 */ /* 0x000fea0003800000 */
.L_x_113:
[----:B------:R-:W-:Y:S01]  /*2de0*/  LEA R3, R0, 0x3b800000, 0x17 ;  /* 0x3b80000000037811 */ /* 0x000fe200078eb8ff */
[----:B------:R-:W-:-:S05]  /*2df0*/  IMAD.SHL.U32 R0, R2, 0x100000, RZ ;  /* 0x0010000002007824 */ /* 0x000fca00078e00ff */
[----:B------:R-:W-:Y:S02]  /*2e00*/  LOP3.LUT R0, R3, R0, R4, 0xfe, !PT ;  /* 0x0000000003007212 */ /* 0x000fe400078efe04 */
.L_x_112:
[----:B------:R-:W-:Y:S05]  /*2e10*/  BSYNC B0 ;  /* 0x0000000000007941 */ /* 0x000fea0003800000 */
.L_x_111:
[----:B------:R-:W-:-:S04]  /*2e20*/  FSETP.NEU.FTZ.AND P0, PT, R0, RZ, PT ;  /* 0x000000ff0000720b */ /* 0x000fc80003f1d000 */
[----:B------:R-:W-:Y:S01]  /*2e30*/  P2R R24, PR, RZ, 0x1 ;  /* 0x00000001ff187803 */ /* 0x000fe20000000000 */
[----:B------:R-:W-:Y:S05]  /*2e40*/  BRA `(.L_x_96) ;  /* 0x000004d000007947 */ /* 0x000fea0003800000 */
.L_x_109:
        /* <DEDUP_REMOVED lines=21> */
.L_x_118:
[----:B------:R-:W-:Y:S05]  /*2fa0*/  BSYNC B1 ;  /* 0x0000000000017941 */ /* 0x000fea0003800000 */
.L_x_117:
[----:B------:R-:W-:Y:S01]  /*2fb0*/  LEA R3, R0, 0x37800000, 0x17 ;  /* 0x3780000000037811 */ /* 0x000fe200078eb8ff */
[----:B------:R-:W-:-:S05]  /*2fc0*/  IMAD.SHL.U32 R0, R2, 0x200000, RZ ;  /* 0x0020000002007824 */ /* 0x000fca00078e00ff */
[----:B------:R-:W-:Y:S02]  /*2fd0*/  LOP3.LUT R0, R3, R0, R4, 0xfe, !PT ;  /* 0x0000000003007212 */ /* 0x000fe400078efe04 */
.L_x_116:
[----:B------:R-:W-:Y:S05]  /*2fe0*/  BSYNC B0 ;  /* 0x0000000000007941 */ /* 0x000fea0003800000 */
.L_x_115:
[----:B------:R-:W-:-:S04]  /*2ff0*/  FSETP.NEU.FTZ.AND P0, PT, R0, RZ, PT ;  /* 0x000000ff0000720b */ /* 0x000fc80003f1d000 */
[----:B------:R-:W-:Y:S01]  /*3000*/  P2R R24, PR, RZ, 0x1 ;  /* 0x00000001ff187803 */ /* 0x000fe20000000000 */
[----:B------:R-:W-:Y:S05]  /*3010*/  BRA `(.L_x_96) ;  /* 0x0000030000007947 */ /* 0x000fea0003800000 */
.L_x_108:
        /* <DEDUP_REMOVED lines=14> */
.L_x_122:
[----:B------:R-:W-:Y:S05]  /*3100*/  BSYNC B0 ;  /* 0x0000000000007941 */ /* 0x000fea0003800000 */
.L_x_121:
[----:B------:R-:W-:-:S04]  /*3110*/  FSETP.NEU.FTZ.AND P0, PT, R0, RZ, PT ;  /* 0x000000ff0000720b */ /* 0x000fc80003f1d000 */
[----:B------:R-:W-:Y:S01]  /*3120*/  P2R R24, PR, RZ, 0x1 ;  /* 0x00000001ff187803 */ /* 0x000fe20000000000 */
[----:B------:R-:W-:Y:S05]  /*3130*/  BRA `(.L_x_96) ;  /* 0x000001e000007947 */ /* 0x000fea0003800000 */
.L_x_95:
        /* <DEDUP_REMOVED lines=18> */
[----:B0----5:R-:W-:Y:S05]  /*3260*/  CALL.ABS.NOINC R2 ;  /* 0x0000000002007343 */ /* 0x021fea0003c00000 */
[----:B------:R-:W-:-:S04]  /*3270*/  PLOP3.LUT P0, PT, PT, PT, PT, 0x8, 0x0 ;  /* 0x000000000000781c */ /* 0x000fc80003f0e170 */
[----:B------:R-:W-:Y:S01]  /*3280*/  P2R R24, PR, RZ, 0x1 ;  /* 0x00000001ff187803 */ /* 0x000fe20000000000 */
[----:B------:R-:W-:Y:S05]  /*3290*/  BRA `(.L_x_96) ;  /* 0x0000008000007947 */ /* 0x000fea0003800000 */
.L_x_120:
[----:B------:R-:W2:Y:S02]  /*32a0*/  LDG.E.64 R2, [R2.64] ;  /* 0x0000002402027981 */ /* 0x000ea4000c1e1b00 */
[----:B--2---:R-:W-:-:S04]  /*32b0*/  ISETP.NE.U32.AND P0, PT, R2, RZ, PT ;  /* 0x000000ff0200720c */ /* 0x004fc80003f05070 */
[----:B------:R-:W-:-:S04]  /*32c0*/  ISETP.NE.AND.EX P0, PT, R3, RZ, PT, P0 ;  /* 0x000000ff0300720c */ /* 0x000fc80003f05300 */
[----:B------:R-:W-:Y:S01]  /*32d0*/  P2R R24, PR, RZ, 0x1 ;  /* 0x00000001ff187803 */ /* 0x000fe20000000000 */
[----:B------:R-:W-:Y:S05]  /*32e0*/  BRA `(.L_x_96) ;  /* 0x0000003000007947 */ /* 0x000fea0003800000 */
.L_x_119:
[----:B------:R-:W2:Y:S02]  /*32f0*/  LDG.E R2, [R2.64] ;  /* 0x0000002402027981 */ /* 0x000ea4000c1e1900 */
[----:B--2---:R-:W-:-:S04]  /*3300*/  ISETP.NE.AND P0, PT, R2, RZ, PT ;  /* 0x000000ff0200720c */ /* 0x004fc80003f05270 */
[----:B------:R-:W-:Y:S02]  /*3310*/  P2R R24, PR, RZ, 0x1 ;  /* 0x00000001ff187803 */ /* 0x000fe40000000000 */
.L_x_96:
[----:B------:R-:W0:Y:S01]  /*3320*/  LDC.U8 R2, c[0x0][0x45b] ;  /* 0x000116c0ff027b82 */ /* 0x000e220000000000 */
[----:B------:R-:W-:-:S05]  /*3330*/  IADD3 R4, P1, R22, c[0x0][0x440], RZ ;  /* 0x0001100016047a10 */ /* 0x000fca0007f3e0ff */
        /* <DEDUP_REMOVED lines=13> */
[----:B--2---:R-:W-:Y:S01]  /*3410*/  SHF.R.S32.HI R3, RZ, 0x1f, R2 ;  /* 0x0000001fff037819 */ /* 0x004fe20000011402 */
[----:B------:R-:W-:Y:S05]  /*3420*/  BRA `(.L_x_128) ;  /* 0x00000d8000007947 */ /* 0x000fea0003800000 */
.L_x_126:
[----:B------:R0:W5:Y:S01]  /*3430*/  LDG.E.U8 R2, [R4.64] ;  /* 0x0000002404027981 */ /* 0x000162000c1e1100 */
[----:B------:R-:W-:Y:S01]  /*3440*/  IMAD.MOV.U32 R3, RZ, RZ, RZ ;  /* 0x000000ffff037224 */ /* 0x000fe200078e00ff */
[----:B------:R-:W-:Y:S05]  /*3450*/  BRA `(.L_x_128) ;  /* 0x00000d5000007947 */ /* 0x000fea0003800000 */
.L_x_125:
[----:B------:R-:W-:-:S13]  /*3460*/  ISETP.NE.AND P0, PT, R0, 0x2, PT ;  /* 0x000000020000780c */ /* 0x000fda0003f05270 */
[----:B------:R-:W-:Y:S05]  /*3470*/  @!P0 BRA `(.L_x_129) ;  /* 0x0000009000008947 */ /* 0x000fea0003800000 */
[----:B------:R-:W-:-:S13]  /*3480*/  ISETP.NE.AND P0, PT, R0, 0x3, PT ;  /* 0x000000030000780c */ /* 0x000fda0003f05270 */
[----:B------:R-:W-:Y:S05]  /*3490*/  @!P0 BRA `(.L_x_130) ;  /* 0x0000004000008947 */ /* 0x000fea0003800000 */
[----:B------:R-:W-:-:S13]  /*34a0*/  ISETP.NE.AND P0, PT, R0, 0x4, PT ;  /* 0x000000040000780c */ /* 0x000fda0003f05270 */
[----:B------:R-:W-:Y:S05]  /*34b0*/  @P0 BRA `(.L_x_127) ;  /* 0x00000b6000000947 */ /* 0x000fea0003800000 */
[----:B------:R0:W5:Y:S01]  /*34c0*/  LDG.E.64 R2, [R4.64] ;  /* 0x0000002404027981 */ /* 0x000162000c1e1b00 */
[----:B------:R-:W-:Y:S05]  /*34d0*/  BRA `(.L_x_128) ;  /* 0x00000cd000007947 */ /* 0x000fea0003800000 */
.L_x_130:
[----:B------:R-:W2:Y:S02]  /*34e0*/  LDG.E R2, [R4.64] ;  /* 0x0000002404027981 */ /* 0x000ea4000c1e1900 */
[----:B--2---:R-:W-:Y:S01]  /*34f0*/  SHF.R.S32.HI R3, RZ, 0x1f, R2 ;  /* 0x0000001fff037819 */ /* 0x004fe20000011402 */
[----:B------:R-:W-:Y:S05]  /*3500*/  BRA `(.L_x_128) ;  /* 0x00000ca000007947 */ /* 0x000fea0003800000 */
.L_x_129:
[----:B------:R-:W2:Y:S02]  /*3510*/  LDG.E.S16 R2, [R4.64] ;  /* 0x0000002404027981 */ /* 0x000ea4000c1e1700 */
[----:B--2---:R-:W-:Y:S01]  /*3520*/  SHF.R.S32.HI R3, RZ, 0x1f, R2 ;  /* 0x0000001fff037819 */ /* 0x004fe20000011402 */
[----:B------:R-:W-:Y:S05]  /*3530*/  BRA `(.L_x_128) ;  /* 0x00000c7000007947 */ /* 0x000fea0003800000 */
.L_x_124:
[----:B------:R-:W-:-:S13]  /*3540*/  ISETP.GT.AND P0, PT, R0, 0x6, PT ;  /* 0x000000060000780c */ /* 0x000fda0003f04270 */
[----:B------:R-:W-:Y:S05]  /*3550*/  @P0 BRA `(.L_x_131) ;  /* 0x000000b000000947 */ /* 0x000fea0003800000 */
[----:B------:R-:W-:-:S13]  /*3560*/  ISETP.NE.AND P0, PT, R0, 0x5, PT ;  /* 0x000000050000780c */ /* 0x000fda0003f05270 */
[----:B------:R-:W-:Y:S05]  /*3570*/  @!P0 BRA `(.L_x_132) ;  /* 0x0000005000008947 */ /* 0x000fea0003800000 */
[----:B------:R-:W-:-:S13]  /*3580*/  ISETP.NE.AND P0, PT, R0, 0x6, PT ;  /* 0x000000060000780c */ /* 0x000fda0003f05270 */
[----:B------:R-:W-:Y:S05]  /*3590*/  @P0 BRA `(.L_x_127) ;  /* 0x00000a8000000947 */ /* 0x000fea0003800000 */
[----:B------:R-:W2:Y:S02]  /*35a0*/  LDG.E R2, [R4.64] ;  /* 0x0000002404027981 */ /* 0x000ea4000c1e1900 */
[----:B--2---:R-:W0:Y:S01]  /*35b0*/  F2I.S64.TRUNC R2, R2 ;  /* 0x0000000200027311 */ /* 0x004e22000020d900 */
[----:B------:R-:W-:Y:S05]  /*35c0*/  BRA `(.L_x_128) ;  /* 0x00000be000007947 */ /* 0x000fea0003800000 */
.L_x_132:
[----:B------:R-:W2:Y:S02]  /*35d0*/  LDG.E.U16 R4, [R4.64] ;  /* 0x0000002404047981 */ /* 0x000ea4000c1e1500 */
[----:B--2---:R-:W-:-:S06]  /*35e0*/  HADD2.F32 R2, -RZ, R4.H0_H0 ;  /* 0x20000004ff027230 */ /* 0x004fcc0000004100 */
[----:B------:R-:W0:Y:S01]  /*35f0*/  F2I.S64.TRUNC R2, R2 ;  /* 0x0000000200027311 */ /* 0x000e22000020d900 */
[----:B------:R-:W-:Y:S05]  /*3600*/  BRA `(.L_x_128) ;  /* 0x00000ba000007947 */ /* 0x000fea0003800000 */
.L_x_131:
[----:B------:R-:W-:-:S13]  /*3610*/  ISETP.NE.AND P0, PT, R0, 0x7, PT ;  /* 0x000000070000780c */ /* 0x000fda0003f05270 */
[----:B------:R-:W-:Y:S05]  /*3620*/  @!P0 BRA `(.L_x_133) ;  /* 0x000000b000008947 */ /* 0x000fea0003800000 */
[----:B------:R-:W-:-:S13]  /*3630*/  ISETP.NE.AND P0, PT, R0, 0x8, PT ;  /* 0x000000080000780c */ /* 0x000fda0003f05270 */
[----:B------:R-:W-:Y:S05]  /*3640*/  @!P0 BRA `(.L_x_134) ;  /* 0x0000005000008947 */ /* 0x000fea0003800000 */
[----:B------:R-:W-:-:S13]  /*3650*/  ISETP.NE.AND P0, PT, R0, 0x9, PT ;  /* 0x000000090000780c */ /* 0x000fda0003f05270 */
[----:B------:R-:W-:Y:S05]  /*3660*/  @P0 BRA `(.L_x_127) ;  /* 0x000009b000000947 */ /* 0x000fea0003800000 */
[----:B------:R-:W2:Y:S02]  /*3670*/  LDG.E R2, [R4.64] ;  /* 0x0000002404027981 */ /* 0x000ea4000c1e1900 */
[----:B--2---:R-:W0:Y:S01]  /*3680*/  F2I.S64.TRUNC R2, R2 ;  /* 0x0000000200027311 */ /* 0x004e22000020d900 */
[----:B------:R-:W-:Y:S05]  /*3690*/  BRA `(.L_x_128) ;  /* 0x00000b1000007947 */ /* 0x000fea0003800000 */
.L_x_134:
[----:B------:R-:W2:Y:S02]  /*36a0*/  LDG.E.U16 R4, [R4.64] ;  /* 0x0000002404047981 */ /* 0x000ea4000c1e1500 */
[----:B--2---:R-:W-:-:S06]  /*36b0*/  HADD2.F32 R2, -RZ, R4.H0_H0 ;  /* 0x20000004ff027230 */ /* 0x004fcc0000004100 */
[----:B------:R-:W0:Y:S01]  /*36c0*/  F2I.S64.TRUNC R2, R2 ;  /* 0x0000000200027311 */ /* 0x000e22000020d900 */
[----:B------:R-:W-:Y:S05]  /*36d0*/  BRA `(.L_x_128) ;  /* 0x00000ad000007947 */ /* 0x000fea0003800000 */
.L_x_133:
[----:B------:R-:W2:Y:S02]  /*36e0*/  LDG.E.64 R2, [R4.64] ;  /* 0x0000002404027981 */ /* 0x000ea4000c1e1b00 */
[----:B--2---:R-:W0:Y:S01]  /*36f0*/  F2I.S64.F64.TRUNC R2, R2 ;  /* 0x0000000200027311 */ /* 0x004e22000030d900 */
[----:B------:R-:W-:Y:S05]  /*3700*/  BRA `(.L_x_128) ;  /* 0x00000aa000007947 */ /* 0x000fea0003800000 */
.L_x_123:
        /* <DEDUP_REMOVED lines=8> */
[----:B------:R-:W2:Y:S01]  /*3790*/  LDG.E.U8 R4, [R4.64] ;  /* 0x0000002404047981 */ /* 0x000ea2000c1e1100 */
[----:B------:R-:W-:Y:S01]  /*37a0*/  IMAD.MOV.U32 R3, RZ, RZ, RZ ;  /* 0x000000ffff037224 */ /* 0x000fe200078e00ff */
[----:B--2---:R-:W-:-:S04]  /*37b0*/  ISETP.NE.AND P0, PT, R4, RZ, PT ;  /* 0x000000ff0400720c */ /* 0x004fc80003f05270 */
[----:B------:R-:W-:Y:S01]  /*37c0*/  SEL R2, RZ, 0x1, !P0 ;  /* 0x00000001ff027807 */ /* 0x000fe20004000000 */
[----:B------:R-:W-:Y:S05]  /*37d0*/  BRA `(.L_x_128) ;  /* 0x000009d000007947 */ /* 0x000fea0003800000 */
.L_x_137:
[----:B------:R-:W2:Y:S02]  /*37e0*/  LDG.E.64 R2, [R4.64] ;  /* 0x0000002404027981 */ /* 0x000ea4000c1e1b00 */
[----:B--2---:R-:W0:Y:S01]  /*37f0*/  F2I.S64.F64.TRUNC R2, R2 ;  /* 0x0000000200027311 */ /* 0x004e22000030d900 */
[----:B------:R-:W-:Y:S05]  /*3800*/  BRA `(.L_x_128) ;  /* 0x000009a000007947 */ /* 0x000fea0003800000 */
.L_x_136:
        /* <DEDUP_REMOVED lines=11> */
[----:B------:R-:W-:-:S04]  /*38c0*/  IADD3 R6, R2, 0x1000000, RZ ;  /* 0x0100000002067810 */ /* 0x000fc80007ffe0ff */
[----:B------:R-:W-:Y:S02]  /*38d0*/  SHF.R.S32.HI R6, RZ, 0x8, R6 ;  /* 0x00000008ff067819 */ /* 0x000fe40000011406 */
[----:B0-----:R-:W-:-:S04]  /*38e0*/  IADD3 R3, -R3, 0x1f, RZ ;  /* 0x0000001f03037810 */ /* 0x001fc80007ffe1ff */
[C---:B------:R-:W-:Y:S02]  /*38f0*/  ISETP.GT.U32.AND P0, PT, R3.reuse, 0x4, PT ;  /* 0x000000040300780c */ /* 0x040fe40003f04070 */
[----:B------:R-:W-:-:S04]  /*3900*/  IADD3 R3, R3, -0x4, RZ ;  /* 0xfffffffc03037810 */ /* 0x000fc80007ffe0ff */
[----:B------:R-:W-:-:S04]  /*3910*/  SEL R3, R3, RZ, P0 ;  /* 0x000000ff03037207 */ /* 0x000fc80000000000 */
[C---:B------:R-:W-:Y:S01]  /*3920*/  SHF.L.U32 R4, R2.reuse, R3, RZ ;  /* 0x0000000302047219 */ /* 0x040fe200000006ff */
[----:B------:R-:W-:Y:S01]  /*3930*/  IMAD R7, R3, R8, 0x3c000000 ;  /* 0x3c00000003077424 */ /* 0x000fe200078e0208 */
[----:B------:R-:W-:-:S04]  /*3940*/  IADD3 R3, R2, -0x1, RZ ;  /* 0xffffffff02037810 */ /* 0x000fc80007ffe0ff */
[----:B------:R-:W-:Y:S02]  /*3950*/  LEA.HI R7, R4, R7, RZ, 0x1c ;  /* 0x0000000704077211 */ /* 0x000fe400078fe0ff */
[----:B------:R-:W-:Y:S02]  /*3960*/  SHF.R.S32.HI R3, RZ, 0x1f, R3 ;  /* 0x0000001fff037819 */ /* 0x000fe40000011403 */
[----:B------:R-:W-:-:S04]  /*3970*/  LOP3.LUT R6, R7, 0x7f800000, R6, 0xf8, !PT ;  /* 0x7f80000007067812 */ /* 0x000fc800078ef806 */
[----:B------:R-:W-:-:S04]  /*3980*/  LOP3.LUT R3, R6, R3, RZ, 0x30, !PT ;  /* 0x0000000306037212 */ /* 0x000fc800078e30ff */
[----:B------:R-:W-:-:S06]  /*3990*/  LOP3.LUT R3, R3, 0x80000000, R0, 0xf8, !PT ;  /* 0x8000000003037812 */ /* 0x000fcc00078ef800 */
[----:B------:R-:W0:Y:S01]  /*39a0*/  F2I.S64.TRUNC R2, R3 ;  /* 0x0000000300027311 */ /* 0x000e22000020d900 */
[----:B------:R-:W-:Y:S05]  /*39b0*/  BRA `(.L_x_128) ;  /* 0x000007f000007947 */ /* 0x000fea0003800000 */
.L_x_139:
[----:B------:R-:W2:Y:S02]  /*39c0*/  LDG.E.U8 R3, [R4.64] ;  /* 0x0000002404037981 */ /* 0x000ea4000c1e1100 */
[----:B--2---:R-:W-:-:S05]  /*39d0*/  IMAD.SHL.U32 R0, R3, 0x2000000, RZ ;  /* 0x0200000003007824 */ /* 0x004fca00078e00ff */
[----:B------:R-:W-:-:S13]  /*39e0*/  ISETP.GE.U32.AND P0, PT, R0, 0x8000000, PT ;  /* 0x080000000000780c */ /* 0x000fda0003f06070 */
[C---:B------:R-:W-:Y:S02]  /*39f0*/  @!P0 IMAD.SHL.U32 R0, R3.reuse, 0x100, RZ ;  /* 0x0000010003008824 */ /* 0x040fe400078e00ff */
[C---:B------:R-:W-:Y:S02]  /*3a00*/  @P0 IMAD.SHL.U32 R2, R3.reuse, 0x200000, RZ ;  /* 0x0020000003020824 */ /* 0x040fe400078e00ff */
[----:B------:R-:W-:Y:S01]  /*3a10*/  IMAD.SHL.U32 R3, R3, 0x1000000, RZ ;  /* 0x0100000003037824 */ /* 0x000fe200078e00ff */
[----:B------:R-:W-:Y:S02]  /*3a20*/  @!P0 LOP3.LUT R0, R0, 0x7f00, RZ, 0xc0, !PT ;  /* 0x00007f0000008812 */ /* 0x000fe400078ec0ff */
[----:B------:R-:W-:Y:S02]  /*3a30*/  @P0 LOP3.LUT R2, R2, 0x70000000, RZ, 0xfc, !PT ;  /* 0x7000000002020812 */ /* 0x000fe400078efcff */
[----:B------:R-:W-:-:S03]  /*3a40*/  @!P0 LOP3.LUT R0, R0, 0x3f000000, RZ, 0xfc, !PT ;  /* 0x3f00000000008812 */ /* 0x000fc600078efcff */
[----:B------:R-:W-:Y:S02]  /*3a50*/  @P0 FMUL.FTZ R2, R2, 1.9259299443872358531e-34 ;  /* 0x0780000002020820 */ /* 0x000fe40000410000 */
[----:B------:R-:W-:-:S05]  /*3a60*/  @!P0 FADD.FTZ R2, R0, -0.5 ;  /* 0xbf00000000028421 */ /* 0x000fca0000010000 */
[----:B------:R-:W-:-:S06]  /*3a70*/  LOP3.LUT R2, R2, 0x80000000, R3, 0xf8, !PT ;  /* 0x8000000002027812 */ /* 0x000fcc00078ef803 */
[----:B------:R-:W0:Y:S01]  /*3a80*/  F2I.S64.TRUNC R2, R2 ;  /* 0x0000000200027311 */ /* 0x000e22000020d900 */
[----:B------:R-:W-:Y:S05]  /*3a90*/  BRA `(.L_x_128) ;  /* 0x0000071000007947 */ /* 0x000fea0003800000 */
.L_x_138:
[----:B------:R-:W2:Y:S02]  /*3aa0*/  LDG.E.U16 R2, [R4.64] ;  /* 0x0000002404027981 */ /* 0x000ea4000c1e1500 */
[----:B--2---:R-:W-:-:S06]  /*3ab0*/  PRMT R2, RZ, 0x5410, R2 ;  /* 0x00005410ff027816 */ /* 0x004fcc0000000002 */
[----:B------:R-:W0:Y:S01]  /*3ac0*/  F2I.S64.TRUNC R2, R2 ;  /* 0x0000000200027311 */ /* 0x000e22000020d900 */
[----:B------:R-:W-:Y:S05]  /*3ad0*/  BRA `(.L_x_128) ;  /* 0x000006d000007947 */ /* 0x000fea0003800000 */
.L_x_135:
        /* <DEDUP_REMOVED lines=8> */
[----:B------:R0:W5:Y:S01]  /*3b60*/  LDG.E.U16 R2, [R4.64] ;  /* 0x0000002404027981 */ /* 0x000162000c1e1500 */
[----:B------:R-:W-:Y:S01]  /*3b70*/  IMAD.MOV.U32 R3, RZ, RZ, RZ ;  /* 0x000000ffff037224 */ /* 0x000fe200078e00ff */
[----:B------:R-:W-:Y:S05]  /*3b80*/  BRA `(.L_x_128) ;  /* 0x0000062000007947 */ /* 0x000fea0003800000 */
.L_x_142:
        /* <DEDUP_REMOVED lines=21> */
.L_x_146:
[----:B------:R-:W-:Y:S05]  /*3ce0*/  BSYNC B1 ;  /* 0x0000000000017941 */ /* 0x000fea0003800000 */
.L_x_145:
[----:B------:R-:W-:Y:S01]  /*3cf0*/  IMAD.SHL.U32 R2, R2, 0x100000, RZ ;  /* 0x0010000002027824 */ /* 0x000fe200078e00ff */
[----:B------:R-:W-:-:S04]  /*3d00*/  LEA R3, R0, 0x3b800000, 0x17 ;  /* 0x3b80000000037811 */ /* 0x000fc800078eb8ff */
[----:B------:R-:W-:Y:S02]  /*3d10*/  LOP3.LUT R2, R3, R2, R4, 0xfe, !PT ;  /* 0x0000000203027212 */ /* 0x000fe400078efe04 */
.L_x_144:
[----:B------:R-:W-:Y:S05]  /*3d20*/  BSYNC B0 ;  /* 0x0000000000007941 */ /* 0x000fea0003800000 */
.L_x_143:
[----:B------:R-:W0:Y:S01]  /*3d30*/  F2I.S64.TRUNC R2, R2 ;  /* 0x0000000200027311 */ /* 0x000e22000020d900 */
[----:B------:R-:W-:Y:S05]  /*3d40*/  BRA `(.L_x_128) ;  /* 0x0000046000007947 */ /* 0x000fea0003800000 */
.L_x_141:
        /* <DEDUP_REMOVED lines=21> */
.L_x_150:
[----:B------:R-:W-:Y:S05]  /*3ea0*/  BSYNC B1 ;  /* 0x0000000000017941 */ /* 0x000fea0003800000 */
.L_x_149:
[----:B------:R-:W-:Y:S01]  /*3eb0*/  IMAD.SHL.U32 R2, R2, 0x200000, RZ ;  /* 0x0020000002027824 */ /* 0x000fe200078e00ff */
[----:B------:R-:W-:-:S04]  /*3ec0*/  LEA R3, R0, 0x37800000, 0x17 ;  /* 0x3780000000037811 */ /* 0x000fc800078eb8ff */
[----:B------:R-:W-:Y:S02]  /*3ed0*/  LOP3.LUT R2, R3, R2, R4, 0xfe, !PT ;  /* 0x0000000203027212 */ /* 0x000fe400078efe04 */
.L_x_148:
[----:B------:R-:W-:Y:S05]  /*3ee0*/  BSYNC B0 ;  /* 0x0000000000007941 */ /* 0x000fea0003800000 */
.L_x_147:
[----:B------:R-:W0:Y:S01]  /*3ef0*/  F2I.S64.TRUNC R2, R2 ;  /* 0x0000000200027311 */ /* 0x000e22000020d900 */
[----:B------:R-:W-:Y:S05]  /*3f00*/  BRA `(.L_x_128) ;  /* 0x000002a000007947 */ /* 0x000fea0003800000 */
.L_x_140:
        /* <DEDUP_REMOVED lines=14> */
.L_x_154:
[----:B------:R-:W-:Y:S05]  /*3ff0*/  BSYNC B0 ;  /* 0x0000000000007941 */ /* 0x000fea0003800000 */
.L_x_153:
[----:B------:R-:W0:Y:S01]  /*4000*/  F2I.S64.TRUNC R2, R2 ;  /* 0x0000000200027311 */ /* 0x000e22000020d900 */
[----:B------:R-:W-:Y:S05]  /*4010*/  BRA `(.L_x_128) ;  /* 0x0000019000007947 */ /* 0x000fea0003800000 */
.L_x_127:
[----:B------:R-:W-:Y:S01]  /*4020*/  MOV R2, 0x0 ;  /* 0x0000000000027802 */ /* 0x000fe20000000f00 */
[----:B------:R-:W-:Y:S02]  /*4030*/  IMAD.MOV.U32 R4, RZ, RZ, c[0x4][0x4e8] ;  /* 0x01013a00ff047624 */ /* 0x000fe400078e00ff */
[----:B------:R-:W-:Y:S02]  /*4040*/  IMAD.MOV.U32 R5, RZ, RZ, c[0x4][0x4ec] ;  /* 0x01013b00ff057624 */ /* 0x000fe400078e00ff */
[----:B------:R-:W-:Y:S01]  /*4050*/  IMAD.MOV.U32 R6, RZ, RZ, c[0x4][0x4f0] ;  /* 0x01013c00ff067624 */ /* 0x000fe200078e00ff */
[----:B------:R-:W0:Y:S01]  /*4060*/  LDC.64 R2, c[0x4][R2] ;  /* 0x0100000002027b82 */ /* 0x000e220000000a00 */
[----:B------:R-:W-:-:S02]  /*4070*/  IMAD.MOV.U32 R7, RZ, RZ, c[0x4][0x4f4] ;  /* 0x01013d00ff077624 */ /* 0x000fc400078e00ff */
[----:B------:R-:W-:Y:S02]  /*4080*/  IMAD.MOV.U32 R8, RZ, RZ, 0x4e ;  /* 0x0000004eff087424 */ /* 0x000fe400078e00ff */
[----:B------:R-:W-:Y:S02]  /*4090*/  IMAD.MOV.U32 R10, RZ, RZ, c[0x4][0x328] ;  /* 0x0100ca00ff0a7624 */ /* 0x000fe400078e00ff */
[----:B------:R-:W-:Y:S02]  /*40a0*/  IMAD.MOV.U32 R11, RZ, RZ, c[0x4][0x32c] ;  /* 0x0100cb00ff0b7624 */ /* 0x000fe400078e00ff */
[----:B------:R-:W-:Y:S02]  /*40b0*/  IMAD.MOV.U32 R12, RZ, RZ, 0x1 ;  /* 0x00000001ff0c7424 */ /* 0x000fe400078e00ff */
[----:B------:R-:W-:Y:S02]  /*40c0*/  IMAD.MOV.U32 R13, RZ, RZ, RZ ;  /* 0x000000ffff0d7224 */ /* 0x000fe400078e00ff */
[----:B------:R-:W-:Y:S01]  /*40d0*/  LEPC R14 ;  /* 0x00000000000e734e */ /* 0x000fe20000000000 */
[----:B------:R-:W-:Y:S02]  /*40e0*/  MOV R9, 0x4150 ;  /* 0x0000415000097802 */ /* 0x000fe40000000f00 */
[----:B------:R-:W-:-:S02]  /*40f0*/  MOV R20, 0x40d0 ;  /* 0x000040d000147802 */ /* 0x000fc40000000f00 */
[----:B------:R-:W-:Y:S02]  /*4100*/  MOV R21, 0x0 ;  /* 0x0000000000157802 */ /* 0x000fe40000000f00 */
[----:B------:R-:W-:Y:S02]  /*4110*/  MOV R0, 0x0 ;  /* 0x0000000000007802 */ /* 0x000fe40000000f00 */
[----:B------:R-:W-:-:S04]  /*4120*/  IADD3 R20, P0, P1, -R20, R9, R14 ;  /* 0x0000000914147210 */ /* 0x000fc8000791e10e */
[----:B------:R-:W-:-:S04]  /*4130*/  IADD3.X R21, ~R0, R21, R15, P0, P1 ;  /* 0x0000001500157210 */ /* 0x000fc800007e250f */
[----:B0----5:R-:W-:Y:S05]  /*4140*/  CALL.ABS.NOINC R2 ;  /* 0x0000000002007343 */ /* 0x021fea0003c00000 */
[----:B------:R-:W-:Y:S01]  /*4150*/  CS2R R2, SRZ ;  /* 0x0000000000027805 */ /* 0x000fe2000001ff00 */
[----:B------:R-:W-:Y:S05]  /*4160*/  BRA `(.L_x_128) ;  /* 0x0000004000007947 */ /* 0x000fea0003800000 */
.L_x_152:
[----:B------:R0:W5:Y:S01]  /*4170*/  LDG.E.64 R2, [R4.64] ;  /* 0x0000002404027981 */ /* 0x000162000c1e1b00 */
[----:B------:R-:W-:Y:S05]  /*4180*/  BRA `(.L_x_128) ;  /* 0x0000002000007947 */ /* 0x000fea0003800000 */
.L_x_151:
[----:B------:R0:W5:Y:S01]  /*4190*/  LDG.E R2, [R4.64] ;  /* 0x0000002404027981 */ /* 0x000162000c1e1900 */
[----:B------:R-:W-:-:S03]  /*41a0*/  IMAD.MOV.U32 R3, RZ, RZ, RZ ;  /* 0x000000ffff037224 */ /* 0x000fc600078e00ff */
.L_x_128:
[----:B------:R-:W1:Y:S01]  /*41b0*/  LDC.U8 R6, c[0x0][0x458] ;  /* 0x00011600ff067b82 */ /* 0x000e620000000000 */
[----:B------:R-:W-:Y:S01]  /*41c0*/  ISETP.NE.AND P1, PT, R24, RZ, PT ;  /* 0x000000ff1800720c */ /* 0x000fe20003f25270 */
[----:B------:R-:W-:Y:S01]  /*41d0*/  BSSY B0, `(.L_x_155) ;  /* 0x0000007000007945 */ /* 0x000fe20003800000 */
[----:B-1----:R-:W-:-:S04]  /*41e0*/  PRMT R0, R6, 0x9910, RZ ;  /* 0x0000991006007816 */ /* 0x002fc800000000ff */
[----:B------:R-:W-:-:S07]  /*41f0*/  ISETP.GT.AND P0, PT, R0, 0x9, PT ;  /* 0x000000090000780c */ /* 0x000fce0003f04270 */
[----:B------:R-:W-:Y:S05]  /*4200*/  @!P1 BRA `(.L_x_156) ;  /* 0x0000003000009947 */ /* 0x000fea0003800000 */
[----:B0----5:R-:W-:-:S04]  /*4210*/  LEA R4, P1, R2, c[0x0][0x448], 0x1 ;  /* 0x0001120002047a11 */ /* 0x021fc800078208ff */
[----:B------:R-:W-:-:S05]  /*4220*/  LEA.HI.X R5, R2, c[0x0][0x44c], R3, 0x1, P1 ;  /* 0x0001130002057a11 */ /* 0x000fca00008f0c03 */
[----:B------:R0:W5:Y:S04]  /*4230*/  LDG.E.U16 R23, [R4.64] ;  /* 0x0000002404177981 */ /* 0x000168000c1e1500 */
.L_x_156:
[----:B------:R-:W-:Y:S05]  /*4240*/  BSYNC B0 ;  /* 0x0000000000007941 */ /* 0x000fea0003800000 */
.L_x_155:
        /* <DEDUP_REMOVED lines=9> */
[----:B-----5:R-:W-:-:S06]  /*42e0*/  HADD2.F32 R23, -RZ, R23.H0_H0 ;  /* 0x20000017ff177230 */ /* 0x020fcc0000004100 */
[----:B------:R-:W1:Y:S02]  /*42f0*/  F2I.FTZ.TRUNC.NTZ R23, R23 ;  /* 0x0000001700177305 */ /* 0x000e64000021f100 */
[----:B-1----:R1:W-:Y:S01]  /*4300*/  STG.E.U8 [R16.64], R23 ;  /* 0x0000001710007986 */ /* 0x0023e2000c101124 */
[----:B------:R-:W-:Y:S05]  /*4310*/  BRA `(.L_x_162) ;  /* 0x00000e8000007947 */ /* 0x000fea0003800000 */
.L_x_160:
[----:B0----5:R-:W-:-:S06]  /*4320*/  HADD2.F32 R3, -RZ, R23.H0_H0 ;  /* 0x20000017ff037230 */ /* 0x021fcc0000004100 */
[----:B------:R-:W0:Y:S02]  /*4330*/  F2I.S64.TRUNC R2, R3 ;  /* 0x0000000300027311 */ /* 0x000e24000020d900 */
[----:B0-----:R0:W-:Y:S01]  /*4340*/  STG.E.U8 [R16.64], R2 ;  /* 0x0000000210007986 */ /* 0x0011e2000c101124 */
[----:B------:R-:W-:Y:S05]  /*4350*/  BRA `(.L_x_162) ;  /* 0x00000e4000007947 */ /* 0x000fea0003800000 */
.L_x_159:
[----:B------:R-:W-:-:S13]  /*4360*/  ISETP.NE.AND P0, PT, R0, 0x2, PT ;  /* 0x000000020000780c */ /* 0x000fda0003f05270 */
[----:B------:R-:W-:Y:S05]  /*4370*/  @!P0 BRA `(.L_x_163) ;  /* 0x000000c000008947 */ /* 0x000fea0003800000 */
[----:B------:R-:W-:-:S13]  /*4380*/  ISETP.NE.AND P0, PT, R0, 0x3, PT ;  /* 0x000000030000780c */ /* 0x000fda0003f05270 */
[----:B------:R-:W-:Y:S05]  /*4390*/  @!P0 BRA `(.L_x_164) ;  /* 0x0000006000008947 */ /* 0x000fea0003800000 */
[----:B------:R-:W-:-:S13]  /*43a0*/  ISETP.NE.AND P0, PT, R0, 0x4, PT ;  /* 0x000000040000780c */ /* 0x000fda0003f05270 */
[----:B------:R-:W-:Y:S05]  /*43b0*/  @P0 BRA `(.L_x_161) ;  /* 0x00000c3000000947 */ /* 0x000fea0003800000 */
[----:B0----5:R-:W-:-:S06]  /*43c0*/  HADD2.F32 R2, -RZ, R23.H0_H0 ;  /* 0x20000017ff027230 */ /* 0x021fcc0000004100 */
[----:B------:R-:W0:Y:S02]  /*43d0*/  F2I.S64.TRUNC R2, R2 ;  /* 0x0000000200027311 */ /* 0x000e24000020d900 */
[----:B0-----:R0:W-:Y:S01]  /*43e0*/  STG.E.64 [R16.64], R2 ;  /* 0x0000000210007986 */ /* 0x0011e2000c101b24 */
[----:B------:R-:W-:Y:S05]  /*43f0*/  BRA `(.L_x_162) ;  /* 0x00000da000007947 */ /* 0x000fea0003800000 */
.L_x_164:
[----:B-----5:R-:W-:-:S06]  /*4400*/  HADD2.F32 R23, -RZ, R23.H0_H0 ;  /* 0x20000017ff177230 */ /* 0x020fcc0000004100 */
[----:B------:R-:W1:Y:S02]  /*4410*/  F2I.FTZ.TRUNC.NTZ R23, R23 ;  /* 0x0000001700177305 */ /* 0x000e64000021f100 */
[----:B-1----:R1:W-:Y:S01]  /*4420*/  STG.E [R16.64], R23 ;  /* 0x0000001710007986 */ /* 0x0023e2000c101924 */
[----:B------:R-:W-:Y:S05]  /*4430*/  BRA `(.L_x_162) ;  /* 0x00000d6000007947 */ /* 0x000fea0003800000 */
.L_x_163:
[----:B-----5:R-:W-:-:S06]  /*4440*/  HADD2.F32 R23, -RZ, R23.H0_H0 ;  /* 0x20000017ff177230 */ /* 0x020fcc0000004100 */
[----:B------:R-:W1:Y:S02]  /*4450*/  F2I.FTZ.TRUNC.NTZ R23, R23 ;  /* 0x0000001700177305 */ /* 0x000e64000021f100 */
[----:B-1----:R1:W-:Y:S01]  /*4460*/  STG.E.U16 [R16.64], R23 ;  /* 0x0000001710007986 */ /* 0x0023e2000c101524 */
[----:B------:R-:W-:Y:S05]  /*4470*/  BRA `(.L_x_162) ;  /* 0x00000d2000007947 */ /* 0x000fea0003800000 */
.L_x_158:
[----:B------:R-:W-:-:S13]  /*4480*/  ISETP.GT.AND P0, PT, R0, 0x6, PT ;  /* 0x000000060000780c */ /* 0x000fda0003f04270 */
[----:B------:R-:W-:Y:S05]  /*4490*/  @P0 BRA `(.L_x_165) ;  /* 0x0000009000000947 */ /* 0x000fea0003800000 */
[----:B------:R-:W-:-:S13]  /*44a0*/  ISETP.NE.AND P0, PT, R0, 0x5, PT ;  /* 0x000000050000780c */ /* 0x000fda0003f05270 */
[----:B------:R-:W-:Y:S05]  /*44b0*/  @!P0 BRA `(.L_x_166) ;  /* 0x0000005000008947 */ /* 0x000fea0003800000 */
[----:B------:R-:W-:-:S13]  /*44c0*/  ISETP.NE.AND P0, PT, R0, 0x6, PT ;  /* 0x000000060000780c */ /* 0x000fda0003f05270 */
[----:B------:R-:W-:Y:S05]  /*44d0*/  @P0 BRA `(.L_x_161) ;  /* 0x00000b1000000947 */ /* 0x000fea0003800000 */
[----:B-----5:R-:W-:-:S05]  /*44e0*/  HADD2.F32 R23, -RZ, R23.H0_H0 ;  /* 0x20000017ff177230 */ /* 0x020fca0000004100 */
[----:B------:R1:W-:Y:S01]  /*44f0*/  STG.E [R16.64], R23 ;  /* 0x0000001710007986 */ /* 0x0003e2000c101924 */
[----:B------:R-:W-:Y:S05]  /*4500*/  BRA `(.L_x_162) ;  /* 0x00000c9000007947 */ /* 0x000fea0003800000 */
.L_x_166:
[----:B-----5:R1:W-:Y:S01]  /*4510*/  STG.E.U16 [R16.64], R23 ;  /* 0x0000001710007986 */ /* 0x0203e2000c101524 */
[----:B------:R-:W-:Y:S05]  /*4520*/  BRA `(.L_x_162) ;  /* 0x00000c7000007947 */ /* 0x000fea0003800000 */
.L_x_165:
[----:B------:R-:W-:-:S13]  /*4530*/  ISETP.NE.AND P0, PT, R0, 0x7, PT ;  /* 0x000000070000780c */ /* 0x000fda0003f05270 */
[----:B------:R-:W-:Y:S05]  /*4540*/  @!P0 BRA `(.L_x_167) ;  /* 0x000000d000008947 */ /* 0x000fea0003800000 */
[----:B------:R-:W-:-:S13]  /*4550*/  ISETP.NE.AND P0, PT, R0, 0x8, PT ;  /* 0x000000080000780c */ /* 0x000fda0003f05270 */
[----:B------:R-:W-:Y:S05]  /*4560*/  @!P0 BRA `(.L_x_168) ;  /* 0x0000006000008947 */ /* 0x000fea0003800000 */
[----:B------:R-:W-:-:S13]  /*4570*/  ISETP.NE.AND P0, PT, R0, 0x9, PT ;  /* 0x000000090000780c */ /* 0x000fda0003f05270 */
[----:B------:R-:W-:Y:S05]  /*4580*/  @P0 BRA `(.L_x_161) ;  /* 0x00000a6000000947 */ /* 0x000fea0003800000 */
[----:B0----5:R-:W-:Y:S01]  /*4590*/  HADD2.F32 R2, -RZ, R23.H0_H0 ;  /* 0x20000017ff027230 */ /* 0x021fe20000004100 */
[----:B------:R-:W-:-:S05]  /*45a0*/  IMAD.MOV.U32 R3, RZ, RZ, RZ ;  /* 0x000000ffff037224 */ /* 0x000fca00078e00ff */
[----:B------:R0:W-:Y:S01]  /*45b0*/  STG.E.64 [R16.64], R2 ;  /* 0x0000000210007986 */ /* 0x0001e2000c101b24 */
[----:B------:R-:W-:Y:S05]  /*45c0*/  BRA `(.L_x_162) ;  /* 0x00000bd000007947 */ /* 0x000fea0003800000 */
.L_x_168:
[----:B-----5:R-:W-:-:S05]  /*45d0*/  HADD2.F32 R0, -RZ, R23.H0_H0 ;  /* 0x20000017ff007230 */ /* 0x020fca0000004100 */
[----:B------:R-:W-:-:S04]  /*45e0*/  F2FP.PACK_AB R0, RZ, R0 ;  /* 0x00000000ff00723e */ /* 0x000fc800000000ff */
[----:B------:R-:W-:-:S05]  /*45f0*/  PRMT R0, R0, 0x5410, RZ ;  /* 0x0000541000007816 */ /* 0x000fca00000000ff */
[----:B------:R1:W-:Y:S01]  /*4600*/  STG.E [R16.64], R0 ;  /* 0x0000000010007986 */ /* 0x0003e2000c101924 */
[----:B------:R-:W-:Y:S05]  /*4610*/  BRA `(.L_x_162) ;  /* 0x00000b8000007947 */ /* 0x000fea0003800000 */
.L_x_167:
[----:B0----5:R-:W-:-:S05]  /*4620*/  HADD2.F32 R2, -RZ, R23.H0_H0 ;  /* 0x20000017ff027230 */ /* 0x021fca0000004100 */
[----:B------:R-:W-:-:S06]  /*4630*/  FMUL.FTZ R2, R2, 1 ;  /* 0x3f80000002027820 */ /* 0x000fcc0000410000 */
[----:B------:R-:W0:Y:S02]  /*4640*/  F2F.F64.F32 R2, R2 ;  /* 0x0000000200027310 */ /* 0x000e240000201800 */
[----:B0-----:R0:W-:Y:S01]  /*4650*/  STG.E.64 [R16.64], R2 ;  /* 0x0000000210007986 */ /* 0x0011e2000c101b24 */
[----:B------:R-:W-:Y:S05]  /*4660*/  BRA `(.L_x_162) ;  /* 0x00000b3000007947 */ /* 0x000fea0003800000 */
.L_x_157:
        /* <DEDUP_REMOVED lines=8> */
[----:B-----5:R-:W-:-:S05]  /*46f0*/  HADD2.F32 R23, -RZ, R23.H0_H0 ;  /* 0x20000017ff177230 */ /* 0x020fca0000004100 */
[----:B------:R-:W-:-:S04]  /*4700*/  FSETP.NEU.FTZ.AND P0, PT, R23, RZ, PT ;  /* 0x000000ff1700720b */ /* 0x000fc80003f1d000 */
[----:B0-----:R-:W-:-:S05]  /*4710*/  SEL R3, RZ, 0x1, !P0 ;  /* 0x00000001ff037807 */ /* 0x001fca0004000000 */
[----:B------:R0:W-:Y:S01]  /*4720*/  STG.E.U8 [R16.64], R3 ;  /* 0x0000000310007986 */ /* 0x0001e2000c101124 */
[----:B------:R-:W-:Y:S05]  /*4730*/  BRA `(.L_x_162) ;  /* 0x00000a6000007947 */ /* 0x000fea0003800000 */
.L_x_171:
[----:B-----5:R-:W-:Y:S01]  /*4740*/  HADD2.F32 R23, -RZ, R23.H0_H0 ;  /* 0x20000017ff177230 */ /* 0x020fe20000004100 */
[----:B------:R-:W-:-:S04]  /*4750*/  CS2R R6, SRZ ;  /* 0x0000000000067805 */ /* 0x000fc8000001ff00 */
[----:B0-----:R-:W-:-:S06]  /*4760*/  FMUL.FTZ R4, R23, 1 ;  /* 0x3f80000017047820 */ /* 0x001fcc0000410000 */
[----:B------:R-:W0:Y:S02]  /*4770*/  F2F.F64.F32 R4, R4 ;  /* 0x0000000400047310 */ /* 0x000e240000201800 */
[----:B0-----:R0:W-:Y:S01]  /*4780*/  STG.E.128 [R16.64], R4 ;  /* 0x0000000410007986 */ /* 0x0011e2000c101d24 */
[----:B------:R-:W-:Y:S05]  /*4790*/  BRA `(.L_x_162) ;  /* 0x00000a0000007947 */ /* 0x000fea0003800000 */
.L_x_170:
[----:B------:R-:W-:-:S13]  /*47a0*/  ISETP.NE.AND P0, PT, R0, 0xf, PT ;  /* 0x0000000f0000780c */ /* 0x000fda0003f05270 */
[----:B------:R-:W-:Y:S05]  /*47b0*/  @!P0 BRA `(.L_x_172) ;  /* 0x000002d000008947 */ /* 0x000fea0003800000 */
[----:B------:R-:W-:-:S13]  /*47c0*/  ISETP.NE.AND P0, PT, R0, 0x17, PT ;  /* 0x000000170000780c */ /* 0x000fda0003f05270 */
[----:B------:R-:W-:Y:S05]  /*47d0*/  @!P0 BRA `(.L_x_173) ;  /* 0x0000015000008947 */ /* 0x000fea0003800000 */
[----:B------:R-:W-:-:S13]  /*47e0*/  ISETP.NE.AND P0, PT, R0, 0x18, PT ;  /* 0x000000180000780c */ /* 0x000fda0003f05270 */
[----:B------:R-:W-:Y:S05]  /*47f0*/  @P0 BRA `(.L_x_161) ;  /* 0x000007f000000947 */ /* 0x000fea0003800000 */
[----:B-----5:R-:W-:Y:S01]  /*4800*/  HADD2.F32 R23, -RZ, R23.H0_H0 ;  /* 0x20000017ff177230 */ /* 0x020fe20000004100 */
[----:B------:R-:W-:Y:S04]  /*4810*/  BSSY B0, `(.L_x_174) ;  /* 0x000000e000007945 */ /* 0x000fe80003800000 */
[C---:B0-----:R-:W-:Y:S02]  /*4820*/  LOP3.LUT R2, R23.reuse, 0x7fffffff, RZ, 0xc0, !PT ;  /* 0x7fffffff17027812 */ /* 0x041fe400078ec0ff */
[----:B------:R-:W-:Y:S02]  /*4830*/  LOP3.LUT R0, R23, 0x80000000, RZ, 0xc0, !PT ;  /* 0x8000000017007812 */ /* 0x000fe400078ec0ff */
[----:B------:R-:W-:Y:S02]  /*4840*/  ISETP.GT.U32.AND P0, PT, R2, 0x43efffff, PT ;  /* 0x43efffff0200780c */ /* 0x000fe40003f04070 */
[----:B------:R-:W-:Y:S01]  /*4850*/  SHF.R.U32.HI R3, RZ, 0x18, R0 ;  /* 0x00000018ff037819 */ /* 0x000fe20000011600 */
[----:B------:R-:W-:-:S10]  /*4860*/  IMAD.MOV.U32 R0, RZ, RZ, 0x7f ;  /* 0x0000007fff007424 */ /* 0x000fd400078e00ff */
[----:B------:R-:W-:Y:S05]  /*4870*/  @P0 BRA `(.L_x_175) ;  /* 0x0000007000000947 */ /* 0x000fea0003800000 */
[----:B------:R-:W-:-:S13]  /*4880*/  ISETP.GE.U32.AND P0, PT, R2, 0x3c800000, PT ;  /* 0x3c8000000200780c */ /* 0x000fda0003f06070 */
[----:B------:R-:W-:Y:S01]  /*4890*/  @P0 SHF.R.U32.HI R0, RZ, 0x14, R23 ;  /* 0x00000014ff000819 */ /* 0x000fe20000011617 */
[----:B------:R-:W-:-:S03]  /*48a0*/  @!P0 FADD.FTZ R2, R2, 16384 ;  /* 0x4680000002028421 */ /* 0x000fc60000010000 */
[----:B------:R-:W-:-:S04]  /*48b0*/  @P0 LOP3.LUT R0, R0, 0x1, RZ, 0xc0, !PT ;  /* 0x0000000100000812 */ /* 0x000fc800078ec0ff */
[----:B------:R-:W-:-:S04]  /*48c0*/  @P0 IADD3 R0, R23, 0x407ffff, R0 ;  /* 0x0407ffff17000810 */ /* 0x000fc80007ffe000 */
[----:B------:R-:W-:Y:S02]  /*48d0*/  @P0 SHF.R.U32.HI R0, RZ, 0x14, R0 ;  /* 0x00000014ff000819 */ /* 0x000fe40000011600 */
[----:B------:R-:W-:Y:S02]  /*48e0*/  @!P0 IADD3 R0, R2, -0x46800000, RZ ;  /* 0xb980000002008810 */ /* 0x000fe40007ffe0ff */
.L_x_175:
[----:B------:R-:W-:Y:S05]  /*48f0*/  BSYNC B0 ;  /* 0x0000000000007941 */ /* 0x000fea0003800000 */
.L_x_174:
[----:B------:R-:W-:-:S05]  /*4900*/  LOP3.LUT R3, R0, R3, RZ, 0xfc, !PT ;  /* 0x0000000300037212 */ /* 0x000fca00078efcff */
[----:B------:R0:W-:Y:S01]  /*4910*/  STG.E.U8 [R16.64], R3 ;  /* 0x0000000310007986 */ /* 0x0001e2000c101124 */
[----:B------:R-:W-:Y:S05]  /*4920*/  BRA `(.L_x_162) ;  /* 0x0000087000007947 */ /* 0x000fea0003800000 */
.L_x_173:
[----:B-----5:R-:W-:Y:S01]  /*4930*/  HADD2.F32 R23, -RZ, R23.H0_H0 ;  /* 0x20000017ff177230 */ /* 0x020fe20000004100 */
[----:B------:R-:W-:Y:S04]  /*4940*/  BSSY B0, `(.L_x_176) ;  /* 0x000000f000007945 */ /* 0x000fe80003800000 */
[----:B0-----:R-:W-:-:S04]  /*4950*/  LOP3.LUT R2, R23, 0x7fffffff, RZ, 0xc0, !PT ;  /* 0x7fffffff17027812 */ /* 0x001fc800078ec0ff */
[----:B------:R-:W-:-:S13]  /*4960*/  ISETP.GT.U32.AND P0, PT, R2, 0x477fffff, PT ;  /* 0x477fffff0200780c */ /* 0x000fda0003f04070 */
[----:B------:R-:W-:Y:S05]  /*4970*/  @P0 BRA `(.L_x_177) ;  /* 0x0000008000000947 */ /* 0x000fea0003800000 */
[----:B------:R-:W-:-:S13]  /*4980*/  ISETP.GE.U32.AND P0, PT, R2, 0x38800000, PT ;  /* 0x388000000200780c */ /* 0x000fda0003f06070 */
[----:B------:R-:W-:Y:S01]  /*4990*/  @P0 SHF.R.U32.HI R0, RZ, 0x15, R23 ;  /* 0x00000015ff000819 */ /* 0x000fe20000011617 */
[----:B------:R-:W-:-:S03]  /*49a0*/  @!P0 FADD.FTZ R2, R2, 128 ;  /* 0x4300000002028421 */ /* 0x000fc60000010000 */
[----:B------:R-:W-:-:S04]  /*49b0*/  @P0 LOP3.LUT R0, R0, 0x1, RZ, 0xc0, !PT ;  /* 0x0000000100000812 */ /* 0x000fc800078ec0ff */
[----:B------:R-:W-:-:S04]  /*49c0*/  @P0 IADD3 R0, R23, 0x80fffff, R0 ;  /* 0x080fffff17000810 */ /* 0x000fc80007ffe000 */
[----:B------:R-:W-:Y:S02]  /*49d0*/  @P0 SHF.R.U32.HI R0, RZ, 0x15, R0 ;  /* 0x00000015ff000819 */ /* 0x000fe40000011600 */
[----:B------:R-:W-:Y:S01]  /*49e0*/  @!P0 IADD3 R0, R2, -0x43000000, RZ ;  /* 0xbd00000002008810 */ /* 0x000fe20007ffe0ff */
[----:B------:R-:W-:Y:S05]  /*49f0*/  BRA `(.L_x_178) ;  /* 0x0000003000007947 */ /* 0x000fea0003800000 */
.L_x_177:
[----:B------:R-:W-:Y:S01]  /*4a00*/  IMAD.MOV.U32 R0, RZ, RZ, 0x7f ;  /* 0x0000007fff007424 */ /* 0x000fe200078e00ff */
[----:B------:R-:W-:-:S04]  /*4a10*/  ISETP.GT.U32.AND P0, PT, R2, 0x7f800000, PT ;  /* 0x7f8000000200780c */ /* 0x000fc80003f04070 */
[----:B------:R-:W-:-:S04]  /*4a20*/  SEL R0, R0, 0x7c, P0 ;  /* 0x0000007c00007807 */ /* 0x000fc80000000000 */
.L_x_178:
[----:B------:R-:W-:Y:S05]  /*4a30*/  BSYNC B0 ;  /* 0x0000000000007941 */ /* 0x000fea0003800000 */
.L_x_176:
[----:B------:R-:W-:-:S04]  /*4a40*/  LOP3.LUT R2, R23, 0x80000000, RZ, 0xc0, !PT ;  /* 0x8000000017027812 */ /* 0x000fc800078ec0ff */
[----:B------:R-:W-:-:S04]  /*4a50*/  SHF.R.U32.HI R3, RZ, 0x18, R2 ;  /* 0x00000018ff037819 */ /* 0x000fc80000011602 */
[----:B------:R-:W-:-:S05]  /*4a60*/  LOP3.LUT R3, R0, R3, RZ, 0xfc, !PT ;  /* 0x0000000300037212 */ /* 0x000fca00078efcff */
[----:B------:R0:W-:Y:S01]  /*4a70*/  STG.E.U8 [R16.64], R3 ;  /* 0x0000000310007986 */ /* 0x0001e2000c101124 */
[----:B------:R-:W-:Y:S05]  /*4a80*/  BRA `(.L_x_162) ;  /* 0x0000071000007947 */ /* 0x000fea0003800000 */
.L_x_172:
[----:B-----5:R-:W-:-:S05]  /*4a90*/  HADD2.F32 R0, -RZ, R23.H0_H0 ;  /* 0x20000017ff007230 */ /* 0x020fca0000004100 */
[----:B------:R-:W-:-:S05]  /*4aa0*/  F2FP.BF16.PACK_AB R0, RZ, R0 ;  /* 0x00000000ff00723e */ /* 0x000fca00000010ff */
[----:B------:R1:W-:Y:S01]  /*4ab0*/  STG.E.U16 [R16.64], R0 ;  /* 0x0000000010007986 */ /* 0x0003e2000c101524 */
[----:B------:R-:W-:Y:S05]  /*4ac0*/  BRA `(.L_x_162) ;  /* 0x000006d000007947 */ /* 0x000fea0003800000 */
.L_x_169:
        /* <DEDUP_REMOVED lines=8> */
[----:B0----5:R-:W-:-:S06]  /*4b50*/  HADD2.F32 R3, -RZ, R23.H0_H0 ;  /* 0x20000017ff037230 */ /* 0x021fcc0000004100 */
[----:B------:R-:W0:Y:S02]  /*4b60*/  F2I.FTZ.U32.TRUNC.NTZ R3, R3 ;  /* 0x0000000300037305 */ /* 0x000e24000021f000 */
[----:B0-----:R0:W-:Y:S01]  /*4b70*/  STG.E.U16 [R16.64], R3 ;  /* 0x0000000310007986 */ /* 0x0011e2000c101524 */
[----:B------:R-:W-:Y:S05]  /*4b80*/  BRA `(.L_x_162) ;  /* 0x0000061000007947 */ /* 0x000fea0003800000 */
.L_x_181:
[----:B-----5:R-:W-:Y:S01]  /*4b90*/  HADD2.F32 R23, -RZ, R23.H0_H0 ;  /* 0x20000017ff177230 */ /* 0x020fe20000004100 */
[----:B------:R-:W-:Y:S01]  /*4ba0*/  BSSY B0, `(.L_x_182) ;  /* 0x0000014000007945 */ /* 0x000fe20003800000 */
[----:B------:R-:W-:-:S03]  /*4bb0*/  IMAD.MOV.U32 R8, RZ, RZ, 0x80 ;  /* 0x00000080ff087424 */ /* 0x000fc600078e00ff */
[----:B0-----:R-:W-:-:S04]  /*4bc0*/  LOP3.LUT R2, R23, 0x7fffffff, RZ, 0xc0, !PT ;  /* 0x7fffffff17027812 */ /* 0x001fc800078ec0ff */
[----:B------:R-:W-:-:S13]  /*4bd0*/  ISETP.GT.U32.AND P0, PT, R2, 0x437fffff, PT ;  /* 0x437fffff0200780c */ /* 0x000fda0003f04070 */
[----:B------:R-:W-:Y:S05]  /*4be0*/  @P0 BRA `(.L_x_183) ;  /* 0x000000f000000947 */ /* 0x000fea0003800000 */
[----:B------:R-:W-:-:S13]  /*4bf0*/  ISETP.GE.U32.AND P0, PT, R2, 0x3c000000, PT ;  /* 0x3c0000000200780c */ /* 0x000fda0003f06070 */
[----:B------:R-:W-:-:S04]  /*4c00*/  @P0 SHF.R.U32.HI R0, RZ, 0x14, R23 ;  /* 0x00000014ff000819 */ /* 0x000fc80000011617 */
[----:B------:R-:W-:-:S04]  /*4c10*/  @P0 LOP3.LUT R0, R0, 0x1, RZ, 0xc0, !PT ;  /* 0x0000000100000812 */ /* 0x000fc800078ec0ff */
[----:B------:R-:W-:-:S04]  /*4c20*/  @P0 IADD3 R0, R23, 0x487ffff, R0 ;  /* 0x0487ffff17000810 */ /* 0x000fc80007ffe000 */
[----:B------:R-:W-:-:S04]  /*4c30*/  @P0 SHF.R.U32.HI R0, RZ, 0x14, R0 ;  /* 0x00000014ff000819 */ /* 0x000fc80000011600 */
[----:B------:R-:W-:Y:S01]  /*4c40*/  @P0 LOP3.LUT R0, R0, 0xff, RZ, 0xc0, !PT ;  /* 0x000000ff00000812 */ /* 0x000fe200078ec0ff */
[----:B------:R-:W-:Y:S05]  /*4c50*/  @P0 BRA `(.L_x_184) ;  /* 0x0000004000000947 */ /* 0x000fea0003800000 */
[----:B------:R-:W-:Y:S01]  /*4c60*/  FADD.FTZ R0, R2, 8192 ;  /* 0x4600000002007421 */ /* 0x000fe20000010000 */
[----:B------:R-:W-:-:S04]  /*4c70*/  PRMT R8, RZ, 0x7610, R8 ;  /* 0x00007610ff087816 */ /* 0x000fc80000000008 */
[----:B------:R-:W-:-:S13]  /*4c80*/  LOP3.LUT P0, R0, R0, 0xff, RZ, 0xc0, !PT ;  /* 0x000000ff00007812 */ /* 0x000fda000780c0ff */
[----:B------:R-:W-:Y:S05]  /*4c90*/  @!P0 BRA `(.L_x_183) ;  /* 0x0000004000008947 */ /* 0x000fea0003800000 */
.L_x_184:
[----:B------:R-:W-:-:S04]  /*4ca0*/  LOP3.LUT R2, R23, 0x80000000, RZ, 0xc0, !PT ;  /* 0x8000000017027812 */ /* 0x000fc800078ec0ff */
[----:B------:R-:W-:-:S04]  /*4cb0*/  SHF.R.U32.HI R3, RZ, 0x18, R2 ;  /* 0x00000018ff037819 */ /* 0x000fc80000011602 */
[----:B------:R-:W-:-:S04]  /*4cc0*/  LOP3.LUT R0, R0, R3, RZ, 0xfc, !PT ;  /* 0x0000000300007212 */ /* 0x000fc800078efcff */
[----:B------:R-:W-:Y:S02]  /*4cd0*/  PRMT R8, R0, 0x7610, R8 ;  /* 0x0000761000087816 */ /* 0x000fe40000000008 */
.L_x_183:
[----:B------:R-:W-:Y:S05]  /*4ce0*/  BSYNC B0 ;  /* 0x0000000000007941 */ /* 0x000fea0003800000 */
.L_x_182:
[----:B------:R0:W-:Y:S01]  /*4cf0*/  STG.E.U8 [R16.64], R8 ;  /* 0x0000000810007986 */ /* 0x0001e2000c101124 */
[----:B------:R-:W-:Y:S05]  /*4d00*/  BRA `(.L_x_162) ;  /* 0x0000049000007947 */ /* 0x000fea0003800000 */
.L_x_180:
        /* <DEDUP_REMOVED lines=17> */
.L_x_187:
[----:B------:R-:W-:-:S04]  /*4e20*/  LOP3.LUT R2, R23, 0x80000000, RZ, 0xc0, !PT ;  /* 0x8000000017027812 */ /* 0x000fc800078ec0ff */
[----:B------:R-:W-:-:S04]  /*4e30*/  SHF.R.U32.HI R3, RZ, 0x18, R2 ;  /* 0x00000018ff037819 */ /* 0x000fc80000011602 */
[----:B------:R-:W-:-:S04]  /*4e40*/  LOP3.LUT R0, R0, R3, RZ, 0xfc, !PT ;  /* 0x0000000300007212 */ /* 0x000fc800078efcff */
[----:B------:R-:W-:Y:S02]  /*4e50*/  PRMT R8, R0, 0x7610, R8 ;  /* 0x0000761000087816 */ /* 0x000fe40000000008 */
.L_x_186:
[----:B------:R-:W-:Y:S05]  /*4e60*/  BSYNC B0 ;  /* 0x0000000000007941 */ /* 0x000fea0003800000 */
.L_x_185:
[----:B------:R0:W-:Y:S01]  /*4e70*/  STG.E.U8 [R16.64], R8 ;  /* 0x0000000810007986 */ /* 0x0001e2000c101124 */
[----:B------:R-:W-:Y:S05]  /*4e80*/  BRA `(.L_x_162) ;  /* 0x0000031000007947 */ /* 0x000fea0003800000 */
.L_x_179:
[----:B------:R-:W-:-:S13]  /*4e90*/  ISETP.NE.AND P0, PT, R0, 0x1c, PT ;  /* 0x0000001c0000780c */ /* 0x000fda0003f05270 */
[----:B------:R-:W-:Y:S05]  /*4ea0*/  @!P0 BRA `(.L_x_188) ;  /* 0x000002c000008947 */ /* 0x000fea0003800000 */
[----:B------:R-:W-:-:S13]  /*4eb0*/  ISETP.NE.AND P0, PT, R0, 0x1d, PT ;  /* 0x0000001d0000780c */ /* 0x000fda0003f05270 */
[----:B------:R-:W-:Y:S05]  /*4ec0*/  @!P0 BRA `(.L_x_189) ;  /* 0x0000026000008947 */ /* 0x000fea0003800000 */
[----:B------:R-:W-:-:S13]  /*4ed0*/  ISETP.NE.AND P0, PT, R0, 0x2c, PT ;  /* 0x0000002c0000780c */ /* 0x000fda0003f05270 */
[----:B------:R-:W-:Y:S05]  /*4ee0*/  @P0 BRA `(.L_x_161) ;  /* 0x0000010000000947 */ /* 0x000fea0003800000 */
[----:B-----5:R-:W-:Y:S01]  /*4ef0*/  HADD2.F32 R23, -RZ, R23.H0_H0 ;  /* 0x20000017ff177230 */ /* 0x020fe20000004100 */
[----:B------:R-:W-:Y:S01]  /*4f00*/  PLOP3.LUT P0, PT, PT, PT, PT, 0x80, 0x0 ;  /* 0x000000000000781c */ /* 0x000fe20003f0f070 */
[----:B0-----:R-:W-:-:S03]  /*4f10*/  IMAD.MOV.U32 R3, RZ, RZ, 0xff ;  /* 0x000000ffff037424 */ /* 0x001fc600078e00ff */
[----:B------:R-:W-:-:S04]  /*4f20*/  SHF.R.U32.HI R4, RZ, 0x17, R23 ;  /* 0x00000017ff047819 */ /* 0x000fc80000011617 */
[----:B------:R-:W-:-:S04]  /*4f30*/  LOP3.LUT R2, R4, 0xff, RZ, 0xc0, !PT ;  /* 0x000000ff04027812 */ /* 0x000fc800078ec0ff */
[----:B------:R-:W-:-:S13]  /*4f40*/  ISETP.NE.AND P2, PT, R2, 0xff, PT ;  /* 0x000000ff0200780c */ /* 0x000fda0003f45270 */
[--C-:B------:R-:W-:Y:S02]  /*4f50*/  @P2 SHF.R.U32.HI R0, RZ, 0x16, R23.reuse ;  /* 0x00000016ff002819 */ /* 0x100fe40000011617 */
[----:B------:R-:W-:Y:S02]  /*4f60*/  @P2 LOP3.LUT P1, RZ, R2, 0x3fffff, R23, 0xf8, !PT ;  /* 0x003fffff02ff2812 */ /* 0x000fe4000782f817 */
[----:B------:R-:W-:-:S04]  /*4f70*/  @P2 LOP3.LUT R0, R0, 0x1, RZ, 0xc0, !PT ;  /* 0x0000000100002812 */ /* 0x000fc800078ec0ff */
[----:B------:R-:W-:Y:S02]  /*4f80*/  @P2 ISETP.EQ.U32.AND P1, PT, R0, 0x1, P1 ;  /* 0x000000010000280c */ /* 0x000fe40000f22070 */
[----:B------:R-:W-:Y:S02]  /*4f90*/  @P2 IADD3 R0, R4, 0x1, RZ ;  /* 0x0000000104002810 */ /* 0x000fe40007ffe0ff */
[----:B------:R-:W-:-:S13]  /*4fa0*/  @P2 PLOP3.LUT P0, PT, P1, PT, PT, 0x80, 0x0 ;  /* 0x000000000000281c */ /* 0x000fda0000f0f070 */
[----:B------:R-:W-:-:S04]  /*4fb0*/  @!P0 IMAD.MOV R0, RZ, RZ, R4 ;  /* 0x000000ffff008224 */ /* 0x000fc800078e0204 */
[----:B------:R-:W-:-:S05]  /*4fc0*/  @P2 IMAD.MOV.U32 R3, RZ, RZ, R0 ;  /* 0x000000ffff032224 */ /* 0x000fca00078e0000 */
[----:B------:R0:W-:Y:S01]  /*4fd0*/  STG.E.U8 [R16.64], R3 ;  /* 0x0000000310007986 */ /* 0x0001e2000c101124 */
[----:B------:R-:W-:Y:S05]  /*4fe0*/  BRA `(.L_x_162) ;  /* 0x000001b000007947 */ /* 0x000fea0003800000 */
.L_x_161:
[----:B0----5:R-:W-:Y:S01]  /*4ff0*/  MOV R2, 0x0 ;  /* 0x0000000000027802 */ /* 0x021fe20000000f00 */
        /* <DEDUP_REMOVED lines=18> */
[----:B------:R-:W-:Y:S05]  /*5120*/  BRA `(.L_x_162) ;  /* 0x0000007000007947 */ /* 0x000fea0003800000 */
.L_x_189:
[----:B0----5:R-:W-:-:S06]  /*5130*/  HADD2.F32 R2, -RZ, R23.H0_H0 ;  /* 0x20000017ff027230 */ /* 0x021fcc0000004100 */
[----:B------:R-:W0:Y:S02]  /*5140*/  F2I.U64.TRUNC R2, R2 ;  /* 0x0000000200027311 */ /* 0x000e24000020d800 */
[----:B0-----:R0:W-:Y:S01]  /*5150*/  STG.E.64 [R16.64], R2 ;  /* 0x0000000210007986 */ /* 0x0011e2000c101b24 */
[----:B------:R-:W-:Y:S05]  /*5160*/  BRA `(.L_x_162) ;  /* 0x0000003000007947 */ /* 0x000fea0003800000 */
.L_x_188:
[----:B-----5:R-:W-:-:S06]  /*5170*/  HADD2.F32 R23, -RZ, R23.H0_H0 ;  /* 0x20000017ff177230 */ /* 0x020fcc0000004100 */
[----:B------:R-:W1:Y:S02]  /*5180*/  F2I.FTZ.U32.TRUNC.NTZ R23, R23 ;  /* 0x0000001700177305 */ /* 0x000e64000021f000 */
[----:B-1----:R1:W-:Y:S02]  /*5190*/  STG.E [R16.64], R23 ;  /* 0x0000001710007986 */ /* 0x0023e4000c101924 */
.L_x_162:
[----:B------:R-:W-:-:S05]  /*51a0*/  IMAD R18, R19, 0x200, R18 ;  /* 0x0000020013127824 */ /* 0x000fca00078e0212 */
[----:B-1----:R-:W-:Y:S02]  /*51b0*/  IADD3 R23, R18, 0x80, RZ ;  /* 0x0000008012177810 */ /* 0x002fe40007ffe0ff */
.L_x_57:
[----:B------:R-:W-:Y:S05]  /*51c0*/  BSYNC B6 ;  /* 0x0000000000067941 */ /* 0x000fea0003800000 */
.L_x_56:
[----:B------:R-:W-:Y:S01]  /*51d0*/  ISETP.GE.AND P0, PT, R23, c[0x0][0x160], PT ;  /* 0x0000580017007a0c */ /* 0x000fe20003f06270 */
[----:B------:R-:W-:-:S12]  /*51e0*/  BSSY B6, `(.L_x_190) ;  /* 0x0000a2a000067945 */ /* 0x000fd80003800000 */
[----:B------:R-:W-:Y:S05]  /*51f0*/  @P0 BRA `(.L_x_191) ;  /* 0x0000a28000000947 */ /* 0x000fea0003800000 */
[----:B------:R-:W-:Y:S01]  /*5200*/  ISETP.NE.AND P0, PT, RZ, c[0x0][0x168], PT ;  /* 0x00005a00ff007a0c */ /* 0x000fe20003f05270 */
[----:B------:R-:W-:Y:S02]  /*5210*/  IMAD.MOV.U32 R18, RZ, RZ, RZ ;  /* 0x000000ffff127224 */ /* 0x000fe400078e00ff */
[----:B------:R-:W-:Y:S02]  /*5220*/  IMAD.MOV.U32 R22, RZ, RZ, RZ ;  /* 0x000000ffff167224 */ /* 0x000fe400078e00ff */
[----:B------:R-:W-:Y:S02]  /*5230*/  IMAD.MOV.U32 R0, RZ, RZ, RZ ;  /* 0x000000ffff007224 */ /* 0x000fe400078e00ff */
[----:B0-----:R-:W-:-:S06]  /*5240*/  IMAD.MOV.U32 R16, RZ, RZ, RZ ;  /* 0x000000ffff107224 */ /* 0x001fcc00078e00ff */
[----:B------:R-:W-:Y:S05]  /*5250*/  @!P0 BRA `(.L_x_192) ;  /* 0x0000113000008947 */ /* 0x000fea0003800000 */
[----:B------:R-:W-:Y:S02]  /*5260*/  IMAD.MOV.U32 R22, RZ, RZ, RZ ;  /* 0x000000ffff167224 */ /* 0x000fe400078e00ff */
[----:B------:R-:W-:Y:S02]  /*5270*/  IMAD.MOV.U32 R0, RZ, RZ, 0x1 ;  /* 0x00000001ff007424 */ /* 0x000fe400078e00ff */
[----:B------:R-:W-:-:S03]  /*5280*/  IMAD.HI.U32 R2, R23, c[0x0][0x170], R22 ;  /* 0x00005c0017027a27 */ /* 0x000fc600078e0016 */
[----:B------:R-:W-:Y:S02]  /*5290*/  ISETP.NE.AND P0, PT, R0, c[0x0][0x168], PT ;  /* 0x00005a0000007a0c */ /* 0x000fe40003f05270 */
        /* <DEDUP_REMOVED lines=271> */
.L_x_192:
        /* <DEDUP_REMOVED lines=21> */
.L_x_196:
[----:B------:R-:W2:Y:S02]  /*64e0*/  LDG.E.U8 R2, [R2.64] ;  /* 0x0000002402027981 */ /* 0x000ea4000c1e1100 */
[----:B--2---:R-:W0:Y:S02]  /*64f0*/  I2F.U16 R0, R2 ;  /* 0x0000000200007306 */ /* 0x004e240000101000 */
[----:B0-----:R-:W-:-:S04]  /*6500*/  F2FP.PACK_AB R0, RZ, R0 ;  /* 0x00000000ff00723e */ /* 0x001fc800000000ff */
[----:B------:R-:W-:Y:S01]  /*6510*/  PRMT R19, R0, 0x7610, R19 ;  /* 0x0000761000137816 */ /* 0x000fe20000000013 */
[----:B------:R-:W-:Y:S05]  /*6520*/  BRA `(.L_x_198) ;  /* 0x00000ed000007947 */ /* 0x000fea0003800000 */
.L_x_195:
        /* <DEDUP_REMOVED lines=11> */
.L_x_200:
[----:B------:R-:W2:Y:S02]  /*65e0*/  LDG.E R2, [R2.64] ;  /* 0x0000002402027981 */ /* 0x000ea4000c1e1900 */
[----:B--2---:R-:W0:Y:S02]  /*65f0*/  I2F R0, R2 ;  /* 0x0000000200007306 */ /* 0x004e240000201400 */
[----:B0-----:R-:W-:-:S04]  /*6600*/  F2FP.PACK_AB R0, RZ, R0 ;  /* 0x00000000ff00723e */ /* 0x001fc800000000ff */
[----:B------:R-:W-:Y:S01]  /*6610*/  PRMT R19, R0, 0x7610, R19 ;  /* 0x0000761000137816 */ /* 0x000fe20000000013 */
[----:B------:R-:W-:Y:S05]  /*6620*/  BRA `(.L_x_198) ;  /* 0x00000dd000007947 */ /* 0x000fea0003800000 */
.L_x_199:
[----:B------:R-:W2:Y:S02]  /*6630*/  LDG.E.U16 R2, [R2.64] ;  /* 0x0000002402027981 */ /* 0x000ea4000c1e1500 */
[----:B--2---:R-:W0:Y:S02]  /*6640*/  I2F.S16 R0, R2 ;  /* 0x0000000200007306 */ /* 0x004e240000101400 */
[----:B0-----:R-:W-:-:S04]  /*6650*/  F2FP.PACK_AB R0, RZ, R0 ;  /* 0x00000000ff00723e */ /* 0x001fc800000000ff */
[----:B------:R-:W-:Y:S01]  /*6660*/  PRMT R19, R0, 0x7610, R19 ;  /* 0x0000761000137816 */ /* 0x000fe20000000013 */
[----:B------:R-:W-:Y:S05]  /*6670*/  BRA `(.L_x_198) ;  /* 0x00000d8000007947 */ /* 0x000fea0003800000 */
.L_x_194:
        /* <DEDUP_REMOVED lines=9> */
.L_x_202:
[----:B------:R0:W5:Y:S01]  /*6710*/  LDG.E.U16 R19, [R2.64] ;  /* 0x0000002402137981 */ /* 0x000162000c1e1500 */
[----:B------:R-:W-:Y:S05]  /*6720*/  BRA `(.L_x_198) ;  /* 0x00000cd000007947 */ /* 0x000fea0003800000 */
.L_x_201:
        /* <DEDUP_REMOVED lines=9> */
.L_x_204:
[----:B------:R0:W5:Y:S01]  /*67c0*/  LDG.E.U16 R19, [R2.64] ;  /* 0x0000002402137981 */ /* 0x000162000c1e1500 */
[----:B------:R-:W-:Y:S05]  /*67d0*/  BRA `(.L_x_198) ;  /* 0x00000c2000007947 */ /* 0x000fea0003800000 */
.L_x_203:
[----:B------:R-:W2:Y:S02]  /*67e0*/  LDG.E.64 R2, [R2.64] ;  /* 0x0000002402027981 */ /* 0x000ea4000c1e1b00 */
[----:B--2---:R-:W0:Y:S01]  /*67f0*/  F2F.F32.F64 R0, R2 ;  /* 0x0000000200007310 */ /* 0x004e220000301000 */
[----:B------:R-:W0:-:S14]  /*6800*/  DSETP.GEU.AND P0, PT, |R2|, c[0x2][0x0], PT ;  /* 0x008000000200762a */ /* 0x000e1c0003f0e200 */
[----:B0-----:R-:W-:-:S05]  /*6810*/  @!P0 FMUL R0, R0, 1.175494350822287508e-38 ;  /* 0x0080000000008820 */ /* 0x001fca0000400000 */
[----:B------:R-:W-:-:S04]  /*6820*/  F2FP.PACK_AB R0, RZ, R0 ;  /* 0x00000000ff00723e */ /* 0x000fc800000000ff */
[----:B------:R-:W-:Y:S01]  /*6830*/  PRMT R19, R0, 0x7610, R19 ;  /* 0x0000761000137816 */ /* 0x000fe20000000013 */
[----:B------:R-:W-:Y:S05]  /*6840*/  BRA `(.L_x_198) ;  /* 0x00000bb000007947 */ /* 0x000fea0003800000 */
.L_x_193:
        /* <DEDUP_REMOVED lines=14> */
.L_x_207:
[----:B------:R-:W2:Y:S02]  /*6930*/  LDG.E.64 R2, [R2.64] ;  /* 0x0000002402027981 */ /* 0x000ea4000c1e1b00 */
[----:B--2---:R-:W0:Y:S01]  /*6940*/  F2F.F32.F64 R0, R2 ;  /* 0x0000000200007310 */ /* 0x004e220000301000 */
[----:B------:R-:W0:-:S14]  /*6950*/  DSETP.GEU.AND P0, PT, |R2|, c[0x2][0x0], PT ;  /* 0x008000000200762a */ /* 0x000e1c0003f0e200 */
[----:B0-----:R-:W-:-:S05]  /*6960*/  @!P0 FMUL R0, R0, 1.175494350822287508e-38 ;  /* 0x0080000000008820 */ /* 0x001fca0000400000 */
[----:B------:R-:W-:-:S04]  /*6970*/  F2FP.PACK_AB R0, RZ, R0 ;  /* 0x00000000ff00723e */ /* 0x000fc800000000ff */
[----:B------:R-:W-:Y:S01]  /*6980*/  PRMT R19, R0, 0x7610, R19 ;  /* 0x0000761000137816 */ /* 0x000fe20000000013 */
[----:B------:R-:W-:Y:S05]  /*6990*/  BRA `(.L_x_198) ;  /* 0x00000a6000007947 */ /* 0x000fea0003800000 */
.L_x_206:
        /* <DEDUP_REMOVED lines=28> */
.L_x_209:
        /* <DEDUP_REMOVED lines=15> */
.L_x_208:
[----:B------:R-:W2:Y:S02]  /*6c50*/  LDG.E.U16 R0, [R2.64] ;  /* 0x0000002402007981 */ /* 0x000ea4000c1e1500 */
[----:B--2---:R-:W-:-:S04]  /*6c60*/  PRMT R0, RZ, 0x5410, R0 ;  /* 0x00005410ff007816 */ /* 0x004fc80000000000 */
[----:B------:R-:W-:-:S04]  /*6c70*/  F2FP.PACK_AB R0, RZ, R0 ;  /* 0x00000000ff00723e */ /* 0x000fc800000000ff */
[----:B------:R-:W-:Y:S01]  /*6c80*/  PRMT R19, R0, 0x7610, R19 ;  /* 0x0000761000137816 */ /* 0x000fe20000000013 */
[----:B------:R-:W-:Y:S05]  /*6c90*/  BRA `(.L_x_198) ;  /* 0x0000076000007947 */ /* 0x000fea0003800000 */
.L_x_205:
        /* <DEDUP_REMOVED lines=12> */
.L_x_212:
        /* <DEDUP_REMOVED lines=21> */
.L_x_216:
[----:B------:R-:W-:Y:S05]  /*6eb0*/  BSYNC B1 ;  /* 0x0000000000017941 */ /* 0x000fea0003800000 */
.L_x_215:
[----:B------:R-:W-:Y:S01]  /*6ec0*/  LEA R3, R0, 0x3b800000, 0x17 ;  /* 0x3b80000000037811 */ /* 0x000fe200078eb8ff */
[----:B------:R-:W-:-:S05]  /*6ed0*/  IMAD.SHL.U32 R0, R2, 0x100000, RZ ;  /* 0x0010000002007824 */ /* 0x000fca00078e00ff */
[----:B------:R-:W-:Y:S02]  /*6ee0*/  LOP3.LUT R0, R3, R0, R4, 0xfe, !PT ;  /* 0x0000000003007212 */ /* 0x000fe400078efe04 */
.L_x_214:
[----:B------:R-:W-:Y:S05]  /*6ef0*/  BSYNC B0 ;  /* 0x0000000000007941 */ /* 0x000fea0003800000 */
.L_x_213:
[----:B------:R-:W-:-:S04]  /*6f00*/  F2FP.PACK_AB R0, RZ, R0 ;  /* 0x00000000ff00723e */ /* 0x000fc800000000ff */
[----:B------:R-:W-:Y:S01]  /*6f10*/  PRMT R19, R0, 0x7610, R19 ;  /* 0x0000761000137816 */ /* 0x000fe20000000013 */
[----:B------:R-:W-:Y:S05]  /*6f20*/  BRA `(.L_x_198) ;  /* 0x000004d000007947 */ /* 0x000fea0003800000 */
.L_x_211:
        /* <DEDUP_REMOVED lines=21> */
.L_x_220:
[----:B------:R-:W-:Y:S05]  /*7080*/  BSYNC B1 ;  /* 0x0000000000017941 */ /* 0x000fea0003800000 */
.L_x_219:
[----:B------:R-:W-:Y:S01]  /*7090*/  LEA R3, R0, 0x37800000, 0x17 ;  /* 0x3780000000037811 */ /* 0x000fe200078eb8ff */
[----:B------:R-:W-:-:S05]  /*70a0*/  IMAD.SHL.U32 R0, R2, 0x200000, RZ ;  /* 0x0020000002007824 */ /* 0x000fca00078e00ff */
[----:B------:R-:W-:Y:S02]  /*70b0*/  LOP3.LUT R0, R3, R0, R4, 0xfe, !PT ;  /* 0x0000000003007212 */ /* 0x000fe400078efe04 */
.L_x_218:
[----:B------:R-:W-:Y:S05]  /*70c0*/  BSYNC B0 ;  /* 0x0000000000007941 */ /* 0x000fea0003800000 */
.L_x_217:
[----:B------:R-:W-:-:S04]  /*70d0*/  F2FP.PACK_AB R0, RZ, R0 ;  /* 0x00000000ff00723e */ /* 0x000fc800000000ff */
[----:B------:R-:W-:Y:S01]  /*70e0*/  PRMT R19, R0, 0x7610, R19 ;  /* 0x0000761000137816 */ /* 0x000fe20000000013 */
[----:B------:R-:W-:Y:S05]  /*70f0*/  BRA `(.L_x_198) ;  /* 0x0000030000007947 */ /* 0x000fea0003800000 */
.L_x_210:
        /* <DEDUP_REMOVED lines=14> */
.L_x_224:
[----:B------:R-:W-:Y:S05]  /*71e0*/  BSYNC B0 ;  /* 0x0000000000007941 */ /* 0x000fea0003800000 */
.L_x_223:
[----:B------:R-:W-:-:S04]  /*71f0*/  F2FP.PACK_AB R0, RZ, R0 ;  /* 0x00000000ff00723e */ /* 0x000fc800000000ff */
[----:B------:R-:W-:Y:S01]  /*7200*/  PRMT R19, R0, 0x7610, R19 ;  /* 0x0000761000137816 */ /* 0x000fe20000000013 */
[----:B------:R-:W-:Y:S05]  /*7210*/  BRA `(.L_x_198) ;  /* 0x000001e000007947 */ /* 0x000fea0003800000 */
.L_x_197:
        /* <DEDUP_REMOVED lines=21> */
.L_x_222:
[----:B------:R-:W2:Y:S02]  /*7370*/  LDG.E.64 R2, [R2.64] ;  /* 0x0000002402027981 */ /* 0x000ea4000c1e1b00 */
[----:B--2---:R-:W0:Y:S02]  /*7380*/  I2F.U64 R0, R2 ;  /* 0x0000000200007312 */ /* 0x004e240000301000 */
[----:B0-----:R-:W-:-:S04]  /*7390*/  F2FP.PACK_AB R0, RZ, R0 ;  /* 0x00000000ff00723e */ /* 0x001fc800000000ff */
[----:B------:R-:W-:Y:S01]  /*73a0*/  PRMT R19, R0, 0x7610, R19 ;  /* 0x0000761000137816 */ /* 0x000fe20000000013 */
[----:B------:R-:W-:Y:S05]  /*73b0*/  BRA `(.L_x_198) ;  /* 0x0000004000007947 */ /* 0x000fea0003800000 */
.L_x_221:
[----:B------:R-:W2:Y:S02]  /*73c0*/  LDG.E R2, [R2.64] ;  /* 0x0000002402027981 */ /* 0x000ea4000c1e1900 */
[----:B--2---:R-:W0:Y:S02]  /*73d0*/  I2F.U32 R0, R2 ;  /* 0x0000000200007306 */ /* 0x004e240000201000 */
[----:B0-----:R-:W-:-:S04]  /*73e0*/  F2FP.PACK_AB R0, RZ, R0 ;  /* 0x00000000ff00723e */ /* 0x001fc800000000ff */
[----:B------:R-:W-:Y:S02]  /*73f0*/  PRMT R19, R0, 0x7610, R19 ;  /* 0x0000761000137816 */ /* 0x000fe40000000013 */
.L_x_198:
        /* <DEDUP_REMOVED lines=18> */
.L_x_228:
[----:B------:R-:W2:Y:S02]  /*7520*/  LDG.E.U8 R2, [R2.64] ;  /* 0x0000002402027981 */ /* 0x000ea4000c1e1100 */
[----:B--2---:R-:W-:-:S04]  /*7530*/  ISETP.NE.AND P0, PT, R2, RZ, PT ;  /* 0x000000ff0200720c */ /* 0x004fc80003f05270 */
[----:B------:R-:W-:Y:S01]  /*7540*/  P2R R22, PR, RZ, 0x1 ;  /* 0x00000001ff167803 */ /* 0x000fe20000000000 */
[----:B------:R-:W-:Y:S05]  /*7550*/  BRA `(.L_x_230) ;  /* 0x00000f4000007947 */ /* 0x000fea0003800000 */
.L_x_227:
        /* <DEDUP_REMOVED lines=11> */
.L_x_232:
[----:B------:R-:W2:Y:S02]  /*7610*/  LDG.E R2, [R2.64] ;  /* 0x0000002402027981 */ /* 0x000ea4000c1e1900 */
[----:B--2---:R-:W-:-:S04]  /*7620*/  ISETP.NE.AND P0, PT, R2, RZ, PT ;  /* 0x000000ff0200720c */ /* 0x004fc80003f05270 */
[----:B------:R-:W-:Y:S01]  /*7630*/  P2R R22, PR, RZ, 0x1 ;  /* 0x00000001ff167803 */ /* 0x000fe20000000000 */
[----:B------:R-:W-:Y:S05]  /*7640*/  BRA `(.L_x_230) ;  /* 0x00000e5000007947 */ /* 0x000fea0003800000 */
.L_x_231:
[----:B------:R-:W2:Y:S02]  /*7650*/  LDG.E.U16 R2, [R2.64] ;  /* 0x0000002402027981 */ /* 0x000ea4000c1e1500 */
[----:B--2---:R-:W-:-:S04]  /*7660*/  ISETP.NE.AND P0, PT, R2, RZ, PT ;  /* 0x000000ff0200720c */ /* 0x004fc80003f05270 */
[----:B------:R-:W-:Y:S01]  /*7670*/  P2R R22, PR, RZ, 0x1 ;  /* 0x00000001ff167803 */ /* 0x000fe20000000000 */
[----:B------:R-:W-:Y:S05]  /*7680*/  BRA `(.L_x_230) ;  /* 0x00000e1000007947 */ /* 0x000fea0003800000 */
.L_x_226:
        /* <DEDUP_REMOVED lines=10> */
.L_x_234:
[----:B------:R-:W2:Y:S02]  /*7730*/  LDG.E.U16 R0, [R2.64] ;  /* 0x0000002402007981 */ /* 0x000ea4000c1e1500 */
[----:B--2---:R-:W-:-:S05]  /*7740*/  HADD2.F32 R0, -RZ, R0.H0_H0 ;  /* 0x20000000ff007230 */ /* 0x004fca0000004100 */
[----:B------:R-:W-:-:S04]  /*7750*/  FSETP.NEU.FTZ.AND P0, PT, R0, RZ, PT ;  /* 0x000000ff0000720b */ /* 0x000fc80003f1d000 */
[----:B------:R-:W-:Y:S01]  /*7760*/  P2R R22, PR, RZ, 0x1 ;  /* 0x00000001ff167803 */ /* 0x000fe20000000000 */
[----:B------:R-:W-:Y:S05]  /*7770*/  BRA `(.L_x_230) ;  /* 0x00000d2000007947 */ /* 0x000fea0003800000 */
.L_x_233:
        /* <DEDUP_REMOVED lines=12> */
.L_x_236:
        /* <DEDUP_REMOVED lines=11> */
.L_x_235:
[----:B------:R-:W2:Y:S02]  /*78f0*/  LDG.E.64 R2, [R2.64] ;  /* 0x0000002402027981 */ /* 0x000ea4000c1e1b00 */
[----:B--2---:R-:W0:-:S06]  /*7900*/  DSETP.NEU.AND P0, PT, R2, RZ, PT ;  /* 0x000000ff0200722a */ /* 0x004e0c0003f0d000 */
[----:B0-----:R-:W-:Y:S01]  /*7910*/  P2R R22, PR, RZ, 0x1 ;  /* 0x00000001ff167803 */ /* 0x001fe20000000000 */
[----:B------:R-:W-:Y:S05]  /*7920*/  BRA `(.L_x_230) ;  /* 0x00000b7000007947 */ /* 0x000fea0003800000 */
.L_x_225:
        /* <DEDUP_REMOVED lines=12> */
.L_x_239:
[----:B------:R-:W2:Y:S02]  /*79f0*/  LDG.E.128 R4, [R2.64] ;  /* 0x0000002402047981 */ /* 0x000ea4000c1e1d00 */
[----:B--2---:R-:W0:-:S06]  /*7a00*/  DSETP.NEU.AND P0, PT, R6, RZ, PT ;  /* 0x000000ff0600722a */ /* 0x004e0c0003f0d000 */
[----:B0-----:R-:W0:-:S06]  /*7a10*/  DSETP.NEU.OR P0, PT, R4, RZ, P0 ;  /* 0x000000ff0400722a */ /* 0x001e0c000070d400 */
[----:B0-----:R-:W-:Y:S01]  /*7a20*/  P2R R22, PR, RZ, 0x1 ;  /* 0x00000001ff167803 */ /* 0x001fe20000000000 */
[----:B------:R-:W-:Y:S05]  /*7a30*/  BRA `(.L_x_230) ;  /* 0x00000a6000007947 */ /* 0x000fea0003800000 */
.L_x_238:
        /* <DEDUP_REMOVED lines=28> */
.L_x_241:
        /* <DEDUP_REMOVED lines=15> */
.L_x_240:
[----:B------:R-:W2:Y:S02]  /*7cf0*/  LDG.E.U16 R0, [R2.64] ;  /* 0x0000002402007981 */ /* 0x000ea4000c1e1500 */
[----:B--2---:R-:W-:-:S04]  /*7d00*/  PRMT R0, RZ, 0x5410, R0 ;  /* 0x00005410ff007816 */ /* 0x004fc80000000000 */
[----:B------:R-:W-:-:S04]  /*7d10*/  FSETP.NEU.FTZ.AND P0, PT, R0, RZ, PT ;  /* 0x000000ff0000720b */ /* 0x000fc80003f1d000 */
[----:B------:R-:W-:Y:S01]  /*7d20*/  P2R R22, PR, RZ, 0x1 ;  /* 0x00000001ff167803 */ /* 0x000fe20000000000 */
[----:B------:R-:W-:Y:S05]  /*7d30*/  BRA `(.L_x_230) ;  /* 0x0000076000007947 */ /* 0x000fea0003800000 */
.L_x_237:
        /* <DEDUP_REMOVED lines=12> */
.L_x_244:
        /* <DEDUP_REMOVED lines=21> */
.L_x_248:
[----:B------:R-:W-:Y:S05]  /*7f50*/  BSYNC B1 ;  /* 0x0000000000017941 */ /* 0x000fea0003800000 */
.L_x_247:
[----:B------:R-:W-:Y:S01]  /*7f60*/  LEA R3, R0, 0x3b800000, 0x17 ;  /* 0x3b80000000037811 */ /* 0x000fe200078eb8ff */
[----:B------:R-:W-:-:S05]  /*7f70*/  IMAD.SHL.U32 R0, R2, 0x100000, RZ ;  /* 0x0010000002007824 */ /* 0x000fca00078e00ff */
[----:B------:R-:W-:Y:S02]  /*7f80*/  LOP3.LUT R0, R3, R0, R4, 0xfe, !PT ;  /* 0x0000000003007212 */ /* 0x000fe400078efe04 */
.L_x_246:
[----:B------:R-:W-:Y:S05]  /*7f90*/  BSYNC B0 ;  /* 0x0000000000007941 */ /* 0x000fea0003800000 */
.L_x_245:
[----:B------:R-:W-:-:S04]  /*7fa0*/  FSETP.NEU.FTZ.AND P0, PT, R0, RZ, PT ;  /* 0x000000ff0000720b */ /* 0x000fc80003f1d000 */
[----:B------:R-:W-:Y:S01]  /*7fb0*/  P2R R22, PR, RZ, 0x1 ;  /* 0x00000001ff167803 */ /* 0x000fe20000000000 */
[----:B------:R-:W-:Y:S05]  /*7fc0*/  BRA `(.L_x_230) ;  /* 0x000004d000007947 */ /* 0x000fea0003800000 */
.L_x_243:
        /* <DEDUP_REMOVED lines=21> */
.L_x_252:
[----:B------:R-:W-:Y:S05]  /*8120*/  BSYNC B1 ;  /* 0x0000000000017941 */ /* 0x000fea0003800000 */
.L_x_251:
[----:B------:R-:W-:Y:S01]  /*8130*/  LEA R3, R0, 0x37800000, 0x17 ;  /* 0x3780000000037811 */ /* 0x000fe200078eb8ff */
[----:B------:R-:W-:-:S05]  /*8140*/  IMAD.SHL.U32 R0, R2, 0x200000, RZ ;  /* 0x0020000002007824 */ /* 0x000fca00078e00ff */
[----:B------:R-:W-:Y:S02]  /*8150*/  LOP3.LUT R0, R3, R0, R4, 0xfe, !PT ;  /* 0x0000000003007212 */ /* 0x000fe400078efe04 */
.L_x_250:
[----:B------:R-:W-:Y:S05]  /*8160*/  BSYNC B0 ;  /* 0x0000000000007941 */ /* 0x000fea0003800000 */
.L_x_249:
[----:B------:R-:W-:-:S04]  /*8170*/  FSETP.NEU.FTZ.AND P0, PT, R0, RZ, PT ;  /* 0x000000ff0000720b */ /* 0x000fc80003f1d000 */
[----:B------:R-:W-:Y:S01]  /*8180*/  P2R R22, PR, RZ, 0x1 ;  /* 0x00000001ff167803 */ /* 0x000fe20000000000 */
[----:B------:R-:W-:Y:S05]  /*8190*/  BRA `(.L_x_230) ;  /* 0x0000030000007947 */ /* 0x000fea0003800000 */
.L_x_242:
        /* <DEDUP_REMOVED lines=14> */
.L_x_256:
[----:B------:R-:W-:Y:S05]  /*8280*/  BSYNC B0 ;  /* 0x0000000000007941 */ /* 0x000fea0003800000 */
.L_x_255:
[----:B------:R-:W-:-:S04]  /*8290*/  FSETP.NEU.FTZ.AND P0, PT, R0, RZ, PT ;  /* 0x000000ff0000720b */ /* 0x000fc80003f1d000 */
[----:B------:R-:W-:Y:S01]  /*82a0*/  P2R R22, PR, RZ, 0x1 ;  /* 0x00000001ff167803 */ /* 0x000fe20000000000 */
[----:B------:R-:W-:Y:S05]  /*82b0*/  BRA `(.L_x_230) ;  /* 0x000001e000007947 */ /* 0x000fea0003800000 */
.L_x_229:
        /* <DEDUP_REMOVED lines=22> */
.L_x_254:
[----:B------:R-:W2:Y:S02]  /*8420*/  LDG.E.64 R2, [R2.64] ;  /* 0x0000002402027981 */ /* 0x000ea4000c1e1b00 */
[----:B--2---:R-:W-:-:S04]  /*8430*/  ISETP.NE.U32.AND P0, PT, R2, RZ, PT ;  /* 0x000000ff0200720c */ /* 0x004fc80003f05070 */
[----:B------:R-:W-:-:S04]  /*8440*/  ISETP.NE.AND.EX P0, PT, R3, RZ, PT, P0 ;  /* 0x000000ff0300720c */ /* 0x000fc80003f05300 */
[----:B------:R-:W-:Y:S01]  /*8450*/  P2R R22, PR, RZ, 0x1 ;  /* 0x00000001ff167803 */ /* 0x000fe20000000000 */
[----:B------:R-:W-:Y:S05]  /*8460*/  BRA `(.L_x_230) ;  /* 0x0000003000007947 */ /* 0x000fea0003800000 */
.L_x_253:
[----:B------:R-:W2:Y:S02]  /*8470*/  LDG.E R2, [R2.64] ;  /* 0x0000002402027981 */ /* 0x000ea4000c1e1900 */
[----:B--2---:R-:W-:-:S04]  /*8480*/  ISETP.NE.AND P0, PT, R2, RZ, PT ;  /* 0x000000ff0200720c */ /* 0x004fc80003f05270 */
[----:B------:R-:W-:Y:S02]  /*8490*/  P2R R22, PR, RZ, 0x1 ;  /* 0x00000001ff167803 */ /* 0x000fe40000000000 */
.L_x_230:
        /* <DEDUP_REMOVED lines=17> */
.L_x_260:
[----:B------:R0:W5:Y:S01]  /*85b0*/  LDG.E.U8 R2, [R4.64] ;  /* 0x0000002404027981 */ /* 0x000162000c1e1100 */
[----:B------:R-:W-:Y:S01]  /*85c0*/  IMAD.MOV.U32 R3, RZ, RZ, RZ ;  /* 0x000000ffff037224 */ /* 0x000fe200078e00ff */
[----:B------:R-:W-:Y:S05]  /*85d0*/  BRA `(.L_x_262) ;  /* 0x00000d5000007947 */ /* 0x000fea0003800000 */
.L_x_259:
        /* <DEDUP_REMOVED lines=8> */
.L_x_264:
[----:B------:R-:W2:Y:S02]  /*8660*/  LDG.E R2, [R4.64] ;  /* 0x0000002404027981 */ /* 0x000ea4000c1e1900 */
[----:B--2---:R-:W-:Y:S01]  /*8670*/  SHF.R.S32.HI R3, RZ, 0x1f, R2 ;  /* 0x0000001fff037819 */ /* 0x004fe20000011402 */
[----:B------:R-:W-:Y:S05]  /*8680*/  BRA `(.L_x_262) ;  /* 0x00000ca000007947 */ /* 0x000fea0003800000 */
.L_x_263:
[----:B------:R-:W2:Y:S02]  /*8690*/  LDG.E.S16 R2, [R4.64] ;  /* 0x0000002404027981 */ /* 0x000ea4000c1e1700 */
[----:B--2---:R-:W-:Y:S01]  /*86a0*/  SHF.R.S32.HI R3, RZ, 0x1f, R2 ;  /* 0x0000001fff037819 */ /* 0x004fe20000011402 */
[----:B------:R-:W-:Y:S05]  /*86b0*/  BRA `(.L_x_262) ;  /* 0x00000c7000007947 */ /* 0x000fea0003800000 */
.L_x_258:
        /* <DEDUP_REMOVED lines=9> */
.L_x_266:
[----:B------:R-:W2:Y:S02]  /*8750*/  LDG.E.U16 R4, [R4.64] ;  /* 0x0000002404047981 */ /* 0x000ea4000c1e1500 */
[----:B--2---:R-:W-:-:S06]  /*8760*/  HADD2.F32 R2, -RZ, R4.H0_H0 ;  /* 0x20000004ff027230 */ /* 0x004fcc0000004100 */
[----:B------:R-:W0:Y:S01]  /*8770*/  F2I.S64.TRUNC R2, R2 ;  /* 0x0000000200027311 */ /* 0x000e22000020d900 */
[----:B------:R-:W-:Y:S05]  /*8780*/  BRA `(.L_x_262) ;  /* 0x00000ba000007947 */ /* 0x000fea0003800000 */
.L_x_265:
        /* <DEDUP_REMOVED lines=9> */
.L_x_268:
[----:B------:R-:W2:Y:S02]  /*8820*/  LDG.E.U16 R4, [R4.64] ;  /* 0x0000002404047981 */ /* 0x000ea4000c1e1500 */
[----:B--2---:R-:W-:-:S06]  /*8830*/  HADD2.F32 R2, -RZ, R4.H0_H0 ;  /* 0x20000004ff027230 */ /* 0x004fcc0000004100 */
[----:B------:R-:W0:Y:S01]  /*8840*/  F2I.S64.TRUNC R2, R2 ;  /* 0x0000000200027311 */ /* 0x000e22000020d900 */
[----:B------:R-:W-:Y:S05]  /*8850*/  BRA `(.L_x_262) ;  /* 0x00000ad000007947 */ /* 0x000fea0003800000 */
.L_x_267:
[----:B------:R-:W2:Y:S02]  /*8860*/  LDG.E.64 R2, [R4.64] ;  /* 0x0000002404027981 */ /* 0x000ea4000c1e1b00 */
[----:B--2---:R-:W0:Y:S01]  /*8870*/  F2I.S64.F64.TRUNC R2, R2 ;  /* 0x0000000200027311 */ /* 0x004e22000030d900 */
[----:B------:R-:W-:Y:S05]  /*8880*/  BRA `(.L_x_262) ;  /* 0x00000aa000007947 */ /* 0x000fea0003800000 */
.L_x_257:
        /* <DEDUP_REMOVED lines=13> */
.L_x_271:
[----:B------:R-:W2:Y:S02]  /*8960*/  LDG.E.64 R2, [R4.64] ;  /* 0x0000002404027981 */ /* 0x000ea4000c1e1b00 */
[----:B--2---:R-:W0:Y:S01]  /*8970*/  F2I.S64.F64.TRUNC R2, R2 ;  /* 0x0000000200027311 */ /* 0x004e22000030d900 */
[----:B------:R-:W-:Y:S05]  /*8980*/  BRA `(.L_x_262) ;  /* 0x000009a000007947 */ /* 0x000fea0003800000 */
.L_x_270:
        /* <DEDUP_REMOVED lines=27> */
.L_x_273:
        /* <DEDUP_REMOVED lines=14> */
.L_x_272:
[----:B------:R-:W2:Y:S02]  /*8c20*/  LDG.E.U16 R2, [R4.64] ;  /* 0x0000002404027981 */ /* 0x000ea4000c1e1500 */
[----:B--2---:R-:W-:-:S06]  /*8c30*/  PRMT R2, RZ, 0x5410, R2 ;  /* 0x00005410ff027816 */ /* 0x004fcc0000000002 */
[----:B------:R-:W0:Y:S01]  /*8c40*/  F2I.S64.TRUNC R2, R2 ;  /* 0x0000000200027311 */ /* 0x000e22000020d900 */
[----:B------:R-:W-:Y:S05]  /*8c50*/  BRA `(.L_x_262) ;  /* 0x000006d000007947 */ /* 0x000fea0003800000 */
.L_x_269:
        /* <DEDUP_REMOVED lines=11> */
.L_x_276:
        /* <DEDUP_REMOVED lines=21> */
.L_x_280:
[----:B------:R-:W-:Y:S05]  /*8e60*/  BSYNC B1 ;  /* 0x0000000000017941 */ /* 0x000fea0003800000 */
.L_x_279:
[----:B------:R-:W-:Y:S01]  /*8e70*/  IMAD.SHL.U32 R2, R2, 0x100000, RZ ;  /* 0x0010000002027824 */ /* 0x000fe200078e00ff */
[----:B------:R-:W-:-:S04]  /*8e80*/  LEA R3, R0, 0x3b800000, 0x17 ;  /* 0x3b80000000037811 */ /* 0x000fc800078eb8ff */
[----:B------:R-:W-:Y:S02]  /*8e90*/  LOP3.LUT R2, R3, R2, R4, 0xfe, !PT ;  /* 0x0000000203027212 */ /* 0x000fe400078efe04 */
.L_x_278:
[----:B------:R-:W-:Y:S05]  /*8ea0*/  BSYNC B0 ;  /* 0x0000000000007941 */ /* 0x000fea0003800000 */
.L_x_277:
[----:B------:R-:W0:Y:S01]  /*8eb0*/  F2I.S64.TRUNC R2, R2 ;  /* 0x0000000200027311 */ /* 0x000e22000020d900 */
[----:B------:R-:W-:Y:S05]  /*8ec0*/  BRA `(.L_x_262) ;  /* 0x0000046000007947 */ /* 0x000fea0003800000 */
.L_x_275:
        /* <DEDUP_REMOVED lines=21> */
.L_x_284:
[----:B------:R-:W-:Y:S05]  /*9020*/  BSYNC B1 ;  /* 0x0000000000017941 */ /* 0x000fea0003800000 */
.L_x_283:
[----:B------:R-:W-:Y:S01]  /*9030*/  IMAD.SHL.U32 R2, R2, 0x200000, RZ ;  /* 0x0020000002027824 */ /* 0x000fe200078e00ff */
[----:B------:R-:W-:-:S04]  /*9040*/  LEA R3, R0, 0x37800000, 0x17 ;  /* 0x3780000000037811 */ /* 0x000fc800078eb8ff */
[----:B------:R-:W-:Y:S02]  /*9050*/  LOP3.LUT R2, R3, R2, R4, 0xfe, !PT ;  /* 0x0000000203027212 */ /* 0x000fe400078efe04 */
.L_x_282:
[----:B------:R-:W-:Y:S05]  /*9060*/  BSYNC B0 ;  /* 0x0000000000007941 */ /* 0x000fea0003800000 */
.L_x_281:
[----:B------:R-:W0:Y:S01]  /*9070*/  F2I.S64.TRUNC R2, R2 ;  /* 0x0000000200027311 */ /* 0x000e22000020d900 */
[----:B------:R-:W-:Y:S05]  /*9080*/  BRA `(.L_x_262) ;  /* 0x000002a000007947 */ /* 0x000fea0003800000 */
.L_x_274:
        /* <DEDUP_REMOVED lines=14> */
.L_x_288:
[----:B------:R-:W-:Y:S05]  /*9170*/  BSYNC B0 ;  /* 0x0000000000007941 */ /* 0x000fea0003800000 */
.L_x_287:
[----:B------:R-:W0:Y:S01]  /*9180*/  F2I.S64.TRUNC R2, R2 ;  /* 0x0000000200027311 */ /* 0x000e22000020d900 */
[----:B------:R-:W-:Y:S05]  /*9190*/  BRA `(.L_x_262) ;  /* 0x0000019000007947 */ /* 0x000fea0003800000 */
.L_x_261:
        /* <DEDUP_REMOVED lines=21> */
.L_x_286:
[----:B------:R0:W5:Y:S01]  /*92f0*/  LDG.E.64 R2, [R4.64] ;  /* 0x0000002404027981 */ /* 0x000162000c1e1b00 */
[----:B------:R-:W-:Y:S05]  /*9300*/  BRA `(.L_x_262) ;  /* 0x0000002000007947 */ /* 0x000fea0003800000 */
.L_x_285:
[----:B------:R0:W5:Y:S01]  /*9310*/  LDG.E R2, [R4.64] ;  /* 0x0000002404027981 */ /* 0x000162000c1e1900 */
[----:B------:R-:W-:-:S03]  /*9320*/  IMAD.MOV.U32 R3, RZ, RZ, RZ ;  /* 0x000000ffff037224 */ /* 0x000fc600078e00ff */
.L_x_262:
        /* <DEDUP_REMOVED lines=9> */
.L_x_290:
[----:B------:R-:W-:Y:S05]  /*93c0*/  BSYNC B0 ;  /* 0x0000000000007941 */ /* 0x000fea0003800000 */
.L_x_289:
        /* <DEDUP_REMOVED lines=13> */
.L_x_294:
[----:B0----5:R-:W-:-:S06]  /*94a0*/  HADD2.F32 R3, -RZ, R19.H0_H0 ;  /* 0x20000013ff037230 */ /* 0x021fcc0000004100 */
[----:B------:R-:W0:Y:S02]  /*94b0*/  F2I.S64.TRUNC R2, R3 ;  /* 0x0000000300027311 */ /* 0x000e24000020d900 */
[----:B0-----:R0:W-:Y:S01]  /*94c0*/  STG.E.U8 [R16.64], R2 ;  /* 0x0000000210007986 */ /* 0x0011e2000c101124 */
[----:B------:R-:W-:Y:S05]  /*94d0*/  BRA `(.L_x_296) ;  /* 0x00000e4000007947 */ /* 0x000fea0003800000 */
.L_x_293:
        /* <DEDUP_REMOVED lines=10> */
.L_x_298:
[----:B-----5:R-:W-:-:S06]  /*9580*/  HADD2.F32 R19, -RZ, R19.H0_H0 ;  /* 0x20000013ff137230 */ /* 0x020fcc0000004100 */
[----:B------:R-:W1:Y:S02]  /*9590*/  F2I.FTZ.TRUNC.NTZ R19, R19 ;  /* 0x0000001300137305 */ /* 0x000e64000021f100 */
[----:B-1----:R1:W-:Y:S01]  /*95a0*/  STG.E [R16.64], R19 ;  /* 0x0000001310007986 */ /* 0x0023e2000c101924 */
[----:B------:R-:W-:Y:S05]  /*95b0*/  BRA `(.L_x_296) ;  /* 0x00000d6000007947 */ /* 0x000fea0003800000 */
.L_x_297:
[----:B-----5:R-:W-:-:S06]  /*95c0*/  HADD2.F32 R19, -RZ, R19.H0_H0 ;  /* 0x20000013ff137230 */ /* 0x020fcc0000004100 */
[----:B------:R-:W1:Y:S02]  /*95d0*/  F2I.FTZ.TRUNC.NTZ R19, R19 ;  /* 0x0000001300137305 */ /* 0x000e64000021f100 */
[----:B-1----:R1:W-:Y:S01]  /*95e0*/  STG.E.U16 [R16.64], R19 ;  /* 0x0000001310007986 */ /* 0x0023e2000c101524 */
[----:B------:R-:W-:Y:S05]  /*95f0*/  BRA `(.L_x_296) ;  /* 0x00000d2000007947 */ /* 0x000fea0003800000 */
.L_x_292:
        /* <DEDUP_REMOVED lines=9> */
.L_x_300:
[----:B-----5:R1:W-:Y:S01]  /*9690*/  STG.E.U16 [R16.64], R19 ;  /* 0x0000001310007986 */ /* 0x0203e2000c101524 */
[----:B------:R-:W-:Y:S05]  /*96a0*/  BRA `(.L_x_296) ;  /* 0x00000c7000007947 */ /* 0x000fea0003800000 */
.L_x_299:
        /* <DEDUP_REMOVED lines=10> */
.L_x_302:
[----:B-----5:R-:W-:-:S05]  /*9750*/  HADD2.F32 R0, -RZ, R19.H0_H0 ;  /* 0x20000013ff007230 */ /* 0x020fca0000004100 */
[----:B------:R-:W-:-:S04]  /*9760*/  F2FP.PACK_AB R0, RZ, R0 ;  /* 0x00000000ff00723e */ /* 0x000fc800000000ff */
[----:B------:R-:W-:-:S05]  /*9770*/  PRMT R0, R0, 0x5410, RZ ;  /* 0x0000541000007816 */ /* 0x000fca00000000ff */
[----:B------:R1:W-:Y:S01]  /*9780*/  STG.E [R16.64], R0 ;  /* 0x0000000010007986 */ /* 0x0003e2000c101924 */
[----:B------:R-:W-:Y:S05]  /*9790*/  BRA `(.L_x_296) ;  /* 0x00000b8000007947 */ /* 0x000fea0003800000 */
.L_x_301:
[----:B0----5:R-:W-:-:S05]  /*97a0*/  HADD2.F32 R2, -RZ, R19.H0_H0 ;  /* 0x20000013ff027230 */ /* 0x021fca0000004100 */
[----:B------:R-:W-:-:S06]  /*97b0*/  FMUL.FTZ R2, R2, 1 ;  /* 0x3f80000002027820 */ /* 0x000fcc0000410000 */
[----:B------:R-:W0:Y:S02]  /*97c0*/  F2F.F64.F32 R2, R2 ;  /* 0x0000000200027310 */ /* 0x000e240000201800 */
[----:B0-----:R0:W-:Y:S01]  /*97d0*/  STG.E.64 [R16.64], R2 ;  /* 0x0000000210007986 */ /* 0x0011e2000c101b24 */
[----:B------:R-:W-:Y:S05]  /*97e0*/  BRA `(.L_x_296) ;  /* 0x00000b3000007947 */ /* 0x000fea0003800000 */
.L_x_291:
        /* <DEDUP_REMOVED lines=13> */
.L_x_305:
[----:B-----5:R-:W-:Y:S01]  /*98c0*/  HADD2.F32 R19, -RZ, R19.H0_H0 ;  /* 0x20000013ff137230 */ /* 0x020fe20000004100 */
[----:B------:R-:W-:-:S04]  /*98d0*/  CS2R R6, SRZ ;  /* 0x0000000000067805 */ /* 0x000fc8000001ff00 */
[----:B0-----:R-:W-:-:S06]  /*98e0*/  FMUL.FTZ R4, R19, 1 ;  /* 0x3f80000013047820 */ /* 0x001fcc0000410000 */
[----:B------:R-:W0:Y:S02]  /*98f0*/  F2F.F64.F32 R4, R4 ;  /* 0x0000000400047310 */ /* 0x000e240000201800 */
[----:B0-----:R0:W-:Y:S01]  /*9900*/  STG.E.128 [R16.64], R4 ;  /* 0x0000000410007986 */ /* 0x0011e2000c101d24 */
[----:B------:R-:W-:Y:S05]  /*9910*/  BRA `(.L_x_296) ;  /* 0x00000a0000007947 */ /* 0x000fea0003800000 */
.L_x_304:
        /* <DEDUP_REMOVED lines=21> */
.L_x_309:
[----:B------:R-:W-:Y:S05]  /*9a70*/  BSYNC B0 ;  /* 0x0000000000007941 */ /* 0x000fea0003800000 */
.L_x_308:
[----:B------:R-:W-:-:S05]  /*9a80*/  LOP3.LUT R3, R0, R3, RZ, 0xfc, !PT ;  /* 0x0000000300037212 */ /* 0x000fca00078efcff */
[----:B------:R0:W-:Y:S01]  /*9a90*/  STG.E.U8 [R16.64], R3 ;  /* 0x0000000310007986 */ /* 0x0001e2000c101124 */
[----:B------:R-:W-:Y:S05]  /*9aa0*/  BRA `(.L_x_296) ;  /* 0x0000087000007947 */ /* 0x000fea0003800000 */
.L_x_307:
        /* <DEDUP_REMOVED lines=13> */
.L_x_311:
[----:B------:R-:W-:Y:S01]  /*9b80*/  IMAD.MOV.U32 R0, RZ, RZ, 0x7f ;  /* 0x0000007fff007424 */ /* 0x000fe200078e00ff */
[----:B------:R-:W-:-:S04]  /*9b90*/  ISETP.GT.U32.AND P0, PT, R2, 0x7f800000, PT ;  /* 0x7f8000000200780c */ /* 0x000fc80003f04070 */
[----:B------:R-:W-:-:S04]  /*9ba0*/  SEL R0, R0, 0x7c, P0 ;  /* 0x0000007c00007807 */ /* 0x000fc80000000000 */
.L_x_312:
[----:B------:R-:W-:Y:S05]  /*9bb0*/  BSYNC B0 ;  /* 0x0000000000007941 */ /* 0x000fea0003800000 */
.L_x_310:
[----:B------:R-:W-:-:S04]  /*9bc0*/  LOP3.LUT R2, R19, 0x80000000, RZ, 0xc0, !PT ;  /* 0x8000000013027812 */ /* 0x000fc800078ec0ff */
[----:B------:R-:W-:-:S04]  /*9bd0*/  SHF.R.U32.HI R3, RZ, 0x18, R2 ;  /* 0x00000018ff037819 */ /* 0x000fc80000011602 */
[----:B------:R-:W-:-:S05]  /*9be0*/  LOP3.LUT R3, R0, R3, RZ, 0xfc, !PT ;  /* 0x0000000300037212 */ /* 0x000fca00078efcff */
[----:B------:R0:W-:Y:S01]  /*9bf0*/  STG.E.U8 [R16.64], R3 ;  /* 0x0000000310007986 */ /* 0x0001e2000c101124 */
[----:B------:R-:W-:Y:S05]  /*9c00*/  BRA `(.L_x_296) ;  /* 0x0000071000007947 */ /* 0x000fea0003800000 */
.L_x_306:
[----:B-----5:R-:W-:-:S05]  /*9c10*/  HADD2.F32 R0, -RZ, R19.H0_H0 ;  /* 0x20000013ff007230 */ /* 0x020fca0000004100 */
[----:B------:R-:W-:-:S05]  /*9c20*/  F2FP.BF16.PACK_AB R0, RZ, R0 ;  /* 0x00000000ff00723e */ /* 0x000fca00000010ff */
[----:B------:R1:W-:Y:S01]  /*9c30*/  STG.E.U16 [R16.64], R0 ;  /* 0x0000000010007986 */ /* 0x0003e2000c101524 */
[----:B------:R-:W-:Y:S05]  /*9c40*/  BRA `(.L_x_296) ;  /* 0x000006d000007947 */ /* 0x000fea0003800000 */
.L_x_303:
        /* <DEDUP_REMOVED lines=12> */
.L_x_315:
        /* <DEDUP_REMOVED lines=17> */
.L_x_318:
[----:B------:R-:W-:-:S04]  /*9e20*/  LOP3.LUT R2, R19, 0x80000000, RZ, 0xc0, !PT ;  /* 0x8000000013027812 */ /* 0x000fc800078ec0ff */
[----:B------:R-:W-:-:S04]  /*9e30*/  SHF.R.U32.HI R3, RZ, 0x18, R2 ;  /* 0x00000018ff037819 */ /* 0x000fc80000011602 */
[----:B------:R-:W-:-:S04]  /*9e40*/  LOP3.LUT R0, R0, R3, RZ, 0xfc, !PT ;  /* 0x0000000300007212 */ /* 0x000fc800078efcff */
[----:B------:R-:W-:Y:S02]  /*9e50*/  PRMT R8, R0, 0x7610, R8 ;  /* 0x0000761000087816 */ /* 0x000fe40000000008 */
.L_x_317:
[----:B------:R-:W-:Y:S05]  /*9e60*/  BSYNC B0 ;  /* 0x0000000000007941 */ /* 0x000fea0003800000 */
.L_x_316:
[----:B------:R0:W-:Y:S01]  /*9e70*/  STG.E.U8 [R16.64], R8 ;  /* 0x0000000810007986 */ /* 0x0001e2000c101124 */
[----:B------:R-:W-:Y:S05]  /*9e80*/  BRA `(.L_x_296) ;  /* 0x0000049000007947 */ /* 0x000fea0003800000 */
.L_x_314:
        /* <DEDUP_REMOVED lines=17> */
.L_x_321:
[----:B------:R-:W-:-:S04]  /*9fa0*/  LOP3.LUT R2, R19, 0x80000000, RZ, 0xc0, !PT ;  /* 0x8000000013027812 */ /* 0x000fc800078ec0ff */
[----:B------:R-:W-:-:S04]  /*9fb0*/  SHF.R.U32.HI R3, RZ, 0x18, R2 ;  /* 0x00000018ff037819 */ /* 0x000fc80000011602 */
[----:B------:R-:W-:-:S04]  /*9fc0*/  LOP3.LUT R0, R0, R3, RZ, 0xfc, !PT ;  /* 0x0000000300007212 */ /* 0x000fc800078efcff */
[----:B------:R-:W-:Y:S02]  /*9fd0*/  PRMT R8, R0, 0x7610, R8 ;  /* 0x0000761000087816 */ /* 0x000fe40000000008 */
.L_x_320:
[----:B------:R-:W-:Y:S05]  /*9fe0*/  BSYNC B0 ;  /* 0x0000000000007941 */ /* 0x000fea0003800000 */
.L_x_319:
[----:B------:R0:W-:Y:S01]  /*9ff0*/  STG.E.U8 [R16.64], R8 ;  /* 0x0000000810007986 */ /* 0x0001e2000c101124 */
[----:B------:R-:W-:Y:S05]  /*a000*/  BRA `(.L_x_296) ;  /* 0x0000031000007947 */ /* 0x000fea0003800000 */
.L_x_313:
        /* <DEDUP_REMOVED lines=22> */
.L_x_295:
        /* <DEDUP_REMOVED lines=20> */
.L_x_323:
[----:B0----5:R-:W-:-:S06]  /*a2b0*/  HADD2.F32 R2, -RZ, R19.H0_H0 ;  /* 0x20000013ff027230 */ /* 0x021fcc0000004100 */
[----:B------:R-:W0:Y:S02]  /*a2c0*/  F2I.U64.TRUNC R2, R2 ;  /* 0x0000000200027311 */ /* 0x000e24000020d800 */
[----:B0-----:R0:W-:Y:S01]  /*a2d0*/  STG.E.64 [R16.64], R2 ;  /* 0x0000000210007986 */ /* 0x0011e2000c101b24 */
[----:B------:R-:W-:Y:S05]  /*a2e0*/  BRA `(.L_x_296) ;  /* 0x0000003000007947 */ /* 0x000fea0003800000 */
.L_x_322:
[----:B-----5:R-:W-:-:S06]  /*a2f0*/  HADD2.F32 R19, -RZ, R19.H0_H0 ;  /* 0x20000013ff137230 */ /* 0x020fcc0000004100 */
[----:B------:R-:W1:Y:S02]  /*a300*/  F2I.FTZ.U32.TRUNC.NTZ R19, R19 ;  /* 0x0000001300137305 */ /* 0x000e64000021f000 */
[----:B-1----:R1:W-:Y:S02]  /*a310*/  STG.E [R16.64], R19 ;  /* 0x0000001310007986 */ /* 0x0023e4000c101924 */
.L_x_296:
[----:B------:R-:W-:-:S04]  /*a320*/  IADD3 R23, R23, 0x80, RZ ;  /* 0x0000008017177810 */ /* 0x000fc80007ffe0ff */
[----:B------:R-:W-:-:S13]  /*a330*/  ISETP.GE.AND P0, PT, R23, c[0x0][0x160], PT ;  /* 0x0000580017007a0c */ /* 0x000fda0003f06270 */
[----:B------:R-:W-:Y:S05]  /*a340*/  @P0 BRA `(.L_x_191) ;  /* 0x0000513000000947 */ /* 0x000fea0003800000 */
[----:B------:R-:W-:Y:S01]  /*a350*/  ISETP.NE.AND P0, PT, RZ, c[0x0][0x168], PT ;  /* 0x00005a00ff007a0c */ /* 0x000fe20003f05270 */
[----:B------:R-:W-:Y:S02]  /*a360*/  IMAD.MOV.U32 R18, RZ, RZ, RZ ;  /* 0x000000ffff127224 */ /* 0x000fe400078e00ff */
[----:B------:R-:W-:Y:S02]  /*a370*/  IMAD.MOV.U32 R22, RZ, RZ, RZ ;  /* 0x000000ffff167224 */ /* 0x000fe400078e00ff */
[----:B-1----:R-:W-:Y:S02]  /*a380*/  IMAD.MOV.U32 R0, RZ, RZ, RZ ;  /* 0x000000ffff007224 */ /* 0x002fe400078e00ff */
        /* <DEDUP_REMOVED lines=277> */
.L_x_324:
        /* <DEDUP_REMOVED lines=21> */
.L_x_328:
[----:B------:R-:W2:Y:S02]  /*b630*/  LDG.E.U8 R2, [R2.64] ;  /* 0x0000002402027981 */ /* 0x000ea4000c1e1100 */
[----:B--2---:R-:W0:Y:S02]  /*b640*/  I2F.U16 R0, R2 ;  /* 0x0000000200007306 */ /* 0x004e240000101000 */
[----:B0-----:R-:W-:-:S04]  /*b650*/  F2FP.PACK_AB R0, RZ, R0 ;  /* 0x00000000ff00723e */ /* 0x001fc800000000ff */
[----:B------:R-:W-:Y:S01]  /*b660*/  PRMT R19, R0, 0x7610, R19 ;  /* 0x0000761000137816 */ /* 0x000fe20000000013 */
[----:B------:R-:W-:Y:S05]  /*b670*/  BRA `(.L_x_330) ;  /* 0x00000ed000007947 */ /* 0x000fea0003800000 */
.L_x_327:
        /* <DEDUP_REMOVED lines=11> */
.L_x_332:
[----:B------:R-:W2:Y:S02]  /*b730*/  LDG.E R2, [R2.64] ;  /* 0x0000002402027981 */ /* 0x000ea4000c1e1900 */
[----:B--2---:R-:W0:Y:S02]  /*b740*/  I2F R0, R2 ;  /* 0x0000000200007306 */ /* 0x004e240000201400 */
[----:B0-----:R-:W-:-:S04]  /*b750*/  F2FP.PACK_AB R0, RZ, R0 ;  /* 0x00000000ff00723e */ /* 0x001fc800000000ff */
[----:B------:R-:W-:Y:S01]  /*b760*/  PRMT R19, R0, 0x7610, R19 ;  /* 0x0000761000137816 */ /* 0x000fe20000000013 */
[----:B------:R-:W-:Y:S05]  /*b770*/  BRA `(.L_x_330) ;  /* 0x00000dd000007947 */ /* 0x000fea0003800000 */
.L_x_331:
[----:B------:R-:W2:Y:S02]  /*b780*/  LDG.E.U16 R2, [R2.64] ;  /* 0x0000002402027981 */ /* 0x000ea4000c1e1500 */
[----:B--2---:R-:W0:Y:S02]  /*b790*/  I2F.S16 R0, R2 ;  /* 0x0000000200007306 */ /* 0x004e240000101400 */
[----:B0-----:R-:W-:-:S04]  /*b7a0*/  F2FP.PACK_AB R0, RZ, R0 ;  /* 0x00000000ff00723e */ /* 0x001fc800000000ff */
[----:B------:R-:W-:Y:S01]  /*b7b0*/  PRMT R19, R0, 0x7610, R19 ;  /* 0x0000761000137816 */ /* 0x000fe20000000013 */
[----:B------:R-:W-:Y:S05]  /*b7c0*/  BRA `(.L_x_330) ;  /* 0x00000d8000007947 */ /* 0x000fea0003800000 */
.L_x_326:
        /* <DEDUP_REMOVED lines=9> */
.L_x_334:
[----:B------:R0:W5:Y:S01]  /*b860*/  LDG.E.U16 R19, [R2.64] ;  /* 0x0000002402137981 */ /* 0x000162000c1e1500 */
[----:B------:R-:W-:Y:S05]  /*b870*/  BRA `(.L_x_330) ;  /* 0x00000cd000007947 */ /* 0x000fea0003800000 */
.L_x_333:
        /* <DEDUP_REMOVED lines=9> */
.L_x_336:
[----:B------:R0:W5:Y:S01]  /*b910*/  LDG.E.U16 R19, [R2.64] ;  /* 0x0000002402137981 */ /* 0x000162000c1e1500 */
[----:B------:R-:W-:Y:S05]  /*b920*/  BRA `(.L_x_330) ;  /* 0x00000c2000007947 */ /* 0x000fea0003800000 */
.L_x_335:
[----:B------:R-:W2:Y:S02]  /*b930*/  LDG.E.64 R2, [R2.64] ;  /* 0x0000002402027981 */ /* 0x000ea4000c1e1b00 */
[----:B--2---:R-:W0:Y:S01]  /*b940*/  F2F.F32.F64 R0, R2 ;  /* 0x0000000200007310 */ /* 0x004e220000301000 */
[----:B------:R-:W0:-:S14]  /*b950*/  DSETP.GEU.AND P0, PT, |R2|, c[0x2][0x0], PT ;  /* 0x008000000200762a */ /* 0x000e1c0003f0e200 */
[----:B0-----:R-:W-:-:S05]  /*b960*/  @!P0 FMUL R0, R0, 1.175494350822287508e-38 ;  /* 0x0080000000008820 */ /* 0x001fca0000400000 */
[----:B------:R-:W-:-:S04]  /*b970*/  F2FP.PACK_AB R0, RZ, R0 ;  /* 0x00000000ff00723e */ /* 0x000fc800000000ff */
[----:B------:R-:W-:Y:S01]  /*b980*/  PRMT R19, R0, 0x7610, R19 ;  /* 0x0000761000137816 */ /* 0x000fe20000000013 */
[----:B------:R-:W-:Y:S05]  /*b990*/  BRA `(.L_x_330) ;  /* 0x00000bb000007947 */ /* 0x000fea0003800000 */
.L_x_325:
        /* <DEDUP_REMOVED lines=14> */
.L_x_339:
[----:B------:R-:W2:Y:S02]  /*ba80*/  LDG.E.64 R2, [R2.64] ;  /* 0x0000002402027981 */ /* 0x000ea4000c1e1b00 */
[----:B--2---:R-:W0:Y:S01]  /*ba90*/  F2F.F32.F64 R0, R2 ;  /* 0x0000000200007310 */ /* 0x004e220000301000 */
[----:B------:R-:W0:-:S14]  /*baa0*/  DSETP.GEU.AND P0, PT, |R2|, c[0x2][0x0], PT ;  /* 0x008000000200762a */ /* 0x000e1c0003f0e200 */
[----:B0-----:R-:W-:-:S05]  /*bab0*/  @!P0 FMUL R0, R0, 1.175494350822287508e-38 ;  /* 0x0080000000008820 */ /* 0x001fca0000400000 */
[----:B------:R-:W-:-:S04]  /*bac0*/  F2FP.PACK_AB R0, RZ, R0 ;  /* 0x00000000ff00723e */ /* 0x000fc800000000ff */
[----:B------:R-:W-:Y:S01]  /*bad0*/  PRMT R19, R0, 0x7610, R19 ;  /* 0x0000761000137816 */ /* 0x000fe20000000013 */
[----:B------:R-:W-:Y:S05]  /*bae0*/  BRA `(.L_x_330) ;  /* 0x00000a6000007947 */ /* 0x000fea0003800000 */
.L_x_338:
        /* <DEDUP_REMOVED lines=28> */
.L_x_341:
        /* <DEDUP_REMOVED lines=15> */
.L_x_340:
[----:B------:R-:W2:Y:S02]  /*bda0*/  LDG.E.U16 R0, [R2.64] ;  /* 0x0000002402007981 */ /* 0x000ea4000c1e1500 */
[----:B--2---:R-:W-:-:S04]  /*bdb0*/  PRMT R0, RZ, 0x5410, R0 ;  /* 0x00005410ff007816 */ /* 0x004fc80000000000 */
[----:B------:R-:W-:-:S04]  /*bdc0*/  F2FP.PACK_AB R0, RZ, R0 ;  /* 0x00000000ff00723e */ /* 0x000fc800000000ff */
[----:B------:R-:W-:Y:S01]  /*bdd0*/  PRMT R19, R0, 0x7610, R19 ;  /* 0x0000761000137816 */ /* 0x000fe20000000013 */
[----:B------:R-:W-:Y:S05]  /*bde0*/  BRA `(.L_x_330) ;  /* 0x0000076000007947 */ /* 0x000fea0003800000 */
.L_x_337:
        /* <DEDUP_REMOVED lines=12> */
.L_x_344:
        /* <DEDUP_REMOVED lines=21> */
.L_x_348:
[----:B------:R-:W-:Y:S05]  /*c000*/  BSYNC B1 ;  /* 0x0000000000017941 */ /* 0x000fea0003800000 */
.L_x_347:
[----:B------:R-:W-:Y:S01]  /*c010*/  LEA R3, R0, 0x3b800000, 0x17 ;  /* 0x3b80000000037811 */ /* 0x000fe200078eb8ff */
[----:B------:R-:W-:-:S05]  /*c020*/  IMAD.SHL.U32 R0, R2, 0x100000, RZ ;  /* 0x0010000002007824 */ /* 0x000fca00078e00ff */
[----:B------:R-:W-:Y:S02]  /*c030*/  LOP3.LUT R0, R3, R0, R4, 0xfe, !PT ;  /* 0x0000000003007212 */ /* 0x000fe400078efe04 */
.L_x_346:
[----:B------:R-:W-:Y:S05]  /*c040*/  BSYNC B0 ;  /* 0x0000000000007941 */ /* 0x000fea0003800000 */
.L_x_345:
[----:B------:R-:W-:-:S04]  /*c050*/  F2FP.PACK_AB R0, RZ, R0 ;  /* 0x00000000ff00723e */ /* 0x000fc800000000ff */
[----:B------:R-:W-:Y:S01]  /*c060*/  PRMT R19, R0, 0x7610, R19 ;  /* 0x0000761000137816 */ /* 0x000fe20000000013 */
[----:B------:R-:W-:Y:S05]  /*c070*/  BRA `(.L_x_330) ;  /* 0x000004d000007947 */ /* 0x000fea0003800000 */
.L_x_343:
        /* <DEDUP_REMOVED lines=21> */
.L_x_352:
[----:B------:R-:W-:Y:S05]  /*c1d0*/  BSYNC B1 ;  /* 0x0000000000017941 */ /* 0x000fea0003800000 */
.L_x_351:
[----:B------:R-:W-:Y:S01]  /*c1e0*/  LEA R3, R0, 0x37800000, 0x17 ;  /* 0x3780000000037811 */ /* 0x000fe200078eb8ff */
[----:B------:R-:W-:-:S05]  /*c1f0*/  IMAD.SHL.U32 R0, R2, 0x200000, RZ ;  /* 0x0020000002007824 */ /* 0x000fca00078e00ff */
[----:B------:R-:W-:Y:S02]  /*c200*/  LOP3.LUT R0, R3, R0, R4, 0xfe, !PT ;  /* 0x0000000003007212 */ /* 0x000fe400078efe04 */
.L_x_350:
[----:B------:R-:W-:Y:S05]  /*c210*/  BSYNC B0 ;  /* 0x0000000000007941 */ /* 0x000fea0003800000 */
.L_x_349:
[----:B------:R-:W-:-:S04]  /*c220*/  F2FP.PACK_AB R0, RZ, R0 ;  /* 0x00000000ff00723e */ /* 0x000fc800000000ff */
[----:B------:R-:W-:Y:S01]  /*c230*/  PRMT R19, R0, 0x7610, R19 ;  /* 0x0000761000137816 */ /* 0x000fe20000000013 */
[----:B------:R-:W-:Y:S05]  /*c240*/  BRA `(.L_x_330) ;  /* 0x0000030000007947 */ /* 0x000fea0003800000 */
.L_x_342:
        /* <DEDUP_REMOVED lines=14> */
.L_x_356:
[----:B------:R-:W-:Y:S05]  /*c330*/  BSYNC B0 ;  /* 0x0000000000007941 */ /* 0x000fea0003800000 */
.L_x_355:
[----:B------:R-:W-:-:S04]  /*c340*/  F2FP.PACK_AB R0, RZ, R0 ;  /* 0x00000000ff00723e */ /* 0x000fc800000000ff */
[----:B------:R-:W-:Y:S01]  /*c350*/  PRMT R19, R0, 0x7610, R19 ;  /* 0x0000761000137816 */ /* 0x000fe20000000013 */
[----:B------:R-:W-:Y:S05]  /*c360*/  BRA `(.L_x_330) ;  /* 0x000001e000007947 */ /* 0x000fea0003800000 */
.L_x_329:
        /* <DEDUP_REMOVED lines=21> */
.L_x_354:
[----:B------:R-:W2:Y:S02]  /*c4c0*/  LDG.E.64 R2, [R2.64] ;  /* 0x0000002402027981 */ /* 0x000ea4000c1e1b00 */
[----:B--2---:R-:W0:Y:S02]  /*c4d0*/  I2F.U64 R0, R2 ;  /* 0x0000000200007312 */ /* 0x004e240000301000 */
[----:B0-----:R-:W-:-:S04]  /*c4e0*/  F2FP.PACK_AB R0, RZ, R0 ;  /* 0x00000000ff00723e */ /* 0x001fc800000000ff */
[----:B------:R-:W-:Y:S01]  /*c4f0*/  PRMT R19, R0, 0x7610, R19 ;  /* 0x0000761000137816 */ /* 0x000fe20000000013 */
[----:B------:R-:W-:Y:S05]  /*c500*/  BRA `(.L_x_330) ;  /* 0x0000004000007947 */ /* 0x000fea0003800000 */
.L_x_353:
[----:B------:R-:W2:Y:S02]  /*c510*/  LDG.E R2, [R2.64] ;  /* 0x0000002402027981 */ /* 0x000ea4000c1e1900 */
[----:B--2---:R-:W0:Y:S02]  /*c520*/  I2F.U32 R0, R2 ;  /* 0x0000000200007306 */ /* 0x004e240000201000 */
[----:B0-----:R-:W-:-:S04]  /*c530*/  F2FP.PACK_AB R0, RZ, R0 ;  /* 0x00000000ff00723e */ /* 0x001fc800000000ff */
[----:B------:R-:W-:Y:S02]  /*c540*/  PRMT R19, R0, 0x7610, R19 ;  /* 0x0000761000137816 */ /* 0x000fe40000000013 */
.L_x_330:
        /* <DEDUP_REMOVED lines=18> */
.L_x_360:
[----:B------:R-:W2:Y:S02]  /*c670*/  LDG.E.U8 R2, [R2.64] ;  /* 0x0000002402027981 */ /* 0x000ea4000c1e1100 */
[----:B--2---:R-:W-:-:S04]  /*c680*/  ISETP.NE.AND P0, PT, R2, RZ, PT ;  /* 0x000000ff0200720c */ /* 0x004fc80003f05270 */
[----:B------:R-:W-:Y:S01]  /*c690*/  P2R R22, PR, RZ, 0x1 ;  /* 0x00000001ff167803 */ /* 0x000fe20000000000 */
[----:B------:R-:W-:Y:S05]  /*c6a0*/  BRA `(.L_x_362) ;  /* 0x00000f4000007947 */ /* 0x000fea0003800000 */
.L_x_359:
        /* <DEDUP_REMOVED lines=11> */
.L_x_364:
[----:B------:R-:W2:Y:S02]  /*c760*/  LDG.E R2, [R2.64] ;  /* 0x0000002402027981 */ /* 0x000ea4000c1e1900 */
[----:B--2---:R-:W-:-:S04]  /*c770*/  ISETP.NE.AND P0, PT, R2, RZ, PT ;  /* 0x000000ff0200720c */ /* 0x004fc80003f05270 */
[----:B------:R-:W-:Y:S01]  /*c780*/  P2R R22, PR, RZ, 0x1 ;  /* 0x00000001ff167803 */ /* 0x000fe20000000000 */
[----:B------:R-:W-:Y:S05]  /*c790*/  BRA `(.L_x_362) ;  /* 0x00000e5000007947 */ /* 0x000fea0003800000 */
.L_x_363:
[----:B------:R-:W2:Y:S02]  /*c7a0*/  LDG.E.U16 R2, [R2.64] ;  /* 0x0000002402027981 */ /* 0x000ea4000c1e1500 */
[----:B--2---:R-:W-:-:S04]  /*c7b0*/  ISETP.NE.AND P0, PT, R2, RZ, PT ;  /* 0x000000ff0200720c */ /* 0x004fc80003f05270 */
[----:B------:R-:W-:Y:S01]  /*c7c0*/  P2R R22, PR, RZ, 0x1 ;  /* 0x00000001ff167803 */ /* 0x000fe20000000000 */
[----:B------:R-:W-:Y:S05]  /*c7d0*/  BRA `(.L_x_362) ;  /* 0x00000e1000007947 */ /* 0x000fea0003800000 */
.L_x_358:
        /* <DEDUP_REMOVED lines=10> */
.L_x_366:
[----:B------:R-:W2:Y:S02]  /*c880*/  LDG.E.U16 R0, [R2.64] ;  /* 0x0000002402007981 */ /* 0x000ea4000c1e1500 */
[----:B--2---:R-:W-:-:S05]  /*c890*/  HADD2.F32 R0, -RZ, R0.H0_H0 ;  /* 0x20000000ff007230 */ /* 0x004fca0000004100 */
[----:B------:R-:W-:-:S04]  /*c8a0*/  FSETP.NEU.FTZ.AND P0, PT, R0, RZ, PT ;  /* 0x000000ff0000720b */ /* 0x000fc80003f1d000 */
[----:B------:R-:W-:Y:S01]  /*c8b0*/  P2R R22, PR, RZ, 0x1 ;  /* 0x00000001ff167803 */ /* 0x000fe20000000000 */
[----:B------:R-:W-:Y:S05]  /*c8c0*/  BRA `(.L_x_362) ;  /* 0x00000d2000007947 */ /* 0x000fea0003800000 */
.L_x_365:
        /* <DEDUP_REMOVED lines=12> */
.L_x_368:
        /* <DEDUP_REMOVED lines=11> */
.L_x_367:
[----:B------:R-:W2:Y:S02]  /*ca40*/  LDG.E.64 R2, [R2.64] ;  /* 0x0000002402027981 */ /* 0x000ea4000c1e1b00 */
[----:B--2---:R-:W0:-:S06]  /*ca50*/  DSETP.NEU.AND P0, PT, R2, RZ, PT ;  /* 0x000000ff0200722a */ /* 0x004e0c0003f0d000 */
[----:B0-----:R-:W-:Y:S01]  /*ca60*/  P2R R22, PR, RZ, 0x1 ;  /* 0x00000001ff167803 */ /* 0x001fe20000000000 */
[----:B------:R-:W-:Y:S05]  /*ca70*/  BRA `(.L_x_362) ;  /* 0x00000b7000007947 */ /* 0x000fea0003800000 */
.L_x_357:
        /* <DEDUP_REMOVED lines=12> */
.L_x_371:
[----:B------:R-:W2:Y:S02]  /*cb40*/  LDG.E.128 R4, [R2.64] ;  /* 0x0000002402047981 */ /* 0x000ea4000c1e1d00 */
[----:B--2---:R-:W0:-:S06]  /*cb50*/  DSETP.NEU.AND P0, PT, R6, RZ, PT ;  /* 0x000000ff0600722a */ /* 0x004e0c0003f0d000 */
[----:B0-----:R-:W0:-:S06]  /*cb60*/  DSETP.NEU.OR P0, PT, R4, RZ, P0 ;  /* 0x000000ff0400722a */ /* 0x001e0c000070d400 */
[----:B0-----:R-:W-:Y:S01]  /*cb70*/  P2R R22, PR, RZ, 0x1 ;  /* 0x00000001ff167803 */ /* 0x001fe20000000000 */
[----:B------:R-:W-:Y:S05]  /*cb80*/  BRA `(.L_x_362) ;  /* 0x00000a6000007947 */ /* 0x000fea0003800000 */
.L_x_370:
        /* <DEDUP_REMOVED lines=28> */
.L_x_373:
        /* <DEDUP_REMOVED lines=15> */
.L_x_372:
[----:B------:R-:W2:Y:S02]  /*ce40*/  LDG.E.U16 R0, [R2.64] ;  /* 0x0000002402007981 */ /* 0x000ea4000c1e1500 */
[----:B--2---:R-:W-:-:S04]  /*ce50*/  PRMT R0, RZ, 0x5410, R0 ;  /* 0x00005410ff007816 */ /* 0x004fc80000000000 */
[----:B------:R-:W-:-:S04]  /*ce60*/  FSETP.NEU.FTZ.AND P0, PT, R0, RZ, PT ;  /* 0x000000ff0000720b */ /* 0x000fc80003f1d000 */
[----:B------:R-:W-:Y:S01]  /*ce70*/  P2R R22, PR, RZ, 0x1 ;  /* 0x00000001ff167803 */ /* 0x000fe20000000000 */
[----:B------:R-:W-:Y:S05]  /*ce80*/  BRA `(.L_x_362) ;  /* 0x0000076000007947 */ /* 0x000fea0003800000 */
.L_x_369:
        /* <DEDUP_REMOVED lines=12> */
.L_x_376:
        /* <DEDUP_REMOVED lines=21> */
.L_x_380:
[----:B------:R-:W-:Y:S05]  /*d0a0*/  BSYNC B1 ;  /* 0x0000000000017941 */ /* 0x000fea0003800000 */
.L_x_379:
[----:B------:R-:W-:Y:S01]  /*d0b0*/  LEA R3, R0, 0x3b800000, 0x17 ;  /* 0x3b80000000037811 */ /* 0x000fe200078eb8ff */
[----:B------:R-:W-:-:S05]  /*d0c0*/  IMAD.SHL.U32 R0, R2, 0x100000, RZ ;  /* 0x0010000002007824 */ /* 0x000fca00078e00ff */
[----:B------:R-:W-:Y:S02]  /*d0d0*/  LOP3.LUT R0, R3, R0, R4, 0xfe, !PT ;  /* 0x0000000003007212 */ /* 0x000fe400078efe04 */
.L_x_378:
[----:B------:R-:W-:Y:S05]  /*d0e0*/  BSYNC B0 ;  /* 0x0000000000007941 */ /* 0x000fea0003800000 */
.L_x_377:
[----:B------:R-:W-:-:S04]  /*d0f0*/  FSETP.NEU.FTZ.AND P0, PT, R0, RZ, PT ;  /* 0x000000ff0000720b */ /* 0x000fc80003f1d000 */
[----:B------:R-:W-:Y:S01]  /*d100*/  P2R R22, PR, RZ, 0x1 ;  /* 0x00000001ff167803 */ /* 0x000fe20000000000 */
[----:B------:R-:W-:Y:S05]  /*d110*/  BRA `(.L_x_362) ;  /* 0x000004d000007947 */ /* 0x000fea0003800000 */
.L_x_375:
        /* <DEDUP_REMOVED lines=21> */
.L_x_384:
[----:B------:R-:W-:Y:S05]  /*d270*/  BSYNC B1 ;  /* 0x0000000000017941 */ /* 0x000fea0003800000 */
.L_x_383:
[----:B------:R-:W-:Y:S01]  /*d280*/  LEA R3, R0, 0x37800000, 0x17 ;  /* 0x3780000000037811 */ /* 0x000fe200078eb8ff */
[----:B------:R-:W-:-:S05]  /*d290*/  IMAD.SHL.U32 R0, R2, 0x200000, RZ ;  /* 0x0020000002007824 */ /* 0x000fca00078e00ff */
[----:B------:R-:W-:Y:S02]  /*d2a0*/  LOP3.LUT R0, R3, R0, R4, 0xfe, !PT ;  /* 0x0000000003007212 */ /* 0x000fe400078efe04 */
.L_x_382:
[----:B------:R-:W-:Y:S05]  /*d2b0*/  BSYNC B0 ;  /* 0x0000000000007941 */ /* 0x000fea0003800000 */
.L_x_381:
[----:B------:R-:W-:-:S04]  /*d2c0*/  FSETP.NEU.FTZ.AND P0, PT, R0, RZ, PT ;  /* 0x000000ff0000720b */ /* 0x000fc80003f1d000 */
[----:B------:R-:W-:Y:S01]  /*d2d0*/  P2R R22, PR, RZ, 0x1 ;  /* 0x00000001ff167803 */ /* 0x000fe20000000000 */
[----:B------:R-:W-:Y:S05]  /*d2e0*/  BRA `(.L_x_362) ;  /* 0x0000030000007947 */ /* 0x000fea0003800000 */
.L_x_374:
        /* <DEDUP_REMOVED lines=14> */
.L_x_388:
[----:B------:R-:W-:Y:S05]  /*d3d0*/  BSYNC B0 ;  /* 0x0000000000007941 */ /* 0x000fea0003800000 */
.L_x_387:
[----:B------:R-:W-:-:S04]  /*d3e0*/  FSETP.NEU.FTZ.AND P0, PT, R0, RZ, PT ;  /* 0x000000ff0000720b */ /* 0x000fc80003f1d000 */
[----:B------:R-:W-:Y:S01]  /*d3f0*/  P2R R22, PR, RZ, 0x1 ;  /* 0x00000001ff167803 */ /* 0x000fe20000000000 */
[----:B------:R-:W-:Y:S05]  /*d400*/  BRA `(.L_x_362) ;  /* 0x000001e000007947 */ /* 0x000fea0003800000 */
.L_x_361:
        /* <DEDUP_REMOVED lines=22> */
.L_x_386:
[----:B------:R-:W2:Y:S02]  /*d570*/  LDG.E.64 R2, [R2.64] ;  /* 0x0000002402027981 */ /* 0x000ea4000c1e1b00 */
[----:B--2---:R-:W-:-:S04]  /*d580*/  ISETP.NE.U32.AND P0, PT, R2, RZ, PT ;  /* 0x000000ff0200720c */ /* 0x004fc80003f05070 */
[----:B------:R-:W-:-:S04]  /*d590*/  ISETP.NE.AND.EX P0, PT, R3, RZ, PT, P0 ;  /* 0x000000ff0300720c */ /* 0x000fc80003f05300 */
[----:B------:R-:W-:Y:S01]  /*d5a0*/  P2R R22, PR, RZ, 0x1 ;  /* 0x00000001ff167803 */ /* 0x000fe20000000000 */
[----:B------:R-:W-:Y:S05]  /*d5b0*/  BRA `(.L_x_362) ;  /* 0x0000003000007947 */ /* 0x000fea0003800000 */
.L_x_385:
[----:B------:R-:W2:Y:S02]  /*d5c0*/  LDG.E R2, [R2.64] ;  /* 0x0000002402027981 */ /* 0x000ea4000c1e1900 */
[----:B--2---:R-:W-:-:S04]  /*d5d0*/  ISETP.NE.AND P0, PT, R2, RZ, PT ;  /* 0x000000ff0200720c */ /* 0x004fc80003f05270 */
[----:B------:R-:W-:Y:S02]  /*d5e0*/  P2R R22, PR, RZ, 0x1 ;  /* 0x00000001ff167803 */ /* 0x000fe40000000000 */
.L_x_362:
        /* <DEDUP_REMOVED lines=17> */
.L_x_392:
[----:B------:R0:W5:Y:S01]  /*d700*/  LDG.E.U8 R2, [R4.64] ;  /* 0x0000002404027981 */ /* 0x000162000c1e1100 */
[----:B------:R-:W-:Y:S01]  /*d710*/  IMAD.MOV.U32 R3, RZ, RZ, RZ ;  /* 0x000000ffff037224 */ /* 0x000fe200078e00ff */
[----:B------:R-:W-:Y:S05]  /*d720*/  BRA `(.L_x_394) ;  /* 0x00000d5000007947 */ /* 0x000fea0003800000 */
.L_x_391:
        /* <DEDUP_REMOVED lines=8> */
.L_x_396:
[----:B------:R-:W2:Y:S02]  /*d7b0*/  LDG.E R2, [R4.64] ;  /* 0x0000002404027981 */ /* 0x000ea4000c1e1900 */
[----:B--2---:R-:W-:Y:S01]  /*d7c0*/  SHF.R.S32.HI R3, RZ, 0x1f, R2 ;  /* 0x0000001fff037819 */ /* 0x004fe20000011402 */
[----:B------:R-:W-:Y:S05]  /*d7d0*/  BRA `(.L_x_394) ;  /* 0x00000ca000007947 */ /* 0x000fea0003800000 */
.L_x_395:
[----:B------:R-:W2:Y:S02]  /*d7e0*/  LDG.E.S16 R2, [R4.64] ;  /* 0x0000002404027981 */ /* 0x000ea4000c1e1700 */
[----:B--2---:R-:W-:Y:S01]  /*d7f0*/  SHF.R.S32.HI R3, RZ, 0x1f, R2 ;  /* 0x0000001fff037819 */ /* 0x004fe20000011402 */
[----:B------:R-:W-:Y:S05]  /*d800*/  BRA `(.L_x_394) ;  /* 0x00000c7000007947 */ /* 0x000fea0003800000 */
.L_x_390:
        /* <DEDUP_REMOVED lines=9> */
.L_x_398:
[----:B------:R-:W2:Y:S02]  /*d8a0*/  LDG.E.U16 R4, [R4.64] ;  /* 0x0000002404047981 */ /* 0x000ea4000c1e1500 */
[----:B--2---:R-:W-:-:S06]  /*d8b0*/  HADD2.F32 R2, -RZ, R4.H0_H0 ;  /* 0x20000004ff027230 */ /* 0x004fcc0000004100 */
[----:B------:R-:W0:Y:S01]  /*d8c0*/  F2I.S64.TRUNC R2, R2 ;  /* 0x0000000200027311 */ /* 0x000e22000020d900 */
[----:B------:R-:W-:Y:S05]  /*d8d0*/  BRA `(.L_x_394) ;  /* 0x00000ba000007947 */ /* 0x000fea0003800000 */
.L_x_397:
        /* <DEDUP_REMOVED lines=9> */
.L_x_400:
[----:B------:R-:W2:Y:S02]  /*d970*/  LDG.E.U16 R4, [R4.64] ;  /* 0x0000002404047981 */ /* 0x000ea4000c1e1500 */
[----:B--2---:R-:W-:-:S06]  /*d980*/  HADD2.F32 R2, -RZ, R4.H0_H0 ;  /* 0x20000004ff027230 */ /* 0x004fcc0000004100 */
[----:B------:R-:W0:Y:S01]  /*d990*/  F2I.S64.TRUNC R2, R2 ;  /* 0x0000000200027311 */ /* 0x000e22000020d900 */
[----:B------:R-:W-:Y:S05]  /*d9a0*/  BRA `(.L_x_394) ;  /* 0x00000ad000007947 */ /* 0x000fea0003800000 */
.L_x_399:
[----:B------:R-:W2:Y:S02]  /*d9b0*/  LDG.E.64 R2, [R4.64] ;  /* 0x0000002404027981 */ /* 0x000ea4000c1e1b00 */
[----:B--2---:R-:W0:Y:S01]  /*d9c0*/  F2I.S64.F64.TRUNC R2, R2 ;  /* 0x0000000200027311 */ /* 0x004e22000030d900 */
[----:B------:R-:W-:Y:S05]  /*d9d0*/  BRA `(.L_x_394) ;  /* 0x00000aa000007947 */ /* 0x000fea0003800000 */
.L_x_389:
        /* <DEDUP_REMOVED lines=13> */
.L_x_403:
[----:B------:R-:W2:Y:S02]  /*dab0*/  LDG.E.64 R2, [R4.64] ;  /* 0x0000002404027981 */ /* 0x000ea4000c1e1b00 */
[----:B--2---:R-:W0:Y:S01]  /*dac0*/  F2I.S64.F64.TRUNC R2, R2 ;  /* 0x0000000200027311 */ /* 0x004e22000030d900 */
[----:B------:R-:W-:Y:S05]  /*dad0*/  BRA `(.L_x_394) ;  /* 0x000009a000007947 */ /* 0x000fea0003800000 */
.L_x_402:
        /* <DEDUP_REMOVED lines=27> */
.L_x_405:
        /* <DEDUP_REMOVED lines=14> */
.L_x_404:
[----:B------:R-:W2:Y:S02]  /*dd70*/  LDG.E.U16 R2, [R4.64] ;  /* 0x0000002404027981 */ /* 0x000ea4000c1e1500 */
[----:B--2---:R-:W-:-:S06]  /*dd80*/  PRMT R2, RZ, 0x5410, R2 ;  /* 0x00005410ff027816 */ /* 0x004fcc0000000002 */
[----:B------:R-:W0:Y:S01]  /*dd90*/  F2I.S64.TRUNC R2, R2 ;  /* 0x0000000200027311 */ /* 0x000e22000020d900 */
[----:B------:R-:W-:Y:S05]  /*dda0*/  BRA `(.L_x_394) ;  /* 0x000006d000007947 */ /* 0x000fea0003800000 */
.L_x_401:
        /* <DEDUP_REMOVED lines=11> */
.L_x_408:
        /* <DEDUP_REMOVED lines=21> */
.L_x_412:
[----:B------:R-:W-:Y:S05]  /*dfb0*/  BSYNC B1 ;  /* 0x0000000000017941 */ /* 0x000fea0003800000 */
.L_x_411:
[----:B------:R-:W-:Y:S01]  /*dfc0*/  IMAD.SHL.U32 R2, R2, 0x100000, RZ ;  /* 0x0010000002027824 */ /* 0x000fe200078e00ff */
[----:B------:R-:W-:-:S04]  /*dfd0*/  LEA R3, R0, 0x3b800000, 0x17 ;  /* 0x3b80000000037811 */ /* 0x000fc800078eb8ff */
[----:B------:R-:W-:Y:S02]  /*dfe0*/  LOP3.LUT R2, R3, R2, R4, 0xfe, !PT ;  /* 0x0000000203027212 */ /* 0x000fe400078efe04 */
.L_x_410:
[----:B------:R-:W-:Y:S05]  /*dff0*/  BSYNC B0 ;  /* 0x0000000000007941 */ /* 0x000fea0003800000 */
.L_x_409:
[----:B------:R-:W0:Y:S01]  /*e000*/  F2I.S64.TRUNC R2, R2 ;  /* 0x0000000200027311 */ /* 0x000e22000020d900 */
[----:B------:R-:W-:Y:S05]  /*e010*/  BRA `(.L_x_394) ;  /* 0x0000046000007947 */ /* 0x000fea0003800000 */
.L_x_407:
        /* <DEDUP_REMOVED lines=21> */
.L_x_416:
[----:B------:R-:W-:Y:S05]  /*e170*/  BSYNC B1 ;  /* 0x0000000000017941 */ /* 0x000fea0003800000 */
.L_x_415:
[----:B------:R-:W-:Y:S01]  /*e180*/  IMAD.SHL.U32 R2, R2, 0x200000, RZ ;  /* 0x0020000002027824 */ /* 0x000fe200078e00ff */
[----:B------:R-:W-:-:S04]  /*e190*/  LEA R3, R0, 0x37800000, 0x17 ;  /* 0x3780000000037811 */ /* 0x000fc800078eb8ff */
[----:B------:R-:W-:Y:S02]  /*e1a0*/  LOP3.LUT R2, R3, R2, R4, 0xfe, !PT ;  /* 0x0000000203027212 */ /* 0x000fe400078efe04 */
.L_x_414:
[----:B------:R-:W-:Y:S05]  /*e1b0*/  BSYNC B0 ;  /* 0x0000000000007941 */ /* 0x000fea0003800000 */
.L_x_413:
[----:B------:R-:W0:Y:S01]  /*e1c0*/  F2I.S64.TRUNC R2, R2 ;  /* 0x0000000200027311 */ /* 0x000e22000020d900 */
[----:B------:R-:W-:Y:S05]  /*e1d0*/  BRA `(.L_x_394) ;  /* 0x000002a000007947 */ /* 0x000fea0003800000 */
.L_x_406:
        /* <DEDUP_REMOVED lines=14> */
.L_x_420:
[----:B------:R-:W-:Y:S05]  /*e2c0*/  BSYNC B0 ;  /* 0x0000000000007941 */ /* 0x000fea0003800000 */
.L_x_419:
[----:B------:R-:W0:Y:S01]  /*e2d0*/  F2I.S64.TRUNC R2, R2 ;  /* 0x0000000200027311 */ /* 0x000e22000020d900 */
[----:B------:R-:W-:Y:S05]  /*e2e0*/  BRA `(.L_x_394) ;  /* 0x0000019000007947 */ /* 0x000fea0003800000 */
.L_x_393:
        /* <DEDUP_REMOVED lines=21> */
.L_x_418:
[----:B------:R0:W5:Y:S01]  /*e440*/  LDG.E.64 R2, [R4.64] ;  /* 0x0000002404027981 */ /* 0x000162000c1e1b00 */
[----:B------:R-:W-:Y:S05]  /*e450*/  BRA `(.L_x_394) ;  /* 0x0000002000007947 */ /* 0x000fea0003800000 */
.L_x_417:
[----:B------:R0:W5:Y:S01]  /*e460*/  LDG.E R2, [R4.64] ;  /* 0x0000002404027981 */ /* 0x000162000c1e1900 */
[----:B------:R-:W-:-:S03]  /*e470*/  IMAD.MOV.U32 R3, RZ, RZ, RZ ;  /* 0x000000ffff037224 */ /* 0x000fc600078e00ff */
.L_x_394:
        /* <DEDUP_REMOVED lines=9> */
.L_x_422:
[----:B------:R-:W-:Y:S05]  /*e510*/  BSYNC B0 ;  /* 0x0000000000007941 */ /* 0x000fea0003800000 */
.L_x_421:
        /* <DEDUP_REMOVED lines=13> */
.L_x_426:
[----:B0----5:R-:W-:-:S06]  /*e5f0*/  HADD2.F32 R3, -RZ, R19.H0_H0 ;  /* 0x20000013ff037230 */ /* 0x021fcc0000004100 */
[----:B------:R-:W0:Y:S02]  /*e600*/  F2I.S64.TRUNC R2, R3 ;  /* 0x0000000300027311 */ /* 0x000e24000020d900 */
[----:B0-----:R0:W-:Y:S01]  /*e610*/  STG.E.U8 [R16.64], R2 ;  /* 0x0000000210007986 */ /* 0x0011e2000c101124 */
[----:B------:R-:W-:Y:S05]  /*e620*/  BRA `(.L_x_428) ;  /* 0x00000e4000007947 */ /* 0x000fea0003800000 */
.L_x_425:
        /* <DEDUP_REMOVED lines=10> */
.L_x_430:
[----:B-----5:R-:W-:-:S06]  /*e6d0*/  HADD2.F32 R19, -RZ, R19.H0_H0 ;  /* 0x20000013ff137230 */ /* 0x020fcc0000004100 */
[----:B------:R-:W1:Y:S02]  /*e6e0*/  F2I.FTZ.TRUNC.NTZ R19, R19 ;  /* 0x0000001300137305 */ /* 0x000e64000021f100 */
[----:B-1----:R1:W-:Y:S01]  /*e6f0*/  STG.E [R16.64], R19 ;  /* 0x0000001310007986 */ /* 0x0023e2000c101924 */
[----:B------:R-:W-:Y:S05]  /*e700*/  BRA `(.L_x_428) ;  /* 0x00000d6000007947 */ /* 0x000fea0003800000 */
.L_x_429:
[----:B-----5:R-:W-:-:S06]  /*e710*/  HADD2.F32 R19, -RZ, R19.H0_H0 ;  /* 0x20000013ff137230 */ /* 0x020fcc0000004100 */
[----:B------:R-:W1:Y:S02]  /*e720*/  F2I.FTZ.TRUNC.NTZ R19, R19 ;  /* 0x0000001300137305 */ /* 0x000e64000021f100 */
[----:B-1----:R1:W-:Y:S01]  /*e730*/  STG.E.U16 [R16.64], R19 ;  /* 0x0000001310007986 */ /* 0x0023e2000c101524 */
[----:B------:R-:W-:Y:S05]  /*e740*/  BRA `(.L_x_428) ;  /* 0x00000d2000007947 */ /* 0x000fea0003800000 */
.L_x_424:
        /* <DEDUP_REMOVED lines=9> */
.L_x_432:
[----:B-----5:R1:W-:Y:S01]  /*e7e0*/  STG.E.U16 [R16.64], R19 ;  /* 0x0000001310007986 */ /* 0x0203e2000c101524 */
[----:B------:R-:W-:Y:S05]  /*e7f0*/  BRA `(.L_x_428) ;  /* 0x00000c7000007947 */ /* 0x000fea0003800000 */
.L_x_431:
        /* <DEDUP_REMOVED lines=10> */
.L_x_434:
[----:B-----5:R-:W-:-:S05]  /*e8a0*/  HADD2.F32 R0, -RZ, R19.H0_H0 ;  /* 0x20000013ff007230 */ /* 0x020fca0000004100 */
[----:B------:R-:W-:-:S04]  /*e8b0*/  F2FP.PACK_AB R0, RZ, R0 ;  /* 0x00000000ff00723e */ /* 0x000fc800000000ff */
[----:B------:R-:W-:-:S05]  /*e8c0*/  PRMT R0, R0, 0x5410, RZ ;  /* 0x0000541000007816 */ /* 0x000fca00000000ff */
[----:B------:R1:W-:Y:S01]  /*e8d0*/  STG.E [R16.64], R0 ;  /* 0x0000000010007986 */ /* 0x0003e2000c101924 */
[----:B------:R-:W-:Y:S05]  /*e8e0*/  BRA `(.L_x_428) ;  /* 0x00000b8000007947 */ /* 0x000fea0003800000 */
.L_x_433:
[----:B0----5:R-:W-:-:S05]  /*e8f0*/  HADD2.F32 R2, -RZ, R19.H0_H0 ;  /* 0x20000013ff027230 */ /* 0x021fca0000004100 */
[----:B------:R-:W-:-:S06]  /*e900*/  FMUL.FTZ R2, R2, 1 ;  /* 0x3f80000002027820 */ /* 0x000fcc0000410000 */
[----:B------:R-:W0:Y:S02]  /*e910*/  F2F.F64.F32 R2, R2 ;  /* 0x0000000200027310 */ /* 0x000e240000201800 */
[----:B0-----:R0:W-:Y:S01]  /*e920*/  STG.E.64 [R16.64], R2 ;  /* 0x0000000210007986 */ /* 0x0011e2000c101b24 */
[----:B------:R-:W-:Y:S05]  /*e930*/  BRA `(.L_x_428) ;  /* 0x00000b3000007947 */ /* 0x000fea0003800000 */
.L_x_423:
        /* <DEDUP_REMOVED lines=13> */
.L_x_437:
[----:B-----5:R-:W-:Y:S01]  /*ea10*/  HADD2.F32 R19, -RZ, R19.H0_H0 ;  /* 0x20000013ff137230 */ /* 0x020fe20000004100 */
[----:B------:R-:W-:-:S04]  /*ea20*/  CS2R R6, SRZ ;  /* 0x0000000000067805 */ /* 0x000fc8000001ff00 */
[----:B0-----:R-:W-:-:S06]  /*ea30*/  FMUL.FTZ R4, R19, 1 ;  /* 0x3f80000013047820 */ /* 0x001fcc0000410000 */
[----:B------:R-:W0:Y:S02]  /*ea40*/  F2F.F64.F32 R4, R4 ;  /* 0x0000000400047310 */ /* 0x000e240000201800 */
[----:B0-----:R0:W-:Y:S01]  /*ea50*/  STG.E.128 [R16.64], R4 ;  /* 0x0000000410007986 */ /* 0x0011e2000c101d24 */
[----:B------:R-:W-:Y:S05]  /*ea60*/  BRA `(.L_x_428) ;  /* 0x00000a0000007947 */ /* 0x000fea0003800000 */
.L_x_436:
        /* <DEDUP_REMOVED lines=21> */
.L_x_441:
[----:B------:R-:W-:Y:S05]  /*ebc0*/  BSYNC B0 ;  /* 0x0000000000007941 */ /* 0x000fea0003800000 */
.L_x_440:
[----:B------:R-:W-:-:S05]  /*ebd0*/  LOP3.LUT R3, R0, R3, RZ, 0xfc, !PT ;  /* 0x0000000300037212 */ /* 0x000fca00078efcff */
[----:B------:R0:W-:Y:S01]  /*ebe0*/  STG.E.U8 [R16.64], R3 ;  /* 0x0000000310007986 */ /* 0x0001e2000c101124 */
[----:B------:R-:W-:Y:S05]  /*ebf0*/  BRA `(.L_x_428) ;  /* 0x0000087000007947 */ /* 0x000fea0003800000 */
.L_x_439:
        /* <DEDUP_REMOVED lines=13> */
.L_x_443:
[----:B------:R-:W-:Y:S01]  /*ecd0*/  IMAD.MOV.U32 R0, RZ, RZ, 0x7f ;  /* 0x0000007fff007424 */ /* 0x000fe200078e00ff */
[----:B------:R-:W-:-:S04]  /*ece0*/  ISETP.GT.U32.AND P0, PT, R2, 0x7f800000, PT ;  /* 0x7f8000000200780c */ /* 0x000fc80003f04070 */
[----:B------:R-:W-:-:S04]  /*ecf0*/  SEL R0, R0, 0x7c, P0 ;  /* 0x0000007c00007807 */ /* 0x000fc80000000000 */
.L_x_444:
[----:B------:R-:W-:Y:S05]  /*ed00*/  BSYNC B0 ;  /* 0x0000000000007941 */ /* 0x000fea0003800000 */
.L_x_442:
[----:B------:R-:W-:-:S04]  /*ed10*/  LOP3.LUT R2, R19, 0x80000000, RZ, 0xc0, !PT ;  /* 0x8000000013027812 */ /* 0x000fc800078ec0ff */
[----:B------:R-:W-:-:S04]  /*ed20*/  SHF.R.U32.HI R3, RZ, 0x18, R2 ;  /* 0x00000018ff037819 */ /* 0x000fc80000011602 */
[----:B------:R-:W-:-:S05]  /*ed30*/  LOP3.LUT R3, R0, R3, RZ, 0xfc, !PT ;  /* 0x0000000300037212 */ /* 0x000fca00078efcff */
[----:B------:R0:W-:Y:S01]  /*ed40*/  STG.E.U8 [R16.64], R3 ;  /* 0x0000000310007986 */ /* 0x0001e2000c101124 */
[----:B------:R-:W-:Y:S05]  /*ed50*/  BRA `(.L_x_428) ;  /* 0x0000071000007947 */ /* 0x000fea0003800000 */
.L_x_438:
[----:B-----5:R-:W-:-:S05]  /*ed60*/  HADD2.F32 R0, -RZ, R19.H0_H0 ;  /* 0x20000013ff007230 */ /* 0x020fca0000004100 */
[----:B------:R-:W-:-:S05]  /*ed70*/  F2FP.BF16.PACK_AB R0, RZ, R0 ;  /* 0x00000000ff00723e */ /* 0x000fca00000010ff */
[----:B------:R1:W-:Y:S01]  /*ed80*/  STG.E.U16 [R16.64], R0 ;  /* 0x0000000010007986 */ /* 0x0003e2000c101524 */
[----:B------:R-:W-:Y:S05]  /*ed90*/  BRA `(.L_x_428) ;  /* 0x000006d000007947 */ /* 0x000fea0003800000 */
.L_x_435:
        /* <DEDUP_REMOVED lines=12> */
.L_x_447:
        /* <DEDUP_REMOVED lines=17> */
.L_x_450:
[----:B------:R-:W-:-:S04]  /*ef70*/  LOP3.LUT R2, R19, 0x80000000, RZ, 0xc0, !PT ;  /* 0x8000000013027812 */ /* 0x000fc800078ec0ff */
[----:B------:R-:W-:-:S04]  /*ef80*/  SHF.R.U32.HI R3, RZ, 0x18, R2 ;  /* 0x00000018ff037819 */ /* 0x000fc80000011602 */
[----:B------:R-:W-:-:S04]  /*ef90*/  LOP3.LUT R0, R0, R3, RZ, 0xfc, !PT ;  /* 0x0000000300007212 */ /* 0x000fc800078efcff */
[----:B------:R-:W-:Y:S02]  /*efa0*/  PRMT R8, R0, 0x7610, R8 ;  /* 0x0000761000087816 */ /* 0x000fe40000000008 */
.L_x_449:
[----:B------:R-:W-:Y:S05]  /*efb0*/  BSYNC B0 ;  /* 0x0000000000007941 */ /* 0x000fea0003800000 */
.L_x_448:
[----:B------:R0:W-:Y:S01]  /*efc0*/  STG.E.U8 [R16.64], R8 ;  /* 0x0000000810007986 */ /* 0x0001e2000c101124 */
[----:B------:R-:W-:Y:S05]  /*efd0*/  BRA `(.L_x_428) ;  /* 0x0000049000007947 */ /* 0x000fea0003800000 */
.L_x_446:
        /* <DEDUP_REMOVED lines=17> */
.L_x_453:
[----:B------:R-:W-:-:S04]  /*f0f0*/  LOP3.LUT R2, R19, 0x80000000, RZ, 0xc0, !PT ;  /* 0x8000000013027812 */ /* 0x000fc800078ec0ff */
[----:B------:R-:W-:-:S04]  /*f100*/  SHF.R.U32.HI R3, RZ, 0x18, R2 ;  /* 0x00000018ff037819 */ /* 0x000fc80000011602 */
[----:B------:R-:W-:-:S04]  /*f110*/  LOP3.LUT R0, R0, R3, RZ, 0xfc, !PT ;  /* 0x0000000300007212 */ /* 0x000fc800078efcff */
[----:B------:R-:W-:Y:S02]  /*f120*/  PRMT R8, R0, 0x7610, R8 ;  /* 0x0000761000087816 */ /* 0x000fe40000000008 */
.L_x_452:
[----:B------:R-:W-:Y:S05]  /*f130*/  BSYNC B0 ;  /* 0x0000000000007941 */ /* 0x000fea0003800000 */
.L_x_451:
[----:B------:R0:W-:Y:S01]  /*f140*/  STG.E.U8 [R16.64], R8 ;  /* 0x0000000810007986 */ /* 0x0001e2000c101124 */
[----:B------:R-:W-:Y:S05]  /*f150*/  BRA `(.L_x_428) ;  /* 0x0000031000007947 */ /* 0x000fea0003800000 */
.L_x_445:
        /* <DEDUP_REMOVED lines=22> */
.L_x_427:
        /* <DEDUP_REMOVED lines=20> */
.L_x_455:
[----:B0----5:R-:W-:-:S06]  /*f400*/  HADD2.F32 R2, -RZ, R19.H0_H0 ;  /* 0x20000013ff027230 */ /* 0x021fcc0000004100 */
[----:B------:R-:W0:Y:S02]  /*f410*/  F2I.U64.TRUNC R2, R2 ;  /* 0x0000000200027311 */ /* 0x000e24000020d800 */
[----:B0-----:R0:W-:Y:S01]  /*f420*/  STG.E.64 [R16.64], R2 ;  /* 0x0000000210007986 */ /* 0x0011e2000c101b24 */
[----:B------:R-:W-:Y:S05]  /*f430*/  BRA `(.L_x_428) ;  /* 0x0000003000007947 */ /* 0x000fea0003800000 */
.L_x_454:
[----:B-----5:R-:W-:-:S06]  /*f440*/  HADD2.F32 R19, -RZ, R19.H0_H0 ;  /* 0x20000013ff137230 */ /* 0x020fcc0000004100 */
[----:B------:R-:W1:Y:S02]  /*f450*/  F2I.FTZ.U32.TRUNC.NTZ R19, R19 ;  /* 0x0000001300137305 */ /* 0x000e64000021f000 */
[----:B-1----:R1:W-:Y:S02]  /*f460*/  STG.E [R16.64], R19 ;  /* 0x0000001310007986 */ /* 0x0023e4000c101924 */
.L_x_428:
[----:B------:R-:W-:Y:S02]  /*f470*/  IADD3 R23, R23, 0x80, RZ ;  /* 0x0000008017177810 */ /* 0x000fe40007ffe0ff */
.L_x_191:
[----:B------:R-:W-:Y:S05]  /*f480*/  BSYNC B6 ;  /* 0x0000000000067941 */ /* 0x000fea0003800000 */
.L_x_190:
[----:B------:R-:W-:-:S13]  /*f490*/  ISETP.GE.AND P0, PT, R23, c[0x0][0x160], PT ;  /* 0x0000580017007a0c */ /* 0x000fda0003f06270 */
[----:B------:R-:W-:Y:S05]  /*f4a0*/  @P0 EXIT ;  /* 0x000000000000094d */ /* 0x000fea0003800000 */
        /* <DEDUP_REMOVED lines=281> */
.L_x_456:
        /* <DEDUP_REMOVED lines=21> */
.L_x_460:
[----:B------:R-:W2:Y:S02]  /*10790*/  LDG.E.U8 R2, [R2.64] ;  /* 0x0000002402027981 */ /* 0x000ea4000c1e1100 */
[----:B--2---:R-:W0:Y:S02]  /*107a0*/  I2F.U16 R0, R2 ;  /* 0x0000000200007306 */ /* 0x004e240000101000 */
[----:B0-----:R-:W-:-:S04]  /*107b0*/  F2FP.PACK_AB R0, RZ, R0 ;  /* 0x00000000ff00723e */ /* 0x001fc800000000ff */
[----:B------:R-:W-:Y:S01]  /*107c0*/  PRMT R19, R0, 0x7610, R19 ;  /* 0x0000761000137816 */ /* 0x000fe20000000013 */
[----:B------:R-:W-:Y:S05]  /*107d0*/  BRA `(.L_x_462) ;  /* 0x00000ed000007947 */ /* 0x000fea0003800000 */
.L_x_459:
        /* <DEDUP_REMOVED lines=11> */
.L_x_464:
[----:B------:R-:W2:Y:S02]  /*10890*/  LDG.E R2, [R2.64] ;  /* 0x0000002402027981 */ /* 0x000ea4000c1e1900 */
[----:B--2---:R-:W0:Y:S02]  /*108a0*/  I2F R0, R2 ;  /* 0x0000000200007306 */ /* 0x004e240000201400 */
[----:B0-----:R-:W-:-:S04]  /*108b0*/  F2FP.PACK_AB R0, RZ, R0 ;  /* 0x00000000ff00723e */ /* 0x001fc800000000ff */
[----:B------:R-:W-:Y:S01]  /*108c0*/  PRMT R19, R0, 0x7610, R19 ;  /* 0x0000761000137816 */ /* 0x000fe20000000013 */
[----:B------:R-:W-:Y:S05]  /*108d0*/  BRA `(.L_x_462) ;  /* 0x00000dd000007947 */ /* 0x000fea0003800000 */
.L_x_463:
[----:B------:R-:W2:Y:S02]  /*108e0*/  LDG.E.U16 R2, [R2.64] ;  /* 0x0000002402027981 */ /* 0x000ea4000c1e1500 */
[----:B--2---:R-:W0:Y:S02]  /*108f0*/  I2F.S16 R0, R2 ;  /* 0x0000000200007306 */ /* 0x004e240000101400 */
[----:B0-----:R-:W-:-:S04]  /*10900*/  F2FP.PACK_AB R0, RZ, R0 ;  /* 0x00000000ff00723e */ /* 0x001fc800000000ff */
[----:B------:R-:W-:Y:S01]  /*10910*/  PRMT R19, R0, 0x7610, R19 ;  /* 0x0000761000137816 */ /* 0x000fe20000000013 */
[----:B------:R-:W-:Y:S05]  /*10920*/  BRA `(.L_x_462) ;  /* 0x00000d8000007947 */ /* 0x000fea0003800000 */
.L_x_458:
        /* <DEDUP_REMOVED lines=9> */
.L_x_466:
[----:B------:R0:W5:Y:S01]  /*109c0*/  LDG.E.U16 R19, [R2.64] ;  /* 0x0000002402137981 */ /* 0x000162000c1e1500 */
[----:B------:R-:W-:Y:S05]  /*109d0*/  BRA `(.L_x_462) ;  /* 0x00000cd000007947 */ /* 0x000fea0003800000 */
.L_x_465:
        /* <DEDUP_REMOVED lines=9> */
.L_x_468:
[----:B------:R0:W5:Y:S01]  /*10a70*/  LDG.E.U16 R19, [R2.64] ;  /* 0x0000002402137981 */ /* 0x000162000c1e1500 */
[----:B------:R-:W-:Y:S05]  /*10a80*/  BRA `(.L_x_462) ;  /* 0x00000c2000007947 */ /* 0x000fea0003800000 */
.L_x_467:
[----:B------:R-:W2:Y:S02]  /*10a90*/  LDG.E.64 R2, [R2.64] ;  /* 0x0000002402027981 */ /* 0x000ea4000c1e1b00 */
[----:B--2---:R-:W0:Y:S01]  /*10aa0*/  F2F.F32.F64 R0, R2 ;  /* 0x0000000200007310 */ /* 0x004e220000301000 */
[----:B------:R-:W0:-:S14]  /*10ab0*/  DSETP.GEU.AND P0, PT, |R2|, c[0x2][0x0], PT ;  /* 0x008000000200762a */ /* 0x000e1c0003f0e200 */
[----:B0-----:R-:W-:-:S05]  /*10ac0*/  @!P0 FMUL R0, R0, 1.175494350822287508e-38 ;  /* 0x0080000000008820 */ /* 0x001fca0000400000 */
[----:B------:R-:W-:-:S04]  /*10ad0*/  F2FP.PACK_AB R0, RZ, R0 ;  /* 0x00000000ff00723e */ /* 0x000fc800000000ff */
[----:B------:R-:W-:Y:S01]  /*10ae0*/  PRMT R19, R0, 0x7610, R19 ;  /* 0x0000761000137816 */ /* 0x000fe20000000013 */
[----:B------:R-:W-:Y:S05]  /*10af0*/  BRA `(.L_x_462) ;  /* 0x00000bb000007947 */ /* 0x000fea0003800000 */
.L_x_457:
        /* <DEDUP_REMOVED lines=14> */
.L_x_471:
[----:B------:R-:W2:Y:S02]  /*10be0*/  LDG.E.64 R2, [R2.64] ;  /* 0x0000002402027981 */ /* 0x000ea4000c1e1b00 */
[----:B--2---:R-:W0:Y:S01]  /*10bf0*/  F2F.F32.F64 R0, R2 ;  /* 0x0000000200007310 */ /* 0x004e220000301000 */
[----:B------:R-:W0:-:S14]  /*10c00*/  DSETP.GEU.AND P0, PT, |R2|, c[0x2][0x0], PT ;  /* 0x008000000200762a */ /* 0x000e1c0003f0e200 */
[----:B0-----:R-:W-:-:S05]  /*10c10*/  @!P0 FMUL R0, R0, 1.175494350822287508e-38 ;  /* 0x0080000000008820 */ /* 0x001fca0000400000 */
[----:B------:R-:W-:-:S04]  /*10c20*/  F2FP.PACK_AB R0, RZ, R0 ;  /* 0x00000000ff00723e */ /* 0x000fc800000000ff */
[----:B------:R-:W-:Y:S01]  /*10c30*/  PRMT R19, R0, 0x7610, R19 ;  /* 0x0000761000137816 */ /* 0x000fe20000000013 */
[----:B------:R-:W-:Y:S05]  /*10c40*/  BRA `(.L_x_462) ;  /* 0x00000a6000007947 */ /* 0x000fea0003800000 */
.L_x_470:
        /* <DEDUP_REMOVED lines=28> */
.L_x_473:
        /* <DEDUP_REMOVED lines=15> */
.L_x_472:
[----:B------:R-:W2:Y:S02]  /*10f00*/  LDG.E.U16 R0, [R2.64] ;  /* 0x0000002402007981 */ /* 0x000ea4000c1e1500 */
[----:B--2---:R-:W-:-:S04]  /*10f10*/  PRMT R0, RZ, 0x5410, R0 ;  /* 0x00005410ff007816 */ /* 0x004fc80000000000 */
[----:B------:R-:W-:-:S04]  /*10f20*/  F2FP.PACK_AB R0, RZ, R0 ;  /* 0x00000000ff00723e */ /* 0x000fc800000000ff */
[----:B------:R-:W-:Y:S01]  /*10f30*/  PRMT R19, R0, 0x7610, R19 ;  /* 0x0000761000137816 */ /* 0x000fe20000000013 */
[----:B------:R-:W-:Y:S05]  /*10f40*/  BRA `(.L_x_462) ;  /* 0x0000076000007947 */ /* 0x000fea0003800000 */
.L_x_469:
        /* <DEDUP_REMOVED lines=12> */
.L_x_476:
        /* <DEDUP_REMOVED lines=21> */
.L_x_480:
[----:B------:R-:W-:Y:S05]  /*11160*/  BSYNC B1 ;  /* 0x0000000000017941 */ /* 0x000fea0003800000 */
.L_x_479:
[----:B------:R-:W-:Y:S01]  /*11170*/  LEA R3, R0, 0x3b800000, 0x17 ;  /* 0x3b80000000037811 */ /* 0x000fe200078eb8ff */
[----:B------:R-:W-:-:S05]  /*11180*/  IMAD.SHL.U32 R0, R2, 0x100000, RZ ;  /* 0x0010000002007824 */ /* 0x000fca00078e00ff */
[----:B------:R-:W-:Y:S02]  /*11190*/  LOP3.LUT R0, R3, R0, R4, 0xfe, !PT ;  /* 0x0000000003007212 */ /* 0x000fe400078efe04 */
.L_x_478:
[----:B------:R-:W-:Y:S05]  /*111a0*/  BSYNC B0 ;  /* 0x0000000000007941 */ /* 0x000fea0003800000 */
.L_x_477:
[----:B------:R-:W-:-:S04]  /*111b0*/  F2FP.PACK_AB R0, RZ, R0 ;  /* 0x00000000ff00723e */ /* 0x000fc800000000ff */
[----:B------:R-:W-:Y:S01]  /*111c0*/  PRMT R19, R0, 0x7610, R19 ;  /* 0x0000761000137816 */ /* 0x000fe20000000013 */
[----:B------:R-:W-:Y:S05]  /*111d0*/  BRA `(.L_x_462) ;  /* 0x000004d000007947 */ /* 0x000fea0003800000 */
.L_x_475:
        /* <DEDUP_REMOVED lines=21> */
.L_x_484:
[----:B------:R-:W-:Y:S05]  /*11330*/  BSYNC B1 ;  /* 0x0000000000017941 */ /* 0x000fea0003800000 */
.L_x_483:
[----:B------:R-:W-:Y:S01]  /*11340*/  LEA R3, R0, 0x37800000, 0x17 ;  /* 0x3780000000037811 */ /* 0x000fe200078eb8ff */
[----:B------:R-:W-:-:S05]  /*11350*/  IMAD.SHL.U32 R0, R2, 0x200000, RZ ;  /* 0x0020000002007824 */ /* 0x000fca00078e00ff */
[----:B------:R-:W-:Y:S02]  /*11360*/  LOP3.LUT R0, R3, R0, R4, 0xfe, !PT ;  /* 0x0000000003007212 */ /* 0x000fe400078efe04 */
.L_x_482:
[----:B------:R-:W-:Y:S05]  /*11370*/  BSYNC B0 ;  /* 0x0000000000007941 */ /* 0x000fea0003800000 */
.L_x_481:
[----:B------:R-:W-:-:S04]  /*11380*/  F2FP.PACK_AB R0, RZ, R0 ;  /* 0x00000000ff00723e */ /* 0x000fc800000000ff */
[----:B------:R-:W-:Y:S01]  /*11390*/  PRMT R19, R0, 0x7610, R19 ;  /* 0x0000761000137816 */ /* 0x000fe20000000013 */
[----:B------:R-:W-:Y:S05]  /*113a0*/  BRA `(.L_x_462) ;  /* 0x0000030000007947 */ /* 0x000fea0003800000 */
.L_x_474:
        /* <DEDUP_REMOVED lines=14> */
.L_x_488:
[----:B------:R-:W-:Y:S05]  /*11490*/  BSYNC B0 ;  /* 0x0000000000007941 */ /* 0x000fea0003800000 */
.L_x_487:
[----:B------:R-:W-:-:S04]  /*114a0*/  F2FP.PACK_AB R0, RZ, R0 ;  /* 0x00000000ff00723e */ /* 0x000fc800000000ff */
[----:B------:R-:W-:Y:S01]  /*114b0*/  PRMT R19, R0, 0x7610, R19 ;  /* 0x0000761000137816 */ /* 0x000fe20000000013 */
[----:B------:R-:W-:Y:S05]  /*114c0*/  BRA `(.L_x_462) ;  /* 0x000001e000007947 */ /* 0x000fea0003800000 */
.L_x_461:
        /* <DEDUP_REMOVED lines=21> */
.L_x_486:
[----:B------:R-:W2:Y:S02]  /*11620*/  LDG.E.64 R2, [R2.64] ;  /* 0x0000002402027981 */ /* 0x000ea4000c1e1b00 */
[----:B--2---:R-:W0:Y:S02]  /*11630*/  I2F.U64 R0, R2 ;  /* 0x0000000200007312 */ /* 0x004e240000301000 */
[----:B0-----:R-:W-:-:S04]  /*11640*/  F2FP.PACK_AB R0, RZ, R0 ;  /* 0x00000000ff00723e */ /* 0x001fc800000000ff */
[----:B------:R-:W-:Y:S01]  /*11650*/  PRMT R19, R0, 0x7610, R19 ;  /* 0x0000761000137816 */ /* 0x000fe20000000013 */
[----:B------:R-:W-:Y:S05]  /*11660*/  BRA `(.L_x_462) ;  /* 0x0000004000007947 */ /* 0x000fea0003800000 */
.L_x_485:
[----:B------:R-:W2:Y:S02]  /*11670*/  LDG.E R2, [R2.64] ;  /* 0x0000002402027981 */ /* 0x000ea4000c1e1900 */
[----:B--2---:R-:W0:Y:S02]  /*11680*/  I2F.U32 R0, R2 ;  /* 0x0000000200007306 */ /* 0x004e240000201000 */
[----:B0-----:R-:W-:-:S04]  /*11690*/  F2FP.PACK_AB R0, RZ, R0 ;  /* 0x00000000ff00723e */ /* 0x001fc800000000ff */
[----:B------:R-:W-:Y:S02]  /*116a0*/  PRMT R19, R0, 0x7610, R19 ;  /* 0x0000761000137816 */ /* 0x000fe40000000013 */
.L_x_462:
        /* <DEDUP_REMOVED lines=18> */
.L_x_492:
[----:B------:R-:W2:Y:S02]  /*117d0*/  LDG.E.U8 R2, [R2.64] ;  /* 0x0000002402027981 */ /* 0x000ea4000c1e1100 */
[----:B--2---:R-:W-:-:S04]  /*117e0*/  ISETP.NE.AND P0, PT, R2, RZ, PT ;  /* 0x000000ff0200720c */ /* 0x004fc80003f05270 */
[----:B------:R-:W-:Y:S01]  /*117f0*/  P2R R22, PR, RZ, 0x1 ;  /* 0x00000001ff167803 */ /* 0x000fe20000000000 */
[----:B------:R-:W-:Y:S05]  /*11800*/  BRA `(.L_x_494) ;  /* 0x00000f4000007947 */ /* 0x000fea0003800000 */
.L_x_491:
        /* <DEDUP_REMOVED lines=11> */
.L_x_496:
[----:B------:R-:W2:Y:S02]  /*118c0*/  LDG.E R2, [R2.64] ;  /* 0x0000002402027981 */ /* 0x000ea4000c1e1900 */
[----:B--2---:R-:W-:-:S04]  /*118d0*/  ISETP.NE.AND P0, PT, R2, RZ, PT ;  /* 0x000000ff0200720c */ /* 0x004fc80003f05270 */
[----:B------:R-:W-:Y:S01]  /*118e0*/  P2R R22, PR, RZ, 0x1 ;  /* 0x00000001ff167803 */ /* 0x000fe20000000000 */
[----:B------:R-:W-:Y:S05]  /*118f0*/  BRA `(.L_x_494) ;  /* 0x00000e5000007947 */ /* 0x000fea0003800000 */
.L_x_495:
[----:B------:R-:W2:Y:S02]  /*11900*/  LDG.E.U16 R2, [R2.64] ;  /* 0x0000002402027981 */ /* 0x000ea4000c1e1500 */
[----:B--2---:R-:W-:-:S04]  /*11910*/  ISETP.NE.AND P0, PT, R2, RZ, PT ;  /* 0x000000ff0200720c */ /* 0x004fc80003f05270 */
[----:B------:R-:W-:Y:S01]  /*11920*/  P2R R22, PR, RZ, 0x1 ;  /* 0x00000001ff167803 */ /* 0x000fe20000000000 */
[----:B------:R-:W-:Y:S05]  /*11930*/  BRA `(.L_x_494) ;  /* 0x00000e1000007947 */ /* 0x000fea0003800000 */
.L_x_490:
        /* <DEDUP_REMOVED lines=10> */
.L_x_498:
[----:B------:R-:W2:Y:S02]  /*119e0*/  LDG.E.U16 R0, [R2.64] ;  /* 0x0000002402007981 */ /* 0x000ea4000c1e1500 */
[----:B--2---:R-:W-:-:S05]  /*119f0*/  HADD2.F32 R0, -RZ, R0.H0_H0 ;  /* 0x20000000ff007230 */ /* 0x004fca0000004100 */
[----:B------:R-:W-:-:S04]  /*11a00*/  FSETP.NEU.FTZ.AND P0, PT, R0, RZ, PT ;  /* 0x000000ff0000720b */ /* 0x000fc80003f1d000 */
[----:B------:R-:W-:Y:S01]  /*11a10*/  P2R R22, PR, RZ, 0x1 ;  /* 0x00000001ff167803 */ /* 0x000fe20000000000 */
[----:B------:R-:W-:Y:S05]  /*11a20*/  BRA `(.L_x_494) ;  /* 0x00000d2000007947 */ /* 0x000fea0003800000 */
.L_x_497:
        /* <DEDUP_REMOVED lines=12> */
.L_x_500:
        /* <DEDUP_REMOVED lines=11> */
.L_x_499:
[----:B------:R-:W2:Y:S02]  /*11ba0*/  LDG.E.64 R2, [R2.64] ;  /* 0x0000002402027981 */ /* 0x000ea4000c1e1b00 */
[----:B--2---:R-:W0:-:S06]  /*11bb0*/  DSETP.NEU.AND P0, PT, R2, RZ, PT ;  /* 0x000000ff0200722a */ /* 0x004e0c0003f0d000 */
[----:B0-----:R-:W-:Y:S01]  /*11bc0*/  P2R R22, PR, RZ, 0x1 ;  /* 0x00000001ff167803 */ /* 0x001fe20000000000 */
[----:B------:R-:W-:Y:S05]  /*11bd0*/  BRA `(.L_x_494) ;  /* 0x00000b7000007947 */ /* 0x000fea0003800000 */
.L_x_489:
        /* <DEDUP_REMOVED lines=12> */
.L_x_503:
[----:B------:R-:W2:Y:S02]  /*11ca0*/  LDG.E.128 R4, [R2.64] ;  /* 0x0000002402047981 */ /* 0x000ea4000c1e1d00 */
[----:B--2---:R-:W0:-:S06]  /*11cb0*/  DSETP.NEU.AND P0, PT, R6, RZ, PT ;  /* 0x000000ff0600722a */ /* 0x004e0c0003f0d000 */
[----:B0-----:R-:W0:-:S06]  /*11cc0*/  DSETP.NEU.OR P0, PT, R4, RZ, P0 ;  /* 0x000000ff0400722a */ /* 0x001e0c000070d400 */
[----:B0-----:R-:W-:Y:S01]  /*11cd0*/  P2R R22, PR, RZ, 0x1 ;  /* 0x00000001ff167803 */ /* 0x001fe20000000000 */
[----:B------:R-:W-:Y:S05]  /*11ce0*/  BRA `(.L_x_494) ;  /* 0x00000a6000007947 */ /* 0x000fea0003800000 */
.L_x_502:
        /* <DEDUP_REMOVED lines=28> */
.L_x_505:
        /* <DEDUP_REMOVED lines=15> */
.L_x_504:
[----:B------:R-:W2:Y:S02]  /*11fa0*/  LDG.E.U16 R0, [R2.64] ;  /* 0x0000002402007981 */ /* 0x000ea4000c1e1500 */
[----:B--2---:R-:W-:-:S04]  /*11fb0*/  PRMT R0, RZ, 0x5410, R0 ;  /* 0x00005410ff007816 */ /* 0x004fc80000000000 */
[----:B------:R-:W-:-:S04]  /*11fc0*/  FSETP.NEU.FTZ.AND P0, PT, R0, RZ, PT ;  /* 0x000000ff0000720b */ /* 0x000fc80003f1d000 */
[----:B------:R-:W-:Y:S01]  /*11fd0*/  P2R R22, PR, RZ, 0x1 ;  /* 0x00000001ff167803 */ /* 0x000fe20000000000 */
[----:B------:R-:W-:Y:S05]  /*11fe0*/  BRA `(.L_x_494) ;  /* 0x0000076000007947 */ /* 0x000fea0003800000 */
.L_x_501:
        /* <DEDUP_REMOVED lines=12> */
.L_x_508:
        /* <DEDUP_REMOVED lines=21> */
.L_x_512:
[----:B------:R-:W-:Y:S05]  /*12200*/  BSYNC B1 ;  /* 0x0000000000017941 */ /* 0x000fea0003800000 */
.L_x_511:
[----:B------:R-:W-:Y:S01]  /*12210*/  LEA R3, R0, 0x3b800000, 0x17 ;  /* 0x3b80000000037811 */ /* 0x000fe200078eb8ff */
[----:B------:R-:W-:-:S05]  /*12220*/  IMAD.SHL.U32 R0, R2, 0x100000, RZ ;  /* 0x0010000002007824 */ /* 0x000fca00078e00ff */
[----:B------:R-:W-:Y:S02]  /*12230*/  LOP3.LUT R0, R3, R0, R4, 0xfe, !PT ;  /* 0x0000000003007212 */ /* 0x000fe400078efe04 */
.L_x_510:
[----:B------:R-:W-:Y:S05]  /*12240*/  BSYNC B0 ;  /* 0x0000000000007941 */ /* 0x000fea0003800000 */
.L_x_509:
[----:B------:R-:W-:-:S04]  /*12250*/  FSETP.NEU.FTZ.AND P0, PT, R0, RZ, PT ;  /* 0x000000ff0000720b */ /* 0x000fc80003f1d000 */
[----:B------:R-:W-:Y:S01]  /*12260*/  P2R R22, PR, RZ, 0x1 ;  /* 0x00000001ff167803 */ /* 0x000fe20000000000 */
[----:B------:R-:W-:Y:S05]  /*12270*/  BRA `(.L_x_494) ;  /* 0x000004d000007947 */ /* 0x000fea0003800000 */
.L_x_507:
        /* <DEDUP_REMOVED lines=21> */
.L_x_516:
[----:B------:R-:W-:Y:S05]  /*123d0*/  BSYNC B1 ;  /* 0x0000000000017941 */ /* 0x000fea0003800000 */
.L_x_515:
[----:B------:R-:W-:Y:S01]  /*123e0*/  LEA R3, R0, 0x37800000, 0x17 ;  /* 0x3780000000037811 */ /* 0x000fe200078eb8ff */
[----:B------:R-:W-:-:S05]  /*123f0*/  IMAD.SHL.U32 R0, R2, 0x200000, RZ ;  /* 0x0020000002007824 */ /* 0x000fca00078e00ff */
[----:B------:R-:W-:Y:S02]  /*12400*/  LOP3.LUT R0, R3, R0, R4, 0xfe, !PT ;  /* 0x0000000003007212 */ /* 0x000fe400078efe04 */
.L_x_514:
[----:B------:R-:W-:Y:S05]  /*12410*/  BSYNC B0 ;  /* 0x0000000000007941 */ /* 0x000fea0003800000 */
.L_x_513:
[----:B------:R-:W-:-:S04]  /*12420*/  FSETP.NEU.FTZ.AND P0, PT, R0, RZ, PT ;  /* 0x000000ff0000720b */ /* 0x000fc80003f1d000 */
[----:B------:R-:W-:Y:S01]  /*12430*/  P2R R22, PR, RZ, 0x1 ;  /* 0x00000001ff167803 */ /* 0x000fe20000000000 */
[----:B------:R-:W-:Y:S05]  /*12440*/  BRA `(.L_x_494) ;  /* 0x0000030000007947 */ /* 0x000fea0003800000 */
.L_x_506:
        /* <DEDUP_REMOVED lines=14> */
.L_x_520:
[----:B------:R-:W-:Y:S05]  /*12530*/  BSYNC B0 ;  /* 0x0000000000007941 */ /* 0x000fea0003800000 */
.L_x_519:
[----:B------:R-:W-:-:S04]  /*12540*/  FSETP.NEU.FTZ.AND P0, PT, R0, RZ, PT ;  /* 0x000000ff0000720b */ /* 0x000fc80003f1d000 */
[----:B------:R-:W-:Y:S01]  /*12550*/  P2R R22, PR, RZ, 0x1 ;  /* 0x00000001ff167803 */ /* 0x000fe20000000000 */
[----:B------:R-:W-:Y:S05]  /*12560*/  BRA `(.L_x_494) ;  /* 0x000001e000007947 */ /* 0x000fea0003800000 */
.L_x_493:
        /* <DEDUP_REMOVED lines=22> */
.L_x_518:
[----:B------:R-:W2:Y:S02]  /*126d0*/  LDG.E.64 R2, [R2.64] ;  /* 0x0000002402027981 */ /* 0x000ea4000c1e1b00 */
[----:B--2---:R-:W-:-:S04]  /*126e0*/  ISETP.NE.U32.AND P0, PT, R2, RZ, PT ;  /* 0x000000ff0200720c */ /* 0x004fc80003f05070 */
[----:B------:R-:W-:-:S04]  /*126f0*/  ISETP.NE.AND.EX P0, PT, R3, RZ, PT, P0 ;  /* 0x000000ff0300720c */ /* 0x000fc80003f05300 */
[----:B------:R-:W-:Y:S01]  /*12700*/  P2R R22, PR, RZ, 0x1 ;  /* 0x00000001ff167803 */ /* 0x000fe20000000000 */
[----:B------:R-:W-:Y:S05]  /*12710*/  BRA `(.L_x_494) ;  /* 0x0000003000007947 */ /* 0x000fea0003800000 */
.L_x_517:
[----:B------:R-:W2:Y:S02]  /*12720*/  LDG.E R2, [R2.64] ;  /* 0x0000002402027981 */ /* 0x000ea4000c1e1900 */
[----:B--2---:R-:W-:-:S04]  /*12730*/  ISETP.NE.AND P0, PT, R2, RZ, PT ;  /* 0x000000ff0200720c */ /* 0x004fc80003f05270 */
[----:B------:R-:W-:Y:S02]  /*12740*/  P2R R22, PR, RZ, 0x1 ;  /* 0x00000001ff167803 */ /* 0x000fe40000000000 */
.L_x_494:
        /* <DEDUP_REMOVED lines=17> */
.L_x_524:
[----:B------:R0:W5:Y:S01]  /*12860*/  LDG.E.U8 R2, [R4.64] ;  /* 0x0000002404027981 */ /* 0x000162000c1e1100 */
[----:B------:R-:W-:Y:S01]  /*12870*/  IMAD.MOV.U32 R3, RZ, RZ, RZ ;  /* 0x000000ffff037224 */ /* 0x000fe200078e00ff */
[----:B------:R-:W-:Y:S05]  /*12880*/  BRA `(.L_x_526) ;  /* 0x00000d5000007947 */ /* 0x000fea0003800000 */
.L_x_523:
        /* <DEDUP_REMOVED lines=8> */
.L_x_528:
[----:B------:R-:W2:Y:S02]  /*12910*/  LDG.E R2, [R4.64] ;  /* 0x0000002404027981 */ /* 0x000ea4000c1e1900 */
[----:B--2---:R-:W-:Y:S01]  /*12920*/  SHF.R.S32.HI R3, RZ, 0x1f, R2 ;  /* 0x0000001fff037819 */ /* 0x004fe20000011402 */
[----:B------:R-:W-:Y:S05]  /*12930*/  BRA `(.L_x_526) ;  /* 0x00000ca000007947 */ /* 0x000fea0003800000 */
.L_x_527:
[----:B------:R-:W2:Y:S02]  /*12940*/  LDG.E.S16 R2, [R4.64] ;  /* 0x0000002404027981 */ /* 0x000ea4000c1e1700 */
[----:B--2---:R-:W-:Y:S01]  /*12950*/  SHF.R.S32.HI R3, RZ, 0x1f, R2 ;  /* 0x0000001fff037819 */ /* 0x004fe20000011402 */
[----:B------:R-:W-:Y:S05]  /*12960*/  BRA `(.L_x_526) ;  /* 0x00000c7000007947 */ /* 0x000fea0003800000 */
.L_x_522:
        /* <DEDUP_REMOVED lines=9> */
.L_x_530:
[----:B------:R-:W2:Y:S02]  /*12a00*/  LDG.E.U16 R4, [R4.64] ;  /* 0x0000002404047981 */ /* 0x000ea4000c1e1500 */
[----:B--2---:R-:W-:-:S06]  /*12a10*/  HADD2.F32 R2, -RZ, R4.H0_H0 ;  /* 0x20000004ff027230 */ /* 0x004fcc0000004100 */
[----:B------:R-:W0:Y:S01]  /*12a20*/  F2I.S64.TRUNC R2, R2 ;  /* 0x0000000200027311 */ /* 0x000e22000020d900 */
[----:B------:R-:W-:Y:S05]  /*12a30*/  BRA `(.L_x_526) ;  /* 0x00000ba000007947 */ /* 0x000fea0003800000 */
.L_x_529:
        /* <DEDUP_REMOVED lines=9> */
.L_x_532:
[----:B------:R-:W2:Y:S02]  /*12ad0*/  LDG.E.U16 R4, [R4.64] ;  /* 0x0000002404047981 */ /* 0x000ea4000c1e1500 */
[----:B--2---:R-:W-:-:S06]  /*12ae0*/  HADD2.F32 R2, -RZ, R4.H0_H0 ;  /* 0x20000004ff027230 */ /* 0x004fcc0000004100 */
[----:B------:R-:W0:Y:S01]  /*12af0*/  F2I.S64.TRUNC R2, R2 ;  /* 0x0000000200027311 */ /* 0x000e22000020d900 */
[----:B------:R-:W-:Y:S05]  /*12b00*/  BRA `(.L_x_526) ;  /* 0x00000ad000007947 */ /* 0x000fea0003800000 */
.L_x_531:
[----:B------:R-:W2:Y:S02]  /*12b10*/  LDG.E.64 R2, [R4.64] ;  /* 0x0000002404027981 */ /* 0x000ea4000c1e1b00 */
[----:B--2---:R-:W0:Y:S01]  /*12b20*/  F2I.S64.F64.TRUNC R2, R2 ;  /* 0x0000000200027311 */ /* 0x004e22000030d900 */
[----:B------:R-:W-:Y:S05]  /*12b30*/  BRA `(.L_x_526) ;  /* 0x00000aa000007947 */ /* 0x000fea0003800000 */
.L_x_521:
        /* <DEDUP_REMOVED lines=13> */
.L_x_535:
[----:B------:R-:W2:Y:S02]  /*12c10*/  LDG.E.64 R2, [R4.64] ;  /* 0x0000002404027981 */ /* 0x000ea4000c1e1b00 */
[----:B--2---:R-:W0:Y:S01]  /*12c20*/  F2I.S64.F64.TRUNC R2, R2 ;  /* 0x0000000200027311 */ /* 0x004e22000030d900 */
[----:B------:R-:W-:Y:S05]  /*12c30*/  BRA `(.L_x_526) ;  /* 0x000009a000007947 */ /* 0x000fea0003800000 */
.L_x_534:
        /* <DEDUP_REMOVED lines=27> */
.L_x_537:
        /* <DEDUP_REMOVED lines=14> */
.L_x_536:
[----:B------:R-:W2:Y:S02]  /*12ed0*/  LDG.E.U16 R2, [R4.64] ;  /* 0x0000002404027981 */ /* 0x000ea4000c1e1500 */
[----:B--2---:R-:W-:-:S06]  /*12ee0*/  PRMT R2, RZ, 0x5410, R2 ;  /* 0x00005410ff027816 */ /* 0x004fcc0000000002 */
[----:B------:R-:W0:Y:S01]  /*12ef0*/  F2I.S64.TRUNC R2, R2 ;  /* 0x0000000200027311 */ /* 0x000e22000020d900 */
[----:B------:R-:W-:Y:S05]  /*12f00*/  BRA `(.L_x_526) ;  /* 0x000006d000007947 */ /* 0x000fea0003800000 */
.L_x_533:
        /* <DEDUP_REMOVED lines=11> */
.L_x_540:
        /* <DEDUP_REMOVED lines=21> */
.L_x_544:
[----:B------:R-:W-:Y:S05]  /*13110*/  BSYNC B1 ;  /* 0x0000000000017941 */ /* 0x000fea0003800000 */
.L_x_543:
[----:B------:R-:W-:Y:S01]  /*13120*/  IMAD.SHL.U32 R2, R2, 0x100000, RZ ;  /* 0x0010000002027824 */ /* 0x000fe200078e00ff */
[----:B------:R-:W-:-:S04]  /*13130*/  LEA R3, R0, 0x3b800000, 0x17 ;  /* 0x3b80000000037811 */ /* 0x000fc800078eb8ff */
[----:B------:R-:W-:Y:S02]  /*13140*/  LOP3.LUT R2, R3, R2, R4, 0xfe, !PT ;  /* 0x0000000203027212 */ /* 0x000fe400078efe04 */
.L_x_542:
[----:B------:R-:W-:Y:S05]  /*13150*/  BSYNC B0 ;  /* 0x0000000000007941 */ /* 0x000fea0003800000 */
.L_x_541:
[----:B------:R-:W0:Y:S01]  /*13160*/  F2I.S64.TRUNC R2, R2 ;  /* 0x0000000200027311 */ /* 0x000e22000020d900 */
[----:B------:R-:W-:Y:S05]  /*13170*/  BRA `(.L_x_526) ;  /* 0x0000046000007947 */ /* 0x000fea0003800000 */
.L_x_539:
        /* <DEDUP_REMOVED lines=21> */
.L_x_548:
[----:B------:R-:W-:Y:S05]  /*132d0*/  BSYNC B1 ;  /* 0x0000000000017941 */ /* 0x000fea0003800000 */
.L_x_547:
[----:B------:R-:W-:Y:S01]  /*132e0*/  IMAD.SHL.U32 R2, R2, 0x200000, RZ ;  /* 0x0020000002027824 */ /* 0x000fe200078e00ff */
[----:B------:R-:W-:-:S04]  /*132f0*/  LEA R3, R0, 0x37800000, 0x17 ;  /* 0x3780000000037811 */ /* 0x000fc800078eb8ff */
[----:B------:R-:W-:Y:S02]  /*13300*/  LOP3.LUT R2, R3, R2, R4, 0xfe, !PT ;  /* 0x0000000203027212 */ /* 0x000fe400078efe04 */
.L_x_546:
[----:B------:R-:W-:Y:S05]  /*13310*/  BSYNC B0 ;  /* 0x0000000000007941 */ /* 0x000fea0003800000 */
.L_x_545:
[----:B------:R-:W0:Y:S01]  /*13320*/  F2I.S64.TRUNC R2, R2 ;  /* 0x0000000200027311 */ /* 0x000e22000020d900 */
[----:B------:R-:W-:Y:S05]  /*13330*/  BRA `(.L_x_526) ;  /* 0x000002a000007947 */ /* 0x000fea0003800000 */
.L_x_538:
        /* <DEDUP_REMOVED lines=14> */
.L_x_552:
[----:B------:R-:W-:Y:S05]  /*13420*/  BSYNC B0 ;  /* 0x0000000000007941 */ /* 0x000fea0003800000 */
.L_x_551:
[----:B------:R-:W0:Y:S01]  /*13430*/  F2I.S64.TRUNC R2, R2 ;  /* 0x0000000200027311 */ /* 0x000e22000020d900 */
[----:B------:R-:W-:Y:S05]  /*13440*/  BRA `(.L_x_526) ;  /* 0x0000019000007947 */ /* 0x000fea0003800000 */
.L_x_525:
        /* <DEDUP_REMOVED lines=21> */
.L_x_550:
[----:B------:R0:W5:Y:S01]  /*135a0*/  LDG.E.64 R2, [R4.64] ;  /* 0x0000002404027981 */ /* 0x000162000c1e1b00 */
[----:B------:R-:W-:Y:S05]  /*135b0*/  BRA `(.L_x_526) ;  /* 0x0000002000007947 */ /* 0x000fea0003800000 */
.L_x_549:
[----:B------:R0:W5:Y:S01]  /*135c0*/  LDG.E R2, [R4.64] ;  /* 0x0000002404027981 */ /* 0x000162000c1e1900 */
[----:B------:R-:W-:-:S03]  /*135d0*/  IMAD.MOV.U32 R3, RZ, RZ, RZ ;  /* 0x000000ffff037224 */ /* 0x000fc600078e00ff */
.L_x_526:
        /* <DEDUP_REMOVED lines=9> */
.L_x_554:
[----:B------:R-:W-:Y:S05]  /*13670*/  BSYNC B0 ;  /* 0x0000000000007941 */ /* 0x000fea0003800000 */
.L_x_553:
        /* <DEDUP_REMOVED lines=11> */
[----:B-1----:R-:W-:Y:S01]  /*13730*/  STG.E.U8 [R16.64], R19 ;  /* 0x0000001310007986 */ /* 0x002fe2000c101124 */
[----:B------:R-:W-:Y:S05]  /*13740*/  EXIT ;  /* 0x000000000000794d */ /* 0x000fea0003800000 */
.L_x_558:
[----:B0----5:R-:W-:-:S06]  /*13750*/  HADD2.F32 R3, -RZ, R19.H0_H0 ;  /* 0x20000013ff037230 */ /* 0x021fcc0000004100 */
[----:B------:R-:W0:Y:S02]  /*13760*/  F2I.S64.TRUNC R2, R3 ;  /* 0x0000000300027311 */ /* 0x000e24000020d900 */
[----:B0-----:R-:W-:Y:S01]  /*13770*/  STG.E.U8 [R16.64], R2 ;  /* 0x0000000210007986 */ /* 0x001fe2000c101124 */
[----:B------:R-:W-:Y:S05]  /*13780*/  EXIT ;  /* 0x000000000000794d */ /* 0x000fea0003800000 */
.L_x_557:
        /* <DEDUP_REMOVED lines=8> */
[----:B0-----:R-:W-:Y:S01]  /*13810*/  STG.E.64 [R16.64], R2 ;  /* 0x0000000210007986 */ /* 0x001fe2000c101b24 */
[----:B------:R-:W-:Y:S05]  /*13820*/  EXIT ;  /* 0x000000000000794d */ /* 0x000fea0003800000 */
.L_x_561:
[----:B-----5:R-:W-:-:S06]  /*13830*/  HADD2.F32 R19, -RZ, R19.H0_H0 ;  /* 0x20000013ff137230 */ /* 0x020fcc0000004100 */
[----:B------:R-:W1:Y:S02]  /*13840*/  F2I.FTZ.TRUNC.NTZ R19, R19 ;  /* 0x0000001300137305 */ /* 0x000e64000021f100 */
[----:B-1----:R-:W-:Y:S01]  /*13850*/  STG.E [R16.64], R19 ;  /* 0x0000001310007986 */ /* 0x002fe2000c101924 */
[----:B------:R-:W-:Y:S05]  /*13860*/  EXIT ;  /* 0x000000000000794d */ /* 0x000fea0003800000 */
.L_x_560:
[----:B-----5:R-:W-:-:S06]  /*13870*/  HADD2.F32 R19, -RZ, R19.H0_H0 ;  /* 0x20000013ff137230 */ /* 0x020fcc0000004100 */
[----:B------:R-:W1:Y:S02]  /*13880*/  F2I.FTZ.TRUNC.NTZ R19, R19 ;  /* 0x0000001300137305 */ /* 0x000e64000021f100 */
[----:B-1----:R-:W-:Y:S01]  /*13890*/  STG.E.U16 [R16.64], R19 ;  /* 0x0000001310007986 */ /* 0x002fe2000c101524 */
[----:B------:R-:W-:Y:S05]  /*138a0*/  EXIT ;  /* 0x000000000000794d */ /* 0x000fea0003800000 */
.L_x_556:
[----:B------:R-:W-:-:S13]  /*138b0*/  ISETP.GT.AND P0, PT, R0, 0x6, PT ;  /* 0x000000060000780c */ /* 0x000fda0003f04270 */
[----:B------:R-:W-:Y:S05]  /*138c0*/  @P0 BRA `(.L_x_562) ;  /* 0x0000009000000947 */ /* 0x000fea0003800000 */
[----:B------:R-:W-:-:S13]  /*138d0*/  ISETP.NE.AND P0, PT, R0, 0x5, PT ;  /* 0x000000050000780c */ /* 0x000fda0003f05270 */
[----:B------:R-:W-:Y:S05]  /*138e0*/  @!P0 BRA `(.L_x_563) ;  /* 0x0000005000008947 */ /* 0x000fea0003800000 */
[----:B------:R-:W-:-:S13]  /*138f0*/  ISETP.NE.AND P0, PT, R0, 0x6, PT ;  /* 0x000000060000780c */ /* 0x000fda0003f05270 */
[----:B------:R-:W-:Y:S05]  /*13900*/  @P0 BRA `(.L_x_559) ;  /* 0x00000b1000000947 */ /* 0x000fea0003800000 */
[----:B-----5:R-:W-:-:S05]  /*13910*/  HADD2.F32 R19, -RZ, R19.H0_H0 ;  /* 0x20000013ff137230 */ /* 0x020fca0000004100 */
[----:B------:R-:W-:Y:S01]  /*13920*/  STG.E [R16.64], R19 ;  /* 0x0000001310007986 */ /* 0x000fe2000c101924 */
[----:B------:R-:W-:Y:S05]  /*13930*/  EXIT ;  /* 0x000000000000794d */ /* 0x000fea0003800000 */
.L_x_563:
[----:B-----5:R-:W-:Y:S01]  /*13940*/  STG.E.U16 [R16.64], R19 ;  /* 0x0000001310007986 */ /* 0x020fe2000c101524 */
[----:B------:R-:W-:Y:S05]  /*13950*/  EXIT ;  /* 0x000000000000794d */ /* 0x000fea0003800000 */
.L_x_562:
        /* <DEDUP_REMOVED lines=8> */
[----:B------:R-:W-:Y:S01]  /*139e0*/  STG.E.64 [R16.64], R2 ;  /* 0x0000000210007986 */ /* 0x000fe2000c101b24 */
[----:B------:R-:W-:Y:S05]  /*139f0*/  EXIT ;  /* 0x000000000000794d */ /* 0x000fea0003800000 */
.L_x_565:
[----:B-----5:R-:W-:-:S05]  /*13a00*/  HADD2.F32 R0, -RZ, R19.H0_H0 ;  /* 0x20000013ff007230 */ /* 0x020fca0000004100 */
[----:B------:R-:W-:-:S04]  /*13a10*/  F2FP.PACK_AB R0, RZ, R0 ;  /* 0x00000000ff00723e */ /* 0x000fc800000000ff */
[----:B------:R-:W-:-:S05]  /*13a20*/  PRMT R0, R0, 0x5410, RZ ;  /* 0x0000541000007816 */ /* 0x000fca00000000ff */
[----:B------:R-:W-:Y:S01]  /*13a30*/  STG.E [R16.64], R0 ;  /* 0x0000000010007986 */ /* 0x000fe2000c101924 */
[----:B------:R-:W-:Y:S05]  /*13a40*/  EXIT ;  /* 0x000000000000794d */ /* 0x000fea0003800000 */
.L_x_564:
[----:B0----5:R-:W-:-:S05]  /*13a50*/  HADD2.F32 R2, -RZ, R19.H0_H0 ;  /* 0x20000013ff027230 */ /* 0x021fca0000004100 */
[----:B------:R-:W-:-:S06]  /*13a60*/  FMUL.FTZ R2, R2, 1 ;  /* 0x3f80000002027820 */ /* 0x000fcc0000410000 */
[----:B------:R-:W0:Y:S02]  /*13a70*/  F2F.F64.F32 R2, R2 ;  /* 0x0000000200027310 */ /* 0x000e240000201800 */
[----:B0-----:R-:W-:Y:S01]  /*13a80*/  STG.E.64 [R16.64], R2 ;  /* 0x0000000210007986 */ /* 0x001fe2000c101b24 */
[----:B------:R-:W-:Y:S05]  /*13a90*/  EXIT ;  /* 0x000000000000794d */ /* 0x000fea0003800000 */
.L_x_555:
        /* <DEDUP_REMOVED lines=11> */
[----:B------:R-:W-:Y:S01]  /*13b50*/  STG.E.U8 [R16.64], R3 ;  /* 0x0000000310007986 */ /* 0x000fe2000c101124 */
[----:B------:R-:W-:Y:S05]  /*13b60*/  EXIT ;  /* 0x000000000000794d */ /* 0x000fea0003800000 */
.L_x_568:
[----:B-----5:R-:W-:Y:S01]  /*13b70*/  HADD2.F32 R19, -RZ, R19.H0_H0 ;  /* 0x20000013ff137230 */ /* 0x020fe20000004100 */
[----:B------:R-:W-:-:S04]  /*13b80*/  CS2R R6, SRZ ;  /* 0x0000000000067805 */ /* 0x000fc8000001ff00 */
[----:B0-----:R-:W-:-:S06]  /*13b90*/  FMUL.FTZ R4, R19, 1 ;  /* 0x3f80000013047820 */ /* 0x001fcc0000410000 */
[----:B------:R-:W0:Y:S02]  /*13ba0*/  F2F.F64.F32 R4, R4 ;  /* 0x0000000400047310 */ /* 0x000e240000201800 */
[----:B0-----:R-:W-:Y:S01]  /*13bb0*/  STG.E.128 [R16.64], R4 ;  /* 0x0000000410007986 */ /* 0x001fe2000c101d24 */
[----:B------:R-:W-:Y:S05]  /*13bc0*/  EXIT ;  /* 0x000000000000794d */ /* 0x000fea0003800000 */
.L_x_567:
        /* <DEDUP_REMOVED lines=21> */
.L_x_572:
[----:B------:R-:W-:Y:S05]  /*13d20*/  BSYNC B0 ;  /* 0x0000000000007941 */ /* 0x000fea0003800000 */
.L_x_571:
[----:B------:R-:W-:-:S05]  /*13d30*/  LOP3.LUT R3, R0, R3, RZ, 0xfc, !PT ;  /* 0x0000000300037212 */ /* 0x000fca00078efcff */
[----:B------:R-:W-:Y:S01]  /*13d40*/  STG.E.U8 [R16.64], R3 ;  /* 0x0000000310007986 */ /* 0x000fe2000c101124 */
[----:B------:R-:W-:Y:S05]  /*13d50*/  EXIT ;  /* 0x000000000000794d */ /* 0x000fea0003800000 */
.L_x_570:
        /* <DEDUP_REMOVED lines=13> */
.L_x_574:
[----:B------:R-:W-:Y:S01]  /*13e30*/  IMAD.MOV.U32 R0, RZ, RZ, 0x7f ;  /* 0x0000007fff007424 */ /* 0x000fe200078e00ff */
[----:B------:R-:W-:-:S04]  /*13e40*/  ISETP.GT.U32.AND P0, PT, R2, 0x7f800000, PT ;  /* 0x7f8000000200780c */ /* 0x000fc80003f04070 */
[----:B------:R-:W-:-:S04]  /*13e50*/  SEL R0, R0, 0x7c, P0 ;  /* 0x0000007c00007807 */ /* 0x000fc80000000000 */
.L_x_575:
[----:B------:R-:W-:Y:S05]  /*13e60*/  BSYNC B0 ;  /* 0x0000000000007941 */ /* 0x000fea0003800000 */
.L_x_573:
[----:B------:R-:W-:-:S04]  /*13e70*/  LOP3.LUT R2, R19, 0x80000000, RZ, 0xc0, !PT ;  /* 0x8000000013027812 */ /* 0x000fc800078ec0ff */
[----:B------:R-:W-:-:S04]  /*13e80*/  SHF.R.U32.HI R3, RZ, 0x18, R2 ;  /* 0x00000018ff037819 */ /* 0x000fc80000011602 */
[----:B------:R-:W-:-:S05]  /*13e90*/  LOP3.LUT R3, R0, R3, RZ, 0xfc, !PT ;  /* 0x0000000300037212 */ /* 0x000fca00078efcff */
[----:B------:R-:W-:Y:S01]  /*13ea0*/  STG.E.U8 [R16.64], R3 ;  /* 0x0000000310007986 */ /* 0x000fe2000c101124 */
[----:B------:R-:W-:Y:S05]  /*13eb0*/  EXIT ;  /* 0x000000000000794d */ /* 0x000fea0003800000 */
.L_x_569:
[----:B-----5:R-:W-:-:S05]  /*13ec0*/  HADD2.F32 R0, -RZ, R19.H0_H0 ;  /* 0x20000013ff007230 */ /* 0x020fca0000004100 */
[----:B------:R-:W-:-:S05]  /*13ed0*/  F2FP.BF16.PACK_AB R0, RZ, R0 ;  /* 0x00000000ff00723e */ /* 0x000fca00000010ff */
[----:B------:R-:W-:Y:S01]  /*13ee0*/  STG.E.U16 [R16.64], R0 ;  /* 0x0000000010007986 */ /* 0x000fe2000c101524 */
[----:B------:R-:W-:Y:S05]  /*13ef0*/  EXIT ;  /* 0x000000000000794d */ /* 0x000fea0003800000 */
.L_x_566:
        /* <DEDUP_REMOVED lines=10> */
[----:B0-----:R-:W-:Y:S01]  /*13fa0*/  STG.E.U16 [R16.64], R3 ;  /* 0x0000000310007986 */ /* 0x001fe2000c101524 */
[----:B------:R-:W-:Y:S05]  /*13fb0*/  EXIT ;  /* 0x000000000000794d */ /* 0x000fea0003800000 */
.L_x_578:
        /* <DEDUP_REMOVED lines=17> */
.L_x_581:
[----:B------:R-:W-:-:S04]  /*140d0*/  LOP3.LUT R2, R19, 0x80000000, RZ, 0xc0, !PT ;  /* 0x8000000013027812 */ /* 0x000fc800078ec0ff */
[----:B------:R-:W-:-:S04]  /*140e0*/  SHF.R.U32.HI R3, RZ, 0x18, R2 ;  /* 0x00000018ff037819 */ /* 0x000fc80000011602 */
[----:B------:R-:W-:-:S04]  /*140f0*/  LOP3.LUT R0, R0, R3, RZ, 0xfc, !PT ;  /* 0x0000000300007212 */ /* 0x000fc800078efcff */
[----:B------:R-:W-:Y:S02]  /*14100*/  PRMT R8, R0, 0x7610, R8 ;  /* 0x0000761000087816 */ /* 0x000fe40000000008 */
.L_x_580:
[----:B------:R-:W-:Y:S05]  /*14110*/  BSYNC B0 ;  /* 0x0000000000007941 */ /* 0x000fea0003800000 */
.L_x_579:
[----:B------:R-:W-:Y:S01]  /*14120*/  STG.E.U8 [R16.64], R8 ;  /* 0x0000000810007986 */ /* 0x000fe2000c101124 */
[----:B------:R-:W-:Y:S05]  /*14130*/  EXIT ;  /* 0x000000000000794d */ /* 0x000fea0003800000 */
.L_x_577:
        /* <DEDUP_REMOVED lines=17> */
.L_x_584:
[----:B------:R-:W-:-:S04]  /*14250*/  LOP3.LUT R2, R19, 0x80000000, RZ, 0xc0, !PT ;  /* 0x8000000013027812 */ /* 0x000fc800078ec0ff */
[----:B------:R-:W-:-:S04]  /*14260*/  SHF.R.U32.HI R3, RZ, 0x18, R2 ;  /* 0x00000018ff037819 */ /* 0x000fc80000011602 */
[----:B------:R-:W-:-:S04]  /*14270*/  LOP3.LUT R0, R0, R3, RZ, 0xfc, !PT ;  /* 0x0000000300007212 */ /* 0x000fc800078efcff */
[----:B------:R-:W-:Y:S02]  /*14280*/  PRMT R8, R0, 0x7610, R8 ;  /* 0x0000761000087816 */ /* 0x000fe40000000008 */
.L_x_583:
[----:B------:R-:W-:Y:S05]  /*14290*/  BSYNC B0 ;  /* 0x0000000000007941 */ /* 0x000fea0003800000 */
.L_x_582:
[----:B------:R-:W-:Y:S01]  /*142a0*/  STG.E.U8 [R16.64], R8 ;  /* 0x0000000810007986 */ /* 0x000fe2000c101124 */
[----:B------:R-:W-:Y:S05]  /*142b0*/  EXIT ;  /* 0x000000000000794d */ /* 0x000fea0003800000 */
.L_x_576:
        /* <DEDUP_REMOVED lines=20> */
[----:B------:R-:W-:Y:S01]  /*14400*/  STG.E.U8 [R16.64], R3 ;  /* 0x0000000310007986 */ /* 0x000fe2000c101124 */
[----:B------:R-:W-:Y:S05]  /*14410*/  EXIT ;  /* 0x000000000000794d */ /* 0x000fea0003800000 */
.L_x_559:
        /* <DEDUP_REMOVED lines=19> */
[----:B------:R-:W-:Y:S05]  /*14550*/  EXIT ;  /* 0x000000000000794d */ /* 0x000fea0003800000 */
.L_x_586:
[----:B0----5:R-:W-:-:S06]  /*14560*/  HADD2.F32 R2, -RZ, R19.H0_H0 ;  /* 0x20000013ff027230 */ /* 0x021fcc0000004100 */
[----:B------:R-:W0:Y:S02]  /*14570*/  F2I.U64.TRUNC R2, R2 ;  /* 0x0000000200027311 */ /* 0x000e24000020d800 */
[----:B0-----:R-:W-:Y:S01]  /*14580*/  STG.E.64 [R16.64], R2 ;  /* 0x0000000210007986 */ /* 0x001fe2000c101b24 */
[----:B------:R-:W-:Y:S05]  /*14590*/  EXIT ;  /* 0x000000000000794d */ /* 0x000fea0003800000 */
.L_x_585:
[----:B-----5:R-:W-:-:S06]  /*145a0*/  HADD2.F32 R19, -RZ, R19.H0_H0 ;  /* 0x20000013ff137230 */ /* 0x020fcc0000004100 */
[----:B------:R-:W1:Y:S02]  /*145b0*/  F2I.FTZ.U32.TRUNC.NTZ R19, R19 ;  /* 0x0000001300137305 */ /* 0x000e64000021f000 */
[----:B-1----:R-:W-:Y:S01]  /*145c0*/  STG.E [R16.64], R19 ;  /* 0x0000001310007986 */ /* 0x002fe2000c101924 */
[----:B------:R-:W-:Y:S05]  /*145d0*/  EXIT ;  /* 0x000000000000794d */ /* 0x000fea0003800000 */
.L_x_587:
        /* <DEDUP_REMOVED lines=10> */
.L_x_27443:


//--------------------- .text._ZN2at6native27unrolled_elementwise_kernelIZZZNS0_28launch_masked_scatter_kernelERKNS_10TensorBaseES4_S4_S4_ENKUlvE_clEvENKUlvE10_clEvEUlN3c104HalfEblE_St5arrayIPcLm4EELi4E23TrivialOffsetCalculatorILi3EjESD_ILi1EjENS0_6memory12LoadWithCastILi3EEENSG_13StoreWithCastILi1EEEEEviT_T0_T2_T3_T4_T5_ --------------------------
	.section	.text._ZN2at6native27unrolled_elementwise_kernelIZZZNS0_28launch_masked_scatter_kernelERKNS_10TensorBaseES4_S4_S4_ENKUlvE_clEvENKUlvE10_clEvEUlN3c104HalfEblE_St5arrayIPcLm4EELi4E23TrivialOffsetCalculatorILi3EjESD_ILi1EjENS0_6memory12LoadWithCastILi3EEENSG_13StoreWithCastILi1EEEEEviT_T0_T2_T3_T4_T5_,"ax",@progbits
	.sectioninfo	@"SHI_REGISTERS=40"
	.align	128
        .global         _ZN2at6native27unrolled_elementwise_kernelIZZZNS0_28launch_masked_scatter_kernelERKNS_10TensorBaseES4_S4_S4_ENKUlvE_clEvENKUlvE10_clEvEUlN3c104HalfEblE_St5arrayIPcLm4EELi4E23TrivialOffsetCalculatorILi3EjESD_ILi1EjENS0_6memory12LoadWithCastILi3EEENSG_13StoreWithCastILi1EEEEEviT_T0_T2_T3_T4_T5_
        .type           _ZN2at6native27unrolled_elementwise_kernelIZZZNS0_28launch_masked_scatter_kernelERKNS_10TensorBaseES4_S4_S4_ENKUlvE_clEvENKUlvE10_clEvEUlN3c104HalfEblE_St5arrayIPcLm4EELi4E23TrivialOffsetCalculatorILi3EjESD_ILi1EjENS0_6memory12LoadWithCastILi3EEENSG_13StoreWithCastILi1EEEEEviT_T0_T2_T3_T4_T5_,@function
        .size           _ZN2at6native27unrolled_elementwise_kernelIZZZNS0_28launch_masked_scatter_kernelERKNS_10TensorBaseES4_S4_S4_ENKUlvE_clEvENKUlvE10_clEvEUlN3c104HalfEblE_St5arrayIPcLm4EELi4E23TrivialOffsetCalculatorILi3EjESD_ILi1EjENS0_6memory12LoadWithCastILi3EEENSG_13StoreWithCastILi1EEEEEviT_T0_T2_T3_T4_T5_,(.L_x_27444 - _ZN2at6native27unrolled_elementwise_kernelIZZZNS0_28launch_masked_scatter_kernelERKNS_10TensorBaseES4_S4_S4_ENKUlvE_clEvENKUlvE10_clEvEUlN3c104HalfEblE_St5arrayIPcLm4EELi4E23TrivialOffsetCalculatorILi3EjESD_ILi1EjENS0_6memory12LoadWithCastILi3EEENSG_13StoreWithCastILi1EEEEEviT_T0_T2_T3_T4_T5_)
        .other          _ZN2at6native27unrolled_elementwise_kernelIZZZNS0_28launch_masked_scatter_kernelERKNS_10TensorBaseES4_S4_S4_ENKUlvE_clEvENKUlvE10_clEvEUlN3c104HalfEblE_St5arrayIPcLm4EELi4E23TrivialOffsetCalculatorILi3EjESD_ILi1EjENS0_6memory12LoadWithCastILi3EEENSG_13StoreWithCastILi1EEEEEviT_T0_T2_T3_T4_T5_,@"STO_CUDA_ENTRY STV_DEFAULT"
_ZN2at6native27unrolled_elementwise_kernelIZZZNS0_28launch_masked_scatter_kernelERKNS_10TensorBaseES4_S4_S4_ENKUlvE_clEvENKUlvE10_clEvEUlN3c104HalfEblE_St5arrayIPcLm4EELi4E23TrivialOffsetCalculatorILi3EjESD_ILi1EjENS0_6memory12LoadWithCastILi3EEENSG_13StoreWithCastILi1EEEEEviT_T0_T2_T3_T4_T5_:
.text._ZN2at6native27unrolled_elementwise_kernelIZZZNS0_28launch_masked_scatter_kernelERKNS_10TensorBaseES4_S4_S4_ENKUlvE_clEvENKUlvE10_clEvEUlN3c104HalfEblE_St5arrayIPcLm4EELi4E23TrivialOffsetCalculatorILi3EjESD_ILi1EjENS0_6memory12LoadWithCastILi3EEENSG_13StoreWithCastILi1EEEEEviT_T0_T2_T3_T4_T5_:
[----:B------:R-:W-:Y:S02]  /*0000*/  IMAD.MOV.U32 R1, RZ, RZ, c[0x0][0x28] ;  /* 0x00000a00ff017624 */ /* 0x000fe400078e00ff */
[----:B------:R-:W0:Y:S01]  /*0010*/  S2R R35, SR_CTAID.X ;  /* 0x0000000000237919 */ /* 0x000e220000002500 */
[----:B------:R-:W-:Y:S01]  /*0020*/  IMAD.MOV.U32 R34, RZ, RZ, -0x200 ;  /* 0xfffffe00ff227424 */ /* 0x000fe200078e00ff */
[----:B------:R-:W1:Y:S01]  /*0030*/  LDC.U8 R36, c[0x0][0x19c] ;  /* 0x00006700ff247b82 */ /* 0x000e620000000000 */
[----:B------:R-:W-:Y:S01]  /*0040*/  ULDC.64 UR36, c[0x0][0x118] ;  /* 0x0000460000247ab9 */ /* 0x000fe20000000a00 */
[----:B------:R-:W2:Y:S01]  /*0050*/  S2R R29, SR_TID.X ;  /* 0x00000000001d7919 */ /* 0x000ea20000002100 */
[----:B------:R-:W-:Y:S01]  /*0060*/  BSSY B6, `(.L_x_588) ;  /* 0x0000307000067945 */ /* 0x000fe20003800000 */
[----:B------:R-:W-:Y:S01]  /*0070*/  PRMT R27, RZ, 0x7610, R27 ;  /* 0x00007610ff1b7816 */ /* 0x000fe2000000001b */
[----:B------:R-:W-:Y:S01]  /*0080*/  CS2R R22, SRZ ;  /* 0x0000000000167805 */ /* 0x000fe2000001ff00 */
[----:B------:R-:W-:Y:S01]  /*0090*/  PRMT R26, RZ, 0x7610, R26 ;  /* 0x00007610ff1a7816 */ /* 0x000fe2000000001a */
[----:B------:R-:W-:Y:S01]  /*00a0*/  CS2R R16, SRZ ;  /* 0x0000000000107805 */ /* 0x000fe2000001ff00 */
[----:B------:R-:W3:Y:S01]  /*00b0*/  LDC.U8 R28, c[0x0][0x19d] ;  /* 0x00006740ff1c7b82 */ /* 0x000ee20000000000 */
[----:B------:R-:W-:-:S07]  /*00c0*/  PRMT R33, RZ, 0x7610, R33 ;  /* 0x00007610ff217816 */ /* 0x000fce0000000021 */
[----:B------:R-:W4:Y:S01]  /*00d0*/  LDC.U8 R24, c[0x0][0x19e] ;  /* 0x00006780ff187b82 */ /* 0x000f220000000000 */
[----:B0-----:R-:W-:-:S05]  /*00e0*/  IMAD R34, R35, R34, c[0x0][0x160] ;  /* 0x0000580023227624 */ /* 0x001fca00078e0222 */
[----:B--2---:R-:W-:-:S13]  /*00f0*/  ISETP.GE.AND P0, PT, R29, R34, PT ;  /* 0x000000221d00720c */ /* 0x004fda0003f06270 */
[----:B------:R-:W-:Y:S05]  /*0100*/  @P0 BRA `(.L_x_589) ;  /* 0x00002fc000000947 */ /* 0x000fea0003800000 */
[----:B-1-34-:R-:W-:Y:S01]  /*0110*/  PRMT R0, R36, 0x9910, RZ ;  /* 0x0000991024007816 */ /* 0x01afe200000000ff */
[----:B------:R-:W-:-:S03]  /*0120*/  IMAD R16, R35, 0x200, R29 ;  /* 0x0000020023107824 */ /* 0x000fc600078e021d */
[----:B------:R-:W-:Y:S01]  /*0130*/  ISETP.GT.AND P0, PT, R0, 0x9, PT ;  /* 0x000000090000780c */ /* 0x000fe20003f04270 */
[----:B------:R-:W-:-:S05]  /*0140*/  IMAD R2, R16, c[0x0][0x1a0], RZ ;  /* 0x0000680010027a24 */ /* 0x000fca00078e02ff */
[----:B------:R-:W-:-:S05]  /*0150*/  IADD3 R2, P1, R2, c[0x0][0x180], RZ ;  /* 0x0000600002027a10 */ /* 0x000fca0007f3e0ff */
[----:B------:R-:W-:Y:S02]  /*0160*/  IMAD.X R3, RZ, RZ, c[0x0][0x184], P1 ;  /* 0x00006100ff037624 */ /* 0x000fe400008e06ff */
        /* <DEDUP_REMOVED lines=14> */
.L_x_593:
[----:B------:R-:W2:Y:S02]  /*0250*/  LDG.E.U8 R2, [R2.64] ;  /* 0x0000002402027981 */ /* 0x000ea4000c1e1100 */
[----:B--2---:R-:W0:Y:S02]  /*0260*/  I2F.U16 R0, R2 ;  /* 0x0000000200007306 */ /* 0x004e240000101000 */
[----:B0-----:R-:W-:-:S04]  /*0270*/  F2FP.PACK_AB R0, RZ, R0 ;  /* 0x00000000ff00723e */ /* 0x001fc800000000ff */
[----:B------:R-:W-:Y:S01]  /*0280*/  PRMT R26, R0, 0x7610, R26 ;  /* 0x00007610001a7816 */ /* 0x000fe2000000001a */
[----:B------:R-:W-:Y:S05]  /*0290*/  BRA `(.L_x_595) ;  /* 0x00000ed000007947 */ /* 0x000fea0003800000 */
.L_x_592:
        /* <DEDUP_REMOVED lines=11> */
.L_x_597:
[----:B------:R-:W2:Y:S02]  /*0350*/  LDG.E R2, [R2.64] ;  /* 0x0000002402027981 */ /* 0x000ea4000c1e1900 */
[----:B--2---:R-:W0:Y:S02]  /*0360*/  I2F R0, R2 ;  /* 0x0000000200007306 */ /* 0x004e240000201400 */
[----:B0-----:R-:W-:-:S04]  /*0370*/  F2FP.PACK_AB R0, RZ, R0 ;  /* 0x00000000ff00723e */ /* 0x001fc800000000ff */
[----:B------:R-:W-:Y:S01]  /*0380*/  PRMT R26, R0, 0x7610, R26 ;  /* 0x00007610001a7816 */ /* 0x000fe2000000001a */
[----:B------:R-:W-:Y:S05]  /*0390*/  BRA `(.L_x_595) ;  /* 0x00000dd000007947 */ /* 0x000fea0003800000 */
.L_x_596:
[----:B------:R-:W2:Y:S02]  /*03a0*/  LDG.E.U16 R2, [R2.64] ;  /* 0x0000002402027981 */ /* 0x000ea4000c1e1500 */
[----:B--2---:R-:W0:Y:S02]  /*03b0*/  I2F.S16 R0, R2 ;  /* 0x0000000200007306 */ /* 0x004e240000101400 */
[----:B0-----:R-:W-:-:S04]  /*03c0*/  F2FP.PACK_AB R0, RZ, R0 ;  /* 0x00000000ff00723e */ /* 0x001fc800000000ff */
[----:B------:R-:W-:Y:S01]  /*03d0*/  PRMT R26, R0, 0x7610, R26 ;  /* 0x00007610001a7816 */ /* 0x000fe2000000001a */
[----:B------:R-:W-:Y:S05]  /*03e0*/  BRA `(.L_x_595) ;  /* 0x00000d8000007947 */ /* 0x000fea0003800000 */
.L_x_591:
        /* <DEDUP_REMOVED lines=9> */
.L_x_599:
[----:B------:R0:W5:Y:S01]  /*0480*/  LDG.E.U16 R26, [R2.64] ;  /* 0x00000024021a7981 */ /* 0x000162000c1e1500 */
[----:B------:R-:W-:Y:S05]  /*0490*/  BRA `(.L_x_595) ;  /* 0x00000cd000007947 */ /* 0x000fea0003800000 */
.L_x_598:
        /* <DEDUP_REMOVED lines=9> */
.L_x_601:
[----:B------:R0:W5:Y:S01]  /*0530*/  LDG.E.U16 R26, [R2.64] ;  /* 0x00000024021a7981 */ /* 0x000162000c1e1500 */
[----:B------:R-:W-:Y:S05]  /*0540*/  BRA `(.L_x_595) ;  /* 0x00000c2000007947 */ /* 0x000fea0003800000 */
.L_x_600:
[----:B------:R-:W2:Y:S02]  /*0550*/  LDG.E.64 R2, [R2.64] ;  /* 0x0000002402027981 */ /* 0x000ea4000c1e1b00 */
[----:B--2---:R-:W0:Y:S01]  /*0560*/  F2F.F32.F64 R0, R2 ;  /* 0x0000000200007310 */ /* 0x004e220000301000 */
[----:B------:R-:W0:-:S14]  /*0570*/  DSETP.GEU.AND P0, PT, |R2|, c[0x2][0x0], PT ;  /* 0x008000000200762a */ /* 0x000e1c0003f0e200 */
[----:B0-----:R-:W-:-:S05]  /*0580*/  @!P0 FMUL R0, R0, 1.175494350822287508e-38 ;  /* 0x0080000000008820 */ /* 0x001fca0000400000 */
[----:B------:R-:W-:-:S04]  /*0590*/  F2FP.PACK_AB R0, RZ, R0 ;  /* 0x00000000ff00723e */ /* 0x000fc800000000ff */
[----:B------:R-:W-:Y:S01]  /*05a0*/  PRMT R26, R0, 0x7610, R26 ;  /* 0x00007610001a7816 */ /* 0x000fe2000000001a */
[----:B------:R-:W-:Y:S05]  /*05b0*/  BRA `(.L_x_595) ;  /* 0x00000bb000007947 */ /* 0x000fea0003800000 */
.L_x_590:
        /* <DEDUP_REMOVED lines=14> */
.L_x_604:
[----:B------:R-:W2:Y:S02]  /*06a0*/  LDG.E.64 R2, [R2.64] ;  /* 0x0000002402027981 */ /* 0x000ea4000c1e1b00 */
[----:B--2---:R-:W0:Y:S01]  /*06b0*/  F2F.F32.F64 R0, R2 ;  /* 0x0000000200007310 */ /* 0x004e220000301000 */
[----:B------:R-:W0:-:S14]  /*06c0*/  DSETP.GEU.AND P0, PT, |R2|, c[0x2][0x0], PT ;  /* 0x008000000200762a */ /* 0x000e1c0003f0e200 */
[----:B0-----:R-:W-:-:S05]  /*06d0*/  @!P0 FMUL R0, R0, 1.175494350822287508e-38 ;  /* 0x0080000000008820 */ /* 0x001fca0000400000 */
[----:B------:R-:W-:-:S04]  /*06e0*/  F2FP.PACK_AB R0, RZ, R0 ;  /* 0x00000000ff00723e */ /* 0x000fc800000000ff */
[----:B------:R-:W-:Y:S01]  /*06f0*/  PRMT R26, R0, 0x7610, R26 ;  /* 0x00007610001a7816 */ /* 0x000fe2000000001a */
[----:B------:R-:W-:Y:S05]  /*0700*/  BRA `(.L_x_595) ;  /* 0x00000a6000007947 */ /* 0x000fea0003800000 */
.L_x_603:
        /* <DEDUP_REMOVED lines=28> */
.L_x_606:
        /* <DEDUP_REMOVED lines=15> */
.L_x_605:
[----:B------:R-:W2:Y:S02]  /*09c0*/  LDG.E.U16 R0, [R2.64] ;  /* 0x0000002402007981 */ /* 0x000ea4000c1e1500 */
[----:B--2---:R-:W-:-:S04]  /*09d0*/  PRMT R0, RZ, 0x5410, R0 ;  /* 0x00005410ff007816 */ /* 0x004fc80000000000 */
[----:B------:R-:W-:-:S04]  /*09e0*/  F2FP.PACK_AB R0, RZ, R0 ;  /* 0x00000000ff00723e */ /* 0x000fc800000000ff */
[----:B------:R-:W-:Y:S01]  /*09f0*/  PRMT R26, R0, 0x7610, R26 ;  /* 0x00007610001a7816 */ /* 0x000fe2000000001a */
[----:B------:R-:W-:Y:S05]  /*0a00*/  BRA `(.L_x_595) ;  /* 0x0000076000007947 */ /* 0x000fea0003800000 */
.L_x_602:
        /* <DEDUP_REMOVED lines=12> */
.L_x_609:
        /* <DEDUP_REMOVED lines=21> */
.L_x_613:
[----:B------:R-:W-:Y:S05]  /*0c20*/  BSYNC B1 ;  /* 0x0000000000017941 */ /* 0x000fea0003800000 */
.L_x_612:
[----:B------:R-:W-:Y:S01]  /*0c30*/  LEA R3, R0, 0x3b800000, 0x17 ;  /* 0x3b80000000037811 */ /* 0x000fe200078eb8ff */
[----:B------:R-:W-:-:S05]  /*0c40*/  IMAD.SHL.U32 R0, R2, 0x100000, RZ ;  /* 0x0010000002007824 */ /* 0x000fca00078e00ff */
[----:B------:R-:W-:Y:S02]  /*0c50*/  LOP3.LUT R0, R3, R0, R4, 0xfe, !PT ;  /* 0x0000000003007212 */ /* 0x000fe400078efe04 */
.L_x_611:
[----:B------:R-:W-:Y:S05]  /*0c60*/  BSYNC B0 ;  /* 0x0000000000007941 */ /* 0x000fea0003800000 */
.L_x_610:
[----:B------:R-:W-:-:S04]  /*0c70*/  F2FP.PACK_AB R0, RZ, R0 ;  /* 0x00000000ff00723e */ /* 0x000fc800000000ff */
[----:B------:R-:W-:Y:S01]  /*0c80*/  PRMT R26, R0, 0x7610, R26 ;  /* 0x00007610001a7816 */ /* 0x000fe2000000001a */
[----:B------:R-:W-:Y:S05]  /*0c90*/  BRA `(.L_x_595) ;  /* 0x000004d000007947 */ /* 0x000fea0003800000 */
.L_x_608:
        /* <DEDUP_REMOVED lines=21> */
.L_x_617:
[----:B------:R-:W-:Y:S05]  /*0df0*/  BSYNC B1 ;  /* 0x0000000000017941 */ /* 0x000fea0003800000 */
.L_x_616:
[----:B------:R-:W-:Y:S01]  /*0e00*/  LEA R3, R0, 0x37800000, 0x17 ;  /* 0x3780000000037811 */ /* 0x000fe200078eb8ff */
[----:B------:R-:W-:-:S05]  /*0e10*/  IMAD.SHL.U32 R0, R2, 0x200000, RZ ;  /* 0x0020000002007824 */ /* 0x000fca00078e00ff */
[----:B------:R-:W-:Y:S02]  /*0e20*/  LOP3.LUT R0, R3, R0, R4, 0xfe, !PT ;  /* 0x0000000003007212 */ /* 0x000fe400078efe04 */
.L_x_615:
[----:B------:R-:W-:Y:S05]  /*0e30*/  BSYNC B0 ;  /* 0x0000000000007941 */ /* 0x000fea0003800000 */
.L_x_614:
[----:B------:R-:W-:-:S04]  /*0e40*/  F2FP.PACK_AB R0, RZ, R0 ;  /* 0x00000000ff00723e */ /* 0x000fc800000000ff */
[----:B------:R-:W-:Y:S01]  /*0e50*/  PRMT R26, R0, 0x7610, R26 ;  /* 0x00007610001a7816 */ /* 0x000fe2000000001a */
[----:B------:R-:W-:Y:S05]  /*0e60*/  BRA `(.L_x_595) ;  /* 0x0000030000007947 */ /* 0x000fea0003800000 */
.L_x_607:
        /* <DEDUP_REMOVED lines=14> */
.L_x_621:
[----:B------:R-:W-:Y:S05]  /*0f50*/  BSYNC B0 ;  /* 0x0000000000007941 */ /* 0x000fea0003800000 */
.L_x_620:
[----:B------:R-:W-:-:S04]  /*0f60*/  F2FP.PACK_AB R0, RZ, R0 ;  /* 0x00000000ff00723e */ /* 0x000fc800000000ff */
[----:B------:R-:W-:Y:S01]  /*0f70*/  PRMT R26, R0, 0x7610, R26 ;  /* 0x00007610001a7816 */ /* 0x000fe2000000001a */
[----:B------:R-:W-:Y:S05]  /*0f80*/  BRA `(.L_x_595) ;  /* 0x000001e000007947 */ /* 0x000fea0003800000 */
.L_x_594:
        /* <DEDUP_REMOVED lines=21> */
.L_x_619:
[----:B------:R-:W2:Y:S02]  /*10e0*/  LDG.E.64 R2, [R2.64] ;  /* 0x0000002402027981 */ /* 0x000ea4000c1e1b00 */
[----:B--2---:R-:W0:Y:S02]  /*10f0*/  I2F.U64 R0, R2 ;  /* 0x0000000200007312 */ /* 0x004e240000301000 */
[----:B0-----:R-:W-:-:S04]  /*1100*/  F2FP.PACK_AB R0, RZ, R0 ;  /* 0x00000000ff00723e */ /* 0x001fc800000000ff */
[----:B------:R-:W-:Y:S01]  /*1110*/  PRMT R26, R0, 0x7610, R26 ;  /* 0x00007610001a7816 */ /* 0x000fe2000000001a */
[----:B------:R-:W-:Y:S05]  /*1120*/  BRA `(.L_x_595) ;  /* 0x0000004000007947 */ /* 0x000fea0003800000 */
.L_x_618:
[----:B------:R-:W2:Y:S02]  /*1130*/  LDG.E R2, [R2.64] ;  /* 0x0000002402027981 */ /* 0x000ea4000c1e1900 */
[----:B--2---:R-:W0:Y:S02]  /*1140*/  I2F.U32 R0, R2 ;  /* 0x0000000200007306 */ /* 0x004e240000201000 */
[----:B0-----:R-:W-:-:S04]  /*1150*/  F2FP.PACK_AB R0, RZ, R0 ;  /* 0x00000000ff00723e */ /* 0x001fc800000000ff */
[----:B------:R-:W-:Y:S02]  /*1160*/  PRMT R26, R0, 0x7610, R26 ;  /* 0x00007610001a7816 */ /* 0x000fe4000000001a */
.L_x_595:
[----:B------:R-:W-:Y:S01]  /*1170*/  PRMT R0, R28, 0x9910, RZ ;  /* 0x000099101c007816 */ /* 0x000fe200000000ff */
[----:B0-----:R-:W-:-:S03]  /*1180*/  IMAD R2, R16, c[0x0][0x1a4], RZ ;  /* 0x0000690010027a24 */ /* 0x001fc600078e02ff */
[----:B------:R-:W-:Y:S02]  /*1190*/  ISETP.GT.AND P0, PT, R0, 0x9, PT ;  /* 0x000000090000780c */ /* 0x000fe40003f04270 */
[----:B------:R-:W-:-:S05]  /*11a0*/  IADD3 R2, P1, R2, c[0x0][0x188], RZ ;  /* 0x0000620002027a10 */ /* 0x000fca0007f3e0ff */
[----:B------:R-:W-:-:S06]  /*11b0*/  IMAD.X R3, RZ, RZ, c[0x0][0x18c], P1 ;  /* 0x00006300ff037624 */ /* 0x000fcc00008e06ff */
        /* <DEDUP_REMOVED lines=13> */
.L_x_625:
[----:B------:R-:W2:Y:S02]  /*1290*/  LDG.E.U8 R2, [R2.64] ;  /* 0x0000002402027981 */ /* 0x000ea4000c1e1100 */
[----:B--2---:R-:W-:-:S04]  /*12a0*/  ISETP.NE.AND P0, PT, R2, RZ, PT ;  /* 0x000000ff0200720c */ /* 0x004fc80003f05270 */
[----:B------:R-:W-:Y:S01]  /*12b0*/  P2R R18, PR, RZ, 0x1 ;  /* 0x00000001ff127803 */ /* 0x000fe20000000000 */
[----:B------:R-:W-:Y:S05]  /*12c0*/  BRA `(.L_x_627) ;  /* 0x00000f4000007947 */ /* 0x000fea0003800000 */
.L_x_624:
        /* <DEDUP_REMOVED lines=11> */
.L_x_629:
[----:B------:R-:W2:Y:S02]  /*1380*/  LDG.E R2, [R2.64] ;  /* 0x0000002402027981 */ /* 0x000ea4000c1e1900 */
[----:B--2---:R-:W-:-:S04]  /*1390*/  ISETP.NE.AND P0, PT, R2, RZ, PT ;  /* 0x000000ff0200720c */ /* 0x004fc80003f05270 */
[----:B------:R-:W-:Y:S01]  /*13a0*/  P2R R18, PR, RZ, 0x1 ;  /* 0x00000001ff127803 */ /* 0x000fe20000000000 */
[----:B------:R-:W-:Y:S05]  /*13b0*/  BRA `(.L_x_627) ;  /* 0x00000e5000007947 */ /* 0x000fea0003800000 */
.L_x_628:
[----:B------:R-:W2:Y:S02]  /*13c0*/  LDG.E.U16 R2, [R2.64] ;  /* 0x0000002402027981 */ /* 0x000ea4000c1e1500 */
[----:B--2---:R-:W-:-:S04]  /*13d0*/  ISETP.NE.AND P0, PT, R2, RZ, PT ;  /* 0x000000ff0200720c */ /* 0x004fc80003f05270 */
[----:B------:R-:W-:Y:S01]  /*13e0*/  P2R R18, PR, RZ, 0x1 ;  /* 0x00000001ff127803 */ /* 0x000fe20000000000 */
[----:B------:R-:W-:Y:S05]  /*13f0*/  BRA `(.L_x_627) ;  /* 0x00000e1000007947 */ /* 0x000fea0003800000 */
.L_x_623:
        /* <DEDUP_REMOVED lines=10> */
.L_x_631:
[----:B------:R-:W2:Y:S02]  /*14a0*/  LDG.E.U16 R0, [R2.64] ;  /* 0x0000002402007981 */ /* 0x000ea4000c1e1500 */
[----:B--2---:R-:W-:-:S05]  /*14b0*/  HADD2.F32 R0, -RZ, R0.H0_H0 ;  /* 0x20000000ff007230 */ /* 0x004fca0000004100 */
[----:B------:R-:W-:-:S04]  /*14c0*/  FSETP.NEU.FTZ.AND P0, PT, R0, RZ, PT ;  /* 0x000000ff0000720b */ /* 0x000fc80003f1d000 */
[----:B------:R-:W-:Y:S01]  /*14d0*/  P2R R18, PR, RZ, 0x1 ;  /* 0x00000001ff127803 */ /* 0x000fe20000000000 */
[----:B------:R-:W-:Y:S05]  /*14e0*/  BRA `(.L_x_627) ;  /* 0x00000d2000007947 */ /* 0x000fea0003800000 */
.L_x_630:
        /* <DEDUP_REMOVED lines=12> */
.L_x_633:
        /* <DEDUP_REMOVED lines=11> */
.L_x_632:
[----:B------:R-:W2:Y:S02]  /*1660*/  LDG.E.64 R2, [R2.64] ;  /* 0x0000002402027981 */ /* 0x000ea4000c1e1b00 */
[----:B--2---:R-:W0:-:S06]  /*1670*/  DSETP.NEU.AND P0, PT, R2, RZ, PT ;  /* 0x000000ff0200722a */ /* 0x004e0c0003f0d000 */
[----:B0-----:R-:W-:Y:S01]  /*1680*/  P2R R18, PR, RZ, 0x1 ;  /* 0x00000001ff127803 */ /* 0x001fe20000000000 */
[----:B------:R-:W-:Y:S05]  /*1690*/  BRA `(.L_x_627) ;  /* 0x00000b7000007947 */ /* 0x000fea0003800000 */
.L_x_622:
        /* <DEDUP_REMOVED lines=12> */
.L_x_636:
[----:B------:R-:W2:Y:S02]  /*1760*/  LDG.E.128 R4, [R2.64] ;  /* 0x0000002402047981 */ /* 0x000ea4000c1e1d00 */
[----:B--2---:R-:W0:-:S06]  /*1770*/  DSETP.NEU.AND P0, PT, R6, RZ, PT ;  /* 0x000000ff0600722a */ /* 0x004e0c0003f0d000 */
[----:B0-----:R-:W0:-:S06]  /*1780*/  DSETP.NEU.OR P0, PT, R4, RZ, P0 ;  /* 0x000000ff0400722a */ /* 0x001e0c000070d400 */
[----:B0-----:R-:W-:Y:S01]  /*1790*/  P2R R18, PR, RZ, 0x1 ;  /* 0x00000001ff127803 */ /* 0x001fe20000000000 */
[----:B------:R-:W-:Y:S05]  /*17a0*/  BRA `(.L_x_627) ;  /* 0x00000a6000007947 */ /* 0x000fea0003800000 */
.L_x_635:
        /* <DEDUP_REMOVED lines=28> */
.L_x_638:
        /* <DEDUP_REMOVED lines=15> */
.L_x_637:
[----:B------:R-:W2:Y:S02]  /*1a60*/  LDG.E.U16 R0, [R2.64] ;  /* 0x0000002402007981 */ /* 0x000ea4000c1e1500 */
[----:B--2---:R-:W-:-:S04]  /*1a70*/  PRMT R0, RZ, 0x5410, R0 ;  /* 0x00005410ff007816 */ /* 0x004fc80000000000 */
[----:B------:R-:W-:-:S04]  /*1a80*/  FSETP.NEU.FTZ.AND P0, PT, R0, RZ, PT ;  /* 0x000000ff0000720b */ /* 0x000fc80003f1d000 */
[----:B------:R-:W-:Y:S01]  /*1a90*/  P2R R18, PR, RZ, 0x1 ;  /* 0x00000001ff127803 */ /* 0x000fe20000000000 */
[----:B------:R-:W-:Y:S05]  /*1aa0*/  BRA `(.L_x_627) ;  /* 0x0000076000007947 */ /* 0x000fea0003800000 */
.L_x_634:
        /* <DEDUP_REMOVED lines=12> */
.L_x_641:
        /* <DEDUP_REMOVED lines=21> */
.L_x_645:
[----:B------:R-:W-:Y:S05]  /*1cc0*/  BSYNC B1 ;  /* 0x0000000000017941 */ /* 0x000fea0003800000 */
.L_x_644:
[----:B------:R-:W-:Y:S01]  /*1cd0*/  LEA R3, R0, 0x3b800000, 0x17 ;  /* 0x3b80000000037811 */ /* 0x000fe200078eb8ff */
[----:B------:R-:W-:-:S05]  /*1ce0*/  IMAD.SHL.U32 R0, R2, 0x100000, RZ ;  /* 0x0010000002007824 */ /* 0x000fca00078e00ff */
[----:B------:R-:W-:Y:S02]  /*1cf0*/  LOP3.LUT R0, R3, R0, R4, 0xfe, !PT ;  /* 0x0000000003007212 */ /* 0x000fe400078efe04 */
.L_x_643:
[----:B------:R-:W-:Y:S05]  /*1d00*/  BSYNC B0 ;  /* 0x0000000000007941 */ /* 0x000fea0003800000 */
.L_x_642:
[----:B------:R-:W-:-:S04]  /*1d10*/  FSETP.NEU.FTZ.AND P0, PT, R0, RZ, PT ;  /* 0x000000ff0000720b */ /* 0x000fc80003f1d000 */
[----:B------:R-:W-:Y:S01]  /*1d20*/  P2R R18, PR, RZ, 0x1 ;  /* 0x00000001ff127803 */ /* 0x000fe20000000000 */
[----:B------:R-:W-:Y:S05]  /*1d30*/  BRA `(.L_x_627) ;  /* 0x000004d000007947 */ /* 0x000fea0003800000 */
.L_x_640:
        /* <DEDUP_REMOVED lines=21> */
.L_x_649:
[----:B------:R-:W-:Y:S05]  /*1e90*/  BSYNC B1 ;  /* 0x0000000000017941 */ /* 0x000fea0003800000 */
.L_x_648:
[----:B------:R-:W-:Y:S01]  /*1ea0*/  LEA R3, R0, 0x37800000, 0x17 ;  /* 0x3780000000037811 */ /* 0x000fe200078eb8ff */
[----:B------:R-:W-:-:S05]  /*1eb0*/  IMAD.SHL.U32 R0, R2, 0x200000, RZ ;  /* 0x0020000002007824 */ /* 0x000fca00078e00ff */
[----:B------:R-:W-:Y:S02]  /*1ec0*/  LOP3.LUT R0, R3, R0, R4, 0xfe, !PT ;  /* 0x0000000003007212 */ /* 0x000fe400078efe04 */
.L_x_647:
[----:B------:R-:W-:Y:S05]  /*1ed0*/  BSYNC B0 ;  /* 0x0000000000007941 */ /* 0x000fea0003800000 */
.L_x_646:
[----:B------:R-:W-:-:S04]  /*1ee0*/  FSETP.NEU.FTZ.AND P0, PT, R0, RZ, PT ;  /* 0x000000ff0000720b */ /* 0x000fc80003f1d000 */
[----:B------:R-:W-:Y:S01]  /*1ef0*/  P2R R18, PR, RZ, 0x1 ;  /* 0x00000001ff127803 */ /* 0x000fe20000000000 */
[----:B------:R-:W-:Y:S05]  /*1f00*/  BRA `(.L_x_627) ;  /* 0x0000030000007947 */ /* 0x000fea0003800000 */
.L_x_639:
        /* <DEDUP_REMOVED lines=14> */
.L_x_653:
[----:B------:R-:W-:Y:S05]  /*1ff0*/  BSYNC B0 ;  /* 0x0000000000007941 */ /* 0x000fea0003800000 */
.L_x_652:
[----:B------:R-:W-:-:S04]  /*2000*/  FSETP.NEU.FTZ.AND P0, PT, R0, RZ, PT ;  /* 0x000000ff0000720b */ /* 0x000fc80003f1d000 */
[----:B------:R-:W-:Y:S01]  /*2010*/  P2R R18, PR, RZ, 0x1 ;  /* 0x00000001ff127803 */ /* 0x000fe20000000000 */
[----:B------:R-:W-:Y:S05]  /*2020*/  BRA `(.L_x_627) ;  /* 0x000001e000007947 */ /* 0x000fea0003800000 */
.L_x_626:
        /* <DEDUP_REMOVED lines=22> */
.L_x_651:
[----:B------:R-:W2:Y:S02]  /*2190*/  LDG.E.64 R2, [R2.64] ;  /* 0x0000002402027981 */ /* 0x000ea4000c1e1b00 */
[----:B--2---:R-:W-:-:S04]  /*21a0*/  ISETP.NE.U32.AND P0, PT, R2, RZ, PT ;  /* 0x000000ff0200720c */ /* 0x004fc80003f05070 */
[----:B------:R-:W-:-:S04]  /*21b0*/  ISETP.NE.AND.EX P0, PT, R3, RZ, PT, P0 ;  /* 0x000000ff0300720c */ /* 0x000fc80003f05300 */
[----:B------:R-:W-:Y:S01]  /*21c0*/  P2R R18, PR, RZ, 0x1 ;  /* 0x00000001ff127803 */ /* 0x000fe20000000000 */
[----:B------:R-:W-:Y:S05]  /*21d0*/  BRA `(.L_x_627) ;  /* 0x0000003000007947 */ /* 0x000fea0003800000 */
.L_x_650:
[----:B------:R-:W2:Y:S02]  /*21e0*/  LDG.E R2, [R2.64] ;  /* 0x0000002402027981 */ /* 0x000ea4000c1e1900 */
[----:B--2---:R-:W-:-:S04]  /*21f0*/  ISETP.NE.AND P0, PT, R2, RZ, PT ;  /* 0x000000ff0200720c */ /* 0x004fc80003f05270 */
[----:B------:R-:W-:Y:S02]  /*2200*/  P2R R18, PR, RZ, 0x1 ;  /* 0x00000001ff127803 */ /* 0x000fe40000000000 */
.L_x_627:
[----:B------:R-:W-:Y:S01]  /*2210*/  PRMT R0, R24, 0x9910, RZ ;  /* 0x0000991018007816 */ /* 0x000fe200000000ff */
[----:B------:R-:W-:-:S03]  /*2220*/  IMAD R2, R16, c[0x0][0x1a8], RZ ;  /* 0x00006a0010027a24 */ /* 0x000fc600078e02ff */
        /* <DEDUP_REMOVED lines=15> */
.L_x_657:
[----:B------:R0:W5:Y:S01]  /*2320*/  LDG.E.U8 R16, [R2.64] ;  /* 0x0000002402107981 */ /* 0x000162000c1e1100 */
[----:B------:R-:W-:Y:S01]  /*2330*/  IMAD.MOV.U32 R17, RZ, RZ, RZ ;  /* 0x000000ffff117224 */ /* 0x000fe200078e00ff */
[----:B------:R-:W-:Y:S05]  /*2340*/  BRA `(.L_x_659) ;  /* 0x00000d5000007947 */ /* 0x000fea0003800000 */
.L_x_656:
        /* <DEDUP_REMOVED lines=8> */
.L_x_661:
[----:B------:R-:W2:Y:S02]  /*23d0*/  LDG.E R16, [R2.64] ;  /* 0x0000002402107981 */ /* 0x000ea4000c1e1900 */
[----:B--2---:R-:W-:Y:S01]  /*23e0*/  SHF.R.S32.HI R17, RZ, 0x1f, R16 ;  /* 0x0000001fff117819 */ /* 0x004fe20000011410 */
[----:B------:R-:W-:Y:S05]  /*23f0*/  BRA `(.L_x_659) ;  /* 0x00000ca000007947 */ /* 0x000fea0003800000 */
.L_x_660:
[----:B------:R-:W2:Y:S02]  /*2400*/  LDG.E.S16 R16, [R2.64] ;  /* 0x0000002402107981 */ /* 0x000ea4000c1e1700 */
[----:B--2---:R-:W-:Y:S01]  /*2410*/  SHF.R.S32.HI R17, RZ, 0x1f, R16 ;  /* 0x0000001fff117819 */ /* 0x004fe20000011410 */
[----:B------:R-:W-:Y:S05]  /*2420*/  BRA `(.L_x_659) ;  /* 0x00000c7000007947 */ /* 0x000fea0003800000 */
.L_x_655:
[----:B------:R-:W-:-:S13]  /*2430*/  ISETP.GT.AND P0, PT, R0, 0x6, PT ;  /* 0x000000060000780c */ /* 0x000fda0003f04270 */
[----:B------:R-:W-:Y:S05]  /*2440*/  @P0 BRA `(.L_x_662) ;  /* 0x000000b000000947 */ /* 0x000fea0003800000 */
[----:B------:R-:W-:-:S13]  /*2450*/  ISETP.NE.AND P0, PT, R0, 0x5, PT ;  /* 0x000000050000780c */ /* 0x000fda0003f05270 */
[----:B------:R-:W-:Y:S05]  /*2460*/  @!P0 BRA `(.L_x_663) ;  /* 0x0000005000008947 */ /* 0x000fea0003800000 */
[----:B------:R-:W-:-:S13]  /*2470*/  ISETP.NE.AND P0, PT, R0, 0x6, PT ;  /* 0x000000060000780c */ /* 0x000fda0003f05270 */
[----:B------:R-:W-:Y:S05]  /*2480*/  @P0 BRA `(.L_x_658) ;  /* 0x00000a8000000947 */ /* 0x000fea0003800000 */
[----:B------:R-:W2:Y:S02]  /*2490*/  LDG.E R2, [R2.64] ;  /* 0x0000002402027981 */ /* 0x000ea4000c1e1900 */
[----:B--2---:R0:W1:Y:S01]  /*24a0*/  F2I.S64.TRUNC R16, R2 ;  /* 0x0000000200107311 */ /* 0x004062000020d900 */
[----:B------:R-:W-:Y:S05]  /*24b0*/  BRA `(.L_x_659) ;  /* 0x00000be000007947 */ /* 0x000fea0003800000 */
.L_x_663:
[----:B------:R-:W2:Y:S02]  /*24c0*/  LDG.E.U16 R2, [R2.64] ;  /* 0x0000002402027981 */ /* 0x000ea4000c1e1500 */
[----:B--2---:R-:W-:-:S06]  /*24d0*/  HADD2.F32 R16, -RZ, R2.H0_H0 ;  /* 0x20000002ff107230 */ /* 0x004fcc0000004100 */
[----:B------:R-:W0:Y:S01]  /*24e0*/  F2I.S64.TRUNC R16, R16 ;  /* 0x0000001000107311 */ /* 0x000e22000020d900 */
[----:B------:R-:W-:Y:S05]  /*24f0*/  BRA `(.L_x_659) ;  /* 0x00000ba000007947 */ /* 0x000fea0003800000 */
.L_x_662:
[----:B------:R-:W-:-:S13]  /*2500*/  ISETP.NE.AND P0, PT, R0, 0x7, PT ;  /* 0x000000070000780c */ /* 0x000fda0003f05270 */
[----:B------:R-:W-:Y:S05]  /*2510*/  @!P0 BRA `(.L_x_664) ;  /* 0x000000b000008947 */ /* 0x000fea0003800000 */
[----:B------:R-:W-:-:S13]  /*2520*/  ISETP.NE.AND P0, PT, R0, 0x8, PT ;  /* 0x000000080000780c */ /* 0x000fda0003f05270 */
[----:B------:R-:W-:Y:S05]  /*2530*/  @!P0 BRA `(.L_x_665) ;  /* 0x0000005000008947 */ /* 0x000fea0003800000 */
[----:B------:R-:W-:-:S13]  /*2540*/  ISETP.NE.AND P0, PT, R0, 0x9, PT ;  /* 0x000000090000780c */ /* 0x000fda0003f05270 */
[----:B------:R-:W-:Y:S05]  /*2550*/  @P0 BRA `(.L_x_658) ;  /* 0x000009b000000947 */ /* 0x000fea0003800000 */
[----:B------:R-:W2:Y:S02]  /*2560*/  LDG.E R2, [R2.64] ;  /* 0x0000002402027981 */ /* 0x000ea4000c1e1900 */
[----:B--2---:R0:W1:Y:S01]  /*2570*/  F2I.S64.TRUNC R16, R2 ;  /* 0x0000000200107311 */ /* 0x004062000020d900 */
[----:B------:R-:W-:Y:S05]  /*2580*/  BRA `(.L_x_659) ;  /* 0x00000b1000007947 */ /* 0x000fea0003800000 */
.L_x_665:
[----:B------:R-:W2:Y:S02]  /*2590*/  LDG.E.U16 R2, [R2.64] ;  /* 0x0000002402027981 */ /* 0x000ea4000c1e1500 */
[----:B--2---:R-:W-:-:S06]  /*25a0*/  HADD2.F32 R16, -RZ, R2.H0_H0 ;  /* 0x20000002ff107230 */ /* 0x004fcc0000004100 */
[----:B------:R-:W0:Y:S01]  /*25b0*/  F2I.S64.TRUNC R16, R16 ;  /* 0x0000001000107311 */ /* 0x000e22000020d900 */
[----:B------:R-:W-:Y:S05]  /*25c0*/  BRA `(.L_x_659) ;  /* 0x00000ad000007947 */ /* 0x000fea0003800000 */
.L_x_664:
[----:B------:R-:W2:Y:S02]  /*25d0*/  LDG.E.64 R2, [R2.64] ;  /* 0x0000002402027981 */ /* 0x000ea4000c1e1b00 */
[----:B--2---:R0:W1:Y:S01]  /*25e0*/  F2I.S64.F64.TRUNC R16, R2 ;  /* 0x0000000200107311 */ /* 0x004062000030d900 */
[----:B------:R-:W-:Y:S05]  /*25f0*/  BRA `(.L_x_659) ;  /* 0x00000aa000007947 */ /* 0x000fea0003800000 */
.L_x_654:
        /* <DEDUP_REMOVED lines=13> */
.L_x_668:
[----:B------:R-:W2:Y:S02]  /*26d0*/  LDG.E.64 R2, [R2.64] ;  /* 0x0000002402027981 */ /* 0x000ea4000c1e1b00 */
[----:B--2---:R0:W1:Y:S01]  /*26e0*/  F2I.S64.F64.TRUNC R16, R2 ;  /* 0x0000000200107311 */ /* 0x004062000030d900 */
[----:B------:R-:W-:Y:S05]  /*26f0*/  BRA `(.L_x_659) ;  /* 0x000009a000007947 */ /* 0x000fea0003800000 */
.L_x_667:
        /* <DEDUP_REMOVED lines=25> */
[----:B------:R0:W1:Y:S01]  /*2890*/  F2I.S64.TRUNC R16, R5 ;  /* 0x0000000500107311 */ /* 0x000062000020d900 */
[----:B------:R-:W-:Y:S05]  /*28a0*/  BRA `(.L_x_659) ;  /* 0x000007f000007947 */ /* 0x000fea0003800000 */
.L_x_670:
        /* <DEDUP_REMOVED lines=12> */
[----:B------:R0:W1:Y:S01]  /*2970*/  F2I.S64.TRUNC R16, R4 ;  /* 0x0000000400107311 */ /* 0x000062000020d900 */
[----:B------:R-:W-:Y:S05]  /*2980*/  BRA `(.L_x_659) ;  /* 0x0000071000007947 */ /* 0x000fea0003800000 */
.L_x_669:
[----:B------:R-:W2:Y:S02]  /*2990*/  LDG.E.U16 R16, [R2.64] ;  /* 0x0000002402107981 */ /* 0x000ea4000c1e1500 */
[----:B--2---:R-:W-:-:S06]  /*29a0*/  PRMT R16, RZ, 0x5410, R16 ;  /* 0x00005410ff107816 */ /* 0x004fcc0000000010 */
[----:B------:R-:W0:Y:S01]  /*29b0*/  F2I.S64.TRUNC R16, R16 ;  /* 0x0000001000107311 */ /* 0x000e22000020d900 */
[----:B------:R-:W-:Y:S05]  /*29c0*/  BRA `(.L_x_659) ;  /* 0x000006d000007947 */ /* 0x000fea0003800000 */
.L_x_666:
        /* <DEDUP_REMOVED lines=11> */
.L_x_673:
        /* <DEDUP_REMOVED lines=21> */
.L_x_677:
[----:B------:R-:W-:Y:S05]  /*2bd0*/  BSYNC B1 ;  /* 0x0000000000017941 */ /* 0x000fea0003800000 */
.L_x_676:
[----:B------:R-:W-:Y:S01]  /*2be0*/  IMAD.SHL.U32 R2, R2, 0x100000, RZ ;  /* 0x0010000002027824 */ /* 0x000fe200078e00ff */
[----:B------:R-:W-:-:S04]  /*2bf0*/  LEA R3, R0, 0x3b800000, 0x17 ;  /* 0x3b80000000037811 */ /* 0x000fc800078eb8ff */
[----:B------:R-:W-:Y:S02]  /*2c00*/  LOP3.LUT R16, R3, R2, R16, 0xfe, !PT ;  /* 0x0000000203107212 */ /* 0x000fe400078efe10 */
.L_x_675:
[----:B------:R-:W-:Y:S05]  /*2c10*/  BSYNC B0 ;  /* 0x0000000000007941 */ /* 0x000fea0003800000 */
.L_x_674:
[----:B------:R-:W0:Y:S01]  /*2c20*/  F2I.S64.TRUNC R16, R16 ;  /* 0x0000001000107311 */ /* 0x000e22000020d900 */
[----:B------:R-:W-:Y:S05]  /*2c30*/  BRA `(.L_x_659) ;  /* 0x0000046000007947 */ /* 0x000fea0003800000 */
.L_x_672:
        /* <DEDUP_REMOVED lines=21> */
.L_x_681:
[----:B------:R-:W-:Y:S05]  /*2d90*/  BSYNC B1 ;  /* 0x0000000000017941 */ /* 0x000fea0003800000 */
.L_x_680:
[----:B------:R-:W-:Y:S01]  /*2da0*/  IMAD.SHL.U32 R2, R2, 0x200000, RZ ;  /* 0x0020000002027824 */ /* 0x000fe200078e00ff */
[----:B------:R-:W-:-:S04]  /*2db0*/  LEA R3, R0, 0x37800000, 0x17 ;  /* 0x3780000000037811 */ /* 0x000fc800078eb8ff */
[----:B------:R-:W-:Y:S02]  /*2dc0*/  LOP3.LUT R16, R3, R2, R16, 0xfe, !PT ;  /* 0x0000000203107212 */ /* 0x000fe400078efe10 */
.L_x_679:
[----:B------:R-:W-:Y:S05]  /*2dd0*/  BSYNC B0 ;  /* 0x0000000000007941 */ /* 0x000fea0003800000 */
.L_x_678:
[----:B------:R-:W0:Y:S01]  /*2de0*/  F2I.S64.TRUNC R16, R16 ;  /* 0x0000001000107311 */ /* 0x000e22000020d900 */
[----:B------:R-:W-:Y:S05]  /*2df0*/  BRA `(.L_x_659) ;  /* 0x000002a000007947 */ /* 0x000fea0003800000 */
.L_x_671:
        /* <DEDUP_REMOVED lines=14> */
.L_x_685:
[----:B------:R-:W-:Y:S05]  /*2ee0*/  BSYNC B0 ;  /* 0x0000000000007941 */ /* 0x000fea0003800000 */
.L_x_684:
[----:B------:R-:W0:Y:S01]  /*2ef0*/  F2I.S64.TRUNC R16, R16 ;  /* 0x0000001000107311 */ /* 0x000e22000020d900 */
[----:B------:R-:W-:Y:S05]  /*2f00*/  BRA `(.L_x_659) ;  /* 0x0000019000007947 */ /* 0x000fea0003800000 */
.L_x_658:
        /* <DEDUP_REMOVED lines=21> */
.L_x_683:
[----:B------:R0:W5:Y:S01]  /*3060*/  LDG.E.64 R16, [R2.64] ;  /* 0x0000002402107981 */ /* 0x000162000c1e1b00 */
[----:B------:R-:W-:Y:S05]  /*3070*/  BRA `(.L_x_659) ;  /* 0x0000002000007947 */ /* 0x000fea0003800000 */
.L_x_682:
[----:B------:R0:W5:Y:S01]  /*3080*/  LDG.E R16, [R2.64] ;  /* 0x0000002402107981 */ /* 0x000162000c1e1900 */
[----:B------:R-:W-:-:S03]  /*3090*/  IMAD.MOV.U32 R17, RZ, RZ, RZ ;  /* 0x000000ffff117224 */ /* 0x000fc600078e00ff */
.L_x_659:
[----:B------:R-:W-:Y:S02]  /*30a0*/  ISETP.NE.AND P0, PT, R18, RZ, PT ;  /* 0x000000ff1200720c */ /* 0x000fe40003f05270 */
[----:B------:R-:W-:Y:S02]  /*30b0*/  IADD3 R29, R29, 0x80, RZ ;  /* 0x000000801d1d7810 */ /* 0x000fe40007ffe0ff */
[----:B------:R-:W-:-:S04]  /*30c0*/  SEL R33, RZ, 0x1, !P0 ;  /* 0x00000001ff217807 */ /* 0x000fc80004000000 */
.L_x_589:
[----:B-1-34-:R-:W-:Y:S05]  /*30d0*/  BSYNC B6 ;  /* 0x0000000000067941 */ /* 0x01afea0003800000 */
.L_x_588:
[----:B------:R-:W-:Y:S01]  /*30e0*/  ISETP.GE.AND P0, PT, R29, R34, PT ;  /* 0x000000221d00720c */ /* 0x000fe20003f06270 */
[----:B------:R-:W-:Y:S01]  /*30f0*/  BSSY B6, `(.L_x_686) ;  /* 0x00002ff000067945 */ /* 0x000fe20003800000 */
[----:B------:R-:W-:-:S11]  /*3100*/  PRMT R32, RZ, 0x7610, R32 ;  /* 0x00007610ff207816 */ /* 0x000fd60000000020 */
[----:B------:R-:W-:Y:S05]  /*3110*/  @P0 BRA `(.L_x_687) ;  /* 0x00002fc000000947 */ /* 0x000fea0003800000 */
[----:B------:R-:W-:Y:S01]  /*3120*/  PRMT R0, R36, 0x9910, RZ ;  /* 0x0000991024007816 */ /* 0x000fe200000000ff */
[----:B------:R-:W-:-:S03]  /*3130*/  IMAD R18, R35, 0x200, R29 ;  /* 0x0000020023127824 */ /* 0x000fc600078e021d */
[----:B------:R-:W-:Y:S01]  /*3140*/  ISETP.GT.AND P1, PT, R0, 0x9, PT ;  /* 0x000000090000780c */ /* 0x000fe20003f24270 */
[----:B0-----:R-:W-:-:S05]  /*3150*/  IMAD R2, R18, c[0x0][0x1a0], RZ ;  /* 0x0000680012027a24 */ /* 0x001fca00078e02ff */
        /* <DEDUP_REMOVED lines=16> */
.L_x_691:
[----:B------:R-:W2:Y:S02]  /*3260*/  LDG.E.U8 R2, [R2.64] ;  /* 0x0000002402027981 */ /* 0x000ea4000c1e1100 */
[----:B--2---:R-:W0:Y:S02]  /*3270*/  I2F.U16 R0, R2 ;  /* 0x0000000200007306 */ /* 0x004e240000101000 */
[----:B0-----:R-:W-:-:S04]  /*3280*/  F2FP.PACK_AB R0, RZ, R0 ;  /* 0x00000000ff00723e */ /* 0x001fc800000000ff */
[----:B------:R-:W-:Y:S01]  /*3290*/  PRMT R27, R0, 0x7610, R27 ;  /* 0x00007610001b7816 */ /* 0x000fe2000000001b */
[----:B------:R-:W-:Y:S05]  /*32a0*/  BRA `(.L_x_693) ;  /* 0x00000ed000007947 */ /* 0x000fea0003800000 */
.L_x_690:
        /* <DEDUP_REMOVED lines=11> */
.L_x_695:
[----:B------:R-:W2:Y:S02]  /*3360*/  LDG.E R2, [R2.64] ;  /* 0x0000002402027981 */ /* 0x000ea4000c1e1900 */
[----:B--2---:R-:W0:Y:S02]  /*3370*/  I2F R0, R2 ;  /* 0x0000000200007306 */ /* 0x004e240000201400 */
[----:B0-----:R-:W-:-:S04]  /*3380*/  F2FP.PACK_AB R0, RZ, R0 ;  /* 0x00000000ff00723e */ /* 0x001fc800000000ff */
[----:B------:R-:W-:Y:S01]  /*3390*/  PRMT R27, R0, 0x7610, R27 ;  /* 0x00007610001b7816 */ /* 0x000fe2000000001b */
[----:B------:R-:W-:Y:S05]  /*33a0*/  BRA `(.L_x_693) ;  /* 0x00000dd000007947 */ /* 0x000fea0003800000 */
.L_x_694:
[----:B------:R-:W2:Y:S02]  /*33b0*/  LDG.E.U16 R2, [R2.64] ;  /* 0x0000002402027981 */ /* 0x000ea4000c1e1500 */
[----:B--2---:R-:W0:Y:S02]  /*33c0*/  I2F.S16 R0, R2 ;  /* 0x0000000200007306 */ /* 0x004e240000101400 */
[----:B0-----:R-:W-:-:S04]  /*33d0*/  F2FP.PACK_AB R0, RZ, R0 ;  /* 0x00000000ff00723e */ /* 0x001fc800000000ff */
[----:B------:R-:W-:Y:S01]  /*33e0*/  PRMT R27, R0, 0x7610, R27 ;  /* 0x00007610001b7816 */ /* 0x000fe2000000001b */
[----:B------:R-:W-:Y:S05]  /*33f0*/  BRA `(.L_x_693) ;  /* 0x00000d8000007947 */ /* 0x000fea0003800000 */
.L_x_689:
        /* <DEDUP_REMOVED lines=9> */
.L_x_697:
[----:B------:R0:W5:Y:S01]  /*3490*/  LDG.E.U16 R27, [R2.64] ;  /* 0x00000024021b7981 */ /* 0x000162000c1e1500 */
[----:B------:R-:W-:Y:S05]  /*34a0*/  BRA `(.L_x_693) ;  /* 0x00000cd000007947 */ /* 0x000fea0003800000 */
.L_x_696:
        /* <DEDUP_REMOVED lines=9> */
.L_x_699:
[----:B------:R0:W5:Y:S01]  /*3540*/  LDG.E.U16 R27, [R2.64] ;  /* 0x00000024021b7981 */ /* 0x000162000c1e1500 */
[----:B------:R-:W-:Y:S05]  /*3550*/  BRA `(.L_x_693) ;  /* 0x00000c2000007947 */ /* 0x000fea0003800000 */
.L_x_698:
[----:B------:R-:W2:Y:S02]  /*3560*/  LDG.E.64 R2, [R2.64] ;  /* 0x0000002402027981 */ /* 0x000ea4000c1e1b00 */
[----:B--2---:R-:W0:Y:S01]  /*3570*/  F2F.F32.F64 R0, R2 ;  /* 0x0000000200007310 */ /* 0x004e220000301000 */
[----:B------:R-:W0:-:S14]  /*3580*/  DSETP.GEU.AND P0, PT, |R2|, c[0x2][0x0], PT ;  /* 0x008000000200762a */ /* 0x000e1c0003f0e200 */
[----:B0-----:R-:W-:-:S05]  /*3590*/  @!P0 FMUL R0, R0, 1.175494350822287508e-38 ;  /* 0x0080000000008820 */ /* 0x001fca0000400000 */
[----:B------:R-:W-:-:S04]  /*35a0*/  F2FP.PACK_AB R0, RZ, R0 ;  /* 0x00000000ff00723e */ /* 0x000fc800000000ff */
[----:B------:R-:W-:Y:S01]  /*35b0*/  PRMT R27, R0, 0x7610, R27 ;  /* 0x00007610001b7816 */ /* 0x000fe2000000001b */
[----:B------:R-:W-:Y:S05]  /*35c0*/  BRA `(.L_x_693) ;  /* 0x00000bb000007947 */ /* 0x000fea0003800000 */
.L_x_688:
        /* <DEDUP_REMOVED lines=14> */
.L_x_702:
[----:B------:R-:W2:Y:S02]  /*36b0*/  LDG.E.64 R2, [R2.64] ;  /* 0x0000002402027981 */ /* 0x000ea4000c1e1b00 */
[----:B--2---:R-:W0:Y:S01]  /*36c0*/  F2F.F32.F64 R0, R2 ;  /* 0x0000000200007310 */ /* 0x004e220000301000 */
[----:B------:R-:W0:-:S14]  /*36d0*/  DSETP.GEU.AND P0, PT, |R2|, c[0x2][0x0], PT ;  /* 0x008000000200762a */ /* 0x000e1c0003f0e200 */
[----:B0-----:R-:W-:-:S05]  /*36e0*/  @!P0 FMUL R0, R0, 1.175494350822287508e-38 ;  /* 0x0080000000008820 */ /* 0x001fca0000400000 */
[----:B------:R-:W-:-:S04]  /*36f0*/  F2FP.PACK_AB R0, RZ, R0 ;  /* 0x00000000ff00723e */ /* 0x000fc800000000ff */
[----:B------:R-:W-:Y:S01]  /*3700*/  PRMT R27, R0, 0x7610, R27 ;  /* 0x00007610001b7816 */ /* 0x000fe2000000001b */
[----:B------:R-:W-:Y:S05]  /*3710*/  BRA `(.L_x_693) ;  /* 0x00000a6000007947 */ /* 0x000fea0003800000 */
.L_x_701:
        /* <DEDUP_REMOVED lines=28> */
.L_x_704:
        /* <DEDUP_REMOVED lines=15> */
.L_x_703:
[----:B------:R-:W2:Y:S02]  /*39d0*/  LDG.E.U16 R0, [R2.64] ;  /* 0x0000002402007981 */ /* 0x000ea4000c1e1500 */
[----:B--2---:R-:W-:-:S04]  /*39e0*/  PRMT R0, RZ, 0x5410, R0 ;  /* 0x00005410ff007816 */ /* 0x004fc80000000000 */
[----:B------:R-:W-:-:S04]  /*39f0*/  F2FP.PACK_AB R0, RZ, R0 ;  /* 0x00000000ff00723e */ /* 0x000fc800000000ff */
[----:B------:R-:W-:Y:S01]  /*3a00*/  PRMT R27, R0, 0x7610, R27 ;  /* 0x00007610001b7816 */ /* 0x000fe2000000001b */
[----:B------:R-:W-:Y:S05]  /*3a10*/  BRA `(.L_x_693) ;  /* 0x0000076000007947 */ /* 0x000fea0003800000 */
.L_x_700:
        /* <DEDUP_REMOVED lines=12> */
.L_x_707:
        /* <DEDUP_REMOVED lines=21> */
.L_x_711:
[----:B------:R-:W-:Y:S05]  /*3c30*/  BSYNC B1 ;  /* 0x0000000000017941 */ /* 0x000fea0003800000 */
.L_x_710:
[----:B------:R-:W-:Y:S01]  /*3c40*/  LEA R3, R0, 0x3b800000, 0x17 ;  /* 0x3b80000000037811 */ /* 0x000fe200078eb8ff */
[----:B------:R-:W-:-:S05]  /*3c50*/  IMAD.SHL.U32 R0, R2, 0x100000, RZ ;  /* 0x0010000002007824 */ /* 0x000fca00078e00ff */
[----:B------:R-:W-:Y:S02]  /*3c60*/  LOP3.LUT R0, R3, R0, R4, 0xfe, !PT ;  /* 0x0000000003007212 */ /* 0x000fe400078efe04 */
.L_x_709:
[----:B------:R-:W-:Y:S05]  /*3c70*/  BSYNC B0 ;  /* 0x0000000000007941 */ /* 0x000fea0003800000 */
.L_x_708:
[----:B------:R-:W-:-:S04]  /*3c80*/  F2FP.PACK_AB R0, RZ, R0 ;  /* 0x00000000ff00723e */ /* 0x000fc800000000ff */
[----:B------:R-:W-:Y:S01]  /*3c90*/  PRMT R27, R0, 0x7610, R27 ;  /* 0x00007610001b7816 */ /* 0x000fe2000000001b */
[----:B------:R-:W-:Y:S05]  /*3ca0*/  BRA `(.L_x_693) ;  /* 0x000004d000007947 */ /* 0x000fea0003800000 */
.L_x_706:
        /* <DEDUP_REMOVED lines=21> */
.L_x_715:
[----:B------:R-:W-:Y:S05]  /*3e00*/  BSYNC B1 ;  /* 0x0000000000017941 */ /* 0x000fea0003800000 */
.L_x_714:
[----:B------:R-:W-:Y:S01]  /*3e10*/  LEA R3, R0, 0x37800000, 0x17 ;  /* 0x3780000000037811 */ /* 0x000fe200078eb8ff */
[----:B------:R-:W-:-:S05]  /*3e20*/  IMAD.SHL.U32 R0, R2, 0x200000, RZ ;  /* 0x0020000002007824 */ /* 0x000fca00078e00ff */
[----:B------:R-:W-:Y:S02]  /*3e30*/  LOP3.LUT R0, R3, R0, R4, 0xfe, !PT ;  /* 0x0000000003007212 */ /* 0x000fe400078efe04 */
.L_x_713:
[----:B------:R-:W-:Y:S05]  /*3e40*/  BSYNC B0 ;  /* 0x0000000000007941 */ /* 0x000fea0003800000 */
.L_x_712:
[----:B------:R-:W-:-:S04]  /*3e50*/  F2FP.PACK_AB R0, RZ, R0 ;  /* 0x00000000ff00723e */ /* 0x000fc800000000ff */
[----:B------:R-:W-:Y:S01]  /*3e60*/  PRMT R27, R0, 0x7610, R27 ;  /* 0x00007610001b7816 */ /* 0x000fe2000000001b */
[----:B------:R-:W-:Y:S05]  /*3e70*/  BRA `(.L_x_693) ;  /* 0x0000030000007947 */ /* 0x000fea0003800000 */
.L_x_705:
        /* <DEDUP_REMOVED lines=14> */
.L_x_719:
[----:B------:R-:W-:Y:S05]  /*3f60*/  BSYNC B0 ;  /* 0x0000000000007941 */ /* 0x000fea0003800000 */
.L_x_718:
[----:B------:R-:W-:-:S04]  /*3f70*/  F2FP.PACK_AB R0, RZ, R0 ;  /* 0x00000000ff00723e */ /* 0x000fc800000000ff */
[----:B------:R-:W-:Y:S01]  /*3f80*/  PRMT R27, R0, 0x7610, R27 ;  /* 0x00007610001b7816 */ /* 0x000fe2000000001b */
[----:B------:R-:W-:Y:S05]  /*3f90*/  BRA `(.L_x_693) ;  /* 0x000001e000007947 */ /* 0x000fea0003800000 */
.L_x_692:
        /* <DEDUP_REMOVED lines=19> */
[----:B------:R-:W-:Y:S01]  /*40d0*/  PRMT R27, RZ, 0x7610, R27 ;  /* 0x00007610ff1b7816 */ /* 0x000fe2000000001b */
[----:B------:R-:W-:Y:S05]  /*40e0*/  BRA `(.L_x_693) ;  /* 0x0000009000007947 */ /* 0x000fea0003800000 */
.L_x_717:
[----:B------:R-:W2:Y:S02]  /*40f0*/  LDG.E.64 R2, [R2.64] ;  /* 0x0000002402027981 */ /* 0x000ea4000c1e1b00 */
[----:B--2---:R-:W0:Y:S02]  /*4100*/  I2F.U64 R0, R2 ;  /* 0x0000000200007312 */ /* 0x004e240000301000 */
[----:B0-----:R-:W-:-:S04]  /*4110*/  F2FP.PACK_AB R0, RZ, R0 ;  /* 0x00000000ff00723e */ /* 0x001fc800000000ff */
[----:B------:R-:W-:Y:S01]  /*4120*/  PRMT R27, R0, 0x7610, R27 ;  /* 0x00007610001b7816 */ /* 0x000fe2000000001b */
[----:B------:R-:W-:Y:S05]  /*4130*/  BRA `(.L_x_693) ;  /* 0x0000004000007947 */ /* 0x000fea0003800000 */
.L_x_716:
[----:B------:R-:W2:Y:S02]  /*4140*/  LDG.E R2, [R2.64] ;  /* 0x0000002402027981 */ /* 0x000ea4000c1e1900 */
[----:B--2---:R-:W0:Y:S02]  /*4150*/  I2F.U32 R0, R2 ;  /* 0x0000000200007306 */ /* 0x004e240000201000 */
[----:B0-----:R-:W-:-:S04]  /*4160*/  F2FP.PACK_AB R0, RZ, R0 ;  /* 0x00000000ff00723e */ /* 0x001fc800000000ff */
[----:B------:R-:W-:Y:S02]  /*4170*/  PRMT R27, R0, 0x7610, R27 ;  /* 0x00007610001b7816 */ /* 0x000fe4000000001b */
.L_x_693:
        /* <DEDUP_REMOVED lines=18> */
.L_x_723:
[----:B------:R-:W2:Y:S02]  /*42a0*/  LDG.E.U8 R2, [R2.64] ;  /* 0x0000002402027981 */ /* 0x000ea4000c1e1100 */
[----:B--2---:R-:W-:-:S04]  /*42b0*/  ISETP.NE.AND P0, PT, R2, RZ, PT ;  /* 0x000000ff0200720c */ /* 0x004fc80003f05270 */
[----:B------:R-:W-:Y:S01]  /*42c0*/  P2R R19, PR, RZ, 0x1 ;  /* 0x00000001ff137803 */ /* 0x000fe20000000000 */
[----:B------:R-:W-:Y:S05]  /*42d0*/  BRA `(.L_x_725) ;  /* 0x00000f4000007947 */ /* 0x000fea0003800000 */
.L_x_722:
        /* <DEDUP_REMOVED lines=11> */
.L_x_727:
[----:B------:R-:W2:Y:S02]  /*4390*/  LDG.E R2, [R2.64] ;  /* 0x0000002402027981 */ /* 0x000ea4000c1e1900 */
[----:B--2---:R-:W-:-:S04]  /*43a0*/  ISETP.NE.AND P0, PT, R2, RZ, PT ;  /* 0x000000ff0200720c */ /* 0x004fc80003f05270 */
[----:B------:R-:W-:Y:S01]  /*43b0*/  P2R R19, PR, RZ, 0x1 ;  /* 0x00000001ff137803 */ /* 0x000fe20000000000 */
[----:B------:R-:W-:Y:S05]  /*43c0*/  BRA `(.L_x_725) ;  /* 0x00000e5000007947 */ /* 0x000fea0003800000 */
.L_x_726:
[----:B------:R-:W2:Y:S02]  /*43d0*/  LDG.E.U16 R2, [R2.64] ;  /* 0x0000002402027981 */ /* 0x000ea4000c1e1500 */
[----:B--2---:R-:W-:-:S04]  /*43e0*/  ISETP.NE.AND P0, PT, R2, RZ, PT ;  /* 0x000000ff0200720c */ /* 0x004fc80003f05270 */
[----:B------:R-:W-:Y:S01]  /*43f0*/  P2R R19, PR, RZ, 0x1 ;  /* 0x00000001ff137803 */ /* 0x000fe20000000000 */
[----:B------:R-:W-:Y:S05]  /*4400*/  BRA `(.L_x_725) ;  /* 0x00000e1000007947 */ /* 0x000fea0003800000 */
.L_x_721:
        /* <DEDUP_REMOVED lines=10> */
.L_x_729:
[----:B------:R-:W2:Y:S02]  /*44b0*/  LDG.E.U16 R0, [R2.64] ;  /* 0x0000002402007981 */ /* 0x000ea4000c1e1500 */
[----:B--2---:R-:W-:-:S05]  /*44c0*/  HADD2.F32 R0, -RZ, R0.H0_H0 ;  /* 0x20000000ff007230 */ /* 0x004fca0000004100 */
[----:B------:R-:W-:-:S04]  /*44d0*/  FSETP.NEU.FTZ.AND P0, PT, R0, RZ, PT ;  /* 0x000000ff0000720b */ /* 0x000fc80003f1d000 */
[----:B------:R-:W-:Y:S01]  /*44e0*/  P2R R19, PR, RZ, 0x1 ;  /* 0x00000001ff137803 */ /* 0x000fe20000000000 */
[----:B------:R-:W-:Y:S05]  /*44f0*/  BRA `(.L_x_725) ;  /* 0x00000d2000007947 */ /* 0x000fea0003800000 */
.L_x_728:
        /* <DEDUP_REMOVED lines=12> */
.L_x_731:
        /* <DEDUP_REMOVED lines=11> */
.L_x_730:
[----:B------:R-:W2:Y:S02]  /*4670*/  LDG.E.64 R2, [R2.64] ;  /* 0x0000002402027981 */ /* 0x000ea4000c1e1b00 */
[----:B--2---:R-:W0:-:S06]  /*4680*/  DSETP.NEU.AND P0, PT, R2, RZ, PT ;  /* 0x000000ff0200722a */ /* 0x004e0c0003f0d000 */
[----:B0-----:R-:W-:Y:S01]  /*4690*/  P2R R19, PR, RZ, 0x1 ;  /* 0x00000001ff137803 */ /* 0x001fe20000000000 */
[----:B------:R-:W-:Y:S05]  /*46a0*/  BRA `(.L_x_725) ;  /* 0x00000b7000007947 */ /* 0x000fea0003800000 */
.L_x_720:
        /* <DEDUP_REMOVED lines=12> */
.L_x_734:
[----:B------:R-:W2:Y:S02]  /*4770*/  LDG.E.128 R4, [R2.64] ;  /* 0x0000002402047981 */ /* 0x000ea4000c1e1d00 */
[----:B--2---:R-:W0:-:S06]  /*4780*/  DSETP.NEU.AND P0, PT, R6, RZ, PT ;  /* 0x000000ff0600722a */ /* 0x004e0c0003f0d000 */
[----:B0-----:R-:W0:-:S06]  /*4790*/  DSETP.NEU.OR P0, PT, R4, RZ, P0 ;  /* 0x000000ff0400722a */ /* 0x001e0c000070d400 */
[----:B0-----:R-:W-:Y:S01]  /*47a0*/  P2R R19, PR, RZ, 0x1 ;  /* 0x00000001ff137803 */ /* 0x001fe20000000000 */
[----:B------:R-:W-:Y:S05]  /*47b0*/  BRA `(.L_x_725) ;  /* 0x00000a6000007947 */ /* 0x000fea0003800000 */
.L_x_733:
        /* <DEDUP_REMOVED lines=28> */
.L_x_736:
        /* <DEDUP_REMOVED lines=15> */
.L_x_735:
[----:B------:R-:W2:Y:S02]  /*4a70*/  LDG.E.U16 R0, [R2.64] ;  /* 0x0000002402007981 */ /* 0x000ea4000c1e1500 */
[----:B--2---:R-:W-:-:S04]  /*4a80*/  PRMT R0, RZ, 0x5410, R0 ;  /* 0x00005410ff007816 */ /* 0x004fc80000000000 */
[----:B------:R-:W-:-:S04]  /*4a90*/  FSETP.NEU.FTZ.AND P0, PT, R0, RZ, PT ;  /* 0x000000ff0000720b */ /* 0x000fc80003f1d000 */
[----:B------:R-:W-:Y:S01]  /*4aa0*/  P2R R19, PR, RZ, 0x1 ;  /* 0x00000001ff137803 */ /* 0x000fe20000000000 */
[----:B------:R-:W-:Y:S05]  /*4ab0*/  BRA `(.L_x_725) ;  /* 0x0000076000007947 */ /* 0x000fea0003800000 */
.L_x_732:
        /* <DEDUP_REMOVED lines=12> */
.L_x_739:
        /* <DEDUP_REMOVED lines=21> */
.L_x_743:
[----:B------:R-:W-:Y:S05]  /*4cd0*/  BSYNC B1 ;  /* 0x0000000000017941 */ /* 0x000fea0003800000 */
.L_x_742:
[----:B------:R-:W-:Y:S01]  /*4ce0*/  LEA R3, R0, 0x3b800000, 0x17 ;  /* 0x3b80000000037811 */ /* 0x000fe200078eb8ff */
[----:B------:R-:W-:-:S05]  /*4cf0*/  IMAD.SHL.U32 R0, R2, 0x100000, RZ ;  /* 0x0010000002007824 */ /* 0x000fca00078e00ff */
[----:B------:R-:W-:Y:S02]  /*4d00*/  LOP3.LUT R0, R3, R0, R4, 0xfe, !PT ;  /* 0x0000000003007212 */ /* 0x000fe400078efe04 */
.L_x_741:
[----:B------:R-:W-:Y:S05]  /*4d10*/  BSYNC B0 ;  /* 0x0000000000007941 */ /* 0x000fea0003800000 */
.L_x_740:
[----:B------:R-:W-:-:S04]  /*4d20*/  FSETP.NEU.FTZ.AND P0, PT, R0, RZ, PT ;  /* 0x000000ff0000720b */ /* 0x000fc80003f1d000 */
[----:B------:R-:W-:Y:S01]  /*4d30*/  P2R R19, PR, RZ, 0x1 ;  /* 0x00000001ff137803 */ /* 0x000fe20000000000 */
[----:B------:R-:W-:Y:S05]  /*4d40*/  BRA `(.L_x_725) ;  /* 0x000004d000007947 */ /* 0x000fea0003800000 */
.L_x_738:
        /* <DEDUP_REMOVED lines=21> */
.L_x_747:
[----:B------:R-:W-:Y:S05]  /*4ea0*/  BSYNC B1 ;  /* 0x0000000000017941 */ /* 0x000fea0003800000 */
.L_x_746:
[----:B------:R-:W-:Y:S01]  /*4eb0*/  LEA R3, R0, 0x37800000, 0x17 ;  /* 0x3780000000037811 */ /* 0x000fe200078eb8ff */
[----:B------:R-:W-:-:S05]  /*4ec0*/  IMAD.SHL.U32 R0, R2, 0x200000, RZ ;  /* 0x0020000002007824 */ /* 0x000fca00078e00ff */
[----:B------:R-:W-:Y:S02]  /*4ed0*/  LOP3.LUT R0, R3, R0, R4, 0xfe, !PT ;  /* 0x0000000003007212 */ /* 0x000fe400078efe04 */
.L_x_745:
[----:B------:R-:W-:Y:S05]  /*4ee0*/  BSYNC B0 ;  /* 0x0000000000007941 */ /* 0x000fea0003800000 */
.L_x_744:
[----:B------:R-:W-:-:S04]  /*4ef0*/  FSETP.NEU.FTZ.AND P0, PT, R0, RZ, PT ;  /* 0x000000ff0000720b */ /* 0x000fc80003f1d000 */
[----:B------:R-:W-:Y:S01]  /*4f00*/  P2R R19, PR, RZ, 0x1 ;  /* 0x00000001ff137803 */ /* 0x000fe20000000000 */
[----:B------:R-:W-:Y:S05]  /*4f10*/  BRA `(.L_x_725) ;  /* 0x0000030000007947 */ /* 0x000fea0003800000 */
.L_x_737:
        /* <DEDUP_REMOVED lines=14> */
.L_x_751:
[----:B------:R-:W-:Y:S05]  /*5000*/  BSYNC B0 ;  /* 0x0000000000007941 */ /* 0x000fea0003800000 */
.L_x_750:
[----:B------:R-:W-:-:S04]  /*5010*/  FSETP.NEU.FTZ.AND P0, PT, R0, RZ, PT ;  /* 0x000000ff0000720b */ /* 0x000fc80003f1d000 */
[----:B------:R-:W-:Y:S01]  /*5020*/  P2R R19, PR, RZ, 0x1 ;  /* 0x00000001ff137803 */ /* 0x000fe20000000000 */
[----:B------:R-:W-:Y:S05]  /*5030*/  BRA `(.L_x_725) ;  /* 0x000001e000007947 */ /* 0x000fea0003800000 */
.L_x_724:
        /* <DEDUP_REMOVED lines=22> */
.L_x_749:
[----:B------:R-:W2:Y:S02]  /*51a0*/  LDG.E.64 R2, [R2.64] ;  /* 0x0000002402027981 */ /* 0x000ea4000c1e1b00 */
[----:B--2---:R-:W-:-:S04]  /*51b0*/  ISETP.NE.U32.AND P0, PT, R2, RZ, PT ;  /* 0x000000ff0200720c */ /* 0x004fc80003f05070 */
[----:B------:R-:W-:-:S04]  /*51c0*/  ISETP.NE.AND.EX P0, PT, R3, RZ, PT, P0 ;  /* 0x000000ff0300720c */ /* 0x000fc80003f05300 */
[----:B------:R-:W-:Y:S01]  /*51d0*/  P2R R19, PR, RZ, 0x1 ;  /* 0x00000001ff137803 */ /* 0x000fe20000000000 */
[----:B------:R-:W-:Y:S05]  /*51e0*/  BRA `(.L_x_725) ;  /* 0x0000003000007947 */ /* 0x000fea0003800000 */
.L_x_748:
[----:B------:R-:W2:Y:S02]  /*51f0*/  LDG.E R2, [R2.64] ;  /* 0x0000002402027981 */ /* 0x000ea4000c1e1900 */
[----:B--2---:R-:W-:-:S04]  /*5200*/  ISETP.NE.AND P0, PT, R2, RZ, PT ;  /* 0x000000ff0200720c */ /* 0x004fc80003f05270 */
[----:B------:R-:W-:Y:S02]  /*5210*/  P2R R19, PR, RZ, 0x1 ;  /* 0x00000001ff137803 */ /* 0x000fe40000000000 */
.L_x_725:
        /* <DEDUP_REMOVED lines=17> */
.L_x_755:
[----:B------:R0:W5:Y:S01]  /*5330*/  LDG.E.U8 R22, [R2.64] ;  /* 0x0000002402167981 */ /* 0x000162000c1e1100 */
[----:B------:R-:W-:Y:S01]  /*5340*/  IMAD.MOV.U32 R23, RZ, RZ, RZ ;  /* 0x000000ffff177224 */ /* 0x000fe200078e00ff */
[----:B------:R-:W-:Y:S05]  /*5350*/  BRA `(.L_x_757) ;  /* 0x00000d5000007947 */ /* 0x000fea0003800000 */
.L_x_754:
        /* <DEDUP_REMOVED lines=8> */
.L_x_759:
[----:B------:R-:W2:Y:S02]  /*53e0*/  LDG.E R22, [R2.64] ;  /* 0x0000002402167981 */ /* 0x000ea4000c1e1900 */
[----:B--2---:R-:W-:Y:S01]  /*53f0*/  SHF.R.S32.HI R23, RZ, 0x1f, R22 ;  /* 0x0000001fff177819 */ /* 0x004fe20000011416 */
[----:B------:R-:W-:Y:S05]  /*5400*/  BRA `(.L_x_757) ;  /* 0x00000ca000007947 */ /* 0x000fea0003800000 */
.L_x_758:
[----:B------:R-:W2:Y:S02]  /*5410*/  LDG.E.S16 R22, [R2.64] ;  /* 0x0000002402167981 */ /* 0x000ea4000c1e1700 */
[----:B--2---:R-:W-:Y:S01]  /*5420*/  SHF.R.S32.HI R23, RZ, 0x1f, R22 ;  /* 0x0000001fff177819 */ /* 0x004fe20000011416 */
[----:B------:R-:W-:Y:S05]  /*5430*/  BRA `(.L_x_757) ;  /* 0x00000c7000007947 */ /* 0x000fea0003800000 */
.L_x_753:
        /* <DEDUP_REMOVED lines=9> */
.L_x_761:
[----:B------:R-:W2:Y:S02]  /*54d0*/  LDG.E.U16 R2, [R2.64] ;  /* 0x0000002402027981 */ /* 0x000ea4000c1e1500 */
[----:B--2---:R-:W-:-:S06]  /*54e0*/  HADD2.F32 R22, -RZ, R2.H0_H0 ;  /* 0x20000002ff167230 */ /* 0x004fcc0000004100 */
[----:B------:R-:W0:Y:S01]  /*54f0*/  F2I.S64.TRUNC R22, R22 ;  /* 0x0000001600167311 */ /* 0x000e22000020d900 */
[----:B------:R-:W-:Y:S05]  /*5500*/  BRA `(.L_x_757) ;  /* 0x00000ba000007947 */ /* 0x000fea0003800000 */
.L_x_760:
        /* <DEDUP_REMOVED lines=9> */
.L_x_763:
[----:B------:R-:W2:Y:S02]  /*55a0*/  LDG.E.U16 R2, [R2.64] ;  /* 0x0000002402027981 */ /* 0x000ea4000c1e1500 */
[----:B--2---:R-:W-:-:S06]  /*55b0*/  HADD2.F32 R22, -RZ, R2.H0_H0 ;  /* 0x20000002ff167230 */ /* 0x004fcc0000004100 */
[----:B------:R-:W0:Y:S01]  /*55c0*/  F2I.S64.TRUNC R22, R22 ;  /* 0x0000001600167311 */ /* 0x000e22000020d900 */
[----:B------:R-:W-:Y:S05]  /*55d0*/  BRA `(.L_x_757) ;  /* 0x00000ad000007947 */ /* 0x000fea0003800000 */
.L_x_762:
[----:B------:R-:W2:Y:S02]  /*55e0*/  LDG.E.64 R2, [R2.64] ;  /* 0x0000002402027981 */ /* 0x000ea4000c1e1b00 */
[----:B--2---:R0:W1:Y:S01]  /*55f0*/  F2I.S64.F64.TRUNC R22, R2 ;  /* 0x0000000200167311 */ /* 0x004062000030d900 */
[----:B------:R-:W-:Y:S05]  /*5600*/  BRA `(.L_x_757) ;  /* 0x00000aa000007947 */ /* 0x000fea0003800000 */
.L_x_752:
        /* <DEDUP_REMOVED lines=13> */
.L_x_766:
[----:B------:R-:W2:Y:S02]  /*56e0*/  LDG.E.64 R2, [R2.64] ;  /* 0x0000002402027981 */ /* 0x000ea4000c1e1b00 */
[----:B--2---:R0:W1:Y:S01]  /*56f0*/  F2I.S64.F64.TRUNC R22, R2 ;  /* 0x0000000200167311 */ /* 0x004062000030d900 */
[----:B------:R-:W-:Y:S05]  /*5700*/  BRA `(.L_x_757) ;  /* 0x000009a000007947 */ /* 0x000fea0003800000 */
.L_x_765:
        /* <DEDUP_REMOVED lines=27> */
.L_x_768:
        /* <DEDUP_REMOVED lines=14> */
.L_x_767:
[----:B------:R-:W2:Y:S02]  /*59a0*/  LDG.E.U16 R22, [R2.64] ;  /* 0x0000002402167981 */ /* 0x000ea4000c1e1500 */
[----:B--2---:R-:W-:-:S06]  /*59b0*/  PRMT R22, RZ, 0x5410, R22 ;  /* 0x00005410ff167816 */ /* 0x004fcc0000000016 */
[----:B------:R-:W0:Y:S01]  /*59c0*/  F2I.S64.TRUNC R22, R22 ;  /* 0x0000001600167311 */ /* 0x000e22000020d900 */
[----:B------:R-:W-:Y:S05]  /*59d0*/  BRA `(.L_x_757) ;  /* 0x000006d000007947 */ /* 0x000fea0003800000 */
.L_x_764:
        /* <DEDUP_REMOVED lines=11> */
.L_x_771:
        /* <DEDUP_REMOVED lines=21> */
.L_x_775:
[----:B------:R-:W-:Y:S05]  /*5be0*/  BSYNC B1 ;  /* 0x0000000000017941 */ /* 0x000fea0003800000 */
.L_x_774:
[----:B------:R-:W-:Y:S01]  /*5bf0*/  IMAD.SHL.U32 R2, R2, 0x100000, RZ ;  /* 0x0010000002027824 */ /* 0x000fe200078e00ff */
[----:B------:R-:W-:-:S04]  /*5c00*/  LEA R3, R0, 0x3b800000, 0x17 ;  /* 0x3b80000000037811 */ /* 0x000fc800078eb8ff */
[----:B------:R-:W-:Y:S02]  /*5c10*/  LOP3.LUT R22, R3, R2, R22, 0xfe, !PT ;  /* 0x0000000203167212 */ /* 0x000fe400078efe16 */
.L_x_773:
[----:B------:R-:W-:Y:S05]  /*5c20*/  BSYNC B0 ;  /* 0x0000000000007941 */ /* 0x000fea0003800000 */
.L_x_772:
[----:B------:R-:W0:Y:S01]  /*5c30*/  F2I.S64.TRUNC R22, R22 ;  /* 0x0000001600167311 */ /* 0x000e22000020d900 */
[----:B------:R-:W-:Y:S05]  /*5c40*/  BRA `(.L_x_757) ;  /* 0x0000046000007947 */ /* 0x000fea0003800000 */
.L_x_770:
        /* <DEDUP_REMOVED lines=21> */
.L_x_779:
[----:B------:R-:W-:Y:S05]  /*5da0*/  BSYNC B1 ;  /* 0x0000000000017941 */ /* 0x000fea0003800000 */
.L_x_778:
[----:B------:R-:W-:Y:S01]  /*5db0*/  IMAD.SHL.U32 R2, R2, 0x200000, RZ ;  /* 0x0020000002027824 */ /* 0x000fe200078e00ff */
[----:B------:R-:W-:-:S04]  /*5dc0*/  LEA R3, R0, 0x37800000, 0x17 ;  /* 0x3780000000037811 */ /* 0x000fc800078eb8ff */
[----:B------:R-:W-:Y:S02]  /*5dd0*/  LOP3.LUT R22, R3, R2, R22, 0xfe, !PT ;  /* 0x0000000203167212 */ /* 0x000fe400078efe16 */
.L_x_777:
[----:B------:R-:W-:Y:S05]  /*5de0*/  BSYNC B0 ;  /* 0x0000000000007941 */ /* 0x000fea0003800000 */
.L_x_776:
[----:B------:R-:W0:Y:S01]  /*5df0*/  F2I.S64.TRUNC R22, R22 ;  /* 0x0000001600167311 */ /* 0x000e22000020d900 */
[----:B------:R-:W-:Y:S05]  /*5e00*/  BRA `(.L_x_757) ;  /* 0x000002a000007947 */ /* 0x000fea0003800000 */
.L_x_769:
        /* <DEDUP_REMOVED lines=14> */
.L_x_783:
[----:B------:R-:W-:Y:S05]  /*5ef0*/  BSYNC B0 ;  /* 0x0000000000007941 */ /* 0x000fea0003800000 */
.L_x_782:
[----:B------:R-:W0:Y:S01]  /*5f00*/  F2I.S64.TRUNC R22, R22 ;  /* 0x0000001600167311 */ /* 0x000e22000020d900 */
[----:B------:R-:W-:Y:S05]  /*5f10*/  BRA `(.L_x_757) ;  /* 0x0000019000007947 */ /* 0x000fea0003800000 */
.L_x_756:
        /* <DEDUP_REMOVED lines=21> */
.L_x_781:
[----:B------:R0:W5:Y:S01]  /*6070*/  LDG.E.64 R22, [R2.64] ;  /* 0x0000002402167981 */ /* 0x000162000c1e1b00 */
[----:B------:R-:W-:Y:S05]  /*6080*/  BRA `(.L_x_757) ;  /* 0x0000002000007947 */ /* 0x000fea0003800000 */
.L_x_780:
[----:B------:R0:W5:Y:S01]  /*6090*/  LDG.E R22, [R2.64] ;  /* 0x0000002402167981 */ /* 0x000162000c1e1900 */
[----:B------:R-:W-:-:S03]  /*60a0*/  IMAD.MOV.U32 R23, RZ, RZ, RZ ;  /* 0x000000ffff177224 */ /* 0x000fc600078e00ff */
.L_x_757:
[----:B------:R-:W-:Y:S02]  /*60b0*/  ISETP.NE.AND P0, PT, R19, RZ, PT ;  /* 0x000000ff1300720c */ /* 0x000fe40003f05270 */
[----:B------:R-:W-:Y:S02]  /*60c0*/  IADD3 R29, R29, 0x80, RZ ;  /* 0x000000801d1d7810 */ /* 0x000fe40007ffe0ff */
[----:B------:R-:W-:-:S04]  /*60d0*/  SEL R32, RZ, 0x1, !P0 ;  /* 0x00000001ff207807 */ /* 0x000fc80004000000 */
.L_x_687:
[----:B------:R-:W-:Y:S05]  /*60e0*/  BSYNC B6 ;  /* 0x0000000000067941 */ /* 0x000fea0003800000 */
.L_x_686:
[----:B------:R-:W-:Y:S01]  /*60f0*/  ISETP.GE.AND P0, PT, R29, R34, PT ;  /* 0x000000221d00720c */ /* 0x000fe20003f06270 */
[----:B------:R-:W-:Y:S01]  /*6100*/  BSSY B6, `(.L_x_784) ;  /* 0x0000303000067945 */ /* 0x000fe20003800000 */
[----:B------:R-:W-:Y:S01]  /*6110*/  PRMT R31, RZ, 0x7610, R31 ;  /* 0x00007610ff1f7816 */ /* 0x000fe2000000001f */
[----:B------:R-:W-:Y:S01]  /*6120*/  CS2R R24, SRZ ;  /* 0x0000000000187805 */ /* 0x000fe2000001ff00 */
[----:B0-----:R-:W-:Y:S01]  /*6130*/  PRMT R2, RZ, 0x7610, R2 ;  /* 0x00007610ff027816 */ /* 0x001fe20000000002 */
[----:B------:R-:W-:Y:S01]  /*6140*/  CS2R R18, SRZ ;  /* 0x0000000000127805 */ /* 0x000fe2000001ff00 */
[----:B------:R-:W-:-:S07]  /*6150*/  PRMT R30, RZ, 0x7610, R30 ;  /* 0x00007610ff1e7816 */ /* 0x000fce000000001e */
[----:B------:R-:W-:Y:S05]  /*6160*/  @P0 BRA `(.L_x_785) ;  /* 0x00002fc000000947 */ /* 0x000fea0003800000 */
[----:B------:R-:W-:Y:S01]  /*6170*/  PRMT R0, R36, 0x9910, RZ ;  /* 0x0000991024007816 */ /* 0x000fe200000000ff */
        /* <DEDUP_REMOVED lines=19> */
.L_x_789:
[----:B------:R-:W2:Y:S02]  /*62b0*/  LDG.E.U8 R4, [R4.64] ;  /* 0x0000002404047981 */ /* 0x000ea4000c1e1100 */
[----:B--2---:R-:W0:Y:S02]  /*62c0*/  I2F.U16 R0, R4 ;  /* 0x0000000400007306 */ /* 0x004e240000101000 */
[----:B0-----:R-:W-:-:S04]  /*62d0*/  F2FP.PACK_AB R0, RZ, R0 ;  /* 0x00000000ff00723e */ /* 0x001fc800000000ff */
[----:B------:R-:W-:Y:S01]  /*62e0*/  PRMT R2, R0, 0x7610, R2 ;  /* 0x0000761000027816 */ /* 0x000fe20000000002 */
[----:B------:R-:W-:Y:S05]  /*62f0*/  BRA `(.L_x_791) ;  /* 0x00000ec000007947 */ /* 0x000fea0003800000 */
.L_x_788:
        /* <DEDUP_REMOVED lines=11> */
.L_x_793:
[----:B------:R-:W2:Y:S02]  /*63b0*/  LDG.E R4, [R4.64] ;  /* 0x0000002404047981 */ /* 0x000ea4000c1e1900 */
[----:B--2---:R-:W0:Y:S02]  /*63c0*/  I2F R0, R4 ;  /* 0x0000000400007306 */ /* 0x004e240000201400 */
[----:B0-----:R-:W-:-:S04]  /*63d0*/  F2FP.PACK_AB R0, RZ, R0 ;  /* 0x00000000ff00723e */ /* 0x001fc800000000ff */
[----:B------:R-:W-:Y:S01]  /*63e0*/  PRMT R2, R0, 0x7610, R2 ;  /* 0x0000761000027816 */ /* 0x000fe20000000002 */
[----:B------:R-:W-:Y:S05]  /*63f0*/  BRA `(.L_x_791) ;  /* 0x00000dc000007947 */ /* 0x000fea0003800000 */
.L_x_792:
[----:B------:R-:W2:Y:S02]  /*6400*/  LDG.E.U16 R4, [R4.64] ;  /* 0x0000002404047981 */ /* 0x000ea4000c1e1500 */
[----:B--2---:R-:W0:Y:S02]  /*6410*/  I2F.S16 R0, R4 ;  /* 0x0000000400007306 */ /* 0x004e240000101400 */
[----:B0-----:R-:W-:-:S04]  /*6420*/  F2FP.PACK_AB R0, RZ, R0 ;  /* 0x00000000ff00723e */ /* 0x001fc800000000ff */
[----:B------:R-:W-:Y:S01]  /*6430*/  PRMT R2, R0, 0x7610, R2 ;  /* 0x0000761000027816 */ /* 0x000fe20000000002 */
[----:B------:R-:W-:Y:S05]  /*6440*/  BRA `(.L_x_791) ;  /* 0x00000d7000007947 */ /* 0x000fea0003800000 */
.L_x_787:
        /* <DEDUP_REMOVED lines=9> */
.L_x_795:
[----:B------:R0:W5:Y:S01]  /*64e0*/  LDG.E.U16 R2, [R4.64] ;  /* 0x0000002404027981 */ /* 0x000162000c1e1500 */
[----:B------:R-:W-:Y:S05]  /*64f0*/  BRA `(.L_x_791) ;  /* 0x00000cc000007947 */ /* 0x000fea0003800000 */
.L_x_794:
        /* <DEDUP_REMOVED lines=9> */
.L_x_797:
[----:B------:R0:W5:Y:S01]  /*6590*/  LDG.E.U16 R2, [R4.64] ;  /* 0x0000002404027981 */ /* 0x000162000c1e1500 */
[----:B------:R-:W-:Y:S05]  /*65a0*/  BRA `(.L_x_791) ;  /* 0x00000c1000007947 */ /* 0x000fea0003800000 */
.L_x_796:
[----:B------:R-:W2:Y:S02]  /*65b0*/  LDG.E.64 R4, [R4.64] ;  /* 0x0000002404047981 */ /* 0x000ea4000c1e1b00 */
[----:B--2---:R-:W0:Y:S01]  /*65c0*/  F2F.F32.F64 R0, R4 ;  /* 0x0000000400007310 */ /* 0x004e220000301000 */
[----:B------:R-:W0:-:S14]  /*65d0*/  DSETP.GEU.AND P0, PT, |R4|, c[0x2][0x0], PT ;  /* 0x008000000400762a */ /* 0x000e1c0003f0e200 */
[----:B0-----:R-:W-:-:S05]  /*65e0*/  @!P0 FMUL R0, R0, 1.175494350822287508e-38 ;  /* 0x0080000000008820 */ /* 0x001fca0000400000 */
[----:B------:R-:W-:-:S04]  /*65f0*/  F2FP.PACK_AB R0, RZ, R0 ;  /* 0x00000000ff00723e */ /* 0x000fc800000000ff */
[----:B------:R-:W-:Y:S01]  /*6600*/  PRMT R2, R0, 0x7610, R2 ;  /* 0x0000761000027816 */ /* 0x000fe20000000002 */
[----:B------:R-:W-:Y:S05]  /*6610*/  BRA `(.L_x_791) ;  /* 0x00000ba000007947 */ /* 0x000fea0003800000 */
.L_x_786:
        /* <DEDUP_REMOVED lines=14> */
.L_x_800:
[----:B------:R-:W2:Y:S02]  /*6700*/  LDG.E.64 R4, [R4.64] ;  /* 0x0000002404047981 */ /* 0x000ea4000c1e1b00 */
[----:B--2---:R-:W0:Y:S01]  /*6710*/  F2F.F32.F64 R0, R4 ;  /* 0x0000000400007310 */ /* 0x004e220000301000 */
[----:B------:R-:W0:-:S14]  /*6720*/  DSETP.GEU.AND P0, PT, |R4|, c[0x2][0x0], PT ;  /* 0x008000000400762a */ /* 0x000e1c0003f0e200 */
[----:B0-----:R-:W-:-:S05]  /*6730*/  @!P0 FMUL R0, R0, 1.175494350822287508e-38 ;  /* 0x0080000000008820 */ /* 0x001fca0000400000 */
[----:B------:R-:W-:-:S04]  /*6740*/  F2FP.PACK_AB R0, RZ, R0 ;  /* 0x00000000ff00723e */ /* 0x000fc800000000ff */
[----:B------:R-:W-:Y:S01]  /*6750*/  PRMT R2, R0, 0x7610, R2 ;  /* 0x0000761000027816 */ /* 0x000fe20000000002 */
[----:B------:R-:W-:Y:S05]  /*6760*/  BRA `(.L_x_791) ;  /* 0x00000a5000007947 */ /* 0x000fea0003800000 */
.L_x_799:
        /* <DEDUP_REMOVED lines=24> */
[----:B------:R-:W-:-:S04]  /*68f0*/  LOP3.LUT R3, R3, 0x80000000, R0, 0xf8, !PT ;  /* 0x8000000003037812 */ /* 0x000fc800078ef800 */
[----:B------:R-:W-:-:S04]  /*6900*/  F2FP.PACK_AB R3, RZ, R3 ;  /* 0x00000003ff03723e */ /* 0x000fc800000000ff */
[----:B------:R-:W-:Y:S01]  /*6910*/  PRMT R2, R3, 0x7610, R2 ;  /* 0x0000761003027816 */ /* 0x000fe20000000002 */
[----:B------:R-:W-:Y:S05]  /*6920*/  BRA `(.L_x_791) ;  /* 0x0000089000007947 */ /* 0x000fea0003800000 */
.L_x_802:
        /* <DEDUP_REMOVED lines=11> */
[----:B------:R-:W-:-:S04]  /*69e0*/  LOP3.LUT R2, R2, 0x80000000, R3, 0xf8, !PT ;  /* 0x8000000002027812 */ /* 0x000fc800078ef803 */
[----:B------:R-:W-:Y:S01]  /*69f0*/  F2FP.PACK_AB R2, RZ, R2 ;  /* 0x00000002ff02723e */ /* 0x000fe200000000ff */
[----:B------:R-:W-:Y:S05]  /*6a00*/  BRA `(.L_x_791) ;  /* 0x000007b000007947 */ /* 0x000fea0003800000 */
.L_x_801:
[----:B------:R-:W2:Y:S02]  /*6a10*/  LDG.E.U16 R0, [R4.64] ;  /* 0x0000002404007981 */ /* 0x000ea4000c1e1500 */
[----:B--2---:R-:W-:-:S04]  /*6a20*/  PRMT R0, RZ, 0x5410, R0 ;  /* 0x00005410ff007816 */ /* 0x004fc80000000000 */
[----:B------:R-:W-:-:S04]  /*6a30*/  F2FP.PACK_AB R0, RZ, R0 ;  /* 0x00000000ff00723e */ /* 0x000fc800000000ff */
[----:B------:R-:W-:Y:S01]  /*6a40*/  PRMT R2, R0, 0x7610, R2 ;  /* 0x0000761000027816 */ /* 0x000fe20000000002 */
[----:B------:R-:W-:Y:S05]  /*6a50*/  BRA `(.L_x_791) ;  /* 0x0000076000007947 */ /* 0x000fea0003800000 */
.L_x_798:
        /* <DEDUP_REMOVED lines=12> */
.L_x_805:
        /* <DEDUP_REMOVED lines=21> */
.L_x_809:
[----:B------:R-:W-:Y:S05]  /*6c70*/  BSYNC B1 ;  /* 0x0000000000017941 */ /* 0x000fea0003800000 */
.L_x_808:
[----:B------:R-:W-:Y:S01]  /*6c80*/  LEA R3, R0, 0x3b800000, 0x17 ;  /* 0x3b80000000037811 */ /* 0x000fe200078eb8ff */
[----:B------:R-:W-:-:S05]  /*6c90*/  IMAD.SHL.U32 R0, R2, 0x100000, RZ ;  /* 0x0010000002007824 */ /* 0x000fca00078e00ff */
[----:B------:R-:W-:Y:S02]  /*6ca0*/  LOP3.LUT R0, R3, R0, R4, 0xfe, !PT ;  /* 0x0000000003007212 */ /* 0x000fe400078efe04 */
.L_x_807:
[----:B------:R-:W-:Y:S05]  /*6cb0*/  BSYNC B0 ;  /* 0x0000000000007941 */ /* 0x000fea0003800000 */
.L_x_806:
[----:B------:R-:W-:-:S04]  /*6cc0*/  F2FP.PACK_AB R0, RZ, R0 ;  /* 0x00000000ff00723e */ /* 0x000fc800000000ff */
[----:B------:R-:W-:Y:S01]  /*6cd0*/  PRMT R2, R0, 0x7610, R2 ;  /* 0x0000761000027816 */ /* 0x000fe20000000002 */
[----:B------:R-:W-:Y:S05]  /*6ce0*/  BRA `(.L_x_791) ;  /* 0x000004d000007947 */ /* 0x000fea0003800000 */
.L_x_804:
        /* <DEDUP_REMOVED lines=21> */
.L_x_813:
[----:B------:R-:W-:Y:S05]  /*6e40*/  BSYNC B1 ;  /* 0x0000000000017941 */ /* 0x000fea0003800000 */
.L_x_812:
[----:B------:R-:W-:Y:S01]  /*6e50*/  LEA R3, R0, 0x37800000, 0x17 ;  /* 0x3780000000037811 */ /* 0x000fe200078eb8ff */
[----:B------:R-:W-:-:S05]  /*6e60*/  IMAD.SHL.U32 R0, R2, 0x200000, RZ ;  /* 0x0020000002007824 */ /* 0x000fca00078e00ff */
[----:B------:R-:W-:Y:S02]  /*6e70*/  LOP3.LUT R0, R3, R0, R4, 0xfe, !PT ;  /* 0x0000000003007212 */ /* 0x000fe400078efe04 */
.L_x_811:
[----:B------:R-:W-:Y:S05]  /*6e80*/  BSYNC B0 ;  /* 0x0000000000007941 */ /* 0x000fea0003800000 */
.L_x_810:
[----:B------:R-:W-:-:S04]  /*6e90*/  F2FP.PACK_AB R0, RZ, R0 ;  /* 0x00000000ff00723e */ /* 0x000fc800000000ff */
[----:B------:R-:W-:Y:S01]  /*6ea0*/  PRMT R2, R0, 0x7610, R2 ;  /* 0x0000761000027816 */ /* 0x000fe20000000002 */
[----:B------:R-:W-:Y:S05]  /*6eb0*/  BRA `(.L_x_791) ;  /* 0x0000030000007947 */ /* 0x000fea0003800000 */
.L_x_803:
        /* <DEDUP_REMOVED lines=14> */
.L_x_817:
[----:B------:R-:W-:Y:S05]  /*6fa0*/  BSYNC B0 ;  /* 0x0000000000007941 */ /* 0x000fea0003800000 */
.L_x_816:
[----:B------:R-:W-:-:S04]  /*6fb0*/  F2FP.PACK_AB R0, RZ, R0 ;  /* 0x00000000ff00723e */ /* 0x000fc800000000ff */
[----:B------:R-:W-:Y:S01]  /*6fc0*/  PRMT R2, R0, 0x7610, R2 ;  /* 0x0000761000027816 */ /* 0x000fe20000000002 */
[----:B------:R-:W-:Y:S05]  /*6fd0*/  BRA `(.L_x_791) ;  /* 0x000001e000007947 */ /* 0x000fea0003800000 */
.L_x_790:
        /* <DEDUP_REMOVED lines=18> */
[----:B01---5:R-:W-:Y:S05]  /*7100*/  CALL.ABS.NOINC R14 ;  /* 0x000000000e007343 */ /* 0x023fea0003c00000 */
[----:B------:R-:W-:Y:S01]  /*7110*/  PRMT R2, RZ, 0x7610, R2 ;  /* 0x00007610ff027816 */ /* 0x000fe20000000002 */
[----:B------:R-:W-:Y:S05]  /*7120*/  BRA `(.L_x_791) ;  /* 0x0000009000007947 */ /* 0x000fea0003800000 */
.L_x_815:
[----:B------:R-:W2:Y:S02]  /*7130*/  LDG.E.64 R4, [R4.64] ;  /* 0x0000002404047981 */ /* 0x000ea4000c1e1b00 */
[----:B--2---:R-:W0:Y:S02]  /*7140*/  I2F.U64 R0, R4 ;  /* 0x0000000400007312 */ /* 0x004e240000301000 */
[----:B0-----:R-:W-:-:S04]  /*7150*/  F2FP.PACK_AB R0, RZ, R0 ;  /* 0x00000000ff00723e */ /* 0x001fc800000000ff */
[----:B------:R-:W-:Y:S01]  /*7160*/  PRMT R2, R0, 0x7610, R2 ;  /* 0x0000761000027816 */ /* 0x000fe20000000002 */
[----:B------:R-:W-:Y:S05]  /*7170*/  BRA `(.L_x_791) ;  /* 0x0000004000007947 */ /* 0x000fea0003800000 */
.L_x_814:
[----:B------:R-:W2:Y:S02]  /*7180*/  LDG.E R4, [R4.64] ;  /* 0x0000002404047981 */ /* 0x000ea4000c1e1900 */
[----:B--2---:R-:W0:Y:S02]  /*7190*/  I2F.U32 R0, R4 ;  /* 0x0000000400007306 */ /* 0x004e240000201000 */
[----:B0-----:R-:W-:-:S04]  /*71a0*/  F2FP.PACK_AB R0, RZ, R0 ;  /* 0x00000000ff00723e */ /* 0x001fc800000000ff */
[----:B------:R-:W-:Y:S02]  /*71b0*/  PRMT R2, R0, 0x7610, R2 ;  /* 0x0000761000027816 */ /* 0x000fe40000000002 */
.L_x_791:
        /* <DEDUP_REMOVED lines=18> */
.L_x_821:
[----:B------:R-:W2:Y:S02]  /*72e0*/  LDG.E.U8 R4, [R4.64] ;  /* 0x0000002404047981 */ /* 0x000ea4000c1e1100 */
[----:B--2---:R-:W-:-:S04]  /*72f0*/  ISETP.NE.AND P0, PT, R4, RZ, PT ;  /* 0x000000ff0400720c */ /* 0x004fc80003f05270 */
[----:B------:R-:W-:Y:S01]  /*7300*/  P2R R28, PR, RZ, 0x1 ;  /* 0x00000001ff1c7803 */ /* 0x000fe20000000000 */
[----:B------:R-:W-:Y:S05]  /*7310*/  BRA `(.L_x_823) ;  /* 0x00000f4000007947 */ /* 0x000fea0003800000 */
.L_x_820:
        /* <DEDUP_REMOVED lines=11> */
.L_x_825:
[----:B------:R-:W2:Y:S02]  /*73d0*/  LDG.E R4, [R4.64] ;  /* 0x0000002404047981 */ /* 0x000ea4000c1e1900 */
[----:B--2---:R-:W-:-:S04]  /*73e0*/  ISETP.NE.AND P0, PT, R4, RZ, PT ;  /* 0x000000ff0400720c */ /* 0x004fc80003f05270 */
[----:B------:R-:W-:Y:S01]  /*73f0*/  P2R R28, PR, RZ, 0x1 ;  /* 0x00000001ff1c7803 */ /* 0x000fe20000000000 */
[----:B------:R-:W-:Y:S05]  /*7400*/  BRA `(.L_x_823) ;  /* 0x00000e5000007947 */ /* 0x000fea0003800000 */
.L_x_824:
[----:B------:R-:W2:Y:S02]  /*7410*/  LDG.E.U16 R4, [R4.64] ;  /* 0x0000002404047981 */ /* 0x000ea4000c1e1500 */
[----:B--2---:R-:W-:-:S04]  /*7420*/  ISETP.NE.AND P0, PT, R4, RZ, PT ;  /* 0x000000ff0400720c */ /* 0x004fc80003f05270 */
[----:B------:R-:W-:Y:S01]  /*7430*/  P2R R28, PR, RZ, 0x1 ;  /* 0x00000001ff1c7803 */ /* 0x000fe20000000000 */
[----:B------:R-:W-:Y:S05]  /*7440*/  BRA `(.L_x_823) ;  /* 0x00000e1000007947 */ /* 0x000fea0003800000 */
.L_x_819:
        /* <DEDUP_REMOVED lines=10> */
.L_x_827:
[----:B------:R-:W2:Y:S02]  /*74f0*/  LDG.E.U16 R0, [R4.64] ;  /* 0x0000002404007981 */ /* 0x000ea4000c1e1500 */
[----:B--2---:R-:W-:-:S05]  /*7500*/  HADD2.F32 R0, -RZ, R0.H0_H0 ;  /* 0x20000000ff007230 */ /* 0x004fca0000004100 */
[----:B------:R-:W-:-:S04]  /*7510*/  FSETP.NEU.FTZ.AND P0, PT, R0, RZ, PT ;  /* 0x000000ff0000720b */ /* 0x000fc80003f1d000 */
[----:B------:R-:W-:Y:S01]  /*7520*/  P2R R28, PR, RZ, 0x1 ;  /* 0x00000001ff1c7803 */ /* 0x000fe20000000000 */
[----:B------:R-:W-:Y:S05]  /*7530*/  BRA `(.L_x_823) ;  /* 0x00000d2000007947 */ /* 0x000fea0003800000 */
.L_x_826:
        /* <DEDUP_REMOVED lines=12> */
.L_x_829:
        /* <DEDUP_REMOVED lines=11> */
.L_x_828:
[----:B------:R-:W2:Y:S02]  /*76b0*/  LDG.E.64 R4, [R4.64] ;  /* 0x0000002404047981 */ /* 0x000ea4000c1e1b00 */
[----:B--2---:R-:W0:-:S06]  /*76c0*/  DSETP.NEU.AND P0, PT, R4, RZ, PT ;  /* 0x000000ff0400722a */ /* 0x004e0c0003f0d000 */
[----:B0-----:R-:W-:Y:S01]  /*76d0*/  P2R R28, PR, RZ, 0x1 ;  /* 0x00000001ff1c7803 */ /* 0x001fe20000000000 */
[----:B------:R-:W-:Y:S05]  /*76e0*/  BRA `(.L_x_823) ;  /* 0x00000b7000007947 */ /* 0x000fea0003800000 */
.L_x_818:
        /* <DEDUP_REMOVED lines=12> */
.L_x_832:
[----:B------:R-:W2:Y:S02]  /*77b0*/  LDG.E.128 R4, [R4.64] ;  /* 0x0000002404047981 */ /* 0x000ea4000c1e1d00 */
[----:B--2---:R-:W0:-:S06]  /*77c0*/  DSETP.NEU.AND P0, PT, R6, RZ, PT ;  /* 0x000000ff0600722a */ /* 0x004e0c0003f0d000 */
[----:B0-----:R-:W0:-:S06]  /*77d0*/  DSETP.NEU.OR P0, PT, R4, RZ, P0 ;  /* 0x000000ff0400722a */ /* 0x001e0c000070d400 */
[----:B0-----:R-:W-:Y:S01]  /*77e0*/  P2R R28, PR, RZ, 0x1 ;  /* 0x00000001ff1c7803 */ /* 0x001fe20000000000 */
[----:B------:R-:W-:Y:S05]  /*77f0*/  BRA `(.L_x_823) ;  /* 0x00000a6000007947 */ /* 0x000fea0003800000 */
.L_x_831:
        /* <DEDUP_REMOVED lines=28> */
.L_x_834:
[----:B------:R-:W2:Y:S02]  /*79c0*/  LDG.E.U8 R4, [R4.64] ;  /* 0x0000002404047981 */ /* 0x000ea4000c1e1100 */
[----:B--2---:R-:W-:-:S05]  /*79d0*/  IMAD.SHL.U32 R0, R4, 0x2000000, RZ ;  /* 0x0200000004007824 */ /* 0x004fca00078e00ff */
[----:B------:R-:W-:-:S13]  /*79e0*/  ISETP.GE.U32.AND P0, PT, R0, 0x8000000, PT ;  /* 0x080000000000780c */ /* 0x000fda0003f06070 */
[C---:B------:R-:W-:Y:S02]  /*79f0*/  @!P0 IMAD.SHL.U32 R0, R4.reuse, 0x100, RZ ;  /* 0x0000010004008824 */ /* 0x040fe400078e00ff */
[----:B------:R-:W-:-:S03]  /*7a00*/  @P0 IMAD.SHL.U32 R3, R4, 0x200000, RZ ;  /* 0x0020000004030824 */ /* 0x000fc600078e00ff */
[----:B------:R-:W-:Y:S02]  /*7a10*/  @!P0 LOP3.LUT R0, R0, 0x7f00, RZ, 0xc0, !PT ;  /* 0x00007f0000008812 */ /* 0x000fe400078ec0ff */
[----:B------:R-:W-:Y:S02]  /*7a20*/  @P0 LOP3.LUT R3, R3, 0x70000000, RZ, 0xfc, !PT ;  /* 0x7000000003030812 */ /* 0x000fe400078efcff */
[----:B------:R-:W-:-:S03]  /*7a30*/  @!P0 LOP3.LUT R0, R0, 0x3f000000, RZ, 0xfc, !PT ;  /* 0x3f00000000008812 */ /* 0x000fc600078efcff */
[----:B------:R-:W-:Y:S02]  /*7a40*/  @P0 FMUL.FTZ R3, R3, 1.9259299443872358531e-34 ;  /* 0x0780000003030820 */ /* 0x000fe40000410000 */
[----:B------:R-:W-:Y:S02]  /*7a50*/  @!P0 FADD.FTZ R3, R0, -0.5 ;  /* 0xbf00000000038421 */ /* 0x000fe40000010000 */
[----:B------:R-:W-:-:S05]  /*7a60*/  IMAD.SHL.U32 R0, R4, 0x1000000, RZ ;  /* 0x0100000004007824 */ /* 0x000fca00078e00ff */
[----:B------:R-:W-:-:S04]  /*7a70*/  LOP3.LUT R0, R3, 0x80000000, R0, 0xf8, !PT ;  /* 0x8000000003007812 */ /* 0x000fc800078ef800 */
[----:B------:R-:W-:-:S04]  /*7a80*/  FSETP.NEU.FTZ.AND P0, PT, R0, RZ, PT ;  /* 0x000000ff0000720b */ /* 0x000fc80003f1d000 */
[----:B------:R-:W-:Y:S01]  /*7a90*/  P2R R28, PR, RZ, 0x1 ;  /* 0x00000001ff1c7803 */ /* 0x000fe20000000000 */
[----:B------:R-:W-:Y:S05]  /*7aa0*/  BRA `(.L_x_823) ;  /* 0x000007b000007947 */ /* 0x000fea0003800000 */
.L_x_833:
[----:B------:R-:W2:Y:S02]  /*7ab0*/  LDG.E.U16 R0, [R4.64] ;  /* 0x0000002404007981 */ /* 0x000ea4000c1e1500 */
[----:B--2---:R-:W-:-:S04]  /*7ac0*/  PRMT R0, RZ, 0x5410, R0 ;  /* 0x00005410ff007816 */ /* 0x004fc80000000000 */
[----:B------:R-:W-:-:S04]  /*7ad0*/  FSETP.NEU.FTZ.AND P0, PT, R0, RZ, PT ;  /* 0x000000ff0000720b */ /* 0x000fc80003f1d000 */
[----:B------:R-:W-:Y:S01]  /*7ae0*/  P2R R28, PR, RZ, 0x1 ;  /* 0x00000001ff1c7803 */ /* 0x000fe20000000000 */
[----:B------:R-:W-:Y:S05]  /*7af0*/  BRA `(.L_x_823) ;  /* 0x0000076000007947 */ /* 0x000fea0003800000 */
.L_x_830:
        /* <DEDUP_REMOVED lines=12> */
.L_x_837:
        /* <DEDUP_REMOVED lines=21> */
.L_x_841:
[----:B------:R-:W-:Y:S05]  /*7d10*/  BSYNC B1 ;  /* 0x0000000000017941 */ /* 0x000fea0003800000 */
.L_x_840:
[----:B------:R-:W-:Y:S01]  /*7d20*/  LEA R5, R0, 0x3b800000, 0x17 ;  /* 0x3b80000000057811 */ /* 0x000fe200078eb8ff */
[----:B------:R-:W-:-:S05]  /*7d30*/  IMAD.SHL.U32 R0, R3, 0x100000, RZ ;  /* 0x0010000003007824 */ /* 0x000fca00078e00ff */
[----:B------:R-:W-:Y:S02]  /*7d40*/  LOP3.LUT R0, R5, R0, R6, 0xfe, !PT ;  /* 0x0000000005007212 */ /* 0x000fe400078efe06 */
.L_x_839:
[----:B------:R-:W-:Y:S05]  /*7d50*/  BSYNC B0 ;  /* 0x0000000000007941 */ /* 0x000fea0003800000 */
.L_x_838:
[----:B------:R-:W-:-:S04]  /*7d60*/  FSETP.NEU.FTZ.AND P0, PT, R0, RZ, PT ;  /* 0x000000ff0000720b */ /* 0x000fc80003f1d000 */
[----:B------:R-:W-:Y:S01]  /*7d70*/  P2R R28, PR, RZ, 0x1 ;  /* 0x00000001ff1c7803 */ /* 0x000fe20000000000 */
[----:B------:R-:W-:Y:S05]  /*7d80*/  BRA `(.L_x_823) ;  /* 0x000004d000007947 */ /* 0x000fea0003800000 */
.L_x_836:
        /* <DEDUP_REMOVED lines=21> */
.L_x_845:
[----:B------:R-:W-:Y:S05]  /*7ee0*/  BSYNC B1 ;  /* 0x0000000000017941 */ /* 0x000fea0003800000 */
.L_x_844:
[----:B------:R-:W-:Y:S01]  /*7ef0*/  LEA R5, R0, 0x37800000, 0x17 ;  /* 0x3780000000057811 */ /* 0x000fe200078eb8ff */
[----:B------:R-:W-:-:S05]  /*7f00*/  IMAD.SHL.U32 R0, R3, 0x200000, RZ ;  /* 0x0020000003007824 */ /* 0x000fca00078e00ff */
[----:B------:R-:W-:Y:S02]  /*7f10*/  LOP3.LUT R0, R5, R0, R6, 0xfe, !PT ;  /* 0x0000000005007212 */ /* 0x000fe400078efe06 */
.L_x_843:
[----:B------:R-:W-:Y:S05]  /*7f20*/  BSYNC B0 ;  /* 0x0000000000007941 */ /* 0x000fea0003800000 */
.L_x_842:
[----:B------:R-:W-:-:S04]  /*7f30*/  FSETP.NEU.FTZ.AND P0, PT, R0, RZ, PT ;  /* 0x000000ff0000720b */ /* 0x000fc80003f1d000 */
[----:B------:R-:W-:Y:S01]  /*7f40*/  P2R R28, PR, RZ, 0x1 ;  /* 0x00000001ff1c7803 */ /* 0x000fe20000000000 */
[----:B------:R-:W-:Y:S05]  /*7f50*/  BRA `(.L_x_823) ;  /* 0x0000030000007947 */ /* 0x000fea0003800000 */
.L_x_835:
        /* <DEDUP_REMOVED lines=14> */
.L_x_849:
[----:B------:R-:W-:Y:S05]  /*8040*/  BSYNC B0 ;  /* 0x0000000000007941 */ /* 0x000fea0003800000 */
.L_x_848:
[----:B------:R-:W-:-:S04]  /*8050*/  FSETP.NEU.FTZ.AND P0, PT, R0, RZ, PT ;  /* 0x000000ff0000720b */ /* 0x000fc80003f1d000 */
[----:B------:R-:W-:Y:S01]  /*8060*/  P2R R28, PR, RZ, 0x1 ;  /* 0x00000001ff1c7803 */ /* 0x000fe20000000000 */
[----:B------:R-:W-:Y:S05]  /*8070*/  BRA `(.L_x_823) ;  /* 0x000001e000007947 */ /* 0x000fea0003800000 */
.L_x_822:
        /* <DEDUP_REMOVED lines=19> */
[----:B------:R-:W-:-:S04]  /*81b0*/  PLOP3.LUT P0, PT, PT, PT, PT, 0x8, 0x0 ;  /* 0x000000000000781c */ /* 0x000fc80003f0e170 */
[----:B------:R-:W-:Y:S01]  /*81c0*/  P2R R28, PR, RZ, 0x1 ;  /* 0x00000001ff1c7803 */ /* 0x000fe20000000000 */
[----:B------:R-:W-:Y:S05]  /*81d0*/  BRA `(.L_x_823) ;  /* 0x0000008000007947 */ /* 0x000fea0003800000 */
.L_x_847:
[----:B------:R-:W2:Y:S02]  /*81e0*/  LDG.E.64 R4, [R4.64] ;  /* 0x0000002404047981 */ /* 0x000ea4000c1e1b00 */
[----:B--2---:R-:W-:-:S04]  /*81f0*/  ISETP.NE.U32.AND P0, PT, R4, RZ, PT ;  /* 0x000000ff0400720c */ /* 0x004fc80003f05070 */
[----:B------:R-:W-:-:S04]  /*8200*/  ISETP.NE.AND.EX P0, PT, R5, RZ, PT, P0 ;  /* 0x000000ff0500720c */ /* 0x000fc80003f05300 */
[----:B------:R-:W-:Y:S01]  /*8210*/  P2R R28, PR, RZ, 0x1 ;  /* 0x00000001ff1c7803 */ /* 0x000fe20000000000 */
[----:B------:R-:W-:Y:S05]  /*8220*/  BRA `(.L_x_823) ;  /* 0x0000003000007947 */ /* 0x000fea0003800000 */
.L_x_846:
[----:B------:R-:W2:Y:S02]  /*8230*/  LDG.E R4, [R4.64] ;  /* 0x0000002404047981 */ /* 0x000ea4000c1e1900 */
[----:B--2---:R-:W-:-:S04]  /*8240*/  ISETP.NE.AND P0, PT, R4, RZ, PT ;  /* 0x000000ff0400720c */ /* 0x004fc80003f05270 */
[----:B------:R-:W-:Y:S02]  /*8250*/  P2R R28, PR, RZ, 0x1 ;  /* 0x00000001ff1c7803 */ /* 0x000fe40000000000 */
.L_x_823:
[----:B------:R-:W0:Y:S01]  /*8260*/  LDC.U8 R3, c[0x0][0x19e] ;  /* 0x00006780ff037b82 */ /* 0x000e220000000000 */
[----:B------:R-:W-:-:S05]  /*8270*/  IMAD R4, R18, c[0x0][0x1a8], RZ ;  /* 0x00006a0012047a24 */ /* 0x000fca00078e02ff */
        /* <DEDUP_REMOVED lines=16> */
.L_x_853:
[----:B------:R0:W5:Y:S01]  /*8380*/  LDG.E.U8 R18, [R4.64] ;  /* 0x0000002404127981 */ /* 0x000162000c1e1100 */
[----:B------:R-:W-:Y:S01]  /*8390*/  IMAD.MOV.U32 R19, RZ, RZ, RZ ;  /* 0x000000ffff137224 */ /* 0x000fe200078e00ff */
[----:B------:R-:W-:Y:S05]  /*83a0*/  BRA `(.L_x_855) ;  /* 0x00000d5000007947 */ /* 0x000fea0003800000 */
.L_x_852:
        /* <DEDUP_REMOVED lines=8> */
.L_x_857:
[----:B------:R-:W2:Y:S02]  /*8430*/  LDG.E R18, [R4.64] ;  /* 0x0000002404127981 */ /* 0x000ea4000c1e1900 */
[----:B--2---:R-:W-:Y:S01]  /*8440*/  SHF.R.S32.HI R19, RZ, 0x1f, R18 ;  /* 0x0000001fff137819 */ /* 0x004fe20000011412 */
[----:B------:R-:W-:Y:S05]  /*8450*/  BRA `(.L_x_855) ;  /* 0x00000ca000007947 */ /* 0x000fea0003800000 */
.L_x_856:
[----:B------:R-:W2:Y:S02]  /*8460*/  LDG.E.S16 R18, [R4.64] ;  /* 0x0000002404127981 */ /* 0x000ea4000c1e1700 */
[----:B--2---:R-:W-:Y:S01]  /*8470*/  SHF.R.S32.HI R19, RZ, 0x1f, R18 ;  /* 0x0000001fff137819 */ /* 0x004fe20000011412 */
[----:B------:R-:W-:Y:S05]  /*8480*/  BRA `(.L_x_855) ;  /* 0x00000c7000007947 */ /* 0x000fea0003800000 */
.L_x_851:
[----:B------:R-:W-:-:S13]  /*8490*/  ISETP.GT.AND P0, PT, R0, 0x6, PT ;  /* 0x000000060000780c */ /* 0x000fda0003f04270 */
[----:B------:R-:W-:Y:S05]  /*84a0*/  @P0 BRA `(.L_x_858) ;  /* 0x000000b000000947 */ /* 0x000fea0003800000 */
[----:B------:R-:W-:-:S13]  /*84b0*/  ISETP.NE.AND P0, PT, R0, 0x5, PT ;  /* 0x000000050000780c */ /* 0x000fda0003f05270 */
[----:B------:R-:W-:Y:S05]  /*84c0*/  @!P0 BRA `(.L_x_859) ;  /* 0x0000005000008947 */ /* 0x000fea0003800000 */
[----:B------:R-:W-:-:S13]  /*84d0*/  ISETP.NE.AND P0, PT, R0, 0x6, PT ;  /* 0x000000060000780c */ /* 0x000fda0003f05270 */
[----:B------:R-:W-:Y:S05]  /*84e0*/  @P0 BRA `(.L_x_854) ;  /* 0x00000a8000000947 */ /* 0x000fea0003800000 */
[----:B------:R-:W2:Y:S02]  /*84f0*/  LDG.E R4, [R4.64] ;  /* 0x0000002404047981 */ /* 0x000ea4000c1e1900 */
[----:B--2---:R0:W2:Y:S01]  /*8500*/  F2I.S64.TRUNC R18, R4 ;  /* 0x0000000400127311 */ /* 0x0040a2000020d900 */
[----:B------:R-:W-:Y:S05]  /*8510*/  BRA `(.L_x_855) ;  /* 0x00000be000007947 */ /* 0x000fea0003800000 */
.L_x_859:
[----:B------:R-:W2:Y:S02]  /*8520*/  LDG.E.U16 R4, [R4.64] ;  /* 0x0000002404047981 */ /* 0x000ea4000c1e1500 */
[----:B--2---:R-:W-:-:S06]  /*8530*/  HADD2.F32 R18, -RZ, R4.H0_H0 ;  /* 0x20000004ff127230 */ /* 0x004fcc0000004100 */
[----:B------:R-:W0:Y:S01]  /*8540*/  F2I.S64.TRUNC R18, R18 ;  /* 0x0000001200127311 */ /* 0x000e22000020d900 */
[----:B------:R-:W-:Y:S05]  /*8550*/  BRA `(.L_x_855) ;  /* 0x00000ba000007947 */ /* 0x000fea0003800000 */
.L_x_858:
[----:B------:R-:W-:-:S13]  /*8560*/  ISETP.NE.AND P0, PT, R0, 0x7, PT ;  /* 0x000000070000780c */ /* 0x000fda0003f05270 */
[----:B------:R-:W-:Y:S05]  /*8570*/  @!P0 BRA `(.L_x_860) ;  /* 0x000000b000008947 */ /* 0x000fea0003800000 */
[----:B------:R-:W-:-:S13]  /*8580*/  ISETP.NE.AND P0, PT, R0, 0x8, PT ;  /* 0x000000080000780c */ /* 0x000fda0003f05270 */
[----:B------:R-:W-:Y:S05]  /*8590*/  @!P0 BRA `(.L_x_861) ;  /* 0x0000005000008947 */ /* 0x000fea0003800000 */
[----:B------:R-:W-:-:S13]  /*85a0*/  ISETP.NE.AND P0, PT, R0, 0x9, PT ;  /* 0x000000090000780c */ /* 0x000fda0003f05270 */
[----:B------:R-:W-:Y:S05]  /*85b0*/  @P0 BRA `(.L_x_854) ;  /* 0x000009b000000947 */ /* 0x000fea0003800000 */
[----:B------:R-:W2:Y:S02]  /*85c0*/  LDG.E R4, [R4.64] ;  /* 0x0000002404047981 */ /* 0x000ea4000c1e1900 */
[----:B--2---:R0:W2:Y:S01]  /*85d0*/  F2I.S64.TRUNC R18, R4 ;  /* 0x0000000400127311 */ /* 0x0040a2000020d900 */
[----:B------:R-:W-:Y:S05]  /*85e0*/  BRA `(.L_x_855) ;  /* 0x00000b1000007947 */ /* 0x000fea0003800000 */
.L_x_861:
[----:B------:R-:W2:Y:S02]  /*85f0*/  LDG.E.U16 R4, [R4.64] ;  /* 0x0000002404047981 */ /* 0x000ea4000c1e1500 */
[----:B--2---:R-:W-:-:S06]  /*8600*/  HADD2.F32 R18, -RZ, R4.H0_H0 ;  /* 0x20000004ff127230 */ /* 0x004fcc0000004100 */
[----:B------:R-:W0:Y:S01]  /*8610*/  F2I.S64.TRUNC R18, R18 ;  /* 0x0000001200127311 */ /* 0x000e22000020d900 */
[----:B------:R-:W-:Y:S05]  /*8620*/  BRA `(.L_x_855) ;  /* 0x00000ad000007947 */ /* 0x000fea0003800000 */
.L_x_860:
[----:B------:R-:W2:Y:S02]  /*8630*/  LDG.E.64 R4, [R4.64] ;  /* 0x0000002404047981 */ /* 0x000ea4000c1e1b00 */
[----:B--2---:R0:W2:Y:S01]  /*8640*/  F2I.S64.F64.TRUNC R18, R4 ;  /* 0x0000000400127311 */ /* 0x0040a2000030d900 */
[----:B------:R-:W-:Y:S05]  /*8650*/  BRA `(.L_x_855) ;  /* 0x00000aa000007947 */ /* 0x000fea0003800000 */
.L_x_850:
        /* <DEDUP_REMOVED lines=13> */
.L_x_864:
[----:B------:R-:W2:Y:S02]  /*8730*/  LDG.E.64 R4, [R4.64] ;  /* 0x0000002404047981 */ /* 0x000ea4000c1e1b00 */
[----:B--2---:R0:W2:Y:S01]  /*8740*/  F2I.S64.F64.TRUNC R18, R4 ;  /* 0x0000000400127311 */ /* 0x0040a2000030d900 */
[----:B------:R-:W-:Y:S05]  /*8750*/  BRA `(.L_x_855) ;  /* 0x000009a000007947 */ /* 0x000fea0003800000 */
.L_x_863:
        /* <DEDUP_REMOVED lines=25> */
[----:B------:R0:W2:Y:S01]  /*88f0*/  F2I.S64.TRUNC R18, R7 ;  /* 0x0000000700127311 */ /* 0x0000a2000020d900 */
[----:B------:R-:W-:Y:S05]  /*8900*/  BRA `(.L_x_855) ;  /* 0x000007f000007947 */ /* 0x000fea0003800000 */
.L_x_866:
        /* <DEDUP_REMOVED lines=12> */
[----:B------:R0:W2:Y:S01]  /*89d0*/  F2I.S64.TRUNC R18, R0 ;  /* 0x0000000000127311 */ /* 0x0000a2000020d900 */
[----:B------:R-:W-:Y:S05]  /*89e0*/  BRA `(.L_x_855) ;  /* 0x0000071000007947 */ /* 0x000fea0003800000 */
.L_x_865:
[----:B------:R-:W2:Y:S02]  /*89f0*/  LDG.E.U16 R18, [R4.64] ;  /* 0x0000002404127981 */ /* 0x000ea4000c1e1500 */
[----:B--2---:R-:W-:-:S06]  /*8a00*/  PRMT R18, RZ, 0x5410, R18 ;  /* 0x00005410ff127816 */ /* 0x004fcc0000000012 */
[----:B------:R-:W0:Y:S01]  /*8a10*/  F2I.S64.TRUNC R18, R18 ;  /* 0x0000001200127311 */ /* 0x000e22000020d900 */
[----:B------:R-:W-:Y:S05]  /*8a20*/  BRA `(.L_x_855) ;  /* 0x000006d000007947 */ /* 0x000fea0003800000 */
.L_x_862:
        /* <DEDUP_REMOVED lines=11> */
.L_x_869:
        /* <DEDUP_REMOVED lines=21> */
.L_x_873:
[----:B------:R-:W-:Y:S05]  /*8c30*/  BSYNC B1 ;  /* 0x0000000000017941 */ /* 0x000fea0003800000 */
.L_x_872:
[----:B------:R-:W-:Y:S01]  /*8c40*/  IMAD.SHL.U32 R3, R3, 0x100000, RZ ;  /* 0x0010000003037824 */ /* 0x000fe200078e00ff */
[----:B------:R-:W-:-:S04]  /*8c50*/  LEA R5, R0, 0x3b800000, 0x17 ;  /* 0x3b80000000057811 */ /* 0x000fc800078eb8ff */
[----:B------:R-:W-:Y:S02]  /*8c60*/  LOP3.LUT R18, R5, R3, R18, 0xfe, !PT ;  /* 0x0000000305127212 */ /* 0x000fe400078efe12 */
.L_x_871:
[----:B------:R-:W-:Y:S05]  /*8c70*/  BSYNC B0 ;  /* 0x0000000000007941 */ /* 0x000fea0003800000 */
.L_x_870:
[----:B------:R-:W0:Y:S01]  /*8c80*/  F2I.S64.TRUNC R18, R18 ;  /* 0x0000001200127311 */ /* 0x000e22000020d900 */
[----:B------:R-:W-:Y:S05]  /*8c90*/  BRA `(.L_x_855) ;  /* 0x0000046000007947 */ /* 0x000fea0003800000 */
.L_x_868:
        /* <DEDUP_REMOVED lines=21> */
.L_x_877:
[----:B------:R-:W-:Y:S05]  /*8df0*/  BSYNC B1 ;  /* 0x0000000000017941 */ /* 0x000fea0003800000 */
.L_x_876:
[----:B------:R-:W-:Y:S01]  /*8e00*/  IMAD.SHL.U32 R3, R3, 0x200000, RZ ;  /* 0x0020000003037824 */ /* 0x000fe200078e00ff */
[----:B------:R-:W-:-:S04]  /*8e10*/  LEA R5, R0, 0x37800000, 0x17 ;  /* 0x3780000000057811 */ /* 0x000fc800078eb8ff */
[----:B------:R-:W-:Y:S02]  /*8e20*/  LOP3.LUT R18, R5, R3, R18, 0xfe, !PT ;  /* 0x0000000305127212 */ /* 0x000fe400078efe12 */
.L_x_875:
[----:B------:R-:W-:Y:S05]  /*8e30*/  BSYNC B0 ;  /* 0x0000000000007941 */ /* 0x000fea0003800000 */
.L_x_874:
[----:B------:R-:W0:Y:S01]  /*8e40*/  F2I.S64.TRUNC R18, R18 ;  /* 0x0000001200127311 */ /* 0x000e22000020d900 */
[----:B------:R-:W-:Y:S05]  /*8e50*/  BRA `(.L_x_855) ;  /* 0x000002a000007947 */ /* 0x000fea0003800000 */
.L_x_867:
        /* <DEDUP_REMOVED lines=14> */
.L_x_881:
[----:B------:R-:W-:Y:S05]  /*8f40*/  BSYNC B0 ;  /* 0x0000000000007941 */ /* 0x000fea0003800000 */
.L_x_880:
[----:B------:R-:W0:Y:S01]  /*8f50*/  F2I.S64.TRUNC R18, R18 ;  /* 0x0000001200127311 */ /* 0x000e22000020d900 */
[----:B------:R-:W-:Y:S05]  /*8f60*/  BRA `(.L_x_855) ;  /* 0x0000019000007947 */ /* 0x000fea0003800000 */
.L_x_854:
        /* <DEDUP_REMOVED lines=18> */
[----:B01---5:R-:W-:Y:S05]  /*9090*/  CALL.ABS.NOINC R18 ;  /* 0x0000000012007343 */ /* 0x023fea0003c00000 */
[----:B------:R-:W-:Y:S01]  /*90a0*/  CS2R R18, SRZ ;  /* 0x0000000000127805 */ /* 0x000fe2000001ff00 */
[----:B------:R-:W-:Y:S05]  /*90b0*/  BRA `(.L_x_855) ;  /* 0x0000004000007947 */ /* 0x000fea0003800000 */
.L_x_879:
[----:B------:R0:W5:Y:S01]  /*90c0*/  LDG.E.64 R18, [R4.64] ;  /* 0x0000002404127981 */ /* 0x000162000c1e1b00 */
[----:B------:R-:W-:Y:S05]  /*90d0*/  BRA `(.L_x_855) ;  /* 0x0000002000007947 */ /* 0x000fea0003800000 */
.L_x_878:
[----:B------:R0:W5:Y:S01]  /*90e0*/  LDG.E R18, [R4.64] ;  /* 0x0000002404127981 */ /* 0x000162000c1e1900 */
[----:B------:R-:W-:-:S03]  /*90f0*/  IMAD.MOV.U32 R19, RZ, RZ, RZ ;  /* 0x000000ffff137224 */ /* 0x000fc600078e00ff */
.L_x_855:
[----:B------:R-:W-:Y:S02]  /*9100*/  ISETP.NE.AND P0, PT, R28, RZ, PT ;  /* 0x000000ff1c00720c */ /* 0x000fe40003f05270 */
[----:B------:R-:W-:Y:S02]  /*9110*/  IADD3 R29, R29, 0x80, RZ ;  /* 0x000000801d1d7810 */ /* 0x000fe40007ffe0ff */
[----:B------:R-:W-:-:S04]  /*9120*/  SEL R30, RZ, 0x1, !P0 ;  /* 0x00000001ff1e7807 */ /* 0x000fc80004000000 */
.L_x_785:
[----:B------:R-:W-:Y:S05]  /*9130*/  BSYNC B6 ;  /* 0x0000000000067941 */ /* 0x000fea0003800000 */
.L_x_784:
[----:B------:R-:W-:Y:S01]  /*9140*/  ISETP.GE.AND P0, PT, R29, R34, PT ;  /* 0x000000221d00720c */ /* 0x000fe20003f06270 */
[----:B------:R-:W-:Y:S01]  /*9150*/  BSSY B6, `(.L_x_882) ;  /* 0x00002e9000067945 */ /* 0x000fe20003800000 */
[----:B------:R-:W-:-:S11]  /*9160*/  PRMT R28, RZ, 0x7610, R28 ;  /* 0x00007610ff1c7816 */ /* 0x000fd6000000001c */
[----:B------:R-:W-:Y:S05]  /*9170*/  @P0 BRA `(.L_x_883) ;  /* 0x00002e6000000947 */ /* 0x000fea0003800000 */
[----:B------:R-:W3:Y:S01]  /*9180*/  LDC.U8 R3, c[0x0][0x19c] ;  /* 0x00006700ff037b82 */ /* 0x000ee20000000000 */
[----:B------:R-:W-:-:S04]  /*9190*/  IMAD R29, R35, 0x200, R29 ;  /* 0x00000200231d7824 */ /* 0x000fc800078e021d */
[----:B0-----:R-:W-:-:S05]  /*91a0*/  IMAD R4, R29, c[0x0][0x1a0], RZ ;  /* 0x000068001d047a24 */ /* 0x001fca00078e02ff */
[----:B------:R-:W-:-:S05]  /*91b0*/  IADD3 R4, P0, R4, c[0x0][0x180], RZ ;  /* 0x0000600004047a10 */ /* 0x000fca0007f1e0ff */
[----:B------:R-:W-:Y:S01]  /*91c0*/  IMAD.X R5, RZ, RZ, c[0x0][0x184], P0 ;  /* 0x00006100ff057624 */ /* 0x000fe200000e06ff */
[----:B---3--:R-:W-:-:S04]  /*91d0*/  PRMT R0, R3, 0x9910, RZ ;  /* 0x0000991003007816 */ /* 0x008fc800000000ff */
        /* <DEDUP_REMOVED lines=10> */
[----:B------:R-:W3:Y:S02]  /*9280*/  LDG.E.S8 R4, [R4.64] ;  /* 0x0000002404047981 */ /* 0x000ee4000c1e1300 */
[----:B---3--:R-:W0:Y:S02]  /*9290*/  I2F.S16 R0, R4 ;  /* 0x0000000400007306 */ /* 0x008e240000101400 */
[----:B0-----:R-:W-:-:S04]  /*92a0*/  F2FP.PACK_AB R0, RZ, R0 ;  /* 0x00000000ff00723e */ /* 0x001fc800000000ff */
[----:B------:R-:W-:Y:S01]  /*92b0*/  PRMT R28, R0, 0x7610, R28 ;  /* 0x00007610001c7816 */ /* 0x000fe2000000001c */
[----:B------:R-:W-:Y:S05]  /*92c0*/  BRA `(.L_x_889) ;  /* 0x00000f2000007947 */ /* 0x000fea0003800000 */
.L_x_887:
[----:B------:R-:W3:Y:S02]  /*92d0*/  LDG.E.U8 R4, [R4.64] ;  /* 0x0000002404047981 */ /* 0x000ee4000c1e1100 */
[----:B---3--:R-:W0:Y:S02]  /*92e0*/  I2F.U16 R0, R4 ;  /* 0x0000000400007306 */ /* 0x008e240000101000 */
[----:B0-----:R-:W-:-:S04]  /*92f0*/  F2FP.PACK_AB R0, RZ, R0 ;  /* 0x00000000ff00723e */ /* 0x001fc800000000ff */
[----:B------:R-:W-:Y:S01]  /*9300*/  PRMT R28, R0, 0x7610, R28 ;  /* 0x00007610001c7816 */ /* 0x000fe2000000001c */
[----:B------:R-:W-:Y:S05]  /*9310*/  BRA `(.L_x_889) ;  /* 0x00000ed000007947 */ /* 0x000fea0003800000 */
.L_x_886:
[----:B------:R-:W-:-:S13]  /*9320*/  ISETP.NE.AND P0, PT, R0, 0x2, PT ;  /* 0x000000020000780c */ /* 0x000fda0003f05270 */
[----:B------:R-:W-:Y:S05]  /*9330*/  @!P0 BRA `(.L_x_890) ;  /* 0x000000e000008947 */ /* 0x000fea0003800000 */
[----:B------:R-:W-:-:S13]  /*9340*/  ISETP.NE.AND P0, PT, R0, 0x3, PT ;  /* 0x000000030000780c */ /* 0x000fda0003f05270 */
[----:B------:R-:W-:Y:S05]  /*9350*/  @!P0 BRA `(.L_x_891) ;  /* 0x0000007000008947 */ /* 0x000fea0003800000 */
[----:B------:R-:W-:-:S13]  /*9360*/  ISETP.NE.AND P0, PT, R0, 0x4, PT ;  /* 0x000000040000780c */ /* 0x000fda0003f05270 */
[----:B------:R-:W-:Y:S05]  /*9370*/  @P0 BRA `(.L_x_888) ;  /* 0x00000c9000000947 */ /* 0x000fea0003800000 */
[----:B------:R-:W3:Y:S02]  /*9380*/  LDG.E.64 R4, [R4.64] ;  /* 0x0000002404047981 */ /* 0x000ee4000c1e1b00 */
[----:B---3--:R-:W0:Y:S02]  /*9390*/  I2F.S64 R0, R4 ;  /* 0x0000000400007312 */ /* 0x008e240000301400 */
[----:B0-----:R-:W-:-:S04]  /*93a0*/  F2FP.PACK_AB R0, RZ, R0 ;  /* 0x00000000ff00723e */ /* 0x001fc800000000ff */
[----:B------:R-:W-:Y:S01]  /*93b0*/  PRMT R28, R0, 0x7610, R28 ;  /* 0x00007610001c7816 */ /* 0x000fe2000000001c */
[----:B------:R-:W-:Y:S05]  /*93c0*/  BRA `(.L_x_889) ;  /* 0x00000e2000007947 */ /* 0x000fea0003800000 */
.L_x_891:
[----:B------:R-:W3:Y:S02]  /*93d0*/  LDG.E R4, [R4.64] ;  /* 0x0000002404047981 */ /* 0x000ee4000c1e1900 */
[----:B---3--:R-:W0:Y:S02]  /*93e0*/  I2F R0, R4 ;  /* 0x0000000400007306 */ /* 0x008e240000201400 */
[----:B0-----:R-:W-:-:S04]  /*93f0*/  F2FP.PACK_AB R0, RZ, R0 ;  /* 0x00000000ff00723e */ /* 0x001fc800000000ff */
[----:B------:R-:W-:Y:S01]  /*9400*/  PRMT R28, R0, 0x7610, R28 ;  /* 0x00007610001c7816 */ /* 0x000fe2000000001c */
[----:B------:R-:W-:Y:S05]  /*9410*/  BRA `(.L_x_889) ;  /* 0x00000dd000007947 */ /* 0x000fea0003800000 */
.L_x_890:
[----:B------:R-:W3:Y:S02]  /*9420*/  LDG.E.U16 R4, [R4.64] ;  /* 0x0000002404047981 */ /* 0x000ee4000c1e1500 */
[----:B---3--:R-:W0:Y:S02]  /*9430*/  I2F.S16 R0, R4 ;  /* 0x0000000400007306 */ /* 0x008e240000101400 */
[----:B0-----:R-:W-:-:S04]  /*9440*/  F2FP.PACK_AB R0, RZ, R0 ;  /* 0x00000000ff00723e */ /* 0x001fc800000000ff */
[----:B------:R-:W-:Y:S01]  /*9450*/  PRMT R28, R0, 0x7610, R28 ;  /* 0x00007610001c7816 */ /* 0x000fe2000000001c */
[----:B------:R-:W-:Y:S05]  /*9460*/  BRA `(.L_x_889) ;  /* 0x00000d8000007947 */ /* 0x000fea0003800000 */
.L_x_885:
[----:B------:R-:W-:-:S13]  /*9470*/  ISETP.GT.AND P0, PT, R0, 0x6, PT ;  /* 0x000000060000780c */ /* 0x000fda0003f04270 */
[----:B------:R-:W-:Y:S05]  /*9480*/  @P0 BRA `(.L_x_892) ;  /* 0x0000009000000947 */ /* 0x000fea0003800000 */
[----:B------:R-:W-:-:S13]  /*9490*/  ISETP.NE.AND P0, PT, R0, 0x5, PT ;  /* 0x000000050000780c */ /* 0x000fda0003f05270 */
[----:B------:R-:W-:Y:S05]  /*94a0*/  @!P0 BRA `(.L_x_893) ;  /* 0x0000005000008947 */ /* 0x000fea0003800000 */
[----:B------:R-:W-:-:S13]  /*94b0*/  ISETP.NE.AND P0, PT, R0, 0x6, PT ;  /* 0x000000060000780c */ /* 0x000fda0003f05270 */
[----:B------:R-:W-:Y:S05]  /*94c0*/  @P0 BRA `(.L_x_888) ;  /* 0x00000b4000000947 */ /* 0x000fea0003800000 */
[----:B------:R-:W3:Y:S02]  /*94d0*/  LDG.E R4, [R4.64] ;  /* 0x0000002404047981 */ /* 0x000ee4000c1e1900 */
[----:B---3--:R-:W-:Y:S01]  /*94e0*/  F2FP.PACK_AB R28, RZ, R4 ;  /* 0x00000004ff1c723e */ /* 0x008fe200000000ff */
[----:B------:R-:W-:Y:S05]  /*94f0*/  BRA `(.L_x_889) ;  /* 0x00000cf000007947 */ /* 0x000fea0003800000 */
.L_x_893:
[----:B------:R0:W5:Y:S01]  /*9500*/  LDG.E.U16 R28, [R4.64] ;  /* 0x00000024041c7981 */ /* 0x000162000c1e1500 */
[----:B------:R-:W-:Y:S05]  /*9510*/  BRA `(.L_x_889) ;  /* 0x00000cd000007947 */ /* 0x000fea0003800000 */
.L_x_892:
[----:B------:R-:W-:-:S13]  /*9520*/  ISETP.NE.AND P0, PT, R0, 0x7, PT ;  /* 0x000000070000780c */ /* 0x000fda0003f05270 */
[----:B------:R-:W-:Y:S05]  /*9530*/  @!P0 BRA `(.L_x_894) ;  /* 0x0000009000008947 */ /* 0x000fea0003800000 */
[----:B------:R-:W-:-:S13]  /*9540*/  ISETP.NE.AND P0, PT, R0, 0x8, PT ;  /* 0x000000080000780c */ /* 0x000fda0003f05270 */
[----:B------:R-:W-:Y:S05]  /*9550*/  @!P0 BRA `(.L_x_895) ;  /* 0x0000005000008947 */ /* 0x000fea0003800000 */
[----:B------:R-:W-:-:S13]  /*9560*/  ISETP.NE.AND P0, PT, R0, 0x9, PT ;  /* 0x000000090000780c */ /* 0x000fda0003f05270 */
[----:B------:R-:W-:Y:S05]  /*9570*/  @P0 BRA `(.L_x_888) ;  /* 0x00000a9000000947 */ /* 0x000fea0003800000 */
[----:B------:R-:W3:Y:S02]  /*9580*/  LDG.E R4, [R4.64] ;  /* 0x0000002404047981 */ /* 0x000ee4000c1e1900 */
[----:B---3--:R-:W-:Y:S01]  /*9590*/  F2FP.PACK_AB R28, RZ, R4 ;  /* 0x00000004ff1c723e */ /* 0x008fe200000000ff */
[----:B------:R-:W-:Y:S05]  /*95a0*/  BRA `(.L_x_889) ;  /* 0x00000c4000007947 */ /* 0x000fea0003800000 */
.L_x_895:
[----:B------:R0:W5:Y:S01]  /*95b0*/  LDG.E.U16 R28, [R4.64] ;  /* 0x00000024041c7981 */ /* 0x000162000c1e1500 */
[----:B------:R-:W-:Y:S05]  /*95c0*/  BRA `(.L_x_889) ;  /* 0x00000c2000007947 */ /* 0x000fea0003800000 */
.L_x_894:
[----:B------:R-:W3:Y:S02]  /*95d0*/  LDG.E.64 R4, [R4.64] ;  /* 0x0000002404047981 */ /* 0x000ee4000c1e1b00 */
[----:B---3--:R-:W0:Y:S01]  /*95e0*/  F2F.F32.F64 R0, R4 ;  /* 0x0000000400007310 */ /* 0x008e220000301000 */
[----:B------:R-:W0:-:S14]  /*95f0*/  DSETP.GEU.AND P0, PT, |R4|, c[0x2][0x0], PT ;  /* 0x008000000400762a */ /* 0x000e1c0003f0e200 */
[----:B0-----:R-:W-:-:S05]  /*9600*/  @!P0 FMUL R0, R0, 1.175494350822287508e-38 ;  /* 0x0080000000008820 */ /* 0x001fca0000400000 */
[----:B------:R-:W-:-:S04]  /*9610*/  F2FP.PACK_AB R0, RZ, R0 ;  /* 0x00000000ff00723e */ /* 0x000fc800000000ff */
[----:B------:R-:W-:Y:S01]  /*9620*/  PRMT R28, R0, 0x7610, R28 ;  /* 0x00007610001c7816 */ /* 0x000fe2000000001c */
[----:B------:R-:W-:Y:S05]  /*9630*/  BRA `(.L_x_889) ;  /* 0x00000bb000007947 */ /* 0x000fea0003800000 */
.L_x_884:
        /* <DEDUP_REMOVED lines=8> */
[----:B------:R-:W3:Y:S02]  /*96c0*/  LDG.E.U8 R4, [R4.64] ;  /* 0x0000002404047981 */ /* 0x000ee4000c1e1100 */
[----:B---3--:R-:W-:-:S04]  /*96d0*/  ISETP.NE.AND P0, PT, R4, RZ, PT ;  /* 0x000000ff0400720c */ /* 0x008fc80003f05270 */
[----:B------:R-:W-:-:S04]  /*96e0*/  FSEL R0, RZ, 1, !P0 ;  /* 0x3f800000ff007808 */ /* 0x000fc80004000000 */
[----:B------:R-:W-:-:S04]  /*96f0*/  F2FP.PACK_AB R0, RZ, R0 ;  /* 0x00000000ff00723e */ /* 0x000fc800000000ff */
[----:B------:R-:W-:Y:S01]  /*9700*/  PRMT R28, R0, 0x7610, R28 ;  /* 0x00007610001c7816 */ /* 0x000fe2000000001c */
[----:B------:R-:W-:Y:S05]  /*9710*/  BRA `(.L_x_889) ;  /* 0x00000ad000007947 */ /* 0x000fea0003800000 */
.L_x_898:
[----:B------:R-:W3:Y:S02]  /*9720*/  LDG.E.64 R4, [R4.64] ;  /* 0x0000002404047981 */ /* 0x000ee4000c1e1b00 */
[----:B---3--:R-:W0:Y:S01]  /*9730*/  F2F.F32.F64 R0, R4 ;  /* 0x0000000400007310 */ /* 0x008e220000301000 */
[----:B------:R-:W0:-:S14]  /*9740*/  DSETP.GEU.AND P0, PT, |R4|, c[0x2][0x0], PT ;  /* 0x008000000400762a */ /* 0x000e1c0003f0e200 */
[----:B0-----:R-:W-:-:S05]  /*9750*/  @!P0 FMUL R0, R0, 1.175494350822287508e-38 ;  /* 0x0080000000008820 */ /* 0x001fca0000400000 */
[----:B------:R-:W-:-:S04]  /*9760*/  F2FP.PACK_AB R0, RZ, R0 ;  /* 0x00000000ff00723e */ /* 0x000fc800000000ff */
[----:B------:R-:W-:Y:S01]  /*9770*/  PRMT R28, R0, 0x7610, R28 ;  /* 0x00007610001c7816 */ /* 0x000fe2000000001c */
[----:B------:R-:W-:Y:S05]  /*9780*/  BRA `(.L_x_889) ;  /* 0x00000a6000007947 */ /* 0x000fea0003800000 */
.L_x_897:
[----:B------:R-:W-:-:S13]  /*9790*/  ISETP.NE.AND P0, PT, R0, 0xf, PT ;  /* 0x0000000f0000780c */ /* 0x000fda0003f05270 */
[----:B------:R-:W-:Y:S05]  /*97a0*/  @!P0 BRA `(.L_x_899) ;  /* 0x0000029000008947 */ /* 0x000fea0003800000 */
[----:B------:R-:W-:-:S13]  /*97b0*/  ISETP.NE.AND P0, PT, R0, 0x17, PT ;  /* 0x000000170000780c */ /* 0x000fda0003f05270 */
[----:B------:R-:W-:Y:S05]  /*97c0*/  @!P0 BRA `(.L_x_900) ;  /* 0x0000018000008947 */ /* 0x000fea0003800000 */
[----:B------:R-:W-:-:S13]  /*97d0*/  ISETP.NE.AND P0, PT, R0, 0x18, PT ;  /* 0x000000180000780c */ /* 0x000fda0003f05270 */
[----:B------:R-:W-:Y:S05]  /*97e0*/  @P0 BRA `(.L_x_888) ;  /* 0x0000082000000947 */ /* 0x000fea0003800000 */
[----:B------:R-:W3:Y:S01]  /*97f0*/  LDG.E.U8 R0, [R4.64] ;  /* 0x0000002404007981 */ /* 0x000ee2000c1e1100 */
[----:B------:R-:W-:Y:S02]  /*9800*/  IMAD.MOV.U32 R9, RZ, RZ, -0x800000 ;  /* 0xff800000ff097424 */ /* 0x000fe400078e00ff */
[----:B---3--:R-:W-:-:S05]  /*9810*/  IMAD.SHL.U32 R0, R0, 0x1000000, RZ ;  /* 0x0100000000007824 */ /* 0x008fca00078e00ff */
        /* <DEDUP_REMOVED lines=19> */
.L_x_900:
[----:B------:R-:W3:Y:S02]  /*9950*/  LDG.E.U8 R4, [R4.64] ;  /* 0x0000002404047981 */ /* 0x000ee4000c1e1100 */
[----:B---3--:R-:W-:-:S05]  /*9960*/  IMAD.SHL.U32 R0, R4, 0x2000000, RZ ;  /* 0x0200000004007824 */ /* 0x008fca00078e00ff */
        /* <DEDUP_REMOVED lines=10> */
[----:B------:R-:W-:-:S04]  /*9a10*/  F2FP.PACK_AB R0, RZ, R0 ;  /* 0x00000000ff00723e */ /* 0x000fc800000000ff */
[----:B------:R-:W-:Y:S01]  /*9a20*/  PRMT R28, R0, 0x7610, R28 ;  /* 0x00007610001c7816 */ /* 0x000fe2000000001c */
[----:B------:R-:W-:Y:S05]  /*9a30*/  BRA `(.L_x_889) ;  /* 0x000007b000007947 */ /* 0x000fea0003800000 */
.L_x_899:
[----:B------:R-:W3:Y:S02]  /*9a40*/  LDG.E.U16 R0, [R4.64] ;  /* 0x0000002404007981 */ /* 0x000ee4000c1e1500 */
[----:B---3--:R-:W-:-:S04]  /*9a50*/  PRMT R0, RZ, 0x5410, R0 ;  /* 0x00005410ff007816 */ /* 0x008fc80000000000 */
[----:B------:R-:W-:-:S04]  /*9a60*/  F2FP.PACK_AB R0, RZ, R0 ;  /* 0x00000000ff00723e */ /* 0x000fc800000000ff */
[----:B------:R-:W-:Y:S01]  /*9a70*/  PRMT R28, R0, 0x7610, R28 ;  /* 0x00007610001c7816 */ /* 0x000fe2000000001c */
[----:B------:R-:W-:Y:S05]  /*9a80*/  BRA `(.L_x_889) ;  /* 0x0000076000007947 */ /* 0x000fea0003800000 */
.L_x_896:
        /* <DEDUP_REMOVED lines=8> */
[----:B------:R-:W3:Y:S02]  /*9b10*/  LDG.E.U16 R0, [R4.64] ;  /* 0x0000002404007981 */ /* 0x000ee4000c1e1500 */
[----:B---3--:R-:W0:Y:S02]  /*9b20*/  I2F.U16 R0, R0 ;  /* 0x0000000000007306 */ /* 0x008e240000101000 */
[----:B0-----:R-:W-:Y:S01]  /*9b30*/  F2FP.PACK_AB R28, RZ, R0 ;  /* 0x00000000ff1c723e */ /* 0x001fe200000000ff */
[----:B------:R-:W-:Y:S05]  /*9b40*/  BRA `(.L_x_889) ;  /* 0x000006a000007947 */ /* 0x000fea0003800000 */
.L_x_903:
[----:B------:R-:W3:Y:S01]  /*9b50*/  LDG.E.U8 R3, [R4.64] ;  /* 0x0000002404037981 */ /* 0x000ee2000c1e1100 */
[----:B------:R-:W-:Y:S01]  /*9b60*/  BSSY B0, `(.L_x_904) ;  /* 0x0000018000007945 */ /* 0x000fe20003800000 */
[----:B------:R-:W-:Y:S01]  /*9b70*/  IMAD.MOV.U32 R0, RZ, RZ, RZ ;  /* 0x000000ffff007224 */ /* 0x000fe200078e00ff */
[----:B---3--:R-:W-:-:S13]  /*9b80*/  ISETP.NE.AND P0, PT, R3, RZ, PT ;  /* 0x000000ff0300720c */ /* 0x008fda0003f05270 */
        /* <DEDUP_REMOVED lines=17> */
.L_x_907:
[----:B------:R-:W-:Y:S05]  /*9ca0*/  BSYNC B1 ;  /* 0x0000000000017941 */ /* 0x000fea0003800000 */
.L_x_906:
[----:B------:R-:W-:Y:S01]  /*9cb0*/  LEA R5, R0, 0x3b800000, 0x17 ;  /* 0x3b80000000057811 */ /* 0x000fe200078eb8ff */
[----:B------:R-:W-:-:S05]  /*9cc0*/  IMAD.SHL.U32 R0, R3, 0x100000, RZ ;  /* 0x0010000003007824 */ /* 0x000fca00078e00ff */
[----:B------:R-:W-:Y:S02]  /*9cd0*/  LOP3.LUT R0, R5, R0, R6, 0xfe, !PT ;  /* 0x0000000005007212 */ /* 0x000fe400078efe06 */
.L_x_905:
[----:B------:R-:W-:Y:S05]  /*9ce0*/  BSYNC B0 ;  /* 0x0000000000007941 */ /* 0x000fea0003800000 */
.L_x_904:
[----:B------:R-:W-:-:S04]  /*9cf0*/  F2FP.PACK_AB R0, RZ, R0 ;  /* 0x00000000ff00723e */ /* 0x000fc800000000ff */
[----:B------:R-:W-:Y:S01]  /*9d00*/  PRMT R28, R0, 0x7610, R28 ;  /* 0x00007610001c7816 */ /* 0x000fe2000000001c */
[----:B------:R-:W-:Y:S05]  /*9d10*/  BRA `(.L_x_889) ;  /* 0x000004d000007947 */ /* 0x000fea0003800000 */
.L_x_902:
        /* <DEDUP_REMOVED lines=21> */
.L_x_911:
[----:B------:R-:W-:Y:S05]  /*9e70*/  BSYNC B1 ;  /* 0x0000000000017941 */ /* 0x000fea0003800000 */
.L_x_910:
[----:B------:R-:W-:Y:S01]  /*9e80*/  LEA R5, R0, 0x37800000, 0x17 ;  /* 0x3780000000057811 */ /* 0x000fe200078eb8ff */
[----:B------:R-:W-:-:S05]  /*9e90*/  IMAD.SHL.U32 R0, R3, 0x200000, RZ ;  /* 0x0020000003007824 */ /* 0x000fca00078e00ff */
[----:B------:R-:W-:Y:S02]  /*9ea0*/  LOP3.LUT R0, R5, R0, R6, 0xfe, !PT ;  /* 0x0000000005007212 */ /* 0x000fe400078efe06 */
.L_x_909:
[----:B------:R-:W-:Y:S05]  /*9eb0*/  BSYNC B0 ;  /* 0x0000000000007941 */ /* 0x000fea0003800000 */
.L_x_908:
[----:B------:R-:W-:-:S04]  /*9ec0*/  F2FP.PACK_AB R0, RZ, R0 ;  /* 0x00000000ff00723e */ /* 0x000fc800000000ff */
[----:B------:R-:W-:Y:S01]  /*9ed0*/  PRMT R28, R0, 0x7610, R28 ;  /* 0x00007610001c7816 */ /* 0x000fe2000000001c */
[----:B------:R-:W-:Y:S05]  /*9ee0*/  BRA `(.L_x_889) ;  /* 0x0000030000007947 */ /* 0x000fea0003800000 */
.L_x_901:
[----:B------:R-:W-:-:S13]  /*9ef0*/  ISETP.NE.AND P0, PT, R0, 0x1c, PT ;  /* 0x0000001c0000780c */ /* 0x000fda0003f05270 */
[----:B------:R-:W-:Y:S05]  /*9f00*/  @!P0 BRA `(.L_x_912) ;  /* 0x000002a000008947 */ /* 0x000fea0003800000 */
[----:B------:R-:W-:-:S13]  /*9f10*/  ISETP.NE.AND P0, PT, R0, 0x1d, PT ;  /* 0x0000001d0000780c */ /* 0x000fda0003f05270 */
[----:B------:R-:W-:Y:S05]  /*9f20*/  @!P0 BRA `(.L_x_913) ;  /* 0x0000023000008947 */ /* 0x000fea0003800000 */
[----:B------:R-:W-:-:S13]  /*9f30*/  ISETP.NE.AND P0, PT, R0, 0x2c, PT ;  /* 0x0000002c0000780c */ /* 0x000fda0003f05270 */
[----:B------:R-:W-:Y:S05]  /*9f40*/  @P0 BRA `(.L_x_888) ;  /* 0x000000c000000947 */ /* 0x000fea0003800000 */
[----:B------:R-:W3:Y:S01]  /*9f50*/  LDG.E.U8 R4, [R4.64] ;  /* 0x0000002404047981 */ /* 0x000ee2000c1e1100 */
[----:B------:R-:W-:Y:S01]  /*9f60*/  BSSY B0, `(.L_x_914) ;  /* 0x0000007000007945 */ /* 0x000fe20003800000 */
[----:B------:R-:W-:Y:S01]  /*9f70*/  IMAD.MOV.U32 R0, RZ, RZ, 0x400000 ;  /* 0x00400000ff007424 */ /* 0x000fe200078e00ff */
[----:B---3--:R-:W-:-:S13]  /*9f80*/  ISETP.NE.AND P0, PT, R4, RZ, PT ;  /* 0x000000ff0400720c */ /* 0x008fda0003f05270 */
[----:B------:R-:W-:Y:S05]  /*9f90*/  @!P0 BRA `(.L_x_915) ;  /* 0x0000003000008947 */ /* 0x000fea0003800000 */
[----:B------:R-:W-:-:S13]  /*9fa0*/  ISETP.NE.AND P0, PT, R4, 0xff, PT ;  /* 0x000000ff0400780c */ /* 0x000fda0003f05270 */
[----:B------:R-:W-:Y:S02]  /*9fb0*/  @!P0 IMAD.MOV.U32 R0, RZ, RZ, 0x7f800001 ;  /* 0x7f800001ff008424 */ /* 0x000fe400078e00ff */
[----:B------:R-:W-:Y:S02]  /*9fc0*/  @P0 IMAD.SHL.U32 R0, R4, 0x800000, RZ ;  /* 0x0080000004000824 */ /* 0x000fe400078e00ff */
.L_x_915:
[----:B------:R-:W-:Y:S05]  /*9fd0*/  BSYNC B0 ;  /* 0x0000000000007941 */ /* 0x000fea0003800000 */
.L_x_914:
[----:B------:R-:W-:-:S04]  /*9fe0*/  F2FP.PACK_AB R0, RZ, R0 ;  /* 0x00000000ff00723e */ /* 0x000fc800000000ff */
[----:B------:R-:W-:Y:S01]  /*9ff0*/  PRMT R28, R0, 0x7610, R28 ;  /* 0x00007610001c7816 */ /* 0x000fe2000000001c */
[----:B------:R-:W-:Y:S05]  /*a000*/  BRA `(.L_x_889) ;  /* 0x000001e000007947 */ /* 0x000fea0003800000 */
.L_x_888:
        /* <DEDUP_REMOVED lines=18> */
[----:B012--5:R-:W-:Y:S05]  /*a130*/  CALL.ABS.NOINC R36 ;  /* 0x0000000024007343 */ /* 0x027fea0003c00000 */
[----:B------:R-:W-:Y:S01]  /*a140*/  PRMT R28, RZ, 0x7610, R28 ;  /* 0x00007610ff1c7816 */ /* 0x000fe2000000001c */
[----:B------:R-:W-:Y:S05]  /*a150*/  BRA `(.L_x_889) ;  /* 0x0000009000007947 */ /* 0x000fea0003800000 */
.L_x_913:
[----:B------:R-:W3:Y:S02]  /*a160*/  LDG.E.64 R4, [R4.64] ;  /* 0x0000002404047981 */ /* 0x000ee4000c1e1b00 */
[----:B---3--:R-:W0:Y:S02]  /*a170*/  I2F.U64 R0, R4 ;  /* 0x0000000400007312 */ /* 0x008e240000301000 */
[----:B0-----:R-:W-:-:S04]  /*a180*/  F2FP.PACK_AB R0, RZ, R0 ;  /* 0x00000000ff00723e */ /* 0x001fc800000000ff */
[----:B------:R-:W-:Y:S01]  /*a190*/  PRMT R28, R0, 0x7610, R28 ;  /* 0x00007610001c7816 */ /* 0x000fe2000000001c */
[----:B------:R-:W-:Y:S05]  /*a1a0*/  BRA `(.L_x_889) ;  /* 0x0000004000007947 */ /* 0x000fea0003800000 */
.L_x_912:
[----:B------:R-:W3:Y:S02]  /*a1b0*/  LDG.E R4, [R4.64] ;  /* 0x0000002404047981 */ /* 0x000ee4000c1e1900 */
[----:B---3--:R-:W0:Y:S02]  /*a1c0*/  I2F.U32 R0, R4 ;  /* 0x0000000400007306 */ /* 0x008e240000201000 */
[----:B0-----:R-:W-:-:S04]  /*a1d0*/  F2FP.PACK_AB R0, RZ, R0 ;  /* 0x00000000ff00723e */ /* 0x001fc800000000ff */
[----:B------:R-:W-:Y:S02]  /*a1e0*/  PRMT R28, R0, 0x7610, R28 ;  /* 0x00007610001c7816 */ /* 0x000fe4000000001c */
.L_x_889:
[----:B------:R-:W3:Y:S01]  /*a1f0*/  LDC.U8 R3, c[0x0][0x19d] ;  /* 0x00006740ff037b82 */ /* 0x000ee20000000000 */
        /* <DEDUP_REMOVED lines=14> */
[----:B------:R-:W3:Y:S02]  /*a2e0*/  LDG.E.U8 R4, [R4.64] ;  /* 0x0000002404047981 */ /* 0x000ee4000c1e1100 */
[----:B---3--:R-:W-:Y:S01]  /*a2f0*/  ISETP.NE.AND P0, PT, R4, RZ, PT ;  /* 0x000000ff0400720c */ /* 0x008fe20003f05270 */
[----:B------:R-:W-:Y:S05]  /*a300*/  BRA `(.L_x_921) ;  /* 0x00000e3000007947 */ /* 0x000fea0003800000 */
.L_x_919:
[----:B------:R-:W3:Y:S02]  /*a310*/  LDG.E.U8 R4, [R4.64] ;  /* 0x0000002404047981 */ /* 0x000ee4000c1e1100 */
[----:B---3--:R-:W-:Y:S01]  /*a320*/  ISETP.NE.AND P0, PT, R4, RZ, PT ;  /* 0x000000ff0400720c */ /* 0x008fe20003f05270 */
[----:B------:R-:W-:Y:S05]  /*a330*/  BRA `(.L_x_921) ;  /* 0x00000e0000007947 */ /* 0x000fea0003800000 */
.L_x_918:
[----:B------:R-:W-:-:S13]  /*a340*/  ISETP.NE.AND P0, PT, R0, 0x2, PT ;  /* 0x000000020000780c */ /* 0x000fda0003f05270 */
[----:B------:R-:W-:Y:S05]  /*a350*/  @!P0 BRA `(.L_x_922) ;  /* 0x000000b000008947 */ /* 0x000fea0003800000 */
[----:B------:R-:W-:-:S13]  /*a360*/  ISETP.NE.AND P0, PT, R0, 0x3, PT ;  /* 0x000000030000780c */ /* 0x000fda0003f05270 */
[----:B------:R-:W-:Y:S05]  /*a370*/  @!P0 BRA `(.L_x_923) ;  /* 0x0000006000008947 */ /* 0x000fea0003800000 */
[----:B------:R-:W-:-:S13]  /*a380*/  ISETP.NE.AND P0, PT, R0, 0x4, PT ;  /* 0x000000040000780c */ /* 0x000fda0003f05270 */
[----:B------:R-:W-:Y:S05]  /*a390*/  @P0 BRA `(.L_x_920) ;  /* 0x00000bf000000947 */ /* 0x000fea0003800000 */
[----:B------:R-:W3:Y:S02]  /*a3a0*/  LDG.E.64 R4, [R4.64] ;  /* 0x0000002404047981 */ /* 0x000ee4000c1e1b00 */
[----:B---3--:R-:W-:-:S04]  /*a3b0*/  ISETP.NE.U32.AND P0, PT, R4, RZ, PT ;  /* 0x000000ff0400720c */ /* 0x008fc80003f05070 */
[----:B------:R-:W-:Y:S01]  /*a3c0*/  ISETP.NE.AND.EX P0, PT, R5, RZ, PT, P0 ;  /* 0x000000ff0500720c */ /* 0x000fe20003f05300 */
[----:B------:R-:W-:Y:S05]  /*a3d0*/  BRA `(.L_x_921) ;  /* 0x00000d6000007947 */ /* 0x000fea0003800000 */
.L_x_923:
[----:B------:R-:W3:Y:S02]  /*a3e0*/  LDG.E R4, [R4.64] ;  /* 0x0000002404047981 */ /* 0x000ee4000c1e1900 */
[----:B---3--:R-:W-:Y:S01]  /*a3f0*/  ISETP.NE.AND P0, PT, R4, RZ, PT ;  /* 0x000000ff0400720c */ /* 0x008fe20003f05270 */
[----:B------:R-:W-:Y:S05]  /*a400*/  BRA `(.L_x_921) ;  /* 0x00000d3000007947 */ /* 0x000fea0003800000 */
.L_x_922:
[----:B------:R-:W3:Y:S02]  /*a410*/  LDG.E.U16 R4, [R4.64] ;  /* 0x0000002404047981 */ /* 0x000ee4000c1e1500 */
[----:B---3--:R-:W-:Y:S01]  /*a420*/  ISETP.NE.AND P0, PT, R4, RZ, PT ;  /* 0x000000ff0400720c */ /* 0x008fe20003f05270 */
[----:B------:R-:W-:Y:S05]  /*a430*/  BRA `(.L_x_921) ;  /* 0x00000d0000007947 */ /* 0x000fea0003800000 */
.L_x_917:
[----:B------:R-:W-:-:S13]  /*a440*/  ISETP.GT.AND P0, PT, R0, 0x6, PT ;  /* 0x000000060000780c */ /* 0x000fda0003f04270 */
[----:B------:R-:W-:Y:S05]  /*a450*/  @P0 BRA `(.L_x_924) ;  /* 0x000000b000000947 */ /* 0x000fea0003800000 */
[----:B------:R-:W-:-:S13]  /*a460*/  ISETP.NE.AND P0, PT, R0, 0x5, PT ;  /* 0x000000050000780c */ /* 0x000fda0003f05270 */
[----:B------:R-:W-:Y:S05]  /*a470*/  @!P0 BRA `(.L_x_925) ;  /* 0x0000005000008947 */ /* 0x000fea0003800000 */
[----:B------:R-:W-:-:S13]  /*a480*/  ISETP.NE.AND P0, PT, R0, 0x6, PT ;  /* 0x000000060000780c */ /* 0x000fda0003f05270 */
[----:B------:R-:W-:Y:S05]  /*a490*/  @P0 BRA `(.L_x_920) ;  /* 0x00000af000000947 */ /* 0x000fea0003800000 */
[----:B------:R-:W3:Y:S02]  /*a4a0*/  LDG.E R4, [R4.64] ;  /* 0x0000002404047981 */ /* 0x000ee4000c1e1900 */
[----:B---3--:R-:W-:Y:S01]  /*a4b0*/  FSETP.NEU.FTZ.AND P0, PT, R4, RZ, PT ;  /* 0x000000ff0400720b */ /* 0x008fe20003f1d000 */
[----:B------:R-:W-:Y:S05]  /*a4c0*/  BRA `(.L_x_921) ;  /* 0x00000c7000007947 */ /* 0x000fea0003800000 */
.L_x_925:
[----:B------:R-:W3:Y:S02]  /*a4d0*/  LDG.E.U16 R0, [R4.64] ;  /* 0x0000002404007981 */ /* 0x000ee4000c1e1500 */
[----:B---3--:R-:W-:-:S05]  /*a4e0*/  HADD2.F32 R0, -RZ, R0.H0_H0 ;  /* 0x20000000ff007230 */ /* 0x008fca0000004100 */
[----:B------:R-:W-:Y:S01]  /*a4f0*/  FSETP.NEU.FTZ.AND P0, PT, R0, RZ, PT ;  /* 0x000000ff0000720b */ /* 0x000fe20003f1d000 */
[----:B------:R-:W-:Y:S05]  /*a500*/  BRA `(.L_x_921) ;  /* 0x00000c3000007947 */ /* 0x000fea0003800000 */
.L_x_924:
[----:B------:R-:W-:-:S13]  /*a510*/  ISETP.NE.AND P0, PT, R0, 0x7, PT ;  /* 0x000000070000780c */ /* 0x000fda0003f05270 */
[----:B------:R-:W-:Y:S05]  /*a520*/  @!P0 BRA `(.L_x_926) ;  /* 0x0000013000008947 */ /* 0x000fea0003800000 */
[----:B------:R-:W-:-:S13]  /*a530*/  ISETP.NE.AND P0, PT, R0, 0x8, PT ;  /* 0x000000080000780c */ /* 0x000fda0003f05270 */
[----:B------:R-:W-:Y:S05]  /*a540*/  @!P0 BRA `(.L_x_927) ;  /* 0x0000007000008947 */ /* 0x000fea0003800000 */
[----:B------:R-:W-:-:S13]  /*a550*/  ISETP.NE.AND P0, PT, R0, 0x9, PT ;  /* 0x000000090000780c */ /* 0x000fda0003f05270 */
[----:B------:R-:W-:Y:S05]  /*a560*/  @P0 BRA `(.L_x_920) ;  /* 0x00000a2000000947 */ /* 0x000fea0003800000 */
[----:B------:R-:W3:Y:S02]  /*a570*/  LDG.E.64 R4, [R4.64] ;  /* 0x0000002404047981 */ /* 0x000ee4000c1e1b00 */
[----:B---3--:R-:W-:Y:S02]  /*a580*/  FSETP.NEU.FTZ.AND P0, PT, R4, RZ, PT ;  /* 0x000000ff0400720b */ /* 0x008fe40003f1d000 */
[----:B------:R-:W-:-:S04]  /*a590*/  FSETP.NEU.FTZ.AND P1, PT, R5, RZ, PT ;  /* 0x000000ff0500720b */ /* 0x000fc80003f3d000 */
[----:B------:R-:W-:Y:S01]  /*a5a0*/  PLOP3.LUT P0, PT, P0, P1, PT, 0xa8, 0x0 ;  /* 0x000000000000781c */ /* 0x000fe20000703570 */
[----:B------:R-:W-:Y:S05]  /*a5b0*/  BRA `(.L_x_921) ;  /* 0x00000b8000007947 */ /* 0x000fea0003800000 */
.L_x_927:
[----:B------:R-:W3:Y:S02]  /*a5c0*/  LDG.E R3, [R4.64] ;  /* 0x0000002404037981 */ /* 0x000ee4000c1e1900 */
[----:B---3--:R-:W-:-:S05]  /*a5d0*/  HADD2.F32 R0, -RZ, R3.H0_H0 ;  /* 0x20000003ff007230 */ /* 0x008fca0000004100 */
[----:B------:R-:W-:Y:S01]  /*a5e0*/  FSETP.NEU.FTZ.AND P0, PT, R0, RZ, PT ;  /* 0x000000ff0000720b */ /* 0x000fe20003f1d000 */
[----:B------:R-:W-:-:S12]  /*a5f0*/  IMAD.MOV.U32 R0, RZ, RZ, 0x1 ;  /* 0x00000001ff007424 */ /* 0x000fd800078e00ff */
[----:B------:R-:W-:-:S05]  /*a600*/  @!P0 HADD2.F32 R3, -RZ, R3.H1_H1 ;  /* 0x30000003ff038230 */ /* 0x000fca0000004100 */
[----:B------:R-:W-:-:S04]  /*a610*/  @!P0 FSETP.NEU.FTZ.AND P1, PT, R3, RZ, PT ;  /* 0x000000ff0300820b */ /* 0x000fc80003f3d000 */
[----:B------:R-:W-:-:S04]  /*a620*/  @!P0 SEL R0, RZ, 0x1, !P1 ;  /* 0x00000001ff008807 */ /* 0x000fc80004800000 */
[----:B------:R-:W-:-:S04]  /*a630*/  PRMT R0, R0, 0x9910, RZ ;  /* 0x0000991000007816 */ /* 0x000fc800000000ff */
[----:B------:R-:W-:Y:S01]  /*a640*/  ISETP.NE.AND P0, PT, R0, RZ, PT ;  /* 0x000000ff0000720c */ /* 0x000fe20003f05270 */
[----:B------:R-:W-:Y:S05]  /*a650*/  BRA `(.L_x_921) ;  /* 0x00000ae000007947 */ /* 0x000fea0003800000 */
.L_x_926:
[----:B------:R-:W3:Y:S02]  /*a660*/  LDG.E.64 R4, [R4.64] ;  /* 0x0000002404047981 */ /* 0x000ee4000c1e1b00 */
[----:B---3--:R0:W3:Y:S01]  /*a670*/  DSETP.NEU.AND P0, PT, R4, RZ, PT ;  /* 0x000000ff0400722a */ /* 0x0080e20003f0d000 */
[----:B------:R-:W-:Y:S05]  /*a680*/  BRA `(.L_x_921) ;  /* 0x00000ab000007947 */ /* 0x000fea0003800000 */
.L_x_916:
        /* <DEDUP_REMOVED lines=9> */
[----:B---3--:R-:W-:Y:S01]  /*a720*/  ISETP.NE.AND P0, PT, R4, RZ, PT ;  /* 0x000000ff0400720c */ /* 0x008fe20003f05270 */
[----:B------:R-:W-:Y:S05]  /*a730*/  BRA `(.L_x_921) ;  /* 0x00000a0000007947 */ /* 0x000fea0003800000 */
.L_x_930:
[----:B------:R-:W3:Y:S02]  /*a740*/  LDG.E.128 R4, [R4.64] ;  /* 0x0000002404047981 */ /* 0x000ee4000c1e1d00 */
[----:B---3--:R-:W0:-:S06]  /*a750*/  DSETP.NEU.AND P0, PT, R6, RZ, PT ;  /* 0x000000ff0600722a */ /* 0x008e0c0003f0d000 */
[----:B0-----:R0:W3:Y:S01]  /*a760*/  DSETP.NEU.OR P0, PT, R4, RZ, P0 ;  /* 0x000000ff0400722a */ /* 0x0010e2000070d400 */
[----:B------:R-:W-:Y:S05]  /*a770*/  BRA `(.L_x_921) ;  /* 0x000009c000007947 */ /* 0x000fea0003800000 */
.L_x_929:
        /* <DEDUP_REMOVED lines=25> */
[----:B------:R-:W-:Y:S01]  /*a910*/  FSETP.NEU.FTZ.AND P0, PT, R7, RZ, PT ;  /* 0x000000ff0700720b */ /* 0x000fe20003f1d000 */
[----:B------:R-:W-:Y:S05]  /*a920*/  BRA `(.L_x_921) ;  /* 0x0000081000007947 */ /* 0x000fea0003800000 */
.L_x_932:
        /* <DEDUP_REMOVED lines=12> */
[----:B------:R-:W-:Y:S01]  /*a9f0*/  FSETP.NEU.FTZ.AND P0, PT, R0, RZ, PT ;  /* 0x000000ff0000720b */ /* 0x000fe20003f1d000 */
[----:B------:R-:W-:Y:S05]  /*aa00*/  BRA `(.L_x_921) ;  /* 0x0000073000007947 */ /* 0x000fea0003800000 */
.L_x_931:
[----:B------:R-:W3:Y:S02]  /*aa10*/  LDG.E.U16 R0, [R4.64] ;  /* 0x0000002404007981 */ /* 0x000ee4000c1e1500 */
[----:B---3--:R-:W-:-:S04]  /*aa20*/  PRMT R0, RZ, 0x5410, R0 ;  /* 0x00005410ff007816 */ /* 0x008fc80000000000 */
[----:B------:R-:W-:Y:S01]  /*aa30*/  FSETP.NEU.FTZ.AND P0, PT, R0, RZ, PT ;  /* 0x000000ff0000720b */ /* 0x000fe20003f1d000 */
[----:B------:R-:W-:Y:S05]  /*aa40*/  BRA `(.L_x_921) ;  /* 0x000006f000007947 */ /* 0x000fea0003800000 */
.L_x_928:
        /* <DEDUP_REMOVED lines=9> */
[----:B---3--:R-:W-:Y:S01]  /*aae0*/  ISETP.NE.AND P0, PT, R4, RZ, PT ;  /* 0x000000ff0400720c */ /* 0x008fe20003f05270 */
[----:B------:R-:W-:Y:S05]  /*aaf0*/  BRA `(.L_x_921) ;  /* 0x0000064000007947 */ /* 0x000fea0003800000 */
.L_x_935:
        /* <DEDUP_REMOVED lines=21> */
.L_x_939:
[----:B------:R-:W-:Y:S05]  /*ac50*/  BSYNC B1 ;  /* 0x0000000000017941 */ /* 0x000fea0003800000 */
.L_x_938:
[----:B------:R-:W-:Y:S01]  /*ac60*/  LEA R5, R0, 0x3b800000, 0x17 ;  /* 0x3b80000000057811 */ /* 0x000fe200078eb8ff */
[----:B------:R-:W-:-:S05]  /*ac70*/  IMAD.SHL.U32 R0, R3, 0x100000, RZ ;  /* 0x0010000003007824 */ /* 0x000fca00078e00ff */
[----:B------:R-:W-:Y:S02]  /*ac80*/  LOP3.LUT R0, R5, R0, R6, 0xfe, !PT ;  /* 0x0000000005007212 */ /* 0x000fe400078efe06 */
.L_x_937:
[----:B------:R-:W-:Y:S05]  /*ac90*/  BSYNC B0 ;  /* 0x0000000000007941 */ /* 0x000fea0003800000 */
.L_x_936:
[----:B------:R-:W-:Y:S01]  /*aca0*/  FSETP.NEU.FTZ.AND P0, PT, R0, RZ, PT ;  /* 0x000000ff0000720b */ /* 0x000fe20003f1d000 */
[----:B------:R-:W-:Y:S05]  /*acb0*/  BRA `(.L_x_921) ;  /* 0x0000048000007947 */ /* 0x000fea0003800000 */
.L_x_934:
        /* <DEDUP_REMOVED lines=21> */
.L_x_943:
[----:B------:R-:W-:Y:S05]  /*ae10*/  BSYNC B1 ;  /* 0x0000000000017941 */ /* 0x000fea0003800000 */
.L_x_942:
[----:B------:R-:W-:Y:S01]  /*ae20*/  LEA R5, R0, 0x37800000, 0x17 ;  /* 0x3780000000057811 */ /* 0x000fe200078eb8ff */
[----:B------:R-:W-:-:S05]  /*ae30*/  IMAD.SHL.U32 R0, R3, 0x200000, RZ ;  /* 0x0020000003007824 */ /* 0x000fca00078e00ff */
[----:B------:R-:W-:Y:S02]  /*ae40*/  LOP3.LUT R0, R5, R0, R6, 0xfe, !PT ;  /* 0x0000000005007212 */ /* 0x000fe400078efe06 */
.L_x_941:
[----:B------:R-:W-:Y:S05]  /*ae50*/  BSYNC B0 ;  /* 0x0000000000007941 */ /* 0x000fea0003800000 */
.L_x_940:
[----:B------:R-:W-:Y:S01]  /*ae60*/  FSETP.NEU.FTZ.AND P0, PT, R0, RZ, PT ;  /* 0x000000ff0000720b */ /* 0x000fe20003f1d000 */
[----:B------:R-:W-:Y:S05]  /*ae70*/  BRA `(.L_x_921) ;  /* 0x000002c000007947 */ /* 0x000fea0003800000 */
.L_x_933:
        /* <DEDUP_REMOVED lines=14> */
.L_x_947:
[----:B------:R-:W-:Y:S05]  /*af60*/  BSYNC B0 ;  /* 0x0000000000007941 */ /* 0x000fea0003800000 */
.L_x_946:
[----:B------:R-:W-:Y:S01]  /*af70*/  FSETP.NEU.FTZ.AND P0, PT, R0, RZ, PT ;  /* 0x000000ff0000720b */ /* 0x000fe20003f1d000 */
[----:B------:R-:W-:Y:S05]  /*af80*/  BRA `(.L_x_921) ;  /* 0x000001b000007947 */ /* 0x000fea0003800000 */
.L_x_920:
        /* <DEDUP_REMOVED lines=18> */
[----:B012--5:R-:W-:Y:S05]  /*b0b0*/  CALL.ABS.NOINC R36 ;  /* 0x0000000024007343 */ /* 0x027fea0003c00000 */
[----:B------:R-:W-:Y:S01]  /*b0c0*/  PLOP3.LUT P0, PT, PT, PT, PT, 0x8, 0x0 ;  /* 0x000000000000781c */ /* 0x000fe20003f0e170 */
[----:B------:R-:W-:Y:S05]  /*b0d0*/  BRA `(.L_x_921) ;  /* 0x0000006000007947 */ /* 0x000fea0003800000 */
.L_x_945:
[----:B------:R-:W3:Y:S02]  /*b0e0*/  LDG.E.64 R4, [R4.64] ;  /* 0x0000002404047981 */ /* 0x000ee4000c1e1b00 */
[----:B---3--:R-:W-:-:S04]  /*b0f0*/  ISETP.NE.U32.AND P0, PT, R4, RZ, PT ;  /* 0x000000ff0400720c */ /* 0x008fc80003f05070 */
[----:B------:R-:W-:Y:S01]  /*b100*/  ISETP.NE.AND.EX P0, PT, R5, RZ, PT, P0 ;  /* 0x000000ff0500720c */ /* 0x000fe20003f05300 */
[----:B------:R-:W-:Y:S05]  /*b110*/  BRA `(.L_x_921) ;  /* 0x0000002000007947 */ /* 0x000fea0003800000 */
.L_x_944:
[----:B------:R-:W3:Y:S02]  /*b120*/  LDG.E R4, [R4.64] ;  /* 0x0000002404047981 */ /* 0x000ee4000c1e1900 */
[----:B---3--:R-:W-:Y:S02]  /*b130*/  ISETP.NE.AND P0, PT, R4, RZ, PT ;  /* 0x000000ff0400720c */ /* 0x008fe40003f05270 */
.L_x_921:
[----:B------:R-:W4:Y:S01]  /*b140*/  LDC.U8 R3, c[0x0][0x19e] ;  /* 0x00006780ff037b82 */ /* 0x000f220000000000 */
[----:B0-----:R-:W-:Y:S01]  /*b150*/  IMAD R4, R29, c[0x0][0x1a8], RZ ;  /* 0x00006a001d047a24 */ /* 0x001fe200078e02ff */
[----:B---3--:R-:W-:-:S04]  /*b160*/  SEL R31, RZ, 0x1, !P0 ;  /* 0x00000001ff1f7807 */ /* 0x008fc80004000000 */
[----:B------:R-:W-:-:S05]  /*b170*/  IADD3 R4, P1, R4, c[0x0][0x190], RZ ;  /* 0x0000640004047a10 */ /* 0x000fca0007f3e0ff */
[----:B------:R-:W-:Y:S01]  /*b180*/  IMAD.X R5, RZ, RZ, c[0x0][0x194], P1 ;  /* 0x00006500ff057624 */ /* 0x000fe200008e06ff */
[----:B----4-:R-:W-:-:S04]  /*b190*/  PRMT R0, R3, 0x9910, RZ ;  /* 0x0000991003007816 */ /* 0x010fc800000000ff */
        /* <DEDUP_REMOVED lines=11> */
[----:B---3--:R-:W-:Y:S01]  /*b250*/  SHF.R.S32.HI R25, RZ, 0x1f, R24 ;  /* 0x0000001fff197819 */ /* 0x008fe20000011418 */
[----:B------:R-:W-:Y:S05]  /*b260*/  BRA `(.L_x_883) ;  /* 0x00000d7000007947 */ /* 0x000fea0003800000 */
.L_x_951:
[----:B------:R0:W5:Y:S01]  /*b270*/  LDG.E.U8 R24, [R4.64] ;  /* 0x0000002404187981 */ /* 0x000162000c1e1100 */
[----:B------:R-:W-:Y:S01]  /*b280*/  IMAD.MOV.U32 R25, RZ, RZ, RZ ;  /* 0x000000ffff197224 */ /* 0x000fe200078e00ff */
[----:B------:R-:W-:Y:S05]  /*b290*/  BRA `(.L_x_883) ;  /* 0x00000d4000007947 */ /* 0x000fea0003800000 */
.L_x_950:
        /* <DEDUP_REMOVED lines=8> */
.L_x_954:
[----:B------:R-:W3:Y:S02]  /*b320*/  LDG.E R24, [R4.64] ;  /* 0x0000002404187981 */ /* 0x000ee4000c1e1900 */
[----:B---3--:R-:W-:Y:S01]  /*b330*/  SHF.R.S32.HI R25, RZ, 0x1f, R24 ;  /* 0x0000001fff197819 */ /* 0x008fe20000011418 */
[----:B------:R-:W-:Y:S05]  /*b340*/  BRA `(.L_x_883) ;  /* 0x00000c9000007947 */ /* 0x000fea0003800000 */
.L_x_953:
[----:B------:R-:W3:Y:S02]  /*b350*/  LDG.E.S16 R24, [R4.64] ;  /* 0x0000002404187981 */ /* 0x000ee4000c1e1700 */
[----:B---3--:R-:W-:Y:S01]  /*b360*/  SHF.R.S32.HI R25, RZ, 0x1f, R24 ;  /* 0x0000001fff197819 */ /* 0x008fe20000011418 */
[----:B------:R-:W-:Y:S05]  /*b370*/  BRA `(.L_x_883) ;  /* 0x00000c6000007947 */ /* 0x000fea0003800000 */
.L_x_949:
[----:B------:R-:W-:-:S13]  /*b380*/  ISETP.GT.AND P0, PT, R0, 0x6, PT ;  /* 0x000000060000780c */ /* 0x000fda0003f04270 */
[----:B------:R-:W-:Y:S05]  /*b390*/  @P0 BRA `(.L_x_955) ;  /* 0x000000b000000947 */ /* 0x000fea0003800000 */
[----:B------:R-:W-:-:S13]  /*b3a0*/  ISETP.NE.AND P0, PT, R0, 0x5, PT ;  /* 0x000000050000780c */ /* 0x000fda0003f05270 */
[----:B------:R-:W-:Y:S05]  /*b3b0*/  @!P0 BRA `(.L_x_956) ;  /* 0x0000005000008947 */ /* 0x000fea0003800000 */
[----:B------:R-:W-:-:S13]  /*b3c0*/  ISETP.NE.AND P0, PT, R0, 0x6, PT ;  /* 0x000000060000780c */ /* 0x000fda0003f05270 */
[----:B------:R-:W-:Y:S05]  /*b3d0*/  @P0 BRA `(.L_x_952) ;  /* 0x00000a8000000947 */ /* 0x000fea0003800000 */
[----:B------:R-:W3:Y:S02]  /*b3e0*/  LDG.E R4, [R4.64] ;  /* 0x0000002404047981 */ /* 0x000ee4000c1e1900 */
[----:B---3--:R0:W3:Y:S01]  /*b3f0*/  F2I.S64.TRUNC R24, R4 ;  /* 0x0000000400187311 */ /* 0x0080e2000020d900 */
[----:B------:R-:W-:Y:S05]  /*b400*/  BRA `(.L_x_883) ;  /* 0x00000bd000007947 */ /* 0x000fea0003800000 */
.L_x_956:
[----:B------:R-:W3:Y:S02]  /*b410*/  LDG.E.U16 R4, [R4.64] ;  /* 0x0000002404047981 */ /* 0x000ee4000c1e1500 */
[----:B---3--:R-:W-:-:S06]  /*b420*/  HADD2.F32 R24, -RZ, R4.H0_H0 ;  /* 0x20000004ff187230 */ /* 0x008fcc0000004100 */
[----:B------:R-:W0:Y:S01]  /*b430*/  F2I.S64.TRUNC R24, R24 ;  /* 0x0000001800187311 */ /* 0x000e22000020d900 */
[----:B------:R-:W-:Y:S05]  /*b440*/  BRA `(.L_x_883) ;  /* 0x00000b9000007947 */ /* 0x000fea0003800000 */
.L_x_955:
[----:B------:R-:W-:-:S13]  /*b450*/  ISETP.NE.AND P0, PT, R0, 0x7, PT ;  /* 0x000000070000780c */ /* 0x000fda0003f05270 */
[----:B------:R-:W-:Y:S05]  /*b460*/  @!P0 BRA `(.L_x_957) ;  /* 0x000000b000008947 */ /* 0x000fea0003800000 */
[----:B------:R-:W-:-:S13]  /*b470*/  ISETP.NE.AND P0, PT, R0, 0x8, PT ;  /* 0x000000080000780c */ /* 0x000fda0003f05270 */
[----:B------:R-:W-:Y:S05]  /*b480*/  @!P0 BRA `(.L_x_958) ;  /* 0x0000005000008947 */ /* 0x000fea0003800000 */
[----:B------:R-:W-:-:S13]  /*b490*/  ISETP.NE.AND P0, PT, R0, 0x9, PT ;  /* 0x000000090000780c */ /* 0x000fda0003f05270 */
[----:B------:R-:W-:Y:S05]  /*b4a0*/  @P0 BRA `(.L_x_952) ;  /* 0x000009b000000947 */ /* 0x000fea0003800000 */
[----:B------:R-:W3:Y:S02]  /*b4b0*/  LDG.E R4, [R4.64] ;  /* 0x0000002404047981 */ /* 0x000ee4000c1e1900 */
[----:B---3--:R0:W3:Y:S01]  /*b4c0*/  F2I.S64.TRUNC R24, R4 ;  /* 0x0000000400187311 */ /* 0x0080e2000020d900 */
[----:B------:R-:W-:Y:S05]  /*b4d0*/  BRA `(.L_x_883) ;  /* 0x00000b0000007947 */ /* 0x000fea0003800000 */
.L_x_958:
[----:B------:R-:W3:Y:S02]  /*b4e0*/  LDG.E.U16 R4, [R4.64] ;  /* 0x0000002404047981 */ /* 0x000ee4000c1e1500 */
[----:B---3--:R-:W-:-:S06]  /*b4f0*/  HADD2.F32 R24, -RZ, R4.H0_H0 ;  /* 0x20000004ff187230 */ /* 0x008fcc0000004100 */
[----:B------:R-:W0:Y:S01]  /*b500*/  F2I.S64.TRUNC R24, R24 ;  /* 0x0000001800187311 */ /* 0x000e22000020d900 */
[----:B------:R-:W-:Y:S05]  /*b510*/  BRA `(.L_x_883) ;  /* 0x00000ac000007947 */ /* 0x000fea0003800000 */
.L_x_957:
[----:B------:R-:W3:Y:S02]  /*b520*/  LDG.E.64 R4, [R4.64] ;  /* 0x0000002404047981 */ /* 0x000ee4000c1e1b00 */
[----:B---3--:R0:W3:Y:S01]  /*b530*/  F2I.S64.F64.TRUNC R24, R4 ;  /* 0x0000000400187311 */ /* 0x0080e2000030d900 */
[----:B------:R-:W-:Y:S05]  /*b540*/  BRA `(.L_x_883) ;  /* 0x00000a9000007947 */ /* 0x000fea0003800000 */
.L_x_948:
        /* <DEDUP_REMOVED lines=8> */
[----:B------:R-:W3:Y:S01]  /*b5d0*/  LDG.E.U8 R4, [R4.64] ;  /* 0x0000002404047981 */ /* 0x000ee2000c1e1100 */
[----:B------:R-:W-:Y:S01]  /*b5e0*/  IMAD.MOV.U32 R25, RZ, RZ, RZ ;  /* 0x000000ffff197224 */ /* 0x000fe200078e00ff */
[----:B---3--:R-:W-:-:S04]  /*b5f0*/  ISETP.NE.AND P0, PT, R4, RZ, PT ;  /* 0x000000ff0400720c */ /* 0x008fc80003f05270 */
[----:B------:R-:W-:Y:S01]  /*b600*/  SEL R24, RZ, 0x1, !P0 ;  /* 0x00000001ff187807 */ /* 0x000fe20004000000 */
[----:B------:R-:W-:Y:S05]  /*b610*/  BRA `(.L_x_883) ;  /* 0x000009c000007947 */ /* 0x000fea0003800000 */
.L_x_961:
[----:B------:R-:W3:Y:S02]  /*b620*/  LDG.E.64 R4, [R4.64] ;  /* 0x0000002404047981 */ /* 0x000ee4000c1e1b00 */
[----:B---3--:R0:W3:Y:S01]  /*b630*/  F2I.S64.F64.TRUNC R24, R4 ;  /* 0x0000000400187311 */ /* 0x0080e2000030d900 */
[----:B------:R-:W-:Y:S05]  /*b640*/  BRA `(.L_x_883) ;  /* 0x0000099000007947 */ /* 0x000fea0003800000 */
.L_x_960:
        /* <DEDUP_REMOVED lines=25> */
[----:B------:R0:W3:Y:S01]  /*b7e0*/  F2I.S64.TRUNC R24, R7 ;  /* 0x0000000700187311 */ /* 0x0000e2000020d900 */
[----:B------:R-:W-:Y:S05]  /*b7f0*/  BRA `(.L_x_883) ;  /* 0x000007e000007947 */ /* 0x000fea0003800000 */
.L_x_963:
        /* <DEDUP_REMOVED lines=12> */
[----:B------:R0:W3:Y:S01]  /*b8c0*/  F2I.S64.TRUNC R24, R0 ;  /* 0x0000000000187311 */ /* 0x0000e2000020d900 */
[----:B------:R-:W-:Y:S05]  /*b8d0*/  BRA `(.L_x_883) ;  /* 0x0000070000007947 */ /* 0x000fea0003800000 */
.L_x_962:
[----:B------:R-:W3:Y:S02]  /*b8e0*/  LDG.E.U16 R24, [R4.64] ;  /* 0x0000002404187981 */ /* 0x000ee4000c1e1500 */
[----:B---3--:R-:W-:-:S06]  /*b8f0*/  PRMT R24, RZ, 0x5410, R24 ;  /* 0x00005410ff187816 */ /* 0x008fcc0000000018 */
[----:B------:R-:W0:Y:S01]  /*b900*/  F2I.S64.TRUNC R24, R24 ;  /* 0x0000001800187311 */ /* 0x000e22000020d900 */
[----:B------:R-:W-:Y:S05]  /*b910*/  BRA `(.L_x_883) ;  /* 0x000006c000007947 */ /* 0x000fea0003800000 */
.L_x_959:
        /* <DEDUP_REMOVED lines=11> */
.L_x_966:
        /* <DEDUP_REMOVED lines=21> */
.L_x_970:
[----:B------:R-:W-:Y:S05]  /*bb20*/  BSYNC B1 ;  /* 0x0000000000017941 */ /* 0x000fea0003800000 */
.L_x_969:
[----:B------:R-:W-:Y:S01]  /*bb30*/  IMAD.SHL.U32 R3, R3, 0x100000, RZ ;  /* 0x0010000003037824 */ /* 0x000fe200078e00ff */
[----:B------:R-:W-:-:S04]  /*bb40*/  LEA R5, R0, 0x3b800000, 0x17 ;  /* 0x3b80000000057811 */ /* 0x000fc800078eb8ff */
[----:B------:R-:W-:Y:S02]  /*bb50*/  LOP3.LUT R24, R5, R3, R24, 0xfe, !PT ;  /* 0x0000000305187212 */ /* 0x000fe400078efe18 */
.L_x_968:
[----:B------:R-:W-:Y:S05]  /*bb60*/  BSYNC B0 ;  /* 0x0000000000007941 */ /* 0x000fea0003800000 */
.L_x_967:
[----:B------:R-:W0:Y:S01]  /*bb70*/  F2I.S64.TRUNC R24, R24 ;  /* 0x0000001800187311 */ /* 0x000e22000020d900 */
[----:B------:R-:W-:Y:S05]  /*bb80*/  BRA `(.L_x_883) ;  /* 0x0000045000007947 */ /* 0x000fea0003800000 */
.L_x_965:
        /* <DEDUP_REMOVED lines=21> */
.L_x_974:
[----:B------:R-:W-:Y:S05]  /*bce0*/  BSYNC B1 ;  /* 0x0000000000017941 */ /* 0x000fea0003800000 */
.L_x_973:
[----:B------:R-:W-:Y:S01]  /*bcf0*/  IMAD.SHL.U32 R3, R3, 0x200000, RZ ;  /* 0x0020000003037824 */ /* 0x000fe200078e00ff */
[----:B------:R-:W-:-:S04]  /*bd00*/  LEA R5, R0, 0x37800000, 0x17 ;  /* 0x3780000000057811 */ /* 0x000fc800078eb8ff */
[----:B------:R-:W-:Y:S02]  /*bd10*/  LOP3.LUT R24, R5, R3, R24, 0xfe, !PT ;  /* 0x0000000305187212 */ /* 0x000fe400078efe18 */
.L_x_972:
[----:B------:R-:W-:Y:S05]  /*bd20*/  BSYNC B0 ;  /* 0x0000000000007941 */ /* 0x000fea0003800000 */
.L_x_971:
[----:B------:R-:W0:Y:S01]  /*bd30*/  F2I.S64.TRUNC R24, R24 ;  /* 0x0000001800187311 */ /* 0x000e22000020d900 */
[----:B------:R-:W-:Y:S05]  /*bd40*/  BRA `(.L_x_883) ;  /* 0x0000029000007947 */ /* 0x000fea0003800000 */
.L_x_964:
        /* <DEDUP_REMOVED lines=14> */
.L_x_978:
[----:B------:R-:W-:Y:S05]  /*be30*/  BSYNC B0 ;  /* 0x0000000000007941 */ /* 0x000fea0003800000 */
.L_x_977:
[----:B------:R-:W0:Y:S01]  /*be40*/  F2I.S64.TRUNC R24, R24 ;  /* 0x0000001800187311 */ /* 0x000e22000020d900 */
[----:B------:R-:W-:Y:S05]  /*be50*/  BRA `(.L_x_883) ;  /* 0x0000018000007947 */ /* 0x000fea0003800000 */
.L_x_952:
        /* <DEDUP_REMOVED lines=19> */
[----:B------:R-:W-:Y:S05]  /*bf90*/  BRA `(.L_x_883) ;  /* 0x0000004000007947 */ /* 0x000fea0003800000 */
.L_x_976:
[----:B------:R0:W5:Y:S01]  /*bfa0*/  LDG.E.64 R24, [R4.64] ;  /* 0x0000002404187981 */ /* 0x000162000c1e1b00 */
[----:B------:R-:W-:Y:S05]  /*bfb0*/  BRA `(.L_x_883) ;  /* 0x0000002000007947 */ /* 0x000fea0003800000 */
.L_x_975:
[----:B------:R0:W5:Y:S01]  /*bfc0*/  LDG.E R24, [R4.64] ;  /* 0x0000002404187981 */ /* 0x000162000c1e1900 */
[----:B------:R-:W-:-:S03]  /*bfd0*/  IMAD.MOV.U32 R25, RZ, RZ, RZ ;  /* 0x000000ffff197224 */ /* 0x000fc600078e00ff */
.L_x_883:
[----:B------:R-:W-:Y:S05]  /*bfe0*/  BSYNC B6 ;  /* 0x0000000000067941 */ /* 0x000fea0003800000 */
.L_x_882:
[----:B------:R-:W4:Y:S01]  /*bff0*/  S2R R29, SR_TID.X ;  /* 0x00000000001d7919 */ /* 0x000f220000002100 */
[----:B0-----:R-:W-:Y:S02]  /*c000*/  PRMT R0, R30, 0x9910, RZ ;  /* 0x000099101e007816 */ /* 0x001fe400000000ff */
[----:B------:R-:W-:Y:S02]  /*c010*/  PRMT R33, R33, 0x9910, RZ ;  /* 0x0000991021217816 */ /* 0x000fe400000000ff */
[----:B------:R-:W-:Y:S02]  /*c020*/  ISETP.NE.AND P0, PT, R0, RZ, PT ;  /* 0x000000ff0000720c */ /* 0x000fe40003f05270 */
[----:B------:R-:W-:Y:S01]  /*c030*/  PRMT R4, R32, 0x9910, RZ ;  /* 0x0000991020047816 */ /* 0x000fe200000000ff */
[----:B------:R-:W-:Y:S01]  /*c040*/  IMAD.MOV.U32 R0, RZ, RZ, R33 ;  /* 0x000000ffff007224 */ /* 0x000fe200078e0021 */
[----:B------:R-:W-:-:S02]  /*c050*/  PRMT R5, R31, 0x9910, RZ ;  /* 0x000099101f057816 */ /* 0x000fc400000000ff */
[----:B------:R-:W-:Y:S02]  /*c060*/  ISETP.NE.AND P2, PT, R4, RZ, PT ;  /* 0x000000ff0400720c */ /* 0x000fe40003f45270 */
[----:B------:R-:W-:Y:S02]  /*c070*/  ISETP.NE.AND P1, PT, R5, RZ, PT ;  /* 0x000000ff0500720c */ /* 0x000fe40003f25270 */
[CC--:B----4-:R-:W-:Y:S02]  /*c080*/  ISETP.GE.AND P3, PT, R29.reuse, R34.reuse, PT ;  /* 0x000000221d00720c */ /* 0x0d0fe40003f66270 */
[----:B------:R-:W-:Y:S02]  /*c090*/  IADD3 R3, R29, 0x100, RZ ;  /* 0x000001001d037810 */ /* 0x000fe40007ffe0ff */
[----:B------:R-:W-:Y:S02]  /*c0a0*/  ISETP.EQ.OR P4, PT, R0, RZ, P3 ;  /* 0x000000ff0000720c */ /* 0x000fe40001f82670 */
[----:B------:R-:W-:-:S02]  /*c0b0*/  ISETP.GE.OR P0, PT, R3, R34, !P0 ;  /* 0x000000220300720c */ /* 0x000fc40004706670 */
[C---:B------:R-:W-:Y:S02]  /*c0c0*/  IADD3 R3, R29.reuse, 0x180, RZ ;  /* 0x000001801d037810 */ /* 0x040fe40007ffe0ff */
[----:B------:R-:W-:Y:S02]  /*c0d0*/  IADD3 R31, R29, 0x80, RZ ;  /* 0x000000801d1f7810 */ /* 0x000fe40007ffe0ff */
[-C--:B------:R-:W-:Y:S02]  /*c0e0*/  ISETP.GE.OR P1, PT, R3, R34.reuse, !P1 ;  /* 0x000000220300720c */ /* 0x080fe40004f26670 */
[----:B------:R-:W-:-:S03]  /*c0f0*/  ISETP.GE.OR P2, PT, R31, R34, !P2 ;  /* 0x000000221f00720c */ /* 0x000fc60005746670 */
[----:B-----5:R-:W-:Y:S02]  /*c100*/  @!P4 LEA R4, P5, R16, c[0x0][0x168], 0x1 ;  /* 0x00005a001004ca11 */ /* 0x020fe400078a08ff */
[----:B--2---:R-:W-:Y:S02]  /*c110*/  @!P0 LEA R8, P6, R18, c[0x0][0x168], 0x1 ;  /* 0x00005a0012088a11 */ /* 0x004fe400078c08ff */
[----:B------:R-:W-:Y:S02]  /*c120*/  @!P4 LEA.HI.X R5, R16, c[0x0][0x16c], R17, 0x1, P5 ;  /* 0x00005b001005ca11 */ /* 0x000fe400028f0c11 */
[----:B------:R-:W-:Y:S02]  /*c130*/  @!P0 LEA.HI.X R9, R18, c[0x0][0x16c], R19, 0x1, P6 ;  /* 0x00005b0012098a11 */ /* 0x000fe400030f0c13 */
[----:B---3--:R-:W-:Y:S01]  /*c140*/  @!P1 LEA R10, P6, R24, c[0x0][0x168], 0x1 ;  /* 0x00005a00180a9a11 */ /* 0x008fe200078c08ff */
[----:B------:R0:W5:Y:S01]  /*c150*/  @!P4 LDG.E.U16 R26, [R4.64] ;  /* 0x00000024041ac981 */ /* 0x000162000c1e1500 */
[----:B-1----:R-:W-:-:S02]  /*c160*/  @!P2 LEA R6, P5, R22, c[0x0][0x168], 0x1 ;  /* 0x00005a001606aa11 */ /* 0x002fc400078a08ff */
[----:B------:R-:W-:Y:S01]  /*c170*/  @!P1 LEA.HI.X R11, R24, c[0x0][0x16c], R25, 0x1, P6 ;  /* 0x00005b00180b9a11 */ /* 0x000fe200030f0c19 */
[----:B------:R0:W5:Y:S01]  /*c180*/  @!P0 LDG.E.U16 R2, [R8.64] ;  /* 0x0000002408028981 */ /* 0x000162000c1e1500 */
[----:B------:R-:W-:-:S03]  /*c190*/  @!P2 LEA.HI.X R7, R22, c[0x0][0x16c], R23, 0x1, P5 ;  /* 0x00005b001607aa11 */ /* 0x000fc600028f0c17 */
[----:B------:R0:W5:Y:S04]  /*c1a0*/  @!P1 LDG.E.U16 R28, [R10.64] ;  /* 0x000000240a1c9981 */ /* 0x000168000c1e1500 */
[----:B------:R0:W5:Y:S01]  /*c1b0*/  @!P2 LDG.E.U16 R27, [R6.64] ;  /* 0x00000024061ba981 */ /* 0x000162000c1e1500 */
[----:B------:R-:W1:Y:S01]  /*c1c0*/  LDC.U8 R18, c[0x0][0x1ac] ;  /* 0x00006b00ff127b82 */ /* 0x000e620000000000 */
[----:B------:R-:W-:Y:S01]  /*c1d0*/  BSSY B6, `(.L_x_979) ;  /* 0x0000113000067945 */ /* 0x000fe20003800000 */
[----:B------:R-:W-:Y:S05]  /*c1e0*/  @P3 BRA `(.L_x_980) ;  /* 0x0000111000003947 */ /* 0x000fea0003800000 */
[----:B-1----:R-:W-:Y:S01]  /*c1f0*/  PRMT R0, R18, 0x9910, RZ ;  /* 0x0000991012007816 */ /* 0x002fe200000000ff */
[----:B------:R-:W-:-:S03]  /*c200*/  IMAD R29, R35, 0x200, R29 ;  /* 0x00000200231d7824 */ /* 0x000fc600078e021d */
[----:B------:R-:W-:Y:S01]  /*c210*/  ISETP.GT.AND P0, PT, R0, 0x9, PT ;  /* 0x000000090000780c */ /* 0x000fe20003f04270 */
[----:B------:R-:W-:-:S05]  /*c220*/  IMAD R29, R29, c[0x0][0x1b0], RZ ;  /* 0x00006c001d1d7a24 */ /* 0x000fca00078e02ff */
[----:B0-----:R-:W-:-:S05]  /*c230*/  IADD3 R8, P1, R29, c[0x0][0x178], RZ ;  /* 0x00005e001d087a10 */ /* 0x001fca0007f3e0ff */
        /* <DEDUP_REMOVED lines=10> */
[----:B-----5:R-:W-:Y:S01]  /*c2e0*/  HADD2.F32 R26, -RZ, R26.H0_H0 ;  /* 0x2000001aff1a7230 */ /* 0x020fe20000004100 */
[----:B------:R-:W-:-:S03]  /*c2f0*/  IMAD.MOV.U32 R29, RZ, RZ, R31 ;  /* 0x000000ffff1d7224 */ /* 0x000fc600078e001f */
[----:B------:R-:W0:Y:S02]  /*c300*/  F2I.FTZ.TRUNC.NTZ R3, R26 ;  /* 0x0000001a00037305 */ /* 0x000e24000021f100 */
[----:B0-----:R0:W-:Y:S01]  /*c310*/  STG.E.U8 [R8.64], R3 ;  /* 0x0000000308007986 */ /* 0x0011e2000c101124 */
[----:B------:R-:W-:Y:S05]  /*c320*/  BRA `(.L_x_980) ;  /* 0x00000fd000007947 */ /* 0x000fea0003800000 */
.L_x_984:
[----:B-----5:R-:W-:Y:S01]  /*c330*/  HADD2.F32 R5, -RZ, R26.H0_H0 ;  /* 0x2000001aff057230 */ /* 0x020fe20000004100 */
[----:B------:R-:W-:-:S05]  /*c340*/  IMAD.MOV.U32 R29, RZ, RZ, R31 ;  /* 0x000000ffff1d7224 */ /* 0x000fca00078e001f */
[----:B------:R-:W0:Y:S02]  /*c350*/  F2I.S64.TRUNC R4, R5 ;  /* 0x0000000500047311 */ /* 0x000e24000020d900 */
[----:B0-----:R0:W-:Y:S01]  /*c360*/  STG.E.U8 [R8.64], R4 ;  /* 0x0000000408007986 */ /* 0x0011e2000c101124 */
[----:B------:R-:W-:Y:S05]  /*c370*/  BRA `(.L_x_980) ;  /* 0x00000f8000007947 */ /* 0x000fea0003800000 */
.L_x_983:
[----:B------:R-:W-:-:S13]  /*c380*/  ISETP.NE.AND P0, PT, R0, 0x2, PT ;  /* 0x000000020000780c */ /* 0x000fda0003f05270 */
[----:B------:R-:W-:Y:S05]  /*c390*/  @!P0 BRA `(.L_x_986) ;  /* 0x000000e000008947 */ /* 0x000fea0003800000 */
[----:B------:R-:W-:-:S13]  /*c3a0*/  ISETP.NE.AND P0, PT, R0, 0x3, PT ;  /* 0x000000030000780c */ /* 0x000fda0003f05270 */
[----:B------:R-:W-:Y:S05]  /*c3b0*/  @!P0 BRA `(.L_x_987) ;  /* 0x0000007000008947 */ /* 0x000fea0003800000 */
[----:B------:R-:W-:-:S13]  /*c3c0*/  ISETP.NE.AND P0, PT, R0, 0x4, PT ;  /* 0x000000040000780c */ /* 0x000fda0003f05270 */
[----:B------:R-:W-:Y:S05]  /*c3d0*/  @P0 BRA `(.L_x_985) ;  /* 0x00000d4000000947 */ /* 0x000fea0003800000 */
[----:B-----5:R-:W-:Y:S01]  /*c3e0*/  HADD2.F32 R4, -RZ, R26.H0_H0 ;  /* 0x2000001aff047230 */ /* 0x020fe20000004100 */
[----:B------:R-:W-:-:S05]  /*c3f0*/  IMAD.MOV.U32 R29, RZ, RZ, R31 ;  /* 0x000000ffff1d7224 */ /* 0x000fca00078e001f */
[----:B------:R-:W0:Y:S02]  /*c400*/  F2I.S64.TRUNC R4, R4 ;  /* 0x0000000400047311 */ /* 0x000e24000020d900 */
[----:B0-----:R0:W-:Y:S01]  /*c410*/  STG.E.64 [R8.64], R4 ;  /* 0x0000000408007986 */ /* 0x0011e2000c101b24 */
[----:B------:R-:W-:Y:S05]  /*c420*/  BRA `(.L_x_980) ;  /* 0x00000ed000007947 */ /* 0x000fea0003800000 */
.L_x_987:
[----:B-----5:R-:W-:Y:S01]  /*c430*/  HADD2.F32 R26, -RZ, R26.H0_H0 ;  /* 0x2000001aff1a7230 */ /* 0x020fe20000004100 */
[----:B------:R-:W-:-:S03]  /*c440*/  IMAD.MOV.U32 R29, RZ, RZ, R31 ;  /* 0x000000ffff1d7224 */ /* 0x000fc600078e001f */
[----:B------:R-:W0:Y:S02]  /*c450*/  F2I.FTZ.TRUNC.NTZ R3, R26 ;  /* 0x0000001a00037305 */ /* 0x000e24000021f100 */
[----:B0-----:R0:W-:Y:S01]  /*c460*/  STG.E [R8.64], R3 ;  /* 0x0000000308007986 */ /* 0x0011e2000c101924 */
[----:B------:R-:W-:Y:S05]  /*c470*/  BRA `(.L_x_980) ;  /* 0x00000e8000007947 */ /* 0x000fea0003800000 */
.L_x_986:
[----:B-----5:R-:W-:Y:S01]  /*c480*/  HADD2.F32 R26, -RZ, R26.H0_H0 ;  /* 0x2000001aff1a7230 */ /* 0x020fe20000004100 */
[----:B------:R-:W-:-:S03]  /*c490*/  IMAD.MOV.U32 R29, RZ, RZ, R31 ;  /* 0x000000ffff1d7224 */ /* 0x000fc600078e001f */
[----:B------:R-:W0:Y:S02]  /*c4a0*/  F2I.FTZ.TRUNC.NTZ R3, R26 ;  /* 0x0000001a00037305 */ /* 0x000e24000021f100 */
[----:B0-----:R0:W-:Y:S01]  /*c4b0*/  STG.E.U16 [R8.64], R3 ;  /* 0x0000000308007986 */ /* 0x0011e2000c101524 */
[----:B------:R-:W-:Y:S05]  /*c4c0*/  BRA `(.L_x_980) ;  /* 0x00000e3000007947 */ /* 0x000fea0003800000 */
.L_x_982:
[----:B------:R-:W-:-:S13]  /*c4d0*/  ISETP.GT.AND P0, PT, R0, 0x6, PT ;  /* 0x000000060000780c */ /* 0x000fda0003f04270 */
[----:B------:R-:W-:Y:S05]  /*c4e0*/  @P0 BRA `(.L_x_988) ;  /* 0x000000b000000947 */ /* 0x000fea0003800000 */
[----:B------:R-:W-:-:S13]  /*c4f0*/  ISETP.NE.AND P0, PT, R0, 0x5, PT ;  /* 0x000000050000780c */ /* 0x000fda0003f05270 */
[----:B------:R-:W-:Y:S05]  /*c500*/  @!P0 BRA `(.L_x_989) ;  /* 0x0000006000008947 */ /* 0x000fea0003800000 */
[----:B------:R-:W-:-:S13]  /*c510*/  ISETP.NE.AND P0, PT, R0, 0x6, PT ;  /* 0x000000060000780c */ /* 0x000fda0003f05270 */
[----:B------:R-:W-:Y:S05]  /*c520*/  @P0 BRA `(.L_x_985) ;  /* 0x00000bf000000947 */ /* 0x000fea0003800000 */
[----:B-----5:R-:W-:Y:S01]  /*c530*/  HADD2.F32 R3, -RZ, R26.H0_H0 ;  /* 0x2000001aff037230 */ /* 0x020fe20000004100 */
[----:B------:R-:W-:-:S04]  /*c540*/  IMAD.MOV.U32 R29, RZ, RZ, R31 ;  /* 0x000000ffff1d7224 */ /* 0x000fc800078e001f */
[----:B------:R0:W-:Y:S01]  /*c550*/  STG.E [R8.64], R3 ;  /* 0x0000000308007986 */ /* 0x0001e2000c101924 */
[----:B------:R-:W-:Y:S05]  /*c560*/  BRA `(.L_x_980) ;  /* 0x00000d9000007947 */ /* 0x000fea0003800000 */
.L_x_989:
[----:B-----5:R0:W-:Y:S01]  /*c570*/  STG.E.U16 [R8.64], R26 ;  /* 0x0000001a08007986 */ /* 0x0201e2000c101524 */
[----:B------:R-:W-:Y:S01]  /*c580*/  IMAD.MOV.U32 R29, RZ, RZ, R31 ;  /* 0x000000ffff1d7224 */ /* 0x000fe200078e001f */
[----:B------:R-:W-:Y:S05]  /*c590*/  BRA `(.L_x_980) ;  /* 0x00000d6000007947 */ /* 0x000fea0003800000 */
.L_x_988:
[----:B------:R-:W-:-:S13]  /*c5a0*/  ISETP.NE.AND P0, PT, R0, 0x7, PT ;  /* 0x000000070000780c */ /* 0x000fda0003f05270 */
[----:B------:R-:W-:Y:S05]  /*c5b0*/  @!P0 BRA `(.L_x_990) ;  /* 0x000000f000008947 */ /* 0x000fea0003800000 */
[----:B------:R-:W-:-:S13]  /*c5c0*/  ISETP.NE.AND P0, PT, R0, 0x8, PT ;  /* 0x000000080000780c */ /* 0x000fda0003f05270 */
[----:B------:R-:W-:Y:S05]  /*c5d0*/  @!P0 BRA `(.L_x_991) ;  /* 0x0000007000008947 */ /* 0x000fea0003800000 */
[----:B------:R-:W-:-:S13]  /*c5e0*/  ISETP.NE.AND P0, PT, R0, 0x9, PT ;  /* 0x000000090000780c */ /* 0x000fda0003f05270 */
[----:B------:R-:W-:Y:S05]  /*c5f0*/  @P0 BRA `(.L_x_985) ;  /* 0x00000b2000000947 */ /* 0x000fea0003800000 */
[----:B-----5:R-:W-:Y:S01]  /*c600*/  HADD2.F32 R4, -RZ, R26.H0_H0 ;  /* 0x2000001aff047230 */ /* 0x020fe20000004100 */
[----:B------:R-:W-:Y:S02]  /*c610*/  IMAD.MOV.U32 R5, RZ, RZ, RZ ;  /* 0x000000ffff057224 */ /* 0x000fe400078e00ff */
[----:B------:R-:W-:-:S03]  /*c620*/  IMAD.MOV.U32 R29, RZ, RZ, R31 ;  /* 0x000000ffff1d7224 */ /* 0x000fc600078e001f */
[----:B------:R0:W-:Y:S01]  /*c630*/  STG.E.64 [R8.64], R4 ;  /* 0x0000000408007986 */ /* 0x0001e2000c101b24 */
[----:B------:R-:W-:Y:S05]  /*c640*/  BRA `(.L_x_980) ;  /* 0x00000cb000007947 */ /* 0x000fea0003800000 */
.L_x_991:
[----:B-----5:R-:W-:Y:S01]  /*c650*/  HADD2.F32 R0, -RZ, R26.H0_H0 ;  /* 0x2000001aff007230 */ /* 0x020fe20000004100 */
[----:B------:R-:W-:-:S04]  /*c660*/  IMAD.MOV.U32 R29, RZ, RZ, R31 ;  /* 0x000000ffff1d7224 */ /* 0x000fc800078e001f */
[----:B------:R-:W-:-:S04]  /*c670*/  F2FP.PACK_AB R0, RZ, R0 ;  /* 0x00000000ff00723e */ /* 0x000fc800000000ff */
[----:B------:R-:W-:-:S05]  /*c680*/  PRMT R0, R0, 0x5410, RZ ;  /* 0x0000541000007816 */ /* 0x000fca00000000ff */
[----:B------:R0:W-:Y:S01]  /*c690*/  STG.E [R8.64], R0 ;  /* 0x0000000008007986 */ /* 0x0001e2000c101924 */
[----:B------:R-:W-:Y:S05]  /*c6a0*/  BRA `(.L_x_980) ;  /* 0x00000c5000007947 */ /* 0x000fea0003800000 */
.L_x_990:
[----:B-----5:R-:W-:Y:S01]  /*c6b0*/  HADD2.F32 R4, -RZ, R26.H0_H0 ;  /* 0x2000001aff047230 */ /* 0x020fe20000004100 */
[----:B------:R-:W-:-:S04]  /*c6c0*/  IMAD.MOV.U32 R29, RZ, RZ, R31 ;  /* 0x000000ffff1d7224 */ /* 0x000fc800078e001f */
[----:B------:R-:W-:-:S06]  /*c6d0*/  FMUL.FTZ R4, R4, 1 ;  /* 0x3f80000004047820 */ /* 0x000fcc0000410000 */
[----:B------:R-:W0:Y:S02]  /*c6e0*/  F2F.F64.F32 R4, R4 ;  /* 0x0000000400047310 */ /* 0x000e240000201800 */
[----:B0-----:R0:W-:Y:S01]  /*c6f0*/  STG.E.64 [R8.64], R4 ;  /* 0x0000000408007986 */ /* 0x0011e2000c101b24 */
[----:B------:R-:W-:Y:S05]  /*c700*/  BRA `(.L_x_980) ;  /* 0x00000bf000007947 */ /* 0x000fea0003800000 */
.L_x_981:
        /* <DEDUP_REMOVED lines=10> */
[----:B------:R-:W-:-:S04]  /*c7b0*/  FSETP.NEU.FTZ.AND P0, PT, R26, RZ, PT ;  /* 0x000000ff1a00720b */ /* 0x000fc80003f1d000 */
[----:B------:R-:W-:-:S05]  /*c7c0*/  SEL R3, RZ, 0x1, !P0 ;  /* 0x00000001ff037807 */ /* 0x000fca0004000000 */
[----:B------:R0:W-:Y:S01]  /*c7d0*/  STG.E.U8 [R8.64], R3 ;  /* 0x0000000308007986 */ /* 0x0001e2000c101124 */
[----:B------:R-:W-:Y:S05]  /*c7e0*/  BRA `(.L_x_980) ;  /* 0x00000b1000007947 */ /* 0x000fea0003800000 */
.L_x_994:
[----:B-----5:R-:W-:Y:S01]  /*c7f0*/  HADD2.F32 R26, -RZ, R26.H0_H0 ;  /* 0x2000001aff1a7230 */ /* 0x020fe20000004100 */
[----:B------:R-:W-:Y:S01]  /*c800*/  CS2R R6, SRZ ;  /* 0x0000000000067805 */ /* 0x000fe2000001ff00 */
[----:B------:R-:W-:-:S03]  /*c810*/  IMAD.MOV.U32 R29, RZ, RZ, R31 ;  /* 0x000000ffff1d7224 */ /* 0x000fc600078e001f */
[----:B------:R-:W-:-:S06]  /*c820*/  FMUL.FTZ R4, R26, 1 ;  /* 0x3f8000001a047820 */ /* 0x000fcc0000410000 */
[----:B------:R-:W0:Y:S02]  /*c830*/  F2F.F64.F32 R4, R4 ;  /* 0x0000000400047310 */ /* 0x000e240000201800 */
[----:B0-----:R0:W-:Y:S01]  /*c840*/  STG.E.128 [R8.64], R4 ;  /* 0x0000000408007986 */ /* 0x0011e2000c101d24 */
[----:B------:R-:W-:Y:S05]  /*c850*/  BRA `(.L_x_980) ;  /* 0x00000aa000007947 */ /* 0x000fea0003800000 */
.L_x_993:
        /* <DEDUP_REMOVED lines=8> */
[C---:B------:R-:W-:Y:S02]  /*c8e0*/  LOP3.LUT R3, R7.reuse, 0x7fffffff, RZ, 0xc0, !PT ;  /* 0x7fffffff07037812 */ /* 0x040fe400078ec0ff */
        /* <DEDUP_REMOVED lines=12> */
.L_x_998:
[----:B------:R-:W-:Y:S05]  /*c9b0*/  BSYNC B0 ;  /* 0x0000000000007941 */ /* 0x000fea0003800000 */
.L_x_997:
[----:B------:R-:W-:Y:S01]  /*c9c0*/  LOP3.LUT R5, R0, R5, RZ, 0xfc, !PT ;  /* 0x0000000500057212 */ /* 0x000fe200078efcff */
[----:B------:R-:W-:-:S04]  /*c9d0*/  IMAD.MOV.U32 R29, RZ, RZ, R31 ;  /* 0x000000ffff1d7224 */ /* 0x000fc800078e001f */
[----:B------:R0:W-:Y:S01]  /*c9e0*/  STG.E.U8 [R8.64], R5 ;  /* 0x0000000508007986 */ /* 0x0001e2000c101124 */
[----:B------:R-:W-:Y:S05]  /*c9f0*/  BRA `(.L_x_980) ;  /* 0x0000090000007947 */ /* 0x000fea0003800000 */
.L_x_996:
[----:B-----5:R-:W-:Y:S01]  /*ca00*/  HADD2.F32 R5, -RZ, R26.H0_H0 ;  /* 0x2000001aff057230 */ /* 0x020fe20000004100 */
[----:B------:R-:W-:Y:S04]  /*ca10*/  BSSY B0, `(.L_x_999) ;  /* 0x000000f000007945 */ /* 0x000fe80003800000 */
[----:B------:R-:W-:-:S04]  /*ca20*/  LOP3.LUT R3, R5, 0x7fffffff, RZ, 0xc0, !PT ;  /* 0x7fffffff05037812 */ /* 0x000fc800078ec0ff */
        /* <DEDUP_REMOVED lines=10> */
.L_x_1000:
[----:B------:R-:W-:Y:S01]  /*cad0*/  IMAD.MOV.U32 R0, RZ, RZ, 0x7f ;  /* 0x0000007fff007424 */ /* 0x000fe200078e00ff */
[----:B------:R-:W-:-:S04]  /*cae0*/  ISETP.GT.U32.AND P0, PT, R3, 0x7f800000, PT ;  /* 0x7f8000000300780c */ /* 0x000fc80003f04070 */
[----:B------:R-:W-:-:S04]  /*caf0*/  SEL R0, R0, 0x7c, P0 ;  /* 0x0000007c00007807 */ /* 0x000fc80000000000 */
.L_x_1001:
[----:B------:R-:W-:Y:S05]  /*cb00*/  BSYNC B0 ;  /* 0x0000000000007941 */ /* 0x000fea0003800000 */
.L_x_999:
[----:B------:R-:W-:Y:S01]  /*cb10*/  LOP3.LUT R3, R5, 0x80000000, RZ, 0xc0, !PT ;  /* 0x8000000005037812 */ /* 0x000fe200078ec0ff */
[----:B------:R-:W-:-:S03]  /*cb20*/  IMAD.MOV.U32 R29, RZ, RZ, R31 ;  /* 0x000000ffff1d7224 */ /* 0x000fc600078e001f */
[----:B------:R-:W-:-:S04]  /*cb30*/  SHF.R.U32.HI R3, RZ, 0x18, R3 ;  /* 0x00000018ff037819 */ /* 0x000fc80000011603 */
[----:B------:R-:W-:-:S05]  /*cb40*/  LOP3.LUT R3, R0, R3, RZ, 0xfc, !PT ;  /* 0x0000000300037212 */ /* 0x000fca00078efcff */
[----:B------:R0:W-:Y:S01]  /*cb50*/  STG.E.U8 [R8.64], R3 ;  /* 0x0000000308007986 */ /* 0x0001e2000c101124 */
[----:B------:R-:W-:Y:S05]  /*cb60*/  BRA `(.L_x_980) ;  /* 0x0000079000007947 */ /* 0x000fea0003800000 */
.L_x_995:
[----:B-----5:R-:W-:Y:S01]  /*cb70*/  HADD2.F32 R0, -RZ, R26.H0_H0 ;  /* 0x2000001aff007230 */ /* 0x020fe20000004100 */
[----:B------:R-:W-:-:S04]  /*cb80*/  IMAD.MOV.U32 R29, RZ, RZ, R31 ;  /* 0x000000ffff1d7224 */ /* 0x000fc800078e001f */
[----:B------:R-:W-:-:S05]  /*cb90*/  F2FP.BF16.PACK_AB R0, RZ, R0 ;  /* 0x00000000ff00723e */ /* 0x000fca00000010ff */
[----:B------:R0:W-:Y:S01]  /*cba0*/  STG.E.U16 [R8.64], R0 ;  /* 0x0000000008007986 */ /* 0x0001e2000c101524 */
[----:B------:R-:W-:Y:S05]  /*cbb0*/  BRA `(.L_x_980) ;  /* 0x0000074000007947 */ /* 0x000fea0003800000 */
.L_x_992:
        /* <DEDUP_REMOVED lines=10> */
[----:B------:R-:W0:Y:S02]  /*cc60*/  F2I.FTZ.U32.TRUNC.NTZ R3, R3 ;  /* 0x0000000300037305 */ /* 0x000e24000021f000 */
[----:B0-----:R0:W-:Y:S01]  /*cc70*/  STG.E.U16 [R8.64], R3 ;  /* 0x0000000308007986 */ /* 0x0011e2000c101524 */
[----:B------:R-:W-:Y:S05]  /*cc80*/  BRA `(.L_x_980) ;  /* 0x0000067000007947 */ /* 0x000fea0003800000 */
.L_x_1004:
[----:B-----5:R-:W-:Y:S01]  /*cc90*/  HADD2.F32 R5, -RZ, R26.H0_H0 ;  /* 0x2000001aff057230 */ /* 0x020fe20000004100 */
[----:B------:R-:W-:Y:S01]  /*cca0*/  BSSY B0, `(.L_x_1005) ;  /* 0x0000014000007945 */ /* 0x000fe20003800000 */
[----:B------:R-:W-:-:S03]  /*ccb0*/  IMAD.MOV.U32 R4, RZ, RZ, 0x80 ;  /* 0x00000080ff047424 */ /* 0x000fc600078e00ff */
[----:B------:R-:W-:-:S04]  /*ccc0*/  LOP3.LUT R3, R5, 0x7fffffff, RZ, 0xc0, !PT ;  /* 0x7fffffff05037812 */ /* 0x000fc800078ec0ff */
        /* <DEDUP_REMOVED lines=13> */
.L_x_1007:
[----:B------:R-:W-:-:S04]  /*cda0*/  LOP3.LUT R3, R5, 0x80000000, RZ, 0xc0, !PT ;  /* 0x8000000005037812 */ /* 0x000fc800078ec0ff */
[----:B------:R-:W-:-:S04]  /*cdb0*/  SHF.R.U32.HI R3, RZ, 0x18, R3 ;  /* 0x00000018ff037819 */ /* 0x000fc80000011603 */
[----:B------:R-:W-:-:S04]  /*cdc0*/  LOP3.LUT R0, R0, R3, RZ, 0xfc, !PT ;  /* 0x0000000300007212 */ /* 0x000fc800078efcff */
[----:B------:R-:W-:Y:S02]  /*cdd0*/  PRMT R4, R0, 0x7610, R4 ;  /* 0x0000761000047816 */ /* 0x000fe40000000004 */
.L_x_1006:
[----:B------:R-:W-:Y:S05]  /*cde0*/  BSYNC B0 ;  /* 0x0000000000007941 */ /* 0x000fea0003800000 */
.L_x_1005:
[----:B------:R0:W-:Y:S01]  /*cdf0*/  STG.E.U8 [R8.64], R4 ;  /* 0x0000000408007986 */ /* 0x0001e2000c101124 */
[----:B------:R-:W-:Y:S01]  /*ce00*/  IMAD.MOV.U32 R29, RZ, RZ, R31 ;  /* 0x000000ffff1d7224 */ /* 0x000fe200078e001f */
[----:B------:R-:W-:Y:S05]  /*ce10*/  BRA `(.L_x_980) ;  /* 0x000004e000007947 */ /* 0x000fea0003800000 */
.L_x_1003:
        /* <DEDUP_REMOVED lines=17> */
.L_x_1010:
[----:B------:R-:W-:-:S04]  /*cf30*/  LOP3.LUT R3, R5, 0x80000000, RZ, 0xc0, !PT ;  /* 0x8000000005037812 */ /* 0x000fc800078ec0ff */
[----:B------:R-:W-:-:S04]  /*cf40*/  SHF.R.U32.HI R3, RZ, 0x18, R3 ;  /* 0x00000018ff037819 */ /* 0x000fc80000011603 */
[----:B------:R-:W-:-:S04]  /*cf50*/  LOP3.LUT R0, R0, R3, RZ, 0xfc, !PT ;  /* 0x0000000300007212 */ /* 0x000fc800078efcff */
[----:B------:R-:W-:Y:S02]  /*cf60*/  PRMT R4, R0, 0x7610, R4 ;  /* 0x0000761000047816 */ /* 0x000fe40000000004 */
.L_x_1009:
[----:B------:R-:W-:Y:S05]  /*cf70*/  BSYNC B0 ;  /* 0x0000000000007941 */ /* 0x000fea0003800000 */
.L_x_1008:
[----:B------:R0:W-:Y:S01]  /*cf80*/  STG.E.U8 [R8.64], R4 ;  /* 0x0000000408007986 */ /* 0x0001e2000c101124 */
[----:B------:R-:W-:Y:S01]  /*cf90*/  IMAD.MOV.U32 R29, RZ, RZ, R31 ;  /* 0x000000ffff1d7224 */ /* 0x000fe200078e001f */
[----:B------:R-:W-:Y:S05]  /*cfa0*/  BRA `(.L_x_980) ;  /* 0x0000035000007947 */ /* 0x000fea0003800000 */
.L_x_1002:
        /* <DEDUP_REMOVED lines=8> */
[----:B------:R-:W-:-:S03]  /*d030*/  IMAD.MOV.U32 R29, RZ, RZ, R31 ;  /* 0x000000ffff1d7224 */ /* 0x000fc600078e001f */
[----:B------:R-:W-:-:S04]  /*d040*/  SHF.R.U32.HI R4, RZ, 0x17, R26 ;  /* 0x00000017ff047819 */ /* 0x000fc8000001161a */
[----:B------:R-:W-:-:S04]  /*d050*/  LOP3.LUT R3, R4, 0xff, RZ, 0xc0, !PT ;  /* 0x000000ff04037812 */ /* 0x000fc800078ec0ff */
[----:B------:R-:W-:-:S13]  /*d060*/  ISETP.NE.AND P2, PT, R3, 0xff, PT ;  /* 0x000000ff0300780c */ /* 0x000fda0003f45270 */
[--C-:B------:R-:W-:Y:S02]  /*d070*/  @P2 SHF.R.U32.HI R0, RZ, 0x16, R26.reuse ;  /* 0x00000016ff002819 */ /* 0x100fe4000001161a */
[----:B------:R-:W-:Y:S01]  /*d080*/  @P2 LOP3.LUT P1, RZ, R3, 0x3fffff, R26, 0xf8, !PT ;  /* 0x003fffff03ff2812 */ /* 0x000fe2000782f81a */
[----:B------:R-:W-:Y:S01]  /*d090*/  IMAD.MOV.U32 R3, RZ, RZ, 0xff ;  /* 0x000000ffff037424 */ /* 0x000fe200078e00ff */
        /* <DEDUP_REMOVED lines=8> */
.L_x_985:
        /* <DEDUP_REMOVED lines=19> */
[----:B------:R-:W-:Y:S01]  /*d250*/  IMAD.MOV.U32 R29, RZ, RZ, R31 ;  /* 0x000000ffff1d7224 */ /* 0x000fe200078e001f */
[----:B------:R-:W-:Y:S05]  /*d260*/  BRA `(.L_x_980) ;  /* 0x0000009000007947 */ /* 0x000fea0003800000 */
.L_x_1012:
[----:B-----5:R-:W-:Y:S01]  /*d270*/  HADD2.F32 R4, -RZ, R26.H0_H0 ;  /* 0x2000001aff047230 */ /* 0x020fe20000004100 */
[----:B------:R-:W-:-:S05]  /*d280*/  IMAD.MOV.U32 R29, RZ, RZ, R31 ;  /* 0x000000ffff1d7224 */ /* 0x000fca00078e001f */
[----:B------:R-:W0:Y:S02]  /*d290*/  F2I.U64.TRUNC R4, R4 ;  /* 0x0000000400047311 */ /* 0x000e24000020d800 */
[----:B0-----:R0:W-:Y:S01]  /*d2a0*/  STG.E.64 [R8.64], R4 ;  /* 0x0000000408007986 */ /* 0x0011e2000c101b24 */
[----:B------:R-:W-:Y:S05]  /*d2b0*/  BRA `(.L_x_980) ;  /* 0x0000004000007947 */ /* 0x000fea0003800000 */
.L_x_1011:
[----:B-----5:R-:W-:Y:S01]  /*d2c0*/  HADD2.F32 R26, -RZ, R26.H0_H0 ;  /* 0x2000001aff1a7230 */ /* 0x020fe20000004100 */
[----:B------:R-:W-:-:S03]  /*d2d0*/  IMAD.MOV.U32 R29, RZ, RZ, R31 ;  /* 0x000000ffff1d7224 */ /* 0x000fc600078e001f */
[----:B------:R-:W0:Y:S02]  /*d2e0*/  F2I.FTZ.U32.TRUNC.NTZ R3, R26 ;  /* 0x0000001a00037305 */ /* 0x000e24000021f000 */
[----:B0-----:R0:W-:Y:S02]  /*d2f0*/  STG.E [R8.64], R3 ;  /* 0x0000000308007986 */ /* 0x0011e4000c101924 */
.L_x_980:
[----:B------:R-:W-:Y:S05]  /*d300*/  BSYNC B6 ;  /* 0x0000000000067941 */ /* 0x000fea0003800000 */
.L_x_979:
[----:B------:R-:W-:Y:S01]  /*d310*/  ISETP.GE.AND P0, PT, R29, R34, PT ;  /* 0x000000221d00720c */ /* 0x000fe20003f06270 */
[----:B------:R-:W-:-:S12]  /*d320*/  BSSY B6, `(.L_x_1013) ;  /* 0x00001fc000067945 */ /* 0x000fd80003800000 */
[----:B------:R-:W-:Y:S05]  /*d330*/  @P0 BRA `(.L_x_1014) ;  /* 0x00001fa000000947 */ /* 0x000fea0003800000 */
[----:B0-----:R-:W-:Y:S01]  /*d340*/  IMAD R0, R35, 0x200, R29 ;  /* 0x0000020023007824 */ /* 0x001fe200078e021d */
[----:B-1----:R-:W-:-:S03]  /*d350*/  PRMT R3, R18, 0x9910, RZ ;  /* 0x0000991012037816 */ /* 0x002fc600000000ff */
[----:B------:R-:W-:Y:S02]  /*d360*/  IMAD R4, R0, c[0x0][0x1b0], RZ ;  /* 0x00006c0000047a24 */ /* 0x000fe400078e02ff */
[----:B------:R-:W-:-:S03]  /*d370*/  IMAD.MOV.U32 R0, RZ, RZ, R3 ;  /* 0x000000ffff007224 */ /* 0x000fc600078e0003 */
[----:B------:R-:W-:Y:S02]  /*d380*/  IADD3 R4, P0, R4, c[0x0][0x178], RZ ;  /* 0x00005e0004047a10 */ /* 0x000fe40007f1e0ff */
[----:B------:R-:W-:-:S03]  /*d390*/  ISETP.GT.AND P1, PT, R0, 0x9, PT ;  /* 0x000000090000780c */ /* 0x000fc60003f24270 */
[----:B------:R-:W-:-:S10]  /*d3a0*/  IMAD.X R5, RZ, RZ, c[0x0][0x17c], P0 ;  /* 0x00005f00ff057624 */ /* 0x000fd400000e06ff */
        /* <DEDUP_REMOVED lines=10> */
[----:B------:R-:W0:Y:S02]  /*d450*/  F2I.FTZ.TRUNC.NTZ R27, R27 ;  /* 0x0000001b001b7305 */ /* 0x000e24000021f100 */
[----:B0-----:R0:W-:Y:S01]  /*d460*/  STG.E.U8 [R4.64], R27 ;  /* 0x0000001b04007986 */ /* 0x0011e2000c101124 */
[----:B------:R-:W-:Y:S05]  /*d470*/  BRA `(.L_x_1020) ;  /* 0x00000e6000007947 */ /* 0x000fea0003800000 */
.L_x_1018:
[----:B-----5:R-:W-:-:S06]  /*d480*/  HADD2.F32 R7, -RZ, R27.H0_H0 ;  /* 0x2000001bff077230 */ /* 0x020fcc0000004100 */
[----:B------:R-:W0:Y:S02]  /*d490*/  F2I.S64.TRUNC R6, R7 ;  /* 0x0000000700067311 */ /* 0x000e24000020d900 */
[----:B0-----:R0:W-:Y:S01]  /*d4a0*/  STG.E.U8 [R4.64], R6 ;  /* 0x0000000604007986 */ /* 0x0011e2000c101124 */
[----:B------:R-:W-:Y:S05]  /*d4b0*/  BRA `(.L_x_1020) ;  /* 0x00000e2000007947 */ /* 0x000fea0003800000 */
.L_x_1017:
[----:B------:R-:W-:-:S13]  /*d4c0*/  ISETP.NE.AND P0, PT, R0, 0x2, PT ;  /* 0x000000020000780c */ /* 0x000fda0003f05270 */
[----:B------:R-:W-:Y:S05]  /*d4d0*/  @!P0 BRA `(.L_x_1021) ;  /* 0x000000c000008947 */ /* 0x000fea0003800000 */
[----:B------:R-:W-:-:S13]  /*d4e0*/  ISETP.NE.AND P0, PT, R0, 0x3, PT ;  /* 0x000000030000780c */ /* 0x000fda0003f05270 */
[----:B------:R-:W-:Y:S05]  /*d4f0*/  @!P0 BRA `(.L_x_1022) ;  /* 0x0000006000008947 */ /* 0x000fea0003800000 */
[----:B------:R-:W-:-:S13]  /*d500*/  ISETP.NE.AND P0, PT, R0, 0x4, PT ;  /* 0x000000040000780c */ /* 0x000fda0003f05270 */
[----:B------:R-:W-:Y:S05]  /*d510*/  @P0 BRA `(.L_x_1019) ;  /* 0x00000c1000000947 */ /* 0x000fea0003800000 */
[----:B-----5:R-:W-:-:S06]  /*d520*/  HADD2.F32 R6, -RZ, R27.H0_H0 ;  /* 0x2000001bff067230 */ /* 0x020fcc0000004100 */
[----:B------:R-:W0:Y:S02]  /*d530*/  F2I.S64.TRUNC R6, R6 ;  /* 0x0000000600067311 */ /* 0x000e24000020d900 */
[----:B0-----:R0:W-:Y:S01]  /*d540*/  STG.E.64 [R4.64], R6 ;  /* 0x0000000604007986 */ /* 0x0011e2000c101b24 */
[----:B------:R-:W-:Y:S05]  /*d550*/  BRA `(.L_x_1020) ;  /* 0x00000d8000007947 */ /* 0x000fea0003800000 */
.L_x_1022:
[----:B-----5:R-:W-:-:S06]  /*d560*/  HADD2.F32 R27, -RZ, R27.H0_H0 ;  /* 0x2000001bff1b7230 */ /* 0x020fcc0000004100 */
[----:B------:R-:W0:Y:S02]  /*d570*/  F2I.FTZ.TRUNC.NTZ R27, R27 ;  /* 0x0000001b001b7305 */ /* 0x000e24000021f100 */
[----:B0-----:R0:W-:Y:S01]  /*d580*/  STG.E [R4.64], R27 ;  /* 0x0000001b04007986 */ /* 0x0011e2000c101924 */
[----:B------:R-:W-:Y:S05]  /*d590*/  BRA `(.L_x_1020) ;  /* 0x00000d4000007947 */ /* 0x000fea0003800000 */
.L_x_1021:
[----:B-----5:R-:W-:-:S06]  /*d5a0*/  HADD2.F32 R27, -RZ, R27.H0_H0 ;  /* 0x2000001bff1b7230 */ /* 0x020fcc0000004100 */
[----:B------:R-:W0:Y:S02]  /*d5b0*/  F2I.FTZ.TRUNC.NTZ R27, R27 ;  /* 0x0000001b001b7305 */ /* 0x000e24000021f100 */
[----:B0-----:R0:W-:Y:S01]  /*d5c0*/  STG.E.U16 [R4.64], R27 ;  /* 0x0000001b04007986 */ /* 0x0011e2000c101524 */
[----:B------:R-:W-:Y:S05]  /*d5d0*/  BRA `(.L_x_1020) ;  /* 0x00000d0000007947 */ /* 0x000fea0003800000 */
.L_x_1016:
        /* <DEDUP_REMOVED lines=9> */
.L_x_1024:
[----:B-----5:R0:W-:Y:S01]  /*d670*/  STG.E.U16 [R4.64], R27 ;  /* 0x0000001b04007986 */ /* 0x0201e2000c101524 */
[----:B------:R-:W-:Y:S05]  /*d680*/  BRA `(.L_x_1020) ;  /* 0x00000c5000007947 */ /* 0x000fea0003800000 */
.L_x_1023:
[----:B------:R-:W-:-:S13]  /*d690*/  ISETP.NE.AND P0, PT, R0, 0x7, PT ;  /* 0x000000070000780c */ /* 0x000fda0003f05270 */
[----:B------:R-:W-:Y:S05]  /*d6a0*/  @!P0 BRA `(.L_x_1025) ;  /* 0x000000d000008947 */ /* 0x000fea0003800000 */
[----:B------:R-:W-:-:S13]  /*d6b0*/  ISETP.NE.AND P0, PT, R0, 0x8, PT ;  /* 0x000000080000780c */ /* 0x000fda0003f05270 */
[----:B------:R-:W-:Y:S05]  /*d6c0*/  @!P0 BRA `(.L_x_1026) ;  /* 0x0000006000008947 */ /* 0x000fea0003800000 */
[----:B------:R-:W-:-:S13]  /*d6d0*/  ISETP.NE.AND P0, PT, R0, 0x9, PT ;  /* 0x000000090000780c */ /* 0x000fda0003f05270 */
[----:B------:R-:W-:Y:S05]  /*d6e0*/  @P0 BRA `(.L_x_1019) ;  /* 0x00000a4000000947 */ /* 0x000fea0003800000 */
[----:B-----5:R-:W-:Y:S01]  /*d6f0*/  HADD2.F32 R6, -RZ, R27.H0_H0 ;  /* 0x2000001bff067230 */ /* 0x020fe20000004100 */
[----:B------:R-:W-:-:S05]  /*d700*/  IMAD.MOV.U32 R7, RZ, RZ, RZ ;  /* 0x000000ffff077224 */ /* 0x000fca00078e00ff */
[----:B------:R0:W-:Y:S01]  /*d710*/  STG.E.64 [R4.64], R6 ;  /* 0x0000000604007986 */ /* 0x0001e2000c101b24 */
[----:B------:R-:W-:Y:S05]  /*d720*/  BRA `(.L_x_1020) ;  /* 0x00000bb000007947 */ /* 0x000fea0003800000 */
.L_x_1026:
[----:B-----5:R-:W-:-:S05]  /*d730*/  HADD2.F32 R0, -RZ, R27.H0_H0 ;  /* 0x2000001bff007230 */ /* 0x020fca0000004100 */
[----:B------:R-:W-:-:S04]  /*d740*/  F2FP.PACK_AB R0, RZ, R0 ;  /* 0x00000000ff00723e */ /* 0x000fc800000000ff */
[----:B------:R-:W-:-:S05]  /*d750*/  PRMT R0, R0, 0x5410, RZ ;  /* 0x0000541000007816 */ /* 0x000fca00000000ff */
[----:B------:R0:W-:Y:S01]  /*d760*/  STG.E [R4.64], R0 ;  /* 0x0000000004007986 */ /* 0x0001e2000c101924 */
[----:B------:R-:W-:Y:S05]  /*d770*/  BRA `(.L_x_1020) ;  /* 0x00000b6000007947 */ /* 0x000fea0003800000 */
.L_x_1025:
[----:B-----5:R-:W-:-:S05]  /*d780*/  HADD2.F32 R6, -RZ, R27.H0_H0 ;  /* 0x2000001bff067230 */ /* 0x020fca0000004100 */
[----:B------:R-:W-:-:S06]  /*d790*/  FMUL.FTZ R6, R6, 1 ;  /* 0x3f80000006067820 */ /* 0x000fcc0000410000 */
[----:B------:R-:W0:Y:S02]  /*d7a0*/  F2F.F64.F32 R6, R6 ;  /* 0x0000000600067310 */ /* 0x000e240000201800 */
[----:B0-----:R0:W-:Y:S01]  /*d7b0*/  STG.E.64 [R4.64], R6 ;  /* 0x0000000604007986 */ /* 0x0011e2000c101b24 */
[----:B------:R-:W-:Y:S05]  /*d7c0*/  BRA `(.L_x_1020) ;  /* 0x00000b1000007947 */ /* 0x000fea0003800000 */
.L_x_1015:
        /* <DEDUP_REMOVED lines=10> */
[----:B------:R-:W-:-:S05]  /*d870*/  SEL R3, RZ, 0x1, !P0 ;  /* 0x00000001ff037807 */ /* 0x000fca0004000000 */
[----:B------:R0:W-:Y:S01]  /*d880*/  STG.E.U8 [R4.64], R3 ;  /* 0x0000000304007986 */ /* 0x0001e2000c101124 */
[----:B------:R-:W-:Y:S05]  /*d890*/  BRA `(.L_x_1020) ;  /* 0x00000a4000007947 */ /* 0x000fea0003800000 */
.L_x_1029:
[----:B-----5:R-:W-:Y:S01]  /*d8a0*/  HADD2.F32 R27, -RZ, R27.H0_H0 ;  /* 0x2000001bff1b7230 */ /* 0x020fe20000004100 */
[----:B------:R-:W-:-:S04]  /*d8b0*/  CS2R R10, SRZ ;  /* 0x00000000000a7805 */ /* 0x000fc8000001ff00 */
[----:B------:R-:W-:-:S06]  /*d8c0*/  FMUL.FTZ R8, R27, 1 ;  /* 0x3f8000001b087820 */ /* 0x000fcc0000410000 */
[----:B------:R-:W0:Y:S02]  /*d8d0*/  F2F.F64.F32 R8, R8 ;  /* 0x0000000800087310 */ /* 0x000e240000201800 */
[----:B0-----:R0:W-:Y:S01]  /*d8e0*/  STG.E.128 [R4.64], R8 ;  /* 0x0000000804007986 */ /* 0x0011e2000c101d24 */
[----:B------:R-:W-:Y:S05]  /*d8f0*/  BRA `(.L_x_1020) ;  /* 0x000009e000007947 */ /* 0x000fea0003800000 */
.L_x_1028:
        /* <DEDUP_REMOVED lines=21> */
.L_x_1033:
[----:B------:R-:W-:Y:S05]  /*da50*/  BSYNC B0 ;  /* 0x0000000000007941 */ /* 0x000fea0003800000 */
.L_x_1032:
[----:B------:R-:W-:-:S05]  /*da60*/  LOP3.LUT R7, R0, R7, RZ, 0xfc, !PT ;  /* 0x0000000700077212 */ /* 0x000fca00078efcff */
[----:B------:R0:W-:Y:S01]  /*da70*/  STG.E.U8 [R4.64], R7 ;  /* 0x0000000704007986 */ /* 0x0001e2000c101124 */
[----:B------:R-:W-:Y:S05]  /*da80*/  BRA `(.L_x_1020) ;  /* 0x0000085000007947 */ /* 0x000fea0003800000 */
.L_x_1031:
        /* <DEDUP_REMOVED lines=13> */
.L_x_1035:
[----:B------:R-:W-:Y:S01]  /*db60*/  IMAD.MOV.U32 R0, RZ, RZ, 0x7f ;  /* 0x0000007fff007424 */ /* 0x000fe200078e00ff */
[----:B------:R-:W-:-:S04]  /*db70*/  ISETP.GT.U32.AND P0, PT, R3, 0x7f800000, PT ;  /* 0x7f8000000300780c */ /* 0x000fc80003f04070 */
[----:B------:R-:W-:-:S04]  /*db80*/  SEL R0, R0, 0x7c, P0 ;  /* 0x0000007c00007807 */ /* 0x000fc80000000000 */
.L_x_1036:
[----:B------:R-:W-:Y:S05]  /*db90*/  BSYNC B0 ;  /* 0x0000000000007941 */ /* 0x000fea0003800000 */
.L_x_1034:
[----:B------:R-:W-:-:S04]  /*dba0*/  LOP3.LUT R3, R27, 0x80000000, RZ, 0xc0, !PT ;  /* 0x800000001b037812 */ /* 0x000fc800078ec0ff */
[----:B------:R-:W-:-:S04]  /*dbb0*/  SHF.R.U32.HI R3, RZ, 0x18, R3 ;  /* 0x00000018ff037819 */ /* 0x000fc80000011603 */
[----:B------:R-:W-:-:S05]  /*dbc0*/  LOP3.LUT R3, R0, R3, RZ, 0xfc, !PT ;  /* 0x0000000300037212 */ /* 0x000fca00078efcff */
[----:B------:R0:W-:Y:S01]  /*dbd0*/  STG.E.U8 [R4.64], R3 ;  /* 0x0000000304007986 */ /* 0x0001e2000c101124 */
[----:B------:R-:W-:Y:S05]  /*dbe0*/  BRA `(.L_x_1020) ;  /* 0x000006f000007947 */ /* 0x000fea0003800000 */
.L_x_1030:
[----:B-----5:R-:W-:-:S05]  /*dbf0*/  HADD2.F32 R0, -RZ, R27.H0_H0 ;  /* 0x2000001bff007230 */ /* 0x020fca0000004100 */
[----:B------:R-:W-:-:S05]  /*dc00*/  F2FP.BF16.PACK_AB R0, RZ, R0 ;  /* 0x00000000ff00723e */ /* 0x000fca00000010ff */
[----:B------:R0:W-:Y:S01]  /*dc10*/  STG.E.U16 [R4.64], R0 ;  /* 0x0000000004007986 */ /* 0x0001e2000c101524 */
[----:B------:R-:W-:Y:S05]  /*dc20*/  BRA `(.L_x_1020) ;  /* 0x000006b000007947 */ /* 0x000fea0003800000 */
.L_x_1027:
        /* <DEDUP_REMOVED lines=8> */
[----:B-----5:R-:W-:-:S06]  /*dcb0*/  HADD2.F32 R3, -RZ, R27.H0_H0 ;  /* 0x2000001bff037230 */ /* 0x020fcc0000004100 */
[----:B------:R-:W0:Y:S02]  /*dcc0*/  F2I.FTZ.U32.TRUNC.NTZ R3, R3 ;  /* 0x0000000300037305 */ /* 0x000e24000021f000 */
[----:B0-----:R0:W-:Y:S01]  /*dcd0*/  STG.E.U16 [R4.64], R3 ;  /* 0x0000000304007986 */ /* 0x0011e2000c101524 */
[----:B------:R-:W-:Y:S05]  /*dce0*/  BRA `(.L_x_1020) ;  /* 0x000005f000007947 */ /* 0x000fea0003800000 */
.L_x_1039:
        /* <DEDUP_REMOVED lines=13> */
[----:B------:R-:W-:-:S05]  /*ddc0*/  FADD.FTZ R0, R6, 8192 ;  /* 0x4600000006007421 */ /* 0x000fca0000010000 */
[----:B------:R-:W-:Y:S02]  /*ddd0*/  LOP3.LUT P0, R3, R0, 0xff, RZ, 0xc0, !PT ;  /* 0x000000ff00037812 */ /* 0x000fe4000780c0ff */
[----:B------:R-:W-:-:S11]  /*dde0*/  PRMT R0, RZ, 0x7610, R0 ;  /* 0x00007610ff007816 */ /* 0x000fd60000000000 */
[----:B------:R-:W-:Y:S05]  /*ddf0*/  @!P0 BRA `(.L_x_1041) ;  /* 0x0000003000008947 */ /* 0x000fea0003800000 */
.L_x_1042:
[----:B------:R-:W-:-:S04]  /*de00*/  LOP3.LUT R0, R27, 0x80000000, RZ, 0xc0, !PT ;  /* 0x800000001b007812 */ /* 0x000fc800078ec0ff */
[----:B------:R-:W-:-:S04]  /*de10*/  SHF.R.U32.HI R0, RZ, 0x18, R0 ;  /* 0x00000018ff007819 */ /* 0x000fc80000011600 */
[----:B------:R-:W-:Y:S02]  /*de20*/  LOP3.LUT R0, R3, R0, RZ, 0xfc, !PT ;  /* 0x0000000003007212 */ /* 0x000fe400078efcff */
.L_x_1041:
[----:B------:R-:W-:Y:S05]  /*de30*/  BSYNC B0 ;  /* 0x0000000000007941 */ /* 0x000fea0003800000 */
.L_x_1040:
[----:B------:R0:W-:Y:S01]  /*de40*/  STG.E.U8 [R4.64], R0 ;  /* 0x0000000004007986 */ /* 0x0001e2000c101124 */
[----:B------:R-:W-:Y:S05]  /*de50*/  BRA `(.L_x_1020) ;  /* 0x0000048000007947 */ /* 0x000fea0003800000 */
.L_x_1038:
        /* <DEDUP_REMOVED lines=17> */
.L_x_1045:
[----:B------:R-:W-:-:S04]  /*df70*/  LOP3.LUT R0, R27, 0x80000000, RZ, 0xc0, !PT ;  /* 0x800000001b007812 */ /* 0x000fc800078ec0ff */
[----:B------:R-:W-:-:S04]  /*df80*/  SHF.R.U32.HI R0, RZ, 0x18, R0 ;  /* 0x00000018ff007819 */ /* 0x000fc80000011600 */
[----:B------:R-:W-:Y:S02]  /*df90*/  LOP3.LUT R0, R3, R0, RZ, 0xfc, !PT ;  /* 0x0000000003007212 */ /* 0x000fe400078efcff */
.L_x_1044:
[----:B------:R-:W-:Y:S05]  /*dfa0*/  BSYNC B0 ;  /* 0x0000000000007941 */ /* 0x000fea0003800000 */
.L_x_1043:
[----:B------:R0:W-:Y:S01]  /*dfb0*/  STG.E.U8 [R4.64], R0 ;  /* 0x0000000004007986 */ /* 0x0001e2000c101124 */
[----:B------:R-:W-:Y:S05]  /*dfc0*/  BRA `(.L_x_1020) ;  /* 0x0000031000007947 */ /* 0x000fea0003800000 */
.L_x_1037:
[----:B------:R-:W-:-:S13]  /*dfd0*/  ISETP.NE.AND P0, PT, R0, 0x1c, PT ;  /* 0x0000001c0000780c */ /* 0x000fda0003f05270 */
[----:B------:R-:W-:Y:S05]  /*dfe0*/  @!P0 BRA `(.L_x_1046) ;  /* 0x000002c000008947 */ /* 0x000fea0003800000 */
[----:B------:R-:W-:-:S13]  /*dff0*/  ISETP.NE.AND P0, PT, R0, 0x1d, PT ;  /* 0x0000001d0000780c */ /* 0x000fda0003f05270 */
[----:B------:R-:W-:Y:S05]  /*e000*/  @!P0 BRA `(.L_x_1047) ;  /* 0x0000026000008947 */ /* 0x000fea0003800000 */
[----:B------:R-:W-:-:S13]  /*e010*/  ISETP.NE.AND P0, PT, R0, 0x2c, PT ;  /* 0x0000002c0000780c */ /* 0x000fda0003f05270 */
[----:B------:R-:W-:Y:S05]  /*e020*/  @P0 BRA `(.L_x_1019) ;  /* 0x0000010000000947 */ /* 0x000fea0003800000 */
[----:B-----5:R-:W-:Y:S01]  /*e030*/  HADD2.F32 R6, -RZ, R27.H0_H0 ;  /* 0x2000001bff067230 */ /* 0x020fe20000004100 */
[----:B------:R-:W-:-:S04]  /*e040*/  PLOP3.LUT P0, PT, PT, PT, PT, 0x80, 0x0 ;  /* 0x000000000000781c */ /* 0x000fc80003f0f070 */
        /* <DEDUP_REMOVED lines=14> */
.L_x_1019:
        /* <DEDUP_REMOVED lines=19> */
[----:B------:R-:W-:Y:S05]  /*e260*/  BRA `(.L_x_1020) ;  /* 0x0000007000007947 */ /* 0x000fea0003800000 */
.L_x_1047:
[----:B-----5:R-:W-:-:S06]  /*e270*/  HADD2.F32 R6, -RZ, R27.H0_H0 ;  /* 0x2000001bff067230 */ /* 0x020fcc0000004100 */
[----:B------:R-:W0:Y:S02]  /*e280*/  F2I.U64.TRUNC R6, R6 ;  /* 0x0000000600067311 */ /* 0x000e24000020d800 */
[----:B0-----:R0:W-:Y:S01]  /*e290*/  STG.E.64 [R4.64], R6 ;  /* 0x0000000604007986 */ /* 0x0011e2000c101b24 */
[----:B------:R-:W-:Y:S05]  /*e2a0*/  BRA `(.L_x_1020) ;  /* 0x0000003000007947 */ /* 0x000fea0003800000 */
.L_x_1046:
[----:B-----5:R-:W-:-:S06]  /*e2b0*/  HADD2.F32 R27, -RZ, R27.H0_H0 ;  /* 0x2000001bff1b7230 */ /* 0x020fcc0000004100 */
[----:B------:R-:W0:Y:S02]  /*e2c0*/  F2I.FTZ.U32.TRUNC.NTZ R27, R27 ;  /* 0x0000001b001b7305 */ /* 0x000e24000021f000 */
[----:B0-----:R0:W-:Y:S02]  /*e2d0*/  STG.E [R4.64], R27 ;  /* 0x0000001b04007986 */ /* 0x0011e4000c101924 */
.L_x_1020:
[----:B------:R-:W-:-:S04]  /*e2e0*/  IADD3 R29, R29, 0x80, RZ ;  /* 0x000000801d1d7810 */ /* 0x000fc80007ffe0ff */
[----:B------:R-:W-:-:S13]  /*e2f0*/  ISETP.GE.AND P0, PT, R29, R34, PT ;  /* 0x000000221d00720c */ /* 0x000fda0003f06270 */
[----:B------:R-:W-:Y:S05]  /*e300*/  @P0 BRA `(.L_x_1014) ;  /* 0x00000fd000000947 */ /* 0x000fea0003800000 */
[----:B0-----:R-:W-:Y:S01]  /*e310*/  IMAD R0, R35, 0x200, R29 ;  /* 0x0000020023007824 */ /* 0x001fe200078e021d */
[----:B------:R-:W-:-:S03]  /*e320*/  PRMT R3, R18, 0x9910, RZ ;  /* 0x0000991012037816 */ /* 0x000fc600000000ff */
        /* <DEDUP_REMOVED lines=14> */
[----:B------:R-:W-:-:S04]  /*e410*/  HADD2.F32 R2, -RZ, R2.H0_H0 ;  /* 0x20000002ff027230 */ /* 0x000fc80000004100 */
[----:B------:R-:W0:Y:S02]  /*e420*/  F2I.FTZ.TRUNC.NTZ R3, R2 ;  /* 0x0000000200037305 */ /* 0x000e24000021f100 */
[----:B0-----:R0:W-:Y:S01]  /*e430*/  STG.E.U8 [R4.64], R3 ;  /* 0x0000000304007986 */ /* 0x0011e2000c101124 */
[----:B------:R-:W-:Y:S05]  /*e440*/  BRA `(.L_x_1053) ;  /* 0x00000e8000007947 */ /* 0x000fea0003800000 */
.L_x_1051:
[----:B------:R-:W-:-:S06]  /*e450*/  HADD2.F32 R3, -RZ, R2.H0_H0 ;  /* 0x20000002ff037230 */ /* 0x000fcc0000004100 */
[----:B------:R-:W0:Y:S02]  /*e460*/  F2I.S64.TRUNC R2, R3 ;  /* 0x0000000300027311 */ /* 0x000e24000020d900 */
[----:B0-----:R0:W-:Y:S01]  /*e470*/  STG.E.U8 [R4.64], R2 ;  /* 0x0000000204007986 */ /* 0x0011e2000c101124 */
[----:B------:R-:W-:Y:S05]  /*e480*/  BRA `(.L_x_1053) ;  /* 0x00000e4000007947 */ /* 0x000fea0003800000 */
.L_x_1050:
[----:B------:R-:W-:-:S13]  /*e490*/  ISETP.NE.AND P0, PT, R0, 0x2, PT ;  /* 0x000000020000780c */ /* 0x000fda0003f05270 */
[----:B------:R-:W-:Y:S05]  /*e4a0*/  @!P0 BRA `(.L_x_1054) ;  /* 0x000000c000008947 */ /* 0x000fea0003800000 */
[----:B------:R-:W-:-:S13]  /*e4b0*/  ISETP.NE.AND P0, PT, R0, 0x3, PT ;  /* 0x000000030000780c */ /* 0x000fda0003f05270 */
[----:B------:R-:W-:Y:S05]  /*e4c0*/  @!P0 BRA `(.L_x_1055) ;  /* 0x0000006000008947 */ /* 0x000fea0003800000 */
[----:B------:R-:W-:-:S13]  /*e4d0*/  ISETP.NE.AND P0, PT, R0, 0x4, PT ;  /* 0x000000040000780c */ /* 0x000fda0003f05270 */
[----:B------:R-:W-:Y:S05]  /*e4e0*/  @P0 BRA `(.L_x_1052) ;  /* 0x00000c3000000947 */ /* 0x000fea0003800000 */
[----:B------:R-:W-:-:S06]  /*e4f0*/  HADD2.F32 R2, -RZ, R2.H0_H0 ;  /* 0x20000002ff027230 */ /* 0x000fcc0000004100 */
[----:B------:R-:W0:Y:S02]  /*e500*/  F2I.S64.TRUNC R2, R2 ;  /* 0x0000000200027311 */ /* 0x000e24000020d900 */
[----:B0-----:R0:W-:Y:S01]  /*e510*/  STG.E.64 [R4.64], R2 ;  /* 0x0000000204007986 */ /* 0x0011e2000c101b24 */
[----:B------:R-:W-:Y:S05]  /*e520*/  BRA `(.L_x_1053) ;  /* 0x00000da000007947 */ /* 0x000fea0003800000 */
.L_x_1055:
[----:B------:R-:W-:-:S04]  /*e530*/  HADD2.F32 R2, -RZ, R2.H0_H0 ;  /* 0x20000002ff027230 */ /* 0x000fc80000004100 */
[----:B------:R-:W0:Y:S02]  /*e540*/  F2I.FTZ.TRUNC.NTZ R3, R2 ;  /* 0x0000000200037305 */ /* 0x000e24000021f100 */
[----:B0-----:R0:W-:Y:S01]  /*e550*/  STG.E [R4.64], R3 ;  /* 0x0000000304007986 */ /* 0x0011e2000c101924 */
[----:B------:R-:W-:Y:S05]  /*e560*/  BRA `(.L_x_1053) ;  /* 0x00000d6000007947 */ /* 0x000fea0003800000 */
.L_x_1054:
[----:B------:R-:W-:-:S04]  /*e570*/  HADD2.F32 R2, -RZ, R2.H0_H0 ;  /* 0x20000002ff027230 */ /* 0x000fc80000004100 */
[----:B------:R-:W0:Y:S02]  /*e580*/  F2I.FTZ.TRUNC.NTZ R3, R2 ;  /* 0x0000000200037305 */ /* 0x000e24000021f100 */
[----:B0-----:R0:W-:Y:S01]  /*e590*/  STG.E.U16 [R4.64], R3 ;  /* 0x0000000304007986 */ /* 0x0011e2000c101524 */
[----:B------:R-:W-:Y:S05]  /*e5a0*/  BRA `(.L_x_1053) ;  /* 0x00000d2000007947 */ /* 0x000fea0003800000 */
.L_x_1049:
[----:B------:R-:W-:-:S13]  /*e5b0*/  ISETP.GT.AND P0, PT, R0, 0x6, PT ;  /* 0x000000060000780c */ /* 0x000fda0003f04270 */
[----:B------:R-:W-:Y:S05]  /*e5c0*/  @P0 BRA `(.L_x_1056) ;  /* 0x0000009000000947 */ /* 0x000fea0003800000 */
[----:B------:R-:W-:-:S13]  /*e5d0*/  ISETP.NE.AND P0, PT, R0, 0x5, PT ;  /* 0x000000050000780c */ /* 0x000fda0003f05270 */
[----:B------:R-:W-:Y:S05]  /*e5e0*/  @!P0 BRA `(.L_x_1057) ;  /* 0x0000005000008947 */ /* 0x000fea0003800000 */
[----:B------:R-:W-:-:S13]  /*e5f0*/  ISETP.NE.AND P0, PT, R0, 0x6, PT ;  /* 0x000000060000780c */ /* 0x000fda0003f05270 */
[----:B------:R-:W-:Y:S05]  /*e600*/  @P0 BRA `(.L_x_1052) ;  /* 0x00000b1000000947 */ /* 0x000fea0003800000 */
[----:B------:R-:W-:-:S05]  /*e610*/  HADD2.F32 R3, -RZ, R2.H0_H0 ;  /* 0x20000002ff037230 */ /* 0x000fca0000004100 */
[----:B------:R0:W-:Y:S01]  /*e620*/  STG.E [R4.64], R3 ;  /* 0x0000000304007986 */ /* 0x0001e2000c101924 */
[----:B------:R-:W-:Y:S05]  /*e630*/  BRA `(.L_x_1053) ;  /* 0x00000c9000007947 */ /* 0x000fea0003800000 */
.L_x_1057:
[----:B------:R0:W-:Y:S01]  /*e640*/  STG.E.U16 [R4.64], R2 ;  /* 0x0000000204007986 */ /* 0x0001e2000c101524 */
[----:B------:R-:W-:Y:S05]  /*e650*/  BRA `(.L_x_1053) ;  /* 0x00000c7000007947 */ /* 0x000fea0003800000 */
.L_x_1056:
[----:B------:R-:W-:-:S13]  /*e660*/  ISETP.NE.AND P0, PT, R0, 0x7, PT ;  /* 0x000000070000780c */ /* 0x000fda0003f05270 */
[----:B------:R-:W-:Y:S05]  /*e670*/  @!P0 BRA `(.L_x_1058) ;  /* 0x000000d000008947 */ /* 0x000fea0003800000 */
[----:B------:R-:W-:-:S13]  /*e680*/  ISETP.NE.AND P0, PT, R0, 0x8, PT ;  /* 0x000000080000780c */ /* 0x000fda0003f05270 */
[----:B------:R-:W-:Y:S05]  /*e690*/  @!P0 BRA `(.L_x_1059) ;  /* 0x0000006000008947 */ /* 0x000fea0003800000 */
[----:B------:R-:W-:-:S13]  /*e6a0*/  ISETP.NE.AND P0, PT, R0, 0x9, PT ;  /* 0x000000090000780c */ /* 0x000fda0003f05270 */
[----:B------:R-:W-:Y:S05]  /*e6b0*/  @P0 BRA `(.L_x_1052) ;  /* 0x00000a6000000947 */ /* 0x000fea0003800000 */
[----:B------:R-:W-:Y:S01]  /*e6c0*/  HADD2.F32 R2, -RZ, R2.H0_H0 ;  /* 0x20000002ff027230 */ /* 0x000fe20000004100 */
[----:B------:R-:W-:-:S05]  /*e6d0*/  IMAD.MOV.U32 R3, RZ, RZ, RZ ;  /* 0x000000ffff037224 */ /* 0x000fca00078e00ff */
[----:B------:R0:W-:Y:S01]  /*e6e0*/  STG.E.64 [R4.64], R2 ;  /* 0x0000000204007986 */ /* 0x0001e2000c101b24 */
[----:B------:R-:W-:Y:S05]  /*e6f0*/  BRA `(.L_x_1053) ;  /* 0x00000bd000007947 */ /* 0x000fea0003800000 */
.L_x_1059:
[----:B------:R-:W-:-:S05]  /*e700*/  HADD2.F32 R0, -RZ, R2.H0_H0 ;  /* 0x20000002ff007230 */ /* 0x000fca0000004100 */
[----:B------:R-:W-:-:S04]  /*e710*/  F2FP.PACK_AB R0, RZ, R0 ;  /* 0x00000000ff00723e */ /* 0x000fc800000000ff */
[----:B------:R-:W-:-:S05]  /*e720*/  PRMT R0, R0, 0x5410, RZ ;  /* 0x0000541000007816 */ /* 0x000fca00000000ff */
[----:B------:R0:W-:Y:S01]  /*e730*/  STG.E [R4.64], R0 ;  /* 0x0000000004007986 */ /* 0x0001e2000c101924 */
[----:B------:R-:W-:Y:S05]  /*e740*/  BRA `(.L_x_1053) ;  /* 0x00000b8000007947 */ /* 0x000fea0003800000 */
.L_x_1058:
[----:B------:R-:W-:-:S05]  /*e750*/  HADD2.F32 R2, -RZ, R2.H0_H0 ;  /* 0x20000002ff027230 */ /* 0x000fca0000004100 */
[----:B------:R-:W-:-:S06]  /*e760*/  FMUL.FTZ R2, R2, 1 ;  /* 0x3f80000002027820 */ /* 0x000fcc0000410000 */
[----:B------:R-:W0:Y:S02]  /*e770*/  F2F.F64.F32 R2, R2 ;  /* 0x0000000200027310 */ /* 0x000e240000201800 */
[----:B0-----:R0:W-:Y:S01]  /*e780*/  STG.E.64 [R4.64], R2 ;  /* 0x0000000204007986 */ /* 0x0011e2000c101b24 */
[----:B------:R-:W-:Y:S05]  /*e790*/  BRA `(.L_x_1053) ;  /* 0x00000b3000007947 */ /* 0x000fea0003800000 */
.L_x_1048:
        /* <DEDUP_REMOVED lines=8> */
[----:B------:R-:W-:-:S05]  /*e820*/  HADD2.F32 R2, -RZ, R2.H0_H0 ;  /* 0x20000002ff027230 */ /* 0x000fca0000004100 */
[----:B------:R-:W-:-:S04]  /*e830*/  FSETP.NEU.FTZ.AND P0, PT, R2, RZ, PT ;  /* 0x000000ff0200720b */ /* 0x000fc80003f1d000 */
[----:B------:R-:W-:-:S05]  /*e840*/  SEL R3, RZ, 0x1, !P0 ;  /* 0x00000001ff037807 */ /* 0x000fca0004000000 */
[----:B------:R0:W-:Y:S01]  /*e850*/  STG.E.U8 [R4.64], R3 ;  /* 0x0000000304007986 */ /* 0x0001e2000c101124 */
[----:B------:R-:W-:Y:S05]  /*e860*/  BRA `(.L_x_1053) ;  /* 0x00000a6000007947 */ /* 0x000fea0003800000 */
.L_x_1062:
[----:B------:R-:W-:Y:S01]  /*e870*/  HADD2.F32 R2, -RZ, R2.H0_H0 ;  /* 0x20000002ff027230 */ /* 0x000fe20000004100 */
[----:B------:R-:W-:-:S04]  /*e880*/  CS2R R10, SRZ ;  /* 0x00000000000a7805 */ /* 0x000fc8000001ff00 */
[----:B------:R-:W-:-:S04]  /*e890*/  FMUL.FTZ R2, R2, 1 ;  /* 0x3f80000002027820 */ /* 0x000fc80000410000 */
[----:B------:R-:W0:Y:S02]  /*e8a0*/  F2F.F64.F32 R8, R2 ;  /* 0x0000000200087310 */ /* 0x000e240000201800 */
[----:B0-----:R0:W-:Y:S01]  /*e8b0*/  STG.E.128 [R4.64], R8 ;  /* 0x0000000804007986 */ /* 0x0011e2000c101d24 */
[----:B------:R-:W-:Y:S05]  /*e8c0*/  BRA `(.L_x_1053) ;  /* 0x00000a0000007947 */ /* 0x000fea0003800000 */
.L_x_1061:
[----:B------:R-:W-:-:S13]  /*e8d0*/  ISETP.NE.AND P0, PT, R0, 0xf, PT ;  /* 0x0000000f0000780c */ /* 0x000fda0003f05270 */
[----:B------:R-:W-:Y:S05]  /*e8e0*/  @!P0 BRA `(.L_x_1063) ;  /* 0x000002d000008947 */ /* 0x000fea0003800000 */
[----:B------:R-:W-:-:S13]  /*e8f0*/  ISETP.NE.AND P0, PT, R0, 0x17, PT ;  /* 0x000000170000780c */ /* 0x000fda0003f05270 */
[----:B------:R-:W-:Y:S05]  /*e900*/  @!P0 BRA `(.L_x_1064) ;  /* 0x0000015000008947 */ /* 0x000fea0003800000 */
[----:B------:R-:W-:-:S13]  /*e910*/  ISETP.NE.AND P0, PT, R0, 0x18, PT ;  /* 0x000000180000780c */ /* 0x000fda0003f05270 */
[----:B------:R-:W-:Y:S05]  /*e920*/  @P0 BRA `(.L_x_1052) ;  /* 0x000007f000000947 */ /* 0x000fea0003800000 */
[----:B------:R-:W-:Y:S01]  /*e930*/  HADD2.F32 R7, -RZ, R2.H0_H0 ;  /* 0x20000002ff077230 */ /* 0x000fe20000004100 */
        /* <DEDUP_REMOVED lines=14> */
.L_x_1066:
[----:B------:R-:W-:Y:S05]  /*ea20*/  BSYNC B0 ;  /* 0x0000000000007941 */ /* 0x000fea0003800000 */
.L_x_1065:
[----:B------:R-:W-:-:S05]  /*ea30*/  LOP3.LUT R3, R0, R3, RZ, 0xfc, !PT ;  /* 0x0000000300037212 */ /* 0x000fca00078efcff */
[----:B------:R0:W-:Y:S01]  /*ea40*/  STG.E.U8 [R4.64], R3 ;  /* 0x0000000304007986 */ /* 0x0001e2000c101124 */
[----:B------:R-:W-:Y:S05]  /*ea50*/  BRA `(.L_x_1053) ;  /* 0x0000087000007947 */ /* 0x000fea0003800000 */
.L_x_1064:
[----:B------:R-:W-:Y:S01]  /*ea60*/  HADD2.F32 R3, -RZ, R2.H0_H0 ;  /* 0x20000002ff037230 */ /* 0x000fe20000004100 */
        /* <DEDUP_REMOVED lines=12> */
.L_x_1068:
[----:B------:R-:W-:Y:S01]  /*eb30*/  IMAD.MOV.U32 R0, RZ, RZ, 0x7f ;  /* 0x0000007fff007424 */ /* 0x000fe200078e00ff */
[----:B------:R-:W-:-:S04]  /*eb40*/  ISETP.GT.U32.AND P0, PT, R2, 0x7f800000, PT ;  /* 0x7f8000000200780c */ /* 0x000fc80003f04070 */
[----:B------:R-:W-:-:S04]  /*eb50*/  SEL R0, R0, 0x7c, P0 ;  /* 0x0000007c00007807 */ /* 0x000fc80000000000 */
.L_x_1069:
[----:B------:R-:W-:Y:S05]  /*eb60*/  BSYNC B0 ;  /* 0x0000000000007941 */ /* 0x000fea0003800000 */
.L_x_1067:
[----:B------:R-:W-:-:S04]  /*eb70*/  LOP3.LUT R2, R3, 0x80000000, RZ, 0xc0, !PT ;  /* 0x8000000003027812 */ /* 0x000fc800078ec0ff */
[----:B------:R-:W-:-:S04]  /*eb80*/  SHF.R.U32.HI R3, RZ, 0x18, R2 ;  /* 0x00000018ff037819 */ /* 0x000fc80000011602 */
[----:B------:R-:W-:-:S05]  /*eb90*/  LOP3.LUT R3, R0, R3, RZ, 0xfc, !PT ;  /* 0x0000000300037212 */ /* 0x000fca00078efcff */
[----:B------:R0:W-:Y:S01]  /*eba0*/  STG.E.U8 [R4.64], R3 ;  /* 0x0000000304007986 */ /* 0x0001e2000c101124 */
[----:B------:R-:W-:Y:S05]  /*ebb0*/  BRA `(.L_x_1053) ;  /* 0x0000071000007947 */ /* 0x000fea0003800000 */
.L_x_1063:
[----:B------:R-:W-:-:S05]  /*ebc0*/  HADD2.F32 R0, -RZ, R2.H0_H0 ;  /* 0x20000002ff007230 */ /* 0x000fca0000004100 */
[----:B------:R-:W-:-:S05]  /*ebd0*/  F2FP.BF16.PACK_AB R0, RZ, R0 ;  /* 0x00000000ff00723e */ /* 0x000fca00000010ff */
[----:B------:R0:W-:Y:S01]  /*ebe0*/  STG.E.U16 [R4.64], R0 ;  /* 0x0000000004007986 */ /* 0x0001e2000c101524 */
[----:B------:R-:W-:Y:S05]  /*ebf0*/  BRA `(.L_x_1053) ;  /* 0x000006d000007947 */ /* 0x000fea0003800000 */
.L_x_1060:
        /* <DEDUP_REMOVED lines=8> */
[----:B------:R-:W-:-:S06]  /*ec80*/  HADD2.F32 R3, -RZ, R2.H0_H0 ;  /* 0x20000002ff037230 */ /* 0x000fcc0000004100 */
[----:B------:R-:W0:Y:S02]  /*ec90*/  F2I.FTZ.U32.TRUNC.NTZ R3, R3 ;  /* 0x0000000300037305 */ /* 0x000e24000021f000 */
[----:B0-----:R0:W-:Y:S01]  /*eca0*/  STG.E.U16 [R4.64], R3 ;  /* 0x0000000304007986 */ /* 0x0011e2000c101524 */
[----:B------:R-:W-:Y:S05]  /*ecb0*/  BRA `(.L_x_1053) ;  /* 0x0000061000007947 */ /* 0x000fea0003800000 */
.L_x_1072:
[----:B------:R-:W-:Y:S01]  /*ecc0*/  HADD2.F32 R7, -RZ, R2.H0_H0 ;  /* 0x20000002ff077230 */ /* 0x000fe20000004100 */
        /* <DEDUP_REMOVED lines=16> */
.L_x_1075:
[----:B------:R-:W-:-:S04]  /*edd0*/  LOP3.LUT R2, R7, 0x80000000, RZ, 0xc0, !PT ;  /* 0x8000000007027812 */ /* 0x000fc800078ec0ff */
[----:B------:R-:W-:-:S04]  /*ede0*/  SHF.R.U32.HI R3, RZ, 0x18, R2 ;  /* 0x00000018ff037819 */ /* 0x000fc80000011602 */
[----:B------:R-:W-:-:S04]  /*edf0*/  LOP3.LUT R0, R0, R3, RZ, 0xfc, !PT ;  /* 0x0000000300007212 */ /* 0x000fc800078efcff */
[----:B------:R-:W-:Y:S02]  /*ee00*/  PRMT R2, R0, 0x7610, R2 ;  /* 0x0000761000027816 */ /* 0x000fe40000000002 */
.L_x_1074:
[----:B------:R-:W-:Y:S05]  /*ee10*/  BSYNC B0 ;  /* 0x0000000000007941 */ /* 0x000fea0003800000 */
.L_x_1073:
[----:B------:R0:W-:Y:S01]  /*ee20*/  STG.E.U8 [R4.64], R2 ;  /* 0x0000000204007986 */ /* 0x0001e2000c101124 */
[----:B------:R-:W-:Y:S05]  /*ee30*/  BRA `(.L_x_1053) ;  /* 0x0000049000007947 */ /* 0x000fea0003800000 */
.L_x_1071:
        /* <DEDUP_REMOVED lines=17> */
.L_x_1078:
[----:B------:R-:W-:-:S04]  /*ef50*/  LOP3.LUT R2, R7, 0x80000000, RZ, 0xc0, !PT ;  /* 0x8000000007027812 */ /* 0x000fc800078ec0ff */
[----:B------:R-:W-:-:S04]  /*ef60*/  SHF.R.U32.HI R3, RZ, 0x18, R2 ;  /* 0x00000018ff037819 */ /* 0x000fc80000011602 */
[----:B------:R-:W-:-:S04]  /*ef70*/  LOP3.LUT R0, R0, R3, RZ, 0xfc, !PT ;  /* 0x0000000300007212 */ /* 0x000fc800078efcff */
[----:B------:R-:W-:Y:S02]  /*ef80*/  PRMT R2, R0, 0x7610, R2 ;  /* 0x0000761000027816 */ /* 0x000fe40000000002 */
.L_x_1077:
[----:B------:R-:W-:Y:S05]  /*ef90*/  BSYNC B0 ;  /* 0x0000000000007941 */ /* 0x000fea0003800000 */
.L_x_1076:
[----:B------:R0:W-:Y:S01]  /*efa0*/  STG.E.U8 [R4.64], R2 ;  /* 0x0000000204007986 */ /* 0x0001e2000c101124 */
[----:B------:R-:W-:Y:S05]  /*efb0*/  BRA `(.L_x_1053) ;  /* 0x0000031000007947 */ /* 0x000fea0003800000 */
.L_x_1070:
[----:B------:R-:W-:-:S13]  /*efc0*/  ISETP.NE.AND P0, PT, R0, 0x1c, PT ;  /* 0x0000001c0000780c */ /* 0x000fda0003f05270 */
[----:B------:R-:W-:Y:S05]  /*efd0*/  @!P0 BRA `(.L_x_1079) ;  /* 0x000002c000008947 */ /* 0x000fea0003800000 */
[----:B------:R-:W-:-:S13]  /*efe0*/  ISETP.NE.AND P0, PT, R0, 0x1d, PT ;  /* 0x0000001d0000780c */ /* 0x000fda0003f05270 */
[----:B------:R-:W-:Y:S05]  /*eff0*/  @!P0 BRA `(.L_x_1080) ;  /* 0x0000026000008947 */ /* 0x000fea0003800000 */
[----:B------:R-:W-:-:S13]  /*f000*/  ISETP.NE.AND P0, PT, R0, 0x2c, PT ;  /* 0x0000002c0000780c */ /* 0x000fda0003f05270 */
[----:B------:R-:W-:Y:S05]  /*f010*/  @P0 BRA `(.L_x_1052) ;  /* 0x0000010000000947 */ /* 0x000fea0003800000 */
[----:B------:R-:W-:Y:S01]  /*f020*/  HADD2.F32 R3, -RZ, R2.H0_H0 ;  /* 0x20000002ff037230 */ /* 0x000fe20000004100 */
        /* <DEDUP_REMOVED lines=15> */
.L_x_1052:
        /* <DEDUP_REMOVED lines=20> */
.L_x_1080:
[----:B------:R-:W-:-:S06]  /*f260*/  HADD2.F32 R2, -RZ, R2.H0_H0 ;  /* 0x20000002ff027230 */ /* 0x000fcc0000004100 */
[----:B------:R-:W0:Y:S02]  /*f270*/  F2I.U64.TRUNC R2, R2 ;  /* 0x0000000200027311 */ /* 0x000e24000020d800 */
[----:B0-----:R0:W-:Y:S01]  /*f280*/  STG.E.64 [R4.64], R2 ;  /* 0x0000000204007986 */ /* 0x0011e2000c101b24 */
[----:B------:R-:W-:Y:S05]  /*f290*/  BRA `(.L_x_1053) ;  /* 0x0000003000007947 */ /* 0x000fea0003800000 */
.L_x_1079:
[----:B------:R-:W-:-:S04]  /*f2a0*/  HADD2.F32 R2, -RZ, R2.H0_H0 ;  /* 0x20000002ff027230 */ /* 0x000fc80000004100 */
[----:B------:R-:W0:Y:S02]  /*f2b0*/  F2I.FTZ.U32.TRUNC.NTZ R3, R2 ;  /* 0x0000000200037305 */ /* 0x000e24000021f000 */
[----:B0-----:R0:W-:Y:S02]  /*f2c0*/  STG.E [R4.64], R3 ;  /* 0x0000000304007986 */ /* 0x0011e4000c101924 */
.L_x_1053:
[----:B------:R-:W-:Y:S02]  /*f2d0*/  IADD3 R29, R29, 0x80, RZ ;  /* 0x000000801d1d7810 */ /* 0x000fe40007ffe0ff */
.L_x_1014:
[----:B------:R-:W-:Y:S05]  /*f2e0*/  BSYNC B6 ;  /* 0x0000000000067941 */ /* 0x000fea0003800000 */
.L_x_1013:
[----:B------:R-:W-:-:S13]  /*f2f0*/  ISETP.GE.AND P0, PT, R29, R34, PT ;  /* 0x000000221d00720c */ /* 0x000fda0003f06270 */
[----:B------:R-:W-:Y:S05]  /*f300*/  @P0 EXIT ;  /* 0x000000000000094d */ /* 0x000fea0003800000 */
[----:B01----:R-:W-:Y:S01]  /*f310*/  PRMT R0, R18, 0x9910, RZ ;  /* 0x0000991012007816 */ /* 0x003fe200000000ff */
[----:B------:R-:W-:-:S03]  /*f320*/  IMAD R29, R35, 0x200, R29 ;  /* 0x00000200231d7824 */ /* 0x000fc600078e021d */
[----:B------:R-:W-:Y:S01]  /*f330*/  ISETP.GT.AND P1, PT, R0, 0x9, PT ;  /* 0x000000090000780c */ /* 0x000fe20003f24270 */
[----:B------:R-:W-:-:S05]  /*f340*/  IMAD R29, R29, c[0x0][0x1b0], RZ ;  /* 0x00006c001d1d7a24 */ /* 0x000fca00078e02ff */
[----:B-----5:R-:W-:-:S05]  /*f350*/  IADD3 R2, P0, R29, c[0x0][0x178], RZ ;  /* 0x00005e001d027a10 */ /* 0x020fca0007f1e0ff */
        /* <DEDUP_REMOVED lines=12> */
[----:B0-----:R-:W-:Y:S01]  /*f420*/  STG.E.U8 [R2.64], R5 ;  /* 0x0000000502007986 */ /* 0x001fe2000c101124 */
[----:B------:R-:W-:Y:S05]  /*f430*/  EXIT ;  /* 0x000000000000794d */ /* 0x000fea0003800000 */
.L_x_1084:
[----:B------:R-:W-:-:S06]  /*f440*/  HADD2.F32 R5, -RZ, R28.H0_H0 ;  /* 0x2000001cff057230 */ /* 0x000fcc0000004100 */
[----:B------:R-:W0:Y:S02]  /*f450*/  F2I.S64.TRUNC R4, R5 ;  /* 0x0000000500047311 */ /* 0x000e24000020d900 */
[----:B0-----:R-:W-:Y:S01]  /*f460*/  STG.E.U8 [R2.64], R4 ;  /* 0x0000000402007986 */ /* 0x001fe2000c101124 */
[----:B------:R-:W-:Y:S05]  /*f470*/  EXIT ;  /* 0x000000000000794d */ /* 0x000fea0003800000 */
.L_x_1083:
        /* <DEDUP_REMOVED lines=8> */
[----:B0-----:R-:W-:Y:S01]  /*f500*/  STG.E.64 [R2.64], R4 ;  /* 0x0000000402007986 */ /* 0x001fe2000c101b24 */
[----:B------:R-:W-:Y:S05]  /*f510*/  EXIT ;  /* 0x000000000000794d */ /* 0x000fea0003800000 */
.L_x_1087:
[----:B------:R-:W-:-:S04]  /*f520*/  HADD2.F32 R28, -RZ, R28.H0_H0 ;  /* 0x2000001cff1c7230 */ /* 0x000fc80000004100 */
[----:B------:R-:W0:Y:S02]  /*f530*/  F2I.FTZ.TRUNC.NTZ R5, R28 ;  /* 0x0000001c00057305 */ /* 0x000e24000021f100 */
[----:B0-----:R-:W-:Y:S01]  /*f540*/  STG.E [R2.64], R5 ;  /* 0x0000000502007986 */ /* 0x001fe2000c101924 */
[----:B------:R-:W-:Y:S05]  /*f550*/  EXIT ;  /* 0x000000000000794d */ /* 0x000fea0003800000 */
.L_x_1086:
[----:B------:R-:W-:-:S04]  /*f560*/  HADD2.F32 R28, -RZ, R28.H0_H0 ;  /* 0x2000001cff1c7230 */ /* 0x000fc80000004100 */
[----:B------:R-:W0:Y:S02]  /*f570*/  F2I.FTZ.TRUNC.NTZ R5, R28 ;  /* 0x0000001c00057305 */ /* 0x000e24000021f100 */
[----:B0-----:R-:W-:Y:S01]  /*f580*/  STG.E.U16 [R2.64], R5 ;  /* 0x0000000502007986 */ /* 0x001fe2000c101524 */
[----:B------:R-:W-:Y:S05]  /*f590*/  EXIT ;  /* 0x000000000000794d */ /* 0x000fea0003800000 */
.L_x_1082:
[----:B------:R-:W-:-:S13]  /*f5a0*/  ISETP.GT.AND P0, PT, R0, 0x6, PT ;  /* 0x000000060000780c */ /* 0x000fda0003f04270 */
[----:B------:R-:W-:Y:S05]  /*f5b0*/  @P0 BRA `(.L_x_1088) ;  /* 0x0000009000000947 */ /* 0x000fea0003800000 */
[----:B------:R-:W-:-:S13]  /*f5c0*/  ISETP.NE.AND P0, PT, R0, 0x5, PT ;  /* 0x000000050000780c */ /* 0x000fda0003f05270 */
[----:B------:R-:W-:Y:S05]  /*f5d0*/  @!P0 BRA `(.L_x_1089) ;  /* 0x0000005000008947 */ /* 0x000fea0003800000 */
[----:B------:R-:W-:-:S13]  /*f5e0*/  ISETP.NE.AND P0, PT, R0, 0x6, PT ;  /* 0x000000060000780c */ /* 0x000fda0003f05270 */
[----:B------:R-:W-:Y:S05]  /*f5f0*/  @P0 BRA `(.L_x_1085) ;  /* 0x00000b1000000947 */ /* 0x000fea0003800000 */
[----:B------:R-:W-:-:S05]  /*f600*/  HADD2.F32 R5, -RZ, R28.H0_H0 ;  /* 0x2000001cff057230 */ /* 0x000fca0000004100 */
[----:B------:R-:W-:Y:S01]  /*f610*/  STG.E [R2.64], R5 ;  /* 0x0000000502007986 */ /* 0x000fe2000c101924 */
[----:B------:R-:W-:Y:S05]  /*f620*/  EXIT ;  /* 0x000000000000794d */ /* 0x000fea0003800000 */
.L_x_1089:
[----:B------:R-:W-:Y:S01]  /*f630*/  STG.E.U16 [R2.64], R28 ;  /* 0x0000001c02007986 */ /* 0x000fe2000c101524 */
[----:B------:R-:W-:Y:S05]  /*f640*/  EXIT ;  /* 0x000000000000794d */ /* 0x000fea0003800000 */
.L_x_1088:
        /* <DEDUP_REMOVED lines=8> */
[----:B------:R-:W-:Y:S01]  /*f6d0*/  STG.E.64 [R2.64], R28 ;  /* 0x0000001c02007986 */ /* 0x000fe2000c101b24 */
[----:B------:R-:W-:Y:S05]  /*f6e0*/  EXIT ;  /* 0x000000000000794d */ /* 0x000fea0003800000 */
.L_x_1091:
[----:B------:R-:W-:-:S05]  /*f6f0*/  HADD2.F32 R0, -RZ, R28.H0_H0 ;  /* 0x2000001cff007230 */ /* 0x000fca0000004100 */
[----:B------:R-:W-:-:S04]  /*f700*/  F2FP.PACK_AB R0, RZ, R0 ;  /* 0x00000000ff00723e */ /* 0x000fc800000000ff */
[----:B------:R-:W-:-:S05]  /*f710*/  PRMT R0, R0, 0x5410, RZ ;  /* 0x0000541000007816 */ /* 0x000fca00000000ff */
[----:B------:R-:W-:Y:S01]  /*f720*/  STG.E [R2.64], R0 ;  /* 0x0000000002007986 */ /* 0x000fe2000c101924 */
[----:B------:R-:W-:Y:S05]  /*f730*/  EXIT ;  /* 0x000000000000794d */ /* 0x000fea0003800000 */
.L_x_1090:
[----:B------:R-:W-:-:S05]  /*f740*/  HADD2.F32 R4, -RZ, R28.H0_H0 ;  /* 0x2000001cff047230 */ /* 0x000fca0000004100 */
[----:B------:R-:W-:-:S06]  /*f750*/  FMUL.FTZ R4, R4, 1 ;  /* 0x3f80000004047820 */ /* 0x000fcc0000410000 */
[----:B------:R-:W0:Y:S02]  /*f760*/  F2F.F64.F32 R4, R4 ;  /* 0x0000000400047310 */ /* 0x000e240000201800 */
[----:B0-----:R-:W-:Y:S01]  /*f770*/  STG.E.64 [R2.64], R4 ;  /* 0x0000000402007986 */ /* 0x001fe2000c101b24 */
[----:B------:R-:W-:Y:S05]  /*f780*/  EXIT ;  /* 0x000000000000794d */ /* 0x000fea0003800000 */
.L_x_1081:
        /* <DEDUP_REMOVED lines=11> */
[----:B------:R-:W-:Y:S01]  /*f840*/  STG.E.U8 [R2.64], R5 ;  /* 0x0000000502007986 */ /* 0x000fe2000c101124 */
[----:B------:R-:W-:Y:S05]  /*f850*/  EXIT ;  /* 0x000000000000794d */ /* 0x000fea0003800000 */
.L_x_1094:
[----:B------:R-:W-:Y:S01]  /*f860*/  HADD2.F32 R28, -RZ, R28.H0_H0 ;  /* 0x2000001cff1c7230 */ /* 0x000fe20000004100 */
[----:B------:R-:W-:-:S04]  /*f870*/  CS2R R6, SRZ ;  /* 0x0000000000067805 */ /* 0x000fc8000001ff00 */
[----:B------:R-:W-:-:S06]  /*f880*/  FMUL.FTZ R4, R28, 1 ;  /* 0x3f8000001c047820 */ /* 0x000fcc0000410000 */
[----:B------:R-:W0:Y:S02]  /*f890*/  F2F.F64.F32 R4, R4 ;  /* 0x0000000400047310 */ /* 0x000e240000201800 */
[----:B0-----:R-:W-:Y:S01]  /*f8a0*/  STG.E.128 [R2.64], R4 ;  /* 0x0000000402007986 */ /* 0x001fe2000c101d24 */
[----:B------:R-:W-:Y:S05]  /*f8b0*/  EXIT ;  /* 0x000000000000794d */ /* 0x000fea0003800000 */
.L_x_1093:
        /* <DEDUP_REMOVED lines=21> */
.L_x_1098:
[----:B------:R-:W-:Y:S05]  /*fa10*/  BSYNC B0 ;  /* 0x0000000000007941 */ /* 0x000fea0003800000 */
.L_x_1097:
[----:B------:R-:W-:-:S05]  /*fa20*/  LOP3.LUT R5, R0, R5, RZ, 0xfc, !PT ;  /* 0x0000000500057212 */ /* 0x000fca00078efcff */
[----:B------:R-:W-:Y:S01]  /*fa30*/  STG.E.U8 [R2.64], R5 ;  /* 0x0000000502007986 */ /* 0x000fe2000c101124 */
[----:B------:R-:W-:Y:S05]  /*fa40*/  EXIT ;  /* 0x000000000000794d */ /* 0x000fea0003800000 */
.L_x_1096:
        /* <DEDUP_REMOVED lines=13> */
.L_x_1100:
[----:B------:R-:W-:Y:S01]  /*fb20*/  IMAD.MOV.U32 R0, RZ, RZ, 0x7f ;  /* 0x0000007fff007424 */ /* 0x000fe200078e00ff */
[----:B------:R-:W-:-:S04]  /*fb30*/  ISETP.GT.U32.AND P0, PT, R4, 0x7f800000, PT ;  /* 0x7f8000000400780c */ /* 0x000fc80003f04070 */
[----:B------:R-:W-:-:S04]  /*fb40*/  SEL R0, R0, 0x7c, P0 ;  /* 0x0000007c00007807 */ /* 0x000fc80000000000 */
.L_x_1101:
[----:B------:R-:W-:Y:S05]  /*fb50*/  BSYNC B0 ;  /* 0x0000000000007941 */ /* 0x000fea0003800000 */
.L_x_1099:
[----:B------:R-:W-:-:S04]  /*fb60*/  LOP3.LUT R4, R5, 0x80000000, RZ, 0xc0, !PT ;  /* 0x8000000005047812 */ /* 0x000fc800078ec0ff */
[----:B------:R-:W-:-:S04]  /*fb70*/  SHF.R.U32.HI R5, RZ, 0x18, R4 ;  /* 0x00000018ff057819 */ /* 0x000fc80000011604 */
[----:B------:R-:W-:-:S05]  /*fb80*/  LOP3.LUT R5, R0, R5, RZ, 0xfc, !PT ;  /* 0x0000000500057212 */ /* 0x000fca00078efcff */
[----:B------:R-:W-:Y:S01]  /*fb90*/  STG.E.U8 [R2.64], R5 ;  /* 0x0000000502007986 */ /* 0x000fe2000c101124 */
[----:B------:R-:W-:Y:S05]  /*fba0*/  EXIT ;  /* 0x000000000000794d */ /* 0x000fea0003800000 */
.L_x_1095:
[----:B------:R-:W-:-:S05]  /*fbb0*/  HADD2.F32 R0, -RZ, R28.H0_H0 ;  /* 0x2000001cff007230 */ /* 0x000fca0000004100 */
[----:B------:R-:W-:-:S05]  /*fbc0*/  F2FP.BF16.PACK_AB R0, RZ, R0 ;  /* 0x00000000ff00723e */ /* 0x000fca00000010ff */
[----:B------:R-:W-:Y:S01]  /*fbd0*/  STG.E.U16 [R2.64], R0 ;  /* 0x0000000002007986 */ /* 0x000fe2000c101524 */
[----:B------:R-:W-:Y:S05]  /*fbe0*/  EXIT ;  /* 0x000000000000794d */ /* 0x000fea0003800000 */
.L_x_1092:
        /* <DEDUP_REMOVED lines=10> */
[----:B0-----:R-:W-:Y:S01]  /*fc90*/  STG.E.U16 [R2.64], R5 ;  /* 0x0000000502007986 */ /* 0x001fe2000c101524 */
[----:B------:R-:W-:Y:S05]  /*fca0*/  EXIT ;  /* 0x000000000000794d */ /* 0x000fea0003800000 */
.L_x_1104:
        /* <DEDUP_REMOVED lines=17> */
.L_x_1107:
[----:B------:R-:W-:-:S04]  /*fdc0*/  LOP3.LUT R0, R7, 0x80000000, RZ, 0xc0, !PT ;  /* 0x8000000007007812 */ /* 0x000fc800078ec0ff */
[----:B------:R-:W-:-:S04]  /*fdd0*/  SHF.R.U32.HI R5, RZ, 0x18, R0 ;  /* 0x00000018ff057819 */ /* 0x000fc80000011600 */
[----:B------:R-:W-:-:S04]  /*fde0*/  LOP3.LUT R4, R4, R5, RZ, 0xfc, !PT ;  /* 0x0000000504047212 */ /* 0x000fc800078efcff */
[----:B------:R-:W-:Y:S02]  /*fdf0*/  PRMT R0, R4, 0x7610, R0 ;  /* 0x0000761004007816 */ /* 0x000fe40000000000 */
.L_x_1106:
[----:B------:R-:W-:Y:S05]  /*fe00*/  BSYNC B0 ;  /* 0x0000000000007941 */ /* 0x000fea0003800000 */
.L_x_1105:
[----:B------:R-:W-:Y:S01]  /*fe10*/  STG.E.U8 [R2.64], R0 ;  /* 0x0000000002007986 */ /* 0x000fe2000c101124 */
[----:B------:R-:W-:Y:S05]  /*fe20*/  EXIT ;  /* 0x000000000000794d */ /* 0x000fea0003800000 */
.L_x_1103:
        /* <DEDUP_REMOVED lines=17> */
.L_x_1110:
[----:B------:R-:W-:-:S04]  /*ff40*/  LOP3.LUT R0, R7, 0x80000000, RZ, 0xc0, !PT ;  /* 0x8000000007007812 */ /* 0x000fc800078ec0ff */
[----:B------:R-:W-:-:S04]  /*ff50*/  SHF.R.U32.HI R5, RZ, 0x18, R0 ;  /* 0x00000018ff057819 */ /* 0x000fc80000011600 */
[----:B------:R-:W-:-:S04]  /*ff60*/  LOP3.LUT R4, R4, R5, RZ, 0xfc, !PT ;  /* 0x0000000504047212 */ /* 0x000fc800078efcff */
[----:B------:R-:W-:Y:S02]  /*ff70*/  PRMT R0, R4, 0x7610, R0 ;  /* 0x0000761004007816 */ /* 0x000fe40000000000 */
.L_x_1109:
[----:B------:R-:W-:Y:S05]  /*ff80*/  BSYNC B0 ;  /* 0x0000000000007941 */ /* 0x000fea0003800000 */
.L_x_1108:
[----:B------:R-:W-:Y:S01]  /*ff90*/  STG.E.U8 [R2.64], R0 ;  /* 0x0000000002007986 */ /* 0x000fe2000c101124 */
[----:B------:R-:W-:Y:S05]  /*ffa0*/  EXIT ;  /* 0x000000000000794d */ /* 0x000fea0003800000 */
.L_x_1102:
        /* <DEDUP_REMOVED lines=22> */
.L_x_1085:
[----:B------:R-:W-:Y:S01]  /*10110*/  MOV R0, 0x0 ;  /* 0x0000000000007802 */ /* 0x000fe20000000f00 */
[----:B------:R-:W-:Y:S02]  /*10120*/  IMAD.MOV.U32 R4, RZ, RZ, c[0x4][0x4e8] ;  /* 0x01013a00ff047624 */ /* 0x000fe400078e00ff */
[----:B------:R-:W-:Y:S01]  /*10130*/  IMAD.MOV.U32 R5, RZ, RZ, c[0x4][0x4ec] ;  /* 0x01013b00ff057624 */ /* 0x000fe200078e00ff */
[----:B------:R0:W1:Y:S01]  /*10140*/  LDC.64 R2, c[0x4][R0] ;  /* 0x0100000000027b82 */ /* 0x0000620000000a00 */
[----:B------:R-:W-:Y:S02]  /*10150*/  IMAD.MOV.U32 R6, RZ, RZ, c[0x4][0x4f0] ;  /* 0x01013c00ff067624 */ /* 0x000fe400078e00ff */
[----:B------:R-:W-:Y:S02]  /*10160*/  IMAD.MOV.U32 R7, RZ, RZ, c[0x4][0x4f4] ;  /* 0x01013d00ff077624 */ /* 0x000fe400078e00ff */
[----:B------:R-:W-:-:S02]  /*10170*/  IMAD.MOV.U32 R8, RZ, RZ, 0x65 ;  /* 0x00000065ff087424 */ /* 0x000fc400078e00ff */
[----:B------:R-:W-:Y:S02]  /*10180*/  IMAD.MOV.U32 R10, RZ, RZ, c[0x4][0x3d0] ;  /* 0x0100f400ff0a7624 */ /* 0x000fe400078e00ff */
[----:B------:R-:W-:Y:S02]  /*10190*/  IMAD.MOV.U32 R11, RZ, RZ, c[0x4][0x3d4] ;  /* 0x0100f500ff0b7624 */ /* 0x000fe400078e00ff */
[----:B------:R-:W-:Y:S02]  /*101a0*/  IMAD.MOV.U32 R12, RZ, RZ, 0x1 ;  /* 0x00000001ff0c7424 */ /* 0x000fe400078e00ff */
[----:B------:R-:W-:Y:S02]  /*101b0*/  IMAD.MOV.U32 R13, RZ, RZ, RZ ;  /* 0x000000ffff0d7224 */ /* 0x000fe400078e00ff */
[----:B0-----:R-:W-:Y:S01]  /*101c0*/  LEPC R14 ;  /* 0x00000000000e734e */ /* 0x001fe20000000000 */
[----:B------:R-:W-:Y:S02]  /*101d0*/  MOV R9, 0x10240 ;  /* 0x0001024000097802 */ /* 0x000fe40000000f00 */
[----:B------:R-:W-:Y:S02]  /*101e0*/  MOV R20, 0x101c0 ;  /* 0x000101c000147802 */ /* 0x000fe40000000f00 */
[----:B------:R-:W-:-:S02]  /*101f0*/  MOV R21, 0x0 ;  /* 0x0000000000157802 */ /* 0x000fc40000000f00 */
[----:B------:R-:W-:Y:S02]  /*10200*/  MOV R0, 0x0 ;  /* 0x0000000000007802 */ /* 0x000fe40000000f00 */
[----:B------:R-:W-:-:S04]  /*10210*/  IADD3 R20, P0, P1, -R20, R9, R14 ;  /* 0x0000000914147210 */ /* 0x000fc8000791e10e */
[----:B------:R-:W-:-:S04]  /*10220*/  IADD3.X R21, ~R0, R21, R15, P0, P1 ;  /* 0x0000001500157210 */ /* 0x000fc800007e250f */
[----:B-1----:R-:W-:Y:S05]  /*10230*/  CALL.ABS.NOINC R2 ;  /* 0x0000000002007343 */ /* 0x002fea0003c00000 */
[----:B------:R-:W-:Y:S05]  /*10240*/  EXIT ;  /* 0x000000000000794d */ /* 0x000fea0003800000 */
.L_x_1112:
[----:B------:R-:W-:-:S06]  /*10250*/  HADD2.F32 R4, -RZ, R28.H0_H0 ;  /* 0x2000001cff047230 */ /* 0x000fcc0000004100 */
[----:B------:R-:W0:Y:S02]  /*10260*/  F2I.U64.TRUNC R4, R4 ;  /* 0x0000000400047311 */ /* 0x000e24000020d800 */
[----:B0-----:R-:W-:Y:S01]  /*10270*/  STG.E.64 [R2.64], R4 ;  /* 0x0000000402007986 */ /* 0x001fe2000c101b24 */
[----:B------:R-:W-:Y:S05]  /*10280*/  EXIT ;  /* 0x000000000000794d */ /* 0x000fea0003800000 */
.L_x_1111:
[----:B------:R-:W-:-:S04]  /*10290*/  HADD2.F32 R28, -RZ, R28.H0_H0 ;  /* 0x2000001cff1c7230 */ /* 0x000fc80000004100 */
[----:B------:R-:W0:Y:S02]  /*102a0*/  F2I.FTZ.U32.TRUNC.NTZ R5, R28 ;  /* 0x0000001c00057305 */ /* 0x000e24000021f000 */
[----:B0-----:R-:W-:Y:S01]  /*102b0*/  STG.E [R2.64], R5 ;  /* 0x0000000502007986 */ /* 0x001fe2000c101924 */
[----:B------:R-:W-:Y:S05]  /*102c0*/  EXIT ;  /* 0x000000000000794d */ /* 0x000fea0003800000 */
.L_x_1113:
        /* <DEDUP_REMOVED lines=11> */
.L_x_27444:


//--------------------- .text._ZN2at6native18elementwise_kernelILi128ELi4EZNS0_22gpu_kernel_impl_nocastIZZZNS0_28launch_masked_scatter_kernelERKNS_10TensorBaseES5_S5_S5_ENKUlvE_clEvENKUlvE10_clEvEUlN3c104HalfEblE_EEvRNS_18TensorIteratorBaseERKT_EUliE_EEviT1_ --------------------------
	.section	.text._ZN2at6native18elementwise_kernelILi128ELi4EZNS0_22gpu_kernel_impl_nocastIZZZNS0_28launch_masked_scatter_kernelERKNS_10TensorBaseES5_S5_S5_ENKUlvE_clEvENKUlvE10_clEvEUlN3c104HalfEblE_EEvRNS_18TensorIteratorBaseERKT_EUliE_EEviT1_,"ax",@progbits
	.sectioninfo	@"SHI_REGISTERS=16"
	.align	128
        .global         _ZN2at6native18elementwise_kernelILi128ELi4EZNS0_22gpu_kernel_impl_nocastIZZZNS0_28launch_masked_scatter_kernelERKNS_10TensorBaseES5_S5_S5_ENKUlvE_clEvENKUlvE10_clEvEUlN3c104HalfEblE_EEvRNS_18TensorIteratorBaseERKT_EUliE_EEviT1_
        .type           _ZN2at6native18elementwise_kernelILi128ELi4EZNS0_22gpu_kernel_impl_nocastIZZZNS0_28launch_masked_scatter_kernelERKNS_10TensorBaseES5_S5_S5_ENKUlvE_clEvENKUlvE10_clEvEUlN3c104HalfEblE_EEvRNS_18TensorIteratorBaseERKT_EUliE_EEviT1_,@function
        .size           _ZN2at6native18elementwise_kernelILi128ELi4EZNS0_22gpu_kernel_impl_nocastIZZZNS0_28launch_masked_scatter_kernelERKNS_10TensorBaseES5_S5_S5_ENKUlvE_clEvENKUlvE10_clEvEUlN3c104HalfEblE_EEvRNS_18TensorIteratorBaseERKT_EUliE_EEviT1_,(.L_x_27445 - _ZN2at6native18elementwise_kernelILi128ELi4EZNS0_22gpu_kernel_impl_nocastIZZZNS0_28launch_masked_scatter_kernelERKNS_10TensorBaseES5_S5_S5_ENKUlvE_clEvENKUlvE10_clEvEUlN3c104HalfEblE_EEvRNS_18TensorIteratorBaseERKT_EUliE_EEviT1_)
        .other          _ZN2at6native18elementwise_kernelILi128ELi4EZNS0_22gpu_kernel_impl_nocastIZZZNS0_28launch_masked_scatter_kernelERKNS_10TensorBaseES5_S5_S5_ENKUlvE_clEvENKUlvE10_clEvEUlN3c104HalfEblE_EEvRNS_18TensorIteratorBaseERKT_EUliE_EEviT1_,@"STO_CUDA_ENTRY STV_DEFAULT"
_ZN2at6native18elementwise_kernelILi128ELi4EZNS0_22gpu_kernel_impl_nocastIZZZNS0_28launch_masked_scatter_kernelERKNS_10TensorBaseES5_S5_S5_ENKUlvE_clEvENKUlvE10_clEvEUlN3c104HalfEblE_EEvRNS_18TensorIteratorBaseERKT_EUliE_EEviT1_:
.text._ZN2at6native18elementwise_kernelILi128ELi4EZNS0_22gpu_kernel_impl_nocastIZZZNS0_28launch_masked_scatter_kernelERKNS_10TensorBaseES5_S5_S5_ENKUlvE_clEvENKUlvE10_clEvEUlN3c104HalfEblE_EEvRNS_18TensorIteratorBaseERKT_EUliE_EEviT1_:
[----:B------:R-:W-:Y:S02]  /*0000*/  MOV R1, c[0x0][0x28] ;  /* 0x00000a0000017a02 */ /* 0x000fe40000000f00 */
[----:B------:R-:W0:Y:S01]  /*0010*/  S2R R3, SR_CTAID.X ;  /* 0x0000000000037919 */ /* 0x000e220000002500 */
[----:B------:R-:W-:Y:S01]  /*0020*/  ULDC.64 UR4, c[0x0][0x118] ;  /* 0x0000460000047ab9 */ /* 0x000fe20000000a00 */
[----:B------:R-:W-:Y:S02]  /*0030*/  BSSY B0, `(.L_x_1114) ;  /* 0x000012d000007945 */ /* 0x000fe40003800000 */
[----:B------:R-:W0:Y:S02]  /*0040*/  S2R R0, SR_TID.X ;  /* 0x0000000000007919 */ /* 0x000e240000002100 */
[----:B0-----:R-:W-:-:S04]  /*0050*/  LEA R3, R3, R0, 0x9 ;  /* 0x0000000003037211 */ /* 0x001fc800078e48ff */
[----:B------:R-:W-:-:S13]  /*0060*/  ISETP.GE.AND P0, PT, R3, c[0x0][0x160], PT ;  /* 0x0000580003007a0c */ /* 0x000fda0003f06270 */
[----:B------:R-:W-:Y:S05]  /*0070*/  @P0 BRA `(.L_x_1115) ;  /* 0x0000128000000947 */ /* 0x000fea0003800000 */
[----:B------:R-:W-:Y:S01]  /*0080*/  ISETP.NE.AND P0, PT, RZ, c[0x0][0x168], PT ;  /* 0x00005a00ff007a0c */ /* 0x000fe20003f05270 */
[----:B------:R-:W-:Y:S01]  /*0090*/  HFMA2.MMA R2, -RZ, RZ, 0, 0 ;  /* 0x00000000ff027435 */ /* 0x000fe200000001ff */
[----:B------:R-:W-:Y:S01]  /*00a0*/  CS2R R4, SRZ ;  /* 0x0000000000047805 */ /* 0x000fe2000001ff00 */
[----:B------:R-:W-:-:S10]  /*00b0*/  MOV R0, RZ ;  /* 0x000000ff00007202 */ /* 0x000fd40000000f00 */
        /* <DEDUP_REMOVED lines=10> */
[C---:B------:R-:W-:Y:S02]  /*0160*/  IMAD R2, R4.reuse, c[0x0][0x29c], RZ ;  /* 0x0000a70004027a24 */ /* 0x040fe400078e02ff */
        /* <DEDUP_REMOVED lines=10> */
[C---:B------:R-:W-:Y:S02]  /*0210*/  IMAD R2, R7.reuse, c[0x0][0x2ac], R2 ;  /* 0x0000ab0007027a24 */ /* 0x040fe400078e0202 */
        /* <DEDUP_REMOVED lines=243> */
[C---:B------:R-:W-:Y:S01]  /*1150*/  IMAD R0, R7.reuse, c[0x0][0x408], R0 ;  /* 0x0001020007007a24 */ /* 0x040fe200078e0200 */
[----:B------:R-:W-:Y:S01]  /*1160*/  @P0 IADD3 R8, -R6, RZ, RZ ;  /* 0x000000ff06080210 */ /* 0x000fe20007ffe1ff */
[C---:B------:R-:W-:Y:S02]  /*1170*/  IMAD R2, R7.reuse, c[0x0][0x40c], R2 ;  /* 0x0001030007027a24 */ /* 0x040fe400078e0202 */
[C---:B------:R-:W-:Y:S02]  /*1180*/  IMAD R5, R7.reuse, c[0x0][0x410], R5 ;  /* 0x0001040007057a24 */ /* 0x040fe400078e0205 */
[----:B------:R-:W-:Y:S02]  /*1190*/  @P0 IMAD R9, R8, c[0x0][0x28c], R9 ;  /* 0x0000a30008090a24 */ /* 0x000fe400078e0209 */
[----:B------:R-:W-:Y:S02]  /*11a0*/  IMAD R4, R7, c[0x0][0x414], R4 ;  /* 0x0001050007047a24 */ /* 0x000fe400078e0204 */
[----:B------:R-:W-:-:S02]  /*11b0*/  @P0 IMAD R0, R9, c[0x0][0x418], R0 ;  /* 0x0001060009000a24 */ /* 0x000fc400078e0200 */
[C---:B------:R-:W-:Y:S02]  /*11c0*/  @P0 IMAD R2, R9.reuse, c[0x0][0x41c], R2 ;  /* 0x0001070009020a24 */ /* 0x040fe400078e0202 */
[C---:B------:R-:W-:Y:S02]  /*11d0*/  @P0 IMAD R5, R9.reuse, c[0x0][0x420], R5 ;  /* 0x0001080009050a24 */ /* 0x040fe400078e0205 */
[----:B------:R-:W-:-:S03]  /*11e0*/  @P0 IMAD R4, R9, c[0x0][0x424], R4 ;  /* 0x0001090009040a24 */ /* 0x000fc600078e0204 */
.L_x_1116:
[----:B------:R-:W-:-:S04]  /*11f0*/  IADD3 R8, P0, R5, c[0x0][0x438], RZ ;  /* 0x00010e0005087a10 */ /* 0x000fc80007f1e0ff */
[----:B------:R-:W-:-:S05]  /*1200*/  IADD3.X R9, RZ, c[0x0][0x43c], RZ, P0, !PT ;  /* 0x00010f00ff097a10 */ /* 0x000fca00007fe4ff */
[----:B------:R-:W2:Y:S01]  /*1210*/  LDG.E.U8 R8, [R8.64] ;  /* 0x0000000408087981 */ /* 0x000ea2000c1e1100 */
[----:B------:R-:W-:-:S04]  /*1220*/  IADD3 R4, P1, R4, c[0x0][0x440], RZ ;  /* 0x0001100004047a10 */ /* 0x000fc80007f3e0ff */
[----:B------:R-:W-:Y:S02]  /*1230*/  IADD3.X R5, RZ, c[0x0][0x444], RZ, P1, !PT ;  /* 0x00011100ff057a10 */ /* 0x000fe40000ffe4ff */
[----:B------:R-:W-:-:S04]  /*1240*/  IADD3 R6, P1, R2, c[0x0][0x430], RZ ;  /* 0x00010c0002067a10 */ /* 0x000fc80007f3e0ff */
[----:B------:R-:W-:-:S05]  /*1250*/  IADD3.X R7, RZ, c[0x0][0x434], RZ, P1, !PT ;  /* 0x00010d00ff077a10 */ /* 0x000fca0000ffe4ff */
[----:B------:R0:W3:Y:S01]  /*1260*/  LDG.E.U16 R13, [R6.64] ;  /* 0x00000004060d7981 */ /* 0x0000e2000c1e1500 */
[----:B--2---:R-:W-:-:S13]  /*1270*/  ISETP.NE.AND P0, PT, R8, RZ, PT ;  /* 0x000000ff0800720c */ /* 0x004fda0003f05270 */
[----:B------:R-:W2:Y:S02]  /*1280*/  @P0 LDG.E.64 R4, [R4.64] ;  /* 0x0000000404040981 */ /* 0x000ea4000c1e1b00 */
[----:B--2---:R-:W-:-:S04]  /*1290*/  @P0 LEA R10, P1, R4, c[0x0][0x448], 0x1 ;  /* 0x00011200040a0a11 */ /* 0x004fc800078208ff */
[----:B------:R-:W-:-:S05]  /*12a0*/  @P0 LEA.HI.X R11, R4, c[0x0][0x44c], R5, 0x1, P1 ;  /* 0x00011300040b0a11 */ /* 0x000fca00008f0c05 */
[----:B---3--:R-:W2:Y:S01]  /*12b0*/  @P0 LDG.E.U16 R13, [R10.64] ;  /* 0x000000040a0d0981 */ /* 0x008ea2000c1e1500 */
[----:B------:R-:W-:-:S04]  /*12c0*/  IADD3 R8, P0, R0, c[0x0][0x428], RZ ;  /* 0x00010a0000087a10 */ /* 0x000fc80007f1e0ff */
[----:B------:R-:W-:Y:S02]  /*12d0*/  IADD3.X R9, RZ, c[0x0][0x42c], RZ, P0, !PT ;  /* 0x00010b00ff097a10 */ /* 0x000fe400007fe4ff */
[----:B------:R-:W-:-:S03]  /*12e0*/  IADD3 R3, R3, 0x80, RZ ;  /* 0x0000008003037810 */ /* 0x000fc60007ffe0ff */
[----:B--2---:R0:W-:Y:S04]  /*12f0*/  STG.E.U16 [R8.64], R13 ;  /* 0x0000000d08007986 */ /* 0x0041e8000c101504 */
.L_x_1115:
[----:B------:R-:W-:Y:S05]  /*1300*/  BSYNC B0 ;  /* 0x0000000000007941 */ /* 0x000fea0003800000 */
.L_x_1114:
[----:B------:R-:W-:Y:S01]  /*1310*/  ISETP.GE.AND P0, PT, R3, c[0x0][0x160], PT ;  /* 0x0000580003007a0c */ /* 0x000fe20003f06270 */
[----:B------:R-:W-:-:S12]  /*1320*/  BSSY B0, `(.L_x_1117) ;  /* 0x0000252000007945 */ /* 0x000fd80003800000 */
[----:B------:R-:W-:Y:S05]  /*1330*/  @P0 BRA `(.L_x_1118) ;  /* 0x0000250000000947 */ /* 0x000fea0003800000 */
[----:B------:R-:W-:Y:S01]  /*1340*/  ISETP.NE.AND P0, PT, RZ, c[0x0][0x168], PT ;  /* 0x00005a00ff007a0c */ /* 0x000fe20003f05270 */
[----:B------:R-:W-:Y:S01]  /*1350*/  HFMA2.MMA R0, -RZ, RZ, 0, 0 ;  /* 0x00000000ff007435 */ /* 0x000fe200000001ff */
[----:B------:R-:W-:Y:S01]  /*1360*/  CS2R R4, SRZ ;  /* 0x0000000000047805 */ /* 0x000fe2000001ff00 */
[----:B------:R-:W-:-:S10]  /*1370*/  MOV R2, RZ ;  /* 0x000000ff00027202 */ /* 0x000fd40000000f00 */
[----:B------:R-:W-:Y:S05]  /*1380*/  @!P0 BRA `(.L_x_1119) ;  /* 0x0000111000008947 */ /* 0x000fea0003800000 */
[----:B------:R-:W-:Y:S02]  /*1390*/  MOV R2, RZ ;  /* 0x000000ff00027202 */ /* 0x000fe40000000f00 */
[----:B------:R-:W-:-:S03]  /*13a0*/  MOV R10, c[0x0][0x168] ;  /* 0x00005a00000a7a02 */ /* 0x000fc60000000f00 */
[----:B0-----:R-:W-:Y:S01]  /*13b0*/  IMAD.HI.U32 R6, R3, c[0x0][0x170], R2 ;  /* 0x00005c0003067a27 */ /* 0x001fe200078e0002 */
        /* <DEDUP_REMOVED lines=270> */
.L_x_1119:
[----:B0-----:R-:W-:-:S04]  /*24a0*/  IADD3 R8, P0, R5, c[0x0][0x438], RZ ;  /* 0x00010e0005087a10 */ /* 0x001fc80007f1e0ff */
        /* <DEDUP_REMOVED lines=14> */
[----:B------:R-:W-:-:S04]  /*2590*/  IADD3 R3, R3, 0x80, RZ ;  /* 0x0000008003037810 */ /* 0x000fc80007ffe0ff */
[----:B------:R-:W-:Y:S01]  /*25a0*/  ISETP.GE.AND P0, PT, R3, c[0x0][0x160], PT ;  /* 0x0000580003007a0c */ /* 0x000fe20003f06270 */
[----:B--2---:R0:W-:-:S12]  /*25b0*/  STG.E.U16 [R8.64], R13 ;  /* 0x0000000d08007986 */ /* 0x0041d8000c101504 */
        /* <DEDUP_REMOVED lines=279> */
.L_x_1120:
        /* <DEDUP_REMOVED lines=17> */
.L_x_1118:
[----:B------:R-:W-:Y:S05]  /*3840*/  BSYNC B0 ;  /* 0x0000000000007941 */ /* 0x000fea0003800000 */
.L_x_1117:
[----:B------:R-:W-:-:S13]  /*3850*/  ISETP.GE.AND P0, PT, R3, c[0x0][0x160], PT ;  /* 0x0000580003007a0c */ /* 0x000fda0003f06270 */
[----:B------:R-:W-:Y:S05]  /*3860*/  @P0 EXIT ;  /* 0x000000000000094d */ /* 0x000fea0003800000 */
        /* <DEDUP_REMOVED lines=270> */
[C---:B------:R-:W-:Y:S02]  /*4950*/  IMAD R2, R7.reuse, c[0x0][0x40c], R2 ;  /* 0x0001030007027a24 */ /* 0x040fe400078e0202 */
[----:B------:R-:W-:Y:S02]  /*4960*/  IMAD R5, R7, c[0x0][0x410], R5 ;  /* 0x0001040007057a24 */ /* 0x000fe400078e0205 */
[----:B------:R-:W-:Y:S02]  /*4970*/  @P0 IMAD R9, R3, c[0x0][0x28c], R9 ;  /* 0x0000a30003090a24 */ /* 0x000fe400078e0209 */
[----:B------:R-:W-:Y:S02]  /*4980*/  IMAD R4, R7, c[0x0][0x414], R4 ;  /* 0x0001050007047a24 */ /* 0x000fe400078e0204 */
[----:B------:R-:W-:-:S02]  /*4990*/  @P0 IMAD R0, R9, c[0x0][0x418], R0 ;  /* 0x0001060009000a24 */ /* 0x000fc400078e0200 */
[C---:B------:R-:W-:Y:S02]  /*49a0*/  @P0 IMAD R2, R9.reuse, c[0x0][0x41c], R2 ;  /* 0x0001070009020a24 */ /* 0x040fe400078e0202 */
[C---:B------:R-:W-:Y:S02]  /*49b0*/  @P0 IMAD R5, R9.reuse, c[0x0][0x420], R5 ;  /* 0x0001080009050a24 */ /* 0x040fe400078e0205 */
[----:B------:R-:W-:-:S03]  /*49c0*/  @P0 IMAD R4, R9, c[0x0][0x424], R4 ;  /* 0x0001090009040a24 */ /* 0x000fc600078e0204 */
.L_x_1121:
[----:B0-----:R-:W-:-:S04]  /*49d0*/  IADD3 R6, P0, R5, c[0x0][0x438], RZ ;  /* 0x00010e0005067a10 */ /* 0x001fc80007f1e0ff */
[----:B------:R-:W-:-:S05]  /*49e0*/  IADD3.X R7, RZ, c[0x0][0x43c], RZ, P0, !PT ;  /* 0x00010f00ff077a10 */ /* 0x000fca00007fe4ff */
[----:B------:R-:W2:Y:S01]  /*49f0*/  LDG.E.U8 R6, [R6.64] ;  /* 0x0000000406067981 */ /* 0x000ea2000c1e1100 */
[----:B------:R-:W-:-:S04]  /*4a00*/  IADD3 R8, P1, R4, c[0x0][0x440], RZ ;  /* 0x0001100004087a10 */ /* 0x000fc80007f3e0ff */
[----:B------:R-:W-:Y:S02]  /*4a10*/  IADD3.X R9, RZ, c[0x0][0x444], RZ, P1, !PT ;  /* 0x00011100ff097a10 */ /* 0x000fe40000ffe4ff */
[----:B------:R-:W-:-:S04]  /*4a20*/  IADD3 R4, P1, R2, c[0x0][0x430], RZ ;  /* 0x00010c0002047a10 */ /* 0x000fc80007f3e0ff */
[----:B------:R-:W-:-:S05]  /*4a30*/  IADD3.X R5, RZ, c[0x0][0x434], RZ, P1, !PT ;  /* 0x00010d00ff057a10 */ /* 0x000fca0000ffe4ff */
[----:B------:R-:W3:Y:S01]  /*4a40*/  LDG.E.U16 R13, [R4.64] ;  /* 0x00000004040d7981 */ /* 0x000ee2000c1e1500 */
[----:B--2---:R-:W-:-:S13]  /*4a50*/  ISETP.NE.AND P0, PT, R6, RZ, PT ;  /* 0x000000ff0600720c */ /* 0x004fda0003f05270 */
[----:B------:R-:W2:Y:S02]  /*4a60*/  @P0 LDG.E.64 R2, [R8.64] ;  /* 0x0000000408020981 */ /* 0x000ea4000c1e1b00 */
[----:B--2---:R-:W-:-:S04]  /*4a70*/  @P0 LEA R10, P1, R2, c[0x0][0x448], 0x1 ;  /* 0x00011200020a0a11 */ /* 0x004fc800078208ff */
[----:B------:R-:W-:-:S05]  /*4a80*/  @P0 LEA.HI.X R11, R2, c[0x0][0x44c], R3, 0x1, P1 ;  /* 0x00011300020b0a11 */ /* 0x000fca00008f0c03 */
[----:B---3--:R-:W2:Y:S01]  /*4a90*/  @P0 LDG.E.U16 R13, [R10.64] ;  /* 0x000000040a0d0981 */ /* 0x008ea2000c1e1500 */
[----:B------:R-:W-:-:S04]  /*4aa0*/  IADD3 R2, P0, R0, c[0x0][0x428], RZ ;  /* 0x00010a0000027a10 */ /* 0x000fc80007f1e0ff */
[----:B------:R-:W-:-:S05]  /*4ab0*/  IADD3.X R3, RZ, c[0x0][0x42c], RZ, P0, !PT ;  /* 0x00010b00ff037a10 */ /* 0x000fca00007fe4ff */
[----:B--2---:R-:W-:Y:S01]  /*4ac0*/  STG.E.U16 [R2.64], R13 ;  /* 0x0000000d02007986 */ /* 0x004fe2000c101504 */
[----:B------:R-:W-:Y:S05]  /*4ad0*/  EXIT ;  /* 0x000000000000794d */ /* 0x000fea0003800000 */
.L_x_1122:
        /* <DEDUP_REMOVED lines=10> */
.L_x_27445:


//--------------------- .text._ZN2at6native27unrolled_elementwise_kernelIZZZNS0_28launch_masked_scatter_kernelERKNS_10TensorBaseES4_S4_S4_ENKUlvE_clEvENKUlvE10_clEvEUlN3c104HalfEblE_St5arrayIPcLm4EELi4E23TrivialOffsetCalculatorILi3EjESD_ILi1EjENS0_6memory15LoadWithoutCastENSG_16StoreWithoutCastEEEviT_T0_T2_T3_T4_T5_ --------------------------
	.section	.text._ZN2at6native27unrolled_elementwise_kernelIZZZNS0_28launch_masked_scatter_kernelERKNS_10TensorBaseES4_S4_S4_ENKUlvE_clEvENKUlvE10_clEvEUlN3c104HalfEblE_St5arrayIPcLm4EELi4E23TrivialOffsetCalculatorILi3EjESD_ILi1EjENS0_6memory15LoadWithoutCastENSG_16StoreWithoutCastEEEviT_T0_T2_T3_T4_T5_,"ax",@progbits
	.sectioninfo	@"SHI_REGISTERS=32"
	.align	128
        .global         _ZN2at6native27unrolled_elementwise_kernelIZZZNS0_28launch_masked_scatter_kernelERKNS_10TensorBaseES4_S4_S4_ENKUlvE_clEvENKUlvE10_clEvEUlN3c104HalfEblE_St5arrayIPcLm4EELi4E23TrivialOffsetCalculatorILi3EjESD_ILi1EjENS0_6memory15LoadWithoutCastENSG_16StoreWithoutCastEEEviT_T0_T2_T3_T4_T5_
        .type           _ZN2at6native27unrolled_elementwise_kernelIZZZNS0_28launch_masked_scatter_kernelERKNS_10TensorBaseES4_S4_S4_ENKUlvE_clEvENKUlvE10_clEvEUlN3c104HalfEblE_St5arrayIPcLm4EELi4E23TrivialOffsetCalculatorILi3EjESD_ILi1EjENS0_6memory15LoadWithoutCastENSG_16StoreWithoutCastEEEviT_T0_T2_T3_T4_T5_,@function
        .size           _ZN2at6native27unrolled_elementwise_kernelIZZZNS0_28launch_masked_scatter_kernelERKNS_10TensorBaseES4_S4_S4_ENKUlvE_clEvENKUlvE10_clEvEUlN3c104HalfEblE_St5arrayIPcLm4EELi4E23TrivialOffsetCalculatorILi3EjESD_ILi1EjENS0_6memory15LoadWithoutCastENSG_16StoreWithoutCastEEEviT_T0_T2_T3_T4_T5_,(.L_x_27446 - _ZN2at6native27unrolled_elementwise_kernelIZZZNS0_28launch_masked_scatter_kernelERKNS_10TensorBaseES4_S4_S4_ENKUlvE_clEvENKUlvE10_clEvEUlN3c104HalfEblE_St5arrayIPcLm4EELi4E23TrivialOffsetCalculatorILi3EjESD_ILi1EjENS0_6memory15LoadWithoutCastENSG_16StoreWithoutCastEEEviT_T0_T2_T3_T4_T5_)
        .other          _ZN2at6native27unrolled_elementwise_kernelIZZZNS0_28launch_masked_scatter_kernelERKNS_10TensorBaseES4_S4_S4_ENKUlvE_clEvENKUlvE10_clEvEUlN3c104HalfEblE_St5arrayIPcLm4EELi4E23TrivialOffsetCalculatorILi3EjESD_ILi1EjENS0_6memory15LoadWithoutCastENSG_16StoreWithoutCastEEEviT_T0_T2_T3_T4_T5_,@"STO_CUDA_ENTRY STV_DEFAULT"
_ZN2at6native27unrolled_elementwise_kernelIZZZNS0_28launch_masked_scatter_kernelERKNS_10TensorBaseES4_S4_S4_ENKUlvE_clEvENKUlvE10_clEvEUlN3c104HalfEblE_St5arrayIPcLm4EELi4E23TrivialOffsetCalculatorILi3EjESD_ILi1EjENS0_6memory15LoadWithoutCastENSG_16StoreWithoutCastEEEviT_T0_T2_T3_T4_T5_:
.text._ZN2at6native27unrolled_elementwise_kernelIZZZNS0_28launch_masked_scatter_kernelERKNS_10TensorBaseES4_S4_S4_ENKUlvE_clEvENKUlvE10_clEvEUlN3c104HalfEblE_St5arrayIPcLm4EELi4E23TrivialOffsetCalculatorILi3EjESD_ILi1EjENS0_6memory15LoadWithoutCastENSG_16StoreWithoutCastEEEviT_T0_T2_T3_T4_T5_:
[----:B------:R-:W-:Y:S02]  /*0000*/  IMAD.MOV.U32 R1, RZ, RZ, c[0x0][0x28] ;  /* 0x00000a00ff017624 */ /* 0x000fe400078e00ff */
[----:B------:R-:W0:Y:S01]  /*0010*/  S2R R0, SR_CTAID.X ;  /* 0x0000000000007919 */ /* 0x000e220000002500 */
[----:B------:R-:W-:Y:S01]  /*0020*/  IMAD.MOV.U32 R3, RZ, RZ, -0x200 ;  /* 0xfffffe00ff037424 */ /* 0x000fe200078e00ff */
[----:B------:R-:W-:Y:S02]  /*0030*/  ULDC.64 UR4, c[0x0][0x118] ;  /* 0x0000460000047ab9 */ /* 0x000fe40000000a00 */
[----:B------:R-:W1:Y:S01]  /*0040*/  S2R R23, SR_TID.X ;  /* 0x0000000000177919 */ /* 0x000e620000002100 */
[----:B0-----:R-:W-:Y:S02]  /*0050*/  IMAD R18, R0, R3, c[0x0][0x160] ;  /* 0x0000580000127624 */ /* 0x001fe400078e0203 */
[----:B-1----:R-:W-:-:S03]  /*0060*/  IMAD.MOV.U32 R3, RZ, RZ, R23 ;  /* 0x000000ffff037224 */ /* 0x002fc600078e0017 */
[----:B------:R-:W-:-:S13]  /*0070*/  ISETP.GE.AND P3, PT, R23, R18, PT ;  /* 0x000000121700720c */ /* 0x000fda0003f66270 */
[----:B------:R-:W-:Y:S01]  /*0080*/  @!P3 IMAD R7, R0, 0x200, R3 ;  /* 0x000002000007b824 */ /* 0x000fe200078e0203 */
[----:B------:R-:W-:-:S04]  /*0090*/  @!P3 IADD3 R3, R3, 0x80, RZ ;  /* 0x000000800303b810 */ /* 0x000fc80007ffe0ff */
[----:B------:R-:W-:Y:S02]  /*00a0*/  ISETP.GE.AND P2, PT, R3, R18, PT ;  /* 0x000000120300720c */ /* 0x000fe40003f46270 */
[----:B------:R-:W-:-:S05]  /*00b0*/  @!P3 IADD3 R8, P0, R7, c[0x0][0x188], RZ ;  /* 0x000062000708ba10 */ /* 0x000fca0007f1e0ff */
[----:B------:R-:W-:-:S05]  /*00c0*/  @!P3 IMAD.X R9, RZ, RZ, c[0x0][0x18c], P0 ;  /* 0x00006300ff09b624 */ /* 0x000fca00000e06ff */
[----:B------:R0:W2:Y:S01]  /*00d0*/  @!P3 LDG.E.U8 R25, [R8.64] ;  /* 0x000000040819b981 */ /* 0x0000a2000c1e1100 */
[----:B------:R-:W-:Y:S01]  /*00e0*/  @!P2 IMAD R10, R0, 0x200, R3 ;  /* 0x00000200000aa824 */ /* 0x000fe200078e0203 */
[----:B------:R-:W-:-:S04]  /*00f0*/  @!P2 IADD3 R3, R3, 0x80, RZ ;  /* 0x000000800303a810 */ /* 0x000fc80007ffe0ff */
[----:B------:R-:W-:-:S13]  /*0100*/  ISETP.GE.AND P1, PT, R3, R18, PT ;  /* 0x000000120300720c */ /* 0x000fda0003f26270 */
[----:B------:R-:W-:Y:S01]  /*0110*/  @!P1 IMAD R12, R0, 0x200, R3 ;  /* 0x00000200000c9824 */ /* 0x000fe200078e0203 */
[----:B------:R-:W-:-:S04]  /*0120*/  @!P1 IADD3 R3, R3, 0x80, RZ ;  /* 0x0000008003039810 */ /* 0x000fc80007ffe0ff */
[----:B------:R-:W-:Y:S01]  /*0130*/  ISETP.GE.AND P0, PT, R3, R18, PT ;  /* 0x000000120300720c */ /* 0x000fe20003f06270 */
[----:B------:R-:W-:-:S04]  /*0140*/  @!P3 IMAD.MOV.U32 R4, RZ, RZ, 0x8 ;  /* 0x00000008ff04b424 */ /* 0x000fc800078e00ff */
[----:B------:R-:W-:-:S08]  /*0150*/  @!P3 IMAD.WIDE.U32 R4, R7, R4, c[0x0][0x190] ;  /* 0x000064000704b625 */ /* 0x000fd000078e0004 */
[----:B------:R-:W-:Y:S02]  /*0160*/  @!P0 IMAD R6, R0, 0x200, R3 ;  /* 0x0000020000068824 */ /* 0x000fe400078e0203 */
[----:B------:R-:W-:Y:S01]  /*0170*/  CS2R R2, SRZ ;  /* 0x0000000000027805 */ /* 0x000fe2000001ff00 */
[----:B------:R-:W-:Y:S01]  /*0180*/  @!P3 IMAD.MOV.U32 R14, RZ, RZ, 0x2 ;  /* 0x00000002ff0eb424 */ /* 0x000fe200078e00ff */
[----:B------:R-:W-:-:S04]  /*0190*/  PRMT R21, RZ, 0x7610, R21 ;  /* 0x00007610ff157816 */ /* 0x000fc80000000015 */
[----:B------:R1:W3:Y:S01]  /*01a0*/  @!P3 LDG.E.64 R2, [R4.64] ;  /* 0x000000040402b981 */ /* 0x0002e2000c1e1b00 */
[----:B0-----:R-:W-:-:S05]  /*01b0*/  @!P3 IMAD.WIDE.U32 R8, R7, R14, c[0x0][0x180] ;  /* 0x000060000708b625 */ /* 0x001fca00078e000e */
[----:B------:R0:W4:Y:S01]  /*01c0*/  @!P3 LDG.E.U16 R21, [R8.64] ;  /* 0x000000040815b981 */ /* 0x000122000c1e1500 */
[----:B------:R-:W-:-:S05]  /*01d0*/  @!P0 IADD3 R26, P4, R6, c[0x0][0x188], RZ ;  /* 0x00006200061a8a10 */ /* 0x000fca0007f9e0ff */
[----:B------:R-:W-:Y:S01]  /*01e0*/  @!P0 IMAD.X R27, RZ, RZ, c[0x0][0x18c], P4 ;  /* 0x00006300ff1b8624 */ /* 0x000fe200020e06ff */
[----:B------:R-:W-:-:S04]  /*01f0*/  @!P2 IADD3 R16, P4, R10, c[0x0][0x188], RZ ;  /* 0x000062000a10aa10 */ /* 0x000fc80007f9e0ff */
[----:B------:R0:W4:Y:S01]  /*0200*/  @!P0 LDG.E.U8 R26, [R26.64] ;  /* 0x000000041a1a8981 */ /* 0x000122000c1e1100 */
[----:B------:R-:W-:Y:S01]  /*0210*/  @!P2 IMAD.X R17, RZ, RZ, c[0x0][0x18c], P4 ;  /* 0x00006300ff11a624 */ /* 0x000fe200020e06ff */
[----:B------:R-:W-:Y:S01]  /*0220*/  @!P1 IADD3 R14, P4, R12, c[0x0][0x188], RZ ;  /* 0x000062000c0e9a10 */ /* 0x000fe20007f9e0ff */
[----:B------:R-:W-:Y:S01]  /*0230*/  @!P0 IMAD.MOV.U32 R7, RZ, RZ, 0x8 ;  /* 0x00000008ff078424 */ /* 0x000fe200078e00ff */
[----:B-1----:R-:W-:Y:S02]  /*0240*/  CS2R R4, SRZ ;  /* 0x0000000000047805 */ /* 0x002fe4000001ff00 */
[----:B------:R1:W4:Y:S01]  /*0250*/  @!P2 LDG.E.U8 R22, [R16.64] ;  /* 0x000000041016a981 */ /* 0x000322000c1e1100 */
[----:B------:R-:W-:Y:S02]  /*0260*/  @!P1 IMAD.X R15, RZ, RZ, c[0x0][0x18c], P4 ;  /* 0x00006300ff0f9624 */ /* 0x000fe400020e06ff */
[----:B------:R-:W-:-:S03]  /*0270*/  @!P0 IMAD.MOV.U32 R29, RZ, RZ, 0x2 ;  /* 0x00000002ff1d8424 */ /* 0x000fc600078e00ff */
[----:B------:R1:W4:Y:S01]  /*0280*/  @!P1 LDG.E.U8 R20, [R14.64] ;  /* 0x000000040e149981 */ /* 0x000322000c1e1100 */
[----:B0-----:R-:W-:Y:S02]  /*0290*/  @!P2 IMAD.MOV.U32 R9, RZ, RZ, 0x8 ;  /* 0x00000008ff09a424 */ /* 0x001fe400078e00ff */
[----:B------:R-:W-:-:S04]  /*02a0*/  @!P0 IMAD.WIDE.U32 R28, R6, R29, c[0x0][0x180] ;  /* 0x00006000061c8625 */ /* 0x000fc800078e001d */
[----:B-1----:R-:W-:Y:S02]  /*02b0*/  @!P0 IMAD.WIDE.U32 R14, R6, R7, c[0x0][0x190] ;  /* 0x00006400060e8625 */ /* 0x002fe400078e0007 */
[----:B------:R-:W-:-:S03]  /*02c0*/  CS2R R6, SRZ ;  /* 0x0000000000067805 */ /* 0x000fc6000001ff00 */
[----:B------:R0:W4:Y:S02]  /*02d0*/  @!P0 LDG.E.64 R4, [R14.64] ;  /* 0x000000040e048981 */ /* 0x000124000c1e1b00 */
[----:B0-----:R-:W-:-:S05]  /*02e0*/  @!P2 IMAD.WIDE.U32 R14, R10, R9, c[0x0][0x190] ;  /* 0x000064000a0ea625 */ /* 0x001fca00078e0009 */
[----:B------:R0:W4:Y:S02]  /*02f0*/  @!P2 LDG.E.64 R6, [R14.64] ;  /* 0x000000040e06a981 */ /* 0x000124000c1e1b00 */
[----:B0-----:R-:W-:Y:S01]  /*0300*/  PRMT R14, RZ, 0x7610, R14 ;  /* 0x00007610ff0e7816 */ /* 0x001fe2000000000e */
[----:B------:R-:W-:Y:S01]  /*0310*/  @!P1 IMAD.MOV.U32 R17, RZ, RZ, 0x8 ;  /* 0x00000008ff119424 */ /* 0x000fe200078e00ff */
[----:B------:R-:W-:Y:S01]  /*0320*/  PRMT R19, RZ, 0x7610, R19 ;  /* 0x00007610ff137816 */ /* 0x000fe20000000013 */
[----:B------:R-:W-:Y:S02]  /*0330*/  CS2R R8, SRZ ;  /* 0x0000000000087805 */ /* 0x000fe4000001ff00 */
[----:B------:R-:W-:-:S03]  /*0340*/  @!P1 IMAD.WIDE.U32 R16, R12, R17, c[0x0][0x190] ;  /* 0x000064000c109625 */ /* 0x000fc600078e0011 */
[----:B------:R0:W4:Y:S01]  /*0350*/  @!P0 LDG.E.U16 R19, [R28.64] ;  /* 0x000000041c138981 */ /* 0x000122000c1e1500 */
[----:B------:R-:W-:Y:S02]  /*0360*/  @!P2 IMAD.MOV.U32 R11, RZ, RZ, 0x2 ;  /* 0x00000002ff0ba424 */ /* 0x000fe400078e00ff */
[----:B------:R-:W-:Y:S01]  /*0370*/  @!P1 IMAD.MOV.U32 R13, RZ, RZ, 0x2 ;  /* 0x00000002ff0d9424 */ /* 0x000fe200078e00ff */
[----:B------:R1:W4:Y:S01]  /*0380*/  @!P1 LDG.E.64 R8, [R16.64] ;  /* 0x0000000410089981 */ /* 0x000322000c1e1b00 */
[----:B------:R-:W-:Y:S01]  /*0390*/  PRMT R24, RZ, 0x7610, R24 ;  /* 0x00007610ff187816 */ /* 0x000fe20000000018 */
[----:B------:R-:W-:Y:S01]  /*03a0*/  @!P2 IMAD.WIDE.U32 R10, R10, R11, c[0x0][0x180] ;  /* 0x000060000a0aa625 */ /* 0x000fe200078e000b */
[----:B------:R-:W-:-:S03]  /*03b0*/  PRMT R27, RZ, 0x7610, R27 ;  /* 0x00007610ff1b7816 */ /* 0x000fc6000000001b */
[----:B------:R-:W-:Y:S01]  /*03c0*/  @!P1 IMAD.WIDE.U32 R12, R12, R13, c[0x0][0x180] ;  /* 0x000060000c0c9625 */ /* 0x000fe200078e000d */
[----:B------:R0:W4:Y:S04]  /*03d0*/  @!P2 LDG.E.U16 R24, [R10.64] ;  /* 0x000000040a18a981 */ /* 0x000128000c1e1500 */
[----:B------:R0:W4:Y:S01]  /*03e0*/  @!P1 LDG.E.U16 R27, [R12.64] ;  /* 0x000000040c1b9981 */ /* 0x000122000c1e1500 */
[----:B--2---:R-:W-:-:S04]  /*03f0*/  @!P3 ISETP.NE.AND P4, PT, R25, RZ, PT ;  /* 0x000000ff1900b20c */ /* 0x004fc80003f85270 */
[----:B------:R-:W-:-:S04]  /*0400*/  @!P3 SEL R14, RZ, 0x1, !P4 ;  /* 0x00000001ff0eb807 */ /* 0x000fc80006000000 */
[----:B------:R-:W-:-:S04]  /*0410*/  PRMT R14, R14, 0x9910, RZ ;  /* 0x000099100e0e7816 */ /* 0x000fc800000000ff */
[----:B------:R-:W-:-:S13]  /*0420*/  ISETP.EQ.OR P5, PT, R14, RZ, P3 ;  /* 0x000000ff0e00720c */ /* 0x000fda0001fa2670 */
[----:B---3--:R-:W-:-:S04]  /*0430*/  @!P5 LEA R14, P6, R2, c[0x0][0x168], 0x1 ;  /* 0x00005a00020eda11 */ /* 0x008fc800078c08ff */
[----:B------:R-:W-:-:S05]  /*0440*/  @!P5 LEA.HI.X R15, R2, c[0x0][0x16c], R3, 0x1, P6 ;  /* 0x00005b00020fda11 */ /* 0x000fca00030f0c03 */
[----:B----4-:R2:W3:Y:S01]  /*0450*/  @!P5 LDG.E.U16 R21, [R14.64] ;  /* 0x000000040e15d981 */ /* 0x0104e2000c1e1500 */
[----:B-1----:R-:W-:Y:S02]  /*0460*/  PRMT R16, RZ, 0x7610, R16 ;  /* 0x00007610ff107816 */ /* 0x002fe40000000010 */
[----:B------:R-:W-:Y:S01]  /*0470*/  @!P0 ISETP.NE.AND P4, PT, R26, RZ, PT ;  /* 0x000000ff1a00820c */ /* 0x000fe20003f85270 */
[----:B------:R-:W-:-:S03]  /*0480*/  IMAD.MOV.U32 R3, RZ, RZ, R23 ;  /* 0x000000ffff037224 */ /* 0x000fc600078e0017 */
[----:B------:R-:W-:-:S04]  /*0490*/  @!P0 SEL R16, RZ, 0x1, !P4 ;  /* 0x00000001ff108807 */ /* 0x000fc80006000000 */
[----:B------:R-:W-:Y:S02]  /*04a0*/  PRMT R2, R16, 0x9910, RZ ;  /* 0x0000991010027816 */ /* 0x000fe400000000ff */
[----:B0-----:R-:W-:Y:S02]  /*04b0*/  IADD3 R11, R3, 0x180, RZ ;  /* 0x00000180030b7810 */ /* 0x001fe40007ffe0ff */
[----:B------:R-:W-:Y:S02]  /*04c0*/  ISETP.NE.AND P0, PT, R2, RZ, PT ;  /* 0x000000ff0200720c */ /* 0x000fe40003f05270 */
[----:B------:R-:W-:Y:S02]  /*04d0*/  @!P2 ISETP.NE.AND P4, PT, R22, RZ, PT ;  /* 0x000000ff1600a20c */ /* 0x000fe40003f85270 */
[----:B------:R-:W-:Y:S02]  /*04e0*/  ISETP.GE.OR P0, PT, R11, R18, !P0 ;  /* 0x000000120b00720c */ /* 0x000fe40004706670 */
[----:B------:R-:W-:-:S02]  /*04f0*/  @!P1 ISETP.NE.AND P5, PT, R20, RZ, PT ;  /* 0x000000ff1400920c */ /* 0x000fc40003fa5270 */
[----:B------:R-:W-:Y:S02]  /*0500*/  PRMT R2, RZ, 0x7610, R2 ;  /* 0x00007610ff027816 */ /* 0x000fe40000000002 */
[----:B------:R-:W-:Y:S02]  /*0510*/  PRMT R10, RZ, 0x7610, R10 ;  /* 0x00007610ff0a7816 */ /* 0x000fe4000000000a */
[----:B------:R-:W-:Y:S02]  /*0520*/  @!P2 SEL R2, RZ, 0x1, !P4 ;  /* 0x00000001ff02a807 */ /* 0x000fe40006000000 */
[----:B------:R-:W-:Y:S02]  /*0530*/  @!P1 SEL R10, RZ, 0x1, !P5 ;  /* 0x00000001ff0a9807 */ /* 0x000fe40006800000 */
[----:B------:R-:W-:Y:S02]  /*0540*/  PRMT R2, R2, 0x9910, RZ ;  /* 0x0000991002027816 */ /* 0x000fe400000000ff */
[----:B------:R-:W-:-:S02]  /*0550*/  PRMT R11, R10, 0x9910, RZ ;  /* 0x000099100a0b7816 */ /* 0x000fc400000000ff */
[----:B------:R-:W-:Y:S02]  /*0560*/  ISETP.NE.AND P1, PT, R2, RZ, PT ;  /* 0x000000ff0200720c */ /* 0x000fe40003f25270 */
[C---:B------:R-:W-:Y:S01]  /*0570*/  @!P0 LEA R10, P2, R4.reuse, c[0x0][0x168], 0x1 ;  /* 0x00005a00040a8a11 */ /* 0x040fe200078408ff */
[----:B------:R-:W-:Y:S01]  /*0580*/  IMAD.MOV.U32 R2, RZ, RZ, R11 ;  /* 0x000000ffff027224 */ /* 0x000fe200078e000b */
[C---:B------:R-:W-:Y:S02]  /*0590*/  IADD3 R17, R3.reuse, 0x80, RZ ;  /* 0x0000008003117810 */ /* 0x040fe40007ffe0ff */
[----:B------:R-:W-:Y:S02]  /*05a0*/  @!P0 LEA.HI.X R11, R4, c[0x0][0x16c], R5, 0x1, P2 ;  /* 0x00005b00040b8a11 */ /* 0x000fe400010f0c05 */
[----:B------:R-:W-:Y:S02]  /*05b0*/  ISETP.NE.AND P2, PT, R2, RZ, PT ;  /* 0x000000ff0200720c */ /* 0x000fe40003f45270 */
[----:B------:R-:W-:-:S02]  /*05c0*/  IADD3 R5, R3, 0x100, RZ ;  /* 0x0000010003057810 */ /* 0x000fc40007ffe0ff */
[-C--:B------:R-:W-:Y:S02]  /*05d0*/  ISETP.GE.OR P1, PT, R17, R18.reuse, !P1 ;  /* 0x000000121100720c */ /* 0x080fe40004f26670 */
[----:B------:R-:W-:Y:S01]  /*05e0*/  ISETP.GE.OR P2, PT, R5, R18, !P2 ;  /* 0x000000120500720c */ /* 0x000fe20005746670 */
[----:B------:R-:W-:Y:S02]  /*05f0*/  @!P3 IMAD R4, R0, 0x200, R23 ;  /* 0x000002000004b824 */ /* 0x000fe400078e0217 */
[----:B------:R-:W-:-:S04]  /*0600*/  @!P3 IMAD.MOV.U32 R5, RZ, RZ, 0x2 ;  /* 0x00000002ff05b424 */ /* 0x000fc800078e00ff */
[----:B------:R-:W-:Y:S01]  /*0610*/  @!P3 IMAD.WIDE.U32 R4, R4, R5, c[0x0][0x178] ;  /* 0x00005e000404b625 */ /* 0x000fe200078e0005 */
[----:B------:R0:W5:Y:S03]  /*0620*/  @!P0 LDG.E.U16 R19, [R10.64] ;  /* 0x000000040a138981 */ /* 0x000166000c1e1500 */
[----:B------:R-:W-:Y:S02]  /*0630*/  @!P1 LEA R12, P0, R6, c[0x0][0x168], 0x1 ;  /* 0x00005a00060c9a11 */ /* 0x000fe400078008ff */
[----:B--2---:R-:W-:Y:S02]  /*0640*/  @!P2 LEA R14, P4, R8, c[0x0][0x168], 0x1 ;  /* 0x00005a00080eaa11 */ /* 0x004fe400078808ff */
[----:B------:R-:W-:Y:S02]  /*0650*/  @!P1 LEA.HI.X R13, R6, c[0x0][0x16c], R7, 0x1, P0 ;  /* 0x00005b00060d9a11 */ /* 0x000fe400000f0c07 */
[----:B------:R-:W-:Y:S01]  /*0660*/  @!P2 LEA.HI.X R15, R8, c[0x0][0x16c], R9, 0x1, P4 ;  /* 0x00005b00080faa11 */ /* 0x000fe200020f0c09 */
[----:B------:R-:W-:-:S02]  /*0670*/  @!P3 IMAD.MOV.U32 R3, RZ, RZ, R17 ;  /* 0x000000ffff03b224 */ /* 0x000fc400078e0011 */
[----:B------:R0:W5:Y:S04]  /*0680*/  @!P1 LDG.E.U16 R24, [R12.64] ;  /* 0x000000040c189981 */ /* 0x000168000c1e1500 */
[----:B------:R0:W5:Y:S01]  /*0690*/  @!P2 LDG.E.U16 R27, [R14.64] ;  /* 0x000000040e1ba981 */ /* 0x000162000c1e1500 */
[----:B------:R-:W-:Y:S01]  /*06a0*/  ISETP.GE.AND P0, PT, R3, R18, PT ;  /* 0x000000120300720c */ /* 0x000fe20003f06270 */
[----:B------:R-:W-:Y:S02]  /*06b0*/  BSSY B0, `(.L_x_1123) ;  /* 0x000000d000007945 */ /* 0x000fe40003800000 */
[----:B---3--:R0:W-:Y:S10]  /*06c0*/  @!P3 STG.E.U16 [R4.64], R21 ;  /* 0x000000150400b986 */ /* 0x0081f4000c101504 */
[----:B------:R-:W-:Y:S05]  /*06d0*/  @P0 BRA `(.L_x_1124) ;  /* 0x000000a000000947 */ /* 0x000fea0003800000 */
[----:B0-----:R-:W-:Y:S01]  /*06e0*/  IMAD R4, R0, 0x200, R3 ;  /* 0x0000020000047824 */ /* 0x001fe200078e0203 */
[----:B------:R-:W-:Y:S01]  /*06f0*/  IADD3 R3, R3, 0x80, RZ ;  /* 0x0000008003037810 */ /* 0x000fe20007ffe0ff */
[----:B------:R-:W-:-:S03]  /*0700*/  IMAD.MOV.U32 R7, RZ, RZ, 0x2 ;  /* 0x00000002ff077424 */ /* 0x000fc600078e00ff */
[----:B------:R-:W-:Y:S01]  /*0710*/  ISETP.GE.AND P0, PT, R3, R18, PT ;  /* 0x000000120300720c */ /* 0x000fe20003f06270 */
[----:B------:R-:W-:-:S05]  /*0720*/  IMAD.WIDE.U32 R4, R4, R7, c[0x0][0x178] ;  /* 0x00005e0004047625 */ /* 0x000fca00078e0007 */
[----:B-----5:R0:W-:Y:S07]  /*0730*/  STG.E.U16 [R4.64], R24 ;  /* 0x0000001804007986 */ /* 0x0201ee000c101504 */
[----:B------:R-:W-:Y:S01]  /*0740*/  @!P0 IMAD R6, R0, 0x200, R3 ;  /* 0x0000020000068824 */ /* 0x000fe200078e0203 */
[----:B------:R-:W-:-:S03]  /*0750*/  @!P0 IADD3 R3, R3, 0x80, RZ ;  /* 0x0000008003038810 */ /* 0x000fc60007ffe0ff */
[----:B------:R-:W-:-:S05]  /*0760*/  @!P0 IMAD.WIDE.U32 R6, R6, R7, c[0x0][0x178] ;  /* 0x00005e0006068625 */ /* 0x000fca00078e0007 */
[----:B------:R0:W-:Y:S02]  /*0770*/  @!P0 STG.E.U16 [R6.64], R27 ;  /* 0x0000001b06008986 */ /* 0x0001e4000c101504 */
.L_x_1124:
[----:B------:R-:W-:Y:S05]  /*0780*/  BSYNC B0 ;  /* 0x0000000000007941 */ /* 0x000fea0003800000 */
.L_x_1123:
[----:B------:R-:W-:-:S13]  /*0790*/  ISETP.GE.AND P0, PT, R3, R18, PT ;  /* 0x000000120300720c */ /* 0x000fda0003f06270 */
[----:B------:R-:W-:Y:S05]  /*07a0*/  @P0 EXIT ;  /* 0x000000000000094d */ /* 0x000fea0003800000 */
[----:B------:R-:W-:Y:S02]  /*07b0*/  IMAD R3, R0, 0x200, R3 ;  /* 0x0000020000037824 */ /* 0x000fe400078e0203 */
[----:B------:R-:W-:-:S04]  /*07c0*/  IMAD.MOV.U32 R2, RZ, RZ, 0x2 ;  /* 0x00000002ff027424 */ /* 0x000fc800078e00ff */
[----:B------:R-:W-:-:S05]  /*07d0*/  IMAD.WIDE.U32 R2, R3, R2, c[0x0][0x178] ;  /* 0x00005e0003027625 */ /* 0x000fca00078e0002 */
[----:B-----5:R-:W-:Y:S01]  /*07e0*/  STG.E.U16 [R2.64], R19 ;  /* 0x0000001302007986 */ /* 0x020fe2000c101504 */
[----:B------:R-:W-:Y:S05]  /*07f0*/  EXIT ;  /* 0x000000000000794d */ /* 0x000fea0003800000 */
.L_x_1125:
        /* <DEDUP_REMOVED lines=16> */
.L_x_27446:


//--------------------- .text._ZN2at6native29vectorized_elementwise_kernelILi2EZZZNS0_28launch_masked_scatter_kernelERKNS_10TensorBaseES4_S4_S4_ENKUlvE_clEvENKUlvE10_clEvEUlN3c104HalfEblE_St5arrayIPcLm4EEEEviT0_T1_ --------------------------
	.section	.text._ZN2at6native29vectorized_elementwise_kernelILi2EZZZNS0_28launch_masked_scatter_kernelERKNS_10TensorBaseES4_S4_S4_ENKUlvE_clEvENKUlvE10_clEvEUlN3c104HalfEblE_St5arrayIPcLm4EEEEviT0_T1_,"ax",@progbits
	.sectioninfo	@"SHI_REGISTERS=40"
	.align	128
        .global         _ZN2at6native29vectorized_elementwise_kernelILi2EZZZNS0_28launch_masked_scatter_kernelERKNS_10TensorBaseES4_S4_S4_ENKUlvE_clEvENKUlvE10_clEvEUlN3c104HalfEblE_St5arrayIPcLm4EEEEviT0_T1_
        .type           _ZN2at6native29vectorized_elementwise_kernelILi2EZZZNS0_28launch_masked_scatter_kernelERKNS_10TensorBaseES4_S4_S4_ENKUlvE_clEvENKUlvE10_clEvEUlN3c104HalfEblE_St5arrayIPcLm4EEEEviT0_T1_,@function
        .size           _ZN2at6native29vectorized_elementwise_kernelILi2EZZZNS0_28launch_masked_scatter_kernelERKNS_10TensorBaseES4_S4_S4_ENKUlvE_clEvENKUlvE10_clEvEUlN3c104HalfEblE_St5arrayIPcLm4EEEEviT0_T1_,(.L_x_27447 - _ZN2at6native29vectorized_elementwise_kernelILi2EZZZNS0_28launch_masked_scatter_kernelERKNS_10TensorBaseES4_S4_S4_ENKUlvE_clEvENKUlvE10_clEvEUlN3c104HalfEblE_St5arrayIPcLm4EEEEviT0_T1_)
        .other          _ZN2at6native29vectorized_elementwise_kernelILi2EZZZNS0_28launch_masked_scatter_kernelERKNS_10TensorBaseES4_S4_S4_ENKUlvE_clEvENKUlvE10_clEvEUlN3c104HalfEblE_St5arrayIPcLm4EEEEviT0_T1_,@"STO_CUDA_ENTRY STV_DEFAULT"
_ZN2at6native29vectorized_elementwise_kernelILi2EZZZNS0_28launch_masked_scatter_kernelERKNS_10TensorBaseES4_S4_S4_ENKUlvE_clEvENKUlvE10_clEvEUlN3c104HalfEblE_St5arrayIPcLm4EEEEviT0_T1_:
.text._ZN2at6native29vectorized_elementwise_kernelILi2EZZZNS0_28launch_masked_scatter_kernelERKNS_10TensorBaseES4_S4_S4_ENKUlvE_clEvENKUlvE10_clEvEUlN3c104HalfEblE_St5arrayIPcLm4EEEEviT0_T1_:
[----:B------:R-:W-:Y:S02]  /*0000*/  IMAD.MOV.U32 R1, RZ, RZ, c[0x0][0x28] ;  /* 0x00000a00ff017624 */ /* 0x000fe400078e00ff */
[----:B------:R-:W0:Y:S01]  /*0010*/  S2R R0, SR_CTAID.X ;  /* 0x0000000000007919 */ /* 0x000e220000002500 */
[----:B------:R-:W-:Y:S01]  /*0020*/  ULDC.64 UR4, c[0x0][0x118] ;  /* 0x0000460000047ab9 */ /* 0x000fe20000000a00 */
[----:B0-----:R-:W-:-:S05]  /*0030*/  IMAD.SHL.U32 R0, R0, 0x400, RZ ;  /* 0x0000040000007824 */ /* 0x001fca00078e00ff */
[----:B------:R-:W-:-:S04]  /*0040*/  IADD3 R2, -R0, c[0x0][0x160], RZ ;  /* 0x0000580000027a10 */ /* 0x000fc80007ffe1ff */
[----:B------:R-:W-:-:S13]  /*0050*/  ISETP.GE.U32.AND P0, PT, R2, 0x400, PT ;  /* 0x000004000200780c */ /* 0x000fda0003f06070 */
[----:B------:R-:W-:Y:S05]  /*0060*/  @!P0 BRA `(.L_x_1126) ;  /* 0x0000051000008947 */ /* 0x000fea0003800000 */
[----:B------:R-:W0:Y:S01]  /*0070*/  S2R R22, SR_TID.X ;  /* 0x0000000000167919 */ /* 0x000e220000002100 */
[----:B------:R-:W-:-:S04]  /*0080*/  IADD3 R20, P0, R0, c[0x0][0x188], RZ ;  /* 0x0000620000147a10 */ /* 0x000fc80007f1e0ff */
[C---:B------:R-:W-:Y:S01]  /*0090*/  LEA.HI.X.SX32 R21, R0.reuse, c[0x0][0x18c], 0x1, P0 ;  /* 0x0000630000157a11 */ /* 0x040fe200000f0eff */
[----:B------:R-:W-:Y:S02]  /*00a0*/  IMAD.MOV.U32 R31, RZ, RZ, 0x8 ;  /* 0x00000008ff1f7424 */ /* 0x000fe400078e00ff */
[----:B------:R-:W-:Y:S02]  /*00b0*/  IMAD.MOV.U32 R23, RZ, RZ, 0x2 ;  /* 0x00000002ff177424 */ /* 0x000fe400078e00ff */
[----:B------:R-:W-:-:S04]  /*00c0*/  IMAD.WIDE R30, R0, R31, c[0x0][0x190] ;  /* 0x00006400001e7625 */ /* 0x000fc800078e021f */
[----:B0-----:R-:W-:-:S05]  /*00d0*/  IMAD.WIDE.U32 R20, R22, 0x2, R20 ;  /* 0x0000000216147825 */ /* 0x001fca00078e0014 */
[----:B------:R-:W2:Y:S01]  /*00e0*/  LDG.E.U16 R2, [R20.64] ;  /* 0x0000000414027981 */ /* 0x000ea2000c1e1500 */
[----:B------:R-:W-:-:S03]  /*00f0*/  IMAD.WIDE R26, R0, R23, c[0x0][0x180] ;  /* 0x00006000001a7625 */ /* 0x000fc600078e0217 */
[----:B------:R-:W3:Y:S01]  /*0100*/  LDG.E.U16 R3, [R20.64+0x100] ;  /* 0x0001000414037981 */ /* 0x000ee2000c1e1500 */
[----:B------:R-:W-:-:S03]  /*0110*/  IMAD.WIDE.U32 R30, R22, 0x10, R30 ;  /* 0x00000010161e7825 */ /* 0x000fc600078e001e */
[----:B------:R0:W4:Y:S01]  /*0120*/  LDG.E.U16 R32, [R20.64+0x200] ;  /* 0x0002000414207981 */ /* 0x000122000c1e1500 */
[----:B------:R-:W-:-:S03]  /*0130*/  IMAD.WIDE.U32 R26, R22, 0x4, R26 ;  /* 0x00000004161a7825 */ /* 0x000fc600078e001a */
[----:B------:R-:W0:Y:S04]  /*0140*/  LDG.E.128 R4, [R30.64] ;  /* 0x000000041e047981 */ /* 0x000e28000c1e1d00 */
[----:B------:R-:W5:Y:S04]  /*0150*/  LDG.E R33, [R26.64] ;  /* 0x000000041a217981 */ /* 0x000f68000c1e1900 */
[----:B------:R-:W4:Y:S04]  /*0160*/  LDG.E.128 R8, [R30.64+0x800] ;  /* 0x000800041e087981 */ /* 0x000f28000c1e1d00 */
[----:B------:R0:W4:Y:S04]  /*0170*/  LDG.E.U16 R28, [R20.64+0x300] ;  /* 0x00030004141c7981 */ /* 0x000128000c1e1500 */
[----:B------:R1:W4:Y:S04]  /*0180*/  LDG.E R24, [R26.64+0x200] ;  /* 0x000200041a187981 */ /* 0x000328000c1e1900 */
[----:B------:R-:W4:Y:S04]  /*0190*/  LDG.E.128 R12, [R30.64+0x1000] ;  /* 0x001000041e0c7981 */ /* 0x000f28000c1e1d00 */
[----:B------:R-:W4:Y:S04]  /*01a0*/  LDG.E.128 R16, [R30.64+0x1800] ;  /* 0x001800041e107981 */ /* 0x000f28000c1e1d00 */
[----:B------:R1:W4:Y:S04]  /*01b0*/  LDG.E R25, [R26.64+0x400] ;  /* 0x000400041a197981 */ /* 0x000328000c1e1900 */
[----:B------:R1:W4:Y:S01]  /*01c0*/  LDG.E R29, [R26.64+0x600] ;  /* 0x000600041a1d7981 */ /* 0x000322000c1e1900 */
[----:B--2---:R-:W-:-:S02]  /*01d0*/  PRMT R34, R2, 0x7770, RZ ;  /* 0x0000777002227816 */ /* 0x004fc400000000ff */
[----:B------:R-:W-:Y:S02]  /*01e0*/  PRMT R2, R2, 0x7771, RZ ;  /* 0x0000777102027816 */ /* 0x000fe400000000ff */
[----:B------:R-:W-:Y:S02]  /*01f0*/  ISETP.NE.AND P2, PT, R34, RZ, PT ;  /* 0x000000ff2200720c */ /* 0x000fe40003f45270 */
[----:B------:R-:W-:Y:S02]  /*0200*/  ISETP.NE.AND P3, PT, R2, RZ, PT ;  /* 0x000000ff0200720c */ /* 0x000fe40003f65270 */
[----:B---3--:R-:W-:-:S04]  /*0210*/  PRMT R2, R3, 0x7770, RZ ;  /* 0x0000777003027816 */ /* 0x008fc800000000ff */
[----:B------:R-:W-:Y:S02]  /*0220*/  ISETP.NE.AND P0, PT, R2, RZ, PT ;  /* 0x000000ff0200720c */ /* 0x000fe40003f05270 */
[----:B------:R-:W-:-:S03]  /*0230*/  PRMT R34, R3, 0x7771, RZ ;  /* 0x0000777103227816 */ /* 0x000fc600000000ff */
[----:B0-----:R-:W-:Y:S02]  /*0240*/  @P2 LEA R20, P1, R4, c[0x0][0x168], 0x1 ;  /* 0x00005a0004142a11 */ /* 0x001fe400078208ff */
[----:B------:R-:W-:Y:S02]  /*0250*/  @P3 LEA R2, P4, R6, c[0x0][0x168], 0x1 ;  /* 0x00005a0006023a11 */ /* 0x000fe400078808ff */
[--C-:B------:R-:W-:Y:S02]  /*0260*/  @P2 LEA.HI.X R21, R4, c[0x0][0x16c], R5.reuse, 0x1, P1 ;  /* 0x00005b0004152a11 */ /* 0x100fe400008f0c05 */
[C---:B-----5:R-:W-:Y:S02]  /*0270*/  PRMT R5, R33.reuse, 0x7632, R5 ;  /* 0x0000763221057816 */ /* 0x060fe40000000005 */
[----:B------:R-:W-:Y:S02]  /*0280*/  @P3 LEA.HI.X R3, R6, c[0x0][0x16c], R7, 0x1, P4 ;  /* 0x00005b0006033a11 */ /* 0x000fe400020f0c07 */
[----:B------:R-:W-:-:S02]  /*0290*/  PRMT R4, R33, 0x7610, R4 ;  /* 0x0000761021047816 */ /* 0x000fc40000000004 */
[----:B------:R-:W-:Y:S01]  /*02a0*/  ISETP.NE.AND P1, PT, R34, RZ, PT ;  /* 0x000000ff2200720c */ /* 0x000fe20003f25270 */
[----:B------:R0:W2:Y:S01]  /*02b0*/  @P3 LDG.E.U16 R5, [R2.64] ;  /* 0x0000000402053981 */ /* 0x0000a2000c1e1500 */
[C---:B----4-:R-:W-:Y:S02]  /*02c0*/  PRMT R6, R32.reuse, 0x7770, RZ ;  /* 0x0000777020067816 */ /* 0x050fe400000000ff */
[----:B------:R-:W-:Y:S01]  /*02d0*/  PRMT R32, R32, 0x7771, RZ ;  /* 0x0000777120207816 */ /* 0x000fe200000000ff */
[----:B------:R3:W2:Y:S01]  /*02e0*/  @P2 LDG.E.U16 R4, [R20.64] ;  /* 0x0000000414042981 */ /* 0x0006a2000c1e1500 */
[----:B-1----:R-:W-:Y:S02]  /*02f0*/  @P0 LEA R26, P4, R8, c[0x0][0x168], 0x1 ;  /* 0x00005a00081a0a11 */ /* 0x002fe400078808ff */
[----:B------:R-:W-:Y:S02]  /*0300*/  ISETP.NE.AND P3, PT, R6, RZ, PT ;  /* 0x000000ff0600720c */ /* 0x000fe40003f65270 */
[----:B------:R-:W-:-:S02]  /*0310*/  PRMT R7, R28, 0x7770, RZ ;  /* 0x000077701c077816 */ /* 0x000fc400000000ff */
[----:B------:R-:W-:Y:S02]  /*0320*/  PRMT R28, R28, 0x7771, RZ ;  /* 0x000077711c1c7816 */ /* 0x000fe400000000ff */
[----:B------:R-:W-:Y:S02]  /*0330*/  ISETP.NE.AND P2, PT, R32, RZ, PT ;  /* 0x000000ff2000720c */ /* 0x000fe40003f45270 */
[----:B------:R-:W-:Y:S02]  /*0340*/  @P0 LEA.HI.X R27, R8, c[0x0][0x16c], R9, 0x1, P4 ;  /* 0x00005b00081b0a11 */ /* 0x000fe400020f0c09 */
[----:B------:R-:W-:Y:S02]  /*0350*/  ISETP.NE.AND P5, PT, R7, RZ, PT ;  /* 0x000000ff0700720c */ /* 0x000fe40003fa5270 */
[----:B------:R-:W-:Y:S02]  /*0360*/  ISETP.NE.AND P4, PT, R28, RZ, PT ;  /* 0x000000ff1c00720c */ /* 0x000fe40003f85270 */
[----:B---3--:R-:W-:-:S02]  /*0370*/  PRMT R20, R24, 0x7610, R20 ;  /* 0x0000761018147816 */ /* 0x008fc40000000014 */
[----:B------:R-:W-:Y:S02]  /*0380*/  @P1 LEA R6, P6, R10, c[0x0][0x168], 0x1 ;  /* 0x00005a000a061a11 */ /* 0x000fe400078c08ff */
[----:B------:R-:W-:Y:S02]  /*0390*/  PRMT R21, R24, 0x7632, R21 ;  /* 0x0000763218157816 */ /* 0x000fe40000000015 */
[----:B------:R-:W-:Y:S01]  /*03a0*/  @P1 LEA.HI.X R7, R10, c[0x0][0x16c], R11, 0x1, P6 ;  /* 0x00005b000a071a11 */ /* 0x000fe200030f0c0b */
[----:B------:R-:W3:Y:S01]  /*03b0*/  @P0 LDG.E.U16 R20, [R26.64] ;  /* 0x000000041a140981 */ /* 0x000ee2000c1e1500 */
[----:B------:R-:W-:Y:S02]  /*03c0*/  @P3 LEA R8, P0, R12, c[0x0][0x168], 0x1 ;  /* 0x00005a000c083a11 */ /* 0x000fe400078008ff */
[----:B0-----:R-:W-:Y:S01]  /*03d0*/  @P2 LEA R2, P6, R14, c[0x0][0x168], 0x1 ;  /* 0x00005a000e022a11 */ /* 0x001fe200078c08ff */
[----:B------:R0:W3:Y:S01]  /*03e0*/  @P1 LDG.E.U16 R21, [R6.64] ;  /* 0x0000000406151981 */ /* 0x0000e2000c1e1500 */
[----:B------:R-:W-:-:S02]  /*03f0*/  @P3 LEA.HI.X R9, R12, c[0x0][0x16c], R13, 0x1, P0 ;  /* 0x00005b000c093a11 */ /* 0x000fc400000f0c0d */
[----:B------:R-:W-:Y:S02]  /*0400*/  @P5 LEA R12, P0, R16, c[0x0][0x168], 0x1 ;  /* 0x00005a00100c5a11 */ /* 0x000fe400078008ff */
[----:B------:R-:W-:Y:S02]  /*0410*/  @P4 LEA R10, P1, R18, c[0x0][0x168], 0x1 ;  /* 0x00005a00120a4a11 */ /* 0x000fe400078208ff */
[----:B------:R-:W-:Y:S02]  /*0420*/  @P2 LEA.HI.X R3, R14, c[0x0][0x16c], R15, 0x1, P6 ;  /* 0x00005b000e032a11 */ /* 0x000fe400030f0c0f */
[----:B------:R-:W-:Y:S02]  /*0430*/  PRMT R24, R25, 0x7610, R24 ;  /* 0x0000761019187816 */ /* 0x000fe40000000018 */
[----:B------:R-:W-:Y:S02]  /*0440*/  PRMT R14, R29, 0x7610, R14 ;  /* 0x000076101d0e7816 */ /* 0x000fe4000000000e */
[----:B------:R-:W-:-:S02]  /*0450*/  PRMT R25, R25, 0x7632, R25 ;  /* 0x0000763219197816 */ /* 0x000fc40000000019 */
[----:B------:R-:W-:Y:S01]  /*0460*/  PRMT R29, R29, 0x7632, R29 ;  /* 0x000076321d1d7816 */ /* 0x000fe2000000001d */
[----:B------:R-:W4:Y:S01]  /*0470*/  @P3 LDG.E.U16 R24, [R8.64] ;  /* 0x0000000408183981 */ /* 0x000f22000c1e1500 */
[----:B------:R-:W-:Y:S02]  /*0480*/  @P5 LEA.HI.X R13, R16, c[0x0][0x16c], R17, 0x1, P0 ;  /* 0x00005b00100d5a11 */ /* 0x000fe400000f0c11 */
[----:B------:R-:W-:Y:S01]  /*0490*/  @P4 LEA.HI.X R11, R18, c[0x0][0x16c], R19, 0x1, P1 ;  /* 0x00005b00120b4a11 */ /* 0x000fe200008f0c13 */
[----:B------:R-:W4:Y:S04]  /*04a0*/  @P2 LDG.E.U16 R25, [R2.64] ;  /* 0x0000000402192981 */ /* 0x000f28000c1e1500 */
[----:B------:R-:W5:Y:S04]  /*04b0*/  @P5 LDG.E.U16 R14, [R12.64] ;  /* 0x000000040c0e5981 */ /* 0x000f68000c1e1500 */
[----:B------:R-:W5:Y:S01]  /*04c0*/  @P4 LDG.E.U16 R29, [R10.64] ;  /* 0x000000040a1d4981 */ /* 0x000f62000c1e1500 */
[----:B0-----:R-:W-:-:S06]  /*04d0*/  IMAD.WIDE.U32 R6, R0, R23, c[0x0][0x178] ;  /* 0x00005e0000067625 */ /* 0x001fcc00078e0017 */
[----:B------:R-:W-:Y:S01]  /*04e0*/  IMAD.WIDE R6, R22, 0x4, R6 ;  /* 0x0000000416067825 */ /* 0x000fe200078e0206 */
[----:B--2---:R-:W-:-:S05]  /*04f0*/  PRMT R5, R4, 0x5410, R5 ;  /* 0x0000541004057816 */ /* 0x004fca0000000005 */
[----:B------:R-:W-:Y:S01]  /*0500*/  STG.E [R6.64], R5 ;  /* 0x0000000506007986 */ /* 0x000fe2000c101904 */
[----:B---3--:R-:W-:-:S05]  /*0510*/  PRMT R21, R20, 0x5410, R21 ;  /* 0x0000541014157816 */ /* 0x008fca0000000015 */
[----:B------:R-:W-:Y:S01]  /*0520*/  STG.E [R6.64+0x200], R21 ;  /* 0x0002001506007986 */ /* 0x000fe2000c101904 */
[----:B----4-:R-:W-:Y:S02]  /*0530*/  PRMT R25, R24, 0x5410, R25 ;  /* 0x0000541018197816 */ /* 0x010fe40000000019 */
[----:B-----5:R-:W-:-:S03]  /*0540*/  PRMT R29, R14, 0x5410, R29 ;  /* 0x000054100e1d7816 */ /* 0x020fc6000000001d */
[----:B------:R-:W-:Y:S04]  /*0550*/  STG.E [R6.64+0x400], R25 ;  /* 0x0004001906007986 */ /* 0x000fe8000c101904 */
[----:B------:R-:W-:Y:S01]  /*0560*/  STG.E [R6.64+0x600], R29 ;  /* 0x0006001d06007986 */ /* 0x000fe2000c101904 */
[----:B------:R-:W-:Y:S05]  /*0570*/  EXIT ;  /* 0x000000000000794d */ /* 0x000fea0003800000 */
.L_x_1126:
[----:B------:R-:W0:Y:S02]  /*0580*/  S2R R11, SR_TID.X ;  /* 0x00000000000b7919 */ /* 0x000e240000002100 */
[----:B0-----:R-:W-:Y:S01]  /*0590*/  ISETP.GE.AND P1, PT, R11, R2, PT ;  /* 0x000000020b00720c */ /* 0x001fe20003f26270 */
[----:B------:R-:W-:-:S12]  /*05a0*/  IMAD.MOV.U32 R7, RZ, RZ, R11 ;  /* 0x000000ffff077224 */ /* 0x000fd800078e000b */
[----:B------:R-:W-:-:S05]  /*05b0*/  @!P1 IMAD.IADD R3, R0, 0x1, R7 ;  /* 0x0000000100039824 */ /* 0x000fca00078e0207 */
[----:B------:R-:W-:-:S05]  /*05c0*/  @!P1 IADD3 R8, P0, R3, c[0x0][0x188], RZ ;  /* 0x0000620003089a10 */ /* 0x000fca0007f1e0ff */
[----:B------:R-:W-:-:S05]  /*05d0*/  @!P1 IMAD.X R9, RZ, RZ, c[0x0][0x18c], P0 ;  /* 0x00006300ff099624 */ /* 0x000fca00000e06ff */
[----:B------:R0:W2:Y:S01]  /*05e0*/  @!P1 LDG.E.U8 R16, [R8.64] ;  /* 0x0000000408109981 */ /* 0x0000a2000c1e1100 */
[----:B------:R-:W-:Y:S01]  /*05f0*/  @!P1 IADD3 R7, R7, 0x80, RZ ;  /* 0x0000008007079810 */ /* 0x000fe20007ffe0ff */
[----:B------:R-:W-:Y:S01]  /*0600*/  @!P1 IMAD.MOV.U32 R12, RZ, RZ, 0x8 ;  /* 0x00000008ff0c9424 */ /* 0x000fe200078e00ff */
[----:B------:R-:W-:Y:S02]  /*0610*/  CS2R R4, SRZ ;  /* 0x0000000000047805 */ /* 0x000fe4000001ff00 */
[----:B------:R-:W-:Y:S01]  /*0620*/  ISETP.GE.AND P5, PT, R7, R2, PT ;  /* 0x000000020700720c */ /* 0x000fe20003fa6270 */
[----:B------:R-:W-:-:S05]  /*0630*/  @!P1 IMAD.WIDE.U32 R12, R3, R12, c[0x0][0x190] ;  /* 0x00006400030c9625 */ /* 0x000fca00078e000c */
[----:B------:R1:W3:Y:S01]  /*0640*/  @!P1 LDG.E.64 R4, [R12.64] ;  /* 0x000000040c049981 */ /* 0x0002e2000c1e1b00 */
[----:B------:R-:W-:Y:S01]  /*0650*/  @!P1 IMAD.MOV.U32 R6, RZ, RZ, 0x2 ;  /* 0x00000002ff069424 */ /* 0x000fe200078e00ff */
[----:B------:R-:W-:-:S03]  /*0660*/  PRMT R10, RZ, 0x7610, R10 ;  /* 0x00007610ff0a7816 */ /* 0x000fc6000000000a */
[----:B0-----:R-:W-:-:S04]  /*0670*/  @!P1 IMAD.WIDE.U32 R8, R3, R6, c[0x0][0x180] ;  /* 0x0000600003089625 */ /* 0x001fc800078e0006 */
[----:B------:R-:W-:Y:S01]  /*0680*/  @!P5 IMAD.IADD R17, R0, 0x1, R7 ;  /* 0x000000010011d824 */ /* 0x000fe200078e0207 */
[----:B------:R-:W-:Y:S01]  /*0690*/  @!P5 IADD3 R7, R7, 0x80, RZ ;  /* 0x000000800707d810 */ /* 0x000fe20007ffe0ff */
[----:B------:R3:W4:Y:S03]  /*06a0*/  @!P1 LDG.E.U16 R10, [R8.64] ;  /* 0x00000004080a9981 */ /* 0x000726000c1e1500 */
[----:B------:R-:W-:Y:S02]  /*06b0*/  ISETP.GE.AND P3, PT, R7, R2, PT ;  /* 0x000000020700720c */ /* 0x000fe40003f66270 */
[----:B------:R-:W-:-:S05]  /*06c0*/  @!P5 IADD3 R14, P0, R17, c[0x0][0x188], RZ ;  /* 0x00006200110eda10 */ /* 0x000fca0007f1e0ff */
[----:B------:R-:W-:-:S05]  /*06d0*/  @!P5 IMAD.X R15, RZ, RZ, c[0x0][0x18c], P0 ;  /* 0x00006300ff0fd624 */ /* 0x000fca00000e06ff */
[----:B------:R0:W4:Y:S01]  /*06e0*/  @!P5 LDG.E.U8 R20, [R14.64] ;  /* 0x000000040e14d981 */ /* 0x000122000c1e1100 */
[----:B------:R-:W-:-:S05]  /*06f0*/  @!P3 IMAD.IADD R22, R0, 0x1, R7 ;  /* 0x000000010016b824 */ /* 0x000fca00078e0207 */
[----:B-1----:R-:W-:-:S05]  /*0700*/  @!P3 IADD3 R12, P0, R22, c[0x0][0x188], RZ ;  /* 0x00006200160cba10 */ /* 0x002fca0007f1e0ff */
[----:B------:R-:W-:-:S05]  /*0710*/  @!P3 IMAD.X R13, RZ, RZ, c[0x0][0x18c], P0 ;  /* 0x00006300ff0db624 */ /* 0x000fca00000e06ff */
[----:B------:R1:W4:Y:S01]  /*0720*/  @!P3 LDG.E.U8 R6, [R12.64] ;  /* 0x000000040c06b981 */ /* 0x000322000c1e1100 */
[----:B------:R-:W-:-:S04]  /*0730*/  @!P3 IADD3 R7, R7, 0x80, RZ ;  /* 0x000000800707b810 */ /* 0x000fc80007ffe0ff */
[----:B------:R-:W-:Y:S02]  /*0740*/  ISETP.GE.AND P0, PT, R7, R2, PT ;  /* 0x000000020700720c */ /* 0x000fe40003f06270 */
[----:B------:R-:W-:-:S11]  /*0750*/  PRMT R3, RZ, 0x7610, R3 ;  /* 0x00007610ff037816 */ /* 0x000fd60000000003 */
[----:B------:R-:W-:Y:S01]  /*0760*/  @!P0 IMAD.IADD R36, R0, 0x1, R7 ;  /* 0x0000000100248824 */ /* 0x000fe200078e0207 */
[----:B------:R-:W-:-:S04]  /*0770*/  @!P0 IADD3 R7, R7, 0x80, RZ ;  /* 0x0000008007078810 */ /* 0x000fc80007ffe0ff */
[----:B------:R-:W-:Y:S01]  /*0780*/  ISETP.GE.AND P4, PT, R7, R2, PT ;  /* 0x000000020700720c */ /* 0x000fe20003f86270 */
[----:B0-----:R-:W-:-:S12]  /*0790*/  @!P5 IMAD.MOV.U32 R14, RZ, RZ, 0x2 ;  /* 0x00000002ff0ed424 */ /* 0x001fd800078e00ff */
[----:B------:R-:W-:Y:S01]  /*07a0*/  @!P4 IMAD.IADD R30, R0, 0x1, R7 ;  /* 0x00000001001ec824 */ /* 0x000fe200078e0207 */
[----:B------:R-:W-:Y:S01]  /*07b0*/  @!P4 IADD3 R7, R7, 0x80, RZ ;  /* 0x000000800707c810 */ /* 0x000fe20007ffe0ff */
[----:B-1----:R-:W-:Y:S01]  /*07c0*/  CS2R R12, SRZ ;  /* 0x00000000000c7805 */ /* 0x002fe2000001ff00 */
[----:B------:R-:W-:Y:S01]  /*07d0*/  @!P5 IMAD.WIDE.U32 R14, R17, R14, c[0x0][0x180] ;  /* 0x00006000110ed625 */ /* 0x000fe200078e000e */
[----:B------:R-:W-:-:S03]  /*07e0*/  PRMT R33, RZ, 0x7610, R33 ;  /* 0x00007610ff217816 */ /* 0x000fc60000000021 */
[----:B------:R-:W-:Y:S02]  /*07f0*/  @!P3 IMAD.MOV.U32 R21, RZ, RZ, 0x2 ;  /* 0x00000002ff15b424 */ /* 0x000fe400078e00ff */
[----:B------:R-:W-:Y:S02]  /*0800*/  @!P3 IMAD.MOV.U32 R23, RZ, RZ, 0x8 ;  /* 0x00000008ff17b424 */ /* 0x000fe400078e00ff */
[----:B------:R-:W-:-:S04]  /*0810*/  @!P0 IMAD.MOV.U32 R25, RZ, RZ, 0x2 ;  /* 0x00000002ff198424 */ /* 0x000fc800078e00ff */
[----:B------:R-:W-:-:S04]  /*0820*/  @!P0 IMAD.WIDE.U32 R24, R36, R25, c[0x0][0x180] ;  /* 0x0000600024188625 */ /* 0x000fc800078e0019 */
[----:B------:R-:W-:Y:S02]  /*0830*/  @!P4 IMAD.MOV.U32 R27, RZ, RZ, 0x2 ;  /* 0x00000002ff1bc424 */ /* 0x000fe400078e00ff */
[----:B------:R-:W-:Y:S02]  /*0840*/  @!P4 IMAD.MOV.U32 R31, RZ, RZ, 0x8 ;  /* 0x00000008ff1fc424 */ /* 0x000fe400078e00ff */
[----:B------:R-:W-:-:S04]  /*0850*/  @!P4 IMAD.WIDE.U32 R26, R30, R27, c[0x0][0x180] ;  /* 0x000060001e1ac625 */ /* 0x000fc800078e001b */
[----:B------:R-:W-:Y:S01]  /*0860*/  @!P0 IMAD.MOV.U32 R37, RZ, RZ, 0x8 ;  /* 0x00000008ff258424 */ /* 0x000fe200078e00ff */
[----:B--2---:R-:W-:-:S04]  /*0870*/  @!P1 ISETP.NE.AND P2, PT, R16, RZ, PT ;  /* 0x000000ff1000920c */ /* 0x004fc80003f45270 */
[----:B------:R-:W-:-:S04]  /*0880*/  @!P1 SEL R3, RZ, 0x1, !P2 ;  /* 0x00000001ff039807 */ /* 0x000fc80005000000 */
[----:B------:R-:W-:-:S04]  /*0890*/  PRMT R3, R3, 0x9910, RZ ;  /* 0x0000991003037816 */ /* 0x000fc800000000ff */
[----:B------:R-:W-:Y:S02]  /*08a0*/  ISETP.EQ.OR P6, PT, R3, RZ, P1 ;  /* 0x000000ff0300720c */ /* 0x000fe40000fc2670 */
[----:B------:R-:W-:-:S05]  /*08b0*/  @!P0 IADD3 R18, P2, R36, c[0x0][0x188], RZ ;  /* 0x0000620024128a10 */ /* 0x000fca0007f5e0ff */
[----:B------:R-:W-:-:S05]  /*08c0*/  @!P0 IMAD.X R19, RZ, RZ, c[0x0][0x18c], P2 ;  /* 0x00006300ff138624 */ /* 0x000fca00010e06ff */
[----:B------:R0:W2:Y:S01]  /*08d0*/  @!P0 LDG.E.U8 R35, [R18.64] ;  /* 0x0000000412238981 */ /* 0x0000a2000c1e1100 */
[----:B---3--:R-:W-:-:S04]  /*08e0*/  @!P6 LEA R8, P2, R4, c[0x0][0x168], 0x1 ;  /* 0x00005a000408ea11 */ /* 0x008fc800078408ff */
[----:B------:R-:W-:Y:S02]  /*08f0*/  @!P6 LEA.HI.X R9, R4, c[0x0][0x16c], R5, 0x1, P2 ;  /* 0x00005b000409ea11 */ /* 0x000fe400010f0c05 */
[----:B------:R-:W-:Y:S01]  /*0900*/  ISETP.GE.AND P2, PT, R7, R2, PT ;  /* 0x000000020700720c */ /* 0x000fe20003f46270 */
[----:B------:R-:W-:Y:S01]  /*0910*/  @!P5 IMAD.MOV.U32 R16, RZ, RZ, 0x8 ;  /* 0x00000008ff10d424 */ /* 0x000fe200078e00ff */
[----:B------:R-:W-:Y:S01]  /*0920*/  PRMT R3, RZ, 0x7610, R3 ;  /* 0x00007610ff037816 */ /* 0x000fe20000000003 */
[----:B----4-:R1:W3:Y:S02]  /*0930*/  @!P6 LDG.E.U16 R10, [R8.64] ;  /* 0x00000004080ae981 */ /* 0x0102e4000c1e1500 */
[----:B------:R-:W-:Y:S01]  /*0940*/  @!P5 IMAD.WIDE.U32 R16, R17, R16, c[0x0][0x190] ;  /* 0x000064001110d625 */ /* 0x000fe200078e0010 */
[----:B------:R-:W-:Y:S02]  /*0950*/  @!P5 ISETP.NE.AND P6, PT, R20, RZ, PT ;  /* 0x000000ff1400d20c */ /* 0x000fe40003fc5270 */
[----:B------:R4:W3:Y:S05]  /*0960*/  @!P5 LDG.E.U16 R3, [R14.64] ;  /* 0x000000040e03d981 */ /* 0x0008ea000c1e1500 */
[----:B-1----:R-:W-:Y:S01]  /*0970*/  @!P2 IMAD.IADD R8, R0, 0x1, R7 ;  /* 0x000000010008a824 */ /* 0x002fe200078e0207 */
[----:B------:R-:W-:Y:S01]  /*0980*/  @!P2 IADD3 R7, R7, 0x80, RZ ;  /* 0x000000800707a810 */ /* 0x000fe20007ffe0ff */
[----:B------:R1:W3:Y:S01]  /*0990*/  @!P5 LDG.E.64 R12, [R16.64] ;  /* 0x00000004100cd981 */ /* 0x0002e2000c1e1b00 */
[----:B------:R-:W-:-:S02]  /*09a0*/  @!P5 SEL R33, RZ, 0x1, !P6 ;  /* 0x00000001ff21d807 */ /* 0x000fc40007000000 */
[----:B------:R-:W-:Y:S01]  /*09b0*/  ISETP.GE.AND P5, PT, R7, R2, PT ;  /* 0x000000020700720c */ /* 0x000fe20003fa6270 */
[----:B----4-:R-:W-:Y:S01]  /*09c0*/  CS2R R14, SRZ ;  /* 0x00000000000e7805 */ /* 0x010fe2000001ff00 */
[----:B------:R-:W-:Y:S01]  /*09d0*/  PRMT R4, RZ, 0x7610, R4 ;  /* 0x00007610ff047816 */ /* 0x000fe20000000004 */
[----:B------:R-:W-:Y:S01]  /*09e0*/  @!P3 IMAD.WIDE.U32 R20, R22, R21, c[0x0][0x180] ;  /* 0x000060001614b625 */ /* 0x000fe200078e0015 */
[----:B------:R-:W-:-:S03]  /*09f0*/  @!P3 ISETP.NE.AND P6, PT, R6, RZ, PT ;  /* 0x000000ff0600b20c */ /* 0x000fc60003fc5270 */
[----:B------:R-:W-:Y:S01]  /*0a00*/  @!P3 IMAD.WIDE.U32 R22, R22, R23, c[0x0][0x190] ;  /* 0x000064001616b625 */ /* 0x000fe200078e0017 */
[----:B------:R-:W-:Y:S01]  /*0a10*/  PRMT R9, RZ, 0x7610, R9 ;  /* 0x00007610ff097816 */ /* 0x000fe20000000009 */
[----:B------:R4:W3:Y:S01]  /*0a20*/  @!P3 LDG.E.U16 R4, [R20.64] ;  /* 0x000000041404b981 */ /* 0x0008e2000c1e1500 */
[----:B------:R-:W-:-:S03]  /*0a30*/  @!P3 SEL R9, RZ, 0x1, !P6 ;  /* 0x00000001ff09b807 */ /* 0x000fc60007000000 */
[----:B------:R0:W3:Y:S01]  /*0a40*/  @!P3 LDG.E.64 R14, [R22.64] ;  /* 0x00000004160eb981 */ /* 0x0000e2000c1e1b00 */
[----:B------:R-:W-:Y:S01]  /*0a50*/  @!P5 IMAD.IADD R28, R0, 0x1, R7 ;  /* 0x00000001001cd824 */ /* 0x000fe200078e0207 */
[----:B------:R-:W-:Y:S02]  /*0a60*/  @!P5 IADD3 R7, R7, 0x80, RZ ;  /* 0x000000800707d810 */ /* 0x000fe40007ffe0ff */
[----:B------:R-:W-:Y:S02]  /*0a70*/  PRMT R5, RZ, 0x7610, R5 ;  /* 0x00007610ff057816 */ /* 0x000fe40000000005 */
[----:B0-----:R-:W-:-:S04]  /*0a80*/  @!P4 IADD3 R22, P3, R30, c[0x0][0x188], RZ ;  /* 0x000062001e16ca10 */ /* 0x001fc80007f7e0ff */
[----:B------:R0:W3:Y:S01]  /*0a90*/  @!P0 LDG.E.U16 R5, [R24.64] ;  /* 0x0000000418058981 */ /* 0x0000e2000c1e1500 */
[----:B------:R-:W-:Y:S01]  /*0aa0*/  @!P4 IMAD.X R23, RZ, RZ, c[0x0][0x18c], P3 ;  /* 0x00006300ff17c624 */ /* 0x000fe200018e06ff */
[----:B------:R-:W-:Y:S02]  /*0ab0*/  ISETP.GE.AND P3, PT, R7, R2, PT ;  /* 0x000000020700720c */ /* 0x000fe40003f66270 */
[----:B------:R-:W-:Y:S01]  /*0ac0*/  PRMT R6, RZ, 0x7610, R6 ;  /* 0x00007610ff067816 */ /* 0x000fe20000000006 */
[----:B------:R-:W-:Y:S01]  /*0ad0*/  CS2R R18, SRZ ;  /* 0x0000000000127805 */ /* 0x000fe2000001ff00 */
[----:B------:R-:W-:Y:S01]  /*0ae0*/  @!P4 IMAD.WIDE.U32 R30, R30, R31, c[0x0][0x190] ;  /* 0x000064001e1ec625 */ /* 0x000fe200078e001f */
[----:B0-----:R-:W-:Y:S01]  /*0af0*/  @!P2 IADD3 R24, P6, R8, c[0x0][0x188], RZ ;  /* 0x000062000818aa10 */ /* 0x001fe20007fde0ff */
[----:B-1----:R-:W-:Y:S01]  /*0b00*/  CS2R R16, SRZ ;  /* 0x0000000000107805 */ /* 0x002fe2000001ff00 */
[----:B------:R0:W3:Y:S03]  /*0b10*/  @!P4 LDG.E.U8 R32, [R22.64] ;  /* 0x000000041620c981 */ /* 0x0000e6000c1e1100 */
[----:B------:R-:W-:Y:S01]  /*0b20*/  @!P2 IMAD.X R25, RZ, RZ, c[0x0][0x18c], P6 ;  /* 0x00006300ff19a624 */ /* 0x000fe200030e06ff */
[----:B------:R1:W3:Y:S01]  /*0b30*/  @!P4 LDG.E.U16 R6, [R26.64] ;  /* 0x000000041a06c981 */ /* 0x0002e2000c1e1500 */
[----:B----4-:R-:W-:Y:S01]  /*0b40*/  @!P5 IADD3 R20, P6, R28, c[0x0][0x188], RZ ;  /* 0x000062001c14da10 */ /* 0x010fe20007fde0ff */
[----:B------:R-:W-:-:S02]  /*0b50*/  @!P0 IMAD.WIDE.U32 R36, R36, R37, c[0x0][0x190] ;  /* 0x0000640024248625 */ /* 0x000fc400078e0025 */
[----:B------:R4:W3:Y:S02]  /*0b60*/  @!P4 LDG.E.64 R18, [R30.64] ;  /* 0x000000041e12c981 */ /* 0x0008e4000c1e1b00 */
[----:B------:R-:W-:Y:S02]  /*0b70*/  @!P5 IMAD.X R21, RZ, RZ, c[0x0][0x18c], P6 ;  /* 0x00006300ff15d624 */ /* 0x000fe400030e06ff */
[----:B------:R0:W3:Y:S01]  /*0b80*/  @!P0 LDG.E.64 R16, [R36.64] ;  /* 0x0000000424108981 */ /* 0x0000e2000c1e1b00 */
[----:B-1----:R-:W-:-:S05]  /*0b90*/  @!P3 IMAD.IADD R26, R0, 0x1, R7 ;  /* 0x00000001001ab824 */ /* 0x002fca00078e0207 */
[----:B----4-:R-:W-:Y:S01]  /*0ba0*/  @!P3 IADD3 R30, P6, R26, c[0x0][0x188], RZ ;  /* 0x000062001a1eba10 */ /* 0x010fe20007fde0ff */
[----:B0-----:R0:W4:Y:S04]  /*0bb0*/  @!P2 LDG.E.U8 R37, [R24.64] ;  /* 0x000000041825a981 */ /* 0x001128000c1e1100 */
[----:B------:R-:W-:Y:S01]  /*0bc0*/  @!P3 IMAD.X R31, RZ, RZ, c[0x0][0x18c], P6 ;  /* 0x00006300ff1fb624 */ /* 0x000fe200030e06ff */
[----:B------:R1:W4:Y:S04]  /*0bd0*/  @!P5 LDG.E.U8 R36, [R20.64] ;  /* 0x000000041424d981 */ /* 0x000328000c1e1100 */
[----:B------:R1:W4:Y:S01]  /*0be0*/  @!P3 LDG.E.U8 R34, [R30.64] ;  /* 0x000000041e22b981 */ /* 0x000322000c1e1100 */
[----:B------:R-:W-:-:S04]  /*0bf0*/  @!P2 IMAD.MOV.U32 R27, RZ, RZ, 0x8 ;  /* 0x00000008ff1ba424 */ /* 0x000fc800078e00ff */
[----:B0-----:R-:W-:Y:S01]  /*0c00*/  @!P2 IMAD.WIDE.U32 R24, R8, R27, c[0x0][0x190] ;  /* 0x000064000818a625 */ /* 0x001fe200078e001b */
[----:B-1----:R-:W-:-:S03]  /*0c10*/  CS2R R20, SRZ ;  /* 0x0000000000147805 */ /* 0x002fc6000001ff00 */
[----:B------:R-:W-:Y:S02]  /*0c20*/  @!P5 IMAD.MOV.U32 R27, RZ, RZ, 0x2 ;  /* 0x00000002ff1bd424 */ /* 0x000fe400078e00ff */
[----:B------:R-:W-:Y:S01]  /*0c30*/  @!P2 IMAD.MOV.U32 R29, RZ, RZ, 0x2 ;  /* 0x00000002ff1da424 */ /* 0x000fe200078e00ff */
[----:B------:R0:W4:Y:S01]  /*0c40*/  @!P2 LDG.E.64 R20, [R24.64] ;  /* 0x000000041814a981 */ /* 0x000122000c1e1b00 */
[----:B------:R-:W-:Y:S02]  /*0c50*/  PRMT R7, RZ, 0x7610, R7 ;  /* 0x00007610ff077816 */ /* 0x000fe40000000007 */
[----:B------:R-:W-:Y:S01]  /*0c60*/  @!P2 IMAD.WIDE.U32 R22, R8, R29, c[0x0][0x180] ;  /* 0x000060000816a625 */ /* 0x000fe200078e001d */
[----:B------:R-:W-:-:S03]  /*0c70*/  PRMT R8, RZ, 0x7610, R8 ;  /* 0x00007610ff087816 */ /* 0x000fc60000000008 */
[----:B0-----:R-:W-:Y:S01]  /*0c80*/  @!P5 IMAD.WIDE.U32 R24, R28, R27, c[0x0][0x180] ;  /* 0x000060001c18d625 */ /* 0x001fe200078e001b */
[----:B------:R0:W4:Y:S03]  /*0c90*/  @!P2 LDG.E.U16 R7, [R22.64] ;  /* 0x000000041607a981 */ /* 0x000126000c1e1500 */
[----:B------:R-:W-:Y:S01]  /*0ca0*/  @!P3 IMAD.MOV.U32 R27, RZ, RZ, 0x2 ;  /* 0x00000002ff1bb424 */ /* 0x000fe200078e00ff */
[----:B------:R1:W4:Y:S03]  /*0cb0*/  @!P5 LDG.E.U16 R8, [R24.64] ;  /* 0x000000041808d981 */ /* 0x000326000c1e1500 */
[----:B------:R-:W-:-:S04]  /*0cc0*/  @!P3 IMAD.WIDE.U32 R30, R26, R27, c[0x0][0x180] ;  /* 0x000060001a1eb625 */ /* 0x000fc800078e001b */
[----:B------:R-:W-:Y:S02]  /*0cd0*/  @!P3 IMAD.MOV.U32 R27, RZ, RZ, 0x8 ;  /* 0x00000008ff1bb424 */ /* 0x000fe400078e00ff */
[----:B------:R-:W-:Y:S01]  /*0ce0*/  @!P5 IMAD.MOV.U32 R29, RZ, RZ, 0x8 ;  /* 0x00000008ff1dd424 */ /* 0x000fe200078e00ff */
[----:B0-----:R-:W-:Y:S01]  /*0cf0*/  CS2R R22, SRZ ;  /* 0x0000000000167805 */ /* 0x001fe2000001ff00 */
[----:B-1----:R-:W-:Y:S02]  /*0d00*/  @!P3 IMAD.WIDE.U32 R24, R26, R27, c[0x0][0x190] ;  /* 0x000064001a18b625 */ /* 0x002fe400078e001b */
[----:B------:R-:W-:Y:S02]  /*0d10*/  CS2R R26, SRZ ;  /* 0x00000000001a7805 */ /* 0x000fe4000001ff00 */
[----:B------:R-:W-:-:S04]  /*0d20*/  @!P5 IMAD.WIDE.U32 R28, R28, R29, c[0x0][0x190] ;  /* 0x000064001c1cd625 */ /* 0x000fc800078e001d */
[----:B------:R3:W4:Y:S04]  /*0d30*/  @!P3 LDG.E.64 R26, [R24.64] ;  /* 0x00000004181ab981 */ /* 0x000728000c1e1b00 */
[----:B------:R0:W4:Y:S02]  /*0d40*/  @!P5 LDG.E.64 R22, [R28.64] ;  /* 0x000000041c16d981 */ /* 0x000124000c1e1b00 */
[----:B0-----:R-:W-:-:S06]  /*0d50*/  PRMT R28, RZ, 0x7610, R28 ;  /* 0x00007610ff1c7816 */ /* 0x001fcc000000001c */
[----:B------:R0:W4:Y:S01]  /*0d60*/  @!P3 LDG.E.U16 R28, [R30.64] ;  /* 0x000000041e1cb981 */ /* 0x000122000c1e1500 */
[----:B------:R-:W-:Y:S02]  /*0d70*/  PRMT R29, R33, 0x9910, RZ ;  /* 0x00009910211d7816 */ /* 0x000fe400000000ff */
[----:B------:R-:W-:Y:S02]  /*0d80*/  PRMT R33, RZ, 0x7610, R33 ;  /* 0x00007610ff217816 */ /* 0x000fe40000000021 */
[----:B------:R-:W-:Y:S01]  /*0d90*/  PRMT R9, R9, 0x9910, RZ ;  /* 0x0000991009097816 */ /* 0x000fe200000000ff */
[----:B------:R-:W-:Y:S01]  /*0da0*/  BSSY B0, `(.L_x_1127) ;  /* 0x0000070000007945 */ /* 0x000fe20003800000 */
[----:B------:R-:W-:Y:S01]  /*0db0*/  BSSY B1, `(.L_x_1128) ;  /* 0x0000068000017945 */ /* 0x000fe20003800000 */
[----:B--2---:R-:W-:-:S04]  /*0dc0*/  @!P0 ISETP.NE.AND P6, PT, R35, RZ, PT ;  /* 0x000000ff2300820c */ /* 0x004fc80003fc5270 */
[----:B------:R-:W-:Y:S02]  /*0dd0*/  @!P0 SEL R33, RZ, 0x1, !P6 ;  /* 0x00000001ff218807 */ /* 0x000fe40007000000 */
[----:B------:R-:W-:Y:S02]  /*0de0*/  ISETP.NE.AND P6, PT, R29, RZ, PT ;  /* 0x000000ff1d00720c */ /* 0x000fe40003fc5270 */
[----:B------:R-:W-:-:S04]  /*0df0*/  IADD3 R29, R11, 0x80, RZ ;  /* 0x000000800b1d7810 */ /* 0x000fc80007ffe0ff */
[----:B------:R-:W-:-:S13]  /*0e00*/  ISETP.GE.OR P6, PT, R29, R2, !P6 ;  /* 0x000000021d00720c */ /* 0x000fda00077c6670 */
[----:B---3--:R-:W-:-:S04]  /*0e10*/  @!P6 LEA R24, P0, R12, c[0x0][0x168], 0x1 ;  /* 0x00005a000c18ea11 */ /* 0x008fc800078008ff */
[----:B------:R-:W-:Y:S02]  /*0e20*/  @!P6 LEA.HI.X R25, R12, c[0x0][0x16c], R13, 0x1, P0 ;  /* 0x00005b000c19ea11 */ /* 0x000fe400000f0c0d */
[----:B------:R-:W-:Y:S02]  /*0e30*/  ISETP.NE.AND P0, PT, R9, RZ, PT ;  /* 0x000000ff0900720c */ /* 0x000fe40003f05270 */
[----:B------:R-:W-:Y:S01]  /*0e40*/  IADD3 R9, R11, 0x100, RZ ;  /* 0x000001000b097810 */ /* 0x000fe20007ffe0ff */
[----:B------:R1:W5:Y:S03]  /*0e50*/  @!P6 LDG.E.U16 R3, [R24.64] ;  /* 0x000000041803e981 */ /* 0x000366000c1e1500 */
[----:B------:R-:W-:Y:S02]  /*0e60*/  ISETP.GE.OR P0, PT, R9, R2, !P0 ;  /* 0x000000020900720c */ /* 0x000fe40004706670 */
[----:B------:R-:W-:-:S02]  /*0e70*/  PRMT R33, R33, 0x9910, RZ ;  /* 0x0000991021217816 */ /* 0x000fc400000000ff */
[----:B------:R-:W-:-:S09]  /*0e80*/  PRMT R9, RZ, 0x7610, R9 ;  /* 0x00007610ff097816 */ /* 0x000fd20000000009 */
[----:B------:R-:W-:-:S04]  /*0e90*/  @!P0 LEA R12, P6, R14, c[0x0][0x168], 0x1 ;  /* 0x00005a000e0c8a11 */ /* 0x000fc800078c08ff */
[----:B------:R-:W-:Y:S01]  /*0ea0*/  @!P0 LEA.HI.X R13, R14, c[0x0][0x16c], R15, 0x1, P6 ;  /* 0x00005b000e0d8a11 */ /* 0x000fe200030f0c0f */
[----:B------:R-:W-:Y:S01]  /*0eb0*/  IMAD.MOV.U32 R14, RZ, RZ, R33 ;  /* 0x000000ffff0e7224 */ /* 0x000fe200078e0021 */
[----:B-1----:R-:W-:-:S03]  /*0ec0*/  IADD3 R25, R11, 0x180, RZ ;  /* 0x000001800b197810 */ /* 0x002fc60007ffe0ff */
[----:B------:R1:W5:Y:S01]  /*0ed0*/  @!P0 LDG.E.U16 R4, [R12.64] ;  /* 0x000000040c048981 */ /* 0x000362000c1e1500 */
[----:B------:R-:W-:-:S04]  /*0ee0*/  @!P4 ISETP.NE.AND P6, PT, R32, RZ, PT ;  /* 0x000000ff2000c20c */ /* 0x000fc80003fc5270 */
[----:B------:R-:W-:Y:S02]  /*0ef0*/  @!P4 SEL R9, RZ, 0x1, !P6 ;  /* 0x00000001ff09c807 */ /* 0x000fe40007000000 */
[----:B------:R-:W-:Y:S02]  /*0f00*/  ISETP.NE.AND P0, PT, R14, RZ, PT ;  /* 0x000000ff0e00720c */ /* 0x000fe40003f05270 */
[----:B------:R-:W-:Y:S02]  /*0f10*/  PRMT R14, RZ, 0x7610, R14 ;  /* 0x00007610ff0e7816 */ /* 0x000fe4000000000e */
[----:B-1----:R-:W-:Y:S02]  /*0f20*/  PRMT R12, R9, 0x9910, RZ ;  /* 0x00009910090c7816 */ /* 0x002fe400000000ff */
[----:B------:R-:W-:Y:S02]  /*0f30*/  ISETP.GE.OR P0, PT, R25, R2, !P0 ;  /* 0x000000021900720c */ /* 0x000fe40004706670 */
[----:B------:R-:W-:-:S02]  /*0f40*/  PRMT R9, RZ, 0x7610, R9 ;  /* 0x00007610ff097816 */ /* 0x000fc40000000009 */
[----:B----4-:R-:W-:-:S04]  /*0f50*/  @!P2 ISETP.NE.AND P6, PT, R37, RZ, PT ;  /* 0x000000ff2500a20c */ /* 0x010fc80003fc5270 */
[----:B------:R-:W-:Y:S02]  /*0f60*/  @!P2 SEL R14, RZ, 0x1, !P6 ;  /* 0x00000001ff0ea807 */ /* 0x000fe40007000000 */
[----:B------:R-:W-:Y:S02]  /*0f70*/  @!P5 ISETP.NE.AND P4, PT, R36, RZ, PT ;  /* 0x000000ff2400d20c */ /* 0x000fe40003f85270 */
[----:B------:R-:W-:Y:S02]  /*0f80*/  @!P3 ISETP.NE.AND P2, PT, R34, RZ, PT ;  /* 0x000000ff2200b20c */ /* 0x000fe40003f45270 */
[----:B------:R-:W-:Y:S02]  /*0f90*/  PRMT R13, R14, 0x9910, RZ ;  /* 0x000099100e0d7816 */ /* 0x000fe400000000ff */
[----:B------:R-:W-:Y:S02]  /*0fa0*/  @!P3 SEL R9, RZ, 0x1, !P2 ;  /* 0x00000001ff09b807 */ /* 0x000fe40005000000 */
[----:B------:R-:W-:-:S02]  /*0fb0*/  PRMT R15, RZ, 0x7610, R15 ;  /* 0x00007610ff0f7816 */ /* 0x000fc4000000000f */
[----:B------:R-:W-:Y:S02]  /*0fc0*/  @!P5 SEL R15, RZ, 0x1, !P4 ;  /* 0x00000001ff0fd807 */ /* 0x000fe40006000000 */
[----:B------:R-:W-:Y:S02]  /*0fd0*/  ISETP.NE.AND P2, PT, R12, RZ, PT ;  /* 0x000000ff0c00720c */ /* 0x000fe40003f45270 */
[----:B------:R-:W-:Y:S02]  /*0fe0*/  ISETP.NE.AND P3, PT, R13, RZ, PT ;  /* 0x000000ff0d00720c */ /* 0x000fe40003f65270 */
[----:B------:R-:W-:Y:S02]  /*0ff0*/  PRMT R12, R9, 0x9910, RZ ;  /* 0x00009910090c7816 */ /* 0x000fe400000000ff */
[C---:B------:R-:W-:Y:S02]  /*1000*/  IADD3 R9, R11.reuse, 0x200, RZ ;  /* 0x000002000b097810 */ /* 0x040fe40007ffe0ff */
[----:B------:R-:W-:-:S02]  /*1010*/  IADD3 R13, R11, 0x280, RZ ;  /* 0x000002800b0d7810 */ /* 0x000fc40007ffe0ff */
[----:B------:R-:W-:Y:S02]  /*1020*/  PRMT R14, R15, 0x9910, RZ ;  /* 0x000099100f0e7816 */ /* 0x000fe400000000ff */
[-C--:B------:R-:W-:Y:S02]  /*1030*/  ISETP.GE.OR P2, PT, R9, R2.reuse, !P2 ;  /* 0x000000020900720c */ /* 0x080fe40005746670 */
[----:B------:R-:W-:Y:S02]  /*1040*/  ISETP.GE.OR P3, PT, R13, R2, !P3 ;  /* 0x000000020d00720c */ /* 0x000fe40005f66670 */
[----:B------:R-:W-:Y:S02]  /*1050*/  ISETP.NE.AND P4, PT, R14, RZ, PT ;  /* 0x000000ff0e00720c */ /* 0x000fe40003f85270 */
[----:B------:R-:W-:Y:S02]  /*1060*/  IADD3 R15, R11, 0x300, RZ ;  /* 0x000003000b0f7810 */ /* 0x000fe40007ffe0ff */
[----:B------:R-:W-:-:S02]  /*1070*/  ISETP.NE.AND P5, PT, R12, RZ, PT ;  /* 0x000000ff0c00720c */ /* 0x000fc40003fa5270 */
[----:B------:R-:W-:Y:S02]  /*1080*/  IADD3 R9, R11, 0x380, RZ ;  /* 0x000003800b097810 */ /* 0x000fe40007ffe0ff */
[C---:B------:R-:W-:Y:S02]  /*1090*/  @!P0 LEA R12, P6, R16.reuse, c[0x0][0x168], 0x1 ;  /* 0x00005a00100c8a11 */ /* 0x040fe400078c08ff */
[-C--:B------:R-:W-:Y:S02]  /*10a0*/  ISETP.GE.OR P4, PT, R15, R2.reuse, !P4 ;  /* 0x000000020f00720c */ /* 0x080fe40006786670 */
[----:B------:R-:W-:Y:S02]  /*10b0*/  ISETP.GE.OR P5, PT, R9, R2, !P5 ;  /* 0x000000020900720c */ /* 0x000fe40006fa6670 */
[----:B------:R-:W-:Y:S02]  /*10c0*/  @!P0 LEA.HI.X R13, R16, c[0x0][0x16c], R17, 0x1, P6 ;  /* 0x00005b00100d8a11 */ /* 0x000fe400030f0c11 */
[----:B------:R-:W-:-:S03]  /*10d0*/  @!P2 LEA R14, P6, R18, c[0x0][0x168], 0x1 ;  /* 0x00005a00120eaa11 */ /* 0x000fc600078c08ff */
[----:B------:R1:W5:Y:S01]  /*10e0*/  @!P0 LDG.E.U16 R5, [R12.64] ;  /* 0x000000040c058981 */ /* 0x000362000c1e1500 */
[----:B------:R-:W-:Y:S02]  /*10f0*/  @!P3 LEA R16, P0, R20, c[0x0][0x168], 0x1 ;  /* 0x00005a001410ba11 */ /* 0x000fe400078008ff */
[----:B------:R-:W-:Y:S02]  /*1100*/  @!P2 LEA.HI.X R15, R18, c[0x0][0x16c], R19, 0x1, P6 ;  /* 0x00005b00120faa11 */ /* 0x000fe400030f0c13 */
[----:B------:R-:W-:Y:S02]  /*1110*/  @!P3 LEA.HI.X R17, R20, c[0x0][0x16c], R21, 0x1, P0 ;  /* 0x00005b001411ba11 */ /* 0x000fe400000f0c15 */
[----:B------:R-:W-:Y:S01]  /*1120*/  @!P4 LEA R18, P6, R22, c[0x0][0x168], 0x1 ;  /* 0x00005a001612ca11 */ /* 0x000fe200078c08ff */
[----:B------:R0:W5:Y:S01]  /*1130*/  @!P2 LDG.E.U16 R6, [R14.64] ;  /* 0x000000040e06a981 */ /* 0x000162000c1e1500 */
[----:B------:R-:W-:Y:S01]  /*1140*/  @!P5 LEA R20, P0, R26, c[0x0][0x168], 0x1 ;  /* 0x00005a001a14da11 */ /* 0x000fe200078008ff */
[----:B-1----:R-:W-:-:S02]  /*1150*/  @!P1 IMAD.IADD R12, R0, 0x1, R11 ;  /* 0x00000001000c9824 */ /* 0x002fc400078e020b */
[----:B------:R-:W-:Y:S01]  /*1160*/  @!P1 IMAD.MOV.U32 R13, RZ, RZ, 0x2 ;  /* 0x00000002ff0d9424 */ /* 0x000fe200078e00ff */
[----:B------:R-:W-:Y:S01]  /*1170*/  @!P4 LEA.HI.X R19, R22, c[0x0][0x16c], R23, 0x1, P6 ;  /* 0x00005b001613ca11 */ /* 0x000fe200030f0c17 */
[----:B------:R0:W5:Y:S01]  /*1180*/  @!P3 LDG.E.U16 R7, [R16.64] ;  /* 0x000000041007b981 */ /* 0x000162000c1e1500 */
[----:B------:R-:W-:Y:S01]  /*1190*/  @!P5 LEA.HI.X R21, R26, c[0x0][0x16c], R27, 0x1, P0 ;  /* 0x00005b001a15da11 */ /* 0x000fe200000f0c1b */
[----:B------:R-:W-:Y:S02]  /*11a0*/  @!P1 IMAD.WIDE.U32 R12, R12, R13, c[0x0][0x178] ;  /* 0x00005e000c0c9625 */ /* 0x000fe400078e000d */
[----:B------:R0:W5:Y:S02]  /*11b0*/  @!P4 LDG.E.U16 R8, [R18.64] ;  /* 0x000000041208c981 */ /* 0x000164000c1e1500 */
[----:B------:R-:W-:Y:S02]  /*11c0*/  @!P1 IMAD.MOV.U32 R11, RZ, RZ, R29 ;  /* 0x000000ffff0b9224 */ /* 0x000fe400078e001d */
[----:B------:R0:W5:Y:S04]  /*11d0*/  @!P5 LDG.E.U16 R28, [R20.64] ;  /* 0x00000004141cd981 */ /* 0x000168000c1e1500 */
[----:B------:R0:W-:Y:S01]  /*11e0*/  @!P1 STG.E.U16 [R12.64], R10 ;  /* 0x0000000a0c009986 */ /* 0x0001e2000c101504 */
[----:B------:R-:W-:-:S13]  /*11f0*/  ISETP.GE.AND P0, PT, R11, R2, PT ;  /* 0x000000020b00720c */ /* 0x000fda0003f06270 */
[----:B------:R-:W-:Y:S05]  /*1200*/  @P0 BRA `(.L_x_1129) ;  /* 0x000000c000000947 */ /* 0x000fea0003800000 */
[----:B0-----:R-:W-:Y:S01]  /*1210*/  IMAD.IADD R12, R0, 0x1, R11 ;  /* 0x00000001000c7824 */ /* 0x001fe200078e020b */
[----:B------:R-:W-:Y:S01]  /*1220*/  IADD3 R11, R11, 0x80, RZ ;  /* 0x000000800b0b7810 */ /* 0x000fe20007ffe0ff */
[----:B------:R-:W-:-:S03]  /*1230*/  IMAD.MOV.U32 R13, RZ, RZ, 0x2 ;  /* 0x00000002ff0d7424 */ /* 0x000fc600078e00ff */
[----:B------:R-:W-:Y:S01]  /*1240*/  ISETP.GE.AND P0, PT, R11, R2, PT ;  /* 0x000000020b00720c */ /* 0x000fe20003f06270 */
[----:B------:R-:W-:-:S05]  /*1250*/  IMAD.WIDE.U32 R12, R12, R13, c[0x0][0x178] ;  /* 0x00005e000c0c7625 */ /* 0x000fca00078e000d */
[----:B-----5:R0:W-:Y:S07]  /*1260*/  STG.E.U16 [R12.64], R3 ;  /* 0x000000030c007986 */ /* 0x0201ee000c101504 */
[----:B------:R-:W-:Y:S05]  /*1270*/  @P0 BRA `(.L_x_1130) ;  /* 0x000000c000000947 */ /* 0x000fea0003800000 */
[----:B0-----:R-:W-:Y:S01]  /*1280*/  IMAD.IADD R12, R0, 0x1, R11 ;  /* 0x00000001000c7824 */ /* 0x001fe200078e020b */
[----:B------:R-:W-:Y:S01]  /*1290*/  IADD3 R11, R11, 0x80, RZ ;  /* 0x000000800b0b7810 */ /* 0x000fe20007ffe0ff */
[----:B------:R-:W-:-:S04]  /*12a0*/  IMAD.MOV.U32 R13, RZ, RZ, 0x2 ;  /* 0x00000002ff0d7424 */ /* 0x000fc800078e00ff */
[----:B------:R-:W-:-:S05]  /*12b0*/  IMAD.WIDE.U32 R12, R12, R13, c[0x0][0x178] ;  /* 0x00005e000c0c7625 */ /* 0x000fca00078e000d */
[----:B------:R0:W-:Y:S02]  /*12c0*/  STG.E.U16 [R12.64], R4 ;  /* 0x000000040c007986 */ /* 0x0001e4000c101504 */
.L_x_1129:
[----:B0-----:R-:W-:-:S13]  /*12d0*/  ISETP.GE.AND P0, PT, R11, R2, PT ;  /* 0x000000020b00720c */ /* 0x001fda0003f06270 */
[----:B------:R-:W-:Y:S05]  /*12e0*/  @P0 BRA `(.L_x_1131) ;  /* 0x000000c000000947 */ /* 0x000fea0003800000 */
[----:B------:R-:W-:Y:S01]  /*12f0*/  IMAD.IADD R12, R0, 0x1, R11 ;  /* 0x00000001000c7824 */ /* 0x000fe200078e020b */
[----:B------:R-:W-:Y:S01]  /*1300*/  IADD3 R11, R11, 0x80, RZ ;  /* 0x000000800b0b7810 */ /* 0x000fe20007ffe0ff */
[----:B------:R-:W-:-:S04]  /*1310*/  IMAD.MOV.U32 R13, RZ, RZ, 0x2 ;  /* 0x00000002ff0d7424 */ /* 0x000fc800078e00ff */
[----:B------:R-:W-:-:S05]  /*1320*/  IMAD.WIDE.U32 R12, R12, R13, c[0x0][0x178] ;  /* 0x00005e000c0c7625 */ /* 0x000fca00078e000d */
[----:B-----5:R0:W-:Y:S02]  /*1330*/  STG.E.U16 [R12.64], R5 ;  /* 0x000000050c007986 */ /* 0x0201e4000c101504 */
.L_x_1130:
[----:B------:R-:W-:-:S13]  /*1340*/  ISETP.GE.AND P0, PT, R11, R2, PT ;  /* 0x000000020b00720c */ /* 0x000fda0003f06270 */
[----:B------:R-:W-:Y:S05]  /*1350*/  @P0 BRA `(.L_x_1132) ;  /* 0x000000d000000947 */ /* 0x000fea0003800000 */
[----:B------:R-:W-:Y:S01]  /*1360*/  IMAD.IADD R4, R0, 0x1, R11 ;  /* 0x0000000100047824 */ /* 0x000fe200078e020b */
[----:B------:R-:W-:Y:S01]  /*1370*/  IADD3 R11, R11, 0x80, RZ ;  /* 0x000000800b0b7810 */ /* 0x000fe20007ffe0ff */
[----:B0-----:R-:W-:-:S04]  /*1380*/  IMAD.MOV.U32 R5, RZ, RZ, 0x2 ;  /* 0x00000002ff057424 */ /* 0x001fc800078e00ff */
[----:B------:R-:W-:-:S05]  /*1390*/  IMAD.WIDE.U32 R4, R4, R5, c[0x0][0x178] ;  /* 0x00005e0004047625 */ /* 0x000fca00078e0005 */
[----:B------:R0:W-:Y:S02]  /*13a0*/  STG.E.U16 [R4.64], R6 ;  /* 0x0000000604007986 */ /* 0x0001e4000c101504 */
.L_x_1131:
[----:B------:R-:W-:-:S13]  /*13b0*/  ISETP.GE.AND P0, PT, R11, R2, PT ;  /* 0x000000020b00720c */ /* 0x000fda0003f06270 */
[----:B------:R-:W-:Y:S01]  /*13c0*/  @P0 BREAK B1 ;  /* 0x0000000000010942 */ /* 0x000fe20003800000 */
[----:B------:R-:W-:Y:S05]  /*13d0*/  @P0 BRA `(.L_x_1133) ;  /* 0x000000c000000947 */ /* 0x000fea0003800000 */
[----:B0----5:R-:W-:Y:S01]  /*13e0*/  IMAD.IADD R4, R0, 0x1, R11 ;  /* 0x0000000100047824 */ /* 0x021fe200078e020b */
[----:B------:R-:W-:Y:S01]  /*13f0*/  IADD3 R11, R11, 0x80, RZ ;  /* 0x000000800b0b7810 */ /* 0x000fe20007ffe0ff */
[----:B------:R-:W-:-:S04]  /*1400*/  IMAD.MOV.U32 R5, RZ, RZ, 0x2 ;  /* 0x00000002ff057424 */ /* 0x000fc800078e00ff */
[----:B------:R-:W-:-:S05]  /*1410*/  IMAD.WIDE.U32 R4, R4, R5, c[0x0][0x178] ;  /* 0x00005e0004047625 */ /* 0x000fca00078e0005 */
[----:B------:R0:W-:Y:S02]  /*1420*/  STG.E.U16 [R4.64], R7 ;  /* 0x0000000704007986 */ /* 0x0001e4000c101504 */
.L_x_1132:
[----:B------:R-:W-:Y:S05]  /*1430*/  BSYNC B1 ;  /* 0x0000000000017941 */ /* 0x000fea0003800000 */
.L_x_1128:
[----:B------:R-:W-:-:S13]  /*1440*/  ISETP.GE.AND P0, PT, R11, R2, PT ;  /* 0x000000020b00720c */ /* 0x000fda0003f06270 */
[----:B0-----:R-:W-:Y:S01]  /*1450*/  @!P0 IMAD.IADD R4, R0, 0x1, R11 ;  /* 0x0000000100048824 */ /* 0x001fe200078e020b */
[----:B------:R-:W-:Y:S01]  /*1460*/  @!P0 IADD3 R11, R11, 0x80, RZ ;  /* 0x000000800b0b8810 */ /* 0x000fe20007ffe0ff */
[----:B------:R-:W-:-:S04]  /*1470*/  @!P0 IMAD.MOV.U32 R5, RZ, RZ, 0x2 ;  /* 0x00000002ff058424 */ /* 0x000fc800078e00ff */
[----:B------:R-:W-:-:S05]  /*1480*/  @!P0 IMAD.WIDE.U32 R4, R4, R5, c[0x0][0x178] ;  /* 0x00005e0004048625 */ /* 0x000fca00078e0005 */
[----:B------:R0:W-:Y:S02]  /*1490*/  @!P0 STG.E.U16 [R4.64], R8 ;  /* 0x0000000804008986 */ /* 0x0001e4000c101504 */
.L_x_1133:
[----:B------:R-:W-:Y:S05]  /*14a0*/  BSYNC B0 ;  /* 0x0000000000007941 */ /* 0x000fea0003800000 */
.L_x_1127:
[----:B------:R-:W-:Y:S01]  /*14b0*/  WARPSYNC 0xffffffff ;  /* 0xffffffff00007948 */ /* 0x000fe20003800000 */
[----:B------:R-:W-:-:S13]  /*14c0*/  ISETP.GE.AND P0, PT, R11, R2, PT ;  /* 0x000000020b00720c */ /* 0x000fda0003f06270 */
[----:B------:R-:W-:Y:S05]  /*14d0*/  @P0 EXIT ;  /* 0x000000000000094d */ /* 0x000fea0003800000 */
[----:B------:R-:W-:Y:S02]  /*14e0*/  IMAD.IADD R2, R0, 0x1, R11 ;  /* 0x0000000100027824 */ /* 0x000fe400078e020b */
[----:B-----5:R-:W-:-:S04]  /*14f0*/  IMAD.MOV.U32 R3, RZ, RZ, 0x2 ;  /* 0x00000002ff037424 */ /* 0x020fc800078e00ff */
[----:B------:R-:W-:-:S05]  /*1500*/  IMAD.WIDE.U32 R2, R2, R3, c[0x0][0x178] ;  /* 0x00005e0002027625 */ /* 0x000fca00078e0003 */
[----:B------:R-:W-:Y:S01]  /*1510*/  STG.E.U16 [R2.64], R28 ;  /* 0x0000001c02007986 */ /* 0x000fe2000c101504 */
[----:B------:R-:W-:Y:S05]  /*1520*/  EXIT ;  /* 0x000000000000794d */ /* 0x000fea0003800000 */
.L_x_1134:
        /* <DEDUP_REMOVED lines=13> */
.L_x_27447:


//--------------------- .text._ZN2at6native29vectorized_elementwise_kernelILi4EZZZNS0_28launch_masked_scatter_kernelERKNS_10TensorBaseES4_S4_S4_ENKUlvE_clEvENKUlvE10_clEvEUlN3c104HalfEblE_St5arrayIPcLm4EEEEviT0_T1_ --------------------------
	.section	.text._ZN2at6native29vectorized_elementwise_kernelILi4EZZZNS0_28launch_masked_scatter_kernelERKNS_10TensorBaseES4_S4_S4_ENKUlvE_clEvENKUlvE10_clEvEUlN3c104HalfEblE_St5arrayIPcLm4EEEEviT0_T1_,"ax",@progbits
	.sectioninfo	@"SHI_REGISTERS=40"
	.align	128
        .global         _ZN2at6native29vectorized_elementwise_kernelILi4EZZZNS0_28launch_masked_scatter_kernelERKNS_10TensorBaseES4_S4_S4_ENKUlvE_clEvENKUlvE10_clEvEUlN3c104HalfEblE_St5arrayIPcLm4EEEEviT0_T1_
        .type           _ZN2at6native29vectorized_elementwise_kernelILi4EZZZNS0_28launch_masked_scatter_kernelERKNS_10TensorBaseES4_S4_S4_ENKUlvE_clEvENKUlvE10_clEvEUlN3c104HalfEblE_St5arrayIPcLm4EEEEviT0_T1_,@function
        .size           _ZN2at6native29vectorized_elementwise_kernelILi4EZZZNS0_28launch_masked_scatter_kernelERKNS_10TensorBaseES4_S4_S4_ENKUlvE_clEvENKUlvE10_clEvEUlN3c104HalfEblE_St5arrayIPcLm4EEEEviT0_T1_,(.L_x_27448 - _ZN2at6native29vectorized_elementwise_kernelILi4EZZZNS0_28launch_masked_scatter_kernelERKNS_10TensorBaseES4_S4_S4_ENKUlvE_clEvENKUlvE10_clEvEUlN3c104HalfEblE_St5arrayIPcLm4EEEEviT0_T1_)
        .other          _ZN2at6native29vectorized_elementwise_kernelILi4EZZZNS0_28launch_masked_scatter_kernelERKNS_10TensorBaseES4_S4_S4_ENKUlvE_clEvENKUlvE10_clEvEUlN3c104HalfEblE_St5arrayIPcLm4EEEEviT0_T1_,@"STO_CUDA_ENTRY STV_DEFAULT"
_ZN2at6native29vectorized_elementwise_kernelILi4EZZZNS0_28launch_masked_scatter_kernelERKNS_10TensorBaseES4_S4_S4_ENKUlvE_clEvENKUlvE10_clEvEUlN3c104HalfEblE_St5arrayIPcLm4EEEEviT0_T1_:
.text._ZN2at6native29vectorized_elementwise_kernelILi4EZZZNS0_28launch_masked_scatter_kernelERKNS_10TensorBaseES4_S4_S4_ENKUlvE_clEvENKUlvE10_clEvEUlN3c104HalfEblE_St5arrayIPcLm4EEEEviT0_T1_:
        /* <DEDUP_REMOVED lines=9> */
[----:B------:R-:W-:Y:S01]  /*0090*/  LEA.HI.X.SX32 R31, R0, c[0x0][0x18c], 0x1, P0 ;  /* 0x00006300001f7a11 */ /* 0x000fe200000f0eff */
[----:B------:R-:W-:-:S04]  /*00a0*/  IMAD.MOV.U32 R5, RZ, RZ, 0x8 ;  /* 0x00000008ff057424 */ /* 0x000fc800078e00ff */
[----:B------:R-:W-:-:S04]  /*00b0*/  IMAD.WIDE R4, R0, R5, c[0x0][0x190] ;  /* 0x0000640000047625 */ /* 0x000fc800078e0205 */
[----:B0-----:R-:W-:-:S05]  /*00c0*/  IMAD.WIDE.U32 R30, R24, 0x4, R30 ;  /* 0x00000004181e7825 */ /* 0x001fca00078e001e */
[----:B------:R-:W2:Y:S01]  /*00d0*/  LDG.E R22, [R30.64] ;  /* 0x000000041e167981 */ /* 0x000ea2000c1e1900 */
[----:B------:R-:W-:Y:S02]  /*00e0*/  IMAD.MOV.U32 R25, RZ, RZ, 0x2 ;  /* 0x00000002ff197424 */ /* 0x000fe400078e00ff */
[----:B------:R-:W-:Y:S01]  /*00f0*/  IMAD.WIDE.U32 R32, R24, 0x20, R4 ;  /* 0x0000002018207825 */ /* 0x000fe200078e0004 */
[----:B------:R-:W3:Y:S03]  /*0100*/  LDG.E R26, [R30.64+0x200] ;  /* 0x000200041e1a7981 */ /* 0x000ee6000c1e1900 */
[----:B------:R-:W-:Y:S01]  /*0110*/  IMAD.WIDE R2, R0, R25, c[0x0][0x180] ;  /* 0x0000600000027625 */ /* 0x000fe200078e0219 */
[----:B------:R-:W4:Y:S04]  /*0120*/  LDG.E.128 R4, [R32.64] ;  /* 0x0000000420047981 */ /* 0x000f28000c1e1d00 */
[----:B------:R-:W5:Y:S01]  /*0130*/  LDG.E.128 R8, [R32.64+0x10] ;  /* 0x0000100420087981 */ /* 0x000f62000c1e1d00 */
[----:B------:R-:W-:-:S03]  /*0140*/  IMAD.WIDE.U32 R28, R24, 0x8, R2 ;  /* 0x00000008181c7825 */ /* 0x000fc600078e0002 */
[----:B------:R-:W4:Y:S04]  /*0150*/  LDG.E.128 R12, [R32.64+0x1000] ;  /* 0x00100004200c7981 */ /* 0x000f28000c1e1d00 */
[----:B------:R4:W5:Y:S04]  /*0160*/  LDG.E.64 R20, [R28.64] ;  /* 0x000000041c147981 */ /* 0x000968000c1e1b00 */
[----:B------:R-:W5:Y:S04]  /*0170*/  LDG.E.128 R16, [R32.64+0x1010] ;  /* 0x0010100420107981 */ /* 0x000f68000c1e1d00 */
[----:B------:R4:W5:Y:S01]  /*0180*/  LDG.E.64 R2, [R28.64+0x400] ;  /* 0x000400041c027981 */ /* 0x000962000c1e1b00 */
[----:B--2---:R-:W-:-:S02]  /*0190*/  PRMT R23, R22, 0x7770, RZ ;  /* 0x0000777016177816 */ /* 0x004fc400000000ff */
[C---:B------:R-:W-:Y:S02]  /*01a0*/  PRMT R27, R22.reuse, 0x7771, RZ ;  /* 0x00007771161b7816 */ /* 0x040fe400000000ff */
[----:B------:R-:W-:Y:S02]  /*01b0*/  ISETP.NE.AND P0, PT, R23, RZ, PT ;  /* 0x000000ff1700720c */ /* 0x000fe40003f05270 */
[----:B------:R-:W-:Y:S02]  /*01c0*/  ISETP.NE.AND P6, PT, R27, RZ, PT ;  /* 0x000000ff1b00720c */ /* 0x000fe40003fc5270 */
[C---:B------:R-:W-:Y:S02]  /*01d0*/  PRMT R23, R22.reuse, 0x7772, RZ ;  /* 0x0000777216177816 */ /* 0x040fe400000000ff */
[----:B------:R-:W-:Y:S02]  /*01e0*/  PRMT R22, R22, 0x7773, RZ ;  /* 0x0000777316167816 */ /* 0x000fe400000000ff */
[----:B------:R-:W-:-:S02]  /*01f0*/  ISETP.NE.AND P4, PT, R23, RZ, PT ;  /* 0x000000ff1700720c */ /* 0x000fc40003f85270 */
[----:B---3--:R-:W-:-:S03]  /*0200*/  PRMT R23, R26, 0x7770, RZ ;  /* 0x000077701a177816 */ /* 0x008fc600000000ff */
[----:B----4-:R-:W-:Y:S02]  /*0210*/  @P0 LEA R28, P1, R4, c[0x0][0x168], 0x1 ;  /* 0x00005a00041c0a11 */ /* 0x010fe400078208ff */
[----:B------:R-:W-:Y:S02]  /*0220*/  ISETP.NE.AND P3, PT, R22, RZ, PT ;  /* 0x000000ff1600720c */ /* 0x000fe40003f65270 */
[----:B------:R-:W-:Y:S02]  /*0230*/  @P6 LEA R22, P5, R6, c[0x0][0x168], 0x1 ;  /* 0x00005a0006166a11 */ /* 0x000fe400078a08ff */
[----:B------:R-:W-:Y:S02]  /*0240*/  @P0 LEA.HI.X R29, R4, c[0x0][0x16c], R5, 0x1, P1 ;  /* 0x00005b00041d0a11 */ /* 0x000fe400008f0c05 */
[----:B------:R-:W-:Y:S02]  /*0250*/  ISETP.NE.AND P2, PT, R23, RZ, PT ;  /* 0x000000ff1700720c */ /* 0x000fe40003f45270 */
[----:B------:R-:W-:-:S02]  /*0260*/  PRMT R4, R26, 0x7772, RZ ;  /* 0x000077721a047816 */ /* 0x000fc400000000ff */
[----:B------:R-:W-:Y:S02]  /*0270*/  PRMT R27, R26, 0x7771, RZ ;  /* 0x000077711a1b7816 */ /* 0x000fe400000000ff */
[--C-:B------:R-:W-:Y:S02]  /*0280*/  @P6 LEA.HI.X R23, R6, c[0x0][0x16c], R7.reuse, 0x1, P5 ;  /* 0x00005b0006176a11 */ /* 0x100fe400028f0c07 */
[----:B-----5:R-:W-:Y:S02]  /*0290*/  PRMT R7, R20, 0x7632, R7 ;  /* 0x0000763214077816 */ /* 0x020fe40000000007 */
[----:B------:R-:W2:Y:S01]  /*02a0*/  @P0 LDG.E.U16 R20, [R28.64] ;  /* 0x000000041c140981 */ /* 0x000ea2000c1e1500 */
[----:B------:R-:W-:Y:S02]  /*02b0*/  ISETP.NE.AND P0, PT, R4, RZ, PT ;  /* 0x000000ff0400720c */ /* 0x000fe40003f05270 */
[----:B------:R-:W-:Y:S01]  /*02c0*/  ISETP.NE.AND P1, PT, R27, RZ, PT ;  /* 0x000000ff1b00720c */ /* 0x000fe20003f25270 */
[----:B------:R0:W2:Y:S01]  /*02d0*/  @P6 LDG.E.U16 R7, [R22.64] ;  /* 0x0000000416076981 */ /* 0x0000a2000c1e1500 */
[----:B------:R-:W-:-:S02]  /*02e0*/  @P4 LEA R4, P5, R8, c[0x0][0x168], 0x1 ;  /* 0x00005a0008044a11 */ /* 0x000fc400078a08ff */
[----:B------:R-:W-:Y:S02]  /*02f0*/  PRMT R27, R26, 0x7773, RZ ;  /* 0x000077731a1b7816 */ /* 0x000fe400000000ff */
[----:B------:R-:W-:Y:S02]  /*0300*/  @P4 LEA.HI.X R5, R8, c[0x0][0x16c], R9, 0x1, P5 ;  /* 0x00005b0008054a11 */ /* 0x000fe400028f0c09 */
[----:B------:R-:W-:Y:S02]  /*0310*/  PRMT R6, R21, 0x7610, R6 ;  /* 0x0000761015067816 */ /* 0x000fe40000000006 */
[----:B------:R-:W-:Y:S02]  /*0320*/  ISETP.NE.AND P5, PT, R27, RZ, PT ;  /* 0x000000ff1b00720c */ /* 0x000fe40003fa5270 */
[C---:B------:R-:W-:Y:S02]  /*0330*/  @P3 LEA R26, P6, R10.reuse, c[0x0][0x168], 0x1 ;  /* 0x00005a000a1a3a11 */ /* 0x040fe400078c08ff */
[----:B------:R-:W-:Y:S01]  /*0340*/  PRMT R21, R21, 0x7632, R21 ;  /* 0x0000763215157816 */ /* 0x000fe20000000015 */
[----:B------:R1:W3:Y:S01]  /*0350*/  @P4 LDG.E.U16 R6, [R4.64] ;  /* 0x0000000404064981 */ /* 0x0002e2000c1e1500 */
[----:B------:R-:W-:-:S02]  /*0360*/  @P3 LEA.HI.X R27, R10, c[0x0][0x16c], R11, 0x1, P6 ;  /* 0x00005b000a1b3a11 */ /* 0x000fc400030f0c0b */
[----:B------:R-:W-:Y:S02]  /*0370*/  @P2 LEA R10, P4, R12, c[0x0][0x168], 0x1 ;  /* 0x00005a000c0a2a11 */ /* 0x000fe400078808ff */
[----:B------:R-:W-:Y:S01]  /*0380*/  @P1 LEA R8, P6, R14, c[0x0][0x168], 0x1 ;  /* 0x00005a000e081a11 */ /* 0x000fe200078c08ff */
[----:B------:R-:W3:Y:S01]  /*0390*/  @P3 LDG.E.U16 R21, [R26.64] ;  /* 0x000000041a153981 */ /* 0x000ee2000c1e1500 */
[----:B------:R-:W-:Y:S02]  /*03a0*/  @P2 LEA.HI.X R11, R12, c[0x0][0x16c], R13, 0x1, P4 ;  /* 0x00005b000c0b2a11 */ /* 0x000fe400020f0c0d */
[----:B------:R-:W-:Y:S02]  /*03b0*/  @P0 LEA R12, P3, R16, c[0x0][0x168], 0x1 ;  /* 0x00005a00100c0a11 */ /* 0x000fe400078608ff */
[----:B------:R-:W-:Y:S02]  /*03c0*/  @P1 LEA.HI.X R9, R14, c[0x0][0x16c], R15, 0x1, P6 ;  /* 0x00005b000e091a11 */ /* 0x000fe400030f0c0f */
[----:B------:R-:W-:-:S02]  /*03d0*/  @P5 LEA R14, P4, R18, c[0x0][0x168], 0x1 ;  /* 0x00005a00120e5a11 */ /* 0x000fc400078808ff */
[----:B------:R-:W-:Y:S02]  /*03e0*/  @P0 LEA.HI.X R13, R16, c[0x0][0x16c], R17, 0x1, P3 ;  /* 0x00005b00100d0a11 */ /* 0x000fe400018f0c11 */
[C---:B0-----:R-:W-:Y:S02]  /*03f0*/  PRMT R22, R2.reuse, 0x7610, R22 ;  /* 0x0000761002167816 */ /* 0x041fe40000000016 */
[----:B-1----:R-:W-:Y:S02]  /*0400*/  PRMT R5, R2, 0x7632, R5 ;  /* 0x0000763202057816 */ /* 0x002fe40000000005 */
[C---:B------:R-:W-:Y:S02]  /*0410*/  PRMT R4, R3.reuse, 0x7610, R4 ;  /* 0x0000761003047816 */ /* 0x040fe40000000004 */
[----:B------:R-:W-:Y:S01]  /*0420*/  PRMT R17, R3, 0x7632, R17 ;  /* 0x0000763203117816 */ /* 0x000fe20000000011 */
[----:B------:R-:W4:Y:S01]  /*0430*/  @P2 LDG.E.U16 R22, [R10.64] ;  /* 0x000000040a162981 */ /* 0x000f22000c1e1500 */
[----:B------:R-:W-:-:S03]  /*0440*/  @P5 LEA.HI.X R15, R18, c[0x0][0x16c], R19, 0x1, P4 ;  /* 0x00005b00120f5a11 */ /* 0x000fc600020f0c13 */
[----:B------:R-:W4:Y:S04]  /*0450*/  @P1 LDG.E.U16 R5, [R8.64] ;  /* 0x0000000408051981 */ /* 0x000f28000c1e1500 */
[----:B------:R-:W5:Y:S04]  /*0460*/  @P0 LDG.E.U16 R4, [R12.64] ;  /* 0x000000040c040981 */ /* 0x000f68000c1e1500 */
[----:B------:R-:W5:Y:S01]  /*0470*/  @P5 LDG.E.U16 R17, [R14.64] ;  /* 0x000000040e115981 */ /* 0x000f62000c1e1500 */
[----:B------:R-:W-:-:S06]  /*0480*/  IMAD.WIDE.U32 R2, R0, R25, c[0x0][0x178] ;  /* 0x00005e0000027625 */ /* 0x000fcc00078e0019 */
[----:B------:R-:W-:Y:S01]  /*0490*/  IMAD.WIDE R2, R24, 0x8, R2 ;  /* 0x0000000818027825 */ /* 0x000fe200078e0202 */
[----:B--2---:R-:W-:Y:S02]  /*04a0*/  PRMT R20, R20, 0x5410, R7 ;  /* 0x0000541014147816 */ /* 0x004fe40000000007 */
[----:B---3--:R-:W-:-:S05]  /*04b0*/  PRMT R21, R6, 0x5410, R21 ;  /* 0x0000541006157816 */ /* 0x008fca0000000015 */
[----:B------:R-:W-:Y:S01]  /*04c0*/  STG.E.64 [R2.64], R20 ;  /* 0x0000001402007986 */ /* 0x000fe2000c101b04 */
[----:B----4-:R-:W-:Y:S02]  /*04d0*/  PRMT R16, R22, 0x5410, R5 ;  /* 0x0000541016107816 */ /* 0x010fe40000000005 */
[----:B-----5:R-:W-:-:S05]  /*04e0*/  PRMT R17, R4, 0x5410, R17 ;  /* 0x0000541004117816 */ /* 0x020fca0000000011 */
[----:B------:R-:W-:Y:S01]  /*04f0*/  STG.E.64 [R2.64+0x400], R16 ;  /* 0x0004001002007986 */ /* 0x000fe2000c101b04 */
[----:B------:R-:W-:Y:S05]  /*0500*/  EXIT ;  /* 0x000000000000794d */ /* 0x000fea0003800000 */
.L_x_1135:
        /* <DEDUP_REMOVED lines=213> */
.L_x_1138:
[----:B0-----:R-:W-:-:S13]  /*1260*/  ISETP.GE.AND P0, PT, R11, R2, PT ;  /* 0x000000020b00720c */ /* 0x001fda0003f06270 */
[----:B------:R-:W-:Y:S05]  /*1270*/  @P0 BRA `(.L_x_1140) ;  /* 0x000000c000000947 */ /* 0x000fea0003800000 */
[----:B------:R-:W-:Y:S01]  /*1280*/  IMAD.IADD R12, R0, 0x1, R11 ;  /* 0x00000001000c7824 */ /* 0x000fe200078e020b */
[----:B------:R-:W-:Y:S01]  /*1290*/  IADD3 R11, R11, 0x80, RZ ;  /* 0x000000800b0b7810 */ /* 0x000fe20007ffe0ff */
[----:B------:R-:W-:-:S04]  /*12a0*/  IMAD.MOV.U32 R13, RZ, RZ, 0x2 ;  /* 0x00000002ff0d7424 */ /* 0x000fc800078e00ff */
[----:B------:R-:W-:-:S05]  /*12b0*/  IMAD.WIDE.U32 R12, R12, R13, c[0x0][0x178] ;  /* 0x00005e000c0c7625 */ /* 0x000fca00078e000d */
[----:B-----5:R0:W-:Y:S02]  /*12c0*/  STG.E.U16 [R12.64], R5 ;  /* 0x000000050c007986 */ /* 0x0201e4000c101504 */
.L_x_1139:
[----:B------:R-:W-:-:S13]  /*12d0*/  ISETP.GE.AND P0, PT, R11, R2, PT ;  /* 0x000000020b00720c */ /* 0x000fda0003f06270 */
[----:B------:R-:W-:Y:S05]  /*12e0*/  @P0 BRA `(.L_x_1141) ;  /* 0x000000d000000947 */ /* 0x000fea0003800000 */
[----:B------:R-:W-:Y:S01]  /*12f0*/  IMAD.IADD R4, R0, 0x1, R11 ;  /* 0x0000000100047824 */ /* 0x000fe200078e020b */
[----:B------:R-:W-:Y:S01]  /*1300*/  IADD3 R11, R11, 0x80, RZ ;  /* 0x000000800b0b7810 */ /* 0x000fe20007ffe0ff */
[----:B0-----:R-:W-:-:S04]  /*1310*/  IMAD.MOV.U32 R5, RZ, RZ, 0x2 ;  /* 0x00000002ff057424 */ /* 0x001fc800078e00ff */
[----:B------:R-:W-:-:S05]  /*1320*/  IMAD.WIDE.U32 R4, R4, R5, c[0x0][0x178] ;  /* 0x00005e0004047625 */ /* 0x000fca00078e0005 */
[----:B------:R0:W-:Y:S02]  /*1330*/  STG.E.U16 [R4.64], R6 ;  /* 0x0000000604007986 */ /* 0x0001e4000c101504 */
.L_x_1140:
        /* <DEDUP_REMOVED lines=8> */
.L_x_1141:
[----:B------:R-:W-:Y:S05]  /*13c0*/  BSYNC B1 ;  /* 0x0000000000017941 */ /* 0x000fea0003800000 */
.L_x_1137:
[----:B------:R-:W-:-:S13]  /*13d0*/  ISETP.GE.AND P0, PT, R11, R2, PT ;  /* 0x000000020b00720c */ /* 0x000fda0003f06270 */
[----:B0-----:R-:W-:Y:S01]  /*13e0*/  @!P0 IMAD.IADD R4, R0, 0x1, R11 ;  /* 0x0000000100048824 */ /* 0x001fe200078e020b */
[----:B------:R-:W-:Y:S01]  /*13f0*/  @!P0 IADD3 R11, R11, 0x80, RZ ;  /* 0x000000800b0b8810 */ /* 0x000fe20007ffe0ff */
[----:B------:R-:W-:-:S04]  /*1400*/  @!P0 IMAD.MOV.U32 R5, RZ, RZ, 0x2 ;  /* 0x00000002ff058424 */ /* 0x000fc800078e00ff */
[----:B------:R-:W-:-:S05]  /*1410*/  @!P0 IMAD.WIDE.U32 R4, R4, R5, c[0x0][0x178] ;  /* 0x00005e0004048625 */ /* 0x000fca00078e0005 */
[----:B------:R0:W-:Y:S02]  /*1420*/  @!P0 STG.E.U16 [R4.64], R8 ;  /* 0x0000000804008986 */ /* 0x0001e4000c101504 */
.L_x_1142:
[----:B------:R-:W-:Y:S05]  /*1430*/  BSYNC B0 ;  /* 0x0000000000007941 */ /* 0x000fea0003800000 */
.L_x_1136:
        /* <DEDUP_REMOVED lines=8> */
.L_x_1143:
        /* <DEDUP_REMOVED lines=12> */
.L_x_27448:


//--------------------- .text._ZN2at6native29vectorized_elementwise_kernelILi8EZZZNS0_28launch_masked_scatter_kernelERKNS_10TensorBaseES4_S4_S4_ENKUlvE_clEvENKUlvE10_clEvEUlN3c104HalfEblE_St5arrayIPcLm4EEEEviT0_T1_ --------------------------
	.section	.text._ZN2at6native29vectorized_elementwise_kernelILi8EZZZNS0_28launch_masked_scatter_kernelERKNS_10TensorBaseES4_S4_S4_ENKUlvE_clEvENKUlvE10_clEvEUlN3c104HalfEblE_St5arrayIPcLm4EEEEviT0_T1_,"ax",@progbits
	.sectioninfo	@"SHI_REGISTERS=4"
	.align	128
        .global         _ZN2at6native29vectorized_elementwise_kernelILi8EZZZNS0_28launch_masked_scatter_kernelERKNS_10TensorBaseES4_S4_S4_ENKUlvE_clEvENKUlvE10_clEvEUlN3c104HalfEblE_St5arrayIPcLm4EEEEviT0_T1_
        .type           _ZN2at6native29vectorized_elementwise_kernelILi8EZZZNS0_28launch_masked_scatter_kernelERKNS_10TensorBaseES4_S4_S4_ENKUlvE_clEvENKUlvE10_clEvEUlN3c104HalfEblE_St5arrayIPcLm4EEEEviT0_T1_,@function
        .size           _ZN2at6native29vectorized_elementwise_kernelILi8EZZZNS0_28launch_masked_scatter_kernelERKNS_10TensorBaseES4_S4_S4_ENKUlvE_clEvENKUlvE10_clEvEUlN3c104HalfEblE_St5arrayIPcLm4EEEEviT0_T1_,(.L_x_27449 - _ZN2at6native29vectorized_elementwise_kernelILi8EZZZNS0_28launch_masked_scatter_kernelERKNS_10TensorBaseES4_S4_S4_ENKUlvE_clEvENKUlvE10_clEvEUlN3c104HalfEblE_St5arrayIPcLm4EEEEviT0_T1_)
        .other          _ZN2at6native29vectorized_elementwise_kernelILi8EZZZNS0_28launch_masked_scatter_kernelERKNS_10TensorBaseES4_S4_S4_ENKUlvE_clEvENKUlvE10_clEvEUlN3c104HalfEblE_St5arrayIPcLm4EEEEviT0_T1_,@"STO_CUDA_ENTRY STV_DEFAULT"
_ZN2at6native29vectorized_elementwise_kernelILi8EZZZNS0_28launch_masked_scatter_kernelERKNS_10TensorBaseES4_S4_S4_ENKUlvE_clEvENKUlvE10_clEvEUlN3c104HalfEblE_St5arrayIPcLm4EEEEviT0_T1_:
.text._ZN2at6native29vectorized_elementwise_kernelILi8EZZZNS0_28launch_masked_scatter_kernelERKNS_10TensorBaseES4_S4_S4_ENKUlvE_clEvENKUlvE10_clEvEUlN3c104HalfEblE_St5arrayIPcLm4EEEEviT0_T1_:
[----:B------:R-:W-:Y:S02]  /*0000*/  MOV R1, c[0x0][0x28] ;  /* 0x00000a0000017a02 */ /* 0x000fe40000000f00 */
[----:B------:R-:W-:Y:S05]  /*0010*/  EXIT ;  /* 0x000000000000794d */ /* 0x000fea0003800000 */
.L_x_1144:
        /* <DEDUP_REMOVED lines=14> */
.L_x_27449:


//--------------------- .text._ZN2at6native18elementwise_kernelILi128ELi4EZNS0_15gpu_kernel_implIZZZNS0_28launch_masked_scatter_kernelERKNS_10TensorBaseES5_S5_S5_ENKUlvE_clEvENKUlvE9_clEvEUlN3c108BFloat16EblE_EEvRNS_18TensorIteratorBaseERKT_EUliE_EEviT1_ --------------------------
	.section	.text._ZN2at6native18elementwise_kernelILi128ELi4EZNS0_15gpu_kernel_implIZZZNS0_28launch_masked_scatter_kernelERKNS_10TensorBaseES5_S5_S5_ENKUlvE_clEvENKUlvE9_clEvEUlN3c108BFloat16EblE_EEvRNS_18TensorIteratorBaseERKT_EUliE_EEviT1_,"ax",@progbits
	.sectioninfo	@"SHI_REGISTERS=27"
	.align	128
        .global         _ZN2at6native18elementwise_kernelILi128ELi4EZNS0_15gpu_kernel_implIZZZNS0_28launch_masked_scatter_kernelERKNS_10TensorBaseES5_S5_S5_ENKUlvE_clEvENKUlvE9_clEvEUlN3c108BFloat16EblE_EEvRNS_18TensorIteratorBaseERKT_EUliE_EEviT1_
        .type           _ZN2at6native18elementwise_kernelILi128ELi4EZNS0_15gpu_kernel_implIZZZNS0_28launch_masked_scatter_kernelERKNS_10TensorBaseES5_S5_S5_ENKUlvE_clEvENKUlvE9_clEvEUlN3c108BFloat16EblE_EEvRNS_18TensorIteratorBaseERKT_EUliE_EEviT1_,@function
        .size           _ZN2at6native18elementwise_kernelILi128ELi4EZNS0_15gpu_kernel_implIZZZNS0_28launch_masked_scatter_kernelERKNS_10TensorBaseES5_S5_S5_ENKUlvE_clEvENKUlvE9_clEvEUlN3c108BFloat16EblE_EEvRNS_18TensorIteratorBaseERKT_EUliE_EEviT1_,(.L_x_27450 - _ZN2at6native18elementwise_kernelILi128ELi4EZNS0_15gpu_kernel_implIZZZNS0_28launch_masked_scatter_kernelERKNS_10TensorBaseES5_S5_S5_ENKUlvE_clEvENKUlvE9_clEvEUlN3c108BFloat16EblE_EEvRNS_18TensorIteratorBaseERKT_EUliE_EEviT1_)
        .other          _ZN2at6native18elementwise_kernelILi128ELi4EZNS0_15gpu_kernel_implIZZZNS0_28launch_masked_scatter_kernelERKNS_10TensorBaseES5_S5_S5_ENKUlvE_clEvENKUlvE9_clEvEUlN3c108BFloat16EblE_EEvRNS_18TensorIteratorBaseERKT_EUliE_EEviT1_,@"STO_CUDA_ENTRY STV_DEFAULT"
_ZN2at6native18elementwise_kernelILi128ELi4EZNS0_15gpu_kernel_implIZZZNS0_28launch_masked_scatter_kernelERKNS_10TensorBaseES5_S5_S5_ENKUlvE_clEvENKUlvE9_clEvEUlN3c108BFloat16EblE_EEvRNS_18TensorIteratorBaseERKT_EUliE_EEviT1_:
.text._ZN2at6native18elementwise_kernelILi128ELi4EZNS0_15gpu_kernel_implIZZZNS0_28launch_masked_scatter_kernelERKNS_10TensorBaseES5_S5_S5_ENKUlvE_clEvENKUlvE9_clEvEUlN3c108BFloat16EblE_EEvRNS_18TensorIteratorBaseERKT_EUliE_EEviT1_:
        /* <DEDUP_REMOVED lines=289> */
.L_x_1147:
        /* <DEDUP_REMOVED lines=18> */
[----:B0-----:R-:W-:-:S04]  /*1330*/  F2FP.BF16.PACK_AB R0, RZ, R0 ;  /* 0x00000000ff00723e */ /* 0x001fc800000010ff */
[----:B------:R-:W-:Y:S01]  /*1340*/  PRMT R23, R0, 0x7610, R23 ;  /* 0x0000761000177816 */ /* 0x000fe20000000017 */
[----:B------:R-:W-:Y:S05]  /*1350*/  BRA `(.L_x_1153) ;  /* 0x00000f5000007947 */ /* 0x000fea0003800000 */
.L_x_1151:
[----:B------:R-:W2:Y:S02]  /*1360*/  LDG.E.U8 R2, [R2.64] ;  /* 0x0000002402027981 */ /* 0x000ea4000c1e1100 */
[----:B--2---:R-:W0:Y:S02]  /*1370*/  I2F.U16 R0, R2 ;  /* 0x0000000200007306 */ /* 0x004e240000101000 */
[----:B0-----:R-:W-:-:S04]  /*1380*/  F2FP.BF16.PACK_AB R0, RZ, R0 ;  /* 0x00000000ff00723e */ /* 0x001fc800000010ff */
[----:B------:R-:W-:Y:S01]  /*1390*/  PRMT R23, R0, 0x7610, R23 ;  /* 0x0000761000177816 */ /* 0x000fe20000000017 */
[----:B------:R-:W-:Y:S05]  /*13a0*/  BRA `(.L_x_1153) ;  /* 0x00000f0000007947 */ /* 0x000fea0003800000 */
.L_x_1150:
        /* <DEDUP_REMOVED lines=8> */
[----:B0-----:R-:W-:-:S04]  /*1430*/  F2FP.BF16.PACK_AB R0, RZ, R0 ;  /* 0x00000000ff00723e */ /* 0x001fc800000010ff */
[----:B------:R-:W-:Y:S01]  /*1440*/  PRMT R23, R0, 0x7610, R23 ;  /* 0x0000761000177816 */ /* 0x000fe20000000017 */
[----:B------:R-:W-:Y:S05]  /*1450*/  BRA `(.L_x_1153) ;  /* 0x00000e5000007947 */ /* 0x000fea0003800000 */
.L_x_1155:
[----:B------:R-:W2:Y:S02]  /*1460*/  LDG.E R2, [R2.64] ;  /* 0x0000002402027981 */ /* 0x000ea4000c1e1900 */
[----:B--2---:R-:W0:Y:S02]  /*1470*/  I2F R0, R2 ;  /* 0x0000000200007306 */ /* 0x004e240000201400 */
[----:B0-----:R-:W-:-:S04]  /*1480*/  F2FP.BF16.PACK_AB R0, RZ, R0 ;  /* 0x00000000ff00723e */ /* 0x001fc800000010ff */
[----:B------:R-:W-:Y:S01]  /*1490*/  PRMT R23, R0, 0x7610, R23 ;  /* 0x0000761000177816 */ /* 0x000fe20000000017 */
[----:B------:R-:W-:Y:S05]  /*14a0*/  BRA `(.L_x_1153) ;  /* 0x00000e0000007947 */ /* 0x000fea0003800000 */
.L_x_1154:
[----:B------:R-:W2:Y:S02]  /*14b0*/  LDG.E.U16 R2, [R2.64] ;  /* 0x0000002402027981 */ /* 0x000ea4000c1e1500 */
[----:B--2---:R-:W0:Y:S02]  /*14c0*/  I2F.S16 R0, R2 ;  /* 0x0000000200007306 */ /* 0x004e240000101400 */
[----:B0-----:R-:W-:-:S04]  /*14d0*/  F2FP.BF16.PACK_AB R0, RZ, R0 ;  /* 0x00000000ff00723e */ /* 0x001fc800000010ff */
[----:B------:R-:W-:Y:S01]  /*14e0*/  PRMT R23, R0, 0x7610, R23 ;  /* 0x0000761000177816 */ /* 0x000fe20000000017 */
[----:B------:R-:W-:Y:S05]  /*14f0*/  BRA `(.L_x_1153) ;  /* 0x00000db000007947 */ /* 0x000fea0003800000 */
.L_x_1149:
[----:B------:R-:W-:-:S13]  /*1500*/  ISETP.GT.AND P0, PT, R4, 0x6, PT ;  /* 0x000000060400780c */ /* 0x000fda0003f04270 */
[----:B------:R-:W-:Y:S05]  /*1510*/  @P0 BRA `(.L_x_1156) ;  /* 0x000000c000000947 */ /* 0x000fea0003800000 */
[----:B------:R-:W-:-:S13]  /*1520*/  ISETP.NE.AND P0, PT, R4, 0x5, PT ;  /* 0x000000050400780c */ /* 0x000fda0003f05270 */
[----:B------:R-:W-:Y:S05]  /*1530*/  @!P0 BRA `(.L_x_1157) ;  /* 0x0000005000008947 */ /* 0x000fea0003800000 */
[----:B------:R-:W-:-:S13]  /*1540*/  ISETP.NE.AND P0, PT, R4, 0x6, PT ;  /* 0x000000060400780c */ /* 0x000fda0003f05270 */
[----:B------:R-:W-:Y:S05]  /*1550*/  @P0 BRA `(.L_x_1152) ;  /* 0x00000b7000000947 */ /* 0x000fea0003800000 */
[----:B------:R-:W2:Y:S02]  /*1560*/  LDG.E R2, [R2.64] ;  /* 0x0000002402027981 */ /* 0x000ea4000c1e1900 */
[----:B--2---:R-:W-:Y:S01]  /*1570*/  F2FP.BF16.PACK_AB R23, RZ, R2 ;  /* 0x00000002ff17723e */ /* 0x004fe200000010ff */
[----:B------:R-:W-:Y:S05]  /*1580*/  BRA `(.L_x_1153) ;  /* 0x00000d2000007947 */ /* 0x000fea0003800000 */
.L_x_1157:
[----:B------:R-:W2:Y:S02]  /*1590*/  LDG.E.U16 R0, [R2.64] ;  /* 0x0000002402007981 */ /* 0x000ea4000c1e1500 */
[----:B--2---:R-:W-:-:S05]  /*15a0*/  HADD2.F32 R0, -RZ, R0.H0_H0 ;  /* 0x20000000ff007230 */ /* 0x004fca0000004100 */
[----:B------:R-:W-:-:S04]  /*15b0*/  F2FP.BF16.PACK_AB R0, RZ, R0 ;  /* 0x00000000ff00723e */ /* 0x000fc800000010ff */
[----:B------:R-:W-:Y:S01]  /*15c0*/  PRMT R23, R0, 0x7610, R23 ;  /* 0x0000761000177816 */ /* 0x000fe20000000017 */
[----:B------:R-:W-:Y:S05]  /*15d0*/  BRA `(.L_x_1153) ;  /* 0x00000cd000007947 */ /* 0x000fea0003800000 */
.L_x_1156:
[----:B------:R-:W-:-:S13]  /*15e0*/  ISETP.NE.AND P0, PT, R4, 0x7, PT ;  /* 0x000000070400780c */ /* 0x000fda0003f05270 */
[----:B------:R-:W-:Y:S05]  /*15f0*/  @!P0 BRA `(.L_x_1158) ;  /* 0x000000c000008947 */ /* 0x000fea0003800000 */
[----:B------:R-:W-:-:S13]  /*1600*/  ISETP.NE.AND P0, PT, R4, 0x8, PT ;  /* 0x000000080400780c */ /* 0x000fda0003f05270 */
[----:B------:R-:W-:Y:S05]  /*1610*/  @!P0 BRA `(.L_x_1159) ;  /* 0x0000005000008947 */ /* 0x000fea0003800000 */
[----:B------:R-:W-:-:S13]  /*1620*/  ISETP.NE.AND P0, PT, R4, 0x9, PT ;  /* 0x000000090400780c */ /* 0x000fda0003f05270 */
[----:B------:R-:W-:Y:S05]  /*1630*/  @P0 BRA `(.L_x_1152) ;  /* 0x00000a9000000947 */ /* 0x000fea0003800000 */
[----:B------:R-:W2:Y:S02]  /*1640*/  LDG.E R2, [R2.64] ;  /* 0x0000002402027981 */ /* 0x000ea4000c1e1900 */
[----:B--2---:R-:W-:Y:S01]  /*1650*/  F2FP.BF16.PACK_AB R23, RZ, R2 ;  /* 0x00000002ff17723e */ /* 0x004fe200000010ff */
[----:B------:R-:W-:Y:S05]  /*1660*/  BRA `(.L_x_1153) ;  /* 0x00000c4000007947 */ /* 0x000fea0003800000 */
.L_x_1159:
[----:B------:R-:W2:Y:S02]  /*1670*/  LDG.E.U16 R2, [R2.64] ;  /* 0x0000002402027981 */ /* 0x000ea4000c1e1500 */
[----:B--2---:R-:W-:-:S05]  /*1680*/  HADD2.F32 R0, -RZ, R2.H0_H0 ;  /* 0x20000002ff007230 */ /* 0x004fca0000004100 */
[----:B------:R-:W-:-:S04]  /*1690*/  F2FP.BF16.PACK_AB R0, RZ, R0 ;  /* 0x00000000ff00723e */ /* 0x000fc800000010ff */
[----:B------:R-:W-:Y:S01]  /*16a0*/  PRMT R23, R0, 0x7610, R23 ;  /* 0x0000761000177816 */ /* 0x000fe20000000017 */
[----:B------:R-:W-:Y:S05]  /*16b0*/  BRA `(.L_x_1153) ;  /* 0x00000bf000007947 */ /* 0x000fea0003800000 */
.L_x_1158:
[----:B------:R-:W2:Y:S02]  /*16c0*/  LDG.E.64 R2, [R2.64] ;  /* 0x0000002402027981 */ /* 0x000ea4000c1e1b00 */
[----:B--2---:R-:W0:Y:S01]  /*16d0*/  F2F.F32.F64 R0, R2 ;  /* 0x0000000200007310 */ /* 0x004e220000301000 */
[----:B------:R-:W0:-:S14]  /*16e0*/  DSETP.GEU.AND P0, PT, |R2|, c[0x2][0x0], PT ;  /* 0x008000000200762a */ /* 0x000e1c0003f0e200 */
[----:B0-----:R-:W-:-:S05]  /*16f0*/  @!P0 FMUL R0, R0, 1.175494350822287508e-38 ;  /* 0x0080000000008820 */ /* 0x001fca0000400000 */
[----:B------:R-:W-:-:S04]  /*1700*/  F2FP.BF16.PACK_AB R0, RZ, R0 ;  /* 0x00000000ff00723e */ /* 0x000fc800000010ff */
[----:B------:R-:W-:Y:S01]  /*1710*/  PRMT R23, R0, 0x7610, R23 ;  /* 0x0000761000177816 */ /* 0x000fe20000000017 */
[----:B------:R-:W-:Y:S05]  /*1720*/  BRA `(.L_x_1153) ;  /* 0x00000b8000007947 */ /* 0x000fea0003800000 */
.L_x_1148:
        /* <DEDUP_REMOVED lines=11> */
[----:B------:R-:W-:-:S04]  /*17e0*/  F2FP.BF16.PACK_AB R0, RZ, R0 ;  /* 0x00000000ff00723e */ /* 0x000fc800000010ff */
[----:B------:R-:W-:Y:S01]  /*17f0*/  PRMT R23, R0, 0x7610, R23 ;  /* 0x0000761000177816 */ /* 0x000fe20000000017 */
[----:B------:R-:W-:Y:S05]  /*1800*/  BRA `(.L_x_1153) ;  /* 0x00000aa000007947 */ /* 0x000fea0003800000 */
.L_x_1162:
[----:B------:R-:W2:Y:S02]  /*1810*/  LDG.E.64 R2, [R2.64] ;  /* 0x0000002402027981 */ /* 0x000ea4000c1e1b00 */
[----:B--2---:R-:W0:Y:S01]  /*1820*/  F2F.F32.F64 R0, R2 ;  /* 0x0000000200007310 */ /* 0x004e220000301000 */
[----:B------:R-:W0:-:S14]  /*1830*/  DSETP.GEU.AND P0, PT, |R2|, c[0x2][0x0], PT ;  /* 0x008000000200762a */ /* 0x000e1c0003f0e200 */
[----:B0-----:R-:W-:-:S05]  /*1840*/  @!P0 FMUL R0, R0, 1.175494350822287508e-38 ;  /* 0x0080000000008820 */ /* 0x001fca0000400000 */
[----:B------:R-:W-:-:S04]  /*1850*/  F2FP.BF16.PACK_AB R0, RZ, R0 ;  /* 0x00000000ff00723e */ /* 0x000fc800000010ff */
[----:B------:R-:W-:Y:S01]  /*1860*/  PRMT R23, R0, 0x7610, R23 ;  /* 0x0000761000177816 */ /* 0x000fe20000000017 */
[----:B------:R-:W-:Y:S05]  /*1870*/  BRA `(.L_x_1153) ;  /* 0x00000a3000007947 */ /* 0x000fea0003800000 */
.L_x_1161:
        /* <DEDUP_REMOVED lines=25> */
[----:B------:R-:W-:-:S04]  /*1a10*/  F2FP.BF16.PACK_AB R5, RZ, R5 ;  /* 0x00000005ff05723e */ /* 0x000fc800000010ff */
[----:B------:R-:W-:Y:S01]  /*1a20*/  PRMT R23, R5, 0x7610, R23 ;  /* 0x0000761005177816 */ /* 0x000fe20000000017 */
[----:B------:R-:W-:Y:S05]  /*1a30*/  BRA `(.L_x_1153) ;  /* 0x0000087000007947 */ /* 0x000fea0003800000 */
.L_x_1164:
        /* <DEDUP_REMOVED lines=12> */
[----:B------:R-:W-:-:S04]  /*1b00*/  F2FP.BF16.PACK_AB R4, RZ, R4 ;  /* 0x00000004ff04723e */ /* 0x000fc800000010ff */
[----:B------:R-:W-:Y:S01]  /*1b10*/  PRMT R23, R4, 0x7610, R23 ;  /* 0x0000761004177816 */ /* 0x000fe20000000017 */
[----:B------:R-:W-:Y:S05]  /*1b20*/  BRA `(.L_x_1153) ;  /* 0x0000078000007947 */ /* 0x000fea0003800000 */
.L_x_1163:
[----:B------:R0:W5:Y:S01]  /*1b30*/  LDG.E.U16 R23, [R2.64] ;  /* 0x0000002402177981 */ /* 0x000162000c1e1500 */
[----:B------:R-:W-:Y:S05]  /*1b40*/  BRA `(.L_x_1153) ;  /* 0x0000076000007947 */ /* 0x000fea0003800000 */
.L_x_1160:
        /* <DEDUP_REMOVED lines=10> */
[----:B0-----:R-:W-:Y:S01]  /*1bf0*/  F2FP.BF16.PACK_AB R23, RZ, R0 ;  /* 0x00000000ff17723e */ /* 0x001fe200000010ff */
[----:B------:R-:W-:Y:S05]  /*1c00*/  BRA `(.L_x_1153) ;  /* 0x000006a000007947 */ /* 0x000fea0003800000 */
.L_x_1167:
        /* <DEDUP_REMOVED lines=21> */
.L_x_1171:
[----:B------:R-:W-:Y:S05]  /*1d60*/  BSYNC B1 ;  /* 0x0000000000017941 */ /* 0x000fea0003800000 */
.L_x_1170:
[----:B------:R-:W-:Y:S01]  /*1d70*/  LEA R3, R0, 0x3b800000, 0x17 ;  /* 0x3b80000000037811 */ /* 0x000fe200078eb8ff */
[----:B------:R-:W-:-:S05]  /*1d80*/  IMAD.SHL.U32 R0, R2, 0x100000, RZ ;  /* 0x0010000002007824 */ /* 0x000fca00078e00ff */
[----:B------:R-:W-:Y:S02]  /*1d90*/  LOP3.LUT R0, R3, R0, R4, 0xfe, !PT ;  /* 0x0000000003007212 */ /* 0x000fe400078efe04 */
.L_x_1169:
[----:B------:R-:W-:Y:S05]  /*1da0*/  BSYNC B0 ;  /* 0x0000000000007941 */ /* 0x000fea0003800000 */
.L_x_1168:
[----:B------:R-:W-:-:S04]  /*1db0*/  F2FP.BF16.PACK_AB R0, RZ, R0 ;  /* 0x00000000ff00723e */ /* 0x000fc800000010ff */
[----:B------:R-:W-:Y:S01]  /*1dc0*/  PRMT R23, R0, 0x7610, R23 ;  /* 0x0000761000177816 */ /* 0x000fe20000000017 */
[----:B------:R-:W-:Y:S05]  /*1dd0*/  BRA `(.L_x_1153) ;  /* 0x000004d000007947 */ /* 0x000fea0003800000 */
.L_x_1166:
        /* <DEDUP_REMOVED lines=21> */
.L_x_1175:
[----:B------:R-:W-:Y:S05]  /*1f30*/  BSYNC B1 ;  /* 0x0000000000017941 */ /* 0x000fea0003800000 */
.L_x_1174:
[----:B------:R-:W-:Y:S01]  /*1f40*/  LEA R3, R0, 0x37800000, 0x17 ;  /* 0x3780000000037811 */ /* 0x000fe200078eb8ff */
[----:B------:R-:W-:-:S05]  /*1f50*/  IMAD.SHL.U32 R0, R2, 0x200000, RZ ;  /* 0x0020000002007824 */ /* 0x000fca00078e00ff */
[----:B------:R-:W-:Y:S02]  /*1f60*/  LOP3.LUT R0, R3, R0, R4, 0xfe, !PT ;  /* 0x0000000003007212 */ /* 0x000fe400078efe04 */
.L_x_1173:
[----:B------:R-:W-:Y:S05]  /*1f70*/  BSYNC B0 ;  /* 0x0000000000007941 */ /* 0x000fea0003800000 */
.L_x_1172:
[----:B------:R-:W-:-:S04]  /*1f80*/  F2FP.BF16.PACK_AB R0, RZ, R0 ;  /* 0x00000000ff00723e */ /* 0x000fc800000010ff */
[----:B------:R-:W-:Y:S01]  /*1f90*/  PRMT R23, R0, 0x7610, R23 ;  /* 0x0000761000177816 */ /* 0x000fe20000000017 */
[----:B------:R-:W-:Y:S05]  /*1fa0*/  BRA `(.L_x_1153) ;  /* 0x0000030000007947 */ /* 0x000fea0003800000 */
.L_x_1165:
        /* <DEDUP_REMOVED lines=14> */
.L_x_1179:
[----:B------:R-:W-:Y:S05]  /*2090*/  BSYNC B0 ;  /* 0x0000000000007941 */ /* 0x000fea0003800000 */
.L_x_1178:
[----:B------:R-:W-:-:S04]  /*20a0*/  F2FP.BF16.PACK_AB R0, RZ, R0 ;  /* 0x00000000ff00723e */ /* 0x000fc800000010ff */
[----:B------:R-:W-:Y:S01]  /*20b0*/  PRMT R23, R0, 0x7610, R23 ;  /* 0x0000761000177816 */ /* 0x000fe20000000017 */
[----:B------:R-:W-:Y:S05]  /*20c0*/  BRA `(.L_x_1153) ;  /* 0x000001e000007947 */ /* 0x000fea0003800000 */
.L_x_1152:
        /* <DEDUP_REMOVED lines=21> */
.L_x_1177:
[----:B------:R-:W2:Y:S02]  /*2220*/  LDG.E.64 R2, [R2.64] ;  /* 0x0000002402027981 */ /* 0x000ea4000c1e1b00 */
[----:B--2---:R-:W0:Y:S02]  /*2230*/  I2F.U64 R0, R2 ;  /* 0x0000000200007312 */ /* 0x004e240000301000 */
[----:B0-----:R-:W-:-:S04]  /*2240*/  F2FP.BF16.PACK_AB R0, RZ, R0 ;  /* 0x00000000ff00723e */ /* 0x001fc800000010ff */
[----:B------:R-:W-:Y:S01]  /*2250*/  PRMT R23, R0, 0x7610, R23 ;  /* 0x0000761000177816 */ /* 0x000fe20000000017 */
[----:B------:R-:W-:Y:S05]  /*2260*/  BRA `(.L_x_1153) ;  /* 0x0000004000007947 */ /* 0x000fea0003800000 */
.L_x_1176:
[----:B------:R-:W2:Y:S02]  /*2270*/  LDG.E R2, [R2.64] ;  /* 0x0000002402027981 */ /* 0x000ea4000c1e1900 */
[----:B--2---:R-:W0:Y:S02]  /*2280*/  I2F.U32 R0, R2 ;  /* 0x0000000200007306 */ /* 0x004e240000201000 */
[----:B0-----:R-:W-:-:S04]  /*2290*/  F2FP.BF16.PACK_AB R0, RZ, R0 ;  /* 0x00000000ff00723e */ /* 0x001fc800000010ff */
[----:B------:R-:W-:Y:S02]  /*22a0*/  PRMT R23, R0, 0x7610, R23 ;  /* 0x0000761000177816 */ /* 0x000fe40000000017 */
.L_x_1153:
        /* <DEDUP_REMOVED lines=18> */
.L_x_1183:
[----:B------:R-:W2:Y:S02]  /*23d0*/  LDG.E.U8 R2, [R2.64] ;  /* 0x0000002402027981 */ /* 0x000ea4000c1e1100 */
[----:B--2---:R-:W-:-:S04]  /*23e0*/  ISETP.NE.AND P0, PT, R2, RZ, PT ;  /* 0x000000ff0200720c */ /* 0x004fc80003f05270 */
[----:B------:R-:W-:Y:S01]  /*23f0*/  P2R R24, PR, RZ, 0x1 ;  /* 0x00000001ff187803 */ /* 0x000fe20000000000 */
[----:B------:R-:W-:Y:S05]  /*2400*/  BRA `(.L_x_1185) ;  /* 0x00000f4000007947 */ /* 0x000fea0003800000 */
.L_x_1182:
        /* <DEDUP_REMOVED lines=11> */
.L_x_1187:
[----:B------:R-:W2:Y:S02]  /*24c0*/  LDG.E R2, [R2.64] ;  /* 0x0000002402027981 */ /* 0x000ea4000c1e1900 */
[----:B--2---:R-:W-:-:S04]  /*24d0*/  ISETP.NE.AND P0, PT, R2, RZ, PT ;  /* 0x000000ff0200720c */ /* 0x004fc80003f05270 */
[----:B------:R-:W-:Y:S01]  /*24e0*/  P2R R24, PR, RZ, 0x1 ;  /* 0x00000001ff187803 */ /* 0x000fe20000000000 */
[----:B------:R-:W-:Y:S05]  /*24f0*/  BRA `(.L_x_1185) ;  /* 0x00000e5000007947 */ /* 0x000fea0003800000 */
.L_x_1186:
[----:B------:R-:W2:Y:S02]  /*2500*/  LDG.E.U16 R2, [R2.64] ;  /* 0x0000002402027981 */ /* 0x000ea4000c1e1500 */
[----:B--2---:R-:W-:-:S04]  /*2510*/  ISETP.NE.AND P0, PT, R2, RZ, PT ;  /* 0x000000ff0200720c */ /* 0x004fc80003f05270 */
[----:B------:R-:W-:Y:S01]  /*2520*/  P2R R24, PR, RZ, 0x1 ;  /* 0x00000001ff187803 */ /* 0x000fe20000000000 */
[----:B------:R-:W-:Y:S05]  /*2530*/  BRA `(.L_x_1185) ;  /* 0x00000e1000007947 */ /* 0x000fea0003800000 */
.L_x_1181:
        /* <DEDUP_REMOVED lines=10> */
.L_x_1189:
[----:B------:R-:W2:Y:S02]  /*25e0*/  LDG.E.U16 R0, [R2.64] ;  /* 0x0000002402007981 */ /* 0x000ea4000c1e1500 */
[----:B--2---:R-:W-:-:S05]  /*25f0*/  HADD2.F32 R0, -RZ, R0.H0_H0 ;  /* 0x20000000ff007230 */ /* 0x004fca0000004100 */
[----:B------:R-:W-:-:S04]  /*2600*/  FSETP.NEU.FTZ.AND P0, PT, R0, RZ, PT ;  /* 0x000000ff0000720b */ /* 0x000fc80003f1d000 */
[----:B------:R-:W-:Y:S01]  /*2610*/  P2R R24, PR, RZ, 0x1 ;  /* 0x00000001ff187803 */ /* 0x000fe20000000000 */
[----:B------:R-:W-:Y:S05]  /*2620*/  BRA `(.L_x_1185) ;  /* 0x00000d2000007947 */ /* 0x000fea0003800000 */
.L_x_1188:
        /* <DEDUP_REMOVED lines=12> */
.L_x_1191:
        /* <DEDUP_REMOVED lines=11> */
.L_x_1190:
[----:B------:R-:W2:Y:S02]  /*27a0*/  LDG.E.64 R2, [R2.64] ;  /* 0x0000002402027981 */ /* 0x000ea4000c1e1b00 */
[----:B--2---:R-:W0:-:S06]  /*27b0*/  DSETP.NEU.AND P0, PT, R2, RZ, PT ;  /* 0x000000ff0200722a */ /* 0x004e0c0003f0d000 */
[----:B0-----:R-:W-:Y:S01]  /*27c0*/  P2R R24, PR, RZ, 0x1 ;  /* 0x00000001ff187803 */ /* 0x001fe20000000000 */
[----:B------:R-:W-:Y:S05]  /*27d0*/  BRA `(.L_x_1185) ;  /* 0x00000b7000007947 */ /* 0x000fea0003800000 */
.L_x_1180:
        /* <DEDUP_REMOVED lines=12> */
.L_x_1194:
[----:B------:R-:W2:Y:S02]  /*28a0*/  LDG.E.128 R4, [R2.64] ;  /* 0x0000002402047981 */ /* 0x000ea4000c1e1d00 */
[----:B--2---:R-:W0:-:S06]  /*28b0*/  DSETP.NEU.AND P0, PT, R6, RZ, PT ;  /* 0x000000ff0600722a */ /* 0x004e0c0003f0d000 */
[----:B0-----:R-:W0:-:S06]  /*28c0*/  DSETP.NEU.OR P0, PT, R4, RZ, P0 ;  /* 0x000000ff0400722a */ /* 0x001e0c000070d400 */
[----:B0-----:R-:W-:Y:S01]  /*28d0*/  P2R R24, PR, RZ, 0x1 ;  /* 0x00000001ff187803 */ /* 0x001fe20000000000 */
[----:B------:R-:W-:Y:S05]  /*28e0*/  BRA `(.L_x_1185) ;  /* 0x00000a6000007947 */ /* 0x000fea0003800000 */
.L_x_1193:
        /* <DEDUP_REMOVED lines=28> */
.L_x_1196:
        /* <DEDUP_REMOVED lines=15> */
.L_x_1195:
[----:B------:R-:W2:Y:S02]  /*2ba0*/  LDG.E.U16 R0, [R2.64] ;  /* 0x0000002402007981 */ /* 0x000ea4000c1e1500 */
[----:B--2---:R-:W-:-:S04]  /*2bb0*/  PRMT R0, RZ, 0x5410, R0 ;  /* 0x00005410ff007816 */ /* 0x004fc80000000000 */
[----:B------:R-:W-:-:S04]  /*2bc0*/  FSETP.NEU.FTZ.AND P0, PT, R0, RZ, PT ;  /* 0x000000ff0000720b */ /* 0x000fc80003f1d000 */
[----:B------:R-:W-:Y:S01]  /*2bd0*/  P2R R24, PR, RZ, 0x1 ;  /* 0x00000001ff187803 */ /* 0x000fe20000000000 */
[----:B------:R-:W-:Y:S05]  /*2be0*/  BRA `(.L_x_1185) ;  /* 0x0000076000007947 */ /* 0x000fea0003800000 */
.L_x_1192:
        /* <DEDUP_REMOVED lines=12> */
.L_x_1199:
        /* <DEDUP_REMOVED lines=21> */
.L_x_1203:
[----:B------:R-:W-:Y:S05]  /*2e00*/  BSYNC B1 ;  /* 0x0000000000017941 */ /* 0x000fea0003800000 */
.L_x_1202:
[----:B------:R-:W-:Y:S01]  /*2e10*/  LEA R3, R0, 0x3b800000, 0x17 ;  /* 0x3b80000000037811 */ /* 0x000fe200078eb8ff */
[----:B------:R-:W-:-:S05]  /*2e20*/  IMAD.SHL.U32 R0, R2, 0x100000, RZ ;  /* 0x0010000002007824 */ /* 0x000fca00078e00ff */
[----:B------:R-:W-:Y:S02]  /*2e30*/  LOP3.LUT R0, R3, R0, R4, 0xfe, !PT ;  /* 0x0000000003007212 */ /* 0x000fe400078efe04 */
.L_x_1201:
[----:B------:R-:W-:Y:S05]  /*2e40*/  BSYNC B0 ;  /* 0x0000000000007941 */ /* 0x000fea0003800000 */
.L_x_1200:
[----:B------:R-:W-:-:S04]  /*2e50*/  FSETP.NEU.FTZ.AND P0, PT, R0, RZ, PT ;  /* 0x000000ff0000720b */ /* 0x000fc80003f1d000 */
[----:B------:R-:W-:Y:S01]  /*2e60*/  P2R R24, PR, RZ, 0x1 ;  /* 0x00000001ff187803 */ /* 0x000fe20000000000 */
[----:B------:R-:W-:Y:S05]  /*2e70*/  BRA `(.L_x_1185) ;  /* 0x000004d000007947 */ /* 0x000fea0003800000 */
.L_x_1198:
        /* <DEDUP_REMOVED lines=21> */
.L_x_1207:
[----:B------:R-:W-:Y:S05]  /*2fd0*/  BSYNC B1 ;  /* 0x0000000000017941 */ /* 0x000fea0003800000 */
.L_x_1206:
[----:B------:R-:W-:Y:S01]  /*2fe0*/  LEA R3, R0, 0x37800000, 0x17 ;  /* 0x3780000000037811 */ /* 0x000fe200078eb8ff */
[----:B------:R-:W-:-:S05]  /*2ff0*/  IMAD.SHL.U32 R0, R2, 0x200000, RZ ;  /* 0x0020000002007824 */ /* 0x000fca00078e00ff */
[----:B------:R-:W-:Y:S02]  /*3000*/  LOP3.LUT R0, R3, R0, R4, 0xfe, !PT ;  /* 0x0000000003007212 */ /* 0x000fe400078efe04 */
.L_x_1205:
[----:B------:R-:W-:Y:S05]  /*3010*/  BSYNC B0 ;  /* 0x0000000000007941 */ /* 0x000fea0003800000 */
.L_x_1204:
[----:B------:R-:W-:-:S04]  /*3020*/  FSETP.NEU.FTZ.AND P0, PT, R0, RZ, PT ;  /* 0x000000ff0000720b */ /* 0x000fc80003f1d000 */
[----:B------:R-:W-:Y:S01]  /*3030*/  P2R R24, PR, RZ, 0x1 ;  /* 0x00000001ff187803 */ /* 0x000fe20000000000 */
[----:B------:R-:W-:Y:S05]  /*3040*/  BRA `(.L_x_1185) ;  /* 0x0000030000007947 */ /* 0x000fea0003800000 */
.L_x_1197:
        /* <DEDUP_REMOVED lines=14> */
.L_x_1211:
[----:B------:R-:W-:Y:S05]  /*3130*/  BSYNC B0 ;  /* 0x0000000000007941 */ /* 0x000fea0003800000 */
.L_x_1210:
[----:B------:R-:W-:-:S04]  /*3140*/  FSETP.NEU.FTZ.AND P0, PT, R0, RZ, PT ;  /* 0x000000ff0000720b */ /* 0x000fc80003f1d000 */
[----:B------:R-:W-:Y:S01]  /*3150*/  P2R R24, PR, RZ, 0x1 ;  /* 0x00000001ff187803 */ /* 0x000fe20000000000 */
[----:B------:R-:W-:Y:S05]  /*3160*/  BRA `(.L_x_1185) ;  /* 0x000001e000007947 */ /* 0x000fea0003800000 */
.L_x_1184:
        /* <DEDUP_REMOVED lines=22> */
.L_x_1209:
[----:B------:R-:W2:Y:S02]  /*32d0*/  LDG.E.64 R2, [R2.64] ;  /* 0x0000002402027981 */ /* 0x000ea4000c1e1b00 */
[----:B--2---:R-:W-:-:S04]  /*32e0*/  ISETP.NE.U32.AND P0, PT, R2, RZ, PT ;  /* 0x000000ff0200720c */ /* 0x004fc80003f05070 */
[----:B------:R-:W-:-:S04]  /*32f0*/  ISETP.NE.AND.EX P0, PT, R3, RZ, PT, P0 ;  /* 0x000000ff0300720c */ /* 0x000fc80003f05300 */
[----:B------:R-:W-:Y:S01]  /*3300*/  P2R R24, PR, RZ, 0x1 ;  /* 0x00000001ff187803 */ /* 0x000fe20000000000 */
[----:B------:R-:W-:Y:S05]  /*3310*/  BRA `(.L_x_1185) ;  /* 0x0000003000007947 */ /* 0x000fea0003800000 */
.L_x_1208:
[----:B------:R-:W2:Y:S02]  /*3320*/  LDG.E R2, [R2.64] ;  /* 0x0000002402027981 */ /* 0x000ea4000c1e1900 */
[----:B--2---:R-:W-:-:S04]  /*3330*/  ISETP.NE.AND P0, PT, R2, RZ, PT ;  /* 0x000000ff0200720c */ /* 0x004fc80003f05270 */
[----:B------:R-:W-:Y:S02]  /*3340*/  P2R R24, PR, RZ, 0x1 ;  /* 0x00000001ff187803 */ /* 0x000fe40000000000 */
.L_x_1185:
        /* <DEDUP_REMOVED lines=17> */
.L_x_1215:
[----:B------:R0:W5:Y:S01]  /*3460*/  LDG.E.U8 R2, [R4.64] ;  /* 0x0000002404027981 */ /* 0x000162000c1e1100 */
[----:B------:R-:W-:Y:S01]  /*3470*/  IMAD.MOV.U32 R3, RZ, RZ, RZ ;  /* 0x000000ffff037224 */ /* 0x000fe200078e00ff */
[----:B------:R-:W-:Y:S05]  /*3480*/  BRA `(.L_x_1217) ;  /* 0x00000d5000007947 */ /* 0x000fea0003800000 */
.L_x_1214:
        /* <DEDUP_REMOVED lines=8> */
.L_x_1219:
[----:B------:R-:W2:Y:S02]  /*3510*/  LDG.E R2, [R4.64] ;  /* 0x0000002404027981 */ /* 0x000ea4000c1e1900 */
[----:B--2---:R-:W-:Y:S01]  /*3520*/  SHF.R.S32.HI R3, RZ, 0x1f, R2 ;  /* 0x0000001fff037819 */ /* 0x004fe20000011402 */
[----:B------:R-:W-:Y:S05]  /*3530*/  BRA `(.L_x_1217) ;  /* 0x00000ca000007947 */ /* 0x000fea0003800000 */
.L_x_1218:
[----:B------:R-:W2:Y:S02]  /*3540*/  LDG.E.S16 R2, [R4.64] ;  /* 0x0000002404027981 */ /* 0x000ea4000c1e1700 */
[----:B--2---:R-:W-:Y:S01]  /*3550*/  SHF.R.S32.HI R3, RZ, 0x1f, R2 ;  /* 0x0000001fff037819 */ /* 0x004fe20000011402 */
[----:B------:R-:W-:Y:S05]  /*3560*/  BRA `(.L_x_1217) ;  /* 0x00000c7000007947 */ /* 0x000fea0003800000 */
.L_x_1213:
        /* <DEDUP_REMOVED lines=9> */
.L_x_1221:
[----:B------:R-:W2:Y:S02]  /*3600*/  LDG.E.U16 R4, [R4.64] ;  /* 0x0000002404047981 */ /* 0x000ea4000c1e1500 */
[----:B--2---:R-:W-:-:S06]  /*3610*/  HADD2.F32 R2, -RZ, R4.H0_H0 ;  /* 0x20000004ff027230 */ /* 0x004fcc0000004100 */
[----:B------:R-:W0:Y:S01]  /*3620*/  F2I.S64.TRUNC R2, R2 ;  /* 0x0000000200027311 */ /* 0x000e22000020d900 */
[----:B------:R-:W-:Y:S05]  /*3630*/  BRA `(.L_x_1217) ;  /* 0x00000ba000007947 */ /* 0x000fea0003800000 */
.L_x_1220:
        /* <DEDUP_REMOVED lines=9> */
.L_x_1223:
[----:B------:R-:W2:Y:S02]  /*36d0*/  LDG.E.U16 R4, [R4.64] ;  /* 0x0000002404047981 */ /* 0x000ea4000c1e1500 */
[----:B--2---:R-:W-:-:S06]  /*36e0*/  HADD2.F32 R2, -RZ, R4.H0_H0 ;  /* 0x20000004ff027230 */ /* 0x004fcc0000004100 */
[----:B------:R-:W0:Y:S01]  /*36f0*/  F2I.S64.TRUNC R2, R2 ;  /* 0x0000000200027311 */ /* 0x000e22000020d900 */
[----:B------:R-:W-:Y:S05]  /*3700*/  BRA `(.L_x_1217) ;  /* 0x00000ad000007947 */ /* 0x000fea0003800000 */
.L_x_1222:
[----:B------:R-:W2:Y:S02]  /*3710*/  LDG.E.64 R2, [R4.64] ;  /* 0x0000002404027981 */ /* 0x000ea4000c1e1b00 */
[----:B--2---:R-:W0:Y:S01]  /*3720*/  F2I.S64.F64.TRUNC R2, R2 ;  /* 0x0000000200027311 */ /* 0x004e22000030d900 */
[----:B------:R-:W-:Y:S05]  /*3730*/  BRA `(.L_x_1217) ;  /* 0x00000aa000007947 */ /* 0x000fea0003800000 */
.L_x_1212:
        /* <DEDUP_REMOVED lines=13> */
.L_x_1226:
[----:B------:R-:W2:Y:S02]  /*3810*/  LDG.E.64 R2, [R4.64] ;  /* 0x0000002404027981 */ /* 0x000ea4000c1e1b00 */
[----:B--2---:R-:W0:Y:S01]  /*3820*/  F2I.S64.F64.TRUNC R2, R2 ;  /* 0x0000000200027311 */ /* 0x004e22000030d900 */
[----:B------:R-:W-:Y:S05]  /*3830*/  BRA `(.L_x_1217) ;  /* 0x000009a000007947 */ /* 0x000fea0003800000 */
.L_x_1225:
        /* <DEDUP_REMOVED lines=27> */
.L_x_1228:
        /* <DEDUP_REMOVED lines=14> */
.L_x_1227:
[----:B------:R-:W2:Y:S02]  /*3ad0*/  LDG.E.U16 R2, [R4.64] ;  /* 0x0000002404027981 */ /* 0x000ea4000c1e1500 */
[----:B--2---:R-:W-:-:S06]  /*3ae0*/  PRMT R2, RZ, 0x5410, R2 ;  /* 0x00005410ff027816 */ /* 0x004fcc0000000002 */
[----:B------:R-:W0:Y:S01]  /*3af0*/  F2I.S64.TRUNC R2, R2 ;  /* 0x0000000200027311 */ /* 0x000e22000020d900 */
[----:B------:R-:W-:Y:S05]  /*3b00*/  BRA `(.L_x_1217) ;  /* 0x000006d000007947 */ /* 0x000fea0003800000 */
.L_x_1224:
        /* <DEDUP_REMOVED lines=11> */
.L_x_1231:
        /* <DEDUP_REMOVED lines=21> */
.L_x_1235:
[----:B------:R-:W-:Y:S05]  /*3d10*/  BSYNC B1 ;  /* 0x0000000000017941 */ /* 0x000fea0003800000 */
.L_x_1234:
[----:B------:R-:W-:Y:S01]  /*3d20*/  IMAD.SHL.U32 R2, R2, 0x100000, RZ ;  /* 0x0010000002027824 */ /* 0x000fe200078e00ff */
[----:B------:R-:W-:-:S04]  /*3d30*/  LEA R3, R0, 0x3b800000, 0x17 ;  /* 0x3b80000000037811 */ /* 0x000fc800078eb8ff */
[----:B------:R-:W-:Y:S02]  /*3d40*/  LOP3.LUT R2, R3, R2, R4, 0xfe, !PT ;  /* 0x0000000203027212 */ /* 0x000fe400078efe04 */
.L_x_1233:
[----:B------:R-:W-:Y:S05]  /*3d50*/  BSYNC B0 ;  /* 0x0000000000007941 */ /* 0x000fea0003800000 */
.L_x_1232:
[----:B------:R-:W0:Y:S01]  /*3d60*/  F2I.S64.TRUNC R2, R2 ;  /* 0x0000000200027311 */ /* 0x000e22000020d900 */
[----:B------:R-:W-:Y:S05]  /*3d70*/  BRA `(.L_x_1217) ;  /* 0x0000046000007947 */ /* 0x000fea0003800000 */
.L_x_1230:
        /* <DEDUP_REMOVED lines=21> */
.L_x_1239:
[----:B------:R-:W-:Y:S05]  /*3ed0*/  BSYNC B1 ;  /* 0x0000000000017941 */ /* 0x000fea0003800000 */
.L_x_1238:
[----:B------:R-:W-:Y:S01]  /*3ee0*/  IMAD.SHL.U32 R2, R2, 0x200000, RZ ;  /* 0x0020000002027824 */ /* 0x000fe200078e00ff */
[----:B------:R-:W-:-:S04]  /*3ef0*/  LEA R3, R0, 0x37800000, 0x17 ;  /* 0x3780000000037811 */ /* 0x000fc800078eb8ff */
[----:B------:R-:W-:Y:S02]  /*3f00*/  LOP3.LUT R2, R3, R2, R4, 0xfe, !PT ;  /* 0x0000000203027212 */ /* 0x000fe400078efe04 */
.L_x_1237:
[----:B------:R-:W-:Y:S05]  /*3f10*/  BSYNC B0 ;  /* 0x0000000000007941 */ /* 0x000fea0003800000 */
.L_x_1236:
[----:B------:R-:W0:Y:S01]  /*3f20*/  F2I.S64.TRUNC R2, R2 ;  /* 0x0000000200027311 */ /* 0x000e22000020d900 */
[----:B------:R-:W-:Y:S05]  /*3f30*/  BRA `(.L_x_1217) ;  /* 0x000002a000007947 */ /* 0x000fea0003800000 */
.L_x_1229:
        /* <DEDUP_REMOVED lines=14> */
.L_x_1243:
[----:B------:R-:W-:Y:S05]  /*4020*/  BSYNC B0 ;  /* 0x0000000000007941 */ /* 0x000fea0003800000 */
.L_x_1242:
[----:B------:R-:W0:Y:S01]  /*4030*/  F2I.S64.TRUNC R2, R2 ;  /* 0x0000000200027311 */ /* 0x000e22000020d900 */
[----:B------:R-:W-:Y:S05]  /*4040*/  BRA `(.L_x_1217) ;  /* 0x0000019000007947 */ /* 0x000fea0003800000 */
.L_x_1216:
        /* <DEDUP_REMOVED lines=21> */
.L_x_1241:
[----:B------:R0:W5:Y:S01]  /*41a0*/  LDG.E.64 R2, [R4.64] ;  /* 0x0000002404027981 */ /* 0x000162000c1e1b00 */
[----:B------:R-:W-:Y:S05]  /*41b0*/  BRA `(.L_x_1217) ;  /* 0x0000002000007947 */ /* 0x000fea0003800000 */
.L_x_1240:
[----:B------:R0:W5:Y:S01]  /*41c0*/  LDG.E R2, [R4.64] ;  /* 0x0000002404027981 */ /* 0x000162000c1e1900 */
[----:B------:R-:W-:-:S03]  /*41d0*/  IMAD.MOV.U32 R3, RZ, RZ, RZ ;  /* 0x000000ffff037224 */ /* 0x000fc600078e00ff */
.L_x_1217:
        /* <DEDUP_REMOVED lines=9> */
.L_x_1245:
[----:B------:R-:W-:Y:S05]  /*4270*/  BSYNC B0 ;  /* 0x0000000000007941 */ /* 0x000fea0003800000 */
.L_x_1244:
        /* <DEDUP_REMOVED lines=9> */
[----:B-----5:R-:W-:-:S06]  /*4310*/  PRMT R23, RZ, 0x5410, R23 ;  /* 0x00005410ff177816 */ /* 0x020fcc0000000017 */
[----:B------:R-:W1:Y:S02]  /*4320*/  F2I.FTZ.TRUNC.NTZ R23, R23 ;  /* 0x0000001700177305 */ /* 0x000e64000021f100 */
[----:B-1----:R1:W-:Y:S01]  /*4330*/  STG.E.U8 [R16.64], R23 ;  /* 0x0000001710007986 */ /* 0x0023e2000c101124 */
[----:B------:R-:W-:Y:S05]  /*4340*/  BRA `(.L_x_1251) ;  /* 0x00000e8000007947 */ /* 0x000fea0003800000 */
.L_x_1249:
[----:B0----5:R-:W-:-:S06]  /*4350*/  PRMT R3, RZ, 0x5410, R23 ;  /* 0x00005410ff037816 */ /* 0x021fcc0000000017 */
[----:B------:R-:W0:Y:S02]  /*4360*/  F2I.S64.TRUNC R2, R3 ;  /* 0x0000000300027311 */ /* 0x000e24000020d900 */
[----:B0-----:R0:W-:Y:S01]  /*4370*/  STG.E.U8 [R16.64], R2 ;  /* 0x0000000210007986 */ /* 0x0011e2000c101124 */
[----:B------:R-:W-:Y:S05]  /*4380*/  BRA `(.L_x_1251) ;  /* 0x00000e4000007947 */ /* 0x000fea0003800000 */
.L_x_1248:
[----:B------:R-:W-:-:S13]  /*4390*/  ISETP.NE.AND P0, PT, R0, 0x2, PT ;  /* 0x000000020000780c */ /* 0x000fda0003f05270 */
[----:B------:R-:W-:Y:S05]  /*43a0*/  @!P0 BRA `(.L_x_1252) ;  /* 0x000000c000008947 */ /* 0x000fea0003800000 */
[----:B------:R-:W-:-:S13]  /*43b0*/  ISETP.NE.AND P0, PT, R0, 0x3, PT ;  /* 0x000000030000780c */ /* 0x000fda0003f05270 */
[----:B------:R-:W-:Y:S05]  /*43c0*/  @!P0 BRA `(.L_x_1253) ;  /* 0x0000006000008947 */ /* 0x000fea0003800000 */
[----:B------:R-:W-:-:S13]  /*43d0*/  ISETP.NE.AND P0, PT, R0, 0x4, PT ;  /* 0x000000040000780c */ /* 0x000fda0003f05270 */
[----:B------:R-:W-:Y:S05]  /*43e0*/  @P0 BRA `(.L_x_1250) ;  /* 0x00000c3000000947 */ /* 0x000fea0003800000 */
[----:B0----5:R-:W-:-:S06]  /*43f0*/  PRMT R2, RZ, 0x5410, R23 ;  /* 0x00005410ff027816 */ /* 0x021fcc0000000017 */
[----:B------:R-:W0:Y:S02]  /*4400*/  F2I.S64.TRUNC R2, R2 ;  /* 0x0000000200027311 */ /* 0x000e24000020d900 */
[----:B0-----:R0:W-:Y:S01]  /*4410*/  STG.E.64 [R16.64], R2 ;  /* 0x0000000210007986 */ /* 0x0011e2000c101b24 */
[----:B------:R-:W-:Y:S05]  /*4420*/  BRA `(.L_x_1251) ;  /* 0x00000da000007947 */ /* 0x000fea0003800000 */
.L_x_1253:
[----:B-----5:R-:W-:-:S06]  /*4430*/  PRMT R23, RZ, 0x5410, R23 ;  /* 0x00005410ff177816 */ /* 0x020fcc0000000017 */
[----:B------:R-:W1:Y:S02]  /*4440*/  F2I.FTZ.TRUNC.NTZ R23, R23 ;  /* 0x0000001700177305 */ /* 0x000e64000021f100 */
[----:B-1----:R1:W-:Y:S01]  /*4450*/  STG.E [R16.64], R23 ;  /* 0x0000001710007986 */ /* 0x0023e2000c101924 */
[----:B------:R-:W-:Y:S05]  /*4460*/  BRA `(.L_x_1251) ;  /* 0x00000d6000007947 */ /* 0x000fea0003800000 */
.L_x_1252:
[----:B-----5:R-:W-:-:S06]  /*4470*/  PRMT R23, RZ, 0x5410, R23 ;  /* 0x00005410ff177816 */ /* 0x020fcc0000000017 */
[----:B------:R-:W1:Y:S02]  /*4480*/  F2I.FTZ.TRUNC.NTZ R23, R23 ;  /* 0x0000001700177305 */ /* 0x000e64000021f100 */
[----:B-1----:R1:W-:Y:S01]  /*4490*/  STG.E.U16 [R16.64], R23 ;  /* 0x0000001710007986 */ /* 0x0023e2000c101524 */
[----:B------:R-:W-:Y:S05]  /*44a0*/  BRA `(.L_x_1251) ;  /* 0x00000d2000007947 */ /* 0x000fea0003800000 */
.L_x_1247:
[----:B------:R-:W-:-:S13]  /*44b0*/  ISETP.GT.AND P0, PT, R0, 0x6, PT ;  /* 0x000000060000780c */ /* 0x000fda0003f04270 */
[----:B------:R-:W-:Y:S05]  /*44c0*/  @P0 BRA `(.L_x_1254) ;  /* 0x000000b000000947 */ /* 0x000fea0003800000 */
[----:B------:R-:W-:-:S13]  /*44d0*/  ISETP.NE.AND P0, PT, R0, 0x5, PT ;  /* 0x000000050000780c */ /* 0x000fda0003f05270 */
[----:B------:R-:W-:Y:S05]  /*44e0*/  @!P0 BRA `(.L_x_1255) ;  /* 0x0000005000008947 */ /* 0x000fea0003800000 */
[----:B------:R-:W-:-:S13]  /*44f0*/  ISETP.NE.AND P0, PT, R0, 0x6, PT ;  /* 0x000000060000780c */ /* 0x000fda0003f05270 */
[----:B------:R-:W-:Y:S05]  /*4500*/  @P0 BRA `(.L_x_1250) ;  /* 0x00000b1000000947 */ /* 0x000fea0003800000 */
[----:B-----5:R-:W-:-:S05]  /*4510*/  PRMT R23, RZ, 0x5410, R23 ;  /* 0x00005410ff177816 */ /* 0x020fca0000000017 */
[----:B------:R1:W-:Y:S01]  /*4520*/  STG.E [R16.64], R23 ;  /* 0x0000001710007986 */ /* 0x0003e2000c101924 */
[----:B------:R-:W-:Y:S05]  /*4530*/  BRA `(.L_x_1251) ;  /* 0x00000c9000007947 */ /* 0x000fea0003800000 */
.L_x_1255:
[----:B-----5:R-:W-:-:S04]  /*4540*/  PRMT R0, RZ, 0x5410, R23 ;  /* 0x00005410ff007816 */ /* 0x020fc80000000017 */
[----:B------:R-:W-:-:S05]  /*4550*/  F2FP.PACK_AB R0, RZ, R0 ;  /* 0x00000000ff00723e */ /* 0x000fca00000000ff */
[----:B------:R1:W-:Y:S01]  /*4560*/  STG.E.U16 [R16.64], R0 ;  /* 0x0000000010007986 */ /* 0x0003e2000c101524 */
[----:B------:R-:W-:Y:S05]  /*4570*/  BRA `(.L_x_1251) ;  /* 0x00000c5000007947 */ /* 0x000fea0003800000 */
.L_x_1254:
[----:B------:R-:W-:-:S13]  /*4580*/  ISETP.NE.AND P0, PT, R0, 0x7, PT ;  /* 0x000000070000780c */ /* 0x000fda0003f05270 */
[----:B------:R-:W-:Y:S05]  /*4590*/  @!P0 BRA `(.L_x_1256) ;  /* 0x000000d000008947 */ /* 0x000fea0003800000 */
[----:B------:R-:W-:-:S13]  /*45a0*/  ISETP.NE.AND P0, PT, R0, 0x8, PT ;  /* 0x000000080000780c */ /* 0x000fda0003f05270 */
[----:B------:R-:W-:Y:S05]  /*45b0*/  @!P0 BRA `(.L_x_1257) ;  /* 0x0000006000008947 */ /* 0x000fea0003800000 */
[----:B------:R-:W-:-:S13]  /*45c0*/  ISETP.NE.AND P0, PT, R0, 0x9, PT ;  /* 0x000000090000780c */ /* 0x000fda0003f05270 */
[----:B------:R-:W-:Y:S05]  /*45d0*/  @P0 BRA `(.L_x_1250) ;  /* 0x00000a4000000947 */ /* 0x000fea0003800000 */
[----:B0----5:R-:W-:Y:S01]  /*45e0*/  IMAD.MOV.U32 R3, RZ, RZ, RZ ;  /* 0x000000ffff037224 */ /* 0x021fe200078e00ff */
[----:B------:R-:W-:-:S05]  /*45f0*/  PRMT R2, RZ, 0x5410, R23 ;  /* 0x00005410ff027816 */ /* 0x000fca0000000017 */
[----:B------:R0:W-:Y:S01]  /*4600*/  STG.E.64 [R16.64], R2 ;  /* 0x0000000210007986 */ /* 0x0001e2000c101b24 */
[----:B------:R-:W-:Y:S05]  /*4610*/  BRA `(.L_x_1251) ;  /* 0x00000bb000007947 */ /* 0x000fea0003800000 */
.L_x_1257:
[----:B-----5:R-:W-:-:S04]  /*4620*/  PRMT R23, RZ, 0x5410, R23 ;  /* 0x00005410ff177816 */ /* 0x020fc80000000017 */
[----:B0-----:R-:W-:-:S04]  /*4630*/  F2FP.PACK_AB R3, RZ, R23 ;  /* 0x00000017ff03723e */ /* 0x001fc800000000ff */
[----:B------:R-:W-:-:S05]  /*4640*/  PRMT R3, R3, 0x5410, RZ ;  /* 0x0000541003037816 */ /* 0x000fca00000000ff */
[----:B------:R0:W-:Y:S01]  /*4650*/  STG.E [R16.64], R3 ;  /* 0x0000000310007986 */ /* 0x0001e2000c101924 */
[----:B------:R-:W-:Y:S05]  /*4660*/  BRA `(.L_x_1251) ;  /* 0x00000b6000007947 */ /* 0x000fea0003800000 */
.L_x_1256:
[----:B0----5:R-:W-:-:S05]  /*4670*/  PRMT R2, RZ, 0x5410, R23 ;  /* 0x00005410ff027816 */ /* 0x021fca0000000017 */
[----:B------:R-:W-:-:S06]  /*4680*/  FMUL.FTZ R2, R2, 1 ;  /* 0x3f80000002027820 */ /* 0x000fcc0000410000 */
[----:B------:R-:W0:Y:S02]  /*4690*/  F2F.F64.F32 R2, R2 ;  /* 0x0000000200027310 */ /* 0x000e240000201800 */
[----:B0-----:R0:W-:Y:S01]  /*46a0*/  STG.E.64 [R16.64], R2 ;  /* 0x0000000210007986 */ /* 0x0011e2000c101b24 */
[----:B------:R-:W-:Y:S05]  /*46b0*/  BRA `(.L_x_1251) ;  /* 0x00000b1000007947 */ /* 0x000fea0003800000 */
.L_x_1246:
        /* <DEDUP_REMOVED lines=8> */
[----:B-----5:R-:W-:-:S04]  /*4740*/  PRMT R23, RZ, 0x5410, R23 ;  /* 0x00005410ff177816 */ /* 0x020fc80000000017 */
[----:B------:R-:W-:-:S04]  /*4750*/  FSETP.NEU.FTZ.AND P0, PT, R23, RZ, PT ;  /* 0x000000ff1700720b */ /* 0x000fc80003f1d000 */
[----:B0-----:R-:W-:-:S05]  /*4760*/  SEL R3, RZ, 0x1, !P0 ;  /* 0x00000001ff037807 */ /* 0x001fca0004000000 */
[----:B------:R0:W-:Y:S01]  /*4770*/  STG.E.U8 [R16.64], R3 ;  /* 0x0000000310007986 */ /* 0x0001e2000c101124 */
[----:B------:R-:W-:Y:S05]  /*4780*/  BRA `(.L_x_1251) ;  /* 0x00000a4000007947 */ /* 0x000fea0003800000 */
.L_x_1260:
[----:B-----5:R-:W-:Y:S01]  /*4790*/  PRMT R23, RZ, 0x5410, R23 ;  /* 0x00005410ff177816 */ /* 0x020fe20000000017 */
[----:B------:R-:W-:-:S04]  /*47a0*/  CS2R R6, SRZ ;  /* 0x0000000000067805 */ /* 0x000fc8000001ff00 */
[----:B0-----:R-:W-:-:S06]  /*47b0*/  FMUL.FTZ R4, R23, 1 ;  /* 0x3f80000017047820 */ /* 0x001fcc0000410000 */
[----:B------:R-:W0:Y:S02]  /*47c0*/  F2F.F64.F32 R4, R4 ;  /* 0x0000000400047310 */ /* 0x000e240000201800 */
[----:B0-----:R0:W-:Y:S01]  /*47d0*/  STG.E.128 [R16.64], R4 ;  /* 0x0000000410007986 */ /* 0x0011e2000c101d24 */
[----:B------:R-:W-:Y:S05]  /*47e0*/  BRA `(.L_x_1251) ;  /* 0x000009e000007947 */ /* 0x000fea0003800000 */
.L_x_1259:
[----:B------:R-:W-:-:S13]  /*47f0*/  ISETP.NE.AND P0, PT, R0, 0xf, PT ;  /* 0x0000000f0000780c */ /* 0x000fda0003f05270 */
[----:B------:R-:W-:Y:S05]  /*4800*/  @!P0 BRA `(.L_x_1261) ;  /* 0x000002d000008947 */ /* 0x000fea0003800000 */
[----:B------:R-:W-:-:S13]  /*4810*/  ISETP.NE.AND P0, PT, R0, 0x17, PT ;  /* 0x000000170000780c */ /* 0x000fda0003f05270 */
[----:B------:R-:W-:Y:S05]  /*4820*/  @!P0 BRA `(.L_x_1262) ;  /* 0x0000015000008947 */ /* 0x000fea0003800000 */
[----:B------:R-:W-:-:S13]  /*4830*/  ISETP.NE.AND P0, PT, R0, 0x18, PT ;  /* 0x000000180000780c */ /* 0x000fda0003f05270 */
[----:B------:R-:W-:Y:S05]  /*4840*/  @P0 BRA `(.L_x_1250) ;  /* 0x000007d000000947 */ /* 0x000fea0003800000 */
[----:B-----5:R-:W-:Y:S01]  /*4850*/  PRMT R23, RZ, 0x5410, R23 ;  /* 0x00005410ff177816 */ /* 0x020fe20000000017 */
[----:B------:R-:W-:Y:S03]  /*4860*/  BSSY B0, `(.L_x_1263) ;  /* 0x000000e000007945 */ /* 0x000fe60003800000 */
        /* <DEDUP_REMOVED lines=13> */
.L_x_1264:
[----:B------:R-:W-:Y:S05]  /*4940*/  BSYNC B0 ;  /* 0x0000000000007941 */ /* 0x000fea0003800000 */
.L_x_1263:
[----:B------:R-:W-:-:S05]  /*4950*/  LOP3.LUT R3, R0, R3, RZ, 0xfc, !PT ;  /* 0x0000000300037212 */ /* 0x000fca00078efcff */
[----:B------:R0:W-:Y:S01]  /*4960*/  STG.E.U8 [R16.64], R3 ;  /* 0x0000000310007986 */ /* 0x0001e2000c101124 */
[----:B------:R-:W-:Y:S05]  /*4970*/  BRA `(.L_x_1251) ;  /* 0x0000085000007947 */ /* 0x000fea0003800000 */
.L_x_1262:
[----:B-----5:R-:W-:Y:S01]  /*4980*/  PRMT R23, RZ, 0x5410, R23 ;  /* 0x00005410ff177816 */ /* 0x020fe20000000017 */
[----:B------:R-:W-:Y:S03]  /*4990*/  BSSY B0, `(.L_x_1265) ;  /* 0x000000f000007945 */ /* 0x000fe60003800000 */
        /* <DEDUP_REMOVED lines=11> */
.L_x_1266:
[----:B------:R-:W-:Y:S01]  /*4a50*/  IMAD.MOV.U32 R0, RZ, RZ, 0x7f ;  /* 0x0000007fff007424 */ /* 0x000fe200078e00ff */
[----:B------:R-:W-:-:S04]  /*4a60*/  ISETP.GT.U32.AND P0, PT, R2, 0x7f800000, PT ;  /* 0x7f8000000200780c */ /* 0x000fc80003f04070 */
[----:B------:R-:W-:-:S04]  /*4a70*/  SEL R0, R0, 0x7c, P0 ;  /* 0x0000007c00007807 */ /* 0x000fc80000000000 */
.L_x_1267:
[----:B------:R-:W-:Y:S05]  /*4a80*/  BSYNC B0 ;  /* 0x0000000000007941 */ /* 0x000fea0003800000 */
.L_x_1265:
[----:B------:R-:W-:-:S04]  /*4a90*/  LOP3.LUT R2, R23, 0x80000000, RZ, 0xc0, !PT ;  /* 0x8000000017027812 */ /* 0x000fc800078ec0ff */
[----:B------:R-:W-:-:S04]  /*4aa0*/  SHF.R.U32.HI R3, RZ, 0x18, R2 ;  /* 0x00000018ff037819 */ /* 0x000fc80000011602 */
[----:B------:R-:W-:-:S05]  /*4ab0*/  LOP3.LUT R3, R0, R3, RZ, 0xfc, !PT ;  /* 0x0000000300037212 */ /* 0x000fca00078efcff */
[----:B------:R0:W-:Y:S01]  /*4ac0*/  STG.E.U8 [R16.64], R3 ;  /* 0x0000000310007986 */ /* 0x0001e2000c101124 */
[----:B------:R-:W-:Y:S05]  /*4ad0*/  BRA `(.L_x_1251) ;  /* 0x000006f000007947 */ /* 0x000fea0003800000 */
.L_x_1261:
[----:B-----5:R1:W-:Y:S01]  /*4ae0*/  STG.E.U16 [R16.64], R23 ;  /* 0x0000001710007986 */ /* 0x0203e2000c101524 */
[----:B------:R-:W-:Y:S05]  /*4af0*/  BRA `(.L_x_1251) ;  /* 0x000006d000007947 */ /* 0x000fea0003800000 */
.L_x_1258:
        /* <DEDUP_REMOVED lines=8> */
[----:B0----5:R-:W-:-:S06]  /*4b80*/  PRMT R3, RZ, 0x5410, R23 ;  /* 0x00005410ff037816 */ /* 0x021fcc0000000017 */
[----:B------:R-:W0:Y:S02]  /*4b90*/  F2I.FTZ.U32.TRUNC.NTZ R3, R3 ;  /* 0x0000000300037305 */ /* 0x000e24000021f000 */
[----:B0-----:R0:W-:Y:S01]  /*4ba0*/  STG.E.U16 [R16.64], R3 ;  /* 0x0000000310007986 */ /* 0x0011e2000c101524 */
[----:B------:R-:W-:Y:S05]  /*4bb0*/  BRA `(.L_x_1251) ;  /* 0x0000061000007947 */ /* 0x000fea0003800000 */
.L_x_1270:
[----:B-----5:R-:W-:Y:S01]  /*4bc0*/  PRMT R23, RZ, 0x5410, R23 ;  /* 0x00005410ff177816 */ /* 0x020fe20000000017 */
[----:B------:R-:W-:Y:S01]  /*4bd0*/  BSSY B0, `(.L_x_1271) ;  /* 0x0000014000007945 */ /* 0x000fe20003800000 */
[----:B------:R-:W-:Y:S02]  /*4be0*/  IMAD.MOV.U32 R8, RZ, RZ, 0x80 ;  /* 0x00000080ff087424 */ /* 0x000fe400078e00ff */
        /* <DEDUP_REMOVED lines=14> */
.L_x_1273:
[----:B------:R-:W-:-:S04]  /*4cd0*/  LOP3.LUT R2, R23, 0x80000000, RZ, 0xc0, !PT ;  /* 0x8000000017027812 */ /* 0x000fc800078ec0ff */
[----:B------:R-:W-:-:S04]  /*4ce0*/  SHF.R.U32.HI R3, RZ, 0x18, R2 ;  /* 0x00000018ff037819 */ /* 0x000fc80000011602 */
[----:B------:R-:W-:-:S04]  /*4cf0*/  LOP3.LUT R0, R0, R3, RZ, 0xfc, !PT ;  /* 0x0000000300007212 */ /* 0x000fc800078efcff */
[----:B------:R-:W-:Y:S02]  /*4d00*/  PRMT R8, R0, 0x7610, R8 ;  /* 0x0000761000087816 */ /* 0x000fe40000000008 */
.L_x_1272:
[----:B------:R-:W-:Y:S05]  /*4d10*/  BSYNC B0 ;  /* 0x0000000000007941 */ /* 0x000fea0003800000 */
.L_x_1271:
[----:B------:R0:W-:Y:S01]  /*4d20*/  STG.E.U8 [R16.64], R8 ;  /* 0x0000000810007986 */ /* 0x0001e2000c101124 */
[----:B------:R-:W-:Y:S05]  /*4d30*/  BRA `(.L_x_1251) ;  /* 0x0000049000007947 */ /* 0x000fea0003800000 */
.L_x_1269:
        /* <DEDUP_REMOVED lines=17> */
.L_x_1276:
[----:B------:R-:W-:-:S04]  /*4e50*/  LOP3.LUT R2, R23, 0x80000000, RZ, 0xc0, !PT ;  /* 0x8000000017027812 */ /* 0x000fc800078ec0ff */
[----:B------:R-:W-:-:S04]  /*4e60*/  SHF.R.U32.HI R3, RZ, 0x18, R2 ;  /* 0x00000018ff037819 */ /* 0x000fc80000011602 */
[----:B------:R-:W-:-:S04]  /*4e70*/  LOP3.LUT R0, R0, R3, RZ, 0xfc, !PT ;  /* 0x0000000300007212 */ /* 0x000fc800078efcff */
[----:B------:R-:W-:Y:S02]  /*4e80*/  PRMT R8, R0, 0x7610, R8 ;  /* 0x0000761000087816 */ /* 0x000fe40000000008 */
.L_x_1275:
[----:B------:R-:W-:Y:S05]  /*4e90*/  BSYNC B0 ;  /* 0x0000000000007941 */ /* 0x000fea0003800000 */
.L_x_1274:
[----:B------:R0:W-:Y:S01]  /*4ea0*/  STG.E.U8 [R16.64], R8 ;  /* 0x0000000810007986 */ /* 0x0001e2000c101124 */
[----:B------:R-:W-:Y:S05]  /*4eb0*/  BRA `(.L_x_1251) ;  /* 0x0000031000007947 */ /* 0x000fea0003800000 */
.L_x_1268:
[----:B------:R-:W-:-:S13]  /*4ec0*/  ISETP.NE.AND P0, PT, R0, 0x1c, PT ;  /* 0x0000001c0000780c */ /* 0x000fda0003f05270 */
[----:B------:R-:W-:Y:S05]  /*4ed0*/  @!P0 BRA `(.L_x_1277) ;  /* 0x000002c000008947 */ /* 0x000fea0003800000 */
[----:B------:R-:W-:-:S13]  /*4ee0*/  ISETP.NE.AND P0, PT, R0, 0x1d, PT ;  /* 0x0000001d0000780c */ /* 0x000fda0003f05270 */
[----:B------:R-:W-:Y:S05]  /*4ef0*/  @!P0 BRA `(.L_x_1278) ;  /* 0x0000026000008947 */ /* 0x000fea0003800000 */
[----:B------:R-:W-:-:S13]  /*4f00*/  ISETP.NE.AND P0, PT, R0, 0x2c, PT ;  /* 0x0000002c0000780c */ /* 0x000fda0003f05270 */
[----:B------:R-:W-:Y:S05]  /*4f10*/  @P0 BRA `(.L_x_1250) ;  /* 0x0000010000000947 */ /* 0x000fea0003800000 */
[----:B-----5:R-:W-:Y:S01]  /*4f20*/  PRMT R23, RZ, 0x5410, R23 ;  /* 0x00005410ff177816 */ /* 0x020fe20000000017 */
[----:B0-----:R-:W-:Y:S01]  /*4f30*/  IMAD.MOV.U32 R3, RZ, RZ, 0xff ;  /* 0x000000ffff037424 */ /* 0x001fe200078e00ff */
[----:B------:R-:W-:Y:S02]  /*4f40*/  PLOP3.LUT P0, PT, PT, PT, PT, 0x80, 0x0 ;  /* 0x000000000000781c */ /* 0x000fe40003f0f070 */
        /* <DEDUP_REMOVED lines=13> */
.L_x_1250:
        /* <DEDUP_REMOVED lines=20> */
.L_x_1278:
[----:B0----5:R-:W-:-:S06]  /*5160*/  PRMT R2, RZ, 0x5410, R23 ;  /* 0x00005410ff027816 */ /* 0x021fcc0000000017 */
[----:B------:R-:W0:Y:S02]  /*5170*/  F2I.U64.TRUNC R2, R2 ;  /* 0x0000000200027311 */ /* 0x000e24000020d800 */
[----:B0-----:R0:W-:Y:S01]  /*5180*/  STG.E.64 [R16.64], R2 ;  /* 0x0000000210007986 */ /* 0x0011e2000c101b24 */
[----:B------:R-:W-:Y:S05]  /*5190*/  BRA `(.L_x_1251) ;  /* 0x0000003000007947 */ /* 0x000fea0003800000 */
.L_x_1277:
[----:B-----5:R-:W-:-:S06]  /*51a0*/  PRMT R23, RZ, 0x5410, R23 ;  /* 0x00005410ff177816 */ /* 0x020fcc0000000017 */
[----:B------:R-:W1:Y:S02]  /*51b0*/  F2I.FTZ.U32.TRUNC.NTZ R23, R23 ;  /* 0x0000001700177305 */ /* 0x000e64000021f000 */
[----:B-1----:R1:W-:Y:S02]  /*51c0*/  STG.E [R16.64], R23 ;  /* 0x0000001710007986 */ /* 0x0023e4000c101924 */
.L_x_1251:
[----:B------:R-:W-:-:S05]  /*51d0*/  IMAD R18, R19, 0x200, R18 ;  /* 0x0000020013127824 */ /* 0x000fca00078e0212 */
[----:B-1----:R-:W-:Y:S02]  /*51e0*/  IADD3 R23, R18, 0x80, RZ ;  /* 0x0000008012177810 */ /* 0x002fe40007ffe0ff */
.L_x_1146:
[----:B------:R-:W-:Y:S05]  /*51f0*/  BSYNC B6 ;  /* 0x0000000000067941 */ /* 0x000fea0003800000 */
.L_x_1145:
        /* <DEDUP_REMOVED lines=284> */
.L_x_1281:
        /* <DEDUP_REMOVED lines=21> */
.L_x_1285:
[----:B------:R-:W2:Y:S02]  /*6510*/  LDG.E.U8 R2, [R2.64] ;  /* 0x0000002402027981 */ /* 0x000ea4000c1e1100 */
[----:B--2---:R-:W0:Y:S02]  /*6520*/  I2F.U16 R0, R2 ;  /* 0x0000000200007306 */ /* 0x004e240000101000 */
[----:B0-----:R-:W-:-:S04]  /*6530*/  F2FP.BF16.PACK_AB R0, RZ, R0 ;  /* 0x00000000ff00723e */ /* 0x001fc800000010ff */
[----:B------:R-:W-:Y:S01]  /*6540*/  PRMT R19, R0, 0x7610, R19 ;  /* 0x0000761000137816 */ /* 0x000fe20000000013 */
[----:B------:R-:W-:Y:S05]  /*6550*/  BRA `(.L_x_1287) ;  /* 0x00000f0000007947 */ /* 0x000fea0003800000 */
.L_x_1284:
        /* <DEDUP_REMOVED lines=11> */
.L_x_1289:
[----:B------:R-:W2:Y:S02]  /*6610*/  LDG.E R2, [R2.64] ;  /* 0x0000002402027981 */ /* 0x000ea4000c1e1900 */
[----:B--2---:R-:W0:Y:S02]  /*6620*/  I2F R0, R2 ;  /* 0x0000000200007306 */ /* 0x004e240000201400 */
[----:B0-----:R-:W-:-:S04]  /*6630*/  F2FP.BF16.PACK_AB R0, RZ, R0 ;  /* 0x00000000ff00723e */ /* 0x001fc800000010ff */
[----:B------:R-:W-:Y:S01]  /*6640*/  PRMT R19, R0, 0x7610, R19 ;  /* 0x0000761000137816 */ /* 0x000fe20000000013 */
[----:B------:R-:W-:Y:S05]  /*6650*/  BRA `(.L_x_1287) ;  /* 0x00000e0000007947 */ /* 0x000fea0003800000 */
.L_x_1288:
[----:B------:R-:W2:Y:S02]  /*6660*/  LDG.E.U16 R2, [R2.64] ;  /* 0x0000002402027981 */ /* 0x000ea4000c1e1500 */
[----:B--2---:R-:W0:Y:S02]  /*6670*/  I2F.S16 R0, R2 ;  /* 0x0000000200007306 */ /* 0x004e240000101400 */
[----:B0-----:R-:W-:-:S04]  /*6680*/  F2FP.BF16.PACK_AB R0, RZ, R0 ;  /* 0x00000000ff00723e */ /* 0x001fc800000010ff */
[----:B------:R-:W-:Y:S01]  /*6690*/  PRMT R19, R0, 0x7610, R19 ;  /* 0x0000761000137816 */ /* 0x000fe20000000013 */
[----:B------:R-:W-:Y:S05]  /*66a0*/  BRA `(.L_x_1287) ;  /* 0x00000db000007947 */ /* 0x000fea0003800000 */
.L_x_1283:
        /* <DEDUP_REMOVED lines=9> */
.L_x_1291:
[----:B------:R-:W2:Y:S02]  /*6740*/  LDG.E.U16 R0, [R2.64] ;  /* 0x0000002402007981 */ /* 0x000ea4000c1e1500 */
[----:B--2---:R-:W-:-:S05]  /*6750*/  HADD2.F32 R0, -RZ, R0.H0_H0 ;  /* 0x20000000ff007230 */ /* 0x004fca0000004100 */
[----:B------:R-:W-:-:S04]  /*6760*/  F2FP.BF16.PACK_AB R0, RZ, R0 ;  /* 0x00000000ff00723e */ /* 0x000fc800000010ff */
[----:B------:R-:W-:Y:S01]  /*6770*/  PRMT R19, R0, 0x7610, R19 ;  /* 0x0000761000137816 */ /* 0x000fe20000000013 */
[----:B------:R-:W-:Y:S05]  /*6780*/  BRA `(.L_x_1287) ;  /* 0x00000cd000007947 */ /* 0x000fea0003800000 */
.L_x_1290:
        /* <DEDUP_REMOVED lines=9> */
.L_x_1293:
[----:B------:R-:W2:Y:S02]  /*6820*/  LDG.E.U16 R2, [R2.64] ;  /* 0x0000002402027981 */ /* 0x000ea4000c1e1500 */
[----:B--2---:R-:W-:-:S05]  /*6830*/  HADD2.F32 R0, -RZ, R2.H0_H0 ;  /* 0x20000002ff007230 */ /* 0x004fca0000004100 */
[----:B------:R-:W-:-:S04]  /*6840*/  F2FP.BF16.PACK_AB R0, RZ, R0 ;  /* 0x00000000ff00723e */ /* 0x000fc800000010ff */
[----:B------:R-:W-:Y:S01]  /*6850*/  PRMT R19, R0, 0x7610, R19 ;  /* 0x0000761000137816 */ /* 0x000fe20000000013 */
[----:B------:R-:W-:Y:S05]  /*6860*/  BRA `(.L_x_1287) ;  /* 0x00000bf000007947 */ /* 0x000fea0003800000 */
.L_x_1292:
[----:B------:R-:W2:Y:S02]  /*6870*/  LDG.E.64 R2, [R2.64] ;  /* 0x0000002402027981 */ /* 0x000ea4000c1e1b00 */
[----:B--2---:R-:W0:Y:S01]  /*6880*/  F2F.F32.F64 R0, R2 ;  /* 0x0000000200007310 */ /* 0x004e220000301000 */
[----:B------:R-:W0:-:S14]  /*6890*/  DSETP.GEU.AND P0, PT, |R2|, c[0x2][0x0], PT ;  /* 0x008000000200762a */ /* 0x000e1c0003f0e200 */
[----:B0-----:R-:W-:-:S05]  /*68a0*/  @!P0 FMUL R0, R0, 1.175494350822287508e-38 ;  /* 0x0080000000008820 */ /* 0x001fca0000400000 */
[----:B------:R-:W-:-:S04]  /*68b0*/  F2FP.BF16.PACK_AB R0, RZ, R0 ;  /* 0x00000000ff00723e */ /* 0x000fc800000010ff */
[----:B------:R-:W-:Y:S01]  /*68c0*/  PRMT R19, R0, 0x7610, R19 ;  /* 0x0000761000137816 */ /* 0x000fe20000000013 */
[----:B------:R-:W-:Y:S05]  /*68d0*/  BRA `(.L_x_1287) ;  /* 0x00000b8000007947 */ /* 0x000fea0003800000 */
.L_x_1282:
        /* <DEDUP_REMOVED lines=14> */
.L_x_1296:
[----:B------:R-:W2:Y:S02]  /*69c0*/  LDG.E.64 R2, [R2.64] ;  /* 0x0000002402027981 */ /* 0x000ea4000c1e1b00 */
[----:B--2---:R-:W0:Y:S01]  /*69d0*/  F2F.F32.F64 R0, R2 ;  /* 0x0000000200007310 */ /* 0x004e220000301000 */
[----:B------:R-:W0:-:S14]  /*69e0*/  DSETP.GEU.AND P0, PT, |R2|, c[0x2][0x0], PT ;  /* 0x008000000200762a */ /* 0x000e1c0003f0e200 */
[----:B0-----:R-:W-:-:S05]  /*69f0*/  @!P0 FMUL R0, R0, 1.175494350822287508e-38 ;  /* 0x0080000000008820 */ /* 0x001fca0000400000 */
[----:B------:R-:W-:-:S04]  /*6a00*/  F2FP.BF16.PACK_AB R0, RZ, R0 ;  /* 0x00000000ff00723e */ /* 0x000fc800000010ff */
[----:B------:R-:W-:Y:S01]  /*6a10*/  PRMT R19, R0, 0x7610, R19 ;  /* 0x0000761000137816 */ /* 0x000fe20000000013 */
[----:B------:R-:W-:Y:S05]  /*6a20*/  BRA `(.L_x_1287) ;  /* 0x00000a3000007947 */ /* 0x000fea0003800000 */
.L_x_1295:
        /* <DEDUP_REMOVED lines=28> */
.L_x_1298:
        /* <DEDUP_REMOVED lines=15> */
.L_x_1297:
[----:B------:R0:W5:Y:S01]  /*6ce0*/  LDG.E.U16 R19, [R2.64] ;  /* 0x0000002402137981 */ /* 0x000162000c1e1500 */
[----:B------:R-:W-:Y:S05]  /*6cf0*/  BRA `(.L_x_1287) ;  /* 0x0000076000007947 */ /* 0x000fea0003800000 */
.L_x_1294:
        /* <DEDUP_REMOVED lines=12> */
.L_x_1301:
        /* <DEDUP_REMOVED lines=21> */
.L_x_1305:
[----:B------:R-:W-:Y:S05]  /*6f10*/  BSYNC B1 ;  /* 0x0000000000017941 */ /* 0x000fea0003800000 */
.L_x_1304:
[----:B------:R-:W-:Y:S01]  /*6f20*/  LEA R3, R0, 0x3b800000, 0x17 ;  /* 0x3b80000000037811 */ /* 0x000fe200078eb8ff */
[----:B------:R-:W-:-:S05]  /*6f30*/  IMAD.SHL.U32 R0, R2, 0x100000, RZ ;  /* 0x0010000002007824 */ /* 0x000fca00078e00ff */
[----:B------:R-:W-:Y:S02]  /*6f40*/  LOP3.LUT R0, R3, R0, R4, 0xfe, !PT ;  /* 0x0000000003007212 */ /* 0x000fe400078efe04 */
.L_x_1303:
[----:B------:R-:W-:Y:S05]  /*6f50*/  BSYNC B0 ;  /* 0x0000000000007941 */ /* 0x000fea0003800000 */
.L_x_1302:
[----:B------:R-:W-:-:S04]  /*6f60*/  F2FP.BF16.PACK_AB R0, RZ, R0 ;  /* 0x00000000ff00723e */ /* 0x000fc800000010ff */
[----:B------:R-:W-:Y:S01]  /*6f70*/  PRMT R19, R0, 0x7610, R19 ;  /* 0x0000761000137816 */ /* 0x000fe20000000013 */
[----:B------:R-:W-:Y:S05]  /*6f80*/  BRA `(.L_x_1287) ;  /* 0x000004d000007947 */ /* 0x000fea0003800000 */
.L_x_1300:
        /* <DEDUP_REMOVED lines=21> */
.L_x_1309:
[----:B------:R-:W-:Y:S05]  /*70e0*/  BSYNC B1 ;  /* 0x0000000000017941 */ /* 0x000fea0003800000 */
.L_x_1308:
[----:B------:R-:W-:Y:S01]  /*70f0*/  LEA R3, R0, 0x37800000, 0x17 ;  /* 0x3780000000037811 */ /* 0x000fe200078eb8ff */
[----:B------:R-:W-:-:S05]  /*7100*/  IMAD.SHL.U32 R0, R2, 0x200000, RZ ;  /* 0x0020000002007824 */ /* 0x000fca00078e00ff */
[----:B------:R-:W-:Y:S02]  /*7110*/  LOP3.LUT R0, R3, R0, R4, 0xfe, !PT ;  /* 0x0000000003007212 */ /* 0x000fe400078efe04 */
.L_x_1307:
[----:B------:R-:W-:Y:S05]  /*7120*/  BSYNC B0 ;  /* 0x0000000000007941 */ /* 0x000fea0003800000 */
.L_x_1306:
[----:B------:R-:W-:-:S04]  /*7130*/  F2FP.BF16.PACK_AB R0, RZ, R0 ;  /* 0x00000000ff00723e */ /* 0x000fc800000010ff */
[----:B------:R-:W-:Y:S01]  /*7140*/  PRMT R19, R0, 0x7610, R19 ;  /* 0x0000761000137816 */ /* 0x000fe20000000013 */
[----:B------:R-:W-:Y:S05]  /*7150*/  BRA `(.L_x_1287) ;  /* 0x0000030000007947 */ /* 0x000fea0003800000 */
.L_x_1299:
        /* <DEDUP_REMOVED lines=14> */
.L_x_1313:
[----:B------:R-:W-:Y:S05]  /*7240*/  BSYNC B0 ;  /* 0x0000000000007941 */ /* 0x000fea0003800000 */
.L_x_1312:
[----:B------:R-:W-:-:S04]  /*7250*/  F2FP.BF16.PACK_AB R0, RZ, R0 ;  /* 0x00000000ff00723e */ /* 0x000fc800000010ff */
[----:B------:R-:W-:Y:S01]  /*7260*/  PRMT R19, R0, 0x7610, R19 ;  /* 0x0000761000137816 */ /* 0x000fe20000000013 */
[----:B------:R-:W-:Y:S05]  /*7270*/  BRA `(.L_x_1287) ;  /* 0x000001e000007947 */ /* 0x000fea0003800000 */
.L_x_1286:
        /* <DEDUP_REMOVED lines=21> */
.L_x_1311:
[----:B------:R-:W2:Y:S02]  /*73d0*/  LDG.E.64 R2, [R2.64] ;  /* 0x0000002402027981 */ /* 0x000ea4000c1e1b00 */
[----:B--2---:R-:W0:Y:S02]  /*73e0*/  I2F.U64 R0, R2 ;  /* 0x0000000200007312 */ /* 0x004e240000301000 */
[----:B0-----:R-:W-:-:S04]  /*73f0*/  F2FP.BF16.PACK_AB R0, RZ, R0 ;  /* 0x00000000ff00723e */ /* 0x001fc800000010ff */
[----:B------:R-:W-:Y:S01]  /*7400*/  PRMT R19, R0, 0x7610, R19 ;  /* 0x0000761000137816 */ /* 0x000fe20000000013 */
[----:B------:R-:W-:Y:S05]  /*7410*/  BRA `(.L_x_1287) ;  /* 0x0000004000007947 */ /* 0x000fea0003800000 */
.L_x_1310:
[----:B------:R-:W2:Y:S02]  /*7420*/  LDG.E R2, [R2.64] ;  /* 0x0000002402027981 */ /* 0x000ea4000c1e1900 */
[----:B--2---:R-:W0:Y:S02]  /*7430*/  I2F.U32 R0, R2 ;  /* 0x0000000200007306 */ /* 0x004e240000201000 */
[----:B0-----:R-:W-:-:S04]  /*7440*/  F2FP.BF16.PACK_AB R0, RZ, R0 ;  /* 0x00000000ff00723e */ /* 0x001fc800000010ff */
[----:B------:R-:W-:Y:S02]  /*7450*/  PRMT R19, R0, 0x7610, R19 ;  /* 0x0000761000137816 */ /* 0x000fe40000000013 */
.L_x_1287:
        /* <DEDUP_REMOVED lines=18> */
.L_x_1317:
[----:B------:R-:W2:Y:S02]  /*7580*/  LDG.E.U8 R2, [R2.64] ;  /* 0x0000002402027981 */ /* 0x000ea4000c1e1100 */
[----:B--2---:R-:W-:-:S04]  /*7590*/  ISETP.NE.AND P0, PT, R2, RZ, PT ;  /* 0x000000ff0200720c */ /* 0x004fc80003f05270 */
[----:B------:R-:W-:Y:S01]  /*75a0*/  P2R R22, PR, RZ, 0x1 ;  /* 0x00000001ff167803 */ /* 0x000fe20000000000 */
[----:B------:R-:W-:Y:S05]  /*75b0*/  BRA `(.L_x_1319) ;  /* 0x00000f4000007947 */ /* 0x000fea0003800000 */
.L_x_1316:
        /* <DEDUP_REMOVED lines=11> */
.L_x_1321:
[----:B------:R-:W2:Y:S02]  /*7670*/  LDG.E R2, [R2.64] ;  /* 0x0000002402027981 */ /* 0x000ea4000c1e1900 */
[----:B--2---:R-:W-:-:S04]  /*7680*/  ISETP.NE.AND P0, PT, R2, RZ, PT ;  /* 0x000000ff0200720c */ /* 0x004fc80003f05270 */
[----:B------:R-:W-:Y:S01]  /*7690*/  P2R R22, PR, RZ, 0x1 ;  /* 0x00000001ff167803 */ /* 0x000fe20000000000 */
[----:B------:R-:W-:Y:S05]  /*76a0*/  BRA `(.L_x_1319) ;  /* 0x00000e5000007947 */ /* 0x000fea0003800000 */
.L_x_1320:
[----:B------:R-:W2:Y:S02]  /*76b0*/  LDG.E.U16 R2, [R2.64] ;  /* 0x0000002402027981 */ /* 0x000ea4000c1e1500 */
[----:B--2---:R-:W-:-:S04]  /*76c0*/  ISETP.NE.AND P0, PT, R2, RZ, PT ;  /* 0x000000ff0200720c */ /* 0x004fc80003f05270 */
[----:B------:R-:W-:Y:S01]  /*76d0*/  P2R R22, PR, RZ, 0x1 ;  /* 0x00000001ff167803 */ /* 0x000fe20000000000 */
[----:B------:R-:W-:Y:S05]  /*76e0*/  BRA `(.L_x_1319) ;  /* 0x00000e1000007947 */ /* 0x000fea0003800000 */
.L_x_1315:
        /* <DEDUP_REMOVED lines=10> */
.L_x_1323:
[----:B------:R-:W2:Y:S02]  /*7790*/  LDG.E.U16 R0, [R2.64] ;  /* 0x0000002402007981 */ /* 0x000ea4000c1e1500 */
[----:B--2---:R-:W-:-:S05]  /*77a0*/  HADD2.F32 R0, -RZ, R0.H0_H0 ;  /* 0x20000000ff007230 */ /* 0x004fca0000004100 */
[----:B------:R-:W-:-:S04]  /*77b0*/  FSETP.NEU.FTZ.AND P0, PT, R0, RZ, PT ;  /* 0x000000ff0000720b */ /* 0x000fc80003f1d000 */
[----:B------:R-:W-:Y:S01]  /*77c0*/  P2R R22, PR, RZ, 0x1 ;  /* 0x00000001ff167803 */ /* 0x000fe20000000000 */
[----:B------:R-:W-:Y:S05]  /*77d0*/  BRA `(.L_x_1319) ;  /* 0x00000d2000007947 */ /* 0x000fea0003800000 */
.L_x_1322:
        /* <DEDUP_REMOVED lines=12> */
.L_x_1325:
        /* <DEDUP_REMOVED lines=11> */
.L_x_1324:
[----:B------:R-:W2:Y:S02]  /*7950*/  LDG.E.64 R2, [R2.64] ;  /* 0x0000002402027981 */ /* 0x000ea4000c1e1b00 */
[----:B--2---:R-:W0:-:S06]  /*7960*/  DSETP.NEU.AND P0, PT, R2, RZ, PT ;  /* 0x000000ff0200722a */ /* 0x004e0c0003f0d000 */
[----:B0-----:R-:W-:Y:S01]  /*7970*/  P2R R22, PR, RZ, 0x1 ;  /* 0x00000001ff167803 */ /* 0x001fe20000000000 */
[----:B------:R-:W-:Y:S05]  /*7980*/  BRA `(.L_x_1319) ;  /* 0x00000b7000007947 */ /* 0x000fea0003800000 */
.L_x_1314:
        /* <DEDUP_REMOVED lines=12> */
.L_x_1328:
[----:B------:R-:W2:Y:S02]  /*7a50*/  LDG.E.128 R4, [R2.64] ;  /* 0x0000002402047981 */ /* 0x000ea4000c1e1d00 */
[----:B--2---:R-:W0:-:S06]  /*7a60*/  DSETP.NEU.AND P0, PT, R6, RZ, PT ;  /* 0x000000ff0600722a */ /* 0x004e0c0003f0d000 */
[----:B0-----:R-:W0:-:S06]  /*7a70*/  DSETP.NEU.OR P0, PT, R4, RZ, P0 ;  /* 0x000000ff0400722a */ /* 0x001e0c000070d400 */
[----:B0-----:R-:W-:Y:S01]  /*7a80*/  P2R R22, PR, RZ, 0x1 ;  /* 0x00000001ff167803 */ /* 0x001fe20000000000 */
[----:B------:R-:W-:Y:S05]  /*7a90*/  BRA `(.L_x_1319) ;  /* 0x00000a6000007947 */ /* 0x000fea0003800000 */
.L_x_1327:
        /* <DEDUP_REMOVED lines=28> */
.L_x_1330:
        /* <DEDUP_REMOVED lines=15> */
.L_x_1329:
[----:B------:R-:W2:Y:S02]  /*7d50*/  LDG.E.U16 R0, [R2.64] ;  /* 0x0000002402007981 */ /* 0x000ea4000c1e1500 */
[----:B--2---:R-:W-:-:S04]  /*7d60*/  PRMT R0, RZ, 0x5410, R0 ;  /* 0x00005410ff007816 */ /* 0x004fc80000000000 */
[----:B------:R-:W-:-:S04]  /*7d70*/  FSETP.NEU.FTZ.AND P0, PT, R0, RZ, PT ;  /* 0x000000ff0000720b */ /* 0x000fc80003f1d000 */
[----:B------:R-:W-:Y:S01]  /*7d80*/  P2R R22, PR, RZ, 0x1 ;  /* 0x00000001ff167803 */ /* 0x000fe20000000000 */
[----:B------:R-:W-:Y:S05]  /*7d90*/  BRA `(.L_x_1319) ;  /* 0x0000076000007947 */ /* 0x000fea0003800000 */
.L_x_1326:
        /* <DEDUP_REMOVED lines=12> */
.L_x_1333:
        /* <DEDUP_REMOVED lines=21> */
.L_x_1337:
[----:B------:R-:W-:Y:S05]  /*7fb0*/  BSYNC B1 ;  /* 0x0000000000017941 */ /* 0x000fea0003800000 */
.L_x_1336:
[----:B------:R-:W-:Y:S01]  /*7fc0*/  LEA R3, R0, 0x3b800000, 0x17 ;  /* 0x3b80000000037811 */ /* 0x000fe200078eb8ff */
[----:B------:R-:W-:-:S05]  /*7fd0*/  IMAD.SHL.U32 R0, R2, 0x100000, RZ ;  /* 0x0010000002007824 */ /* 0x000fca00078e00ff */
[----:B------:R-:W-:Y:S02]  /*7fe0*/  LOP3.LUT R0, R3, R0, R4, 0xfe, !PT ;  /* 0x0000000003007212 */ /* 0x000fe400078efe04 */
.L_x_1335:
[----:B------:R-:W-:Y:S05]  /*7ff0*/  BSYNC B0 ;  /* 0x0000000000007941 */ /* 0x000fea0003800000 */
.L_x_1334:
[----:B------:R-:W-:-:S04]  /*8000*/  FSETP.NEU.FTZ.AND P0, PT, R0, RZ, PT ;  /* 0x000000ff0000720b */ /* 0x000fc80003f1d000 */
[----:B------:R-:W-:Y:S01]  /*8010*/  P2R R22, PR, RZ, 0x1 ;  /* 0x00000001ff167803 */ /* 0x000fe20000000000 */
[----:B------:R-:W-:Y:S05]  /*8020*/  BRA `(.L_x_1319) ;  /* 0x000004d000007947 */ /* 0x000fea0003800000 */
.L_x_1332:
        /* <DEDUP_REMOVED lines=21> */
.L_x_1341:
[----:B------:R-:W-:Y:S05]  /*8180*/  BSYNC B1 ;  /* 0x0000000000017941 */ /* 0x000fea0003800000 */
.L_x_1340:
[----:B------:R-:W-:Y:S01]  /*8190*/  LEA R3, R0, 0x37800000, 0x17 ;  /* 0x3780000000037811 */ /* 0x000fe200078eb8ff */
[----:B------:R-:W-:-:S05]  /*81a0*/  IMAD.SHL.U32 R0, R2, 0x200000, RZ ;  /* 0x0020000002007824 */ /* 0x000fca00078e00ff */
[----:B------:R-:W-:Y:S02]  /*81b0*/  LOP3.LUT R0, R3, R0, R4, 0xfe, !PT ;  /* 0x0000000003007212 */ /* 0x000fe400078efe04 */
.L_x_1339:
[----:B------:R-:W-:Y:S05]  /*81c0*/  BSYNC B0 ;  /* 0x0000000000007941 */ /* 0x000fea0003800000 */
.L_x_1338:
[----:B------:R-:W-:-:S04]  /*81d0*/  FSETP.NEU.FTZ.AND P0, PT, R0, RZ, PT ;  /* 0x000000ff0000720b */ /* 0x000fc80003f1d000 */
[----:B------:R-:W-:Y:S01]  /*81e0*/  P2R R22, PR, RZ, 0x1 ;  /* 0x00000001ff167803 */ /* 0x000fe20000000000 */
[----:B------:R-:W-:Y:S05]  /*81f0*/  BRA `(.L_x_1319) ;  /* 0x0000030000007947 */ /* 0x000fea0003800000 */
.L_x_1331:
        /* <DEDUP_REMOVED lines=14> */
.L_x_1345:
[----:B------:R-:W-:Y:S05]  /*82e0*/  BSYNC B0 ;  /* 0x0000000000007941 */ /* 0x000fea0003800000 */
.L_x_1344:
[----:B------:R-:W-:-:S04]  /*82f0*/  FSETP.NEU.FTZ.AND P0, PT, R0, RZ, PT ;  /* 0x000000ff0000720b */ /* 0x000fc80003f1d000 */
[----:B------:R-:W-:Y:S01]  /*8300*/  P2R R22, PR, RZ, 0x1 ;  /* 0x00000001ff167803 */ /* 0x000fe20000000000 */
[----:B------:R-:W-:Y:S05]  /*8310*/  BRA `(.L_x_1319) ;  /* 0x000001e000007947 */ /* 0x000fea0003800000 */
.L_x_1318:
        /* <DEDUP_REMOVED lines=22> */
.L_x_1343:
[----:B------:R-:W2:Y:S02]  /*8480*/  LDG.E.64 R2, [R2.64] ;  /* 0x0000002402027981 */ /* 0x000ea4000c1e1b00 */
[----:B--2---:R-:W-:-:S04]  /*8490*/  ISETP.NE.U32.AND P0, PT, R2, RZ, PT ;  /* 0x000000ff0200720c */ /* 0x004fc80003f05070 */
[----:B------:R-:W-:-:S04]  /*84a0*/  ISETP.NE.AND.EX P0, PT, R3, RZ, PT, P0 ;  /* 0x000000ff0300720c */ /* 0x000fc80003f05300 */
[----:B------:R-:W-:Y:S01]  /*84b0*/  P2R R22, PR, RZ, 0x1 ;  /* 0x00000001ff167803 */ /* 0x000fe20000000000 */
[----:B------:R-:W-:Y:S05]  /*84c0*/  BRA `(.L_x_1319) ;  /* 0x0000003000007947 */ /* 0x000fea0003800000 */
.L_x_1342:
[----:B------:R-:W2:Y:S02]  /*84d0*/  LDG.E R2, [R2.64] ;  /* 0x0000002402027981 */ /* 0x000ea4000c1e1900 */
[----:B--2---:R-:W-:-:S04]  /*84e0*/  ISETP.NE.AND P0, PT, R2, RZ, PT ;  /* 0x000000ff0200720c */ /* 0x004fc80003f05270 */
[----:B------:R-:W-:Y:S02]  /*84f0*/  P2R R22, PR, RZ, 0x1 ;  /* 0x00000001ff167803 */ /* 0x000fe40000000000 */
.L_x_1319:
        /* <DEDUP_REMOVED lines=17> */
.L_x_1349:
[----:B------:R0:W5:Y:S01]  /*8610*/  LDG.E.U8 R2, [R4.64] ;  /* 0x0000002404027981 */ /* 0x000162000c1e1100 */
[----:B------:R-:W-:Y:S01]  /*8620*/  IMAD.MOV.U32 R3, RZ, RZ, RZ ;  /* 0x000000ffff037224 */ /* 0x000fe200078e00ff */
[----:B------:R-:W-:Y:S05]  /*8630*/  BRA `(.L_x_1351) ;  /* 0x00000d5000007947 */ /* 0x000fea0003800000 */
.L_x_1348:
        /* <DEDUP_REMOVED lines=8> */
.L_x_1353:
[----:B------:R-:W2:Y:S02]  /*86c0*/  LDG.E R2, [R4.64] ;  /* 0x0000002404027981 */ /* 0x000ea4000c1e1900 */
[----:B--2---:R-:W-:Y:S01]  /*86d0*/  SHF.R.S32.HI R3, RZ, 0x1f, R2 ;  /* 0x0000001fff037819 */ /* 0x004fe20000011402 */
[----:B------:R-:W-:Y:S05]  /*86e0*/  BRA `(.L_x_1351) ;  /* 0x00000ca000007947 */ /* 0x000fea0003800000 */
.L_x_1352:
[----:B------:R-:W2:Y:S02]  /*86f0*/  LDG.E.S16 R2, [R4.64] ;  /* 0x0000002404027981 */ /* 0x000ea4000c1e1700 */
[----:B--2---:R-:W-:Y:S01]  /*8700*/  SHF.R.S32.HI R3, RZ, 0x1f, R2 ;  /* 0x0000001fff037819 */ /* 0x004fe20000011402 */
[----:B------:R-:W-:Y:S05]  /*8710*/  BRA `(.L_x_1351) ;  /* 0x00000c7000007947 */ /* 0x000fea0003800000 */
.L_x_1347:
        /* <DEDUP_REMOVED lines=9> */
.L_x_1355:
[----:B------:R-:W2:Y:S02]  /*87b0*/  LDG.E.U16 R4, [R4.64] ;  /* 0x0000002404047981 */ /* 0x000ea4000c1e1500 */
[----:B--2---:R-:W-:-:S06]  /*87c0*/  HADD2.F32 R2, -RZ, R4.H0_H0 ;  /* 0x20000004ff027230 */ /* 0x004fcc0000004100 */
[----:B------:R-:W0:Y:S01]  /*87d0*/  F2I.S64.TRUNC R2, R2 ;  /* 0x0000000200027311 */ /* 0x000e22000020d900 */
[----:B------:R-:W-:Y:S05]  /*87e0*/  BRA `(.L_x_1351) ;  /* 0x00000ba000007947 */ /* 0x000fea0003800000 */
.L_x_1354:
        /* <DEDUP_REMOVED lines=9> */
.L_x_1357:
[----:B------:R-:W2:Y:S02]  /*8880*/  LDG.E.U16 R4, [R4.64] ;  /* 0x0000002404047981 */ /* 0x000ea4000c1e1500 */
[----:B--2---:R-:W-:-:S06]  /*8890*/  HADD2.F32 R2, -RZ, R4.H0_H0 ;  /* 0x20000004ff027230 */ /* 0x004fcc0000004100 */
[----:B------:R-:W0:Y:S01]  /*88a0*/  F2I.S64.TRUNC R2, R2 ;  /* 0x0000000200027311 */ /* 0x000e22000020d900 */
[----:B------:R-:W-:Y:S05]  /*88b0*/  BRA `(.L_x_1351) ;  /* 0x00000ad000007947 */ /* 0x000fea0003800000 */
.L_x_1356:
[----:B------:R-:W2:Y:S02]  /*88c0*/  LDG.E.64 R2, [R4.64] ;  /* 0x0000002404027981 */ /* 0x000ea4000c1e1b00 */
[----:B--2---:R-:W0:Y:S01]  /*88d0*/  F2I.S64.F64.TRUNC R2, R2 ;  /* 0x0000000200027311 */ /* 0x004e22000030d900 */
[----:B------:R-:W-:Y:S05]  /*88e0*/  BRA `(.L_x_1351) ;  /* 0x00000aa000007947 */ /* 0x000fea0003800000 */
.L_x_1346:
        /* <DEDUP_REMOVED lines=13> */
.L_x_1360:
[----:B------:R-:W2:Y:S02]  /*89c0*/  LDG.E.64 R2, [R4.64] ;  /* 0x0000002404027981 */ /* 0x000ea4000c1e1b00 */
[----:B--2---:R-:W0:Y:S01]  /*89d0*/  F2I.S64.F64.TRUNC R2, R2 ;  /* 0x0000000200027311 */ /* 0x004e22000030d900 */
[----:B------:R-:W-:Y:S05]  /*89e0*/  BRA `(.L_x_1351) ;  /* 0x000009a000007947 */ /* 0x000fea0003800000 */
.L_x_1359:
        /* <DEDUP_REMOVED lines=27> */
.L_x_1362:
        /* <DEDUP_REMOVED lines=14> */
.L_x_1361:
[----:B------:R-:W2:Y:S02]  /*8c80*/  LDG.E.U16 R2, [R4.64] ;  /* 0x0000002404027981 */ /* 0x000ea4000c1e1500 */
[----:B--2---:R-:W-:-:S06]  /*8c90*/  PRMT R2, RZ, 0x5410, R2 ;  /* 0x00005410ff027816 */ /* 0x004fcc0000000002 */
[----:B------:R-:W0:Y:S01]  /*8ca0*/  F2I.S64.TRUNC R2, R2 ;  /* 0x0000000200027311 */ /* 0x000e22000020d900 */
[----:B------:R-:W-:Y:S05]  /*8cb0*/  BRA `(.L_x_1351) ;  /* 0x000006d000007947 */ /* 0x000fea0003800000 */
.L_x_1358:
        /* <DEDUP_REMOVED lines=11> */
.L_x_1365:
        /* <DEDUP_REMOVED lines=21> */
.L_x_1369:
[----:B------:R-:W-:Y:S05]  /*8ec0*/  BSYNC B1 ;  /* 0x0000000000017941 */ /* 0x000fea0003800000 */
.L_x_1368:
[----:B------:R-:W-:Y:S01]  /*8ed0*/  IMAD.SHL.U32 R2, R2, 0x100000, RZ ;  /* 0x0010000002027824 */ /* 0x000fe200078e00ff */
[----:B------:R-:W-:-:S04]  /*8ee0*/  LEA R3, R0, 0x3b800000, 0x17 ;  /* 0x3b80000000037811 */ /* 0x000fc800078eb8ff */
[----:B------:R-:W-:Y:S02]  /*8ef0*/  LOP3.LUT R2, R3, R2, R4, 0xfe, !PT ;  /* 0x0000000203027212 */ /* 0x000fe400078efe04 */
.L_x_1367:
[----:B------:R-:W-:Y:S05]  /*8f00*/  BSYNC B0 ;  /* 0x0000000000007941 */ /* 0x000fea0003800000 */
.L_x_1366:
[----:B------:R-:W0:Y:S01]  /*8f10*/  F2I.S64.TRUNC R2, R2 ;  /* 0x0000000200027311 */ /* 0x000e22000020d900 */
[----:B------:R-:W-:Y:S05]  /*8f20*/  BRA `(.L_x_1351) ;  /* 0x0000046000007947 */ /* 0x000fea0003800000 */
.L_x_1364:
        /* <DEDUP_REMOVED lines=21> */
.L_x_1373:
[----:B------:R-:W-:Y:S05]  /*9080*/  BSYNC B1 ;  /* 0x0000000000017941 */ /* 0x000fea0003800000 */
.L_x_1372:
[----:B------:R-:W-:Y:S01]  /*9090*/  IMAD.SHL.U32 R2, R2, 0x200000, RZ ;  /* 0x0020000002027824 */ /* 0x000fe200078e00ff */
[----:B------:R-:W-:-:S04]  /*90a0*/  LEA R3, R0, 0x37800000, 0x17 ;  /* 0x3780000000037811 */ /* 0x000fc800078eb8ff */
[----:B------:R-:W-:Y:S02]  /*90b0*/  LOP3.LUT R2, R3, R2, R4, 0xfe, !PT ;  /* 0x0000000203027212 */ /* 0x000fe400078efe04 */
.L_x_1371:
[----:B------:R-:W-:Y:S05]  /*90c0*/  BSYNC B0 ;  /* 0x0000000000007941 */ /* 0x000fea0003800000 */
.L_x_1370:
[----:B------:R-:W0:Y:S01]  /*90d0*/  F2I.S64.TRUNC R2, R2 ;  /* 0x0000000200027311 */ /* 0x000e22000020d900 */
[----:B------:R-:W-:Y:S05]  /*90e0*/  BRA `(.L_x_1351) ;  /* 0x000002a000007947 */ /* 0x000fea0003800000 */
.L_x_1363:
        /* <DEDUP_REMOVED lines=14> */
.L_x_1377:
[----:B------:R-:W-:Y:S05]  /*91d0*/  BSYNC B0 ;  /* 0x0000000000007941 */ /* 0x000fea0003800000 */
.L_x_1376:
[----:B------:R-:W0:Y:S01]  /*91e0*/  F2I.S64.TRUNC R2, R2 ;  /* 0x0000000200027311 */ /* 0x000e22000020d900 */
[----:B------:R-:W-:Y:S05]  /*91f0*/  BRA `(.L_x_1351) ;  /* 0x0000019000007947 */ /* 0x000fea0003800000 */
.L_x_1350:
        /* <DEDUP_REMOVED lines=21> */
.L_x_1375:
[----:B------:R0:W5:Y:S01]  /*9350*/  LDG.E.64 R2, [R4.64] ;  /* 0x0000002404027981 */ /* 0x000162000c1e1b00 */
[----:B------:R-:W-:Y:S05]  /*9360*/  BRA `(.L_x_1351) ;  /* 0x0000002000007947 */ /* 0x000fea0003800000 */
.L_x_1374:
[----:B------:R0:W5:Y:S01]  /*9370*/  LDG.E R2, [R4.64] ;  /* 0x0000002404027981 */ /* 0x000162000c1e1900 */
[----:B------:R-:W-:-:S03]  /*9380*/  IMAD.MOV.U32 R3, RZ, RZ, RZ ;  /* 0x000000ffff037224 */ /* 0x000fc600078e00ff */
.L_x_1351:
        /* <DEDUP_REMOVED lines=9> */
.L_x_1379:
[----:B------:R-:W-:Y:S05]  /*9420*/  BSYNC B0 ;  /* 0x0000000000007941 */ /* 0x000fea0003800000 */
.L_x_1378:
        /* <DEDUP_REMOVED lines=13> */
.L_x_1383:
[----:B0----5:R-:W-:-:S06]  /*9500*/  PRMT R3, RZ, 0x5410, R19 ;  /* 0x00005410ff037816 */ /* 0x021fcc0000000013 */
[----:B------:R-:W0:Y:S02]  /*9510*/  F2I.S64.TRUNC R2, R3 ;  /* 0x0000000300027311 */ /* 0x000e24000020d900 */
[----:B0-----:R0:W-:Y:S01]  /*9520*/  STG.E.U8 [R16.64], R2 ;  /* 0x0000000210007986 */ /* 0x0011e2000c101124 */
[----:B------:R-:W-:Y:S05]  /*9530*/  BRA `(.L_x_1385) ;  /* 0x00000e4000007947 */ /* 0x000fea0003800000 */
.L_x_1382:
        /* <DEDUP_REMOVED lines=10> */
.L_x_1387:
[----:B-----5:R-:W-:-:S06]  /*95e0*/  PRMT R19, RZ, 0x5410, R19 ;  /* 0x00005410ff137816 */ /* 0x020fcc0000000013 */
[----:B------:R-:W1:Y:S02]  /*95f0*/  F2I.FTZ.TRUNC.NTZ R19, R19 ;  /* 0x0000001300137305 */ /* 0x000e64000021f100 */
[----:B-1----:R1:W-:Y:S01]  /*9600*/  STG.E [R16.64], R19 ;  /* 0x0000001310007986 */ /* 0x0023e2000c101924 */
[----:B------:R-:W-:Y:S05]  /*9610*/  BRA `(.L_x_1385) ;  /* 0x00000d6000007947 */ /* 0x000fea0003800000 */
.L_x_1386:
[----:B-----5:R-:W-:-:S06]  /*9620*/  PRMT R19, RZ, 0x5410, R19 ;  /* 0x00005410ff137816 */ /* 0x020fcc0000000013 */
[----:B------:R-:W1:Y:S02]  /*9630*/  F2I.FTZ.TRUNC.NTZ R19, R19 ;  /* 0x0000001300137305 */ /* 0x000e64000021f100 */
[----:B-1----:R1:W-:Y:S01]  /*9640*/  STG.E.U16 [R16.64], R19 ;  /* 0x0000001310007986 */ /* 0x0023e2000c101524 */
[----:B------:R-:W-:Y:S05]  /*9650*/  BRA `(.L_x_1385) ;  /* 0x00000d2000007947 */ /* 0x000fea0003800000 */
.L_x_1381:
        /* <DEDUP_REMOVED lines=9> */
.L_x_1389:
[----:B-----5:R-:W-:-:S04]  /*96f0*/  PRMT R0, RZ, 0x5410, R19 ;  /* 0x00005410ff007816 */ /* 0x020fc80000000013 */
[----:B------:R-:W-:-:S05]  /*9700*/  F2FP.PACK_AB R0, RZ, R0 ;  /* 0x00000000ff00723e */ /* 0x000fca00000000ff */
[----:B------:R1:W-:Y:S01]  /*9710*/  STG.E.U16 [R16.64], R0 ;  /* 0x0000000010007986 */ /* 0x0003e2000c101524 */
[----:B------:R-:W-:Y:S05]  /*9720*/  BRA `(.L_x_1385) ;  /* 0x00000c5000007947 */ /* 0x000fea0003800000 */
.L_x_1388:
        /* <DEDUP_REMOVED lines=10> */
.L_x_1391:
[----:B-----5:R-:W-:-:S04]  /*97d0*/  PRMT R19, RZ, 0x5410, R19 ;  /* 0x00005410ff137816 */ /* 0x020fc80000000013 */
[----:B0-----:R-:W-:-:S04]  /*97e0*/  F2FP.PACK_AB R3, RZ, R19 ;  /* 0x00000013ff03723e */ /* 0x001fc800000000ff */
[----:B------:R-:W-:-:S05]  /*97f0*/  PRMT R3, R3, 0x5410, RZ ;  /* 0x0000541003037816 */ /* 0x000fca00000000ff */
[----:B------:R0:W-:Y:S01]  /*9800*/  STG.E [R16.64], R3 ;  /* 0x0000000310007986 */ /* 0x0001e2000c101924 */
[----:B------:R-:W-:Y:S05]  /*9810*/  BRA `(.L_x_1385) ;  /* 0x00000b6000007947 */ /* 0x000fea0003800000 */
.L_x_1390:
[----:B0----5:R-:W-:-:S05]  /*9820*/  PRMT R2, RZ, 0x5410, R19 ;  /* 0x00005410ff027816 */ /* 0x021fca0000000013 */
[----:B------:R-:W-:-:S06]  /*9830*/  FMUL.FTZ R2, R2, 1 ;  /* 0x3f80000002027820 */ /* 0x000fcc0000410000 */
[----:B------:R-:W0:Y:S02]  /*9840*/  F2F.F64.F32 R2, R2 ;  /* 0x0000000200027310 */ /* 0x000e240000201800 */
[----:B0-----:R0:W-:Y:S01]  /*9850*/  STG.E.64 [R16.64], R2 ;  /* 0x0000000210007986 */ /* 0x0011e2000c101b24 */
[----:B------:R-:W-:Y:S05]  /*9860*/  BRA `(.L_x_1385) ;  /* 0x00000b1000007947 */ /* 0x000fea0003800000 */
.L_x_1380:
        /* <DEDUP_REMOVED lines=13> */
.L_x_1394:
[----:B-----5:R-:W-:Y:S01]  /*9940*/  PRMT R19, RZ, 0x5410, R19 ;  /* 0x00005410ff137816 */ /* 0x020fe20000000013 */
[----:B------:R-:W-:-:S04]  /*9950*/  CS2R R6, SRZ ;  /* 0x0000000000067805 */ /* 0x000fc8000001ff00 */
[----:B0-----:R-:W-:-:S06]  /*9960*/  FMUL.FTZ R4, R19, 1 ;  /* 0x3f80000013047820 */ /* 0x001fcc0000410000 */
[----:B------:R-:W0:Y:S02]  /*9970*/  F2F.F64.F32 R4, R4 ;  /* 0x0000000400047310 */ /* 0x000e240000201800 */
[----:B0-----:R0:W-:Y:S01]  /*9980*/  STG.E.128 [R16.64], R4 ;  /* 0x0000000410007986 */ /* 0x0011e2000c101d24 */
[----:B------:R-:W-:Y:S05]  /*9990*/  BRA `(.L_x_1385) ;  /* 0x000009e000007947 */ /* 0x000fea0003800000 */
.L_x_1393:
        /* <DEDUP_REMOVED lines=21> */
.L_x_1398:
[----:B------:R-:W-:Y:S05]  /*9af0*/  BSYNC B0 ;  /* 0x0000000000007941 */ /* 0x000fea0003800000 */
.L_x_1397:
[----:B------:R-:W-:-:S05]  /*9b00*/  LOP3.LUT R3, R0, R3, RZ, 0xfc, !PT ;  /* 0x0000000300037212 */ /* 0x000fca00078efcff */
[----:B------:R0:W-:Y:S01]  /*9b10*/  STG.E.U8 [R16.64], R3 ;  /* 0x0000000310007986 */ /* 0x0001e2000c101124 */
[----:B------:R-:W-:Y:S05]  /*9b20*/  BRA `(.L_x_1385) ;  /* 0x0000085000007947 */ /* 0x000fea0003800000 */
.L_x_1396:
        /* <DEDUP_REMOVED lines=13> */
.L_x_1400:
[----:B------:R-:W-:Y:S01]  /*9c00*/  IMAD.MOV.U32 R0, RZ, RZ, 0x7f ;  /* 0x0000007fff007424 */ /* 0x000fe200078e00ff */
[----:B------:R-:W-:-:S04]  /*9c10*/  ISETP.GT.U32.AND P0, PT, R2, 0x7f800000, PT ;  /* 0x7f8000000200780c */ /* 0x000fc80003f04070 */
[----:B------:R-:W-:-:S04]  /*9c20*/  SEL R0, R0, 0x7c, P0 ;  /* 0x0000007c00007807 */ /* 0x000fc80000000000 */
.L_x_1401:
[----:B------:R-:W-:Y:S05]  /*9c30*/  BSYNC B0 ;  /* 0x0000000000007941 */ /* 0x000fea0003800000 */
.L_x_1399:
[----:B------:R-:W-:-:S04]  /*9c40*/  LOP3.LUT R2, R19, 0x80000000, RZ, 0xc0, !PT ;  /* 0x8000000013027812 */ /* 0x000fc800078ec0ff */
[----:B------:R-:W-:-:S04]  /*9c50*/  SHF.R.U32.HI R3, RZ, 0x18, R2 ;  /* 0x00000018ff037819 */ /* 0x000fc80000011602 */
[----:B------:R-:W-:-:S05]  /*9c60*/  LOP3.LUT R3, R0, R3, RZ, 0xfc, !PT ;  /* 0x0000000300037212 */ /* 0x000fca00078efcff */
[----:B------:R0:W-:Y:S01]  /*9c70*/  STG.E.U8 [R16.64], R3 ;  /* 0x0000000310007986 */ /* 0x0001e2000c101124 */
[----:B------:R-:W-:Y:S05]  /*9c80*/  BRA `(.L_x_1385) ;  /* 0x000006f000007947 */ /* 0x000fea0003800000 */
.L_x_1395:
[----:B-----5:R1:W-:Y:S01]  /*9c90*/  STG.E.U16 [R16.64], R19 ;  /* 0x0000001310007986 */ /* 0x0203e2000c101524 */
[----:B------:R-:W-:Y:S05]  /*9ca0*/  BRA `(.L_x_1385) ;  /* 0x000006d000007947 */ /* 0x000fea0003800000 */
.L_x_1392:
        /* <DEDUP_REMOVED lines=12> */
.L_x_1404:
        /* <DEDUP_REMOVED lines=17> */
.L_x_1407:
[----:B------:R-:W-:-:S04]  /*9e80*/  LOP3.LUT R2, R19, 0x80000000, RZ, 0xc0, !PT ;  /* 0x8000000013027812 */ /* 0x000fc800078ec0ff */
[----:B------:R-:W-:-:S04]  /*9e90*/  SHF.R.U32.HI R3, RZ, 0x18, R2 ;  /* 0x00000018ff037819 */ /* 0x000fc80000011602 */
[----:B------:R-:W-:-:S04]  /*9ea0*/  LOP3.LUT R0, R0, R3, RZ, 0xfc, !PT ;  /* 0x0000000300007212 */ /* 0x000fc800078efcff */
[----:B------:R-:W-:Y:S02]  /*9eb0*/  PRMT R8, R0, 0x7610, R8 ;  /* 0x0000761000087816 */ /* 0x000fe40000000008 */
.L_x_1406:
[----:B------:R-:W-:Y:S05]  /*9ec0*/  BSYNC B0 ;  /* 0x0000000000007941 */ /* 0x000fea0003800000 */
.L_x_1405:
[----:B------:R0:W-:Y:S01]  /*9ed0*/  STG.E.U8 [R16.64], R8 ;  /* 0x0000000810007986 */ /* 0x0001e2000c101124 */
[----:B------:R-:W-:Y:S05]  /*9ee0*/  BRA `(.L_x_1385) ;  /* 0x0000049000007947 */ /* 0x000fea0003800000 */
.L_x_1403:
        /* <DEDUP_REMOVED lines=17> */
.L_x_1410:
[----:B------:R-:W-:-:S04]  /*a000*/  LOP3.LUT R2, R19, 0x80000000, RZ, 0xc0, !PT ;  /* 0x8000000013027812 */ /* 0x000fc800078ec0ff */
[----:B------:R-:W-:-:S04]  /*a010*/  SHF.R.U32.HI R3, RZ, 0x18, R2 ;  /* 0x00000018ff037819 */ /* 0x000fc80000011602 */
[----:B------:R-:W-:-:S04]  /*a020*/  LOP3.LUT R0, R0, R3, RZ, 0xfc, !PT ;  /* 0x0000000300007212 */ /* 0x000fc800078efcff */
[----:B------:R-:W-:Y:S02]  /*a030*/  PRMT R8, R0, 0x7610, R8 ;  /* 0x0000761000087816 */ /* 0x000fe40000000008 */
.L_x_1409:
[----:B------:R-:W-:Y:S05]  /*a040*/  BSYNC B0 ;  /* 0x0000000000007941 */ /* 0x000fea0003800000 */
.L_x_1408:
[----:B------:R0:W-:Y:S01]  /*a050*/  STG.E.U8 [R16.64], R8 ;  /* 0x0000000810007986 */ /* 0x0001e2000c101124 */
[----:B------:R-:W-:Y:S05]  /*a060*/  BRA `(.L_x_1385) ;  /* 0x0000031000007947 */ /* 0x000fea0003800000 */
.L_x_1402:
        /* <DEDUP_REMOVED lines=22> */
.L_x_1384:
        /* <DEDUP_REMOVED lines=20> */
.L_x_1412:
[----:B0----5:R-:W-:-:S06]  /*a310*/  PRMT R2, RZ, 0x5410, R19 ;  /* 0x00005410ff027816 */ /* 0x021fcc0000000013 */
[----:B------:R-:W0:Y:S02]  /*a320*/  F2I.U64.TRUNC R2, R2 ;  /* 0x0000000200027311 */ /* 0x000e24000020d800 */
[----:B0-----:R0:W-:Y:S01]  /*a330*/  STG.E.64 [R16.64], R2 ;  /* 0x0000000210007986 */ /* 0x0011e2000c101b24 */
[----:B------:R-:W-:Y:S05]  /*a340*/  BRA `(.L_x_1385) ;  /* 0x0000003000007947 */ /* 0x000fea0003800000 */
.L_x_1411:
[----:B-----5:R-:W-:-:S06]  /*a350*/  PRMT R19, RZ, 0x5410, R19 ;  /* 0x00005410ff137816 */ /* 0x020fcc0000000013 */
[----:B------:R-:W1:Y:S02]  /*a360*/  F2I.FTZ.U32.TRUNC.NTZ R19, R19 ;  /* 0x0000001300137305 */ /* 0x000e64000021f000 */
[----:B-1----:R1:W-:Y:S02]  /*a370*/  STG.E [R16.64], R19 ;  /* 0x0000001310007986 */ /* 0x0023e4000c101924 */
.L_x_1385:
        /* <DEDUP_REMOVED lines=284> */
.L_x_1413:
        /* <DEDUP_REMOVED lines=21> */
.L_x_1417:
[----:B------:R-:W2:Y:S02]  /*b690*/  LDG.E.U8 R2, [R2.64] ;  /* 0x0000002402027981 */ /* 0x000ea4000c1e1100 */
[----:B--2---:R-:W0:Y:S02]  /*b6a0*/  I2F.U16 R0, R2 ;  /* 0x0000000200007306 */ /* 0x004e240000101000 */
[----:B0-----:R-:W-:-:S04]  /*b6b0*/  F2FP.BF16.PACK_AB R0, RZ, R0 ;  /* 0x00000000ff00723e */ /* 0x001fc800000010ff */
[----:B------:R-:W-:Y:S01]  /*b6c0*/  PRMT R19, R0, 0x7610, R19 ;  /* 0x0000761000137816 */ /* 0x000fe20000000013 */
[----:B------:R-:W-:Y:S05]  /*b6d0*/  BRA `(.L_x_1419) ;  /* 0x00000f0000007947 */ /* 0x000fea0003800000 */
.L_x_1416:
        /* <DEDUP_REMOVED lines=11> */
.L_x_1421:
[----:B------:R-:W2:Y:S02]  /*b790*/  LDG.E R2, [R2.64] ;  /* 0x0000002402027981 */ /* 0x000ea4000c1e1900 */
[----:B--2---:R-:W0:Y:S02]  /*b7a0*/  I2F R0, R2 ;  /* 0x0000000200007306 */ /* 0x004e240000201400 */
[----:B0-----:R-:W-:-:S04]  /*b7b0*/  F2FP.BF16.PACK_AB R0, RZ, R0 ;  /* 0x00000000ff00723e */ /* 0x001fc800000010ff */
[----:B------:R-:W-:Y:S01]  /*b7c0*/  PRMT R19, R0, 0x7610, R19 ;  /* 0x0000761000137816 */ /* 0x000fe20000000013 */
[----:B------:R-:W-:Y:S05]  /*b7d0*/  BRA `(.L_x_1419) ;  /* 0x00000e0000007947 */ /* 0x000fea0003800000 */
.L_x_1420:
[----:B------:R-:W2:Y:S02]  /*b7e0*/  LDG.E.U16 R2, [R2.64] ;  /* 0x0000002402027981 */ /* 0x000ea4000c1e1500 */
[----:B--2---:R-:W0:Y:S02]  /*b7f0*/  I2F.S16 R0, R2 ;  /* 0x0000000200007306 */ /* 0x004e240000101400 */
[----:B0-----:R-:W-:-:S04]  /*b800*/  F2FP.BF16.PACK_AB R0, RZ, R0 ;  /* 0x00000000ff00723e */ /* 0x001fc800000010ff */
[----:B------:R-:W-:Y:S01]  /*b810*/  PRMT R19, R0, 0x7610, R19 ;  /* 0x0000761000137816 */ /* 0x000fe20000000013 */
[----:B------:R-:W-:Y:S05]  /*b820*/  BRA `(.L_x_1419) ;  /* 0x00000db000007947 */ /* 0x000fea0003800000 */
.L_x_1415:
        /* <DEDUP_REMOVED lines=9> */
.L_x_1423:
[----:B------:R-:W2:Y:S02]  /*b8c0*/  LDG.E.U16 R0, [R2.64] ;  /* 0x0000002402007981 */ /* 0x000ea4000c1e1500 */
[----:B--2---:R-:W-:-:S05]  /*b8d0*/  HADD2.F32 R0, -RZ, R0.H0_H0 ;  /* 0x20000000ff007230 */ /* 0x004fca0000004100 */
[----:B------:R-:W-:-:S04]  /*b8e0*/  F2FP.BF16.PACK_AB R0, RZ, R0 ;  /* 0x00000000ff00723e */ /* 0x000fc800000010ff */
[----:B------:R-:W-:Y:S01]  /*b8f0*/  PRMT R19, R0, 0x7610, R19 ;  /* 0x0000761000137816 */ /* 0x000fe20000000013 */
[----:B------:R-:W-:Y:S05]  /*b900*/  BRA `(.L_x_1419) ;  /* 0x00000cd000007947 */ /* 0x000fea0003800000 */
.L_x_1422:
        /* <DEDUP_REMOVED lines=9> */
.L_x_1425:
[----:B------:R-:W2:Y:S02]  /*b9a0*/  LDG.E.U16 R2, [R2.64] ;  /* 0x0000002402027981 */ /* 0x000ea4000c1e1500 */
[----:B--2---:R-:W-:-:S05]  /*b9b0*/  HADD2.F32 R0, -RZ, R2.H0_H0 ;  /* 0x20000002ff007230 */ /* 0x004fca0000004100 */
[----:B------:R-:W-:-:S04]  /*b9c0*/  F2FP.BF16.PACK_AB R0, RZ, R0 ;  /* 0x00000000ff00723e */ /* 0x000fc800000010ff */
[----:B------:R-:W-:Y:S01]  /*b9d0*/  PRMT R19, R0, 0x7610, R19 ;  /* 0x0000761000137816 */ /* 0x000fe20000000013 */
[----:B------:R-:W-:Y:S05]  /*b9e0*/  BRA `(.L_x_1419) ;  /* 0x00000bf000007947 */ /* 0x000fea0003800000 */
.L_x_1424:
[----:B------:R-:W2:Y:S02]  /*b9f0*/  LDG.E.64 R2, [R2.64] ;  /* 0x0000002402027981 */ /* 0x000ea4000c1e1b00 */
[----:B--2---:R-:W0:Y:S01]  /*ba00*/  F2F.F32.F64 R0, R2 ;  /* 0x0000000200007310 */ /* 0x004e220000301000 */
[----:B------:R-:W0:-:S14]  /*ba10*/  DSETP.GEU.AND P0, PT, |R2|, c[0x2][0x0], PT ;  /* 0x008000000200762a */ /* 0x000e1c0003f0e200 */
[----:B0-----:R-:W-:-:S05]  /*ba20*/  @!P0 FMUL R0, R0, 1.175494350822287508e-38 ;  /* 0x0080000000008820 */ /* 0x001fca0000400000 */
[----:B------:R-:W-:-:S04]  /*ba30*/  F2FP.BF16.PACK_AB R0, RZ, R0 ;  /* 0x00000000ff00723e */ /* 0x000fc800000010ff */
[----:B------:R-:W-:Y:S01]  /*ba40*/  PRMT R19, R0, 0x7610, R19 ;  /* 0x0000761000137816 */ /* 0x000fe20000000013 */
[----:B------:R-:W-:Y:S05]  /*ba50*/  BRA `(.L_x_1419) ;  /* 0x00000b8000007947 */ /* 0x000fea0003800000 */
.L_x_1414:
        /* <DEDUP_REMOVED lines=14> */
.L_x_1428:
[----:B------:R-:W2:Y:S02]  /*bb40*/  LDG.E.64 R2, [R2.64] ;  /* 0x0000002402027981 */ /* 0x000ea4000c1e1b00 */
[----:B--2---:R-:W0:Y:S01]  /*bb50*/  F2F.F32.F64 R0, R2 ;  /* 0x0000000200007310 */ /* 0x004e220000301000 */
[----:B------:R-:W0:-:S14]  /*bb60*/  DSETP.GEU.AND P0, PT, |R2|, c[0x2][0x0], PT ;  /* 0x008000000200762a */ /* 0x000e1c0003f0e200 */
[----:B0-----:R-:W-:-:S05]  /*bb70*/  @!P0 FMUL R0, R0, 1.175494350822287508e-38 ;  /* 0x0080000000008820 */ /* 0x001fca0000400000 */
[----:B------:R-:W-:-:S04]  /*bb80*/  F2FP.BF16.PACK_AB R0, RZ, R0 ;  /* 0x00000000ff00723e */ /* 0x000fc800000010ff */
[----:B------:R-:W-:Y:S01]  /*bb90*/  PRMT R19, R0, 0x7610, R19 ;  /* 0x0000761000137816 */ /* 0x000fe20000000013 */
[----:B------:R-:W-:Y:S05]  /*bba0*/  BRA `(.L_x_1419) ;  /* 0x00000a3000007947 */ /* 0x000fea0003800000 */
.L_x_1427:
        /* <DEDUP_REMOVED lines=28> */
.L_x_1430:
        /* <DEDUP_REMOVED lines=15> */
.L_x_1429:
[----:B------:R0:W5:Y:S01]  /*be60*/  LDG.E.U16 R19, [R2.64] ;  /* 0x0000002402137981 */ /* 0x000162000c1e1500 */
[----:B------:R-:W-:Y:S05]  /*be70*/  BRA `(.L_x_1419) ;  /* 0x0000076000007947 */ /* 0x000fea0003800000 */
.L_x_1426:
        /* <DEDUP_REMOVED lines=12> */
.L_x_1433:
        /* <DEDUP_REMOVED lines=21> */
.L_x_1437:
[----:B------:R-:W-:Y:S05]  /*c090*/  BSYNC B1 ;  /* 0x0000000000017941 */ /* 0x000fea0003800000 */
.L_x_1436:
[----:B------:R-:W-:Y:S01]  /*c0a0*/  LEA R3, R0, 0x3b800000, 0x17 ;  /* 0x3b80000000037811 */ /* 0x000fe200078eb8ff */
[----:B------:R-:W-:-:S05]  /*c0b0*/  IMAD.SHL.U32 R0, R2, 0x100000, RZ ;  /* 0x0010000002007824 */ /* 0x000fca00078e00ff */
[----:B------:R-:W-:Y:S02]  /*c0c0*/  LOP3.LUT R0, R3, R0, R4, 0xfe, !PT ;  /* 0x0000000003007212 */ /* 0x000fe400078efe04 */
.L_x_1435:
[----:B------:R-:W-:Y:S05]  /*c0d0*/  BSYNC B0 ;  /* 0x0000000000007941 */ /* 0x000fea0003800000 */
.L_x_1434:
[----:B------:R-:W-:-:S04]  /*c0e0*/  F2FP.BF16.PACK_AB R0, RZ, R0 ;  /* 0x00000000ff00723e */ /* 0x000fc800000010ff */
[----:B------:R-:W-:Y:S01]  /*c0f0*/  PRMT R19, R0, 0x7610, R19 ;  /* 0x0000761000137816 */ /* 0x000fe20000000013 */
[----:B------:R-:W-:Y:S05]  /*c100*/  BRA `(.L_x_1419) ;  /* 0x000004d000007947 */ /* 0x000fea0003800000 */
.L_x_1432:
        /* <DEDUP_REMOVED lines=21> */
.L_x_1441:
[----:B------:R-:W-:Y:S05]  /*c260*/  BSYNC B1 ;  /* 0x0000000000017941 */ /* 0x000fea0003800000 */
.L_x_1440:
[----:B------:R-:W-:Y:S01]  /*c270*/  LEA R3, R0, 0x37800000, 0x17 ;  /* 0x3780000000037811 */ /* 0x000fe200078eb8ff */
[----:B------:R-:W-:-:S05]  /*c280*/  IMAD.SHL.U32 R0, R2, 0x200000, RZ ;  /* 0x0020000002007824 */ /* 0x000fca00078e00ff */
[----:B------:R-:W-:Y:S02]  /*c290*/  LOP3.LUT R0, R3, R0, R4, 0xfe, !PT ;  /* 0x0000000003007212 */ /* 0x000fe400078efe04 */
.L_x_1439:
[----:B------:R-:W-:Y:S05]  /*c2a0*/  BSYNC B0 ;  /* 0x0000000000007941 */ /* 0x000fea0003800000 */
.L_x_1438:
[----:B------:R-:W-:-:S04]  /*c2b0*/  F2FP.BF16.PACK_AB R0, RZ, R0 ;  /* 0x00000000ff00723e */ /* 0x000fc800000010ff */
[----:B------:R-:W-:Y:S01]  /*c2c0*/  PRMT R19, R0, 0x7610, R19 ;  /* 0x0000761000137816 */ /* 0x000fe20000000013 */
[----:B------:R-:W-:Y:S05]  /*c2d0*/  BRA `(.L_x_1419) ;  /* 0x0000030000007947 */ /* 0x000fea0003800000 */
.L_x_1431:
        /* <DEDUP_REMOVED lines=14> */
.L_x_1445:
[----:B------:R-:W-:Y:S05]  /*c3c0*/  BSYNC B0 ;  /* 0x0000000000007941 */ /* 0x000fea0003800000 */
.L_x_1444:
[----:B------:R-:W-:-:S04]  /*c3d0*/  F2FP.BF16.PACK_AB R0, RZ, R0 ;  /* 0x00000000ff00723e */ /* 0x000fc800000010ff */
[----:B------:R-:W-:Y:S01]  /*c3e0*/  PRMT R19, R0, 0x7610, R19 ;  /* 0x0000761000137816 */ /* 0x000fe20000000013 */
[----:B------:R-:W-:Y:S05]  /*c3f0*/  BRA `(.L_x_1419) ;  /* 0x000001e000007947 */ /* 0x000fea0003800000 */
.L_x_1418:
        /* <DEDUP_REMOVED lines=21> */
.L_x_1443:
[----:B------:R-:W2:Y:S02]  /*c550*/  LDG.E.64 R2, [R2.64] ;  /* 0x0000002402027981 */ /* 0x000ea4000c1e1b00 */
[----:B--2---:R-:W0:Y:S02]  /*c560*/  I2F.U64 R0, R2 ;  /* 0x0000000200007312 */ /* 0x004e240000301000 */
[----:B0-----:R-:W-:-:S04]  /*c570*/  F2FP.BF16.PACK_AB R0, RZ, R0 ;  /* 0x00000000ff00723e */ /* 0x001fc800000010ff */
[----:B------:R-:W-:Y:S01]  /*c580*/  PRMT R19, R0, 0x7610, R19 ;  /* 0x0000761000137816 */ /* 0x000fe20000000013 */
[----:B------:R-:W-:Y:S05]  /*c590*/  BRA `(.L_x_1419) ;  /* 0x0000004000007947 */ /* 0x000fea0003800000 */
.L_x_1442:
[----:B------:R-:W2:Y:S02]  /*c5a0*/  LDG.E R2, [R2.64] ;  /* 0x0000002402027981 */ /* 0x000ea4000c1e1900 */
[----:B--2---:R-:W0:Y:S02]  /*c5b0*/  I2F.U32 R0, R2 ;  /* 0x0000000200007306 */ /* 0x004e240000201000 */
[----:B0-----:R-:W-:-:S04]  /*c5c0*/  F2FP.BF16.PACK_AB R0, RZ, R0 ;  /* 0x00000000ff00723e */ /* 0x001fc800000010ff */
[----:B------:R-:W-:Y:S02]  /*c5d0*/  PRMT R19, R0, 0x7610, R19 ;  /* 0x0000761000137816 */ /* 0x000fe40000000013 */
.L_x_1419:
        /* <DEDUP_REMOVED lines=18> */
.L_x_1449:
[----:B------:R-:W2:Y:S02]  /*c700*/  LDG.E.U8 R2, [R2.64] ;  /* 0x0000002402027981 */ /* 0x000ea4000c1e1100 */
[----:B--2---:R-:W-:-:S04]  /*c710*/  ISETP.NE.AND P0, PT, R2, RZ, PT ;  /* 0x000000ff0200720c */ /* 0x004fc80003f05270 */
[----:B------:R-:W-:Y:S01]  /*c720*/  P2R R22, PR, RZ, 0x1 ;  /* 0x00000001ff167803 */ /* 0x000fe20000000000 */
[----:B------:R-:W-:Y:S05]  /*c730*/  BRA `(.L_x_1451) ;  /* 0x00000f4000007947 */ /* 0x000fea0003800000 */
.L_x_1448:
        /* <DEDUP_REMOVED lines=11> */
.L_x_1453:
[----:B------:R-:W2:Y:S02]  /*c7f0*/  LDG.E R2, [R2.64] ;  /* 0x0000002402027981 */ /* 0x000ea4000c1e1900 */
[----:B--2---:R-:W-:-:S04]  /*c800*/  ISETP.NE.AND P0, PT, R2, RZ, PT ;  /* 0x000000ff0200720c */ /* 0x004fc80003f05270 */
[----:B------:R-:W-:Y:S01]  /*c810*/  P2R R22, PR, RZ, 0x1 ;  /* 0x00000001ff167803 */ /* 0x000fe20000000000 */
[----:B------:R-:W-:Y:S05]  /*c820*/  BRA `(.L_x_1451) ;  /* 0x00000e5000007947 */ /* 0x000fea0003800000 */
.L_x_1452:
[----:B------:R-:W2:Y:S02]  /*c830*/  LDG.E.U16 R2, [R2.64] ;  /* 0x0000002402027981 */ /* 0x000ea4000c1e1500 */
[----:B--2---:R-:W-:-:S04]  /*c840*/  ISETP.NE.AND P0, PT, R2, RZ, PT ;  /* 0x000000ff0200720c */ /* 0x004fc80003f05270 */
[----:B------:R-:W-:Y:S01]  /*c850*/  P2R R22, PR, RZ, 0x1 ;  /* 0x00000001ff167803 */ /* 0x000fe20000000000 */
[----:B------:R-:W-:Y:S05]  /*c860*/  BRA `(.L_x_1451) ;  /* 0x00000e1000007947 */ /* 0x000fea0003800000 */
.L_x_1447:
        /* <DEDUP_REMOVED lines=10> */
.L_x_1455:
[----:B------:R-:W2:Y:S02]  /*c910*/  LDG.E.U16 R0, [R2.64] ;  /* 0x0000002402007981 */ /* 0x000ea4000c1e1500 */
[----:B--2---:R-:W-:-:S05]  /*c920*/  HADD2.F32 R0, -RZ, R0.H0_H0 ;  /* 0x20000000ff007230 */ /* 0x004fca0000004100 */
[----:B------:R-:W-:-:S04]  /*c930*/  FSETP.NEU.FTZ.AND P0, PT, R0, RZ, PT ;  /* 0x000000ff0000720b */ /* 0x000fc80003f1d000 */
[----:B------:R-:W-:Y:S01]  /*c940*/  P2R R22, PR, RZ, 0x1 ;  /* 0x00000001ff167803 */ /* 0x000fe20000000000 */
[----:B------:R-:W-:Y:S05]  /*c950*/  BRA `(.L_x_1451) ;  /* 0x00000d2000007947 */ /* 0x000fea0003800000 */
.L_x_1454:
        /* <DEDUP_REMOVED lines=12> */
.L_x_1457:
        /* <DEDUP_REMOVED lines=11> */
.L_x_1456:
[----:B------:R-:W2:Y:S02]  /*cad0*/  LDG.E.64 R2, [R2.64] ;  /* 0x0000002402027981 */ /* 0x000ea4000c1e1b00 */
[----:B--2---:R-:W0:-:S06]  /*cae0*/  DSETP.NEU.AND P0, PT, R2, RZ, PT ;  /* 0x000000ff0200722a */ /* 0x004e0c0003f0d000 */
[----:B0-----:R-:W-:Y:S01]  /*caf0*/  P2R R22, PR, RZ, 0x1 ;  /* 0x00000001ff167803 */ /* 0x001fe20000000000 */
[----:B------:R-:W-:Y:S05]  /*cb00*/  BRA `(.L_x_1451) ;  /* 0x00000b7000007947 */ /* 0x000fea0003800000 */
.L_x_1446:
        /* <DEDUP_REMOVED lines=12> */
.L_x_1460:
[----:B------:R-:W2:Y:S02]  /*cbd0*/  LDG.E.128 R4, [R2.64] ;  /* 0x0000002402047981 */ /* 0x000ea4000c1e1d00 */
[----:B--2---:R-:W0:-:S06]  /*cbe0*/  DSETP.NEU.AND P0, PT, R6, RZ, PT ;  /* 0x000000ff0600722a */ /* 0x004e0c0003f0d000 */
[----:B0-----:R-:W0:-:S06]  /*cbf0*/  DSETP.NEU.OR P0, PT, R4, RZ, P0 ;  /* 0x000000ff0400722a */ /* 0x001e0c000070d400 */
[----:B0-----:R-:W-:Y:S01]  /*cc00*/  P2R R22, PR, RZ, 0x1 ;  /* 0x00000001ff167803 */ /* 0x001fe20000000000 */
[----:B------:R-:W-:Y:S05]  /*cc10*/  BRA `(.L_x_1451) ;  /* 0x00000a6000007947 */ /* 0x000fea0003800000 */
.L_x_1459:
        /* <DEDUP_REMOVED lines=28> */
.L_x_1462:
        /* <DEDUP_REMOVED lines=15> */
.L_x_1461:
[----:B------:R-:W2:Y:S02]  /*ced0*/  LDG.E.U16 R0, [R2.64] ;  /* 0x0000002402007981 */ /* 0x000ea4000c1e1500 */
[----:B--2---:R-:W-:-:S04]  /*cee0*/  PRMT R0, RZ, 0x5410, R0 ;  /* 0x00005410ff007816 */ /* 0x004fc80000000000 */
[----:B------:R-:W-:-:S04]  /*cef0*/  FSETP.NEU.FTZ.AND P0, PT, R0, RZ, PT ;  /* 0x000000ff0000720b */ /* 0x000fc80003f1d000 */
[----:B------:R-:W-:Y:S01]  /*cf00*/  P2R R22, PR, RZ, 0x1 ;  /* 0x00000001ff167803 */ /* 0x000fe20000000000 */
[----:B------:R-:W-:Y:S05]  /*cf10*/  BRA `(.L_x_1451) ;  /* 0x0000076000007947 */ /* 0x000fea0003800000 */
.L_x_1458:
        /* <DEDUP_REMOVED lines=12> */
.L_x_1465:
        /* <DEDUP_REMOVED lines=21> */
.L_x_1469:
[----:B------:R-:W-:Y:S05]  /*d130*/  BSYNC B1 ;  /* 0x0000000000017941 */ /* 0x000fea0003800000 */
.L_x_1468:
[----:B------:R-:W-:Y:S01]  /*d140*/  LEA R3, R0, 0x3b800000, 0x17 ;  /* 0x3b80000000037811 */ /* 0x000fe200078eb8ff */
[----:B------:R-:W-:-:S05]  /*d150*/  IMAD.SHL.U32 R0, R2, 0x100000, RZ ;  /* 0x0010000002007824 */ /* 0x000fca00078e00ff */
[----:B------:R-:W-:Y:S02]  /*d160*/  LOP3.LUT R0, R3, R0, R4, 0xfe, !PT ;  /* 0x0000000003007212 */ /* 0x000fe400078efe04 */
.L_x_1467:
[----:B------:R-:W-:Y:S05]  /*d170*/  BSYNC B0 ;  /* 0x0000000000007941 */ /* 0x000fea0003800000 */
.L_x_1466:
[----:B------:R-:W-:-:S04]  /*d180*/  FSETP.NEU.FTZ.AND P0, PT, R0, RZ, PT ;  /* 0x000000ff0000720b */ /* 0x000fc80003f1d000 */
[----:B------:R-:W-:Y:S01]  /*d190*/  P2R R22, PR, RZ, 0x1 ;  /* 0x00000001ff167803 */ /* 0x000fe20000000000 */
[----:B------:R-:W-:Y:S05]  /*d1a0*/  BRA `(.L_x_1451) ;  /* 0x000004d000007947 */ /* 0x000fea0003800000 */
.L_x_1464:
        /* <DEDUP_REMOVED lines=21> */
.L_x_1473:
[----:B------:R-:W-:Y:S05]  /*d300*/  BSYNC B1 ;  /* 0x0000000000017941 */ /* 0x000fea0003800000 */
.L_x_1472:
[----:B------:R-:W-:Y:S01]  /*d310*/  LEA R3, R0, 0x37800000, 0x17 ;  /* 0x3780000000037811 */ /* 0x000fe200078eb8ff */
[----:B------:R-:W-:-:S05]  /*d320*/  IMAD.SHL.U32 R0, R2, 0x200000, RZ ;  /* 0x0020000002007824 */ /* 0x000fca00078e00ff */
[----:B------:R-:W-:Y:S02]  /*d330*/  LOP3.LUT R0, R3, R0, R4, 0xfe, !PT ;  /* 0x0000000003007212 */ /* 0x000fe400078efe04 */
.L_x_1471:
[----:B------:R-:W-:Y:S05]  /*d340*/  BSYNC B0 ;  /* 0x0000000000007941 */ /* 0x000fea0003800000 */
.L_x_1470:
[----:B------:R-:W-:-:S04]  /*d350*/  FSETP.NEU.FTZ.AND P0, PT, R0, RZ, PT ;  /* 0x000000ff0000720b */ /* 0x000fc80003f1d000 */
[----:B------:R-:W-:Y:S01]  /*d360*/  P2R R22, PR, RZ, 0x1 ;  /* 0x00000001ff167803 */ /* 0x000fe20000000000 */
[----:B------:R-:W-:Y:S05]  /*d370*/  BRA `(.L_x_1451) ;  /* 0x0000030000007947 */ /* 0x000fea0003800000 */
.L_x_1463:
        /* <DEDUP_REMOVED lines=14> */
.L_x_1477:
[----:B------:R-:W-:Y:S05]  /*d460*/  BSYNC B0 ;  /* 0x0000000000007941 */ /* 0x000fea0003800000 */
.L_x_1476:
[----:B------:R-:W-:-:S04]  /*d470*/  FSETP.NEU.FTZ.AND P0, PT, R0, RZ, PT ;  /* 0x000000ff0000720b */ /* 0x000fc80003f1d000 */
[----:B------:R-:W-:Y:S01]  /*d480*/  P2R R22, PR, RZ, 0x1 ;  /* 0x00000001ff167803 */ /* 0x000fe20000000000 */
[----:B------:R-:W-:Y:S05]  /*d490*/  BRA `(.L_x_1451) ;  /* 0x000001e000007947 */ /* 0x000fea0003800000 */
.L_x_1450:
        /* <DEDUP_REMOVED lines=22> */
.L_x_1475:
[----:B------:R-:W2:Y:S02]  /*d600*/  LDG.E.64 R2, [R2.64] ;  /* 0x0000002402027981 */ /* 0x000ea4000c1e1b00 */
[----:B--2---:R-:W-:-:S04]  /*d610*/  ISETP.NE.U32.AND P0, PT, R2, RZ, PT ;  /* 0x000000ff0200720c */ /* 0x004fc80003f05070 */
[----:B------:R-:W-:-:S04]  /*d620*/  ISETP.NE.AND.EX P0, PT, R3, RZ, PT, P0 ;  /* 0x000000ff0300720c */ /* 0x000fc80003f05300 */
[----:B------:R-:W-:Y:S01]  /*d630*/  P2R R22, PR, RZ, 0x1 ;  /* 0x00000001ff167803 */ /* 0x000fe20000000000 */
[----:B------:R-:W-:Y:S05]  /*d640*/  BRA `(.L_x_1451) ;  /* 0x0000003000007947 */ /* 0x000fea0003800000 */
.L_x_1474:
[----:B------:R-:W2:Y:S02]  /*d650*/  LDG.E R2, [R2.64] ;  /* 0x0000002402027981 */ /* 0x000ea4000c1e1900 */
[----:B--2---:R-:W-:-:S04]  /*d660*/  ISETP.NE.AND P0, PT, R2, RZ, PT ;  /* 0x000000ff0200720c */ /* 0x004fc80003f05270 */
[----:B------:R-:W-:Y:S02]  /*d670*/  P2R R22, PR, RZ, 0x1 ;  /* 0x00000001ff167803 */ /* 0x000fe40000000000 */
.L_x_1451:
        /* <DEDUP_REMOVED lines=17> */
.L_x_1481:
[----:B------:R0:W5:Y:S01]  /*d790*/  LDG.E.U8 R2, [R4.64] ;  /* 0x0000002404027981 */ /* 0x000162000c1e1100 */
[----:B------:R-:W-:Y:S01]  /*d7a0*/  IMAD.MOV.U32 R3, RZ, RZ, RZ ;  /* 0x000000ffff037224 */ /* 0x000fe200078e00ff */
[----:B------:R-:W-:Y:S05]  /*d7b0*/  BRA `(.L_x_1483) ;  /* 0x00000d5000007947 */ /* 0x000fea0003800000 */
.L_x_1480:
        /* <DEDUP_REMOVED lines=8> */
.L_x_1485:
[----:B------:R-:W2:Y:S02]  /*d840*/  LDG.E R2, [R4.64] ;  /* 0x0000002404027981 */ /* 0x000ea4000c1e1900 */
[----:B--2---:R-:W-:Y:S01]  /*d850*/  SHF.R.S32.HI R3, RZ, 0x1f, R2 ;  /* 0x0000001fff037819 */ /* 0x004fe20000011402 */
[----:B------:R-:W-:Y:S05]  /*d860*/  BRA `(.L_x_1483) ;  /* 0x00000ca000007947 */ /* 0x000fea0003800000 */
.L_x_1484:
[----:B------:R-:W2:Y:S02]  /*d870*/  LDG.E.S16 R2, [R4.64] ;  /* 0x0000002404027981 */ /* 0x000ea4000c1e1700 */
[----:B--2---:R-:W-:Y:S01]  /*d880*/  SHF.R.S32.HI R3, RZ, 0x1f, R2 ;  /* 0x0000001fff037819 */ /* 0x004fe20000011402 */
[----:B------:R-:W-:Y:S05]  /*d890*/  BRA `(.L_x_1483) ;  /* 0x00000c7000007947 */ /* 0x000fea0003800000 */
.L_x_1479:
        /* <DEDUP_REMOVED lines=9> */
.L_x_1487:
[----:B------:R-:W2:Y:S02]  /*d930*/  LDG.E.U16 R4, [R4.64] ;  /* 0x0000002404047981 */ /* 0x000ea4000c1e1500 */
[----:B--2---:R-:W-:-:S06]  /*d940*/  HADD2.F32 R2, -RZ, R4.H0_H0 ;  /* 0x20000004ff027230 */ /* 0x004fcc0000004100 */
[----:B------:R-:W0:Y:S01]  /*d950*/  F2I.S64.TRUNC R2, R2 ;  /* 0x0000000200027311 */ /* 0x000e22000020d900 */
[----:B------:R-:W-:Y:S05]  /*d960*/  BRA `(.L_x_1483) ;  /* 0x00000ba000007947 */ /* 0x000fea0003800000 */
.L_x_1486:
        /* <DEDUP_REMOVED lines=9> */
.L_x_1489:
[----:B------:R-:W2:Y:S02]  /*da00*/  LDG.E.U16 R4, [R4.64] ;  /* 0x0000002404047981 */ /* 0x000ea4000c1e1500 */
[----:B--2---:R-:W-:-:S06]  /*da10*/  HADD2.F32 R2, -RZ, R4.H0_H0 ;  /* 0x20000004ff027230 */ /* 0x004fcc0000004100 */
[----:B------:R-:W0:Y:S01]  /*da20*/  F2I.S64.TRUNC R2, R2 ;  /* 0x0000000200027311 */ /* 0x000e22000020d900 */
[----:B------:R-:W-:Y:S05]  /*da30*/  BRA `(.L_x_1483) ;  /* 0x00000ad000007947 */ /* 0x000fea0003800000 */
.L_x_1488:
[----:B------:R-:W2:Y:S02]  /*da40*/  LDG.E.64 R2, [R4.64] ;  /* 0x0000002404027981 */ /* 0x000ea4000c1e1b00 */
[----:B--2---:R-:W0:Y:S01]  /*da50*/  F2I.S64.F64.TRUNC R2, R2 ;  /* 0x0000000200027311 */ /* 0x004e22000030d900 */
[----:B------:R-:W-:Y:S05]  /*da60*/  BRA `(.L_x_1483) ;  /* 0x00000aa000007947 */ /* 0x000fea0003800000 */
.L_x_1478:
        /* <DEDUP_REMOVED lines=13> */
.L_x_1492:
[----:B------:R-:W2:Y:S02]  /*db40*/  LDG.E.64 R2, [R4.64] ;  /* 0x0000002404027981 */ /* 0x000ea4000c1e1b00 */
[----:B--2---:R-:W0:Y:S01]  /*db50*/  F2I.S64.F64.TRUNC R2, R2 ;  /* 0x0000000200027311 */ /* 0x004e22000030d900 */
[----:B------:R-:W-:Y:S05]  /*db60*/  BRA `(.L_x_1483) ;  /* 0x000009a000007947 */ /* 0x000fea0003800000 */
.L_x_1491:
        /* <DEDUP_REMOVED lines=27> */
.L_x_1494:
        /* <DEDUP_REMOVED lines=14> */
.L_x_1493:
[----:B------:R-:W2:Y:S02]  /*de00*/  LDG.E.U16 R2, [R4.64] ;  /* 0x0000002404027981 */ /* 0x000ea4000c1e1500 */
[----:B--2---:R-:W-:-:S06]  /*de10*/  PRMT R2, RZ, 0x5410, R2 ;  /* 0x00005410ff027816 */ /* 0x004fcc0000000002 */
[----:B------:R-:W0:Y:S01]  /*de20*/  F2I.S64.TRUNC R2, R2 ;  /* 0x0000000200027311 */ /* 0x000e22000020d900 */
[----:B------:R-:W-:Y:S05]  /*de30*/  BRA `(.L_x_1483) ;  /* 0x000006d000007947 */ /* 0x000fea0003800000 */
.L_x_1490:
        /* <DEDUP_REMOVED lines=11> */
.L_x_1497:
        /* <DEDUP_REMOVED lines=21> */
.L_x_1501:
[----:B------:R-:W-:Y:S05]  /*e040*/  BSYNC B1 ;  /* 0x0000000000017941 */ /* 0x000fea0003800000 */
.L_x_1500:
[----:B------:R-:W-:Y:S01]  /*e050*/  IMAD.SHL.U32 R2, R2, 0x100000, RZ ;  /* 0x0010000002027824 */ /* 0x000fe200078e00ff */
[----:B------:R-:W-:-:S04]  /*e060*/  LEA R3, R0, 0x3b800000, 0x17 ;  /* 0x3b80000000037811 */ /* 0x000fc800078eb8ff */
[----:B------:R-:W-:Y:S02]  /*e070*/  LOP3.LUT R2, R3, R2, R4, 0xfe, !PT ;  /* 0x0000000203027212 */ /* 0x000fe400078efe04 */
.L_x_1499:
[----:B------:R-:W-:Y:S05]  /*e080*/  BSYNC B0 ;  /* 0x0000000000007941 */ /* 0x000fea0003800000 */
.L_x_1498:
[----:B------:R-:W0:Y:S01]  /*e090*/  F2I.S64.TRUNC R2, R2 ;  /* 0x0000000200027311 */ /* 0x000e22000020d900 */
[----:B------:R-:W-:Y:S05]  /*e0a0*/  BRA `(.L_x_1483) ;  /* 0x0000046000007947 */ /* 0x000fea0003800000 */
.L_x_1496:
        /* <DEDUP_REMOVED lines=21> */
.L_x_1505:
[----:B------:R-:W-:Y:S05]  /*e200*/  BSYNC B1 ;  /* 0x0000000000017941 */ /* 0x000fea0003800000 */
.L_x_1504:
[----:B------:R-:W-:Y:S01]  /*e210*/  IMAD.SHL.U32 R2, R2, 0x200000, RZ ;  /* 0x0020000002027824 */ /* 0x000fe200078e00ff */
[----:B------:R-:W-:-:S04]  /*e220*/  LEA R3, R0, 0x37800000, 0x17 ;  /* 0x3780000000037811 */ /* 0x000fc800078eb8ff */
[----:B------:R-:W-:Y:S02]  /*e230*/  LOP3.LUT R2, R3, R2, R4, 0xfe, !PT ;  /* 0x0000000203027212 */ /* 0x000fe400078efe04 */
.L_x_1503:
[----:B------:R-:W-:Y:S05]  /*e240*/  BSYNC B0 ;  /* 0x0000000000007941 */ /* 0x000fea0003800000 */
.L_x_1502:
[----:B------:R-:W0:Y:S01]  /*e250*/  F2I.S64.TRUNC R2, R2 ;  /* 0x0000000200027311 */ /* 0x000e22000020d900 */
[----:B------:R-:W-:Y:S05]  /*e260*/  BRA `(.L_x_1483) ;  /* 0x000002a000007947 */ /* 0x000fea0003800000 */
.L_x_1495:
        /* <DEDUP_REMOVED lines=14> */
.L_x_1509:
[----:B------:R-:W-:Y:S05]  /*e350*/  BSYNC B0 ;  /* 0x0000000000007941 */ /* 0x000fea0003800000 */
.L_x_1508:
[----:B------:R-:W0:Y:S01]  /*e360*/  F2I.S64.TRUNC R2, R2 ;  /* 0x0000000200027311 */ /* 0x000e22000020d900 */
[----:B------:R-:W-:Y:S05]  /*e370*/  BRA `(.L_x_1483) ;  /* 0x0000019000007947 */ /* 0x000fea0003800000 */
.L_x_1482:
        /* <DEDUP_REMOVED lines=21> */
.L_x_1507:
[----:B------:R0:W5:Y:S01]  /*e4d0*/  LDG.E.64 R2, [R4.64] ;  /* 0x0000002404027981 */ /* 0x000162000c1e1b00 */
[----:B------:R-:W-:Y:S05]  /*e4e0*/  BRA `(.L_x_1483) ;  /* 0x0000002000007947 */ /* 0x000fea0003800000 */
.L_x_1506:
[----:B------:R0:W5:Y:S01]  /*e4f0*/  LDG.E R2, [R4.64] ;  /* 0x0000002404027981 */ /* 0x000162000c1e1900 */
[----:B------:R-:W-:-:S03]  /*e500*/  IMAD.MOV.U32 R3, RZ, RZ, RZ ;  /* 0x000000ffff037224 */ /* 0x000fc600078e00ff */
.L_x_1483:
        /* <DEDUP_REMOVED lines=9> */
.L_x_1511:
[----:B------:R-:W-:Y:S05]  /*e5a0*/  BSYNC B0 ;  /* 0x0000000000007941 */ /* 0x000fea0003800000 */
.L_x_1510:
        /* <DEDUP_REMOVED lines=13> */
.L_x_1515:
[----:B0----5:R-:W-:-:S06]  /*e680*/  PRMT R3, RZ, 0x5410, R19 ;  /* 0x00005410ff037816 */ /* 0x021fcc0000000013 */
[----:B------:R-:W0:Y:S02]  /*e690*/  F2I.S64.TRUNC R2, R3 ;  /* 0x0000000300027311 */ /* 0x000e24000020d900 */
[----:B0-----:R0:W-:Y:S01]  /*e6a0*/  STG.E.U8 [R16.64], R2 ;  /* 0x0000000210007986 */ /* 0x0011e2000c101124 */
[----:B------:R-:W-:Y:S05]  /*e6b0*/  BRA `(.L_x_1517) ;  /* 0x00000e4000007947 */ /* 0x000fea0003800000 */
.L_x_1514:
        /* <DEDUP_REMOVED lines=10> */
.L_x_1519:
[----:B-----5:R-:W-:-:S06]  /*e760*/  PRMT R19, RZ, 0x5410, R19 ;  /* 0x00005410ff137816 */ /* 0x020fcc0000000013 */
[----:B------:R-:W1:Y:S02]  /*e770*/  F2I.FTZ.TRUNC.NTZ R19, R19 ;  /* 0x0000001300137305 */ /* 0x000e64000021f100 */
[----:B-1----:R1:W-:Y:S01]  /*e780*/  STG.E [R16.64], R19 ;  /* 0x0000001310007986 */ /* 0x0023e2000c101924 */
[----:B------:R-:W-:Y:S05]  /*e790*/  BRA `(.L_x_1517) ;  /* 0x00000d6000007947 */ /* 0x000fea0003800000 */
.L_x_1518:
[----:B-----5:R-:W-:-:S06]  /*e7a0*/  PRMT R19, RZ, 0x5410, R19 ;  /* 0x00005410ff137816 */ /* 0x020fcc0000000013 */
[----:B------:R-:W1:Y:S02]  /*e7b0*/  F2I.FTZ.TRUNC.NTZ R19, R19 ;  /* 0x0000001300137305 */ /* 0x000e64000021f100 */
[----:B-1----:R1:W-:Y:S01]  /*e7c0*/  STG.E.U16 [R16.64], R19 ;  /* 0x0000001310007986 */ /* 0x0023e2000c101524 */
[----:B------:R-:W-:Y:S05]  /*e7d0*/  BRA `(.L_x_1517) ;  /* 0x00000d2000007947 */ /* 0x000fea0003800000 */
.L_x_1513:
        /* <DEDUP_REMOVED lines=9> */
.L_x_1521:
[----:B-----5:R-:W-:-:S04]  /*e870*/  PRMT R0, RZ, 0x5410, R19 ;  /* 0x00005410ff007816 */ /* 0x020fc80000000013 */
[----:B------:R-:W-:-:S05]  /*e880*/  F2FP.PACK_AB R0, RZ, R0 ;  /* 0x00000000ff00723e */ /* 0x000fca00000000ff */
[----:B------:R1:W-:Y:S01]  /*e890*/  STG.E.U16 [R16.64], R0 ;  /* 0x0000000010007986 */ /* 0x0003e2000c101524 */
[----:B------:R-:W-:Y:S05]  /*e8a0*/  BRA `(.L_x_1517) ;  /* 0x00000c5000007947 */ /* 0x000fea0003800000 */
.L_x_1520:
        /* <DEDUP_REMOVED lines=10> */
.L_x_1523:
[----:B-----5:R-:W-:-:S04]  /*e950*/  PRMT R19, RZ, 0x5410, R19 ;  /* 0x00005410ff137816 */ /* 0x020fc80000000013 */
[----:B0-----:R-:W-:-:S04]  /*e960*/  F2FP.PACK_AB R3, RZ, R19 ;  /* 0x00000013ff03723e */ /* 0x001fc800000000ff */
[----:B------:R-:W-:-:S05]  /*e970*/  PRMT R3, R3, 0x5410, RZ ;  /* 0x0000541003037816 */ /* 0x000fca00000000ff */
[----:B------:R0:W-:Y:S01]  /*e980*/  STG.E [R16.64], R3 ;  /* 0x0000000310007986 */ /* 0x0001e2000c101924 */
[----:B------:R-:W-:Y:S05]  /*e990*/  BRA `(.L_x_1517) ;  /* 0x00000b6000007947 */ /* 0x000fea0003800000 */
.L_x_1522:
[----:B0----5:R-:W-:-:S05]  /*e9a0*/  PRMT R2, RZ, 0x5410, R19 ;  /* 0x00005410ff027816 */ /* 0x021fca0000000013 */
[----:B------:R-:W-:-:S06]  /*e9b0*/  FMUL.FTZ R2, R2, 1 ;  /* 0x3f80000002027820 */ /* 0x000fcc0000410000 */
[----:B------:R-:W0:Y:S02]  /*e9c0*/  F2F.F64.F32 R2, R2 ;  /* 0x0000000200027310 */ /* 0x000e240000201800 */
[----:B0-----:R0:W-:Y:S01]  /*e9d0*/  STG.E.64 [R16.64], R2 ;  /* 0x0000000210007986 */ /* 0x0011e2000c101b24 */
[----:B------:R-:W-:Y:S05]  /*e9e0*/  BRA `(.L_x_1517) ;  /* 0x00000b1000007947 */ /* 0x000fea0003800000 */
.L_x_1512:
        /* <DEDUP_REMOVED lines=13> */
.L_x_1526:
[----:B-----5:R-:W-:Y:S01]  /*eac0*/  PRMT R19, RZ, 0x5410, R19 ;  /* 0x00005410ff137816 */ /* 0x020fe20000000013 */
[----:B------:R-:W-:-:S04]  /*ead0*/  CS2R R6, SRZ ;  /* 0x0000000000067805 */ /* 0x000fc8000001ff00 */
[----:B0-----:R-:W-:-:S06]  /*eae0*/  FMUL.FTZ R4, R19, 1 ;  /* 0x3f80000013047820 */ /* 0x001fcc0000410000 */
[----:B------:R-:W0:Y:S02]  /*eaf0*/  F2F.F64.F32 R4, R4 ;  /* 0x0000000400047310 */ /* 0x000e240000201800 */
[----:B0-----:R0:W-:Y:S01]  /*eb00*/  STG.E.128 [R16.64], R4 ;  /* 0x0000000410007986 */ /* 0x0011e2000c101d24 */
[----:B------:R-:W-:Y:S05]  /*eb10*/  BRA `(.L_x_1517) ;  /* 0x000009e000007947 */ /* 0x000fea0003800000 */
.L_x_1525:
        /* <DEDUP_REMOVED lines=21> */
.L_x_1530:
[----:B------:R-:W-:Y:S05]  /*ec70*/  BSYNC B0 ;  /* 0x0000000000007941 */ /* 0x000fea0003800000 */
.L_x_1529:
[----:B------:R-:W-:-:S05]  /*ec80*/  LOP3.LUT R3, R0, R3, RZ, 0xfc, !PT ;  /* 0x0000000300037212 */ /* 0x000fca00078efcff */
[----:B------:R0:W-:Y:S01]  /*ec90*/  STG.E.U8 [R16.64], R3 ;  /* 0x0000000310007986 */ /* 0x0001e2000c101124 */
[----:B------:R-:W-:Y:S05]  /*eca0*/  BRA `(.L_x_1517) ;  /* 0x0000085000007947 */ /* 0x000fea0003800000 */
.L_x_1528:
        /* <DEDUP_REMOVED lines=13> */
.L_x_1532:
[----:B------:R-:W-:Y:S01]  /*ed80*/  IMAD.MOV.U32 R0, RZ, RZ, 0x7f ;  /* 0x0000007fff007424 */ /* 0x000fe200078e00ff */
[----:B------:R-:W-:-:S04]  /*ed90*/  ISETP.GT.U32.AND P0, PT, R2, 0x7f800000, PT ;  /* 0x7f8000000200780c */ /* 0x000fc80003f04070 */
[----:B------:R-:W-:-:S04]  /*eda0*/  SEL R0, R0, 0x7c, P0 ;  /* 0x0000007c00007807 */ /* 0x000fc80000000000 */
.L_x_1533:
[----:B------:R-:W-:Y:S05]  /*edb0*/  BSYNC B0 ;  /* 0x0000000000007941 */ /* 0x000fea0003800000 */
.L_x_1531:
[----:B------:R-:W-:-:S04]  /*edc0*/  LOP3.LUT R2, R19, 0x80000000, RZ, 0xc0, !PT ;  /* 0x8000000013027812 */ /* 0x000fc800078ec0ff */
[----:B------:R-:W-:-:S04]  /*edd0*/  SHF.R.U32.HI R3, RZ, 0x18, R2 ;  /* 0x00000018ff037819 */ /* 0x000fc80000011602 */
[----:B------:R-:W-:-:S05]  /*ede0*/  LOP3.LUT R3, R0, R3, RZ, 0xfc, !PT ;  /* 0x0000000300037212 */ /* 0x000fca00078efcff */
[----:B------:R0:W-:Y:S01]  /*edf0*/  STG.E.U8 [R16.64], R3 ;  /* 0x0000000310007986 */ /* 0x0001e2000c101124 */
[----:B------:R-:W-:Y:S05]  /*ee00*/  BRA `(.L_x_1517) ;  /* 0x000006f000007947 */ /* 0x000fea0003800000 */
.L_x_1527:
[----:B-----5:R1:W-:Y:S01]  /*ee10*/  STG.E.U16 [R16.64], R19 ;  /* 0x0000001310007986 */ /* 0x0203e2000c101524 */
[----:B------:R-:W-:Y:S05]  /*ee20*/  BRA `(.L_x_1517) ;  /* 0x000006d000007947 */ /* 0x000fea0003800000 */
.L_x_1524:
        /* <DEDUP_REMOVED lines=12> */
.L_x_1536:
        /* <DEDUP_REMOVED lines=17> */
.L_x_1539:
[----:B------:R-:W-:-:S04]  /*f000*/  LOP3.LUT R2, R19, 0x80000000, RZ, 0xc0, !PT ;  /* 0x8000000013027812 */ /* 0x000fc800078ec0ff */
[----:B------:R-:W-:-:S04]  /*f010*/  SHF.R.U32.HI R3, RZ, 0x18, R2 ;  /* 0x00000018ff037819 */ /* 0x000fc80000011602 */
[----:B------:R-:W-:-:S04]  /*f020*/  LOP3.LUT R0, R0, R3, RZ, 0xfc, !PT ;  /* 0x0000000300007212 */ /* 0x000fc800078efcff */
[----:B------:R-:W-:Y:S02]  /*f030*/  PRMT R8, R0, 0x7610, R8 ;  /* 0x0000761000087816 */ /* 0x000fe40000000008 */
.L_x_1538:
[----:B------:R-:W-:Y:S05]  /*f040*/  BSYNC B0 ;  /* 0x0000000000007941 */ /* 0x000fea0003800000 */
.L_x_1537:
[----:B------:R0:W-:Y:S01]  /*f050*/  STG.E.U8 [R16.64], R8 ;  /* 0x0000000810007986 */ /* 0x0001e2000c101124 */
[----:B------:R-:W-:Y:S05]  /*f060*/  BRA `(.L_x_1517) ;  /* 0x0000049000007947 */ /* 0x000fea0003800000 */
.L_x_1535:
        /* <DEDUP_REMOVED lines=17> */
.L_x_1542:
[----:B------:R-:W-:-:S04]  /*f180*/  LOP3.LUT R2, R19, 0x80000000, RZ, 0xc0, !PT ;  /* 0x8000000013027812 */ /* 0x000fc800078ec0ff */
[----:B------:R-:W-:-:S04]  /*f190*/  SHF.R.U32.HI R3, RZ, 0x18, R2 ;  /* 0x00000018ff037819 */ /* 0x000fc80000011602 */
[----:B------:R-:W-:-:S04]  /*f1a0*/  LOP3.LUT R0, R0, R3, RZ, 0xfc, !PT ;  /* 0x0000000300007212 */ /* 0x000fc800078efcff */
[----:B------:R-:W-:Y:S02]  /*f1b0*/  PRMT R8, R0, 0x7610, R8 ;  /* 0x0000761000087816 */ /* 0x000fe40000000008 */
.L_x_1541:
[----:B------:R-:W-:Y:S05]  /*f1c0*/  BSYNC B0 ;  /* 0x0000000000007941 */ /* 0x000fea0003800000 */
.L_x_1540:
[----:B------:R0:W-:Y:S01]  /*f1d0*/  STG.E.U8 [R16.64], R8 ;  /* 0x0000000810007986 */ /* 0x0001e2000c101124 */
[----:B------:R-:W-:Y:S05]  /*f1e0*/  BRA `(.L_x_1517) ;  /* 0x0000031000007947 */ /* 0x000fea0003800000 */
.L_x_1534:
        /* <DEDUP_REMOVED lines=22> */
.L_x_1516:
        /* <DEDUP_REMOVED lines=20> */
.L_x_1544:
[----:B0----5:R-:W-:-:S06]  /*f490*/  PRMT R2, RZ, 0x5410, R19 ;  /* 0x00005410ff027816 */ /* 0x021fcc0000000013 */
[----:B------:R-:W0:Y:S02]  /*f4a0*/  F2I.U64.TRUNC R2, R2 ;  /* 0x0000000200027311 */ /* 0x000e24000020d800 */
[----:B0-----:R0:W-:Y:S01]  /*f4b0*/  STG.E.64 [R16.64], R2 ;  /* 0x0000000210007986 */ /* 0x0011e2000c101b24 */
[----:B------:R-:W-:Y:S05]  /*f4c0*/  BRA `(.L_x_1517) ;  /* 0x0000003000007947 */ /* 0x000fea0003800000 */
.L_x_1543:
[----:B-----5:R-:W-:-:S06]  /*f4d0*/  PRMT R19, RZ, 0x5410, R19 ;  /* 0x00005410ff137816 */ /* 0x020fcc0000000013 */
[----:B------:R-:W1:Y:S02]  /*f4e0*/  F2I.FTZ.U32.TRUNC.NTZ R19, R19 ;  /* 0x0000001300137305 */ /* 0x000e64000021f000 */
[----:B-1----:R1:W-:Y:S02]  /*f4f0*/  STG.E [R16.64], R19 ;  /* 0x0000001310007986 */ /* 0x0023e4000c101924 */
.L_x_1517:
[----:B------:R-:W-:Y:S02]  /*f500*/  IADD3 R23, R23, 0x80, RZ ;  /* 0x0000008017177810 */ /* 0x000fe40007ffe0ff */
.L_x_1280:
[----:B------:R-:W-:Y:S05]  /*f510*/  BSYNC B6 ;  /* 0x0000000000067941 */ /* 0x000fea0003800000 */
.L_x_1279:
        /* <DEDUP_REMOVED lines=283> */
.L_x_1545:
        /* <DEDUP_REMOVED lines=21> */
.L_x_1549:
[----:B------:R-:W2:Y:S02]  /*10820*/  LDG.E.U8 R2, [R2.64] ;  /* 0x0000002402027981 */ /* 0x000ea4000c1e1100 */
[----:B--2---:R-:W0:Y:S02]  /*10830*/  I2F.U16 R0, R2 ;  /* 0x0000000200007306 */ /* 0x004e240000101000 */
[----:B0-----:R-:W-:-:S04]  /*10840*/  F2FP.BF16.PACK_AB R0, RZ, R0 ;  /* 0x00000000ff00723e */ /* 0x001fc800000010ff */
[----:B------:R-:W-:Y:S01]  /*10850*/  PRMT R19, R0, 0x7610, R19 ;  /* 0x0000761000137816 */ /* 0x000fe20000000013 */
[----:B------:R-:W-:Y:S05]  /*10860*/  BRA `(.L_x_1551) ;  /* 0x00000f0000007947 */ /* 0x000fea0003800000 */
.L_x_1548:
        /* <DEDUP_REMOVED lines=11> */
.L_x_1553:
[----:B------:R-:W2:Y:S02]  /*10920*/  LDG.E R2, [R2.64] ;  /* 0x0000002402027981 */ /* 0x000ea4000c1e1900 */
[----:B--2---:R-:W0:Y:S02]  /*10930*/  I2F R0, R2 ;  /* 0x0000000200007306 */ /* 0x004e240000201400 */
[----:B0-----:R-:W-:-:S04]  /*10940*/  F2FP.BF16.PACK_AB R0, RZ, R0 ;  /* 0x00000000ff00723e */ /* 0x001fc800000010ff */
[----:B------:R-:W-:Y:S01]  /*10950*/  PRMT R19, R0, 0x7610, R19 ;  /* 0x0000761000137816 */ /* 0x000fe20000000013 */
[----:B------:R-:W-:Y:S05]  /*10960*/  BRA `(.L_x_1551) ;  /* 0x00000e0000007947 */ /* 0x000fea0003800000 */
.L_x_1552:
[----:B------:R-:W2:Y:S02]  /*10970*/  LDG.E.U16 R2, [R2.64] ;  /* 0x0000002402027981 */ /* 0x000ea4000c1e1500 */
[----:B--2---:R-:W0:Y:S02]  /*10980*/  I2F.S16 R0, R2 ;  /* 0x0000000200007306 */ /* 0x004e240000101400 */
[----:B0-----:R-:W-:-:S04]  /*10990*/  F2FP.BF16.PACK_AB R0, RZ, R0 ;  /* 0x00000000ff00723e */ /* 0x001fc800000010ff */
[----:B------:R-:W-:Y:S01]  /*109a0*/  PRMT R19, R0, 0x7610, R19 ;  /* 0x0000761000137816 */ /* 0x000fe20000000013 */
[----:B------:R-:W-:Y:S05]  /*109b0*/  BRA `(.L_x_1551) ;  /* 0x00000db000007947 */ /* 0x000fea0003800000 */
.L_x_1547:
        /* <DEDUP_REMOVED lines=9> */
.L_x_1555:
[----:B------:R-:W2:Y:S02]  /*10a50*/  LDG.E.U16 R0, [R2.64] ;  /* 0x0000002402007981 */ /* 0x000ea4000c1e1500 */
[----:B--2---:R-:W-:-:S05]  /*10a60*/  HADD2.F32 R0, -RZ, R0.H0_H0 ;  /* 0x20000000ff007230 */ /* 0x004fca0000004100 */
[----:B------:R-:W-:-:S04]  /*10a70*/  F2FP.BF16.PACK_AB R0, RZ, R0 ;  /* 0x00000000ff00723e */ /* 0x000fc800000010ff */
[----:B------:R-:W-:Y:S01]  /*10a80*/  PRMT R19, R0, 0x7610, R19 ;  /* 0x0000761000137816 */ /* 0x000fe20000000013 */
[----:B------:R-:W-:Y:S05]  /*10a90*/  BRA `(.L_x_1551) ;  /* 0x00000cd000007947 */ /* 0x000fea0003800000 */
.L_x_1554:
        /* <DEDUP_REMOVED lines=9> */
.L_x_1557:
[----:B------:R-:W2:Y:S02]  /*10b30*/  LDG.E.U16 R2, [R2.64] ;  /* 0x0000002402027981 */ /* 0x000ea4000c1e1500 */
[----:B--2---:R-:W-:-:S05]  /*10b40*/  HADD2.F32 R0, -RZ, R2.H0_H0 ;  /* 0x20000002ff007230 */ /* 0x004fca0000004100 */
[----:B------:R-:W-:-:S04]  /*10b50*/  F2FP.BF16.PACK_AB R0, RZ, R0 ;  /* 0x00000000ff00723e */ /* 0x000fc800000010ff */
[----:B------:R-:W-:Y:S01]  /*10b60*/  PRMT R19, R0, 0x7610, R19 ;  /* 0x0000761000137816 */ /* 0x000fe20000000013 */
[----:B------:R-:W-:Y:S05]  /*10b70*/  BRA `(.L_x_1551) ;  /* 0x00000bf000007947 */ /* 0x000fea0003800000 */
.L_x_1556:
[----:B------:R-:W2:Y:S02]  /*10b80*/  LDG.E.64 R2, [R2.64] ;  /* 0x0000002402027981 */ /* 0x000ea4000c1e1b00 */
[----:B--2---:R-:W0:Y:S01]  /*10b90*/  F2F.F32.F64 R0, R2 ;  /* 0x0000000200007310 */ /* 0x004e220000301000 */
[----:B------:R-:W0:-:S14]  /*10ba0*/  DSETP.GEU.AND P0, PT, |R2|, c[0x2][0x0], PT ;  /* 0x008000000200762a */ /* 0x000e1c0003f0e200 */
[----:B0-----:R-:W-:-:S05]  /*10bb0*/  @!P0 FMUL R0, R0, 1.175494350822287508e-38 ;  /* 0x0080000000008820 */ /* 0x001fca0000400000 */
[----:B------:R-:W-:-:S04]  /*10bc0*/  F2FP.BF16.PACK_AB R0, RZ, R0 ;  /* 0x00000000ff00723e */ /* 0x000fc800000010ff */
[----:B------:R-:W-:Y:S01]  /*10bd0*/  PRMT R19, R0, 0x7610, R19 ;  /* 0x0000761000137816 */ /* 0x000fe20000000013 */
[----:B------:R-:W-:Y:S05]  /*10be0*/  BRA `(.L_x_1551) ;  /* 0x00000b8000007947 */ /* 0x000fea0003800000 */
.L_x_1546:
        /* <DEDUP_REMOVED lines=14> */
.L_x_1560:
[----:B------:R-:W2:Y:S02]  /*10cd0*/  LDG.E.64 R2, [R2.64] ;  /* 0x0000002402027981 */ /* 0x000ea4000c1e1b00 */
[----:B--2---:R-:W0:Y:S01]  /*10ce0*/  F2F.F32.F64 R0, R2 ;  /* 0x0000000200007310 */ /* 0x004e220000301000 */
[----:B------:R-:W0:-:S14]  /*10cf0*/  DSETP.GEU.AND P0, PT, |R2|, c[0x2][0x0], PT ;  /* 0x008000000200762a */ /* 0x000e1c0003f0e200 */
[----:B0-----:R-:W-:-:S05]  /*10d00*/  @!P0 FMUL R0, R0, 1.175494350822287508e-38 ;  /* 0x0080000000008820 */ /* 0x001fca0000400000 */
[----:B------:R-:W-:-:S04]  /*10d10*/  F2FP.BF16.PACK_AB R0, RZ, R0 ;  /* 0x00000000ff00723e */ /* 0x000fc800000010ff */
[----:B------:R-:W-:Y:S01]  /*10d20*/  PRMT R19, R0, 0x7610, R19 ;  /* 0x0000761000137816 */ /* 0x000fe20000000013 */
[----:B------:R-:W-:Y:S05]  /*10d30*/  BRA `(.L_x_1551) ;  /* 0x00000a3000007947 */ /* 0x000fea0003800000 */
.L_x_1559:
        /* <DEDUP_REMOVED lines=28> */
.L_x_1562:
        /* <DEDUP_REMOVED lines=15> */
.L_x_1561:
[----:B------:R0:W5:Y:S01]  /*10ff0*/  LDG.E.U16 R19, [R2.64] ;  /* 0x0000002402137981 */ /* 0x000162000c1e1500 */
[----:B------:R-:W-:Y:S05]  /*11000*/  BRA `(.L_x_1551) ;  /* 0x0000076000007947 */ /* 0x000fea0003800000 */
.L_x_1558:
        /* <DEDUP_REMOVED lines=12> */
.L_x_1565:
        /* <DEDUP_REMOVED lines=21> */
.L_x_1569:
[----:B------:R-:W-:Y:S05]  /*11220*/  BSYNC B1 ;  /* 0x0000000000017941 */ /* 0x000fea0003800000 */
.L_x_1568:
[----:B------:R-:W-:Y:S01]  /*11230*/  LEA R3, R0, 0x3b800000, 0x17 ;  /* 0x3b80000000037811 */ /* 0x000fe200078eb8ff */
[----:B------:R-:W-:-:S05]  /*11240*/  IMAD.SHL.U32 R0, R2, 0x100000, RZ ;  /* 0x0010000002007824 */ /* 0x000fca00078e00ff */
[----:B------:R-:W-:Y:S02]  /*11250*/  LOP3.LUT R0, R3, R0, R4, 0xfe, !PT ;  /* 0x0000000003007212 */ /* 0x000fe400078efe04 */
.L_x_1567:
[----:B------:R-:W-:Y:S05]  /*11260*/  BSYNC B0 ;  /* 0x0000000000007941 */ /* 0x000fea0003800000 */
.L_x_1566:
[----:B------:R-:W-:-:S04]  /*11270*/  F2FP.BF16.PACK_AB R0, RZ, R0 ;  /* 0x00000000ff00723e */ /* 0x000fc800000010ff */
[----:B------:R-:W-:Y:S01]  /*11280*/  PRMT R19, R0, 0x7610, R19 ;  /* 0x0000761000137816 */ /* 0x000fe20000000013 */
[----:B------:R-:W-:Y:S05]  /*11290*/  BRA `(.L_x_1551) ;  /* 0x000004d000007947 */ /* 0x000fea0003800000 */
.L_x_1564:
        /* <DEDUP_REMOVED lines=21> */
.L_x_1573:
[----:B------:R-:W-:Y:S05]  /*113f0*/  BSYNC B1 ;  /* 0x0000000000017941 */ /* 0x000fea0003800000 */
.L_x_1572:
[----:B------:R-:W-:Y:S01]  /*11400*/  LEA R3, R0, 0x37800000, 0x17 ;  /* 0x3780000000037811 */ /* 0x000fe200078eb8ff */
[----:B------:R-:W-:-:S05]  /*11410*/  IMAD.SHL.U32 R0, R2, 0x200000, RZ ;  /* 0x0020000002007824 */ /* 0x000fca00078e00ff */
[----:B------:R-:W-:Y:S02]  /*11420*/  LOP3.LUT R0, R3, R0, R4, 0xfe, !PT ;  /* 0x0000000003007212 */ /* 0x000fe400078efe04 */
.L_x_1571:
[----:B------:R-:W-:Y:S05]  /*11430*/  BSYNC B0 ;  /* 0x0000000000007941 */ /* 0x000fea0003800000 */
.L_x_1570:
[----:B------:R-:W-:-:S04]  /*11440*/  F2FP.BF16.PACK_AB R0, RZ, R0 ;  /* 0x00000000ff00723e */ /* 0x000fc800000010ff */
[----:B------:R-:W-:Y:S01]  /*11450*/  PRMT R19, R0, 0x7610, R19 ;  /* 0x0000761000137816 */ /* 0x000fe20000000013 */
[----:B------:R-:W-:Y:S05]  /*11460*/  BRA `(.L_x_1551) ;  /* 0x0000030000007947 */ /* 0x000fea0003800000 */
.L_x_1563:
        /* <DEDUP_REMOVED lines=14> */
.L_x_1577:
[----:B------:R-:W-:Y:S05]  /*11550*/  BSYNC B0 ;  /* 0x0000000000007941 */ /* 0x000fea0003800000 */
.L_x_1576:
[----:B------:R-:W-:-:S04]  /*11560*/  F2FP.BF16.PACK_AB R0, RZ, R0 ;  /* 0x00000000ff00723e */ /* 0x000fc800000010ff */
[----:B------:R-:W-:Y:S01]  /*11570*/  PRMT R19, R0, 0x7610, R19 ;  /* 0x0000761000137816 */ /* 0x000fe20000000013 */
[----:B------:R-:W-:Y:S05]  /*11580*/  BRA `(.L_x_1551) ;  /* 0x000001e000007947 */ /* 0x000fea0003800000 */
.L_x_1550:
        /* <DEDUP_REMOVED lines=21> */
.L_x_1575:
[----:B------:R-:W2:Y:S02]  /*116e0*/  LDG.E.64 R2, [R2.64] ;  /* 0x0000002402027981 */ /* 0x000ea4000c1e1b00 */
[----:B--2---:R-:W0:Y:S02]  /*116f0*/  I2F.U64 R0, R2 ;  /* 0x0000000200007312 */ /* 0x004e240000301000 */
[----:B0-----:R-:W-:-:S04]  /*11700*/  F2FP.BF16.PACK_AB R0, RZ, R0 ;  /* 0x00000000ff00723e */ /* 0x001fc800000010ff */
[----:B------:R-:W-:Y:S01]  /*11710*/  PRMT R19, R0, 0x7610, R19 ;  /* 0x0000761000137816 */ /* 0x000fe20000000013 */
[----:B------:R-:W-:Y:S05]  /*11720*/  BRA `(.L_x_1551) ;  /* 0x0000004000007947 */ /* 0x000fea0003800000 */
.L_x_1574:
[----:B------:R-:W2:Y:S02]  /*11730*/  LDG.E R2, [R2.64] ;  /* 0x0000002402027981 */ /* 0x000ea4000c1e1900 */
[----:B--2---:R-:W0:Y:S02]  /*11740*/  I2F.U32 R0, R2 ;  /* 0x0000000200007306 */ /* 0x004e240000201000 */
[----:B0-----:R-:W-:-:S04]  /*11750*/  F2FP.BF16.PACK_AB R0, RZ, R0 ;  /* 0x00000000ff00723e */ /* 0x001fc800000010ff */
[----:B------:R-:W-:Y:S02]  /*11760*/  PRMT R19, R0, 0x7610, R19 ;  /* 0x0000761000137816 */ /* 0x000fe40000000013 */
.L_x_1551:
        /* <DEDUP_REMOVED lines=18> */
.L_x_1581:
[----:B------:R-:W2:Y:S02]  /*11890*/  LDG.E.U8 R2, [R2.64] ;  /* 0x0000002402027981 */ /* 0x000ea4000c1e1100 */
[----:B--2---:R-:W-:-:S04]  /*118a0*/  ISETP.NE.AND P0, PT, R2, RZ, PT ;  /* 0x000000ff0200720c */ /* 0x004fc80003f05270 */
[----:B------:R-:W-:Y:S01]  /*118b0*/  P2R R22, PR, RZ, 0x1 ;  /* 0x00000001ff167803 */ /* 0x000fe20000000000 */
[----:B------:R-:W-:Y:S05]  /*118c0*/  BRA `(.L_x_1583) ;  /* 0x00000f4000007947 */ /* 0x000fea0003800000 */
.L_x_1580:
        /* <DEDUP_REMOVED lines=11> */
.L_x_1585:
[----:B------:R-:W2:Y:S02]  /*11980*/  LDG.E R2, [R2.64] ;  /* 0x0000002402027981 */ /* 0x000ea4000c1e1900 */
[----:B--2---:R-:W-:-:S04]  /*11990*/  ISETP.NE.AND P0, PT, R2, RZ, PT ;  /* 0x000000ff0200720c */ /* 0x004fc80003f05270 */
[----:B------:R-:W-:Y:S01]  /*119a0*/  P2R R22, PR, RZ, 0x1 ;  /* 0x00000001ff167803 */ /* 0x000fe20000000000 */
[----:B------:R-:W-:Y:S05]  /*119b0*/  BRA `(.L_x_1583) ;  /* 0x00000e5000007947 */ /* 0x000fea0003800000 */
.L_x_1584:
[----:B------:R-:W2:Y:S02]  /*119c0*/  LDG.E.U16 R2, [R2.64] ;  /* 0x0000002402027981 */ /* 0x000ea4000c1e1500 */
[----:B--2---:R-:W-:-:S04]  /*119d0*/  ISETP.NE.AND P0, PT, R2, RZ, PT ;  /* 0x000000ff0200720c */ /* 0x004fc80003f05270 */
[----:B------:R-:W-:Y:S01]  /*119e0*/  P2R R22, PR, RZ, 0x1 ;  /* 0x00000001ff167803 */ /* 0x000fe20000000000 */
[----:B------:R-:W-:Y:S05]  /*119f0*/  BRA `(.L_x_1583) ;  /* 0x00000e1000007947 */ /* 0x000fea0003800000 */
.L_x_1579:
        /* <DEDUP_REMOVED lines=10> */
.L_x_1587:
[----:B------:R-:W2:Y:S02]  /*11aa0*/  LDG.E.U16 R0, [R2.64] ;  /* 0x0000002402007981 */ /* 0x000ea4000c1e1500 */
[----:B--2---:R-:W-:-:S05]  /*11ab0*/  HADD2.F32 R0, -RZ, R0.H0_H0 ;  /* 0x20000000ff007230 */ /* 0x004fca0000004100 */
[----:B------:R-:W-:-:S04]  /*11ac0*/  FSETP.NEU.FTZ.AND P0, PT, R0, RZ, PT ;  /* 0x000000ff0000720b */ /* 0x000fc80003f1d000 */
[----:B------:R-:W-:Y:S01]  /*11ad0*/  P2R R22, PR, RZ, 0x1 ;  /* 0x00000001ff167803 */ /* 0x000fe20000000000 */
[----:B------:R-:W-:Y:S05]  /*11ae0*/  BRA `(.L_x_1583) ;  /* 0x00000d2000007947 */ /* 0x000fea0003800000 */
.L_x_1586:
        /* <DEDUP_REMOVED lines=12> */
.L_x_1589:
        /* <DEDUP_REMOVED lines=11> */
.L_x_1588:
[----:B------:R-:W2:Y:S02]  /*11c60*/  LDG.E.64 R2, [R2.64] ;  /* 0x0000002402027981 */ /* 0x000ea4000c1e1b00 */
[----:B--2---:R-:W0:-:S06]  /*11c70*/  DSETP.NEU.AND P0, PT, R2, RZ, PT ;  /* 0x000000ff0200722a */ /* 0x004e0c0003f0d000 */
[----:B0-----:R-:W-:Y:S01]  /*11c80*/  P2R R22, PR, RZ, 0x1 ;  /* 0x00000001ff167803 */ /* 0x001fe20000000000 */
[----:B------:R-:W-:Y:S05]  /*11c90*/  BRA `(.L_x_1583) ;  /* 0x00000b7000007947 */ /* 0x000fea0003800000 */
.L_x_1578:
        /* <DEDUP_REMOVED lines=12> */
.L_x_1592:
[----:B------:R-:W2:Y:S02]  /*11d60*/  LDG.E.128 R4, [R2.64] ;  /* 0x0000002402047981 */ /* 0x000ea4000c1e1d00 */
[----:B--2---:R-:W0:-:S06]  /*11d70*/  DSETP.NEU.AND P0, PT, R6, RZ, PT ;  /* 0x000000ff0600722a */ /* 0x004e0c0003f0d000 */
[----:B0-----:R-:W0:-:S06]  /*11d80*/  DSETP.NEU.OR P0, PT, R4, RZ, P0 ;  /* 0x000000ff0400722a */ /* 0x001e0c000070d400 */
[----:B0-----:R-:W-:Y:S01]  /*11d90*/  P2R R22, PR, RZ, 0x1 ;  /* 0x00000001ff167803 */ /* 0x001fe20000000000 */
[----:B------:R-:W-:Y:S05]  /*11da0*/  BRA `(.L_x_1583) ;  /* 0x00000a6000007947 */ /* 0x000fea0003800000 */
.L_x_1591:
        /* <DEDUP_REMOVED lines=28> */
.L_x_1594:
        /* <DEDUP_REMOVED lines=15> */
.L_x_1593:
[----:B------:R-:W2:Y:S02]  /*12060*/  LDG.E.U16 R0, [R2.64] ;  /* 0x0000002402007981 */ /* 0x000ea4000c1e1500 */
[----:B--2---:R-:W-:-:S04]  /*12070*/  PRMT R0, RZ, 0x5410, R0 ;  /* 0x00005410ff007816 */ /* 0x004fc80000000000 */
[----:B------:R-:W-:-:S04]  /*12080*/  FSETP.NEU.FTZ.AND P0, PT, R0, RZ, PT ;  /* 0x000000ff0000720b */ /* 0x000fc80003f1d000 */
[----:B------:R-:W-:Y:S01]  /*12090*/  P2R R22, PR, RZ, 0x1 ;  /* 0x00000001ff167803 */ /* 0x000fe20000000000 */
[----:B------:R-:W-:Y:S05]  /*120a0*/  BRA `(.L_x_1583) ;  /* 0x0000076000007947 */ /* 0x000fea0003800000 */
.L_x_1590:
        /* <DEDUP_REMOVED lines=12> */
.L_x_1597:
        /* <DEDUP_REMOVED lines=21> */
.L_x_1601:
[----:B------:R-:W-:Y:S05]  /*122c0*/  BSYNC B1 ;  /* 0x0000000000017941 */ /* 0x000fea0003800000 */
.L_x_1600:
[----:B------:R-:W-:Y:S01]  /*122d0*/  LEA R3, R0, 0x3b800000, 0x17 ;  /* 0x3b80000000037811 */ /* 0x000fe200078eb8ff */
[----:B------:R-:W-:-:S05]  /*122e0*/  IMAD.SHL.U32 R0, R2, 0x100000, RZ ;  /* 0x0010000002007824 */ /* 0x000fca00078e00ff */
[----:B------:R-:W-:Y:S02]  /*122f0*/  LOP3.LUT R0, R3, R0, R4, 0xfe, !PT ;  /* 0x0000000003007212 */ /* 0x000fe400078efe04 */
.L_x_1599:
[----:B------:R-:W-:Y:S05]  /*12300*/  BSYNC B0 ;  /* 0x0000000000007941 */ /* 0x000fea0003800000 */
.L_x_1598:
[----:B------:R-:W-:-:S04]  /*12310*/  FSETP.NEU.FTZ.AND P0, PT, R0, RZ, PT ;  /* 0x000000ff0000720b */ /* 0x000fc80003f1d000 */
[----:B------:R-:W-:Y:S01]  /*12320*/  P2R R22, PR, RZ, 0x1 ;  /* 0x00000001ff167803 */ /* 0x000fe20000000000 */
[----:B------:R-:W-:Y:S05]  /*12330*/  BRA `(.L_x_1583) ;  /* 0x000004d000007947 */ /* 0x000fea0003800000 */
.L_x_1596:
        /* <DEDUP_REMOVED lines=21> */
.L_x_1605:
[----:B------:R-:W-:Y:S05]  /*12490*/  BSYNC B1 ;  /* 0x0000000000017941 */ /* 0x000fea0003800000 */
.L_x_1604:
[----:B------:R-:W-:Y:S01]  /*124a0*/  LEA R3, R0, 0x37800000, 0x17 ;  /* 0x3780000000037811 */ /* 0x000fe200078eb8ff */
[----:B------:R-:W-:-:S05]  /*124b0*/  IMAD.SHL.U32 R0, R2, 0x200000, RZ ;  /* 0x0020000002007824 */ /* 0x000fca00078e00ff */
[----:B------:R-:W-:Y:S02]  /*124c0*/  LOP3.LUT R0, R3, R0, R4, 0xfe, !PT ;  /* 0x0000000003007212 */ /* 0x000fe400078efe04 */
.L_x_1603:
[----:B------:R-:W-:Y:S05]  /*124d0*/  BSYNC B0 ;  /* 0x0000000000007941 */ /* 0x000fea0003800000 */
.L_x_1602:
[----:B------:R-:W-:-:S04]  /*124e0*/  FSETP.NEU.FTZ.AND P0, PT, R0, RZ, PT ;  /* 0x000000ff0000720b */ /* 0x000fc80003f1d000 */
[----:B------:R-:W-:Y:S01]  /*124f0*/  P2R R22, PR, RZ, 0x1 ;  /* 0x00000001ff167803 */ /* 0x000fe20000000000 */
[----:B------:R-:W-:Y:S05]  /*12500*/  BRA `(.L_x_1583) ;  /* 0x0000030000007947 */ /* 0x000fea0003800000 */
.L_x_1595:
        /* <DEDUP_REMOVED lines=14> */
.L_x_1609:
[----:B------:R-:W-:Y:S05]  /*125f0*/  BSYNC B0 ;  /* 0x0000000000007941 */ /* 0x000fea0003800000 */
.L_x_1608:
[----:B------:R-:W-:-:S04]  /*12600*/  FSETP.NEU.FTZ.AND P0, PT, R0, RZ, PT ;  /* 0x000000ff0000720b */ /* 0x000fc80003f1d000 */
[----:B------:R-:W-:Y:S01]  /*12610*/  P2R R22, PR, RZ, 0x1 ;  /* 0x00000001ff167803 */ /* 0x000fe20000000000 */
[----:B------:R-:W-:Y:S05]  /*12620*/  BRA `(.L_x_1583) ;  /* 0x000001e000007947 */ /* 0x000fea0003800000 */
.L_x_1582:
        /* <DEDUP_REMOVED lines=22> */
.L_x_1607:
[----:B------:R-:W2:Y:S02]  /*12790*/  LDG.E.64 R2, [R2.64] ;  /* 0x0000002402027981 */ /* 0x000ea4000c1e1b00 */
[----:B--2---:R-:W-:-:S04]  /*127a0*/  ISETP.NE.U32.AND P0, PT, R2, RZ, PT ;  /* 0x000000ff0200720c */ /* 0x004fc80003f05070 */
[----:B------:R-:W-:-:S04]  /*127b0*/  ISETP.NE.AND.EX P0, PT, R3, RZ, PT, P0 ;  /* 0x000000ff0300720c */ /* 0x000fc80003f05300 */
[----:B------:R-:W-:Y:S01]  /*127c0*/  P2R R22, PR, RZ, 0x1 ;  /* 0x00000001ff167803 */ /* 0x000fe20000000000 */
[----:B------:R-:W-:Y:S05]  /*127d0*/  BRA `(.L_x_1583) ;  /* 0x0000003000007947 */ /* 0x000fea0003800000 */
.L_x_1606:
[----:B------:R-:W2:Y:S02]  /*127e0*/  LDG.E R2, [R2.64] ;  /* 0x0000002402027981 */ /* 0x000ea4000c1e1900 */
[----:B--2---:R-:W-:-:S04]  /*127f0*/  ISETP.NE.AND P0, PT, R2, RZ, PT ;  /* 0x000000ff0200720c */ /* 0x004fc80003f05270 */
[----:B------:R-:W-:Y:S02]  /*12800*/  P2R R22, PR, RZ, 0x1 ;  /* 0x00000001ff167803 */ /* 0x000fe40000000000 */
.L_x_1583:
        /* <DEDUP_REMOVED lines=17> */
.L_x_1613:
[----:B------:R0:W5:Y:S01]  /*12920*/  LDG.E.U8 R2, [R4.64] ;  /* 0x0000002404027981 */ /* 0x000162000c1e1100 */
[----:B------:R-:W-:Y:S01]  /*12930*/  IMAD.MOV.U32 R3, RZ, RZ, RZ ;  /* 0x000000ffff037224 */ /* 0x000fe200078e00ff */
[----:B------:R-:W-:Y:S05]  /*12940*/  BRA `(.L_x_1615) ;  /* 0x00000d5000007947 */ /* 0x000fea0003800000 */
.L_x_1612:
        /* <DEDUP_REMOVED lines=8> */
.L_x_1617:
[----:B------:R-:W2:Y:S02]  /*129d0*/  LDG.E R2, [R4.64] ;  /* 0x0000002404027981 */ /* 0x000ea4000c1e1900 */
[----:B--2---:R-:W-:Y:S01]  /*129e0*/  SHF.R.S32.HI R3, RZ, 0x1f, R2 ;  /* 0x0000001fff037819 */ /* 0x004fe20000011402 */
[----:B------:R-:W-:Y:S05]  /*129f0*/  BRA `(.L_x_1615) ;  /* 0x00000ca000007947 */ /* 0x000fea0003800000 */
.L_x_1616:
[----:B------:R-:W2:Y:S02]  /*12a00*/  LDG.E.S16 R2, [R4.64] ;  /* 0x0000002404027981 */ /* 0x000ea4000c1e1700 */
[----:B--2---:R-:W-:Y:S01]  /*12a10*/  SHF.R.S32.HI R3, RZ, 0x1f, R2 ;  /* 0x0000001fff037819 */ /* 0x004fe20000011402 */
[----:B------:R-:W-:Y:S05]  /*12a20*/  BRA `(.L_x_1615) ;  /* 0x00000c7000007947 */ /* 0x000fea0003800000 */
.L_x_1611:
        /* <DEDUP_REMOVED lines=9> */
.L_x_1619:
[----:B------:R-:W2:Y:S02]  /*12ac0*/  LDG.E.U16 R4, [R4.64] ;  /* 0x0000002404047981 */ /* 0x000ea4000c1e1500 */
[----:B--2---:R-:W-:-:S06]  /*12ad0*/  HADD2.F32 R2, -RZ, R4.H0_H0 ;  /* 0x20000004ff027230 */ /* 0x004fcc0000004100 */
[----:B------:R-:W0:Y:S01]  /*12ae0*/  F2I.S64.TRUNC R2, R2 ;  /* 0x0000000200027311 */ /* 0x000e22000020d900 */
[----:B------:R-:W-:Y:S05]  /*12af0*/  BRA `(.L_x_1615) ;  /* 0x00000ba000007947 */ /* 0x000fea0003800000 */
.L_x_1618:
        /* <DEDUP_REMOVED lines=9> */
.L_x_1621:
[----:B------:R-:W2:Y:S02]  /*12b90*/  LDG.E.U16 R4, [R4.64] ;  /* 0x0000002404047981 */ /* 0x000ea4000c1e1500 */
[----:B--2---:R-:W-:-:S06]  /*12ba0*/  HADD2.F32 R2, -RZ, R4.H0_H0 ;  /* 0x20000004ff027230 */ /* 0x004fcc0000004100 */
[----:B------:R-:W0:Y:S01]  /*12bb0*/  F2I.S64.TRUNC R2, R2 ;  /* 0x0000000200027311 */ /* 0x000e22000020d900 */
[----:B------:R-:W-:Y:S05]  /*12bc0*/  BRA `(.L_x_1615) ;  /* 0x00000ad000007947 */ /* 0x000fea0003800000 */
.L_x_1620:
[----:B------:R-:W2:Y:S02]  /*12bd0*/  LDG.E.64 R2, [R4.64] ;  /* 0x0000002404027981 */ /* 0x000ea4000c1e1b00 */
[----:B--2---:R-:W0:Y:S01]  /*12be0*/  F2I.S64.F64.TRUNC R2, R2 ;  /* 0x0000000200027311 */ /* 0x004e22000030d900 */
[----:B------:R-:W-:Y:S05]  /*12bf0*/  BRA `(.L_x_1615) ;  /* 0x00000aa000007947 */ /* 0x000fea0003800000 */
.L_x_1610:
        /* <DEDUP_REMOVED lines=13> */
.L_x_1624:
[----:B------:R-:W2:Y:S02]  /*12cd0*/  LDG.E.64 R2, [R4.64] ;  /* 0x0000002404027981 */ /* 0x000ea4000c1e1b00 */
[----:B--2---:R-:W0:Y:S01]  /*12ce0*/  F2I.S64.F64.TRUNC R2, R2 ;  /* 0x0000000200027311 */ /* 0x004e22000030d900 */
[----:B------:R-:W-:Y:S05]  /*12cf0*/  BRA `(.L_x_1615) ;  /* 0x000009a000007947 */ /* 0x000fea0003800000 */
.L_x_1623:
        /* <DEDUP_REMOVED lines=27> */
.L_x_1626:
        /* <DEDUP_REMOVED lines=14> */
.L_x_1625:
[----:B------:R-:W2:Y:S02]  /*12f90*/  LDG.E.U16 R2, [R4.64] ;  /* 0x0000002404027981 */ /* 0x000ea4000c1e1500 */
[----:B--2---:R-:W-:-:S06]  /*12fa0*/  PRMT R2, RZ, 0x5410, R2 ;  /* 0x00005410ff027816 */ /* 0x004fcc0000000002 */
[----:B------:R-:W0:Y:S01]  /*12fb0*/  F2I.S64.TRUNC R2, R2 ;  /* 0x0000000200027311 */ /* 0x000e22000020d900 */
[----:B------:R-:W-:Y:S05]  /*12fc0*/  BRA `(.L_x_1615) ;  /* 0x000006d000007947 */ /* 0x000fea0003800000 */
.L_x_1622:
        /* <DEDUP_REMOVED lines=11> */
.L_x_1629:
        /* <DEDUP_REMOVED lines=21> */
.L_x_1633:
[----:B------:R-:W-:Y:S05]  /*131d0*/  BSYNC B1 ;  /* 0x0000000000017941 */ /* 0x000fea0003800000 */
.L_x_1632:
[----:B------:R-:W-:Y:S01]  /*131e0*/  IMAD.SHL.U32 R2, R2, 0x100000, RZ ;  /* 0x0010000002027824 */ /* 0x000fe200078e00ff */
[----:B------:R-:W-:-:S04]  /*131f0*/  LEA R3, R0, 0x3b800000, 0x17 ;  /* 0x3b80000000037811 */ /* 0x000fc800078eb8ff */
[----:B------:R-:W-:Y:S02]  /*13200*/  LOP3.LUT R2, R3, R2, R4, 0xfe, !PT ;  /* 0x0000000203027212 */ /* 0x000fe400078efe04 */
.L_x_1631:
[----:B------:R-:W-:Y:S05]  /*13210*/  BSYNC B0 ;  /* 0x0000000000007941 */ /* 0x000fea0003800000 */
.L_x_1630:
[----:B------:R-:W0:Y:S01]  /*13220*/  F2I.S64.TRUNC R2, R2 ;  /* 0x0000000200027311 */ /* 0x000e22000020d900 */
[----:B------:R-:W-:Y:S05]  /*13230*/  BRA `(.L_x_1615) ;  /* 0x0000046000007947 */ /* 0x000fea0003800000 */
.L_x_1628:
        /* <DEDUP_REMOVED lines=21> */
.L_x_1637:
[----:B------:R-:W-:Y:S05]  /*13390*/  BSYNC B1 ;  /* 0x0000000000017941 */ /* 0x000fea0003800000 */
.L_x_1636:
[----:B------:R-:W-:Y:S01]  /*133a0*/  IMAD.SHL.U32 R2, R2, 0x200000, RZ ;  /* 0x0020000002027824 */ /* 0x000fe200078e00ff */
[----:B------:R-:W-:-:S04]  /*133b0*/  LEA R3, R0, 0x37800000, 0x17 ;  /* 0x3780000000037811 */ /* 0x000fc800078eb8ff */
[----:B------:R-:W-:Y:S02]  /*133c0*/  LOP3.LUT R2, R3, R2, R4, 0xfe, !PT ;  /* 0x0000000203027212 */ /* 0x000fe400078efe04 */
.L_x_1635:
[----:B------:R-:W-:Y:S05]  /*133d0*/  BSYNC B0 ;  /* 0x0000000000007941 */ /* 0x000fea0003800000 */
.L_x_1634:
[----:B------:R-:W0:Y:S01]  /*133e0*/  F2I.S64.TRUNC R2, R2 ;  /* 0x0000000200027311 */ /* 0x000e22000020d900 */
[----:B------:R-:W-:Y:S05]  /*133f0*/  BRA `(.L_x_1615) ;  /* 0x000002a000007947 */ /* 0x000fea0003800000 */
.L_x_1627:
        /* <DEDUP_REMOVED lines=14> */
.L_x_1641:
[----:B------:R-:W-:Y:S05]  /*134e0*/  BSYNC B0 ;  /* 0x0000000000007941 */ /* 0x000fea0003800000 */
.L_x_1640:
[----:B------:R-:W0:Y:S01]  /*134f0*/  F2I.S64.TRUNC R2, R2 ;  /* 0x0000000200027311 */ /* 0x000e22000020d900 */
[----:B------:R-:W-:Y:S05]  /*13500*/  BRA `(.L_x_1615) ;  /* 0x0000019000007947 */ /* 0x000fea0003800000 */
.L_x_1614:
        /* <DEDUP_REMOVED lines=21> */
.L_x_1639:
[----:B------:R0:W5:Y:S01]  /*13660*/  LDG.E.64 R2, [R4.64] ;  /* 0x0000002404027981 */ /* 0x000162000c1e1b00 */
[----:B------:R-:W-:Y:S05]  /*13670*/  BRA `(.L_x_1615) ;  /* 0x0000002000007947 */ /* 0x000fea0003800000 */
.L_x_1638:
[----:B------:R0:W5:Y:S01]  /*13680*/  LDG.E R2, [R4.64] ;  /* 0x0000002404027981 */ /* 0x000162000c1e1900 */
[----:B------:R-:W-:-:S03]  /*13690*/  IMAD.MOV.U32 R3, RZ, RZ, RZ ;  /* 0x000000ffff037224 */ /* 0x000fc600078e00ff */
.L_x_1615:
        /* <DEDUP_REMOVED lines=9> */
.L_x_1643:
[----:B------:R-:W-:Y:S05]  /*13730*/  BSYNC B0 ;  /* 0x0000000000007941 */ /* 0x000fea0003800000 */
.L_x_1642:
        /* <DEDUP_REMOVED lines=11> */
[----:B-1----:R-:W-:Y:S01]  /*137f0*/  STG.E.U8 [R16.64], R19 ;  /* 0x0000001310007986 */ /* 0x002fe2000c101124 */
[----:B------:R-:W-:Y:S05]  /*13800*/  EXIT ;  /* 0x000000000000794d */ /* 0x000fea0003800000 */
.L_x_1647:
[----:B0----5:R-:W-:-:S06]  /*13810*/  PRMT R3, RZ, 0x5410, R19 ;  /* 0x00005410ff037816 */ /* 0x021fcc0000000013 */
[----:B------:R-:W0:Y:S02]  /*13820*/  F2I.S64.TRUNC R2, R3 ;  /* 0x0000000300027311 */ /* 0x000e24000020d900 */
[----:B0-----:R-:W-:Y:S01]  /*13830*/  STG.E.U8 [R16.64], R2 ;  /* 0x0000000210007986 */ /* 0x001fe2000c101124 */
[----:B------:R-:W-:Y:S05]  /*13840*/  EXIT ;  /* 0x000000000000794d */ /* 0x000fea0003800000 */
.L_x_1646:
        /* <DEDUP_REMOVED lines=8> */
[----:B0-----:R-:W-:Y:S01]  /*138d0*/  STG.E.64 [R16.64], R2 ;  /* 0x0000000210007986 */ /* 0x001fe2000c101b24 */
[----:B------:R-:W-:Y:S05]  /*138e0*/  EXIT ;  /* 0x000000000000794d */ /* 0x000fea0003800000 */
.L_x_1650:
[----:B-----5:R-:W-:-:S06]  /*138f0*/  PRMT R19, RZ, 0x5410, R19 ;  /* 0x00005410ff137816 */ /* 0x020fcc0000000013 */
[----:B------:R-:W1:Y:S02]  /*13900*/  F2I.FTZ.TRUNC.NTZ R19, R19 ;  /* 0x0000001300137305 */ /* 0x000e64000021f100 */
[----:B-1----:R-:W-:Y:S01]  /*13910*/  STG.E [R16.64], R19 ;  /* 0x0000001310007986 */ /* 0x002fe2000c101924 */
[----:B------:R-:W-:Y:S05]  /*13920*/  EXIT ;  /* 0x000000000000794d */ /* 0x000fea0003800000 */
.L_x_1649:
[----:B-----5:R-:W-:-:S06]  /*13930*/  PRMT R19, RZ, 0x5410, R19 ;  /* 0x00005410ff137816 */ /* 0x020fcc0000000013 */
[----:B------:R-:W1:Y:S02]  /*13940*/  F2I.FTZ.TRUNC.NTZ R19, R19 ;  /* 0x0000001300137305 */ /* 0x000e64000021f100 */
[----:B-1----:R-:W-:Y:S01]  /*13950*/  STG.E.U16 [R16.64], R19 ;  /* 0x0000001310007986 */ /* 0x002fe2000c101524 */
[----:B------:R-:W-:Y:S05]  /*13960*/  EXIT ;  /* 0x000000000000794d */ /* 0x000fea0003800000 */
.L_x_1645:
[----:B------:R-:W-:-:S13]  /*13970*/  ISETP.GT.AND P0, PT, R0, 0x6, PT ;  /* 0x000000060000780c */ /* 0x000fda0003f04270 */
[----:B------:R-:W-:Y:S05]  /*13980*/  @P0 BRA `(.L_x_1651) ;  /* 0x000000b000000947 */ /* 0x000fea0003800000 */
[----:B------:R-:W-:-:S13]  /*13990*/  ISETP.NE.AND P0, PT, R0, 0x5, PT ;  /* 0x000000050000780c */ /* 0x000fda0003f05270 */
[----:B------:R-:W-:Y:S05]  /*139a0*/  @!P0 BRA `(.L_x_1652) ;  /* 0x0000005000008947 */ /* 0x000fea0003800000 */
[----:B------:R-:W-:-:S13]  /*139b0*/  ISETP.NE.AND P0, PT, R0, 0x6, PT ;  /* 0x000000060000780c */ /* 0x000fda0003f05270 */
[----:B------:R-:W-:Y:S05]  /*139c0*/  @P0 BRA `(.L_x_1648) ;  /* 0x00000b1000000947 */ /* 0x000fea0003800000 */
[----:B-----5:R-:W-:-:S05]  /*139d0*/  PRMT R19, RZ, 0x5410, R19 ;  /* 0x00005410ff137816 */ /* 0x020fca0000000013 */
[----:B------:R-:W-:Y:S01]  /*139e0*/  STG.E [R16.64], R19 ;  /* 0x0000001310007986 */ /* 0x000fe2000c101924 */
[----:B------:R-:W-:Y:S05]  /*139f0*/  EXIT ;  /* 0x000000000000794d */ /* 0x000fea0003800000 */
.L_x_1652:
[----:B-----5:R-:W-:-:S04]  /*13a00*/  PRMT R0, RZ, 0x5410, R19 ;  /* 0x00005410ff007816 */ /* 0x020fc80000000013 */
[----:B------:R-:W-:-:S05]  /*13a10*/  F2FP.PACK_AB R0, RZ, R0 ;  /* 0x00000000ff00723e */ /* 0x000fca00000000ff */
[----:B------:R-:W-:Y:S01]  /*13a20*/  STG.E.U16 [R16.64], R0 ;  /* 0x0000000010007986 */ /* 0x000fe2000c101524 */
[----:B------:R-:W-:Y:S05]  /*13a30*/  EXIT ;  /* 0x000000000000794d */ /* 0x000fea0003800000 */
.L_x_1651:
        /* <DEDUP_REMOVED lines=8> */
[----:B------:R-:W-:Y:S01]  /*13ac0*/  STG.E.64 [R16.64], R2 ;  /* 0x0000000210007986 */ /* 0x000fe2000c101b24 */
[----:B------:R-:W-:Y:S05]  /*13ad0*/  EXIT ;  /* 0x000000000000794d */ /* 0x000fea0003800000 */
.L_x_1654:
[----:B-----5:R-:W-:-:S04]  /*13ae0*/  PRMT R19, RZ, 0x5410, R19 ;  /* 0x00005410ff137816 */ /* 0x020fc80000000013 */
[----:B0-----:R-:W-:-:S04]  /*13af0*/  F2FP.PACK_AB R3, RZ, R19 ;  /* 0x00000013ff03723e */ /* 0x001fc800000000ff */
[----:B------:R-:W-:-:S05]  /*13b00*/  PRMT R3, R3, 0x5410, RZ ;  /* 0x0000541003037816 */ /* 0x000fca00000000ff */
[----:B------:R-:W-:Y:S01]  /*13b10*/  STG.E [R16.64], R3 ;  /* 0x0000000310007986 */ /* 0x000fe2000c101924 */
[----:B------:R-:W-:Y:S05]  /*13b20*/  EXIT ;  /* 0x000000000000794d */ /* 0x000fea0003800000 */
.L_x_1653:
[----:B0----5:R-:W-:-:S05]  /*13b30*/  PRMT R2, RZ, 0x5410, R19 ;  /* 0x00005410ff027816 */ /* 0x021fca0000000013 */
[----:B------:R-:W-:-:S06]  /*13b40*/  FMUL.FTZ R2, R2, 1 ;  /* 0x3f80000002027820 */ /* 0x000fcc0000410000 */
[----:B------:R-:W0:Y:S02]  /*13b50*/  F2F.F64.F32 R2, R2 ;  /* 0x0000000200027310 */ /* 0x000e240000201800 */
[----:B0-----:R-:W-:Y:S01]  /*13b60*/  STG.E.64 [R16.64], R2 ;  /* 0x0000000210007986 */ /* 0x001fe2000c101b24 */
[----:B------:R-:W-:Y:S05]  /*13b70*/  EXIT ;  /* 0x000000000000794d */ /* 0x000fea0003800000 */
.L_x_1644:
        /* <DEDUP_REMOVED lines=11> */
[----:B------:R-:W-:Y:S01]  /*13c30*/  STG.E.U8 [R16.64], R3 ;  /* 0x0000000310007986 */ /* 0x000fe2000c101124 */
[----:B------:R-:W-:Y:S05]  /*13c40*/  EXIT ;  /* 0x000000000000794d */ /* 0x000fea0003800000 */
.L_x_1657:
[----:B-----5:R-:W-:Y:S01]  /*13c50*/  PRMT R19, RZ, 0x5410, R19 ;  /* 0x00005410ff137816 */ /* 0x020fe20000000013 */
[----:B------:R-:W-:-:S04]  /*13c60*/  CS2R R6, SRZ ;  /* 0x0000000000067805 */ /* 0x000fc8000001ff00 */
[----:B0-----:R-:W-:-:S06]  /*13c70*/  FMUL.FTZ R4, R19, 1 ;  /* 0x3f80000013047820 */ /* 0x001fcc0000410000 */
[----:B------:R-:W0:Y:S02]  /*13c80*/  F2F.F64.F32 R4, R4 ;  /* 0x0000000400047310 */ /* 0x000e240000201800 */
[----:B0-----:R-:W-:Y:S01]  /*13c90*/  STG.E.128 [R16.64], R4 ;  /* 0x0000000410007986 */ /* 0x001fe2000c101d24 */
[----:B------:R-:W-:Y:S05]  /*13ca0*/  EXIT ;  /* 0x000000000000794d */ /* 0x000fea0003800000 */
.L_x_1656:
        /* <DEDUP_REMOVED lines=21> */
.L_x_1661:
[----:B------:R-:W-:Y:S05]  /*13e00*/  BSYNC B0 ;  /* 0x0000000000007941 */ /* 0x000fea0003800000 */
.L_x_1660:
[----:B------:R-:W-:-:S05]  /*13e10*/  LOP3.LUT R3, R0, R3, RZ, 0xfc, !PT ;  /* 0x0000000300037212 */ /* 0x000fca00078efcff */
[----:B------:R-:W-:Y:S01]  /*13e20*/  STG.E.U8 [R16.64], R3 ;  /* 0x0000000310007986 */ /* 0x000fe2000c101124 */
[----:B------:R-:W-:Y:S05]  /*13e30*/  EXIT ;  /* 0x000000000000794d */ /* 0x000fea0003800000 */
.L_x_1659:
        /* <DEDUP_REMOVED lines=13> */
.L_x_1663:
[----:B------:R-:W-:Y:S01]  /*13f10*/  IMAD.MOV.U32 R0, RZ, RZ, 0x7f ;  /* 0x0000007fff007424 */ /* 0x000fe200078e00ff */
[----:B------:R-:W-:-:S04]  /*13f20*/  ISETP.GT.U32.AND P0, PT, R2, 0x7f800000, PT ;  /* 0x7f8000000200780c */ /* 0x000fc80003f04070 */
[----:B------:R-:W-:-:S04]  /*13f30*/  SEL R0, R0, 0x7c, P0 ;  /* 0x0000007c00007807 */ /* 0x000fc80000000000 */
.L_x_1664:
[----:B------:R-:W-:Y:S05]  /*13f40*/  BSYNC B0 ;  /* 0x0000000000007941 */ /* 0x000fea0003800000 */
.L_x_1662:
[----:B------:R-:W-:-:S04]  /*13f50*/  LOP3.LUT R2, R19, 0x80000000, RZ, 0xc0, !PT ;  /* 0x8000000013027812 */ /* 0x000fc800078ec0ff */
[----:B------:R-:W-:-:S04]  /*13f60*/  SHF.R.U32.HI R3, RZ, 0x18, R2 ;  /* 0x00000018ff037819 */ /* 0x000fc80000011602 */
[----:B------:R-:W-:-:S05]  /*13f70*/  LOP3.LUT R3, R0, R3, RZ, 0xfc, !PT ;  /* 0x0000000300037212 */ /* 0x000fca00078efcff */
[----:B------:R-:W-:Y:S01]  /*13f80*/  STG.E.U8 [R16.64], R3 ;  /* 0x0000000310007986 */ /* 0x000fe2000c101124 */
[----:B------:R-:W-:Y:S05]  /*13f90*/  EXIT ;  /* 0x000000000000794d */ /* 0x000fea0003800000 */
.L_x_1658:
[----:B-----5:R-:W-:Y:S01]  /*13fa0*/  STG.E.U16 [R16.64], R19 ;  /* 0x0000001310007986 */ /* 0x020fe2000c101524 */
[----:B------:R-:W-:Y:S05]  /*13fb0*/  EXIT ;  /* 0x000000000000794d */ /* 0x000fea0003800000 */
.L_x_1655:
        /* <DEDUP_REMOVED lines=10> */
[----:B0-----:R-:W-:Y:S01]  /*14060*/  STG.E.U16 [R16.64], R3 ;  /* 0x0000000310007986 */ /* 0x001fe2000c101524 */
[----:B------:R-:W-:Y:S05]  /*14070*/  EXIT ;  /* 0x000000000000794d */ /* 0x000fea0003800000 */
.L_x_1667:
        /* <DEDUP_REMOVED lines=17> */
.L_x_1670:
[----:B------:R-:W-:-:S04]  /*14190*/  LOP3.LUT R2, R19, 0x80000000, RZ, 0xc0, !PT ;  /* 0x8000000013027812 */ /* 0x000fc800078ec0ff */
[----:B------:R-:W-:-:S04]  /*141a0*/  SHF.R.U32.HI R3, RZ, 0x18, R2 ;  /* 0x00000018ff037819 */ /* 0x000fc80000011602 */
[----:B------:R-:W-:-:S04]  /*141b0*/  LOP3.LUT R0, R0, R3, RZ, 0xfc, !PT ;  /* 0x0000000300007212 */ /* 0x000fc800078efcff */
[----:B------:R-:W-:Y:S02]  /*141c0*/  PRMT R8, R0, 0x7610, R8 ;  /* 0x0000761000087816 */ /* 0x000fe40000000008 */
.L_x_1669:
[----:B------:R-:W-:Y:S05]  /*141d0*/  BSYNC B0 ;  /* 0x0000000000007941 */ /* 0x000fea0003800000 */
.L_x_1668:
[----:B------:R-:W-:Y:S01]  /*141e0*/  STG.E.U8 [R16.64], R8 ;  /* 0x0000000810007986 */ /* 0x000fe2000c101124 */
[----:B------:R-:W-:Y:S05]  /*141f0*/  EXIT ;  /* 0x000000000000794d */ /* 0x000fea0003800000 */
.L_x_1666:
        /* <DEDUP_REMOVED lines=17> */
.L_x_1673:
[----:B------:R-:W-:-:S04]  /*14310*/  LOP3.LUT R2, R19, 0x80000000, RZ, 0xc0, !PT ;  /* 0x8000000013027812 */ /* 0x000fc800078ec0ff */
[----:B------:R-:W-:-:S04]  /*14320*/  SHF.R.U32.HI R3, RZ, 0x18, R2 ;  /* 0x00000018ff037819 */ /* 0x000fc80000011602 */
[----:B------:R-:W-:-:S04]  /*14330*/  LOP3.LUT R0, R0, R3, RZ, 0xfc, !PT ;  /* 0x0000000300007212 */ /* 0x000fc800078efcff */
[----:B------:R-:W-:Y:S02]  /*14340*/  PRMT R8, R0, 0x7610, R8 ;  /* 0x0000761000087816 */ /* 0x000fe40000000008 */
.L_x_1672:
[----:B------:R-:W-:Y:S05]  /*14350*/  BSYNC B0 ;  /* 0x0000000000007941 */ /* 0x000fea0003800000 */
.L_x_1671:
[----:B------:R-:W-:Y:S01]  /*14360*/  STG.E.U8 [R16.64], R8 ;  /* 0x0000000810007986 */ /* 0x000fe2000c101124 */
[----:B------:R-:W-:Y:S05]  /*14370*/  EXIT ;  /* 0x000000000000794d */ /* 0x000fea0003800000 */
.L_x_1665:
        /* <DEDUP_REMOVED lines=22> */
.L_x_1648:
        /* <DEDUP_REMOVED lines=20> */
.L_x_1675:
[----:B0----5:R-:W-:-:S06]  /*14620*/  PRMT R2, RZ, 0x5410, R19 ;  /* 0x00005410ff027816 */ /* 0x021fcc0000000013 */
[----:B------:R-:W0:Y:S02]  /*14630*/  F2I.U64.TRUNC R2, R2 ;  /* 0x0000000200027311 */ /* 0x000e24000020d800 */
[----:B0-----:R-:W-:Y:S01]  /*14640*/  STG.E.64 [R16.64], R2 ;  /* 0x0000000210007986 */ /* 0x001fe2000c101b24 */
[----:B------:R-:W-:Y:S05]  /*14650*/  EXIT ;  /* 0x000000000000794d */ /* 0x000fea0003800000 */
.L_x_1674:
[----:B-----5:R-:W-:-:S06]  /*14660*/  PRMT R19, RZ, 0x5410, R19 ;  /* 0x00005410ff137816 */ /* 0x020fcc0000000013 */
[----:B------:R-:W1:Y:S02]  /*14670*/  F2I.FTZ.U32.TRUNC.NTZ R19, R19 ;  /* 0x0000001300137305 */ /* 0x000e64000021f000 */
[----:B-1----:R-:W-:Y:S01]  /*14680*/  STG.E [R16.64], R19 ;  /* 0x0000001310007986 */ /* 0x002fe2000c101924 */
[----:B------:R-:W-:Y:S05]  /*14690*/  EXIT ;  /* 0x000000000000794d */ /* 0x000fea0003800000 */
.L_x_1676:
        /* <DEDUP_REMOVED lines=14> */
.L_x_27450:


//--------------------- .text._ZN2at6native27unrolled_elementwise_kernelIZZZNS0_28launch_masked_scatter_kernelERKNS_10TensorBaseES4_S4_S4_ENKUlvE_clEvENKUlvE9_clEvEUlN3c108BFloat16EblE_St5arrayIPcLm4EELi4E23TrivialOffsetCalculatorILi3EjESD_ILi1EjENS0_6memory12LoadWithCastILi3EEENSG_13StoreWithCastILi1EEEEEviT_T0_T2_T3_T4_T5_ --------------------------
	.section	.text._ZN2at6native27unrolled_elementwise_kernelIZZZNS0_28launch_masked_scatter_kernelERKNS_10TensorBaseES4_S4_S4_ENKUlvE_clEvENKUlvE9_clEvEUlN3c108BFloat16EblE_St5arrayIPcLm4EELi4E23TrivialOffsetCalculatorILi3EjESD_ILi1EjENS0_6memory12LoadWithCastILi3EEENSG_13StoreWithCastILi1EEEEEviT_T0_T2_T3_T4_T5_,"ax",@progbits
	.sectioninfo	@"SHI_REGISTERS=40"
	.align	128
        .global         _ZN2at6native27unrolled_elementwise_kernelIZZZNS0_28launch_masked_scatter_kernelERKNS_10TensorBaseES4_S4_S4_ENKUlvE_clEvENKUlvE9_clEvEUlN3c108BFloat16EblE_St5arrayIPcLm4EELi4E23TrivialOffsetCalculatorILi3EjESD_ILi1EjENS0_6memory12LoadWithCastILi3EEENSG_13StoreWithCastILi1EEEEEviT_T0_T2_T3_T4_T5_
        .type           _ZN2at6native27unrolled_elementwise_kernelIZZZNS0_28launch_masked_scatter_kernelERKNS_10TensorBaseES4_S4_S4_ENKUlvE_clEvENKUlvE9_clEvEUlN3c108BFloat16EblE_St5arrayIPcLm4EELi4E23TrivialOffsetCalculatorILi3EjESD_ILi1EjENS0_6memory12LoadWithCastILi3EEENSG_13StoreWithCastILi1EEEEEviT_T0_T2_T3_T4_T5_,@function
        .size           _ZN2at6native27unrolled_elementwise_kernelIZZZNS0_28launch_masked_scatter_kernelERKNS_10TensorBaseES4_S4_S4_ENKUlvE_clEvENKUlvE9_clEvEUlN3c108BFloat16EblE_St5arrayIPcLm4EELi4E23TrivialOffsetCalculatorILi3EjESD_ILi1EjENS0_6memory12LoadWithCastILi3EEENSG_13StoreWithCastILi1EEEEEviT_T0_T2_T3_T4_T5_,(.L_x_27451 - _ZN2at6native27unrolled_elementwise_kernelIZZZNS0_28launch_masked_scatter_kernelERKNS_10TensorBaseES4_S4_S4_ENKUlvE_clEvENKUlvE9_clEvEUlN3c108BFloat16EblE_St5arrayIPcLm4EELi4E23TrivialOffsetCalculatorILi3EjESD_ILi1EjENS0_6memory12LoadWithCastILi3EEENSG_13StoreWithCastILi1EEEEEviT_T0_T2_T3_T4_T5_)
        .other          _ZN2at6native27unrolled_elementwise_kernelIZZZNS0_28launch_masked_scatter_kernelERKNS_10TensorBaseES4_S4_S4_ENKUlvE_clEvENKUlvE9_clEvEUlN3c108BFloat16EblE_St5arrayIPcLm4EELi4E23TrivialOffsetCalculatorILi3EjESD_ILi1EjENS0_6memory12LoadWithCastILi3EEENSG_13StoreWithCastILi1EEEEEviT_T0_T2_T3_T4_T5_,@"STO_CUDA_ENTRY STV_DEFAULT"
_ZN2at6native27unrolled_elementwise_kernelIZZZNS0_28launch_masked_scatter_kernelERKNS_10TensorBaseES4_S4_S4_ENKUlvE_clEvENKUlvE9_clEvEUlN3c108BFloat16EblE_St5arrayIPcLm4EELi4E23TrivialOffsetCalculatorILi3EjESD_ILi1EjENS0_6memory12LoadWithCastILi3EEENSG_13StoreWithCastILi1EEEEEviT_T0_T2_T3_T4_T5_:
.text._ZN2at6native27unrolled_elementwise_kernelIZZZNS0_28launch_masked_scatter_kernelERKNS_10TensorBaseES4_S4_S4_ENKUlvE_clEvENKUlvE9_clEvEUlN3c108BFloat16EblE_St5arrayIPcLm4EELi4E23TrivialOffsetCalculatorILi3EjESD_ILi1EjENS0_6memory12LoadWithCastILi3EEENSG_13StoreWithCastILi1EEEEEviT_T0_T2_T3_T4_T5_:
        /* <DEDUP_REMOVED lines=37> */
.L_x_1682:
[----:B------:R-:W2:Y:S02]  /*0250*/  LDG.E.U8 R2, [R2.64] ;  /* 0x0000002402027981 */ /* 0x000ea4000c1e1100 */
[----:B--2---:R-:W0:Y:S02]  /*0260*/  I2F.U16 R0, R2 ;  /* 0x0000000200007306 */ /* 0x004e240000101000 */
[----:B0-----:R-:W-:-:S04]  /*0270*/  F2FP.BF16.PACK_AB R0, RZ, R0 ;  /* 0x00000000ff00723e */ /* 0x001fc800000010ff */
[----:B------:R-:W-:Y:S01]  /*0280*/  PRMT R26, R0, 0x7610, R26 ;  /* 0x00007610001a7816 */ /* 0x000fe2000000001a */
[----:B------:R-:W-:Y:S05]  /*0290*/  BRA `(.L_x_1684) ;  /* 0x00000f0000007947 */ /* 0x000fea0003800000 */
.L_x_1681:
        /* <DEDUP_REMOVED lines=11> */
.L_x_1686:
[----:B------:R-:W2:Y:S02]  /*0350*/  LDG.E R2, [R2.64] ;  /* 0x0000002402027981 */ /* 0x000ea4000c1e1900 */
[----:B--2---:R-:W0:Y:S02]  /*0360*/  I2F R0, R2 ;  /* 0x0000000200007306 */ /* 0x004e240000201400 */
[----:B0-----:R-:W-:-:S04]  /*0370*/  F2FP.BF16.PACK_AB R0, RZ, R0 ;  /* 0x00000000ff00723e */ /* 0x001fc800000010ff */
[----:B------:R-:W-:Y:S01]  /*0380*/  PRMT R26, R0, 0x7610, R26 ;  /* 0x00007610001a7816 */ /* 0x000fe2000000001a */
[----:B------:R-:W-:Y:S05]  /*0390*/  BRA `(.L_x_1684) ;  /* 0x00000e0000007947 */ /* 0x000fea0003800000 */
.L_x_1685:
[----:B------:R-:W2:Y:S02]  /*03a0*/  LDG.E.U16 R2, [R2.64] ;  /* 0x0000002402027981 */ /* 0x000ea4000c1e1500 */
[----:B--2---:R-:W0:Y:S02]  /*03b0*/  I2F.S16 R0, R2 ;  /* 0x0000000200007306 */ /* 0x004e240000101400 */
[----:B0-----:R-:W-:-:S04]  /*03c0*/  F2FP.BF16.PACK_AB R0, RZ, R0 ;  /* 0x00000000ff00723e */ /* 0x001fc800000010ff */
[----:B------:R-:W-:Y:S01]  /*03d0*/  PRMT R26, R0, 0x7610, R26 ;  /* 0x00007610001a7816 */ /* 0x000fe2000000001a */
[----:B------:R-:W-:Y:S05]  /*03e0*/  BRA `(.L_x_1684) ;  /* 0x00000db000007947 */ /* 0x000fea0003800000 */
.L_x_1680:
        /* <DEDUP_REMOVED lines=9> */
.L_x_1688:
[----:B------:R-:W2:Y:S02]  /*0480*/  LDG.E.U16 R0, [R2.64] ;  /* 0x0000002402007981 */ /* 0x000ea4000c1e1500 */
[----:B--2---:R-:W-:-:S05]  /*0490*/  HADD2.F32 R0, -RZ, R0.H0_H0 ;  /* 0x20000000ff007230 */ /* 0x004fca0000004100 */
[----:B------:R-:W-:-:S04]  /*04a0*/  F2FP.BF16.PACK_AB R0, RZ, R0 ;  /* 0x00000000ff00723e */ /* 0x000fc800000010ff */
[----:B------:R-:W-:Y:S01]  /*04b0*/  PRMT R26, R0, 0x7610, R26 ;  /* 0x00007610001a7816 */ /* 0x000fe2000000001a */
[----:B------:R-:W-:Y:S05]  /*04c0*/  BRA `(.L_x_1684) ;  /* 0x00000cd000007947 */ /* 0x000fea0003800000 */
.L_x_1687:
        /* <DEDUP_REMOVED lines=9> */
.L_x_1690:
[----:B------:R-:W2:Y:S02]  /*0560*/  LDG.E.U16 R2, [R2.64] ;  /* 0x0000002402027981 */ /* 0x000ea4000c1e1500 */
[----:B--2---:R-:W-:-:S05]  /*0570*/  HADD2.F32 R0, -RZ, R2.H0_H0 ;  /* 0x20000002ff007230 */ /* 0x004fca0000004100 */
[----:B------:R-:W-:-:S04]  /*0580*/  F2FP.BF16.PACK_AB R0, RZ, R0 ;  /* 0x00000000ff00723e */ /* 0x000fc800000010ff */
[----:B------:R-:W-:Y:S01]  /*0590*/  PRMT R26, R0, 0x7610, R26 ;  /* 0x00007610001a7816 */ /* 0x000fe2000000001a */
[----:B------:R-:W-:Y:S05]  /*05a0*/  BRA `(.L_x_1684) ;  /* 0x00000bf000007947 */ /* 0x000fea0003800000 */
.L_x_1689:
[----:B------:R-:W2:Y:S02]  /*05b0*/  LDG.E.64 R2, [R2.64] ;  /* 0x0000002402027981 */ /* 0x000ea4000c1e1b00 */
[----:B--2---:R-:W0:Y:S01]  /*05c0*/  F2F.F32.F64 R0, R2 ;  /* 0x0000000200007310 */ /* 0x004e220000301000 */
[----:B------:R-:W0:-:S14]  /*05d0*/  DSETP.GEU.AND P0, PT, |R2|, c[0x2][0x0], PT ;  /* 0x008000000200762a */ /* 0x000e1c0003f0e200 */
[----:B0-----:R-:W-:-:S05]  /*05e0*/  @!P0 FMUL R0, R0, 1.175494350822287508e-38 ;  /* 0x0080000000008820 */ /* 0x001fca0000400000 */
[----:B------:R-:W-:-:S04]  /*05f0*/  F2FP.BF16.PACK_AB R0, RZ, R0 ;  /* 0x00000000ff00723e */ /* 0x000fc800000010ff */
[----:B------:R-:W-:Y:S01]  /*0600*/  PRMT R26, R0, 0x7610, R26 ;  /* 0x00007610001a7816 */ /* 0x000fe2000000001a */
[----:B------:R-:W-:Y:S05]  /*0610*/  BRA `(.L_x_1684) ;  /* 0x00000b8000007947 */ /* 0x000fea0003800000 */
.L_x_1679:
        /* <DEDUP_REMOVED lines=14> */
.L_x_1693:
[----:B------:R-:W2:Y:S02]  /*0700*/  LDG.E.64 R2, [R2.64] ;  /* 0x0000002402027981 */ /* 0x000ea4000c1e1b00 */
[----:B--2---:R-:W0:Y:S01]  /*0710*/  F2F.F32.F64 R0, R2 ;  /* 0x0000000200007310 */ /* 0x004e220000301000 */
[----:B------:R-:W0:-:S14]  /*0720*/  DSETP.GEU.AND P0, PT, |R2|, c[0x2][0x0], PT ;  /* 0x008000000200762a */ /* 0x000e1c0003f0e200 */
[----:B0-----:R-:W-:-:S05]  /*0730*/  @!P0 FMUL R0, R0, 1.175494350822287508e-38 ;  /* 0x0080000000008820 */ /* 0x001fca0000400000 */
[----:B------:R-:W-:-:S04]  /*0740*/  F2FP.BF16.PACK_AB R0, RZ, R0 ;  /* 0x00000000ff00723e */ /* 0x000fc800000010ff */
[----:B------:R-:W-:Y:S01]  /*0750*/  PRMT R26, R0, 0x7610, R26 ;  /* 0x00007610001a7816 */ /* 0x000fe2000000001a */
[----:B------:R-:W-:Y:S05]  /*0760*/  BRA `(.L_x_1684) ;  /* 0x00000a3000007947 */ /* 0x000fea0003800000 */
.L_x_1692:
        /* <DEDUP_REMOVED lines=28> */
.L_x_1695:
        /* <DEDUP_REMOVED lines=15> */
.L_x_1694:
[----:B------:R0:W5:Y:S01]  /*0a20*/  LDG.E.U16 R26, [R2.64] ;  /* 0x00000024021a7981 */ /* 0x000162000c1e1500 */
[----:B------:R-:W-:Y:S05]  /*0a30*/  BRA `(.L_x_1684) ;  /* 0x0000076000007947 */ /* 0x000fea0003800000 */
.L_x_1691:
        /* <DEDUP_REMOVED lines=12> */
.L_x_1698:
        /* <DEDUP_REMOVED lines=21> */
.L_x_1702:
[----:B------:R-:W-:Y:S05]  /*0c50*/  BSYNC B1 ;  /* 0x0000000000017941 */ /* 0x000fea0003800000 */
.L_x_1701:
[----:B------:R-:W-:Y:S01]  /*0c60*/  LEA R3, R0, 0x3b800000, 0x17 ;  /* 0x3b80000000037811 */ /* 0x000fe200078eb8ff */
[----:B------:R-:W-:-:S05]  /*0c70*/  IMAD.SHL.U32 R0, R2, 0x100000, RZ ;  /* 0x0010000002007824 */ /* 0x000fca00078e00ff */
[----:B------:R-:W-:Y:S02]  /*0c80*/  LOP3.LUT R0, R3, R0, R4, 0xfe, !PT ;  /* 0x0000000003007212 */ /* 0x000fe400078efe04 */
.L_x_1700:
[----:B------:R-:W-:Y:S05]  /*0c90*/  BSYNC B0 ;  /* 0x0000000000007941 */ /* 0x000fea0003800000 */
.L_x_1699:
[----:B------:R-:W-:-:S04]  /*0ca0*/  F2FP.BF16.PACK_AB R0, RZ, R0 ;  /* 0x00000000ff00723e */ /* 0x000fc800000010ff */
[----:B------:R-:W-:Y:S01]  /*0cb0*/  PRMT R26, R0, 0x7610, R26 ;  /* 0x00007610001a7816 */ /* 0x000fe2000000001a */
[----:B------:R-:W-:Y:S05]  /*0cc0*/  BRA `(.L_x_1684) ;  /* 0x000004d000007947 */ /* 0x000fea0003800000 */
.L_x_1697:
        /* <DEDUP_REMOVED lines=21> */
.L_x_1706:
[----:B------:R-:W-:Y:S05]  /*0e20*/  BSYNC B1 ;  /* 0x0000000000017941 */ /* 0x000fea0003800000 */
.L_x_1705:
[----:B------:R-:W-:Y:S01]  /*0e30*/  LEA R3, R0, 0x37800000, 0x17 ;  /* 0x3780000000037811 */ /* 0x000fe200078eb8ff */
[----:B------:R-:W-:-:S05]  /*0e40*/  IMAD.SHL.U32 R0, R2, 0x200000, RZ ;  /* 0x0020000002007824 */ /* 0x000fca00078e00ff */
[----:B------:R-:W-:Y:S02]  /*0e50*/  LOP3.LUT R0, R3, R0, R4, 0xfe, !PT ;  /* 0x0000000003007212 */ /* 0x000fe400078efe04 */
.L_x_1704:
[----:B------:R-:W-:Y:S05]  /*0e60*/  BSYNC B0 ;  /* 0x0000000000007941 */ /* 0x000fea0003800000 */
.L_x_1703:
[----:B------:R-:W-:-:S04]  /*0e70*/  F2FP.BF16.PACK_AB R0, RZ, R0 ;  /* 0x00000000ff00723e */ /* 0x000fc800000010ff */
[----:B------:R-:W-:Y:S01]  /*0e80*/  PRMT R26, R0, 0x7610, R26 ;  /* 0x00007610001a7816 */ /* 0x000fe2000000001a */
[----:B------:R-:W-:Y:S05]  /*0e90*/  BRA `(.L_x_1684) ;  /* 0x0000030000007947 */ /* 0x000fea0003800000 */
.L_x_1696:
        /* <DEDUP_REMOVED lines=14> */
.L_x_1710:
[----:B------:R-:W-:Y:S05]  /*0f80*/  BSYNC B0 ;  /* 0x0000000000007941 */ /* 0x000fea0003800000 */
.L_x_1709:
[----:B------:R-:W-:-:S04]  /*0f90*/  F2FP.BF16.PACK_AB R0, RZ, R0 ;  /* 0x00000000ff00723e */ /* 0x000fc800000010ff */
[----:B------:R-:W-:Y:S01]  /*0fa0*/  PRMT R26, R0, 0x7610, R26 ;  /* 0x00007610001a7816 */ /* 0x000fe2000000001a */
[----:B------:R-:W-:Y:S05]  /*0fb0*/  BRA `(.L_x_1684) ;  /* 0x000001e000007947 */ /* 0x000fea0003800000 */
.L_x_1683:
        /* <DEDUP_REMOVED lines=21> */
.L_x_1708:
[----:B------:R-:W2:Y:S02]  /*1110*/  LDG.E.64 R2, [R2.64] ;  /* 0x0000002402027981 */ /* 0x000ea4000c1e1b00 */
[----:B--2---:R-:W0:Y:S02]  /*1120*/  I2F.U64 R0, R2 ;  /* 0x0000000200007312 */ /* 0x004e240000301000 */
[----:B0-----:R-:W-:-:S04]  /*1130*/  F2FP.BF16.PACK_AB R0, RZ, R0 ;  /* 0x00000000ff00723e */ /* 0x001fc800000010ff */
[----:B------:R-:W-:Y:S01]  /*1140*/  PRMT R26, R0, 0x7610, R26 ;  /* 0x00007610001a7816 */ /* 0x000fe2000000001a */
[----:B------:R-:W-:Y:S05]  /*1150*/  BRA `(.L_x_1684) ;  /* 0x0000004000007947 */ /* 0x000fea0003800000 */
.L_x_1707:
[----:B------:R-:W2:Y:S02]  /*1160*/  LDG.E R2, [R2.64] ;  /* 0x0000002402027981 */ /* 0x000ea4000c1e1900 */
[----:B--2---:R-:W0:Y:S02]  /*1170*/  I2F.U32 R0, R2 ;  /* 0x0000000200007306 */ /* 0x004e240000201000 */
[----:B0-----:R-:W-:-:S04]  /*1180*/  F2FP.BF16.PACK_AB R0, RZ, R0 ;  /* 0x00000000ff00723e */ /* 0x001fc800000010ff */
[----:B------:R-:W-:Y:S02]  /*1190*/  PRMT R26, R0, 0x7610, R26 ;  /* 0x00007610001a7816 */ /* 0x000fe4000000001a */
.L_x_1684:
        /* <DEDUP_REMOVED lines=18> */
.L_x_1714:
[----:B------:R-:W2:Y:S02]  /*12c0*/  LDG.E.U8 R2, [R2.64] ;  /* 0x0000002402027981 */ /* 0x000ea4000c1e1100 */
[----:B--2---:R-:W-:-:S04]  /*12d0*/  ISETP.NE.AND P0, PT, R2, RZ, PT ;  /* 0x000000ff0200720c */ /* 0x004fc80003f05270 */
[----:B------:R-:W-:Y:S01]  /*12e0*/  P2R R18, PR, RZ, 0x1 ;  /* 0x00000001ff127803 */ /* 0x000fe20000000000 */
[----:B------:R-:W-:Y:S05]  /*12f0*/  BRA `(.L_x_1716) ;  /* 0x00000f4000007947 */ /* 0x000fea0003800000 */
.L_x_1713:
        /* <DEDUP_REMOVED lines=11> */
.L_x_1718:
[----:B------:R-:W2:Y:S02]  /*13b0*/  LDG.E R2, [R2.64] ;  /* 0x0000002402027981 */ /* 0x000ea4000c1e1900 */
[----:B--2---:R-:W-:-:S04]  /*13c0*/  ISETP.NE.AND P0, PT, R2, RZ, PT ;  /* 0x000000ff0200720c */ /* 0x004fc80003f05270 */
[----:B------:R-:W-:Y:S01]  /*13d0*/  P2R R18, PR, RZ, 0x1 ;  /* 0x00000001ff127803 */ /* 0x000fe20000000000 */
[----:B------:R-:W-:Y:S05]  /*13e0*/  BRA `(.L_x_1716) ;  /* 0x00000e5000007947 */ /* 0x000fea0003800000 */
.L_x_1717:
[----:B------:R-:W2:Y:S02]  /*13f0*/  LDG.E.U16 R2, [R2.64] ;  /* 0x0000002402027981 */ /* 0x000ea4000c1e1500 */
[----:B--2---:R-:W-:-:S04]  /*1400*/  ISETP.NE.AND P0, PT, R2, RZ, PT ;  /* 0x000000ff0200720c */ /* 0x004fc80003f05270 */
[----:B------:R-:W-:Y:S01]  /*1410*/  P2R R18, PR, RZ, 0x1 ;  /* 0x00000001ff127803 */ /* 0x000fe20000000000 */
[----:B------:R-:W-:Y:S05]  /*1420*/  BRA `(.L_x_1716) ;  /* 0x00000e1000007947 */ /* 0x000fea0003800000 */
.L_x_1712:
        /* <DEDUP_REMOVED lines=10> */
.L_x_1720:
[----:B------:R-:W2:Y:S02]  /*14d0*/  LDG.E.U16 R0, [R2.64] ;  /* 0x0000002402007981 */ /* 0x000ea4000c1e1500 */
[----:B--2---:R-:W-:-:S05]  /*14e0*/  HADD2.F32 R0, -RZ, R0.H0_H0 ;  /* 0x20000000ff007230 */ /* 0x004fca0000004100 */
[----:B------:R-:W-:-:S04]  /*14f0*/  FSETP.NEU.FTZ.AND P0, PT, R0, RZ, PT ;  /* 0x000000ff0000720b */ /* 0x000fc80003f1d000 */
[----:B------:R-:W-:Y:S01]  /*1500*/  P2R R18, PR, RZ, 0x1 ;  /* 0x00000001ff127803 */ /* 0x000fe20000000000 */
[----:B------:R-:W-:Y:S05]  /*1510*/  BRA `(.L_x_1716) ;  /* 0x00000d2000007947 */ /* 0x000fea0003800000 */
.L_x_1719:
        /* <DEDUP_REMOVED lines=12> */
.L_x_1722:
        /* <DEDUP_REMOVED lines=11> */
.L_x_1721:
[----:B------:R-:W2:Y:S02]  /*1690*/  LDG.E.64 R2, [R2.64] ;  /* 0x0000002402027981 */ /* 0x000ea4000c1e1b00 */
[----:B--2---:R-:W0:-:S06]  /*16a0*/  DSETP.NEU.AND P0, PT, R2, RZ, PT ;  /* 0x000000ff0200722a */ /* 0x004e0c0003f0d000 */
[----:B0-----:R-:W-:Y:S01]  /*16b0*/  P2R R18, PR, RZ, 0x1 ;  /* 0x00000001ff127803 */ /* 0x001fe20000000000 */
[----:B------:R-:W-:Y:S05]  /*16c0*/  BRA `(.L_x_1716) ;  /* 0x00000b7000007947 */ /* 0x000fea0003800000 */
.L_x_1711:
        /* <DEDUP_REMOVED lines=12> */
.L_x_1725:
[----:B------:R-:W2:Y:S02]  /*1790*/  LDG.E.128 R4, [R2.64] ;  /* 0x0000002402047981 */ /* 0x000ea4000c1e1d00 */
[----:B--2---:R-:W0:-:S06]  /*17a0*/  DSETP.NEU.AND P0, PT, R6, RZ, PT ;  /* 0x000000ff0600722a */ /* 0x004e0c0003f0d000 */
[----:B0-----:R-:W0:-:S06]  /*17b0*/  DSETP.NEU.OR P0, PT, R4, RZ, P0 ;  /* 0x000000ff0400722a */ /* 0x001e0c000070d400 */
[----:B0-----:R-:W-:Y:S01]  /*17c0*/  P2R R18, PR, RZ, 0x1 ;  /* 0x00000001ff127803 */ /* 0x001fe20000000000 */
[----:B------:R-:W-:Y:S05]  /*17d0*/  BRA `(.L_x_1716) ;  /* 0x00000a6000007947 */ /* 0x000fea0003800000 */
.L_x_1724:
        /* <DEDUP_REMOVED lines=28> */
.L_x_1727:
        /* <DEDUP_REMOVED lines=15> */
.L_x_1726:
[----:B------:R-:W2:Y:S02]  /*1a90*/  LDG.E.U16 R0, [R2.64] ;  /* 0x0000002402007981 */ /* 0x000ea4000c1e1500 */
[----:B--2---:R-:W-:-:S04]  /*1aa0*/  PRMT R0, RZ, 0x5410, R0 ;  /* 0x00005410ff007816 */ /* 0x004fc80000000000 */
[----:B------:R-:W-:-:S04]  /*1ab0*/  FSETP.NEU.FTZ.AND P0, PT, R0, RZ, PT ;  /* 0x000000ff0000720b */ /* 0x000fc80003f1d000 */
[----:B------:R-:W-:Y:S01]  /*1ac0*/  P2R R18, PR, RZ, 0x1 ;  /* 0x00000001ff127803 */ /* 0x000fe20000000000 */
[----:B------:R-:W-:Y:S05]  /*1ad0*/  BRA `(.L_x_1716) ;  /* 0x0000076000007947 */ /* 0x000fea0003800000 */
.L_x_1723:
        /* <DEDUP_REMOVED lines=12> */
.L_x_1730:
        /* <DEDUP_REMOVED lines=21> */
.L_x_1734:
[----:B------:R-:W-:Y:S05]  /*1cf0*/  BSYNC B1 ;  /* 0x0000000000017941 */ /* 0x000fea0003800000 */
.L_x_1733:
[----:B------:R-:W-:Y:S01]  /*1d00*/  LEA R3, R0, 0x3b800000, 0x17 ;  /* 0x3b80000000037811 */ /* 0x000fe200078eb8ff */
[----:B------:R-:W-:-:S05]  /*1d10*/  IMAD.SHL.U32 R0, R2, 0x100000, RZ ;  /* 0x0010000002007824 */ /* 0x000fca00078e00ff */
[----:B------:R-:W-:Y:S02]  /*1d20*/  LOP3.LUT R0, R3, R0, R4, 0xfe, !PT ;  /* 0x0000000003007212 */ /* 0x000fe400078efe04 */
.L_x_1732:
[----:B------:R-:W-:Y:S05]  /*1d30*/  BSYNC B0 ;  /* 0x0000000000007941 */ /* 0x000fea0003800000 */
.L_x_1731:
[----:B------:R-:W-:-:S04]  /*1d40*/  FSETP.NEU.FTZ.AND P0, PT, R0, RZ, PT ;  /* 0x000000ff0000720b */ /* 0x000fc80003f1d000 */
[----:B------:R-:W-:Y:S01]  /*1d50*/  P2R R18, PR, RZ, 0x1 ;  /* 0x00000001ff127803 */ /* 0x000fe20000000000 */
[----:B------:R-:W-:Y:S05]  /*1d60*/  BRA `(.L_x_1716) ;  /* 0x000004d000007947 */ /* 0x000fea0003800000 */
.L_x_1729:
        /* <DEDUP_REMOVED lines=21> */
.L_x_1738:
[----:B------:R-:W-:Y:S05]  /*1ec0*/  BSYNC B1 ;  /* 0x0000000000017941 */ /* 0x000fea0003800000 */
.L_x_1737:
[----:B------:R-:W-:Y:S01]  /*1ed0*/  LEA R3, R0, 0x37800000, 0x17 ;  /* 0x3780000000037811 */ /* 0x000fe200078eb8ff */
[----:B------:R-:W-:-:S05]  /*1ee0*/  IMAD.SHL.U32 R0, R2, 0x200000, RZ ;  /* 0x0020000002007824 */ /* 0x000fca00078e00ff */
[----:B------:R-:W-:Y:S02]  /*1ef0*/  LOP3.LUT R0, R3, R0, R4, 0xfe, !PT ;  /* 0x0000000003007212 */ /* 0x000fe400078efe04 */
.L_x_1736:
[----:B------:R-:W-:Y:S05]  /*1f00*/  BSYNC B0 ;  /* 0x0000000000007941 */ /* 0x000fea0003800000 */
.L_x_1735:
[----:B------:R-:W-:-:S04]  /*1f10*/  FSETP.NEU.FTZ.AND P0, PT, R0, RZ, PT ;  /* 0x000000ff0000720b */ /* 0x000fc80003f1d000 */
[----:B------:R-:W-:Y:S01]  /*1f20*/  P2R R18, PR, RZ, 0x1 ;  /* 0x00000001ff127803 */ /* 0x000fe20000000000 */
[----:B------:R-:W-:Y:S05]  /*1f30*/  BRA `(.L_x_1716) ;  /* 0x0000030000007947 */ /* 0x000fea0003800000 */
.L_x_1728:
        /* <DEDUP_REMOVED lines=14> */
.L_x_1742:
[----:B------:R-:W-:Y:S05]  /*2020*/  BSYNC B0 ;  /* 0x0000000000007941 */ /* 0x000fea0003800000 */
.L_x_1741:
[----:B------:R-:W-:-:S04]  /*2030*/  FSETP.NEU.FTZ.AND P0, PT, R0, RZ, PT ;  /* 0x000000ff0000720b */ /* 0x000fc80003f1d000 */
[----:B------:R-:W-:Y:S01]  /*2040*/  P2R R18, PR, RZ, 0x1 ;  /* 0x00000001ff127803 */ /* 0x000fe20000000000 */
[----:B------:R-:W-:Y:S05]  /*2050*/  BRA `(.L_x_1716) ;  /* 0x000001e000007947 */ /* 0x000fea0003800000 */
.L_x_1715:
        /* <DEDUP_REMOVED lines=22> */
.L_x_1740:
[----:B------:R-:W2:Y:S02]  /*21c0*/  LDG.E.64 R2, [R2.64] ;  /* 0x0000002402027981 */ /* 0x000ea4000c1e1b00 */
[----:B--2---:R-:W-:-:S04]  /*21d0*/  ISETP.NE.U32.AND P0, PT, R2, RZ, PT ;  /* 0x000000ff0200720c */ /* 0x004fc80003f05070 */
[----:B------:R-:W-:-:S04]  /*21e0*/  ISETP.NE.AND.EX P0, PT, R3, RZ, PT, P0 ;  /* 0x000000ff0300720c */ /* 0x000fc80003f05300 */
[----:B------:R-:W-:Y:S01]  /*21f0*/  P2R R18, PR, RZ, 0x1 ;  /* 0x00000001ff127803 */ /* 0x000fe20000000000 */
[----:B------:R-:W-:Y:S05]  /*2200*/  BRA `(.L_x_1716) ;  /* 0x0000003000007947 */ /* 0x000fea0003800000 */
.L_x_1739:
[----:B------:R-:W2:Y:S02]  /*2210*/  LDG.E R2, [R2.64] ;  /* 0x0000002402027981 */ /* 0x000ea4000c1e1900 */
[----:B--2---:R-:W-:-:S04]  /*2220*/  ISETP.NE.AND P0, PT, R2, RZ, PT ;  /* 0x000000ff0200720c */ /* 0x004fc80003f05270 */
[----:B------:R-:W-:Y:S02]  /*2230*/  P2R R18, PR, RZ, 0x1 ;  /* 0x00000001ff127803 */ /* 0x000fe40000000000 */
.L_x_1716:
        /* <DEDUP_REMOVED lines=17> */
.L_x_1746:
[----:B------:R0:W5:Y:S01]  /*2350*/  LDG.E.U8 R16, [R2.64] ;  /* 0x0000002402107981 */ /* 0x000162000c1e1100 */
[----:B------:R-:W-:Y:S01]  /*2360*/  IMAD.MOV.U32 R17, RZ, RZ, RZ ;  /* 0x000000ffff117224 */ /* 0x000fe200078e00ff */
[----:B------:R-:W-:Y:S05]  /*2370*/  BRA `(.L_x_1748) ;  /* 0x00000d5000007947 */ /* 0x000fea0003800000 */
.L_x_1745:
        /* <DEDUP_REMOVED lines=8> */
.L_x_1750:
[----:B------:R-:W2:Y:S02]  /*2400*/  LDG.E R16, [R2.64] ;  /* 0x0000002402107981 */ /* 0x000ea4000c1e1900 */
[----:B--2---:R-:W-:Y:S01]  /*2410*/  SHF.R.S32.HI R17, RZ, 0x1f, R16 ;  /* 0x0000001fff117819 */ /* 0x004fe20000011410 */
[----:B------:R-:W-:Y:S05]  /*2420*/  BRA `(.L_x_1748) ;  /* 0x00000ca000007947 */ /* 0x000fea0003800000 */
.L_x_1749:
[----:B------:R-:W2:Y:S02]  /*2430*/  LDG.E.S16 R16, [R2.64] ;  /* 0x0000002402107981 */ /* 0x000ea4000c1e1700 */
[----:B--2---:R-:W-:Y:S01]  /*2440*/  SHF.R.S32.HI R17, RZ, 0x1f, R16 ;  /* 0x0000001fff117819 */ /* 0x004fe20000011410 */
[----:B------:R-:W-:Y:S05]  /*2450*/  BRA `(.L_x_1748) ;  /* 0x00000c7000007947 */ /* 0x000fea0003800000 */
.L_x_1744:
        /* <DEDUP_REMOVED lines=9> */
.L_x_1752:
[----:B------:R-:W2:Y:S02]  /*24f0*/  LDG.E.U16 R2, [R2.64] ;  /* 0x0000002402027981 */ /* 0x000ea4000c1e1500 */
[----:B--2---:R-:W-:-:S06]  /*2500*/  HADD2.F32 R16, -RZ, R2.H0_H0 ;  /* 0x20000002ff107230 */ /* 0x004fcc0000004100 */
[----:B------:R-:W0:Y:S01]  /*2510*/  F2I.S64.TRUNC R16, R16 ;  /* 0x0000001000107311 */ /* 0x000e22000020d900 */
[----:B------:R-:W-:Y:S05]  /*2520*/  BRA `(.L_x_1748) ;  /* 0x00000ba000007947 */ /* 0x000fea0003800000 */
.L_x_1751:
        /* <DEDUP_REMOVED lines=9> */
.L_x_1754:
[----:B------:R-:W2:Y:S02]  /*25c0*/  LDG.E.U16 R2, [R2.64] ;  /* 0x0000002402027981 */ /* 0x000ea4000c1e1500 */
[----:B--2---:R-:W-:-:S06]  /*25d0*/  HADD2.F32 R16, -RZ, R2.H0_H0 ;  /* 0x20000002ff107230 */ /* 0x004fcc0000004100 */
[----:B------:R-:W0:Y:S01]  /*25e0*/  F2I.S64.TRUNC R16, R16 ;  /* 0x0000001000107311 */ /* 0x000e22000020d900 */
[----:B------:R-:W-:Y:S05]  /*25f0*/  BRA `(.L_x_1748) ;  /* 0x00000ad000007947 */ /* 0x000fea0003800000 */
.L_x_1753:
[----:B------:R-:W2:Y:S02]  /*2600*/  LDG.E.64 R2, [R2.64] ;  /* 0x0000002402027981 */ /* 0x000ea4000c1e1b00 */
[----:B--2---:R0:W1:Y:S01]  /*2610*/  F2I.S64.F64.TRUNC R16, R2 ;  /* 0x0000000200107311 */ /* 0x004062000030d900 */
[----:B------:R-:W-:Y:S05]  /*2620*/  BRA `(.L_x_1748) ;  /* 0x00000aa000007947 */ /* 0x000fea0003800000 */
.L_x_1743:
        /* <DEDUP_REMOVED lines=13> */
.L_x_1757:
[----:B------:R-:W2:Y:S02]  /*2700*/  LDG.E.64 R2, [R2.64] ;  /* 0x0000002402027981 */ /* 0x000ea4000c1e1b00 */
[----:B--2---:R0:W1:Y:S01]  /*2710*/  F2I.S64.F64.TRUNC R16, R2 ;  /* 0x0000000200107311 */ /* 0x004062000030d900 */
[----:B------:R-:W-:Y:S05]  /*2720*/  BRA `(.L_x_1748) ;  /* 0x000009a000007947 */ /* 0x000fea0003800000 */
.L_x_1756:
        /* <DEDUP_REMOVED lines=27> */
.L_x_1759:
        /* <DEDUP_REMOVED lines=14> */
.L_x_1758:
[----:B------:R-:W2:Y:S02]  /*29c0*/  LDG.E.U16 R16, [R2.64] ;  /* 0x0000002402107981 */ /* 0x000ea4000c1e1500 */
[----:B--2---:R-:W-:-:S06]  /*29d0*/  PRMT R16, RZ, 0x5410, R16 ;  /* 0x00005410ff107816 */ /* 0x004fcc0000000010 */
[----:B------:R-:W0:Y:S01]  /*29e0*/  F2I.S64.TRUNC R16, R16 ;  /* 0x0000001000107311 */ /* 0x000e22000020d900 */
[----:B------:R-:W-:Y:S05]  /*29f0*/  BRA `(.L_x_1748) ;  /* 0x000006d000007947 */ /* 0x000fea0003800000 */
.L_x_1755:
        /* <DEDUP_REMOVED lines=11> */
.L_x_1762:
        /* <DEDUP_REMOVED lines=21> */
.L_x_1766:
[----:B------:R-:W-:Y:S05]  /*2c00*/  BSYNC B1 ;  /* 0x0000000000017941 */ /* 0x000fea0003800000 */
.L_x_1765:
[----:B------:R-:W-:Y:S01]  /*2c10*/  IMAD.SHL.U32 R2, R2, 0x100000, RZ ;  /* 0x0010000002027824 */ /* 0x000fe200078e00ff */
[----:B------:R-:W-:-:S04]  /*2c20*/  LEA R3, R0, 0x3b800000, 0x17 ;  /* 0x3b80000000037811 */ /* 0x000fc800078eb8ff */
[----:B------:R-:W-:Y:S02]  /*2c30*/  LOP3.LUT R16, R3, R2, R16, 0xfe, !PT ;  /* 0x0000000203107212 */ /* 0x000fe400078efe10 */
.L_x_1764:
[----:B------:R-:W-:Y:S05]  /*2c40*/  BSYNC B0 ;  /* 0x0000000000007941 */ /* 0x000fea0003800000 */
.L_x_1763:
[----:B------:R-:W0:Y:S01]  /*2c50*/  F2I.S64.TRUNC R16, R16 ;  /* 0x0000001000107311 */ /* 0x000e22000020d900 */
[----:B------:R-:W-:Y:S05]  /*2c60*/  BRA `(.L_x_1748) ;  /* 0x0000046000007947 */ /* 0x000fea0003800000 */
.L_x_1761:
        /* <DEDUP_REMOVED lines=21> */
.L_x_1770:
[----:B------:R-:W-:Y:S05]  /*2dc0*/  BSYNC B1 ;  /* 0x0000000000017941 */ /* 0x000fea0003800000 */
.L_x_1769:
[----:B------:R-:W-:Y:S01]  /*2dd0*/  IMAD.SHL.U32 R2, R2, 0x200000, RZ ;  /* 0x0020000002027824 */ /* 0x000fe200078e00ff */
[----:B------:R-:W-:-:S04]  /*2de0*/  LEA R3, R0, 0x37800000, 0x17 ;  /* 0x3780000000037811 */ /* 0x000fc800078eb8ff */
[----:B------:R-:W-:Y:S02]  /*2df0*/  LOP3.LUT R16, R3, R2, R16, 0xfe, !PT ;  /* 0x0000000203107212 */ /* 0x000fe400078efe10 */
.L_x_1768:
[----:B------:R-:W-:Y:S05]  /*2e00*/  BSYNC B0 ;  /* 0x0000000000007941 */ /* 0x000fea0003800000 */
.L_x_1767:
[----:B------:R-:W0:Y:S01]  /*2e10*/  F2I.S64.TRUNC R16, R16 ;  /* 0x0000001000107311 */ /* 0x000e22000020d900 */
[----:B------:R-:W-:Y:S05]  /*2e20*/  BRA `(.L_x_1748) ;  /* 0x000002a000007947 */ /* 0x000fea0003800000 */
.L_x_1760:
        /* <DEDUP_REMOVED lines=14> */
.L_x_1774:
[----:B------:R-:W-:Y:S05]  /*2f10*/  BSYNC B0 ;  /* 0x0000000000007941 */ /* 0x000fea0003800000 */
.L_x_1773:
[----:B------:R-:W0:Y:S01]  /*2f20*/  F2I.S64.TRUNC R16, R16 ;  /* 0x0000001000107311 */ /* 0x000e22000020d900 */
[----:B------:R-:W-:Y:S05]  /*2f30*/  BRA `(.L_x_1748) ;  /* 0x0000019000007947 */ /* 0x000fea0003800000 */
.L_x_1747:
        /* <DEDUP_REMOVED lines=21> */
.L_x_1772:
[----:B------:R0:W5:Y:S01]  /*3090*/  LDG.E.64 R16, [R2.64] ;  /* 0x0000002402107981 */ /* 0x000162000c1e1b00 */
[----:B------:R-:W-:Y:S05]  /*30a0*/  BRA `(.L_x_1748) ;  /* 0x0000002000007947 */ /* 0x000fea0003800000 */
.L_x_1771:
[----:B------:R0:W5:Y:S01]  /*30b0*/  LDG.E R16, [R2.64] ;  /* 0x0000002402107981 */ /* 0x000162000c1e1900 */
[----:B------:R-:W-:-:S03]  /*30c0*/  IMAD.MOV.U32 R17, RZ, RZ, RZ ;  /* 0x000000ffff117224 */ /* 0x000fc600078e00ff */
.L_x_1748:
[----:B------:R-:W-:Y:S02]  /*30d0*/  ISETP.NE.AND P0, PT, R18, RZ, PT ;  /* 0x000000ff1200720c */ /* 0x000fe40003f05270 */
[----:B------:R-:W-:Y:S02]  /*30e0*/  IADD3 R29, R29, 0x80, RZ ;  /* 0x000000801d1d7810 */ /* 0x000fe40007ffe0ff */
[----:B------:R-:W-:-:S04]  /*30f0*/  SEL R33, RZ, 0x1, !P0 ;  /* 0x00000001ff217807 */ /* 0x000fc80004000000 */
.L_x_1678:
[----:B-1-34-:R-:W-:Y:S05]  /*3100*/  BSYNC B6 ;  /* 0x0000000000067941 */ /* 0x01afea0003800000 */
.L_x_1677:
        /* <DEDUP_REMOVED lines=24> */
.L_x_1780:
[----:B------:R-:W2:Y:S02]  /*3290*/  LDG.E.U8 R2, [R2.64] ;  /* 0x0000002402027981 */ /* 0x000ea4000c1e1100 */
[----:B--2---:R-:W0:Y:S02]  /*32a0*/  I2F.U16 R0, R2 ;  /* 0x0000000200007306 */ /* 0x004e240000101000 */
[----:B0-----:R-:W-:-:S04]  /*32b0*/  F2FP.BF16.PACK_AB R0, RZ, R0 ;  /* 0x00000000ff00723e */ /* 0x001fc800000010ff */
[----:B------:R-:W-:Y:S01]  /*32c0*/  PRMT R27, R0, 0x7610, R27 ;  /* 0x00007610001b7816 */ /* 0x000fe2000000001b */
[----:B------:R-:W-:Y:S05]  /*32d0*/  BRA `(.L_x_1782) ;  /* 0x00000f0000007947 */ /* 0x000fea0003800000 */
.L_x_1779:
        /* <DEDUP_REMOVED lines=11> */
.L_x_1784:
[----:B------:R-:W2:Y:S02]  /*3390*/  LDG.E R2, [R2.64] ;  /* 0x0000002402027981 */ /* 0x000ea4000c1e1900 */
[----:B--2---:R-:W0:Y:S02]  /*33a0*/  I2F R0, R2 ;  /* 0x0000000200007306 */ /* 0x004e240000201400 */
[----:B0-----:R-:W-:-:S04]  /*33b0*/  F2FP.BF16.PACK_AB R0, RZ, R0 ;  /* 0x00000000ff00723e */ /* 0x001fc800000010ff */
[----:B------:R-:W-:Y:S01]  /*33c0*/  PRMT R27, R0, 0x7610, R27 ;  /* 0x00007610001b7816 */ /* 0x000fe2000000001b */
[----:B------:R-:W-:Y:S05]  /*33d0*/  BRA `(.L_x_1782) ;  /* 0x00000e0000007947 */ /* 0x000fea0003800000 */
.L_x_1783:
[----:B------:R-:W2:Y:S02]  /*33e0*/  LDG.E.U16 R2, [R2.64] ;  /* 0x0000002402027981 */ /* 0x000ea4000c1e1500 */
[----:B--2---:R-:W0:Y:S02]  /*33f0*/  I2F.S16 R0, R2 ;  /* 0x0000000200007306 */ /* 0x004e240000101400 */
[----:B0-----:R-:W-:-:S04]  /*3400*/  F2FP.BF16.PACK_AB R0, RZ, R0 ;  /* 0x00000000ff00723e */ /* 0x001fc800000010ff */
[----:B------:R-:W-:Y:S01]  /*3410*/  PRMT R27, R0, 0x7610, R27 ;  /* 0x00007610001b7816 */ /* 0x000fe2000000001b */
[----:B------:R-:W-:Y:S05]  /*3420*/  BRA `(.L_x_1782) ;  /* 0x00000db000007947 */ /* 0x000fea0003800000 */
.L_x_1778:
        /* <DEDUP_REMOVED lines=9> */
.L_x_1786:
[----:B------:R-:W2:Y:S02]  /*34c0*/  LDG.E.U16 R0, [R2.64] ;  /* 0x0000002402007981 */ /* 0x000ea4000c1e1500 */
[----:B--2---:R-:W-:-:S05]  /*34d0*/  HADD2.F32 R0, -RZ, R0.H0_H0 ;  /* 0x20000000ff007230 */ /* 0x004fca0000004100 */
[----:B------:R-:W-:-:S04]  /*34e0*/  F2FP.BF16.PACK_AB R0, RZ, R0 ;  /* 0x00000000ff00723e */ /* 0x000fc800000010ff */
[----:B------:R-:W-:Y:S01]  /*34f0*/  PRMT R27, R0, 0x7610, R27 ;  /* 0x00007610001b7816 */ /* 0x000fe2000000001b */
[----:B------:R-:W-:Y:S05]  /*3500*/  BRA `(.L_x_1782) ;  /* 0x00000cd000007947 */ /* 0x000fea0003800000 */
.L_x_1785:
        /* <DEDUP_REMOVED lines=9> */
.L_x_1788:
[----:B------:R-:W2:Y:S02]  /*35a0*/  LDG.E.U16 R2, [R2.64] ;  /* 0x0000002402027981 */ /* 0x000ea4000c1e1500 */
[----:B--2---:R-:W-:-:S05]  /*35b0*/  HADD2.F32 R0, -RZ, R2.H0_H0 ;  /* 0x20000002ff007230 */ /* 0x004fca0000004100 */
[----:B------:R-:W-:-:S04]  /*35c0*/  F2FP.BF16.PACK_AB R0, RZ, R0 ;  /* 0x00000000ff00723e */ /* 0x000fc800000010ff */
[----:B------:R-:W-:Y:S01]  /*35d0*/  PRMT R27, R0, 0x7610, R27 ;  /* 0x00007610001b7816 */ /* 0x000fe2000000001b */
[----:B------:R-:W-:Y:S05]  /*35e0*/  BRA `(.L_x_1782) ;  /* 0x00000bf000007947 */ /* 0x000fea0003800000 */
.L_x_1787:
[----:B------:R-:W2:Y:S02]  /*35f0*/  LDG.E.64 R2, [R2.64] ;  /* 0x0000002402027981 */ /* 0x000ea4000c1e1b00 */
[----:B--2---:R-:W0:Y:S01]  /*3600*/  F2F.F32.F64 R0, R2 ;  /* 0x0000000200007310 */ /* 0x004e220000301000 */
[----:B------:R-:W0:-:S14]  /*3610*/  DSETP.GEU.AND P0, PT, |R2|, c[0x2][0x0], PT ;  /* 0x008000000200762a */ /* 0x000e1c0003f0e200 */
[----:B0-----:R-:W-:-:S05]  /*3620*/  @!P0 FMUL R0, R0, 1.175494350822287508e-38 ;  /* 0x0080000000008820 */ /* 0x001fca0000400000 */
[----:B------:R-:W-:-:S04]  /*3630*/  F2FP.BF16.PACK_AB R0, RZ, R0 ;  /* 0x00000000ff00723e */ /* 0x000fc800000010ff */
[----:B------:R-:W-:Y:S01]  /*3640*/  PRMT R27, R0, 0x7610, R27 ;  /* 0x00007610001b7816 */ /* 0x000fe2000000001b */
[----:B------:R-:W-:Y:S05]  /*3650*/  BRA `(.L_x_1782) ;  /* 0x00000b8000007947 */ /* 0x000fea0003800000 */
.L_x_1777:
        /* <DEDUP_REMOVED lines=14> */
.L_x_1791:
[----:B------:R-:W2:Y:S02]  /*3740*/  LDG.E.64 R2, [R2.64] ;  /* 0x0000002402027981 */ /* 0x000ea4000c1e1b00 */
[----:B--2---:R-:W0:Y:S01]  /*3750*/  F2F.F32.F64 R0, R2 ;  /* 0x0000000200007310 */ /* 0x004e220000301000 */
[----:B------:R-:W0:-:S14]  /*3760*/  DSETP.GEU.AND P0, PT, |R2|, c[0x2][0x0], PT ;  /* 0x008000000200762a */ /* 0x000e1c0003f0e200 */
[----:B0-----:R-:W-:-:S05]  /*3770*/  @!P0 FMUL R0, R0, 1.175494350822287508e-38 ;  /* 0x0080000000008820 */ /* 0x001fca0000400000 */
[----:B------:R-:W-:-:S04]  /*3780*/  F2FP.BF16.PACK_AB R0, RZ, R0 ;  /* 0x00000000ff00723e */ /* 0x000fc800000010ff */
[----:B------:R-:W-:Y:S01]  /*3790*/  PRMT R27, R0, 0x7610, R27 ;  /* 0x00007610001b7816 */ /* 0x000fe2000000001b */
[----:B------:R-:W-:Y:S05]  /*37a0*/  BRA `(.L_x_1782) ;  /* 0x00000a3000007947 */ /* 0x000fea0003800000 */
.L_x_1790:
        /* <DEDUP_REMOVED lines=28> */
.L_x_1793:
        /* <DEDUP_REMOVED lines=15> */
.L_x_1792:
[----:B------:R0:W5:Y:S01]  /*3a60*/  LDG.E.U16 R27, [R2.64] ;  /* 0x00000024021b7981 */ /* 0x000162000c1e1500 */
[----:B------:R-:W-:Y:S05]  /*3a70*/  BRA `(.L_x_1782) ;  /* 0x0000076000007947 */ /* 0x000fea0003800000 */
.L_x_1789:
        /* <DEDUP_REMOVED lines=12> */
.L_x_1796:
        /* <DEDUP_REMOVED lines=21> */
.L_x_1800:
[----:B------:R-:W-:Y:S05]  /*3c90*/  BSYNC B1 ;  /* 0x0000000000017941 */ /* 0x000fea0003800000 */
.L_x_1799:
[----:B------:R-:W-:Y:S01]  /*3ca0*/  LEA R3, R0, 0x3b800000, 0x17 ;  /* 0x3b80000000037811 */ /* 0x000fe200078eb8ff */
[----:B------:R-:W-:-:S05]  /*3cb0*/  IMAD.SHL.U32 R0, R2, 0x100000, RZ ;  /* 0x0010000002007824 */ /* 0x000fca00078e00ff */
[----:B------:R-:W-:Y:S02]  /*3cc0*/  LOP3.LUT R0, R3, R0, R4, 0xfe, !PT ;  /* 0x0000000003007212 */ /* 0x000fe400078efe04 */
.L_x_1798:
[----:B------:R-:W-:Y:S05]  /*3cd0*/  BSYNC B0 ;  /* 0x0000000000007941 */ /* 0x000fea0003800000 */
.L_x_1797:
[----:B------:R-:W-:-:S04]  /*3ce0*/  F2FP.BF16.PACK_AB R0, RZ, R0 ;  /* 0x00000000ff00723e */ /* 0x000fc800000010ff */
[----:B------:R-:W-:Y:S01]  /*3cf0*/  PRMT R27, R0, 0x7610, R27 ;  /* 0x00007610001b7816 */ /* 0x000fe2000000001b */
[----:B------:R-:W-:Y:S05]  /*3d00*/  BRA `(.L_x_1782) ;  /* 0x000004d000007947 */ /* 0x000fea0003800000 */
.L_x_1795:
        /* <DEDUP_REMOVED lines=21> */
.L_x_1804:
[----:B------:R-:W-:Y:S05]  /*3e60*/  BSYNC B1 ;  /* 0x0000000000017941 */ /* 0x000fea0003800000 */
.L_x_1803:
[----:B------:R-:W-:Y:S01]  /*3e70*/  LEA R3, R0, 0x37800000, 0x17 ;  /* 0x3780000000037811 */ /* 0x000fe200078eb8ff */
[----:B------:R-:W-:-:S05]  /*3e80*/  IMAD.SHL.U32 R0, R2, 0x200000, RZ ;  /* 0x0020000002007824 */ /* 0x000fca00078e00ff */
[----:B------:R-:W-:Y:S02]  /*3e90*/  LOP3.LUT R0, R3, R0, R4, 0xfe, !PT ;  /* 0x0000000003007212 */ /* 0x000fe400078efe04 */
.L_x_1802:
[----:B------:R-:W-:Y:S05]  /*3ea0*/  BSYNC B0 ;  /* 0x0000000000007941 */ /* 0x000fea0003800000 */
.L_x_1801:
[----:B------:R-:W-:-:S04]  /*3eb0*/  F2FP.BF16.PACK_AB R0, RZ, R0 ;  /* 0x00000000ff00723e */ /* 0x000fc800000010ff */
[----:B------:R-:W-:Y:S01]  /*3ec0*/  PRMT R27, R0, 0x7610, R27 ;  /* 0x00007610001b7816 */ /* 0x000fe2000000001b */
[----:B------:R-:W-:Y:S05]  /*3ed0*/  BRA `(.L_x_1782) ;  /* 0x0000030000007947 */ /* 0x000fea0003800000 */
.L_x_1794:
        /* <DEDUP_REMOVED lines=14> */
.L_x_1808:
[----:B------:R-:W-:Y:S05]  /*3fc0*/  BSYNC B0 ;  /* 0x0000000000007941 */ /* 0x000fea0003800000 */
.L_x_1807:
[----:B------:R-:W-:-:S04]  /*3fd0*/  F2FP.BF16.PACK_AB R0, RZ, R0 ;  /* 0x00000000ff00723e */ /* 0x000fc800000010ff */
[----:B------:R-:W-:Y:S01]  /*3fe0*/  PRMT R27, R0, 0x7610, R27 ;  /* 0x00007610001b7816 */ /* 0x000fe2000000001b */
[----:B------:R-:W-:Y:S05]  /*3ff0*/  BRA `(.L_x_1782) ;  /* 0x000001e000007947 */ /* 0x000fea0003800000 */
.L_x_1781:
        /* <DEDUP_REMOVED lines=21> */
.L_x_1806:
[----:B------:R-:W2:Y:S02]  /*4150*/  LDG.E.64 R2, [R2.64] ;  /* 0x0000002402027981 */ /* 0x000ea4000c1e1b00 */
[----:B--2---:R-:W0:Y:S02]  /*4160*/  I2F.U64 R0, R2 ;  /* 0x0000000200007312 */ /* 0x004e240000301000 */
[----:B0-----:R-:W-:-:S04]  /*4170*/  F2FP.BF16.PACK_AB R0, RZ, R0 ;  /* 0x00000000ff00723e */ /* 0x001fc800000010ff */
[----:B------:R-:W-:Y:S01]  /*4180*/  PRMT R27, R0, 0x7610, R27 ;  /* 0x00007610001b7816 */ /* 0x000fe2000000001b */
[----:B------:R-:W-:Y:S05]  /*4190*/  BRA `(.L_x_1782) ;  /* 0x0000004000007947 */ /* 0x000fea0003800000 */
.L_x_1805:
[----:B------:R-:W2:Y:S02]  /*41a0*/  LDG.E R2, [R2.64] ;  /* 0x0000002402027981 */ /* 0x000ea4000c1e1900 */
[----:B--2---:R-:W0:Y:S02]  /*41b0*/  I2F.U32 R0, R2 ;  /* 0x0000000200007306 */ /* 0x004e240000201000 */
[----:B0-----:R-:W-:-:S04]  /*41c0*/  F2FP.BF16.PACK_AB R0, RZ, R0 ;  /* 0x00000000ff00723e */ /* 0x001fc800000010ff */
[----:B------:R-:W-:Y:S02]  /*41d0*/  PRMT R27, R0, 0x7610, R27 ;  /* 0x00007610001b7816 */ /* 0x000fe4000000001b */
.L_x_1782:
        /* <DEDUP_REMOVED lines=18> */
.L_x_1812:
[----:B------:R-:W2:Y:S02]  /*4300*/  LDG.E.U8 R2, [R2.64] ;  /* 0x0000002402027981 */ /* 0x000ea4000c1e1100 */
[----:B--2---:R-:W-:-:S04]  /*4310*/  ISETP.NE.AND P0, PT, R2, RZ, PT ;  /* 0x000000ff0200720c */ /* 0x004fc80003f05270 */
[----:B------:R-:W-:Y:S01]  /*4320*/  P2R R19, PR, RZ, 0x1 ;  /* 0x00000001ff137803 */ /* 0x000fe20000000000 */
[----:B------:R-:W-:Y:S05]  /*4330*/  BRA `(.L_x_1814) ;  /* 0x00000f4000007947 */ /* 0x000fea0003800000 */
.L_x_1811:
        /* <DEDUP_REMOVED lines=11> */
.L_x_1816:
[----:B------:R-:W2:Y:S02]  /*43f0*/  LDG.E R2, [R2.64] ;  /* 0x0000002402027981 */ /* 0x000ea4000c1e1900 */
[----:B--2---:R-:W-:-:S04]  /*4400*/  ISETP.NE.AND P0, PT, R2, RZ, PT ;  /* 0x000000ff0200720c */ /* 0x004fc80003f05270 */
[----:B------:R-:W-:Y:S01]  /*4410*/  P2R R19, PR, RZ, 0x1 ;  /* 0x00000001ff137803 */ /* 0x000fe20000000000 */
[----:B------:R-:W-:Y:S05]  /*4420*/  BRA `(.L_x_1814) ;  /* 0x00000e5000007947 */ /* 0x000fea0003800000 */
.L_x_1815:
[----:B------:R-:W2:Y:S02]  /*4430*/  LDG.E.U16 R2, [R2.64] ;  /* 0x0000002402027981 */ /* 0x000ea4000c1e1500 */
[----:B--2---:R-:W-:-:S04]  /*4440*/  ISETP.NE.AND P0, PT, R2, RZ, PT ;  /* 0x000000ff0200720c */ /* 0x004fc80003f05270 */
[----:B------:R-:W-:Y:S01]  /*4450*/  P2R R19, PR, RZ, 0x1 ;  /* 0x00000001ff137803 */ /* 0x000fe20000000000 */
[----:B------:R-:W-:Y:S05]  /*4460*/  BRA `(.L_x_1814) ;  /* 0x00000e1000007947 */ /* 0x000fea0003800000 */
.L_x_1810:
        /* <DEDUP_REMOVED lines=10> */
.L_x_1818:
[----:B------:R-:W2:Y:S02]  /*4510*/  LDG.E.U16 R0, [R2.64] ;  /* 0x0000002402007981 */ /* 0x000ea4000c1e1500 */
[----:B--2---:R-:W-:-:S05]  /*4520*/  HADD2.F32 R0, -RZ, R0.H0_H0 ;  /* 0x20000000ff007230 */ /* 0x004fca0000004100 */
[----:B------:R-:W-:-:S04]  /*4530*/  FSETP.NEU.FTZ.AND P0, PT, R0, RZ, PT ;  /* 0x000000ff0000720b */ /* 0x000fc80003f1d000 */
[----:B------:R-:W-:Y:S01]  /*4540*/  P2R R19, PR, RZ, 0x1 ;  /* 0x00000001ff137803 */ /* 0x000fe20000000000 */
[----:B------:R-:W-:Y:S05]  /*4550*/  BRA `(.L_x_1814) ;  /* 0x00000d2000007947 */ /* 0x000fea0003800000 */
.L_x_1817:
        /* <DEDUP_REMOVED lines=12> */
.L_x_1820:
        /* <DEDUP_REMOVED lines=11> */
.L_x_1819:
[----:B------:R-:W2:Y:S02]  /*46d0*/  LDG.E.64 R2, [R2.64] ;  /* 0x0000002402027981 */ /* 0x000ea4000c1e1b00 */
[----:B--2---:R-:W0:-:S06]  /*46e0*/  DSETP.NEU.AND P0, PT, R2, RZ, PT ;  /* 0x000000ff0200722a */ /* 0x004e0c0003f0d000 */
[----:B0-----:R-:W-:Y:S01]  /*46f0*/  P2R R19, PR, RZ, 0x1 ;  /* 0x00000001ff137803 */ /* 0x001fe20000000000 */
[----:B------:R-:W-:Y:S05]  /*4700*/  BRA `(.L_x_1814) ;  /* 0x00000b7000007947 */ /* 0x000fea0003800000 */
.L_x_1809:
        /* <DEDUP_REMOVED lines=12> */
.L_x_1823:
[----:B------:R-:W2:Y:S02]  /*47d0*/  LDG.E.128 R4, [R2.64] ;  /* 0x0000002402047981 */ /* 0x000ea4000c1e1d00 */
[----:B--2---:R-:W0:-:S06]  /*47e0*/  DSETP.NEU.AND P0, PT, R6, RZ, PT ;  /* 0x000000ff0600722a */ /* 0x004e0c0003f0d000 */
[----:B0-----:R-:W0:-:S06]  /*47f0*/  DSETP.NEU.OR P0, PT, R4, RZ, P0 ;  /* 0x000000ff0400722a */ /* 0x001e0c000070d400 */
[----:B0-----:R-:W-:Y:S01]  /*4800*/  P2R R19, PR, RZ, 0x1 ;  /* 0x00000001ff137803 */ /* 0x001fe20000000000 */
[----:B------:R-:W-:Y:S05]  /*4810*/  BRA `(.L_x_1814) ;  /* 0x00000a6000007947 */ /* 0x000fea0003800000 */
.L_x_1822:
        /* <DEDUP_REMOVED lines=28> */
.L_x_1825:
        /* <DEDUP_REMOVED lines=15> */
.L_x_1824:
[----:B------:R-:W2:Y:S02]  /*4ad0*/  LDG.E.U16 R0, [R2.64] ;  /* 0x0000002402007981 */ /* 0x000ea4000c1e1500 */
[----:B--2---:R-:W-:-:S04]  /*4ae0*/  PRMT R0, RZ, 0x5410, R0 ;  /* 0x00005410ff007816 */ /* 0x004fc80000000000 */
[----:B------:R-:W-:-:S04]  /*4af0*/  FSETP.NEU.FTZ.AND P0, PT, R0, RZ, PT ;  /* 0x000000ff0000720b */ /* 0x000fc80003f1d000 */
[----:B------:R-:W-:Y:S01]  /*4b00*/  P2R R19, PR, RZ, 0x1 ;  /* 0x00000001ff137803 */ /* 0x000fe20000000000 */
[----:B------:R-:W-:Y:S05]  /*4b10*/  BRA `(.L_x_1814) ;  /* 0x0000076000007947 */ /* 0x000fea0003800000 */
.L_x_1821:
        /* <DEDUP_REMOVED lines=12> */
.L_x_1828:
        /* <DEDUP_REMOVED lines=21> */
.L_x_1832:
[----:B------:R-:W-:Y:S05]  /*4d30*/  BSYNC B1 ;  /* 0x0000000000017941 */ /* 0x000fea0003800000 */
.L_x_1831:
[----:B------:R-:W-:Y:S01]  /*4d40*/  LEA R3, R0, 0x3b800000, 0x17 ;  /* 0x3b80000000037811 */ /* 0x000fe200078eb8ff */
[----:B------:R-:W-:-:S05]  /*4d50*/  IMAD.SHL.U32 R0, R2, 0x100000, RZ ;  /* 0x0010000002007824 */ /* 0x000fca00078e00ff */
[----:B------:R-:W-:Y:S02]  /*4d60*/  LOP3.LUT R0, R3, R0, R4, 0xfe, !PT ;  /* 0x0000000003007212 */ /* 0x000fe400078efe04 */
.L_x_1830:
[----:B------:R-:W-:Y:S05]  /*4d70*/  BSYNC B0 ;  /* 0x0000000000007941 */ /* 0x000fea0003800000 */
.L_x_1829:
[----:B------:R-:W-:-:S04]  /*4d80*/  FSETP.NEU.FTZ.AND P0, PT, R0, RZ, PT ;  /* 0x000000ff0000720b */ /* 0x000fc80003f1d000 */
[----:B------:R-:W-:Y:S01]  /*4d90*/  P2R R19, PR, RZ, 0x1 ;  /* 0x00000001ff137803 */ /* 0x000fe20000000000 */
[----:B------:R-:W-:Y:S05]  /*4da0*/  BRA `(.L_x_1814) ;  /* 0x000004d000007947 */ /* 0x000fea0003800000 */
.L_x_1827:
        /* <DEDUP_REMOVED lines=21> */
.L_x_1836:
[----:B------:R-:W-:Y:S05]  /*4f00*/  BSYNC B1 ;  /* 0x0000000000017941 */ /* 0x000fea0003800000 */
.L_x_1835:
[----:B------:R-:W-:Y:S01]  /*4f10*/  LEA R3, R0, 0x37800000, 0x17 ;  /* 0x3780000000037811 */ /* 0x000fe200078eb8ff */
[----:B------:R-:W-:-:S05]  /*4f20*/  IMAD.SHL.U32 R0, R2, 0x200000, RZ ;  /* 0x0020000002007824 */ /* 0x000fca00078e00ff */
[----:B------:R-:W-:Y:S02]  /*4f30*/  LOP3.LUT R0, R3, R0, R4, 0xfe, !PT ;  /* 0x0000000003007212 */ /* 0x000fe400078efe04 */
.L_x_1834:
[----:B------:R-:W-:Y:S05]  /*4f40*/  BSYNC B0 ;  /* 0x0000000000007941 */ /* 0x000fea0003800000 */
.L_x_1833:
[----:B------:R-:W-:-:S04]  /*4f50*/  FSETP.NEU.FTZ.AND P0, PT, R0, RZ, PT ;  /* 0x000000ff0000720b */ /* 0x000fc80003f1d000 */
[----:B------:R-:W-:Y:S01]  /*4f60*/  P2R R19, PR, RZ, 0x1 ;  /* 0x00000001ff137803 */ /* 0x000fe20000000000 */
[----:B------:R-:W-:Y:S05]  /*4f70*/  BRA `(.L_x_1814) ;  /* 0x0000030000007947 */ /* 0x000fea0003800000 */
.L_x_1826:
        /* <DEDUP_REMOVED lines=14> */
.L_x_1840:
[----:B------:R-:W-:Y:S05]  /*5060*/  BSYNC B0 ;  /* 0x0000000000007941 */ /* 0x000fea0003800000 */
.L_x_1839:
[----:B------:R-:W-:-:S04]  /*5070*/  FSETP.NEU.FTZ.AND P0, PT, R0, RZ, PT ;  /* 0x000000ff0000720b */ /* 0x000fc80003f1d000 */
[----:B------:R-:W-:Y:S01]  /*5080*/  P2R R19, PR, RZ, 0x1 ;  /* 0x00000001ff137803 */ /* 0x000fe20000000000 */
[----:B------:R-:W-:Y:S05]  /*5090*/  BRA `(.L_x_1814) ;  /* 0x000001e000007947 */ /* 0x000fea0003800000 */
.L_x_1813:
        /* <DEDUP_REMOVED lines=22> */
.L_x_1838:
[----:B------:R-:W2:Y:S02]  /*5200*/  LDG.E.64 R2, [R2.64] ;  /* 0x0000002402027981 */ /* 0x000ea4000c1e1b00 */
[----:B--2---:R-:W-:-:S04]  /*5210*/  ISETP.NE.U32.AND P0, PT, R2, RZ, PT ;  /* 0x000000ff0200720c */ /* 0x004fc80003f05070 */
[----:B------:R-:W-:-:S04]  /*5220*/  ISETP.NE.AND.EX P0, PT, R3, RZ, PT, P0 ;  /* 0x000000ff0300720c */ /* 0x000fc80003f05300 */
[----:B------:R-:W-:Y:S01]  /*5230*/  P2R R19, PR, RZ, 0x1 ;  /* 0x00000001ff137803 */ /* 0x000fe20000000000 */
[----:B------:R-:W-:Y:S05]  /*5240*/  BRA `(.L_x_1814) ;  /* 0x0000003000007947 */ /* 0x000fea0003800000 */
.L_x_1837:
[----:B------:R-:W2:Y:S02]  /*5250*/  LDG.E R2, [R2.64] ;  /* 0x0000002402027981 */ /* 0x000ea4000c1e1900 */
[----:B--2---:R-:W-:-:S04]  /*5260*/  ISETP.NE.AND P0, PT, R2, RZ, PT ;  /* 0x000000ff0200720c */ /* 0x004fc80003f05270 */
[----:B------:R-:W-:Y:S02]  /*5270*/  P2R R19, PR, RZ, 0x1 ;  /* 0x00000001ff137803 */ /* 0x000fe40000000000 */
.L_x_1814:
        /* <DEDUP_REMOVED lines=17> */
.L_x_1844:
[----:B------:R0:W5:Y:S01]  /*5390*/  LDG.E.U8 R22, [R2.64] ;  /* 0x0000002402167981 */ /* 0x000162000c1e1100 */
[----:B------:R-:W-:Y:S01]  /*53a0*/  IMAD.MOV.U32 R23, RZ, RZ, RZ ;  /* 0x000000ffff177224 */ /* 0x000fe200078e00ff */
[----:B------:R-:W-:Y:S05]  /*53b0*/  BRA `(.L_x_1846) ;  /* 0x00000d5000007947 */ /* 0x000fea0003800000 */
.L_x_1843:
        /* <DEDUP_REMOVED lines=8> */
.L_x_1848:
[----:B------:R-:W2:Y:S02]  /*5440*/  LDG.E R22, [R2.64] ;  /* 0x0000002402167981 */ /* 0x000ea4000c1e1900 */
[----:B--2---:R-:W-:Y:S01]  /*5450*/  SHF.R.S32.HI R23, RZ, 0x1f, R22 ;  /* 0x0000001fff177819 */ /* 0x004fe20000011416 */
[----:B------:R-:W-:Y:S05]  /*5460*/  BRA `(.L_x_1846) ;  /* 0x00000ca000007947 */ /* 0x000fea0003800000 */
.L_x_1847:
[----:B------:R-:W2:Y:S02]  /*5470*/  LDG.E.S16 R22, [R2.64] ;  /* 0x0000002402167981 */ /* 0x000ea4000c1e1700 */
[----:B--2---:R-:W-:Y:S01]  /*5480*/  SHF.R.S32.HI R23, RZ, 0x1f, R22 ;  /* 0x0000001fff177819 */ /* 0x004fe20000011416 */
[----:B------:R-:W-:Y:S05]  /*5490*/  BRA `(.L_x_1846) ;  /* 0x00000c7000007947 */ /* 0x000fea0003800000 */
.L_x_1842:
        /* <DEDUP_REMOVED lines=9> */
.L_x_1850:
[----:B------:R-:W2:Y:S02]  /*5530*/  LDG.E.U16 R2, [R2.64] ;  /* 0x0000002402027981 */ /* 0x000ea4000c1e1500 */
[----:B--2---:R-:W-:-:S06]  /*5540*/  HADD2.F32 R22, -RZ, R2.H0_H0 ;  /* 0x20000002ff167230 */ /* 0x004fcc0000004100 */
[----:B------:R-:W0:Y:S01]  /*5550*/  F2I.S64.TRUNC R22, R22 ;  /* 0x0000001600167311 */ /* 0x000e22000020d900 */
[----:B------:R-:W-:Y:S05]  /*5560*/  BRA `(.L_x_1846) ;  /* 0x00000ba000007947 */ /* 0x000fea0003800000 */
.L_x_1849:
        /* <DEDUP_REMOVED lines=9> */
.L_x_1852:
[----:B------:R-:W2:Y:S02]  /*5600*/  LDG.E.U16 R2, [R2.64] ;  /* 0x0000002402027981 */ /* 0x000ea4000c1e1500 */
[----:B--2---:R-:W-:-:S06]  /*5610*/  HADD2.F32 R22, -RZ, R2.H0_H0 ;  /* 0x20000002ff167230 */ /* 0x004fcc0000004100 */
[----:B------:R-:W0:Y:S01]  /*5620*/  F2I.S64.TRUNC R22, R22 ;  /* 0x0000001600167311 */ /* 0x000e22000020d900 */
[----:B------:R-:W-:Y:S05]  /*5630*/  BRA `(.L_x_1846) ;  /* 0x00000ad000007947 */ /* 0x000fea0003800000 */
.L_x_1851:
[----:B------:R-:W2:Y:S02]  /*5640*/  LDG.E.64 R2, [R2.64] ;  /* 0x0000002402027981 */ /* 0x000ea4000c1e1b00 */
[----:B--2---:R0:W1:Y:S01]  /*5650*/  F2I.S64.F64.TRUNC R22, R2 ;  /* 0x0000000200167311 */ /* 0x004062000030d900 */
[----:B------:R-:W-:Y:S05]  /*5660*/  BRA `(.L_x_1846) ;  /* 0x00000aa000007947 */ /* 0x000fea0003800000 */
.L_x_1841:
        /* <DEDUP_REMOVED lines=13> */
.L_x_1855:
[----:B------:R-:W2:Y:S02]  /*5740*/  LDG.E.64 R2, [R2.64] ;  /* 0x0000002402027981 */ /* 0x000ea4000c1e1b00 */
[----:B--2---:R0:W1:Y:S01]  /*5750*/  F2I.S64.F64.TRUNC R22, R2 ;  /* 0x0000000200167311 */ /* 0x004062000030d900 */
[----:B------:R-:W-:Y:S05]  /*5760*/  BRA `(.L_x_1846) ;  /* 0x000009a000007947 */ /* 0x000fea0003800000 */
.L_x_1854:
        /* <DEDUP_REMOVED lines=27> */
.L_x_1857:
        /* <DEDUP_REMOVED lines=14> */
.L_x_1856:
[----:B------:R-:W2:Y:S02]  /*5a00*/  LDG.E.U16 R22, [R2.64] ;  /* 0x0000002402167981 */ /* 0x000ea4000c1e1500 */
[----:B--2---:R-:W-:-:S06]  /*5a10*/  PRMT R22, RZ, 0x5410, R22 ;  /* 0x00005410ff167816 */ /* 0x004fcc0000000016 */
[----:B------:R-:W0:Y:S01]  /*5a20*/  F2I.S64.TRUNC R22, R22 ;  /* 0x0000001600167311 */ /* 0x000e22000020d900 */
[----:B------:R-:W-:Y:S05]  /*5a30*/  BRA `(.L_x_1846) ;  /* 0x000006d000007947 */ /* 0x000fea0003800000 */
.L_x_1853:
        /* <DEDUP_REMOVED lines=11> */
.L_x_1860:
        /* <DEDUP_REMOVED lines=21> */
.L_x_1864:
[----:B------:R-:W-:Y:S05]  /*5c40*/  BSYNC B1 ;  /* 0x0000000000017941 */ /* 0x000fea0003800000 */
.L_x_1863:
[----:B------:R-:W-:Y:S01]  /*5c50*/  IMAD.SHL.U32 R2, R2, 0x100000, RZ ;  /* 0x0010000002027824 */ /* 0x000fe200078e00ff */
[----:B------:R-:W-:-:S04]  /*5c60*/  LEA R3, R0, 0x3b800000, 0x17 ;  /* 0x3b80000000037811 */ /* 0x000fc800078eb8ff */
[----:B------:R-:W-:Y:S02]  /*5c70*/  LOP3.LUT R22, R3, R2, R22, 0xfe, !PT ;  /* 0x0000000203167212 */ /* 0x000fe400078efe16 */
.L_x_1862:
[----:B------:R-:W-:Y:S05]  /*5c80*/  BSYNC B0 ;  /* 0x0000000000007941 */ /* 0x000fea0003800000 */
.L_x_1861:
[----:B------:R-:W0:Y:S01]  /*5c90*/  F2I.S64.TRUNC R22, R22 ;  /* 0x0000001600167311 */ /* 0x000e22000020d900 */
[----:B------:R-:W-:Y:S05]  /*5ca0*/  BRA `(.L_x_1846) ;  /* 0x0000046000007947 */ /* 0x000fea0003800000 */
.L_x_1859:
        /* <DEDUP_REMOVED lines=21> */
.L_x_1868:
[----:B------:R-:W-:Y:S05]  /*5e00*/  BSYNC B1 ;  /* 0x0000000000017941 */ /* 0x000fea0003800000 */
.L_x_1867:
[----:B------:R-:W-:Y:S01]  /*5e10*/  IMAD.SHL.U32 R2, R2, 0x200000, RZ ;  /* 0x0020000002027824 */ /* 0x000fe200078e00ff */
[----:B------:R-:W-:-:S04]  /*5e20*/  LEA R3, R0, 0x37800000, 0x17 ;  /* 0x3780000000037811 */ /* 0x000fc800078eb8ff */
[----:B------:R-:W-:Y:S02]  /*5e30*/  LOP3.LUT R22, R3, R2, R22, 0xfe, !PT ;  /* 0x0000000203167212 */ /* 0x000fe400078efe16 */
.L_x_1866:
[----:B------:R-:W-:Y:S05]  /*5e40*/  BSYNC B0 ;  /* 0x0000000000007941 */ /* 0x000fea0003800000 */
.L_x_1865:
[----:B------:R-:W0:Y:S01]  /*5e50*/  F2I.S64.TRUNC R22, R22 ;  /* 0x0000001600167311 */ /* 0x000e22000020d900 */
[----:B------:R-:W-:Y:S05]  /*5e60*/  BRA `(.L_x_1846) ;  /* 0x000002a000007947 */ /* 0x000fea0003800000 */
.L_x_1858:
        /* <DEDUP_REMOVED lines=14> */
.L_x_1872:
[----:B------:R-:W-:Y:S05]  /*5f50*/  BSYNC B0 ;  /* 0x0000000000007941 */ /* 0x000fea0003800000 */
.L_x_1871:
[----:B------:R-:W0:Y:S01]  /*5f60*/  F2I.S64.TRUNC R22, R22 ;  /* 0x0000001600167311 */ /* 0x000e22000020d900 */
[----:B------:R-:W-:Y:S05]  /*5f70*/  BRA `(.L_x_1846) ;  /* 0x0000019000007947 */ /* 0x000fea0003800000 */
.L_x_1845:
        /* <DEDUP_REMOVED lines=21> */
.L_x_1870:
[----:B------:R0:W5:Y:S01]  /*60d0*/  LDG.E.64 R22, [R2.64] ;  /* 0x0000002402167981 */ /* 0x000162000c1e1b00 */
[----:B------:R-:W-:Y:S05]  /*60e0*/  BRA `(.L_x_1846) ;  /* 0x0000002000007947 */ /* 0x000fea0003800000 */
.L_x_1869:
[----:B------:R0:W5:Y:S01]  /*60f0*/  LDG.E R22, [R2.64] ;  /* 0x0000002402167981 */ /* 0x000162000c1e1900 */
[----:B------:R-:W-:-:S03]  /*6100*/  IMAD.MOV.U32 R23, RZ, RZ, RZ ;  /* 0x000000ffff177224 */ /* 0x000fc600078e00ff */
.L_x_1846:
[----:B------:R-:W-:Y:S02]  /*6110*/  ISETP.NE.AND P0, PT, R19, RZ, PT ;  /* 0x000000ff1300720c */ /* 0x000fe40003f05270 */
[----:B------:R-:W-:Y:S02]  /*6120*/  IADD3 R29, R29, 0x80, RZ ;  /* 0x000000801d1d7810 */ /* 0x000fe40007ffe0ff */
[----:B------:R-:W-:-:S04]  /*6130*/  SEL R32, RZ, 0x1, !P0 ;  /* 0x00000001ff207807 */ /* 0x000fc80004000000 */
.L_x_1776:
[----:B------:R-:W-:Y:S05]  /*6140*/  BSYNC B6 ;  /* 0x0000000000067941 */ /* 0x000fea0003800000 */
.L_x_1775:
        /* <DEDUP_REMOVED lines=28> */
.L_x_1878:
[----:B------:R-:W2:Y:S02]  /*6310*/  LDG.E.U8 R4, [R4.64] ;  /* 0x0000002404047981 */ /* 0x000ea4000c1e1100 */
[----:B--2---:R-:W0:Y:S02]  /*6320*/  I2F.U16 R0, R4 ;  /* 0x0000000400007306 */ /* 0x004e240000101000 */
[----:B0-----:R-:W-:-:S04]  /*6330*/  F2FP.BF16.PACK_AB R0, RZ, R0 ;  /* 0x00000000ff00723e */ /* 0x001fc800000010ff */
[----:B------:R-:W-:Y:S01]  /*6340*/  PRMT R2, R0, 0x7610, R2 ;  /* 0x0000761000027816 */ /* 0x000fe20000000002 */
[----:B------:R-:W-:Y:S05]  /*6350*/  BRA `(.L_x_1880) ;  /* 0x00000ef000007947 */ /* 0x000fea0003800000 */
.L_x_1877:
        /* <DEDUP_REMOVED lines=11> */
.L_x_1882:
[----:B------:R-:W2:Y:S02]  /*6410*/  LDG.E R4, [R4.64] ;  /* 0x0000002404047981 */ /* 0x000ea4000c1e1900 */
[----:B--2---:R-:W0:Y:S02]  /*6420*/  I2F R0, R4 ;  /* 0x0000000400007306 */ /* 0x004e240000201400 */
[----:B0-----:R-:W-:-:S04]  /*6430*/  F2FP.BF16.PACK_AB R0, RZ, R0 ;  /* 0x00000000ff00723e */ /* 0x001fc800000010ff */
[----:B------:R-:W-:Y:S01]  /*6440*/  PRMT R2, R0, 0x7610, R2 ;  /* 0x0000761000027816 */ /* 0x000fe20000000002 */
[----:B------:R-:W-:Y:S05]  /*6450*/  BRA `(.L_x_1880) ;  /* 0x00000df000007947 */ /* 0x000fea0003800000 */
.L_x_1881:
[----:B------:R-:W2:Y:S02]  /*6460*/  LDG.E.U16 R4, [R4.64] ;  /* 0x0000002404047981 */ /* 0x000ea4000c1e1500 */
[----:B--2---:R-:W0:Y:S02]  /*6470*/  I2F.S16 R0, R4 ;  /* 0x0000000400007306 */ /* 0x004e240000101400 */
[----:B0-----:R-:W-:-:S04]  /*6480*/  F2FP.BF16.PACK_AB R0, RZ, R0 ;  /* 0x00000000ff00723e */ /* 0x001fc800000010ff */
[----:B------:R-:W-:Y:S01]  /*6490*/  PRMT R2, R0, 0x7610, R2 ;  /* 0x0000761000027816 */ /* 0x000fe20000000002 */
[----:B------:R-:W-:Y:S05]  /*64a0*/  BRA `(.L_x_1880) ;  /* 0x00000da000007947 */ /* 0x000fea0003800000 */
.L_x_1876:
        /* <DEDUP_REMOVED lines=9> */
.L_x_1884:
[----:B------:R-:W2:Y:S02]  /*6540*/  LDG.E.U16 R0, [R4.64] ;  /* 0x0000002404007981 */ /* 0x000ea4000c1e1500 */
[----:B--2---:R-:W-:-:S05]  /*6550*/  HADD2.F32 R0, -RZ, R0.H0_H0 ;  /* 0x20000000ff007230 */ /* 0x004fca0000004100 */
[----:B------:R-:W-:-:S04]  /*6560*/  F2FP.BF16.PACK_AB R0, RZ, R0 ;  /* 0x00000000ff00723e */ /* 0x000fc800000010ff */
[----:B------:R-:W-:Y:S01]  /*6570*/  PRMT R2, R0, 0x7610, R2 ;  /* 0x0000761000027816 */ /* 0x000fe20000000002 */
[----:B------:R-:W-:Y:S05]  /*6580*/  BRA `(.L_x_1880) ;  /* 0x00000cc000007947 */ /* 0x000fea0003800000 */
.L_x_1883:
        /* <DEDUP_REMOVED lines=9> */
.L_x_1886:
[----:B------:R-:W2:Y:S02]  /*6620*/  LDG.E.U16 R4, [R4.64] ;  /* 0x0000002404047981 */ /* 0x000ea4000c1e1500 */
[----:B--2---:R-:W-:-:S05]  /*6630*/  HADD2.F32 R0, -RZ, R4.H0_H0 ;  /* 0x20000004ff007230 */ /* 0x004fca0000004100 */
[----:B------:R-:W-:-:S04]  /*6640*/  F2FP.BF16.PACK_AB R0, RZ, R0 ;  /* 0x00000000ff00723e */ /* 0x000fc800000010ff */
[----:B------:R-:W-:Y:S01]  /*6650*/  PRMT R2, R0, 0x7610, R2 ;  /* 0x0000761000027816 */ /* 0x000fe20000000002 */
[----:B------:R-:W-:Y:S05]  /*6660*/  BRA `(.L_x_1880) ;  /* 0x00000be000007947 */ /* 0x000fea0003800000 */
.L_x_1885:
[----:B------:R-:W2:Y:S02]  /*6670*/  LDG.E.64 R4, [R4.64] ;  /* 0x0000002404047981 */ /* 0x000ea4000c1e1b00 */
[----:B--2---:R-:W0:Y:S01]  /*6680*/  F2F.F32.F64 R0, R4 ;  /* 0x0000000400007310 */ /* 0x004e220000301000 */
[----:B------:R-:W0:-:S14]  /*6690*/  DSETP.GEU.AND P0, PT, |R4|, c[0x2][0x0], PT ;  /* 0x008000000400762a */ /* 0x000e1c0003f0e200 */
[----:B0-----:R-:W-:-:S05]  /*66a0*/  @!P0 FMUL R0, R0, 1.175494350822287508e-38 ;  /* 0x0080000000008820 */ /* 0x001fca0000400000 */
[----:B------:R-:W-:-:S04]  /*66b0*/  F2FP.BF16.PACK_AB R0, RZ, R0 ;  /* 0x00000000ff00723e */ /* 0x000fc800000010ff */
[----:B------:R-:W-:Y:S01]  /*66c0*/  PRMT R2, R0, 0x7610, R2 ;  /* 0x0000761000027816 */ /* 0x000fe20000000002 */
[----:B------:R-:W-:Y:S05]  /*66d0*/  BRA `(.L_x_1880) ;  /* 0x00000b7000007947 */ /* 0x000fea0003800000 */
.L_x_1875:
        /* <DEDUP_REMOVED lines=14> */
.L_x_1889:
[----:B------:R-:W2:Y:S02]  /*67c0*/  LDG.E.64 R4, [R4.64] ;  /* 0x0000002404047981 */ /* 0x000ea4000c1e1b00 */
[----:B--2---:R-:W0:Y:S01]  /*67d0*/  F2F.F32.F64 R0, R4 ;  /* 0x0000000400007310 */ /* 0x004e220000301000 */
[----:B------:R-:W0:-:S14]  /*67e0*/  DSETP.GEU.AND P0, PT, |R4|, c[0x2][0x0], PT ;  /* 0x008000000400762a */ /* 0x000e1c0003f0e200 */
[----:B0-----:R-:W-:-:S05]  /*67f0*/  @!P0 FMUL R0, R0, 1.175494350822287508e-38 ;  /* 0x0080000000008820 */ /* 0x001fca0000400000 */
[----:B------:R-:W-:-:S04]  /*6800*/  F2FP.BF16.PACK_AB R0, RZ, R0 ;  /* 0x00000000ff00723e */ /* 0x000fc800000010ff */
[----:B------:R-:W-:Y:S01]  /*6810*/  PRMT R2, R0, 0x7610, R2 ;  /* 0x0000761000027816 */ /* 0x000fe20000000002 */
[----:B------:R-:W-:Y:S05]  /*6820*/  BRA `(.L_x_1880) ;  /* 0x00000a2000007947 */ /* 0x000fea0003800000 */
.L_x_1888:
        /* <DEDUP_REMOVED lines=25> */
[----:B------:R-:W-:-:S04]  /*69c0*/  F2FP.BF16.PACK_AB R3, RZ, R3 ;  /* 0x00000003ff03723e */ /* 0x000fc800000010ff */
[----:B------:R-:W-:Y:S01]  /*69d0*/  PRMT R2, R3, 0x7610, R2 ;  /* 0x0000761003027816 */ /* 0x000fe20000000002 */
[----:B------:R-:W-:Y:S05]  /*69e0*/  BRA `(.L_x_1880) ;  /* 0x0000086000007947 */ /* 0x000fea0003800000 */
.L_x_1891:
        /* <DEDUP_REMOVED lines=12> */
[----:B------:R-:W-:Y:S01]  /*6ab0*/  F2FP.BF16.PACK_AB R2, RZ, R2 ;  /* 0x00000002ff02723e */ /* 0x000fe200000010ff */
[----:B------:R-:W-:Y:S05]  /*6ac0*/  BRA `(.L_x_1880) ;  /* 0x0000078000007947 */ /* 0x000fea0003800000 */
.L_x_1890:
[----:B------:R0:W5:Y:S01]  /*6ad0*/  LDG.E.U16 R2, [R4.64] ;  /* 0x0000002404027981 */ /* 0x000162000c1e1500 */
[----:B------:R-:W-:Y:S05]  /*6ae0*/  BRA `(.L_x_1880) ;  /* 0x0000076000007947 */ /* 0x000fea0003800000 */
.L_x_1887:
        /* <DEDUP_REMOVED lines=12> */
.L_x_1894:
        /* <DEDUP_REMOVED lines=21> */
.L_x_1898:
[----:B------:R-:W-:Y:S05]  /*6d00*/  BSYNC B1 ;  /* 0x0000000000017941 */ /* 0x000fea0003800000 */
.L_x_1897:
[----:B------:R-:W-:Y:S01]  /*6d10*/  LEA R3, R0, 0x3b800000, 0x17 ;  /* 0x3b80000000037811 */ /* 0x000fe200078eb8ff */
[----:B------:R-:W-:-:S05]  /*6d20*/  IMAD.SHL.U32 R0, R2, 0x100000, RZ ;  /* 0x0010000002007824 */ /* 0x000fca00078e00ff */
[----:B------:R-:W-:Y:S02]  /*6d30*/  LOP3.LUT R0, R3, R0, R4, 0xfe, !PT ;  /* 0x0000000003007212 */ /* 0x000fe400078efe04 */
.L_x_1896:
[----:B------:R-:W-:Y:S05]  /*6d40*/  BSYNC B0 ;  /* 0x0000000000007941 */ /* 0x000fea0003800000 */
.L_x_1895:
[----:B------:R-:W-:-:S04]  /*6d50*/  F2FP.BF16.PACK_AB R0, RZ, R0 ;  /* 0x00000000ff00723e */ /* 0x000fc800000010ff */
[----:B------:R-:W-:Y:S01]  /*6d60*/  PRMT R2, R0, 0x7610, R2 ;  /* 0x0000761000027816 */ /* 0x000fe20000000002 */
[----:B------:R-:W-:Y:S05]  /*6d70*/  BRA `(.L_x_1880) ;  /* 0x000004d000007947 */ /* 0x000fea0003800000 */
.L_x_1893:
        /* <DEDUP_REMOVED lines=21> */
.L_x_1902:
[----:B------:R-:W-:Y:S05]  /*6ed0*/  BSYNC B1 ;  /* 0x0000000000017941 */ /* 0x000fea0003800000 */
.L_x_1901:
[----:B------:R-:W-:Y:S01]  /*6ee0*/  LEA R3, R0, 0x37800000, 0x17 ;  /* 0x3780000000037811 */ /* 0x000fe200078eb8ff */
[----:B------:R-:W-:-:S05]  /*6ef0*/  IMAD.SHL.U32 R0, R2, 0x200000, RZ ;  /* 0x0020000002007824 */ /* 0x000fca00078e00ff */
[----:B------:R-:W-:Y:S02]  /*6f00*/  LOP3.LUT R0, R3, R0, R4, 0xfe, !PT ;  /* 0x0000000003007212 */ /* 0x000fe400078efe04 */
.L_x_1900:
[----:B------:R-:W-:Y:S05]  /*6f10*/  BSYNC B0 ;  /* 0x0000000000007941 */ /* 0x000fea0003800000 */
.L_x_1899:
[----:B------:R-:W-:-:S04]  /*6f20*/  F2FP.BF16.PACK_AB R0, RZ, R0 ;  /* 0x00000000ff00723e */ /* 0x000fc800000010ff */
[----:B------:R-:W-:Y:S01]  /*6f30*/  PRMT R2, R0, 0x7610, R2 ;  /* 0x0000761000027816 */ /* 0x000fe20000000002 */
[----:B------:R-:W-:Y:S05]  /*6f40*/  BRA `(.L_x_1880) ;  /* 0x0000030000007947 */ /* 0x000fea0003800000 */
.L_x_1892:
        /* <DEDUP_REMOVED lines=14> */
.L_x_1906:
[----:B------:R-:W-:Y:S05]  /*7030*/  BSYNC B0 ;  /* 0x0000000000007941 */ /* 0x000fea0003800000 */
.L_x_1905:
[----:B------:R-:W-:-:S04]  /*7040*/  F2FP.BF16.PACK_AB R0, RZ, R0 ;  /* 0x00000000ff00723e */ /* 0x000fc800000010ff */
[----:B------:R-:W-:Y:S01]  /*7050*/  PRMT R2, R0, 0x7610, R2 ;  /* 0x0000761000027816 */ /* 0x000fe20000000002 */
[----:B------:R-:W-:Y:S05]  /*7060*/  BRA `(.L_x_1880) ;  /* 0x000001e000007947 */ /* 0x000fea0003800000 */
.L_x_1879:
        /* <DEDUP_REMOVED lines=21> */
.L_x_1904:
[----:B------:R-:W2:Y:S02]  /*71c0*/  LDG.E.64 R4, [R4.64] ;  /* 0x0000002404047981 */ /* 0x000ea4000c1e1b00 */
[----:B--2---:R-:W0:Y:S02]  /*71d0*/  I2F.U64 R0, R4 ;  /* 0x0000000400007312 */ /* 0x004e240000301000 */
[----:B0-----:R-:W-:-:S04]  /*71e0*/  F2FP.BF16.PACK_AB R0, RZ, R0 ;  /* 0x00000000ff00723e */ /* 0x001fc800000010ff */
[----:B------:R-:W-:Y:S01]  /*71f0*/  PRMT R2, R0, 0x7610, R2 ;  /* 0x0000761000027816 */ /* 0x000fe20000000002 */
[----:B------:R-:W-:Y:S05]  /*7200*/  BRA `(.L_x_1880) ;  /* 0x0000004000007947 */ /* 0x000fea0003800000 */
.L_x_1903:
[----:B------:R-:W2:Y:S02]  /*7210*/  LDG.E R4, [R4.64] ;  /* 0x0000002404047981 */ /* 0x000ea4000c1e1900 */
[----:B--2---:R-:W0:Y:S02]  /*7220*/  I2F.U32 R0, R4 ;  /* 0x0000000400007306 */ /* 0x004e240000201000 */
[----:B0-----:R-:W-:-:S04]  /*7230*/  F2FP.BF16.PACK_AB R0, RZ, R0 ;  /* 0x00000000ff00723e */ /* 0x001fc800000010ff */
[----:B------:R-:W-:Y:S02]  /*7240*/  PRMT R2, R0, 0x7610, R2 ;  /* 0x0000761000027816 */ /* 0x000fe40000000002 */
.L_x_1880:
        /* <DEDUP_REMOVED lines=18> */
.L_x_1910:
[----:B------:R-:W2:Y:S02]  /*7370*/  LDG.E.U8 R4, [R4.64] ;  /* 0x0000002404047981 */ /* 0x000ea4000c1e1100 */
[----:B--2---:R-:W-:-:S04]  /*7380*/  ISETP.NE.AND P0, PT, R4, RZ, PT ;  /* 0x000000ff0400720c */ /* 0x004fc80003f05270 */
[----:B------:R-:W-:Y:S01]  /*7390*/  P2R R28, PR, RZ, 0x1 ;  /* 0x00000001ff1c7803 */ /* 0x000fe20000000000 */
[----:B------:R-:W-:Y:S05]  /*73a0*/  BRA `(.L_x_1912) ;  /* 0x00000f4000007947 */ /* 0x000fea0003800000 */
.L_x_1909:
        /* <DEDUP_REMOVED lines=11> */
.L_x_1914:
[----:B------:R-:W2:Y:S02]  /*7460*/  LDG.E R4, [R4.64] ;  /* 0x0000002404047981 */ /* 0x000ea4000c1e1900 */
[----:B--2---:R-:W-:-:S04]  /*7470*/  ISETP.NE.AND P0, PT, R4, RZ, PT ;  /* 0x000000ff0400720c */ /* 0x004fc80003f05270 */
[----:B------:R-:W-:Y:S01]  /*7480*/  P2R R28, PR, RZ, 0x1 ;  /* 0x00000001ff1c7803 */ /* 0x000fe20000000000 */
[----:B------:R-:W-:Y:S05]  /*7490*/  BRA `(.L_x_1912) ;  /* 0x00000e5000007947 */ /* 0x000fea0003800000 */
.L_x_1913:
[----:B------:R-:W2:Y:S02]  /*74a0*/  LDG.E.U16 R4, [R4.64] ;  /* 0x0000002404047981 */ /* 0x000ea4000c1e1500 */
[----:B--2---:R-:W-:-:S04]  /*74b0*/  ISETP.NE.AND P0, PT, R4, RZ, PT ;  /* 0x000000ff0400720c */ /* 0x004fc80003f05270 */
[----:B------:R-:W-:Y:S01]  /*74c0*/  P2R R28, PR, RZ, 0x1 ;  /* 0x00000001ff1c7803 */ /* 0x000fe20000000000 */
[----:B------:R-:W-:Y:S05]  /*74d0*/  BRA `(.L_x_1912) ;  /* 0x00000e1000007947 */ /* 0x000fea0003800000 */
.L_x_1908:
        /* <DEDUP_REMOVED lines=10> */
.L_x_1916:
[----:B------:R-:W2:Y:S02]  /*7580*/  LDG.E.U16 R0, [R4.64] ;  /* 0x0000002404007981 */ /* 0x000ea4000c1e1500 */
[----:B--2---:R-:W-:-:S05]  /*7590*/  HADD2.F32 R0, -RZ, R0.H0_H0 ;  /* 0x20000000ff007230 */ /* 0x004fca0000004100 */
[----:B------:R-:W-:-:S04]  /*75a0*/  FSETP.NEU.FTZ.AND P0, PT, R0, RZ, PT ;  /* 0x000000ff0000720b */ /* 0x000fc80003f1d000 */
[----:B------:R-:W-:Y:S01]  /*75b0*/  P2R R28, PR, RZ, 0x1 ;  /* 0x00000001ff1c7803 */ /* 0x000fe20000000000 */
[----:B------:R-:W-:Y:S05]  /*75c0*/  BRA `(.L_x_1912) ;  /* 0x00000d2000007947 */ /* 0x000fea0003800000 */
.L_x_1915:
        /* <DEDUP_REMOVED lines=12> */
.L_x_1918:
        /* <DEDUP_REMOVED lines=11> */
.L_x_1917:
[----:B------:R-:W2:Y:S02]  /*7740*/  LDG.E.64 R4, [R4.64] ;  /* 0x0000002404047981 */ /* 0x000ea4000c1e1b00 */
[----:B--2---:R-:W0:-:S06]  /*7750*/  DSETP.NEU.AND P0, PT, R4, RZ, PT ;  /* 0x000000ff0400722a */ /* 0x004e0c0003f0d000 */
[----:B0-----:R-:W-:Y:S01]  /*7760*/  P2R R28, PR, RZ, 0x1 ;  /* 0x00000001ff1c7803 */ /* 0x001fe20000000000 */
[----:B------:R-:W-:Y:S05]  /*7770*/  BRA `(.L_x_1912) ;  /* 0x00000b7000007947 */ /* 0x000fea0003800000 */
.L_x_1907:
        /* <DEDUP_REMOVED lines=12> */
.L_x_1921:
[----:B------:R-:W2:Y:S02]  /*7840*/  LDG.E.128 R4, [R4.64] ;  /* 0x0000002404047981 */ /* 0x000ea4000c1e1d00 */
[----:B--2---:R-:W0:-:S06]  /*7850*/  DSETP.NEU.AND P0, PT, R6, RZ, PT ;  /* 0x000000ff0600722a */ /* 0x004e0c0003f0d000 */
[----:B0-----:R-:W0:-:S06]  /*7860*/  DSETP.NEU.OR P0, PT, R4, RZ, P0 ;  /* 0x000000ff0400722a */ /* 0x001e0c000070d400 */
[----:B0-----:R-:W-:Y:S01]  /*7870*/  P2R R28, PR, RZ, 0x1 ;  /* 0x00000001ff1c7803 */ /* 0x001fe20000000000 */
[----:B------:R-:W-:Y:S05]  /*7880*/  BRA `(.L_x_1912) ;  /* 0x00000a6000007947 */ /* 0x000fea0003800000 */
.L_x_1920:
        /* <DEDUP_REMOVED lines=28> */
.L_x_1923:
        /* <DEDUP_REMOVED lines=15> */
.L_x_1922:
[----:B------:R-:W2:Y:S02]  /*7b40*/  LDG.E.U16 R0, [R4.64] ;  /* 0x0000002404007981 */ /* 0x000ea4000c1e1500 */
[----:B--2---:R-:W-:-:S04]  /*7b50*/  PRMT R0, RZ, 0x5410, R0 ;  /* 0x00005410ff007816 */ /* 0x004fc80000000000 */
[----:B------:R-:W-:-:S04]  /*7b60*/  FSETP.NEU.FTZ.AND P0, PT, R0, RZ, PT ;  /* 0x000000ff0000720b */ /* 0x000fc80003f1d000 */
[----:B------:R-:W-:Y:S01]  /*7b70*/  P2R R28, PR, RZ, 0x1 ;  /* 0x00000001ff1c7803 */ /* 0x000fe20000000000 */
[----:B------:R-:W-:Y:S05]  /*7b80*/  BRA `(.L_x_1912) ;  /* 0x0000076000007947 */ /* 0x000fea0003800000 */
.L_x_1919:
        /* <DEDUP_REMOVED lines=12> */
.L_x_1926:
        /* <DEDUP_REMOVED lines=21> */
.L_x_1930:
[----:B------:R-:W-:Y:S05]  /*7da0*/  BSYNC B1 ;  /* 0x0000000000017941 */ /* 0x000fea0003800000 */
.L_x_1929:
[----:B------:R-:W-:Y:S01]  /*7db0*/  LEA R5, R0, 0x3b800000, 0x17 ;  /* 0x3b80000000057811 */ /* 0x000fe200078eb8ff */
[----:B------:R-:W-:-:S05]  /*7dc0*/  IMAD.SHL.U32 R0, R3, 0x100000, RZ ;  /* 0x0010000003007824 */ /* 0x000fca00078e00ff */
[----:B------:R-:W-:Y:S02]  /*7dd0*/  LOP3.LUT R0, R5, R0, R6, 0xfe, !PT ;  /* 0x0000000005007212 */ /* 0x000fe400078efe06 */
.L_x_1928:
[----:B------:R-:W-:Y:S05]  /*7de0*/  BSYNC B0 ;  /* 0x0000000000007941 */ /* 0x000fea0003800000 */
.L_x_1927:
[----:B------:R-:W-:-:S04]  /*7df0*/  FSETP.NEU.FTZ.AND P0, PT, R0, RZ, PT ;  /* 0x000000ff0000720b */ /* 0x000fc80003f1d000 */
[----:B------:R-:W-:Y:S01]  /*7e00*/  P2R R28, PR, RZ, 0x1 ;  /* 0x00000001ff1c7803 */ /* 0x000fe20000000000 */
[----:B------:R-:W-:Y:S05]  /*7e10*/  BRA `(.L_x_1912) ;  /* 0x000004d000007947 */ /* 0x000fea0003800000 */
.L_x_1925:
        /* <DEDUP_REMOVED lines=21> */
.L_x_1934:
[----:B------:R-:W-:Y:S05]  /*7f70*/  BSYNC B1 ;  /* 0x0000000000017941 */ /* 0x000fea0003800000 */
.L_x_1933:
[----:B------:R-:W-:Y:S01]  /*7f80*/  LEA R5, R0, 0x37800000, 0x17 ;  /* 0x3780000000057811 */ /* 0x000fe200078eb8ff */
[----:B------:R-:W-:-:S05]  /*7f90*/  IMAD.SHL.U32 R0, R3, 0x200000, RZ ;  /* 0x0020000003007824 */ /* 0x000fca00078e00ff */
[----:B------:R-:W-:Y:S02]  /*7fa0*/  LOP3.LUT R0, R5, R0, R6, 0xfe, !PT ;  /* 0x0000000005007212 */ /* 0x000fe400078efe06 */
.L_x_1932:
[----:B------:R-:W-:Y:S05]  /*7fb0*/  BSYNC B0 ;  /* 0x0000000000007941 */ /* 0x000fea0003800000 */
.L_x_1931:
[----:B------:R-:W-:-:S04]  /*7fc0*/  FSETP.NEU.FTZ.AND P0, PT, R0, RZ, PT ;  /* 0x000000ff0000720b */ /* 0x000fc80003f1d000 */
[----:B------:R-:W-:Y:S01]  /*7fd0*/  P2R R28, PR, RZ, 0x1 ;  /* 0x00000001ff1c7803 */ /* 0x000fe20000000000 */
[----:B------:R-:W-:Y:S05]  /*7fe0*/  BRA `(.L_x_1912) ;  /* 0x0000030000007947 */ /* 0x000fea0003800000 */
.L_x_1924:
        /* <DEDUP_REMOVED lines=14> */
.L_x_1938:
[----:B------:R-:W-:Y:S05]  /*80d0*/  BSYNC B0 ;  /* 0x0000000000007941 */ /* 0x000fea0003800000 */
.L_x_1937:
[----:B------:R-:W-:-:S04]  /*80e0*/  FSETP.NEU.FTZ.AND P0, PT, R0, RZ, PT ;  /* 0x000000ff0000720b */ /* 0x000fc80003f1d000 */
[----:B------:R-:W-:Y:S01]  /*80f0*/  P2R R28, PR, RZ, 0x1 ;  /* 0x00000001ff1c7803 */ /* 0x000fe20000000000 */
[----:B------:R-:W-:Y:S05]  /*8100*/  BRA `(.L_x_1912) ;  /* 0x000001e000007947 */ /* 0x000fea0003800000 */
.L_x_1911:
        /* <DEDUP_REMOVED lines=22> */
.L_x_1936:
[----:B------:R-:W2:Y:S02]  /*8270*/  LDG.E.64 R4, [R4.64] ;  /* 0x0000002404047981 */ /* 0x000ea4000c1e1b00 */
[----:B--2---:R-:W-:-:S04]  /*8280*/  ISETP.NE.U32.AND P0, PT, R4, RZ, PT ;  /* 0x000000ff0400720c */ /* 0x004fc80003f05070 */
[----:B------:R-:W-:-:S04]  /*8290*/  ISETP.NE.AND.EX P0, PT, R5, RZ, PT, P0 ;  /* 0x000000ff0500720c */ /* 0x000fc80003f05300 */
[----:B------:R-:W-:Y:S01]  /*82a0*/  P2R R28, PR, RZ, 0x1 ;  /* 0x00000001ff1c7803 */ /* 0x000fe20000000000 */
[----:B------:R-:W-:Y:S05]  /*82b0*/  BRA `(.L_x_1912) ;  /* 0x0000003000007947 */ /* 0x000fea0003800000 */
.L_x_1935:
[----:B------:R-:W2:Y:S02]  /*82c0*/  LDG.E R4, [R4.64] ;  /* 0x0000002404047981 */ /* 0x000ea4000c1e1900 */
[----:B--2---:R-:W-:-:S04]  /*82d0*/  ISETP.NE.AND P0, PT, R4, RZ, PT ;  /* 0x000000ff0400720c */ /* 0x004fc80003f05270 */
[----:B------:R-:W-:Y:S02]  /*82e0*/  P2R R28, PR, RZ, 0x1 ;  /* 0x00000001ff1c7803 */ /* 0x000fe40000000000 */
.L_x_1912:
        /* <DEDUP_REMOVED lines=18> */
.L_x_1942:
[----:B------:R0:W5:Y:S01]  /*8410*/  LDG.E.U8 R18, [R4.64] ;  /* 0x0000002404127981 */ /* 0x000162000c1e1100 */
[----:B------:R-:W-:Y:S01]  /*8420*/  IMAD.MOV.U32 R19, RZ, RZ, RZ ;  /* 0x000000ffff137224 */ /* 0x000fe200078e00ff */
[----:B------:R-:W-:Y:S05]  /*8430*/  BRA `(.L_x_1944) ;  /* 0x00000d5000007947 */ /* 0x000fea0003800000 */
.L_x_1941:
        /* <DEDUP_REMOVED lines=8> */
.L_x_1946:
[----:B------:R-:W2:Y:S02]  /*84c0*/  LDG.E R18, [R4.64] ;  /* 0x0000002404127981 */ /* 0x000ea4000c1e1900 */
[----:B--2---:R-:W-:Y:S01]  /*84d0*/  SHF.R.S32.HI R19, RZ, 0x1f, R18 ;  /* 0x0000001fff137819 */ /* 0x004fe20000011412 */
[----:B------:R-:W-:Y:S05]  /*84e0*/  BRA `(.L_x_1944) ;  /* 0x00000ca000007947 */ /* 0x000fea0003800000 */
.L_x_1945:
[----:B------:R-:W2:Y:S02]  /*84f0*/  LDG.E.S16 R18, [R4.64] ;  /* 0x0000002404127981 */ /* 0x000ea4000c1e1700 */
[----:B--2---:R-:W-:Y:S01]  /*8500*/  SHF.R.S32.HI R19, RZ, 0x1f, R18 ;  /* 0x0000001fff137819 */ /* 0x004fe20000011412 */
[----:B------:R-:W-:Y:S05]  /*8510*/  BRA `(.L_x_1944) ;  /* 0x00000c7000007947 */ /* 0x000fea0003800000 */
.L_x_1940:
        /* <DEDUP_REMOVED lines=9> */
.L_x_1948:
[----:B------:R-:W2:Y:S02]  /*85b0*/  LDG.E.U16 R4, [R4.64] ;  /* 0x0000002404047981 */ /* 0x000ea4000c1e1500 */
[----:B--2---:R-:W-:-:S06]  /*85c0*/  HADD2.F32 R18, -RZ, R4.H0_H0 ;  /* 0x20000004ff127230 */ /* 0x004fcc0000004100 */
[----:B------:R-:W0:Y:S01]  /*85d0*/  F2I.S64.TRUNC R18, R18 ;  /* 0x0000001200127311 */ /* 0x000e22000020d900 */
[----:B------:R-:W-:Y:S05]  /*85e0*/  BRA `(.L_x_1944) ;  /* 0x00000ba000007947 */ /* 0x000fea0003800000 */
.L_x_1947:
        /* <DEDUP_REMOVED lines=9> */
.L_x_1950:
[----:B------:R-:W2:Y:S02]  /*8680*/  LDG.E.U16 R4, [R4.64] ;  /* 0x0000002404047981 */ /* 0x000ea4000c1e1500 */
[----:B--2---:R-:W-:-:S06]  /*8690*/  HADD2.F32 R18, -RZ, R4.H0_H0 ;  /* 0x20000004ff127230 */ /* 0x004fcc0000004100 */
[----:B------:R-:W0:Y:S01]  /*86a0*/  F2I.S64.TRUNC R18, R18 ;  /* 0x0000001200127311 */ /* 0x000e22000020d900 */
[----:B------:R-:W-:Y:S05]  /*86b0*/  BRA `(.L_x_1944) ;  /* 0x00000ad000007947 */ /* 0x000fea0003800000 */
.L_x_1949:
[----:B------:R-:W2:Y:S02]  /*86c0*/  LDG.E.64 R4, [R4.64] ;  /* 0x0000002404047981 */ /* 0x000ea4000c1e1b00 */
[----:B--2---:R0:W2:Y:S01]  /*86d0*/  F2I.S64.F64.TRUNC R18, R4 ;  /* 0x0000000400127311 */ /* 0x0040a2000030d900 */
[----:B------:R-:W-:Y:S05]  /*86e0*/  BRA `(.L_x_1944) ;  /* 0x00000aa000007947 */ /* 0x000fea0003800000 */
.L_x_1939:
        /* <DEDUP_REMOVED lines=13> */
.L_x_1953:
[----:B------:R-:W2:Y:S02]  /*87c0*/  LDG.E.64 R4, [R4.64] ;  /* 0x0000002404047981 */ /* 0x000ea4000c1e1b00 */
[----:B--2---:R0:W2:Y:S01]  /*87d0*/  F2I.S64.F64.TRUNC R18, R4 ;  /* 0x0000000400127311 */ /* 0x0040a2000030d900 */
[----:B------:R-:W-:Y:S05]  /*87e0*/  BRA `(.L_x_1944) ;  /* 0x000009a000007947 */ /* 0x000fea0003800000 */
.L_x_1952:
        /* <DEDUP_REMOVED lines=27> */
.L_x_1955:
        /* <DEDUP_REMOVED lines=14> */
.L_x_1954:
[----:B------:R-:W2:Y:S02]  /*8a80*/  LDG.E.U16 R18, [R4.64] ;  /* 0x0000002404127981 */ /* 0x000ea4000c1e1500 */
[----:B--2---:R-:W-:-:S06]  /*8a90*/  PRMT R18, RZ, 0x5410, R18 ;  /* 0x00005410ff127816 */ /* 0x004fcc0000000012 */
[----:B------:R-:W0:Y:S01]  /*8aa0*/  F2I.S64.TRUNC R18, R18 ;  /* 0x0000001200127311 */ /* 0x000e22000020d900 */
[----:B------:R-:W-:Y:S05]  /*8ab0*/  BRA `(.L_x_1944) ;  /* 0x000006d000007947 */ /* 0x000fea0003800000 */
.L_x_1951:
        /* <DEDUP_REMOVED lines=11> */
.L_x_1958:
        /* <DEDUP_REMOVED lines=21> */
.L_x_1962:
[----:B------:R-:W-:Y:S05]  /*8cc0*/  BSYNC B1 ;  /* 0x0000000000017941 */ /* 0x000fea0003800000 */
.L_x_1961:
[----:B------:R-:W-:Y:S01]  /*8cd0*/  IMAD.SHL.U32 R3, R3, 0x100000, RZ ;  /* 0x0010000003037824 */ /* 0x000fe200078e00ff */
[----:B------:R-:W-:-:S04]  /*8ce0*/  LEA R5, R0, 0x3b800000, 0x17 ;  /* 0x3b80000000057811 */ /* 0x000fc800078eb8ff */
[----:B------:R-:W-:Y:S02]  /*8cf0*/  LOP3.LUT R18, R5, R3, R18, 0xfe, !PT ;  /* 0x0000000305127212 */ /* 0x000fe400078efe12 */
.L_x_1960:
[----:B------:R-:W-:Y:S05]  /*8d00*/  BSYNC B0 ;  /* 0x0000000000007941 */ /* 0x000fea0003800000 */
.L_x_1959:
[----:B------:R-:W0:Y:S01]  /*8d10*/  F2I.S64.TRUNC R18, R18 ;  /* 0x0000001200127311 */ /* 0x000e22000020d900 */
[----:B------:R-:W-:Y:S05]  /*8d20*/  BRA `(.L_x_1944) ;  /* 0x0000046000007947 */ /* 0x000fea0003800000 */
.L_x_1957:
        /* <DEDUP_REMOVED lines=21> */
.L_x_1966:
[----:B------:R-:W-:Y:S05]  /*8e80*/  BSYNC B1 ;  /* 0x0000000000017941 */ /* 0x000fea0003800000 */
.L_x_1965:
[----:B------:R-:W-:Y:S01]  /*8e90*/  IMAD.SHL.U32 R3, R3, 0x200000, RZ ;  /* 0x0020000003037824 */ /* 0x000fe200078e00ff */
[----:B------:R-:W-:-:S04]  /*8ea0*/  LEA R5, R0, 0x37800000, 0x17 ;  /* 0x3780000000057811 */ /* 0x000fc800078eb8ff */
[----:B------:R-:W-:Y:S02]  /*8eb0*/  LOP3.LUT R18, R5, R3, R18, 0xfe, !PT ;  /* 0x0000000305127212 */ /* 0x000fe400078efe12 */
.L_x_1964:
[----:B------:R-:W-:Y:S05]  /*8ec0*/  BSYNC B0 ;  /* 0x0000000000007941 */ /* 0x000fea0003800000 */
.L_x_1963:
[----:B------:R-:W0:Y:S01]  /*8ed0*/  F2I.S64.TRUNC R18, R18 ;  /* 0x0000001200127311 */ /* 0x000e22000020d900 */
[----:B------:R-:W-:Y:S05]  /*8ee0*/  BRA `(.L_x_1944) ;  /* 0x000002a000007947 */ /* 0x000fea0003800000 */
.L_x_1956:
        /* <DEDUP_REMOVED lines=14> */
.L_x_1970:
[----:B------:R-:W-:Y:S05]  /*8fd0*/  BSYNC B0 ;  /* 0x0000000000007941 */ /* 0x000fea0003800000 */
.L_x_1969:
[----:B------:R-:W0:Y:S01]  /*8fe0*/  F2I.S64.TRUNC R18, R18 ;  /* 0x0000001200127311 */ /* 0x000e22000020d900 */
[----:B------:R-:W-:Y:S05]  /*8ff0*/  BRA `(.L_x_1944) ;  /* 0x0000019000007947 */ /* 0x000fea0003800000 */
.L_x_1943:
        /* <DEDUP_REMOVED lines=21> */
.L_x_1968:
[----:B------:R0:W5:Y:S01]  /*9150*/  LDG.E.64 R18, [R4.64] ;  /* 0x0000002404127981 */ /* 0x000162000c1e1b00 */
[----:B------:R-:W-:Y:S05]  /*9160*/  BRA `(.L_x_1944) ;  /* 0x0000002000007947 */ /* 0x000fea0003800000 */
.L_x_1967:
[----:B------:R0:W5:Y:S01]  /*9170*/  LDG.E R18, [R4.64] ;  /* 0x0000002404127981 */ /* 0x000162000c1e1900 */
[----:B------:R-:W-:-:S03]  /*9180*/  IMAD.MOV.U32 R19, RZ, RZ, RZ ;  /* 0x000000ffff137224 */ /* 0x000fc600078e00ff */
.L_x_1944:
[----:B------:R-:W-:Y:S02]  /*9190*/  ISETP.NE.AND P0, PT, R28, RZ, PT ;  /* 0x000000ff1c00720c */ /* 0x000fe40003f05270 */
[----:B------:R-:W-:Y:S02]  /*91a0*/  IADD3 R29, R29, 0x80, RZ ;  /* 0x000000801d1d7810 */ /* 0x000fe40007ffe0ff */
[----:B------:R-:W-:-:S04]  /*91b0*/  SEL R30, RZ, 0x1, !P0 ;  /* 0x00000001ff1e7807 */ /* 0x000fc80004000000 */
.L_x_1874:
[----:B------:R-:W-:Y:S05]  /*91c0*/  BSYNC B6 ;  /* 0x0000000000067941 */ /* 0x000fea0003800000 */
.L_x_1873:
        /* <DEDUP_REMOVED lines=22> */
[----:B0-----:R-:W-:-:S04]  /*9330*/  F2FP.BF16.PACK_AB R0, RZ, R0 ;  /* 0x00000000ff00723e */ /* 0x001fc800000010ff */
[----:B------:R-:W-:Y:S01]  /*9340*/  PRMT R28, R0, 0x7610, R28 ;  /* 0x00007610001c7816 */ /* 0x000fe2000000001c */
[----:B------:R-:W-:Y:S05]  /*9350*/  BRA `(.L_x_1978) ;  /* 0x00000f5000007947 */ /* 0x000fea0003800000 */
.L_x_1976:
[----:B------:R-:W3:Y:S02]  /*9360*/  LDG.E.U8 R4, [R4.64] ;  /* 0x0000002404047981 */ /* 0x000ee4000c1e1100 */
[----:B---3--:R-:W0:Y:S02]  /*9370*/  I2F.U16 R0, R4 ;  /* 0x0000000400007306 */ /* 0x008e240000101000 */
[----:B0-----:R-:W-:-:S04]  /*9380*/  F2FP.BF16.PACK_AB R0, RZ, R0 ;  /* 0x00000000ff00723e */ /* 0x001fc800000010ff */
[----:B------:R-:W-:Y:S01]  /*9390*/  PRMT R28, R0, 0x7610, R28 ;  /* 0x00007610001c7816 */ /* 0x000fe2000000001c */
[----:B------:R-:W-:Y:S05]  /*93a0*/  BRA `(.L_x_1978) ;  /* 0x00000f0000007947 */ /* 0x000fea0003800000 */
.L_x_1975:
        /* <DEDUP_REMOVED lines=8> */
[----:B0-----:R-:W-:-:S04]  /*9430*/  F2FP.BF16.PACK_AB R0, RZ, R0 ;  /* 0x00000000ff00723e */ /* 0x001fc800000010ff */
[----:B------:R-:W-:Y:S01]  /*9440*/  PRMT R28, R0, 0x7610, R28 ;  /* 0x00007610001c7816 */ /* 0x000fe2000000001c */
[----:B------:R-:W-:Y:S05]  /*9450*/  BRA `(.L_x_1978) ;  /* 0x00000e5000007947 */ /* 0x000fea0003800000 */
.L_x_1980:
[----:B------:R-:W3:Y:S02]  /*9460*/  LDG.E R4, [R4.64] ;  /* 0x0000002404047981 */ /* 0x000ee4000c1e1900 */
[----:B---3--:R-:W0:Y:S02]  /*9470*/  I2F R0, R4 ;  /* 0x0000000400007306 */ /* 0x008e240000201400 */
[----:B0-----:R-:W-:-:S04]  /*9480*/  F2FP.BF16.PACK_AB R0, RZ, R0 ;  /* 0x00000000ff00723e */ /* 0x001fc800000010ff */
[----:B------:R-:W-:Y:S01]  /*9490*/  PRMT R28, R0, 0x7610, R28 ;  /* 0x00007610001c7816 */ /* 0x000fe2000000001c */
[----:B------:R-:W-:Y:S05]  /*94a0*/  BRA `(.L_x_1978) ;  /* 0x00000e0000007947 */ /* 0x000fea0003800000 */
.L_x_1979:
[----:B------:R-:W3:Y:S02]  /*94b0*/  LDG.E.U16 R4, [R4.64] ;  /* 0x0000002404047981 */ /* 0x000ee4000c1e1500 */
[----:B---3--:R-:W0:Y:S02]  /*94c0*/  I2F.S16 R0, R4 ;  /* 0x0000000400007306 */ /* 0x008e240000101400 */
[----:B0-----:R-:W-:-:S04]  /*94d0*/  F2FP.BF16.PACK_AB R0, RZ, R0 ;  /* 0x00000000ff00723e */ /* 0x001fc800000010ff */
[----:B------:R-:W-:Y:S01]  /*94e0*/  PRMT R28, R0, 0x7610, R28 ;  /* 0x00007610001c7816 */ /* 0x000fe2000000001c */
[----:B------:R-:W-:Y:S05]  /*94f0*/  BRA `(.L_x_1978) ;  /* 0x00000db000007947 */ /* 0x000fea0003800000 */
.L_x_1974:
[----:B------:R-:W-:-:S13]  /*9500*/  ISETP.GT.AND P0, PT, R0, 0x6, PT ;  /* 0x000000060000780c */ /* 0x000fda0003f04270 */
[----:B------:R-:W-:Y:S05]  /*9510*/  @P0 BRA `(.L_x_1981) ;  /* 0x000000c000000947 */ /* 0x000fea0003800000 */
[----:B------:R-:W-:-:S13]  /*9520*/  ISETP.NE.AND P0, PT, R0, 0x5, PT ;  /* 0x000000050000780c */ /* 0x000fda0003f05270 */
[----:B------:R-:W-:Y:S05]  /*9530*/  @!P0 BRA `(.L_x_1982) ;  /* 0x0000005000008947 */ /* 0x000fea0003800000 */
[----:B------:R-:W-:-:S13]  /*9540*/  ISETP.NE.AND P0, PT, R0, 0x6, PT ;  /* 0x000000060000780c */ /* 0x000fda0003f05270 */
[----:B------:R-:W-:Y:S05]  /*9550*/  @P0 BRA `(.L_x_1977) ;  /* 0x00000b7000000947 */ /* 0x000fea0003800000 */
[----:B------:R-:W3:Y:S02]  /*9560*/  LDG.E R4, [R4.64] ;  /* 0x0000002404047981 */ /* 0x000ee4000c1e1900 */
[----:B---3--:R-:W-:Y:S01]  /*9570*/  F2FP.BF16.PACK_AB R28, RZ, R4 ;  /* 0x00000004ff1c723e */ /* 0x008fe200000010ff */
[----:B------:R-:W-:Y:S05]  /*9580*/  BRA `(.L_x_1978) ;  /* 0x00000d2000007947 */ /* 0x000fea0003800000 */
.L_x_1982:
[----:B------:R-:W3:Y:S02]  /*9590*/  LDG.E.U16 R0, [R4.64] ;  /* 0x0000002404007981 */ /* 0x000ee4000c1e1500 */
[----:B---3--:R-:W-:-:S05]  /*95a0*/  HADD2.F32 R0, -RZ, R0.H0_H0 ;  /* 0x20000000ff007230 */ /* 0x008fca0000004100 */
[----:B------:R-:W-:-:S04]  /*95b0*/  F2FP.BF16.PACK_AB R0, RZ, R0 ;  /* 0x00000000ff00723e */ /* 0x000fc800000010ff */
[----:B------:R-:W-:Y:S01]  /*95c0*/  PRMT R28, R0, 0x7610, R28 ;  /* 0x00007610001c7816 */ /* 0x000fe2000000001c */
[----:B------:R-:W-:Y:S05]  /*95d0*/  BRA `(.L_x_1978) ;  /* 0x00000cd000007947 */ /* 0x000fea0003800000 */
.L_x_1981:
[----:B------:R-:W-:-:S13]  /*95e0*/  ISETP.NE.AND P0, PT, R0, 0x7, PT ;  /* 0x000000070000780c */ /* 0x000fda0003f05270 */
[----:B------:R-:W-:Y:S05]  /*95f0*/  @!P0 BRA `(.L_x_1983) ;  /* 0x000000c000008947 */ /* 0x000fea0003800000 */
[----:B------:R-:W-:-:S13]  /*9600*/  ISETP.NE.AND P0, PT, R0, 0x8, PT ;  /* 0x000000080000780c */ /* 0x000fda0003f05270 */
[----:B------:R-:W-:Y:S05]  /*9610*/  @!P0 BRA `(.L_x_1984) ;  /* 0x0000005000008947 */ /* 0x000fea0003800000 */
[----:B------:R-:W-:-:S13]  /*9620*/  ISETP.NE.AND P0, PT, R0, 0x9, PT ;  /* 0x000000090000780c */ /* 0x000fda0003f05270 */
[----:B------:R-:W-:Y:S05]  /*9630*/  @P0 BRA `(.L_x_1977) ;  /* 0x00000a9000000947 */ /* 0x000fea0003800000 */
[----:B------:R-:W3:Y:S02]  /*9640*/  LDG.E R4, [R4.64] ;  /* 0x0000002404047981 */ /* 0x000ee4000c1e1900 */
[----:B---3--:R-:W-:Y:S01]  /*9650*/  F2FP.BF16.PACK_AB R28, RZ, R4 ;  /* 0x00000004ff1c723e */ /* 0x008fe200000010ff */
[----:B------:R-:W-:Y:S05]  /*9660*/  BRA `(.L_x_1978) ;  /* 0x00000c4000007947 */ /* 0x000fea0003800000 */
.L_x_1984:
[----:B------:R-:W3:Y:S02]  /*9670*/  LDG.E.U16 R4, [R4.64] ;  /* 0x0000002404047981 */ /* 0x000ee4000c1e1500 */
[----:B---3--:R-:W-:-:S05]  /*9680*/  HADD2.F32 R0, -RZ, R4.H0_H0 ;  /* 0x20000004ff007230 */ /* 0x008fca0000004100 */
[----:B------:R-:W-:-:S04]  /*9690*/  F2FP.BF16.PACK_AB R0, RZ, R0 ;  /* 0x00000000ff00723e */ /* 0x000fc800000010ff */
[----:B------:R-:W-:Y:S01]  /*96a0*/  PRMT R28, R0, 0x7610, R28 ;  /* 0x00007610001c7816 */ /* 0x000fe2000000001c */
[----:B------:R-:W-:Y:S05]  /*96b0*/  BRA `(.L_x_1978) ;  /* 0x00000bf000007947 */ /* 0x000fea0003800000 */
.L_x_1983:
[----:B------:R-:W3:Y:S02]  /*96c0*/  LDG.E.64 R4, [R4.64] ;  /* 0x0000002404047981 */ /* 0x000ee4000c1e1b00 */
[----:B---3--:R-:W0:Y:S01]  /*96d0*/  F2F.F32.F64 R0, R4 ;  /* 0x0000000400007310 */ /* 0x008e220000301000 */
[----:B------:R-:W0:-:S14]  /*96e0*/  DSETP.GEU.AND P0, PT, |R4|, c[0x2][0x0], PT ;  /* 0x008000000400762a */ /* 0x000e1c0003f0e200 */
[----:B0-----:R-:W-:-:S05]  /*96f0*/  @!P0 FMUL R0, R0, 1.175494350822287508e-38 ;  /* 0x0080000000008820 */ /* 0x001fca0000400000 */
[----:B------:R-:W-:-:S04]  /*9700*/  F2FP.BF16.PACK_AB R0, RZ, R0 ;  /* 0x00000000ff00723e */ /* 0x000fc800000010ff */
[----:B------:R-:W-:Y:S01]  /*9710*/  PRMT R28, R0, 0x7610, R28 ;  /* 0x00007610001c7816 */ /* 0x000fe2000000001c */
[----:B------:R-:W-:Y:S05]  /*9720*/  BRA `(.L_x_1978) ;  /* 0x00000b8000007947 */ /* 0x000fea0003800000 */
.L_x_1973:
        /* <DEDUP_REMOVED lines=11> */
[----:B------:R-:W-:-:S04]  /*97e0*/  F2FP.BF16.PACK_AB R0, RZ, R0 ;  /* 0x00000000ff00723e */ /* 0x000fc800000010ff */
[----:B------:R-:W-:Y:S01]  /*97f0*/  PRMT R28, R0, 0x7610, R28 ;  /* 0x00007610001c7816 */ /* 0x000fe2000000001c */
[----:B------:R-:W-:Y:S05]  /*9800*/  BRA `(.L_x_1978) ;  /* 0x00000aa000007947 */ /* 0x000fea0003800000 */
.L_x_1987:
[----:B------:R-:W3:Y:S02]  /*9810*/  LDG.E.64 R4, [R4.64] ;  /* 0x0000002404047981 */ /* 0x000ee4000c1e1b00 */
[----:B---3--:R-:W0:Y:S01]  /*9820*/  F2F.F32.F64 R0, R4 ;  /* 0x0000000400007310 */ /* 0x008e220000301000 */
[----:B------:R-:W0:-:S14]  /*9830*/  DSETP.GEU.AND P0, PT, |R4|, c[0x2][0x0], PT ;  /* 0x008000000400762a */ /* 0x000e1c0003f0e200 */
[----:B0-----:R-:W-:-:S05]  /*9840*/  @!P0 FMUL R0, R0, 1.175494350822287508e-38 ;  /* 0x0080000000008820 */ /* 0x001fca0000400000 */
[----:B------:R-:W-:-:S04]  /*9850*/  F2FP.BF16.PACK_AB R0, RZ, R0 ;  /* 0x00000000ff00723e */ /* 0x000fc800000010ff */
[----:B------:R-:W-:Y:S01]  /*9860*/  PRMT R28, R0, 0x7610, R28 ;  /* 0x00007610001c7816 */ /* 0x000fe2000000001c */
[----:B------:R-:W-:Y:S05]  /*9870*/  BRA `(.L_x_1978) ;  /* 0x00000a3000007947 */ /* 0x000fea0003800000 */
.L_x_1986:
        /* <DEDUP_REMOVED lines=28> */
.L_x_1989:
        /* <DEDUP_REMOVED lines=12> */
[----:B------:R-:W-:-:S04]  /*9b00*/  F2FP.BF16.PACK_AB R0, RZ, R0 ;  /* 0x00000000ff00723e */ /* 0x000fc800000010ff */
[----:B------:R-:W-:Y:S01]  /*9b10*/  PRMT R28, R0, 0x7610, R28 ;  /* 0x00007610001c7816 */ /* 0x000fe2000000001c */
[----:B------:R-:W-:Y:S05]  /*9b20*/  BRA `(.L_x_1978) ;  /* 0x0000078000007947 */ /* 0x000fea0003800000 */
.L_x_1988:
[----:B------:R0:W5:Y:S01]  /*9b30*/  LDG.E.U16 R28, [R4.64] ;  /* 0x00000024041c7981 */ /* 0x000162000c1e1500 */
[----:B------:R-:W-:Y:S05]  /*9b40*/  BRA `(.L_x_1978) ;  /* 0x0000076000007947 */ /* 0x000fea0003800000 */
.L_x_1985:
        /* <DEDUP_REMOVED lines=10> */
[----:B0-----:R-:W-:Y:S01]  /*9bf0*/  F2FP.BF16.PACK_AB R28, RZ, R0 ;  /* 0x00000000ff1c723e */ /* 0x001fe200000010ff */
[----:B------:R-:W-:Y:S05]  /*9c00*/  BRA `(.L_x_1978) ;  /* 0x000006a000007947 */ /* 0x000fea0003800000 */
.L_x_1992:
        /* <DEDUP_REMOVED lines=21> */
.L_x_1996:
[----:B------:R-:W-:Y:S05]  /*9d60*/  BSYNC B1 ;  /* 0x0000000000017941 */ /* 0x000fea0003800000 */
.L_x_1995:
[----:B------:R-:W-:Y:S01]  /*9d70*/  LEA R5, R0, 0x3b800000, 0x17 ;  /* 0x3b80000000057811 */ /* 0x000fe200078eb8ff */
[----:B------:R-:W-:-:S05]  /*9d80*/  IMAD.SHL.U32 R0, R3, 0x100000, RZ ;  /* 0x0010000003007824 */ /* 0x000fca00078e00ff */
[----:B------:R-:W-:Y:S02]  /*9d90*/  LOP3.LUT R0, R5, R0, R6, 0xfe, !PT ;  /* 0x0000000005007212 */ /* 0x000fe400078efe06 */
.L_x_1994:
[----:B------:R-:W-:Y:S05]  /*9da0*/  BSYNC B0 ;  /* 0x0000000000007941 */ /* 0x000fea0003800000 */
.L_x_1993:
[----:B------:R-:W-:-:S04]  /*9db0*/  F2FP.BF16.PACK_AB R0, RZ, R0 ;  /* 0x00000000ff00723e */ /* 0x000fc800000010ff */
[----:B------:R-:W-:Y:S01]  /*9dc0*/  PRMT R28, R0, 0x7610, R28 ;  /* 0x00007610001c7816 */ /* 0x000fe2000000001c */
[----:B------:R-:W-:Y:S05]  /*9dd0*/  BRA `(.L_x_1978) ;  /* 0x000004d000007947 */ /* 0x000fea0003800000 */
.L_x_1991:
        /* <DEDUP_REMOVED lines=21> */
.L_x_2000:
[----:B------:R-:W-:Y:S05]  /*9f30*/  BSYNC B1 ;  /* 0x0000000000017941 */ /* 0x000fea0003800000 */
.L_x_1999:
[----:B------:R-:W-:Y:S01]  /*9f40*/  LEA R5, R0, 0x37800000, 0x17 ;  /* 0x3780000000057811 */ /* 0x000fe200078eb8ff */
[----:B------:R-:W-:-:S05]  /*9f50*/  IMAD.SHL.U32 R0, R3, 0x200000, RZ ;  /* 0x0020000003007824 */ /* 0x000fca00078e00ff */
[----:B------:R-:W-:Y:S02]  /*9f60*/  LOP3.LUT R0, R5, R0, R6, 0xfe, !PT ;  /* 0x0000000005007212 */ /* 0x000fe400078efe06 */
.L_x_1998:
[----:B------:R-:W-:Y:S05]  /*9f70*/  BSYNC B0 ;  /* 0x0000000000007941 */ /* 0x000fea0003800000 */
.L_x_1997:
[----:B------:R-:W-:-:S04]  /*9f80*/  F2FP.BF16.PACK_AB R0, RZ, R0 ;  /* 0x00000000ff00723e */ /* 0x000fc800000010ff */
[----:B------:R-:W-:Y:S01]  /*9f90*/  PRMT R28, R0, 0x7610, R28 ;  /* 0x00007610001c7816 */ /* 0x000fe2000000001c */
[----:B------:R-:W-:Y:S05]  /*9fa0*/  BRA `(.L_x_1978) ;  /* 0x0000030000007947 */ /* 0x000fea0003800000 */
.L_x_1990:
        /* <DEDUP_REMOVED lines=14> */
.L_x_2004:
[----:B------:R-:W-:Y:S05]  /*a090*/  BSYNC B0 ;  /* 0x0000000000007941 */ /* 0x000fea0003800000 */
.L_x_2003:
[----:B------:R-:W-:-:S04]  /*a0a0*/  F2FP.BF16.PACK_AB R0, RZ, R0 ;  /* 0x00000000ff00723e */ /* 0x000fc800000010ff */
[----:B------:R-:W-:Y:S01]  /*a0b0*/  PRMT R28, R0, 0x7610, R28 ;  /* 0x00007610001c7816 */ /* 0x000fe2000000001c */
[----:B------:R-:W-:Y:S05]  /*a0c0*/  BRA `(.L_x_1978) ;  /* 0x000001e000007947 */ /* 0x000fea0003800000 */
.L_x_1977:
        /* <DEDUP_REMOVED lines=21> */
.L_x_2002:
[----:B------:R-:W3:Y:S02]  /*a220*/  LDG.E.64 R4, [R4.64] ;  /* 0x0000002404047981 */ /* 0x000ee4000c1e1b00 */
[----:B---3--:R-:W0:Y:S02]  /*a230*/  I2F.U64 R0, R4 ;  /* 0x0000000400007312 */ /* 0x008e240000301000 */
[----:B0-----:R-:W-:-:S04]  /*a240*/  F2FP.BF16.PACK_AB R0, RZ, R0 ;  /* 0x00000000ff00723e */ /* 0x001fc800000010ff */
[----:B------:R-:W-:Y:S01]  /*a250*/  PRMT R28, R0, 0x7610, R28 ;  /* 0x00007610001c7816 */ /* 0x000fe2000000001c */
[----:B------:R-:W-:Y:S05]  /*a260*/  BRA `(.L_x_1978) ;  /* 0x0000004000007947 */ /* 0x000fea0003800000 */
.L_x_2001:
[----:B------:R-:W3:Y:S02]  /*a270*/  LDG.E R4, [R4.64] ;  /* 0x0000002404047981 */ /* 0x000ee4000c1e1900 */
[----:B---3--:R-:W0:Y:S02]  /*a280*/  I2F.U32 R0, R4 ;  /* 0x0000000400007306 */ /* 0x008e240000201000 */
[----:B0-----:R-:W-:-:S04]  /*a290*/  F2FP.BF16.PACK_AB R0, RZ, R0 ;  /* 0x00000000ff00723e */ /* 0x001fc800000010ff */
[----:B------:R-:W-:Y:S02]  /*a2a0*/  PRMT R28, R0, 0x7610, R28 ;  /* 0x00007610001c7816 */ /* 0x000fe4000000001c */
.L_x_1978:
        /* <DEDUP_REMOVED lines=18> */
.L_x_2008:
[----:B------:R-:W3:Y:S02]  /*a3d0*/  LDG.E.U8 R4, [R4.64] ;  /* 0x0000002404047981 */ /* 0x000ee4000c1e1100 */
[----:B---3--:R-:W-:Y:S01]  /*a3e0*/  ISETP.NE.AND P0, PT, R4, RZ, PT ;  /* 0x000000ff0400720c */ /* 0x008fe20003f05270 */
[----:B------:R-:W-:Y:S05]  /*a3f0*/  BRA `(.L_x_2010) ;  /* 0x00000e0000007947 */ /* 0x000fea0003800000 */
.L_x_2007:
        /* <DEDUP_REMOVED lines=10> */
.L_x_2012:
[----:B------:R-:W3:Y:S02]  /*a4a0*/  LDG.E R4, [R4.64] ;  /* 0x0000002404047981 */ /* 0x000ee4000c1e1900 */
[----:B---3--:R-:W-:Y:S01]  /*a4b0*/  ISETP.NE.AND P0, PT, R4, RZ, PT ;  /* 0x000000ff0400720c */ /* 0x008fe20003f05270 */
[----:B------:R-:W-:Y:S05]  /*a4c0*/  BRA `(.L_x_2010) ;  /* 0x00000d3000007947 */ /* 0x000fea0003800000 */
.L_x_2011:
[----:B------:R-:W3:Y:S02]  /*a4d0*/  LDG.E.U16 R4, [R4.64] ;  /* 0x0000002404047981 */ /* 0x000ee4000c1e1500 */
[----:B---3--:R-:W-:Y:S01]  /*a4e0*/  ISETP.NE.AND P0, PT, R4, RZ, PT ;  /* 0x000000ff0400720c */ /* 0x008fe20003f05270 */
[----:B------:R-:W-:Y:S05]  /*a4f0*/  BRA `(.L_x_2010) ;  /* 0x00000d0000007947 */ /* 0x000fea0003800000 */
.L_x_2006:
        /* <DEDUP_REMOVED lines=9> */
.L_x_2014:
[----:B------:R-:W3:Y:S02]  /*a590*/  LDG.E.U16 R0, [R4.64] ;  /* 0x0000002404007981 */ /* 0x000ee4000c1e1500 */
[----:B---3--:R-:W-:-:S05]  /*a5a0*/  HADD2.F32 R0, -RZ, R0.H0_H0 ;  /* 0x20000000ff007230 */ /* 0x008fca0000004100 */
[----:B------:R-:W-:Y:S01]  /*a5b0*/  FSETP.NEU.FTZ.AND P0, PT, R0, RZ, PT ;  /* 0x000000ff0000720b */ /* 0x000fe20003f1d000 */
[----:B------:R-:W-:Y:S05]  /*a5c0*/  BRA `(.L_x_2010) ;  /* 0x00000c3000007947 */ /* 0x000fea0003800000 */
.L_x_2013:
        /* <DEDUP_REMOVED lines=11> */
.L_x_2016:
        /* <DEDUP_REMOVED lines=10> */
.L_x_2015:
[----:B------:R-:W3:Y:S02]  /*a720*/  LDG.E.64 R4, [R4.64] ;  /* 0x0000002404047981 */ /* 0x000ee4000c1e1b00 */
[----:B---3--:R0:W3:Y:S01]  /*a730*/  DSETP.NEU.AND P0, PT, R4, RZ, PT ;  /* 0x000000ff0400722a */ /* 0x0080e20003f0d000 */
[----:B------:R-:W-:Y:S05]  /*a740*/  BRA `(.L_x_2010) ;  /* 0x00000ab000007947 */ /* 0x000fea0003800000 */
.L_x_2005:
        /* <DEDUP_REMOVED lines=11> */
.L_x_2019:
[----:B------:R-:W3:Y:S02]  /*a800*/  LDG.E.128 R4, [R4.64] ;  /* 0x0000002404047981 */ /* 0x000ee4000c1e1d00 */
[----:B---3--:R-:W0:-:S06]  /*a810*/  DSETP.NEU.AND P0, PT, R6, RZ, PT ;  /* 0x000000ff0600722a */ /* 0x008e0c0003f0d000 */
[----:B0-----:R0:W3:Y:S01]  /*a820*/  DSETP.NEU.OR P0, PT, R4, RZ, P0 ;  /* 0x000000ff0400722a */ /* 0x0010e2000070d400 */
[----:B------:R-:W-:Y:S05]  /*a830*/  BRA `(.L_x_2010) ;  /* 0x000009c000007947 */ /* 0x000fea0003800000 */
.L_x_2018:
        /* <DEDUP_REMOVED lines=27> */
.L_x_2021:
        /* <DEDUP_REMOVED lines=14> */
.L_x_2020:
[----:B------:R-:W3:Y:S02]  /*aad0*/  LDG.E.U16 R0, [R4.64] ;  /* 0x0000002404007981 */ /* 0x000ee4000c1e1500 */
[----:B---3--:R-:W-:-:S04]  /*aae0*/  PRMT R0, RZ, 0x5410, R0 ;  /* 0x00005410ff007816 */ /* 0x008fc80000000000 */
[----:B------:R-:W-:Y:S01]  /*aaf0*/  FSETP.NEU.FTZ.AND P0, PT, R0, RZ, PT ;  /* 0x000000ff0000720b */ /* 0x000fe20003f1d000 */
[----:B------:R-:W-:Y:S05]  /*ab00*/  BRA `(.L_x_2010) ;  /* 0x000006f000007947 */ /* 0x000fea0003800000 */
.L_x_2017:
        /* <DEDUP_REMOVED lines=11> */
.L_x_2024:
        /* <DEDUP_REMOVED lines=21> */
.L_x_2028:
[----:B------:R-:W-:Y:S05]  /*ad10*/  BSYNC B1 ;  /* 0x0000000000017941 */ /* 0x000fea0003800000 */
.L_x_2027:
[----:B------:R-:W-:Y:S01]  /*ad20*/  LEA R5, R0, 0x3b800000, 0x17 ;  /* 0x3b80000000057811 */ /* 0x000fe200078eb8ff */
[----:B------:R-:W-:-:S05]  /*ad30*/  IMAD.SHL.U32 R0, R3, 0x100000, RZ ;  /* 0x0010000003007824 */ /* 0x000fca00078e00ff */
[----:B------:R-:W-:Y:S02]  /*ad40*/  LOP3.LUT R0, R5, R0, R6, 0xfe, !PT ;  /* 0x0000000005007212 */ /* 0x000fe400078efe06 */
.L_x_2026:
[----:B------:R-:W-:Y:S05]  /*ad50*/  BSYNC B0 ;  /* 0x0000000000007941 */ /* 0x000fea0003800000 */
.L_x_2025:
[----:B------:R-:W-:Y:S01]  /*ad60*/  FSETP.NEU.FTZ.AND P0, PT, R0, RZ, PT ;  /* 0x000000ff0000720b */ /* 0x000fe20003f1d000 */
[----:B------:R-:W-:Y:S05]  /*ad70*/  BRA `(.L_x_2010) ;  /* 0x0000048000007947 */ /* 0x000fea0003800000 */
.L_x_2023:
        /* <DEDUP_REMOVED lines=21> */
.L_x_2032:
[----:B------:R-:W-:Y:S05]  /*aed0*/  BSYNC B1 ;  /* 0x0000000000017941 */ /* 0x000fea0003800000 */
.L_x_2031:
[----:B------:R-:W-:Y:S01]  /*aee0*/  LEA R5, R0, 0x37800000, 0x17 ;  /* 0x3780000000057811 */ /* 0x000fe200078eb8ff */
[----:B------:R-:W-:-:S05]  /*aef0*/  IMAD.SHL.U32 R0, R3, 0x200000, RZ ;  /* 0x0020000003007824 */ /* 0x000fca00078e00ff */
[----:B------:R-:W-:Y:S02]  /*af00*/  LOP3.LUT R0, R5, R0, R6, 0xfe, !PT ;  /* 0x0000000005007212 */ /* 0x000fe400078efe06 */
.L_x_2030:
[----:B------:R-:W-:Y:S05]  /*af10*/  BSYNC B0 ;  /* 0x0000000000007941 */ /* 0x000fea0003800000 */
.L_x_2029:
[----:B------:R-:W-:Y:S01]  /*af20*/  FSETP.NEU.FTZ.AND P0, PT, R0, RZ, PT ;  /* 0x000000ff0000720b */ /* 0x000fe20003f1d000 */
[----:B------:R-:W-:Y:S05]  /*af30*/  BRA `(.L_x_2010) ;  /* 0x000002c000007947 */ /* 0x000fea0003800000 */
.L_x_2022:
        /* <DEDUP_REMOVED lines=14> */
.L_x_2036:
[----:B------:R-:W-:Y:S05]  /*b020*/  BSYNC B0 ;  /* 0x0000000000007941 */ /* 0x000fea0003800000 */
.L_x_2035:
[----:B------:R-:W-:Y:S01]  /*b030*/  FSETP.NEU.FTZ.AND P0, PT, R0, RZ, PT ;  /* 0x000000ff0000720b */ /* 0x000fe20003f1d000 */
[----:B------:R-:W-:Y:S05]  /*b040*/  BRA `(.L_x_2010) ;  /* 0x000001b000007947 */ /* 0x000fea0003800000 */
.L_x_2009:
        /* <DEDUP_REMOVED lines=21> */
.L_x_2034:
[----:B------:R-:W3:Y:S02]  /*b1a0*/  LDG.E.64 R4, [R4.64] ;  /* 0x0000002404047981 */ /* 0x000ee4000c1e1b00 */
[----:B---3--:R-:W-:-:S04]  /*b1b0*/  ISETP.NE.U32.AND P0, PT, R4, RZ, PT ;  /* 0x000000ff0400720c */ /* 0x008fc80003f05070 */
[----:B------:R-:W-:Y:S01]  /*b1c0*/  ISETP.NE.AND.EX P0, PT, R5, RZ, PT, P0 ;  /* 0x000000ff0500720c */ /* 0x000fe20003f05300 */
[----:B------:R-:W-:Y:S05]  /*b1d0*/  BRA `(.L_x_2010) ;  /* 0x0000002000007947 */ /* 0x000fea0003800000 */
.L_x_2033:
[----:B------:R-:W3:Y:S02]  /*b1e0*/  LDG.E R4, [R4.64] ;  /* 0x0000002404047981 */ /* 0x000ee4000c1e1900 */
[----:B---3--:R-:W-:Y:S02]  /*b1f0*/  ISETP.NE.AND P0, PT, R4, RZ, PT ;  /* 0x000000ff0400720c */ /* 0x008fe40003f05270 */
.L_x_2010:
        /* <DEDUP_REMOVED lines=19> */
.L_x_2040:
[----:B------:R0:W5:Y:S01]  /*b330*/  LDG.E.U8 R24, [R4.64] ;  /* 0x0000002404187981 */ /* 0x000162000c1e1100 */
[----:B------:R-:W-:Y:S01]  /*b340*/  IMAD.MOV.U32 R25, RZ, RZ, RZ ;  /* 0x000000ffff197224 */ /* 0x000fe200078e00ff */
[----:B------:R-:W-:Y:S05]  /*b350*/  BRA `(.L_x_1972) ;  /* 0x00000d4000007947 */ /* 0x000fea0003800000 */
.L_x_2039:
        /* <DEDUP_REMOVED lines=8> */
.L_x_2043:
[----:B------:R-:W3:Y:S02]  /*b3e0*/  LDG.E R24, [R4.64] ;  /* 0x0000002404187981 */ /* 0x000ee4000c1e1900 */
[----:B---3--:R-:W-:Y:S01]  /*b3f0*/  SHF.R.S32.HI R25, RZ, 0x1f, R24 ;  /* 0x0000001fff197819 */ /* 0x008fe20000011418 */
[----:B------:R-:W-:Y:S05]  /*b400*/  BRA `(.L_x_1972) ;  /* 0x00000c9000007947 */ /* 0x000fea0003800000 */
.L_x_2042:
[----:B------:R-:W3:Y:S02]  /*b410*/  LDG.E.S16 R24, [R4.64] ;  /* 0x0000002404187981 */ /* 0x000ee4000c1e1700 */
[----:B---3--:R-:W-:Y:S01]  /*b420*/  SHF.R.S32.HI R25, RZ, 0x1f, R24 ;  /* 0x0000001fff197819 */ /* 0x008fe20000011418 */
[----:B------:R-:W-:Y:S05]  /*b430*/  BRA `(.L_x_1972) ;  /* 0x00000c6000007947 */ /* 0x000fea0003800000 */
.L_x_2038:
        /* <DEDUP_REMOVED lines=9> */
.L_x_2045:
[----:B------:R-:W3:Y:S02]  /*b4d0*/  LDG.E.U16 R4, [R4.64] ;  /* 0x0000002404047981 */ /* 0x000ee4000c1e1500 */
[----:B---3--:R-:W-:-:S06]  /*b4e0*/  HADD2.F32 R24, -RZ, R4.H0_H0 ;  /* 0x20000004ff187230 */ /* 0x008fcc0000004100 */
[----:B------:R-:W0:Y:S01]  /*b4f0*/  F2I.S64.TRUNC R24, R24 ;  /* 0x0000001800187311 */ /* 0x000e22000020d900 */
[----:B------:R-:W-:Y:S05]  /*b500*/  BRA `(.L_x_1972) ;  /* 0x00000b9000007947 */ /* 0x000fea0003800000 */
.L_x_2044:
        /* <DEDUP_REMOVED lines=9> */
.L_x_2047:
[----:B------:R-:W3:Y:S02]  /*b5a0*/  LDG.E.U16 R4, [R4.64] ;  /* 0x0000002404047981 */ /* 0x000ee4000c1e1500 */
[----:B---3--:R-:W-:-:S06]  /*b5b0*/  HADD2.F32 R24, -RZ, R4.H0_H0 ;  /* 0x20000004ff187230 */ /* 0x008fcc0000004100 */
[----:B------:R-:W0:Y:S01]  /*b5c0*/  F2I.S64.TRUNC R24, R24 ;  /* 0x0000001800187311 */ /* 0x000e22000020d900 */
[----:B------:R-:W-:Y:S05]  /*b5d0*/  BRA `(.L_x_1972) ;  /* 0x00000ac000007947 */ /* 0x000fea0003800000 */
.L_x_2046:
[----:B------:R-:W3:Y:S02]  /*b5e0*/  LDG.E.64 R4, [R4.64] ;  /* 0x0000002404047981 */ /* 0x000ee4000c1e1b00 */
[----:B---3--:R0:W3:Y:S01]  /*b5f0*/  F2I.S64.F64.TRUNC R24, R4 ;  /* 0x0000000400187311 */ /* 0x0080e2000030d900 */
[----:B------:R-:W-:Y:S05]  /*b600*/  BRA `(.L_x_1972) ;  /* 0x00000a9000007947 */ /* 0x000fea0003800000 */
.L_x_2037:
        /* <DEDUP_REMOVED lines=13> */
.L_x_2050:
[----:B------:R-:W3:Y:S02]  /*b6e0*/  LDG.E.64 R4, [R4.64] ;  /* 0x0000002404047981 */ /* 0x000ee4000c1e1b00 */
[----:B---3--:R0:W3:Y:S01]  /*b6f0*/  F2I.S64.F64.TRUNC R24, R4 ;  /* 0x0000000400187311 */ /* 0x0080e2000030d900 */
[----:B------:R-:W-:Y:S05]  /*b700*/  BRA `(.L_x_1972) ;  /* 0x0000099000007947 */ /* 0x000fea0003800000 */
.L_x_2049:
        /* <DEDUP_REMOVED lines=27> */
.L_x_2052:
        /* <DEDUP_REMOVED lines=14> */
.L_x_2051:
[----:B------:R-:W3:Y:S02]  /*b9a0*/  LDG.E.U16 R24, [R4.64] ;  /* 0x0000002404187981 */ /* 0x000ee4000c1e1500 */
[----:B---3--:R-:W-:-:S06]  /*b9b0*/  PRMT R24, RZ, 0x5410, R24 ;  /* 0x00005410ff187816 */ /* 0x008fcc0000000018 */
[----:B------:R-:W0:Y:S01]  /*b9c0*/  F2I.S64.TRUNC R24, R24 ;  /* 0x0000001800187311 */ /* 0x000e22000020d900 */
[----:B------:R-:W-:Y:S05]  /*b9d0*/  BRA `(.L_x_1972) ;  /* 0x000006c000007947 */ /* 0x000fea0003800000 */
.L_x_2048:
        /* <DEDUP_REMOVED lines=11> */
.L_x_2055:
        /* <DEDUP_REMOVED lines=21> */
.L_x_2059:
[----:B------:R-:W-:Y:S05]  /*bbe0*/  BSYNC B1 ;  /* 0x0000000000017941 */ /* 0x000fea0003800000 */
.L_x_2058:
[----:B------:R-:W-:Y:S01]  /*bbf0*/  IMAD.SHL.U32 R3, R3, 0x100000, RZ ;  /* 0x0010000003037824 */ /* 0x000fe200078e00ff */
[----:B------:R-:W-:-:S04]  /*bc00*/  LEA R5, R0, 0x3b800000, 0x17 ;  /* 0x3b80000000057811 */ /* 0x000fc800078eb8ff */
[----:B------:R-:W-:Y:S02]  /*bc10*/  LOP3.LUT R24, R5, R3, R24, 0xfe, !PT ;  /* 0x0000000305187212 */ /* 0x000fe400078efe18 */
.L_x_2057:
[----:B------:R-:W-:Y:S05]  /*bc20*/  BSYNC B0 ;  /* 0x0000000000007941 */ /* 0x000fea0003800000 */
.L_x_2056:
[----:B------:R-:W0:Y:S01]  /*bc30*/  F2I.S64.TRUNC R24, R24 ;  /* 0x0000001800187311 */ /* 0x000e22000020d900 */
[----:B------:R-:W-:Y:S05]  /*bc40*/  BRA `(.L_x_1972) ;  /* 0x0000045000007947 */ /* 0x000fea0003800000 */
.L_x_2054:
        /* <DEDUP_REMOVED lines=21> */
.L_x_2063:
[----:B------:R-:W-:Y:S05]  /*bda0*/  BSYNC B1 ;  /* 0x0000000000017941 */ /* 0x000fea0003800000 */
.L_x_2062:
[----:B------:R-:W-:Y:S01]  /*bdb0*/  IMAD.SHL.U32 R3, R3, 0x200000, RZ ;  /* 0x0020000003037824 */ /* 0x000fe200078e00ff */
[----:B------:R-:W-:-:S04]  /*bdc0*/  LEA R5, R0, 0x37800000, 0x17 ;  /* 0x3780000000057811 */ /* 0x000fc800078eb8ff */
[----:B------:R-:W-:Y:S02]  /*bdd0*/  LOP3.LUT R24, R5, R3, R24, 0xfe, !PT ;  /* 0x0000000305187212 */ /* 0x000fe400078efe18 */
.L_x_2061:
[----:B------:R-:W-:Y:S05]  /*bde0*/  BSYNC B0 ;  /* 0x0000000000007941 */ /* 0x000fea0003800000 */
.L_x_2060:
[----:B------:R-:W0:Y:S01]  /*bdf0*/  F2I.S64.TRUNC R24, R24 ;  /* 0x0000001800187311 */ /* 0x000e22000020d900 */
[----:B------:R-:W-:Y:S05]  /*be00*/  BRA `(.L_x_1972) ;  /* 0x0000029000007947 */ /* 0x000fea0003800000 */
.L_x_2053:
        /* <DEDUP_REMOVED lines=14> */
.L_x_2067:
[----:B------:R-:W-:Y:S05]  /*bef0*/  BSYNC B0 ;  /* 0x0000000000007941 */ /* 0x000fea0003800000 */
.L_x_2066:
[----:B------:R-:W0:Y:S01]  /*bf00*/  F2I.S64.TRUNC R24, R24 ;  /* 0x0000001800187311 */ /* 0x000e22000020d900 */
[----:B------:R-:W-:Y:S05]  /*bf10*/  BRA `(.L_x_1972) ;  /* 0x0000018000007947 */ /* 0x000fea0003800000 */
.L_x_2041:
        /* <DEDUP_REMOVED lines=20> */
.L_x_2065:
[----:B------:R0:W5:Y:S01]  /*c060*/  LDG.E.64 R24, [R4.64] ;  /* 0x0000002404187981 */ /* 0x000162000c1e1b00 */
[----:B------:R-:W-:Y:S05]  /*c070*/  BRA `(.L_x_1972) ;  /* 0x0000002000007947 */ /* 0x000fea0003800000 */
.L_x_2064:
[----:B------:R0:W5:Y:S01]  /*c080*/  LDG.E R24, [R4.64] ;  /* 0x0000002404187981 */ /* 0x000162000c1e1900 */
[----:B------:R-:W-:-:S03]  /*c090*/  IMAD.MOV.U32 R25, RZ, RZ, RZ ;  /* 0x000000ffff197224 */ /* 0x000fc600078e00ff */
.L_x_1972:
[----:B------:R-:W-:Y:S05]  /*c0a0*/  BSYNC B6 ;  /* 0x0000000000067941 */ /* 0x000fea0003800000 */
.L_x_1971:
        /* <DEDUP_REMOVED lines=47> */
[----:B-----5:R-:W-:Y:S01]  /*c3a0*/  PRMT R26, RZ, 0x5410, R26 ;  /* 0x00005410ff1a7816 */ /* 0x020fe2000000001a */
[----:B------:R-:W-:-:S03]  /*c3b0*/  IMAD.MOV.U32 R29, RZ, RZ, R31 ;  /* 0x000000ffff1d7224 */ /* 0x000fc600078e001f */
[----:B------:R-:W0:Y:S02]  /*c3c0*/  F2I.FTZ.TRUNC.NTZ R3, R26 ;  /* 0x0000001a00037305 */ /* 0x000e24000021f100 */
[----:B0-----:R0:W-:Y:S01]  /*c3d0*/  STG.E.U8 [R8.64], R3 ;  /* 0x0000000308007986 */ /* 0x0011e2000c101124 */
[----:B------:R-:W-:Y:S05]  /*c3e0*/  BRA `(.L_x_2069) ;  /* 0x00000fd000007947 */ /* 0x000fea0003800000 */
.L_x_2073:
[----:B-----5:R-:W-:Y:S01]  /*c3f0*/  PRMT R5, RZ, 0x5410, R26 ;  /* 0x00005410ff057816 */ /* 0x020fe2000000001a */
[----:B------:R-:W-:-:S05]  /*c400*/  IMAD.MOV.U32 R29, RZ, RZ, R31 ;  /* 0x000000ffff1d7224 */ /* 0x000fca00078e001f */
[----:B------:R-:W0:Y:S02]  /*c410*/  F2I.S64.TRUNC R4, R5 ;  /* 0x0000000500047311 */ /* 0x000e24000020d900 */
[----:B0-----:R0:W-:Y:S01]  /*c420*/  STG.E.U8 [R8.64], R4 ;  /* 0x0000000408007986 */ /* 0x0011e2000c101124 */
[----:B------:R-:W-:Y:S05]  /*c430*/  BRA `(.L_x_2069) ;  /* 0x00000f8000007947 */ /* 0x000fea0003800000 */
.L_x_2072:
[----:B------:R-:W-:-:S13]  /*c440*/  ISETP.NE.AND P0, PT, R0, 0x2, PT ;  /* 0x000000020000780c */ /* 0x000fda0003f05270 */
[----:B------:R-:W-:Y:S05]  /*c450*/  @!P0 BRA `(.L_x_2075) ;  /* 0x000000e000008947 */ /* 0x000fea0003800000 */
[----:B------:R-:W-:-:S13]  /*c460*/  ISETP.NE.AND P0, PT, R0, 0x3, PT ;  /* 0x000000030000780c */ /* 0x000fda0003f05270 */
[----:B------:R-:W-:Y:S05]  /*c470*/  @!P0 BRA `(.L_x_2076) ;  /* 0x0000007000008947 */ /* 0x000fea0003800000 */
[----:B------:R-:W-:-:S13]  /*c480*/  ISETP.NE.AND P0, PT, R0, 0x4, PT ;  /* 0x000000040000780c */ /* 0x000fda0003f05270 */
[----:B------:R-:W-:Y:S05]  /*c490*/  @P0 BRA `(.L_x_2074) ;  /* 0x00000d4000000947 */ /* 0x000fea0003800000 */
[----:B-----5:R-:W-:Y:S01]  /*c4a0*/  PRMT R4, RZ, 0x5410, R26 ;  /* 0x00005410ff047816 */ /* 0x020fe2000000001a */
[----:B------:R-:W-:-:S05]  /*c4b0*/  IMAD.MOV.U32 R29, RZ, RZ, R31 ;  /* 0x000000ffff1d7224 */ /* 0x000fca00078e001f */
[----:B------:R-:W0:Y:S02]  /*c4c0*/  F2I.S64.TRUNC R4, R4 ;  /* 0x0000000400047311 */ /* 0x000e24000020d900 */
[----:B0-----:R0:W-:Y:S01]  /*c4d0*/  STG.E.64 [R8.64], R4 ;  /* 0x0000000408007986 */ /* 0x0011e2000c101b24 */
[----:B------:R-:W-:Y:S05]  /*c4e0*/  BRA `(.L_x_2069) ;  /* 0x00000ed000007947 */ /* 0x000fea0003800000 */
.L_x_2076:
[----:B-----5:R-:W-:Y:S01]  /*c4f0*/  PRMT R26, RZ, 0x5410, R26 ;  /* 0x00005410ff1a7816 */ /* 0x020fe2000000001a */
[----:B------:R-:W-:-:S03]  /*c500*/  IMAD.MOV.U32 R29, RZ, RZ, R31 ;  /* 0x000000ffff1d7224 */ /* 0x000fc600078e001f */
[----:B------:R-:W0:Y:S02]  /*c510*/  F2I.FTZ.TRUNC.NTZ R3, R26 ;  /* 0x0000001a00037305 */ /* 0x000e24000021f100 */
[----:B0-----:R0:W-:Y:S01]  /*c520*/  STG.E [R8.64], R3 ;  /* 0x0000000308007986 */ /* 0x0011e2000c101924 */
[----:B------:R-:W-:Y:S05]  /*c530*/  BRA `(.L_x_2069) ;  /* 0x00000e8000007947 */ /* 0x000fea0003800000 */
.L_x_2075:
[----:B-----5:R-:W-:Y:S01]  /*c540*/  PRMT R26, RZ, 0x5410, R26 ;  /* 0x00005410ff1a7816 */ /* 0x020fe2000000001a */
[----:B------:R-:W-:-:S03]  /*c550*/  IMAD.MOV.U32 R29, RZ, RZ, R31 ;  /* 0x000000ffff1d7224 */ /* 0x000fc600078e001f */
[----:B------:R-:W0:Y:S02]  /*c560*/  F2I.FTZ.TRUNC.NTZ R3, R26 ;  /* 0x0000001a00037305 */ /* 0x000e24000021f100 */
[----:B0-----:R0:W-:Y:S01]  /*c570*/  STG.E.U16 [R8.64], R3 ;  /* 0x0000000308007986 */ /* 0x0011e2000c101524 */
[----:B------:R-:W-:Y:S05]  /*c580*/  BRA `(.L_x_2069) ;  /* 0x00000e3000007947 */ /* 0x000fea0003800000 */
.L_x_2071:
[----:B------:R-:W-:-:S13]  /*c590*/  ISETP.GT.AND P0, PT, R0, 0x6, PT ;  /* 0x000000060000780c */ /* 0x000fda0003f04270 */
[----:B------:R-:W-:Y:S05]  /*c5a0*/  @P0 BRA `(.L_x_2077) ;  /* 0x000000d000000947 */ /* 0x000fea0003800000 */
[----:B------:R-:W-:-:S13]  /*c5b0*/  ISETP.NE.AND P0, PT, R0, 0x5, PT ;  /* 0x000000050000780c */ /* 0x000fda0003f05270 */
[----:B------:R-:W-:Y:S05]  /*c5c0*/  @!P0 BRA `(.L_x_2078) ;  /* 0x0000006000008947 */ /* 0x000fea0003800000 */
[----:B------:R-:W-:-:S13]  /*c5d0*/  ISETP.NE.AND P0, PT, R0, 0x6, PT ;  /* 0x000000060000780c */ /* 0x000fda0003f05270 */
[----:B------:R-:W-:Y:S05]  /*c5e0*/  @P0 BRA `(.L_x_2074) ;  /* 0x00000bf000000947 */ /* 0x000fea0003800000 */
[----:B-----5:R-:W-:Y:S01]  /*c5f0*/  PRMT R3, RZ, 0x5410, R26 ;  /* 0x00005410ff037816 */ /* 0x020fe2000000001a */
[----:B------:R-:W-:-:S04]  /*c600*/  IMAD.MOV.U32 R29, RZ, RZ, R31 ;  /* 0x000000ffff1d7224 */ /* 0x000fc800078e001f */
[----:B------:R0:W-:Y:S01]  /*c610*/  STG.E [R8.64], R3 ;  /* 0x0000000308007986 */ /* 0x0001e2000c101924 */
[----:B------:R-:W-:Y:S05]  /*c620*/  BRA `(.L_x_2069) ;  /* 0x00000d9000007947 */ /* 0x000fea0003800000 */
.L_x_2078:
[----:B-----5:R-:W-:Y:S01]  /*c630*/  PRMT R0, RZ, 0x5410, R26 ;  /* 0x00005410ff007816 */ /* 0x020fe2000000001a */
[----:B------:R-:W-:-:S03]  /*c640*/  IMAD.MOV.U32 R29, RZ, RZ, R31 ;  /* 0x000000ffff1d7224 */ /* 0x000fc600078e001f */
[----:B------:R-:W-:-:S05]  /*c650*/  F2FP.PACK_AB R0, RZ, R0 ;  /* 0x00000000ff00723e */ /* 0x000fca00000000ff */
[----:B------:R0:W-:Y:S01]  /*c660*/  STG.E.U16 [R8.64], R0 ;  /* 0x0000000008007986 */ /* 0x0001e2000c101524 */
[----:B------:R-:W-:Y:S05]  /*c670*/  BRA `(.L_x_2069) ;  /* 0x00000d4000007947 */ /* 0x000fea0003800000 */
.L_x_2077:
[----:B------:R-:W-:-:S13]  /*c680*/  ISETP.NE.AND P0, PT, R0, 0x7, PT ;  /* 0x000000070000780c */ /* 0x000fda0003f05270 */
[----:B------:R-:W-:Y:S05]  /*c690*/  @!P0 BRA `(.L_x_2079) ;  /* 0x000000f000008947 */ /* 0x000fea0003800000 */
[----:B------:R-:W-:-:S13]  /*c6a0*/  ISETP.NE.AND P0, PT, R0, 0x8, PT ;  /* 0x000000080000780c */ /* 0x000fda0003f05270 */
[----:B------:R-:W-:Y:S05]  /*c6b0*/  @!P0 BRA `(.L_x_2080) ;  /* 0x0000007000008947 */ /* 0x000fea0003800000 */
[----:B------:R-:W-:-:S13]  /*c6c0*/  ISETP.NE.AND P0, PT, R0, 0x9, PT ;  /* 0x000000090000780c */ /* 0x000fda0003f05270 */
[----:B------:R-:W-:Y:S05]  /*c6d0*/  @P0 BRA `(.L_x_2074) ;  /* 0x00000b0000000947 */ /* 0x000fea0003800000 */
[----:B------:R-:W-:Y:S01]  /*c6e0*/  IMAD.MOV.U32 R5, RZ, RZ, RZ ;  /* 0x000000ffff057224 */ /* 0x000fe200078e00ff */
[----:B-----5:R-:W-:Y:S01]  /*c6f0*/  PRMT R4, RZ, 0x5410, R26 ;  /* 0x00005410ff047816 */ /* 0x020fe2000000001a */
[----:B------:R-:W-:-:S04]  /*c700*/  IMAD.MOV.U32 R29, RZ, RZ, R31 ;  /* 0x000000ffff1d7224 */ /* 0x000fc800078e001f */
[----:B------:R0:W-:Y:S01]  /*c710*/  STG.E.64 [R8.64], R4 ;  /* 0x0000000408007986 */ /* 0x0001e2000c101b24 */
[----:B------:R-:W-:Y:S05]  /*c720*/  BRA `(.L_x_2069) ;  /* 0x00000c9000007947 */ /* 0x000fea0003800000 */
.L_x_2080:
[----:B-----5:R-:W-:Y:S01]  /*c730*/  PRMT R26, RZ, 0x5410, R26 ;  /* 0x00005410ff1a7816 */ /* 0x020fe2000000001a */
[----:B------:R-:W-:-:S03]  /*c740*/  IMAD.MOV.U32 R29, RZ, RZ, R31 ;  /* 0x000000ffff1d7224 */ /* 0x000fc600078e001f */
[----:B------:R-:W-:-:S04]  /*c750*/  F2FP.PACK_AB R3, RZ, R26 ;  /* 0x0000001aff03723e */ /* 0x000fc800000000ff */
[----:B------:R-:W-:-:S05]  /*c760*/  PRMT R3, R3, 0x5410, RZ ;  /* 0x0000541003037816 */ /* 0x000fca00000000ff */
[----:B------:R0:W-:Y:S01]  /*c770*/  STG.E [R8.64], R3 ;  /* 0x0000000308007986 */ /* 0x0001e2000c101924 */
[----:B------:R-:W-:Y:S05]  /*c780*/  BRA `(.L_x_2069) ;  /* 0x00000c3000007947 */ /* 0x000fea0003800000 */
.L_x_2079:
[----:B-----5:R-:W-:Y:S01]  /*c790*/  PRMT R4, RZ, 0x5410, R26 ;  /* 0x00005410ff047816 */ /* 0x020fe2000000001a */
[----:B------:R-:W-:-:S04]  /*c7a0*/  IMAD.MOV.U32 R29, RZ, RZ, R31 ;  /* 0x000000ffff1d7224 */ /* 0x000fc800078e001f */
[----:B------:R-:W-:-:S06]  /*c7b0*/  FMUL.FTZ R4, R4, 1 ;  /* 0x3f80000004047820 */ /* 0x000fcc0000410000 */
[----:B------:R-:W0:Y:S02]  /*c7c0*/  F2F.F64.F32 R4, R4 ;  /* 0x0000000400047310 */ /* 0x000e240000201800 */
[----:B0-----:R0:W-:Y:S01]  /*c7d0*/  STG.E.64 [R8.64], R4 ;  /* 0x0000000408007986 */ /* 0x0011e2000c101b24 */
[----:B------:R-:W-:Y:S05]  /*c7e0*/  BRA `(.L_x_2069) ;  /* 0x00000bd000007947 */ /* 0x000fea0003800000 */
.L_x_2070:
        /* <DEDUP_REMOVED lines=8> */
[----:B-----5:R-:W-:Y:S01]  /*c870*/  PRMT R26, RZ, 0x5410, R26 ;  /* 0x00005410ff1a7816 */ /* 0x020fe2000000001a */
[----:B------:R-:W-:-:S03]  /*c880*/  IMAD.MOV.U32 R29, RZ, RZ, R31 ;  /* 0x000000ffff1d7224 */ /* 0x000fc600078e001f */
[----:B------:R-:W-:-:S04]  /*c890*/  FSETP.NEU.FTZ.AND P0, PT, R26, RZ, PT ;  /* 0x000000ff1a00720b */ /* 0x000fc80003f1d000 */
[----:B------:R-:W-:-:S05]  /*c8a0*/  SEL R3, RZ, 0x1, !P0 ;  /* 0x00000001ff037807 */ /* 0x000fca0004000000 */
[----:B------:R0:W-:Y:S01]  /*c8b0*/  STG.E.U8 [R8.64], R3 ;  /* 0x0000000308007986 */ /* 0x0001e2000c101124 */
[----:B------:R-:W-:Y:S05]  /*c8c0*/  BRA `(.L_x_2069) ;  /* 0x00000af000007947 */ /* 0x000fea0003800000 */
.L_x_2083:
[----:B-----5:R-:W-:Y:S01]  /*c8d0*/  PRMT R26, RZ, 0x5410, R26 ;  /* 0x00005410ff1a7816 */ /* 0x020fe2000000001a */
[----:B------:R-:W-:Y:S01]  /*c8e0*/  CS2R R6, SRZ ;  /* 0x0000000000067805 */ /* 0x000fe2000001ff00 */
[----:B------:R-:W-:-:S03]  /*c8f0*/  IMAD.MOV.U32 R29, RZ, RZ, R31 ;  /* 0x000000ffff1d7224 */ /* 0x000fc600078e001f */
[----:B------:R-:W-:-:S06]  /*c900*/  FMUL.FTZ R4, R26, 1 ;  /* 0x3f8000001a047820 */ /* 0x000fcc0000410000 */
[----:B------:R-:W0:Y:S02]  /*c910*/  F2F.F64.F32 R4, R4 ;  /* 0x0000000400047310 */ /* 0x000e240000201800 */
[----:B0-----:R0:W-:Y:S01]  /*c920*/  STG.E.128 [R8.64], R4 ;  /* 0x0000000408007986 */ /* 0x0011e2000c101d24 */
[----:B------:R-:W-:Y:S05]  /*c930*/  BRA `(.L_x_2069) ;  /* 0x00000a8000007947 */ /* 0x000fea0003800000 */
.L_x_2082:
        /* <DEDUP_REMOVED lines=21> */
.L_x_2087:
[----:B------:R-:W-:Y:S05]  /*ca90*/  BSYNC B0 ;  /* 0x0000000000007941 */ /* 0x000fea0003800000 */
.L_x_2086:
[----:B------:R-:W-:Y:S01]  /*caa0*/  LOP3.LUT R5, R0, R5, RZ, 0xfc, !PT ;  /* 0x0000000500057212 */ /* 0x000fe200078efcff */
[----:B------:R-:W-:-:S04]  /*cab0*/  IMAD.MOV.U32 R29, RZ, RZ, R31 ;  /* 0x000000ffff1d7224 */ /* 0x000fc800078e001f */
[----:B------:R0:W-:Y:S01]  /*cac0*/  STG.E.U8 [R8.64], R5 ;  /* 0x0000000508007986 */ /* 0x0001e2000c101124 */
[----:B------:R-:W-:Y:S05]  /*cad0*/  BRA `(.L_x_2069) ;  /* 0x000008e000007947 */ /* 0x000fea0003800000 */
.L_x_2085:
[----:B-----5:R-:W-:Y:S01]  /*cae0*/  PRMT R5, RZ, 0x5410, R26 ;  /* 0x00005410ff057816 */ /* 0x020fe2000000001a */
[----:B------:R-:W-:Y:S03]  /*caf0*/  BSSY B0, `(.L_x_2088) ;  /* 0x000000f000007945 */ /* 0x000fe60003800000 */
        /* <DEDUP_REMOVED lines=11> */
.L_x_2089:
[----:B------:R-:W-:Y:S01]  /*cbb0*/  IMAD.MOV.U32 R0, RZ, RZ, 0x7f ;  /* 0x0000007fff007424 */ /* 0x000fe200078e00ff */
[----:B------:R-:W-:-:S04]  /*cbc0*/  ISETP.GT.U32.AND P0, PT, R3, 0x7f800000, PT ;  /* 0x7f8000000300780c */ /* 0x000fc80003f04070 */
[----:B------:R-:W-:-:S04]  /*cbd0*/  SEL R0, R0, 0x7c, P0 ;  /* 0x0000007c00007807 */ /* 0x000fc80000000000 */
.L_x_2090:
[----:B------:R-:W-:Y:S05]  /*cbe0*/  BSYNC B0 ;  /* 0x0000000000007941 */ /* 0x000fea0003800000 */
.L_x_2088:
[----:B------:R-:W-:Y:S01]  /*cbf0*/  LOP3.LUT R3, R5, 0x80000000, RZ, 0xc0, !PT ;  /* 0x8000000005037812 */ /* 0x000fe200078ec0ff */
[----:B------:R-:W-:-:S03]  /*cc00*/  IMAD.MOV.U32 R29, RZ, RZ, R31 ;  /* 0x000000ffff1d7224 */ /* 0x000fc600078e001f */
[----:B------:R-:W-:-:S04]  /*cc10*/  SHF.R.U32.HI R3, RZ, 0x18, R3 ;  /* 0x00000018ff037819 */ /* 0x000fc80000011603 */
[----:B------:R-:W-:-:S05]  /*cc20*/  LOP3.LUT R3, R0, R3, RZ, 0xfc, !PT ;  /* 0x0000000300037212 */ /* 0x000fca00078efcff */
[----:B------:R0:W-:Y:S01]  /*cc30*/  STG.E.U8 [R8.64], R3 ;  /* 0x0000000308007986 */ /* 0x0001e2000c101124 */
[----:B------:R-:W-:Y:S05]  /*cc40*/  BRA `(.L_x_2069) ;  /* 0x0000077000007947 */ /* 0x000fea0003800000 */
.L_x_2084:
[----:B-----5:R0:W-:Y:S01]  /*cc50*/  STG.E.U16 [R8.64], R26 ;  /* 0x0000001a08007986 */ /* 0x0201e2000c101524 */
[----:B------:R-:W-:Y:S01]  /*cc60*/  IMAD.MOV.U32 R29, RZ, RZ, R31 ;  /* 0x000000ffff1d7224 */ /* 0x000fe200078e001f */
[----:B------:R-:W-:Y:S05]  /*cc70*/  BRA `(.L_x_2069) ;  /* 0x0000074000007947 */ /* 0x000fea0003800000 */
.L_x_2081:
        /* <DEDUP_REMOVED lines=10> */
[----:B------:R-:W0:Y:S02]  /*cd20*/  F2I.FTZ.U32.TRUNC.NTZ R3, R3 ;  /* 0x0000000300037305 */ /* 0x000e24000021f000 */
[----:B0-----:R0:W-:Y:S01]  /*cd30*/  STG.E.U16 [R8.64], R3 ;  /* 0x0000000308007986 */ /* 0x0011e2000c101524 */
[----:B------:R-:W-:Y:S05]  /*cd40*/  BRA `(.L_x_2069) ;  /* 0x0000067000007947 */ /* 0x000fea0003800000 */
.L_x_2093:
[----:B-----5:R-:W-:Y:S01]  /*cd50*/  PRMT R5, RZ, 0x5410, R26 ;  /* 0x00005410ff057816 */ /* 0x020fe2000000001a */
[----:B------:R-:W-:Y:S01]  /*cd60*/  BSSY B0, `(.L_x_2094) ;  /* 0x0000014000007945 */ /* 0x000fe20003800000 */
[----:B------:R-:W-:Y:S02]  /*cd70*/  IMAD.MOV.U32 R4, RZ, RZ, 0x80 ;  /* 0x00000080ff047424 */ /* 0x000fe400078e00ff */
        /* <DEDUP_REMOVED lines=14> */
.L_x_2096:
[----:B------:R-:W-:-:S04]  /*ce60*/  LOP3.LUT R3, R5, 0x80000000, RZ, 0xc0, !PT ;  /* 0x8000000005037812 */ /* 0x000fc800078ec0ff */
[----:B------:R-:W-:-:S04]  /*ce70*/  SHF.R.U32.HI R3, RZ, 0x18, R3 ;  /* 0x00000018ff037819 */ /* 0x000fc80000011603 */
[----:B------:R-:W-:-:S04]  /*ce80*/  LOP3.LUT R0, R0, R3, RZ, 0xfc, !PT ;  /* 0x0000000300007212 */ /* 0x000fc800078efcff */
[----:B------:R-:W-:Y:S02]  /*ce90*/  PRMT R4, R0, 0x7610, R4 ;  /* 0x0000761000047816 */ /* 0x000fe40000000004 */
.L_x_2095:
[----:B------:R-:W-:Y:S05]  /*cea0*/  BSYNC B0 ;  /* 0x0000000000007941 */ /* 0x000fea0003800000 */
.L_x_2094:
[----:B------:R0:W-:Y:S01]  /*ceb0*/  STG.E.U8 [R8.64], R4 ;  /* 0x0000000408007986 */ /* 0x0001e2000c101124 */
[----:B------:R-:W-:Y:S01]  /*cec0*/  IMAD.MOV.U32 R29, RZ, RZ, R31 ;  /* 0x000000ffff1d7224 */ /* 0x000fe200078e001f */
[----:B------:R-:W-:Y:S05]  /*ced0*/  BRA `(.L_x_2069) ;  /* 0x000004e000007947 */ /* 0x000fea0003800000 */
.L_x_2092:
        /* <DEDUP_REMOVED lines=17> */
.L_x_2099:
[----:B------:R-:W-:-:S04]  /*cff0*/  LOP3.LUT R3, R5, 0x80000000, RZ, 0xc0, !PT ;  /* 0x8000000005037812 */ /* 0x000fc800078ec0ff */
[----:B------:R-:W-:-:S04]  /*d000*/  SHF.R.U32.HI R3, RZ, 0x18, R3 ;  /* 0x00000018ff037819 */ /* 0x000fc80000011603 */
[----:B------:R-:W-:-:S04]  /*d010*/  LOP3.LUT R0, R0, R3, RZ, 0xfc, !PT ;  /* 0x0000000300007212 */ /* 0x000fc800078efcff */
[----:B------:R-:W-:Y:S02]  /*d020*/  PRMT R4, R0, 0x7610, R4 ;  /* 0x0000761000047816 */ /* 0x000fe40000000004 */
.L_x_2098:
[----:B------:R-:W-:Y:S05]  /*d030*/  BSYNC B0 ;  /* 0x0000000000007941 */ /* 0x000fea0003800000 */
.L_x_2097:
[----:B------:R0:W-:Y:S01]  /*d040*/  STG.E.U8 [R8.64], R4 ;  /* 0x0000000408007986 */ /* 0x0001e2000c101124 */
[----:B------:R-:W-:Y:S01]  /*d050*/  IMAD.MOV.U32 R29, RZ, RZ, R31 ;  /* 0x000000ffff1d7224 */ /* 0x000fe200078e001f */
[----:B------:R-:W-:Y:S05]  /*d060*/  BRA `(.L_x_2069) ;  /* 0x0000035000007947 */ /* 0x000fea0003800000 */
.L_x_2091:
[----:B------:R-:W-:-:S13]  /*d070*/  ISETP.NE.AND P0, PT, R0, 0x1c, PT ;  /* 0x0000001c0000780c */ /* 0x000fda0003f05270 */
[----:B------:R-:W-:Y:S05]  /*d080*/  @!P0 BRA `(.L_x_2100) ;  /* 0x000002f000008947 */ /* 0x000fea0003800000 */
[----:B------:R-:W-:-:S13]  /*d090*/  ISETP.NE.AND P0, PT, R0, 0x1d, PT ;  /* 0x0000001d0000780c */ /* 0x000fda0003f05270 */
[----:B------:R-:W-:Y:S05]  /*d0a0*/  @!P0 BRA `(.L_x_2101) ;  /* 0x0000028000008947 */ /* 0x000fea0003800000 */
[----:B------:R-:W-:-:S13]  /*d0b0*/  ISETP.NE.AND P0, PT, R0, 0x2c, PT ;  /* 0x0000002c0000780c */ /* 0x000fda0003f05270 */
[----:B------:R-:W-:Y:S05]  /*d0c0*/  @P0 BRA `(.L_x_2074) ;  /* 0x0000011000000947 */ /* 0x000fea0003800000 */
[----:B-----5:R-:W-:Y:S01]  /*d0d0*/  PRMT R26, RZ, 0x5410, R26 ;  /* 0x00005410ff1a7816 */ /* 0x020fe2000000001a */
[----:B------:R-:W-:Y:S01]  /*d0e0*/  IMAD.MOV.U32 R29, RZ, RZ, R31 ;  /* 0x000000ffff1d7224 */ /* 0x000fe200078e001f */
[----:B------:R-:W-:Y:S02]  /*d0f0*/  PLOP3.LUT P0, PT, PT, PT, PT, 0x80, 0x0 ;  /* 0x000000000000781c */ /* 0x000fe40003f0f070 */
        /* <DEDUP_REMOVED lines=14> */
.L_x_2074:
        /* <DEDUP_REMOVED lines=21> */
.L_x_2101:
[----:B-----5:R-:W-:Y:S01]  /*d330*/  PRMT R4, RZ, 0x5410, R26 ;  /* 0x00005410ff047816 */ /* 0x020fe2000000001a */
[----:B------:R-:W-:-:S05]  /*d340*/  IMAD.MOV.U32 R29, RZ, RZ, R31 ;  /* 0x000000ffff1d7224 */ /* 0x000fca00078e001f */
[----:B------:R-:W0:Y:S02]  /*d350*/  F2I.U64.TRUNC R4, R4 ;  /* 0x0000000400047311 */ /* 0x000e24000020d800 */
[----:B0-----:R0:W-:Y:S01]  /*d360*/  STG.E.64 [R8.64], R4 ;  /* 0x0000000408007986 */ /* 0x0011e2000c101b24 */
[----:B------:R-:W-:Y:S05]  /*d370*/  BRA `(.L_x_2069) ;  /* 0x0000004000007947 */ /* 0x000fea0003800000 */
.L_x_2100:
[----:B-----5:R-:W-:Y:S01]  /*d380*/  PRMT R26, RZ, 0x5410, R26 ;  /* 0x00005410ff1a7816 */ /* 0x020fe2000000001a */
[----:B------:R-:W-:-:S03]  /*d390*/  IMAD.MOV.U32 R29, RZ, RZ, R31 ;  /* 0x000000ffff1d7224 */ /* 0x000fc600078e001f */
[----:B------:R-:W0:Y:S02]  /*d3a0*/  F2I.FTZ.U32.TRUNC.NTZ R3, R26 ;  /* 0x0000001a00037305 */ /* 0x000e24000021f000 */
[----:B0-----:R0:W-:Y:S02]  /*d3b0*/  STG.E [R8.64], R3 ;  /* 0x0000000308007986 */ /* 0x0011e4000c101924 */
.L_x_2069:
[----:B------:R-:W-:Y:S05]  /*d3c0*/  BSYNC B6 ;  /* 0x0000000000067941 */ /* 0x000fea0003800000 */
.L_x_2068:
        /* <DEDUP_REMOVED lines=20> */
[----:B------:R-:W0:Y:S02]  /*d510*/  F2I.FTZ.TRUNC.NTZ R27, R27 ;  /* 0x0000001b001b7305 */ /* 0x000e24000021f100 */
[----:B0-----:R0:W-:Y:S01]  /*d520*/  STG.E.U8 [R4.64], R27 ;  /* 0x0000001b04007986 */ /* 0x0011e2000c101124 */
[----:B------:R-:W-:Y:S05]  /*d530*/  BRA `(.L_x_2109) ;  /* 0x00000e6000007947 */ /* 0x000fea0003800000 */
.L_x_2107:
[----:B-----5:R-:W-:-:S06]  /*d540*/  PRMT R7, RZ, 0x5410, R27 ;  /* 0x00005410ff077816 */ /* 0x020fcc000000001b */
[----:B------:R-:W0:Y:S02]  /*d550*/  F2I.S64.TRUNC R6, R7 ;  /* 0x0000000700067311 */ /* 0x000e24000020d900 */
[----:B0-----:R0:W-:Y:S01]  /*d560*/  STG.E.U8 [R4.64], R6 ;  /* 0x0000000604007986 */ /* 0x0011e2000c101124 */
[----:B------:R-:W-:Y:S05]  /*d570*/  BRA `(.L_x_2109) ;  /* 0x00000e2000007947 */ /* 0x000fea0003800000 */
.L_x_2106:
[----:B------:R-:W-:-:S13]  /*d580*/  ISETP.NE.AND P0, PT, R0, 0x2, PT ;  /* 0x000000020000780c */ /* 0x000fda0003f05270 */
[----:B------:R-:W-:Y:S05]  /*d590*/  @!P0 BRA `(.L_x_2110) ;  /* 0x000000c000008947 */ /* 0x000fea0003800000 */
[----:B------:R-:W-:-:S13]  /*d5a0*/  ISETP.NE.AND P0, PT, R0, 0x3, PT ;  /* 0x000000030000780c */ /* 0x000fda0003f05270 */
[----:B------:R-:W-:Y:S05]  /*d5b0*/  @!P0 BRA `(.L_x_2111) ;  /* 0x0000006000008947 */ /* 0x000fea0003800000 */
[----:B------:R-:W-:-:S13]  /*d5c0*/  ISETP.NE.AND P0, PT, R0, 0x4, PT ;  /* 0x000000040000780c */ /* 0x000fda0003f05270 */
[----:B------:R-:W-:Y:S05]  /*d5d0*/  @P0 BRA `(.L_x_2108) ;  /* 0x00000c1000000947 */ /* 0x000fea0003800000 */
[----:B-----5:R-:W-:-:S06]  /*d5e0*/  PRMT R6, RZ, 0x5410, R27 ;  /* 0x00005410ff067816 */ /* 0x020fcc000000001b */
[----:B------:R-:W0:Y:S02]  /*d5f0*/  F2I.S64.TRUNC R6, R6 ;  /* 0x0000000600067311 */ /* 0x000e24000020d900 */
[----:B0-----:R0:W-:Y:S01]  /*d600*/  STG.E.64 [R4.64], R6 ;  /* 0x0000000604007986 */ /* 0x0011e2000c101b24 */
[----:B------:R-:W-:Y:S05]  /*d610*/  BRA `(.L_x_2109) ;  /* 0x00000d8000007947 */ /* 0x000fea0003800000 */
.L_x_2111:
[----:B-----5:R-:W-:-:S06]  /*d620*/  PRMT R27, RZ, 0x5410, R27 ;  /* 0x00005410ff1b7816 */ /* 0x020fcc000000001b */
[----:B------:R-:W0:Y:S02]  /*d630*/  F2I.FTZ.TRUNC.NTZ R27, R27 ;  /* 0x0000001b001b7305 */ /* 0x000e24000021f100 */
[----:B0-----:R0:W-:Y:S01]  /*d640*/  STG.E [R4.64], R27 ;  /* 0x0000001b04007986 */ /* 0x0011e2000c101924 */
[----:B------:R-:W-:Y:S05]  /*d650*/  BRA `(.L_x_2109) ;  /* 0x00000d4000007947 */ /* 0x000fea0003800000 */
.L_x_2110:
[----:B-----5:R-:W-:-:S06]  /*d660*/  PRMT R27, RZ, 0x5410, R27 ;  /* 0x00005410ff1b7816 */ /* 0x020fcc000000001b */
[----:B------:R-:W0:Y:S02]  /*d670*/  F2I.FTZ.TRUNC.NTZ R27, R27 ;  /* 0x0000001b001b7305 */ /* 0x000e24000021f100 */
[----:B0-----:R0:W-:Y:S01]  /*d680*/  STG.E.U16 [R4.64], R27 ;  /* 0x0000001b04007986 */ /* 0x0011e2000c101524 */
[----:B------:R-:W-:Y:S05]  /*d690*/  BRA `(.L_x_2109) ;  /* 0x00000d0000007947 */ /* 0x000fea0003800000 */
.L_x_2105:
        /* <DEDUP_REMOVED lines=9> */
.L_x_2113:
[----:B-----5:R-:W-:-:S04]  /*d730*/  PRMT R0, RZ, 0x5410, R27 ;  /* 0x00005410ff007816 */ /* 0x020fc8000000001b */
[----:B------:R-:W-:-:S05]  /*d740*/  F2FP.PACK_AB R0, RZ, R0 ;  /* 0x00000000ff00723e */ /* 0x000fca00000000ff */
[----:B------:R0:W-:Y:S01]  /*d750*/  STG.E.U16 [R4.64], R0 ;  /* 0x0000000004007986 */ /* 0x0001e2000c101524 */
[----:B------:R-:W-:Y:S05]  /*d760*/  BRA `(.L_x_2109) ;  /* 0x00000c3000007947 */ /* 0x000fea0003800000 */
.L_x_2112:
[----:B------:R-:W-:-:S13]  /*d770*/  ISETP.NE.AND P0, PT, R0, 0x7, PT ;  /* 0x000000070000780c */ /* 0x000fda0003f05270 */
[----:B------:R-:W-:Y:S05]  /*d780*/  @!P0 BRA `(.L_x_2114) ;  /* 0x000000d000008947 */ /* 0x000fea0003800000 */
[----:B------:R-:W-:-:S13]  /*d790*/  ISETP.NE.AND P0, PT, R0, 0x8, PT ;  /* 0x000000080000780c */ /* 0x000fda0003f05270 */
[----:B------:R-:W-:Y:S05]  /*d7a0*/  @!P0 BRA `(.L_x_2115) ;  /* 0x0000006000008947 */ /* 0x000fea0003800000 */
[----:B------:R-:W-:-:S13]  /*d7b0*/  ISETP.NE.AND P0, PT, R0, 0x9, PT ;  /* 0x000000090000780c */ /* 0x000fda0003f05270 */
[----:B------:R-:W-:Y:S05]  /*d7c0*/  @P0 BRA `(.L_x_2108) ;  /* 0x00000a2000000947 */ /* 0x000fea0003800000 */
[----:B------:R-:W-:Y:S01]  /*d7d0*/  IMAD.MOV.U32 R7, RZ, RZ, RZ ;  /* 0x000000ffff077224 */ /* 0x000fe200078e00ff */
[----:B-----5:R-:W-:-:S05]  /*d7e0*/  PRMT R6, RZ, 0x5410, R27 ;  /* 0x00005410ff067816 */ /* 0x020fca000000001b */
[----:B------:R0:W-:Y:S01]  /*d7f0*/  STG.E.64 [R4.64], R6 ;  /* 0x0000000604007986 */ /* 0x0001e2000c101b24 */
[----:B------:R-:W-:Y:S05]  /*d800*/  BRA `(.L_x_2109) ;  /* 0x00000b9000007947 */ /* 0x000fea0003800000 */
.L_x_2115:
[----:B-----5:R-:W-:-:S04]  /*d810*/  PRMT R27, RZ, 0x5410, R27 ;  /* 0x00005410ff1b7816 */ /* 0x020fc8000000001b */
[----:B------:R-:W-:-:S04]  /*d820*/  F2FP.PACK_AB R3, RZ, R27 ;  /* 0x0000001bff03723e */ /* 0x000fc800000000ff */
[----:B------:R-:W-:-:S05]  /*d830*/  PRMT R3, R3, 0x5410, RZ ;  /* 0x0000541003037816 */ /* 0x000fca00000000ff */
[----:B------:R0:W-:Y:S01]  /*d840*/  STG.E [R4.64], R3 ;  /* 0x0000000304007986 */ /* 0x0001e2000c101924 */
[----:B------:R-:W-:Y:S05]  /*d850*/  BRA `(.L_x_2109) ;  /* 0x00000b4000007947 */ /* 0x000fea0003800000 */
.L_x_2114:
[----:B-----5:R-:W-:-:S05]  /*d860*/  PRMT R6, RZ, 0x5410, R27 ;  /* 0x00005410ff067816 */ /* 0x020fca000000001b */
[----:B------:R-:W-:-:S06]  /*d870*/  FMUL.FTZ R6, R6, 1 ;  /* 0x3f80000006067820 */ /* 0x000fcc0000410000 */
[----:B------:R-:W0:Y:S02]  /*d880*/  F2F.F64.F32 R6, R6 ;  /* 0x0000000600067310 */ /* 0x000e240000201800 */
[----:B0-----:R0:W-:Y:S01]  /*d890*/  STG.E.64 [R4.64], R6 ;  /* 0x0000000604007986 */ /* 0x0011e2000c101b24 */
[----:B------:R-:W-:Y:S05]  /*d8a0*/  BRA `(.L_x_2109) ;  /* 0x00000af000007947 */ /* 0x000fea0003800000 */
.L_x_2104:
        /* <DEDUP_REMOVED lines=10> */
[----:B------:R-:W-:-:S05]  /*d950*/  SEL R3, RZ, 0x1, !P0 ;  /* 0x00000001ff037807 */ /* 0x000fca0004000000 */
[----:B------:R0:W-:Y:S01]  /*d960*/  STG.E.U8 [R4.64], R3 ;  /* 0x0000000304007986 */ /* 0x0001e2000c101124 */
[----:B------:R-:W-:Y:S05]  /*d970*/  BRA `(.L_x_2109) ;  /* 0x00000a2000007947 */ /* 0x000fea0003800000 */
.L_x_2118:
[----:B-----5:R-:W-:Y:S01]  /*d980*/  PRMT R27, RZ, 0x5410, R27 ;  /* 0x00005410ff1b7816 */ /* 0x020fe2000000001b */
[----:B------:R-:W-:-:S04]  /*d990*/  CS2R R10, SRZ ;  /* 0x00000000000a7805 */ /* 0x000fc8000001ff00 */
[----:B------:R-:W-:-:S06]  /*d9a0*/  FMUL.FTZ R8, R27, 1 ;  /* 0x3f8000001b087820 */ /* 0x000fcc0000410000 */
[----:B------:R-:W0:Y:S02]  /*d9b0*/  F2F.F64.F32 R8, R8 ;  /* 0x0000000800087310 */ /* 0x000e240000201800 */
[----:B0-----:R0:W-:Y:S01]  /*d9c0*/  STG.E.128 [R4.64], R8 ;  /* 0x0000000804007986 */ /* 0x0011e2000c101d24 */
[----:B------:R-:W-:Y:S05]  /*d9d0*/  BRA `(.L_x_2109) ;  /* 0x000009c000007947 */ /* 0x000fea0003800000 */
.L_x_2117:
        /* <DEDUP_REMOVED lines=21> */
.L_x_2122:
[----:B------:R-:W-:Y:S05]  /*db30*/  BSYNC B0 ;  /* 0x0000000000007941 */ /* 0x000fea0003800000 */
.L_x_2121:
[----:B------:R-:W-:-:S05]  /*db40*/  LOP3.LUT R7, R0, R7, RZ, 0xfc, !PT ;  /* 0x0000000700077212 */ /* 0x000fca00078efcff */
[----:B------:R0:W-:Y:S01]  /*db50*/  STG.E.U8 [R4.64], R7 ;  /* 0x0000000704007986 */ /* 0x0001e2000c101124 */
[----:B------:R-:W-:Y:S05]  /*db60*/  BRA `(.L_x_2109) ;  /* 0x0000083000007947 */ /* 0x000fea0003800000 */
.L_x_2120:
        /* <DEDUP_REMOVED lines=13> */
.L_x_2124:
[----:B------:R-:W-:Y:S01]  /*dc40*/  IMAD.MOV.U32 R0, RZ, RZ, 0x7f ;  /* 0x0000007fff007424 */ /* 0x000fe200078e00ff */
[----:B------:R-:W-:-:S04]  /*dc50*/  ISETP.GT.U32.AND P0, PT, R3, 0x7f800000, PT ;  /* 0x7f8000000300780c */ /* 0x000fc80003f04070 */
[----:B------:R-:W-:-:S04]  /*dc60*/  SEL R0, R0, 0x7c, P0 ;  /* 0x0000007c00007807 */ /* 0x000fc80000000000 */
.L_x_2125:
[----:B------:R-:W-:Y:S05]  /*dc70*/  BSYNC B0 ;  /* 0x0000000000007941 */ /* 0x000fea0003800000 */
.L_x_2123:
[----:B------:R-:W-:-:S04]  /*dc80*/  LOP3.LUT R3, R27, 0x80000000, RZ, 0xc0, !PT ;  /* 0x800000001b037812 */ /* 0x000fc800078ec0ff */
[----:B------:R-:W-:-:S04]  /*dc90*/  SHF.R.U32.HI R3, RZ, 0x18, R3 ;  /* 0x00000018ff037819 */ /* 0x000fc80000011603 */
[----:B------:R-:W-:-:S05]  /*dca0*/  LOP3.LUT R3, R0, R3, RZ, 0xfc, !PT ;  /* 0x0000000300037212 */ /* 0x000fca00078efcff */
[----:B------:R0:W-:Y:S01]  /*dcb0*/  STG.E.U8 [R4.64], R3 ;  /* 0x0000000304007986 */ /* 0x0001e2000c101124 */
[----:B------:R-:W-:Y:S05]  /*dcc0*/  BRA `(.L_x_2109) ;  /* 0x000006d000007947 */ /* 0x000fea0003800000 */
.L_x_2119:
[----:B-----5:R0:W-:Y:S01]  /*dcd0*/  STG.E.U16 [R4.64], R27 ;  /* 0x0000001b04007986 */ /* 0x0201e2000c101524 */
[----:B------:R-:W-:Y:S05]  /*dce0*/  BRA `(.L_x_2109) ;  /* 0x000006b000007947 */ /* 0x000fea0003800000 */
.L_x_2116:
        /* <DEDUP_REMOVED lines=8> */
[----:B-----5:R-:W-:-:S06]  /*dd70*/  PRMT R3, RZ, 0x5410, R27 ;  /* 0x00005410ff037816 */ /* 0x020fcc000000001b */
[----:B------:R-:W0:Y:S02]  /*dd80*/  F2I.FTZ.U32.TRUNC.NTZ R3, R3 ;  /* 0x0000000300037305 */ /* 0x000e24000021f000 */
[----:B0-----:R0:W-:Y:S01]  /*dd90*/  STG.E.U16 [R4.64], R3 ;  /* 0x0000000304007986 */ /* 0x0011e2000c101524 */
[----:B------:R-:W-:Y:S05]  /*dda0*/  BRA `(.L_x_2109) ;  /* 0x000005f000007947 */ /* 0x000fea0003800000 */
.L_x_2128:
        /* <DEDUP_REMOVED lines=17> */
.L_x_2131:
[----:B------:R-:W-:-:S04]  /*dec0*/  LOP3.LUT R0, R27, 0x80000000, RZ, 0xc0, !PT ;  /* 0x800000001b007812 */ /* 0x000fc800078ec0ff */
[----:B------:R-:W-:-:S04]  /*ded0*/  SHF.R.U32.HI R0, RZ, 0x18, R0 ;  /* 0x00000018ff007819 */ /* 0x000fc80000011600 */
[----:B------:R-:W-:Y:S02]  /*dee0*/  LOP3.LUT R0, R3, R0, RZ, 0xfc, !PT ;  /* 0x0000000003007212 */ /* 0x000fe400078efcff */
.L_x_2130:
[----:B------:R-:W-:Y:S05]  /*def0*/  BSYNC B0 ;  /* 0x0000000000007941 */ /* 0x000fea0003800000 */
.L_x_2129:
[----:B------:R0:W-:Y:S01]  /*df00*/  STG.E.U8 [R4.64], R0 ;  /* 0x0000000004007986 */ /* 0x0001e2000c101124 */
[----:B------:R-:W-:Y:S05]  /*df10*/  BRA `(.L_x_2109) ;  /* 0x0000048000007947 */ /* 0x000fea0003800000 */
.L_x_2127:
        /* <DEDUP_REMOVED lines=17> */
.L_x_2134:
[----:B------:R-:W-:-:S04]  /*e030*/  LOP3.LUT R0, R27, 0x80000000, RZ, 0xc0, !PT ;  /* 0x800000001b007812 */ /* 0x000fc800078ec0ff */
[----:B------:R-:W-:-:S04]  /*e040*/  SHF.R.U32.HI R0, RZ, 0x18, R0 ;  /* 0x00000018ff007819 */ /* 0x000fc80000011600 */
[----:B------:R-:W-:Y:S02]  /*e050*/  LOP3.LUT R0, R3, R0, RZ, 0xfc, !PT ;  /* 0x0000000003007212 */ /* 0x000fe400078efcff */
.L_x_2133:
[----:B------:R-:W-:Y:S05]  /*e060*/  BSYNC B0 ;  /* 0x0000000000007941 */ /* 0x000fea0003800000 */
.L_x_2132:
[----:B------:R0:W-:Y:S01]  /*e070*/  STG.E.U8 [R4.64], R0 ;  /* 0x0000000004007986 */ /* 0x0001e2000c101124 */
[----:B------:R-:W-:Y:S05]  /*e080*/  BRA `(.L_x_2109) ;  /* 0x0000031000007947 */ /* 0x000fea0003800000 */
.L_x_2126:
[----:B------:R-:W-:-:S13]  /*e090*/  ISETP.NE.AND P0, PT, R0, 0x1c, PT ;  /* 0x0000001c0000780c */ /* 0x000fda0003f05270 */
[----:B------:R-:W-:Y:S05]  /*e0a0*/  @!P0 BRA `(.L_x_2135) ;  /* 0x000002c000008947 */ /* 0x000fea0003800000 */
[----:B------:R-:W-:-:S13]  /*e0b0*/  ISETP.NE.AND P0, PT, R0, 0x1d, PT ;  /* 0x0000001d0000780c */ /* 0x000fda0003f05270 */
[----:B------:R-:W-:Y:S05]  /*e0c0*/  @!P0 BRA `(.L_x_2136) ;  /* 0x0000026000008947 */ /* 0x000fea0003800000 */
[----:B------:R-:W-:-:S13]  /*e0d0*/  ISETP.NE.AND P0, PT, R0, 0x2c, PT ;  /* 0x0000002c0000780c */ /* 0x000fda0003f05270 */
[----:B------:R-:W-:Y:S05]  /*e0e0*/  @P0 BRA `(.L_x_2108) ;  /* 0x0000010000000947 */ /* 0x000fea0003800000 */
[----:B-----5:R-:W-:Y:S02]  /*e0f0*/  PRMT R6, RZ, 0x5410, R27 ;  /* 0x00005410ff067816 */ /* 0x020fe4000000001b */
        /* <DEDUP_REMOVED lines=15> */
.L_x_2108:
        /* <DEDUP_REMOVED lines=20> */
.L_x_2136:
[----:B-----5:R-:W-:-:S06]  /*e330*/  PRMT R6, RZ, 0x5410, R27 ;  /* 0x00005410ff067816 */ /* 0x020fcc000000001b */
[----:B------:R-:W0:Y:S02]  /*e340*/  F2I.U64.TRUNC R6, R6 ;  /* 0x0000000600067311 */ /* 0x000e24000020d800 */
[----:B0-----:R0:W-:Y:S01]  /*e350*/  STG.E.64 [R4.64], R6 ;  /* 0x0000000604007986 */ /* 0x0011e2000c101b24 */
[----:B------:R-:W-:Y:S05]  /*e360*/  BRA `(.L_x_2109) ;  /* 0x0000003000007947 */ /* 0x000fea0003800000 */
.L_x_2135:
[----:B-----5:R-:W-:-:S06]  /*e370*/  PRMT R27, RZ, 0x5410, R27 ;  /* 0x00005410ff1b7816 */ /* 0x020fcc000000001b */
[----:B------:R-:W0:Y:S02]  /*e380*/  F2I.FTZ.U32.TRUNC.NTZ R27, R27 ;  /* 0x0000001b001b7305 */ /* 0x000e24000021f000 */
[----:B0-----:R0:W-:Y:S02]  /*e390*/  STG.E [R4.64], R27 ;  /* 0x0000001b04007986 */ /* 0x0011e4000c101924 */
.L_x_2109:
        /* <DEDUP_REMOVED lines=19> */
[----:B------:R-:W-:-:S04]  /*e4d0*/  PRMT R2, RZ, 0x5410, R2 ;  /* 0x00005410ff027816 */ /* 0x000fc80000000002 */
[----:B------:R-:W0:Y:S02]  /*e4e0*/  F2I.FTZ.TRUNC.NTZ R3, R2 ;  /* 0x0000000200037305 */ /* 0x000e24000021f100 */
[----:B0-----:R0:W-:Y:S01]  /*e4f0*/  STG.E.U8 [R4.64], R3 ;  /* 0x0000000304007986 */ /* 0x0011e2000c101124 */
[----:B------:R-:W-:Y:S05]  /*e500*/  BRA `(.L_x_2142) ;  /* 0x00000e8000007947 */ /* 0x000fea0003800000 */
.L_x_2140:
[----:B------:R-:W-:-:S06]  /*e510*/  PRMT R3, RZ, 0x5410, R2 ;  /* 0x00005410ff037816 */ /* 0x000fcc0000000002 */
[----:B------:R-:W0:Y:S02]  /*e520*/  F2I.S64.TRUNC R2, R3 ;  /* 0x0000000300027311 */ /* 0x000e24000020d900 */
[----:B0-----:R0:W-:Y:S01]  /*e530*/  STG.E.U8 [R4.64], R2 ;  /* 0x0000000204007986 */ /* 0x0011e2000c101124 */
[----:B------:R-:W-:Y:S05]  /*e540*/  BRA `(.L_x_2142) ;  /* 0x00000e4000007947 */ /* 0x000fea0003800000 */
.L_x_2139:
[----:B------:R-:W-:-:S13]  /*e550*/  ISETP.NE.AND P0, PT, R0, 0x2, PT ;  /* 0x000000020000780c */ /* 0x000fda0003f05270 */
[----:B------:R-:W-:Y:S05]  /*e560*/  @!P0 BRA `(.L_x_2143) ;  /* 0x000000c000008947 */ /* 0x000fea0003800000 */
[----:B------:R-:W-:-:S13]  /*e570*/  ISETP.NE.AND P0, PT, R0, 0x3, PT ;  /* 0x000000030000780c */ /* 0x000fda0003f05270 */
[----:B------:R-:W-:Y:S05]  /*e580*/  @!P0 BRA `(.L_x_2144) ;  /* 0x0000006000008947 */ /* 0x000fea0003800000 */
[----:B------:R-:W-:-:S13]  /*e590*/  ISETP.NE.AND P0, PT, R0, 0x4, PT ;  /* 0x000000040000780c */ /* 0x000fda0003f05270 */
[----:B------:R-:W-:Y:S05]  /*e5a0*/  @P0 BRA `(.L_x_2141) ;  /* 0x00000c3000000947 */ /* 0x000fea0003800000 */
[----:B------:R-:W-:-:S06]  /*e5b0*/  PRMT R2, RZ, 0x5410, R2 ;  /* 0x00005410ff027816 */ /* 0x000fcc0000000002 */
[----:B------:R-:W0:Y:S02]  /*e5c0*/  F2I.S64.TRUNC R2, R2 ;  /* 0x0000000200027311 */ /* 0x000e24000020d900 */
[----:B0-----:R0:W-:Y:S01]  /*e5d0*/  STG.E.64 [R4.64], R2 ;  /* 0x0000000204007986 */ /* 0x0011e2000c101b24 */
[----:B------:R-:W-:Y:S05]  /*e5e0*/  BRA `(.L_x_2142) ;  /* 0x00000da000007947 */ /* 0x000fea0003800000 */
.L_x_2144:
[----:B------:R-:W-:-:S04]  /*e5f0*/  PRMT R2, RZ, 0x5410, R2 ;  /* 0x00005410ff027816 */ /* 0x000fc80000000002 */
[----:B------:R-:W0:Y:S02]  /*e600*/  F2I.FTZ.TRUNC.NTZ R3, R2 ;  /* 0x0000000200037305 */ /* 0x000e24000021f100 */
[----:B0-----:R0:W-:Y:S01]  /*e610*/  STG.E [R4.64], R3 ;  /* 0x0000000304007986 */ /* 0x0011e2000c101924 */
[----:B------:R-:W-:Y:S05]  /*e620*/  BRA `(.L_x_2142) ;  /* 0x00000d6000007947 */ /* 0x000fea0003800000 */
.L_x_2143:
[----:B------:R-:W-:-:S04]  /*e630*/  PRMT R2, RZ, 0x5410, R2 ;  /* 0x00005410ff027816 */ /* 0x000fc80000000002 */
[----:B------:R-:W0:Y:S02]  /*e640*/  F2I.FTZ.TRUNC.NTZ R3, R2 ;  /* 0x0000000200037305 */ /* 0x000e24000021f100 */
[----:B0-----:R0:W-:Y:S01]  /*e650*/  STG.E.U16 [R4.64], R3 ;  /* 0x0000000304007986 */ /* 0x0011e2000c101524 */
[----:B------:R-:W-:Y:S05]  /*e660*/  BRA `(.L_x_2142) ;  /* 0x00000d2000007947 */ /* 0x000fea0003800000 */
.L_x_2138:
[----:B------:R-:W-:-:S13]  /*e670*/  ISETP.GT.AND P0, PT, R0, 0x6, PT ;  /* 0x000000060000780c */ /* 0x000fda0003f04270 */
[----:B------:R-:W-:Y:S05]  /*e680*/  @P0 BRA `(.L_x_2145) ;  /* 0x000000b000000947 */ /* 0x000fea0003800000 */
[----:B------:R-:W-:-:S13]  /*e690*/  ISETP.NE.AND P0, PT, R0, 0x5, PT ;  /* 0x000000050000780c */ /* 0x000fda0003f05270 */
[----:B------:R-:W-:Y:S05]  /*e6a0*/  @!P0 BRA `(.L_x_2146) ;  /* 0x0000005000008947 */ /* 0x000fea0003800000 */
[----:B------:R-:W-:-:S13]  /*e6b0*/  ISETP.NE.AND P0, PT, R0, 0x6, PT ;  /* 0x000000060000780c */ /* 0x000fda0003f05270 */
[----:B------:R-:W-:Y:S05]  /*e6c0*/  @P0 BRA `(.L_x_2141) ;  /* 0x00000b1000000947 */ /* 0x000fea0003800000 */
[----:B------:R-:W-:-:S05]  /*e6d0*/  PRMT R3, RZ, 0x5410, R2 ;  /* 0x00005410ff037816 */ /* 0x000fca0000000002 */
[----:B------:R0:W-:Y:S01]  /*e6e0*/  STG.E [R4.64], R3 ;  /* 0x0000000304007986 */ /* 0x0001e2000c101924 */
[----:B------:R-:W-:Y:S05]  /*e6f0*/  BRA `(.L_x_2142) ;  /* 0x00000c9000007947 */ /* 0x000fea0003800000 */
.L_x_2146:
[----:B------:R-:W-:-:S04]  /*e700*/  PRMT R0, RZ, 0x5410, R2 ;  /* 0x00005410ff007816 */ /* 0x000fc80000000002 */
[----:B------:R-:W-:-:S05]  /*e710*/  F2FP.PACK_AB R0, RZ, R0 ;  /* 0x00000000ff00723e */ /* 0x000fca00000000ff */
[----:B------:R0:W-:Y:S01]  /*e720*/  STG.E.U16 [R4.64], R0 ;  /* 0x0000000004007986 */ /* 0x0001e2000c101524 */
[----:B------:R-:W-:Y:S05]  /*e730*/  BRA `(.L_x_2142) ;  /* 0x00000c5000007947 */ /* 0x000fea0003800000 */
.L_x_2145:
[----:B------:R-:W-:-:S13]  /*e740*/  ISETP.NE.AND P0, PT, R0, 0x7, PT ;  /* 0x000000070000780c */ /* 0x000fda0003f05270 */
[----:B------:R-:W-:Y:S05]  /*e750*/  @!P0 BRA `(.L_x_2147) ;  /* 0x000000d000008947 */ /* 0x000fea0003800000 */
[----:B------:R-:W-:-:S13]  /*e760*/  ISETP.NE.AND P0, PT, R0, 0x8, PT ;  /* 0x000000080000780c */ /* 0x000fda0003f05270 */
[----:B------:R-:W-:Y:S05]  /*e770*/  @!P0 BRA `(.L_x_2148) ;  /* 0x0000006000008947 */ /* 0x000fea0003800000 */
[----:B------:R-:W-:-:S13]  /*e780*/  ISETP.NE.AND P0, PT, R0, 0x9, PT ;  /* 0x000000090000780c */ /* 0x000fda0003f05270 */
[----:B------:R-:W-:Y:S05]  /*e790*/  @P0 BRA `(.L_x_2141) ;  /* 0x00000a4000000947 */ /* 0x000fea0003800000 */
[----:B------:R-:W-:Y:S01]  /*e7a0*/  IMAD.MOV.U32 R3, RZ, RZ, RZ ;  /* 0x000000ffff037224 */ /* 0x000fe200078e00ff */
[----:B------:R-:W-:-:S05]  /*e7b0*/  PRMT R2, RZ, 0x5410, R2 ;  /* 0x00005410ff027816 */ /* 0x000fca0000000002 */
[----:B------:R0:W-:Y:S01]  /*e7c0*/  STG.E.64 [R4.64], R2 ;  /* 0x0000000204007986 */ /* 0x0001e2000c101b24 */
[----:B------:R-:W-:Y:S05]  /*e7d0*/  BRA `(.L_x_2142) ;  /* 0x00000bb000007947 */ /* 0x000fea0003800000 */
.L_x_2148:
[----:B------:R-:W-:-:S04]  /*e7e0*/  PRMT R2, RZ, 0x5410, R2 ;  /* 0x00005410ff027816 */ /* 0x000fc80000000002 */
[----:B------:R-:W-:-:S04]  /*e7f0*/  F2FP.PACK_AB R3, RZ, R2 ;  /* 0x00000002ff03723e */ /* 0x000fc800000000ff */
[----:B------:R-:W-:-:S05]  /*e800*/  PRMT R3, R3, 0x5410, RZ ;  /* 0x0000541003037816 */ /* 0x000fca00000000ff */
[----:B------:R0:W-:Y:S01]  /*e810*/  STG.E [R4.64], R3 ;  /* 0x0000000304007986 */ /* 0x0001e2000c101924 */
[----:B------:R-:W-:Y:S05]  /*e820*/  BRA `(.L_x_2142) ;  /* 0x00000b6000007947 */ /* 0x000fea0003800000 */
.L_x_2147:
[----:B------:R-:W-:-:S05]  /*e830*/  PRMT R2, RZ, 0x5410, R2 ;  /* 0x00005410ff027816 */ /* 0x000fca0000000002 */
[----:B------:R-:W-:-:S06]  /*e840*/  FMUL.FTZ R2, R2, 1 ;  /* 0x3f80000002027820 */ /* 0x000fcc0000410000 */
[----:B------:R-:W0:Y:S02]  /*e850*/  F2F.F64.F32 R2, R2 ;  /* 0x0000000200027310 */ /* 0x000e240000201800 */
[----:B0-----:R0:W-:Y:S01]  /*e860*/  STG.E.64 [R4.64], R2 ;  /* 0x0000000204007986 */ /* 0x0011e2000c101b24 */
[----:B------:R-:W-:Y:S05]  /*e870*/  BRA `(.L_x_2142) ;  /* 0x00000b1000007947 */ /* 0x000fea0003800000 */
.L_x_2137:
        /* <DEDUP_REMOVED lines=8> */
[----:B------:R-:W-:-:S04]  /*e900*/  PRMT R2, RZ, 0x5410, R2 ;  /* 0x00005410ff027816 */ /* 0x000fc80000000002 */
[----:B------:R-:W-:-:S04]  /*e910*/  FSETP.NEU.FTZ.AND P0, PT, R2, RZ, PT ;  /* 0x000000ff0200720b */ /* 0x000fc80003f1d000 */
[----:B------:R-:W-:-:S05]  /*e920*/  SEL R3, RZ, 0x1, !P0 ;  /* 0x00000001ff037807 */ /* 0x000fca0004000000 */
[----:B------:R0:W-:Y:S01]  /*e930*/  STG.E.U8 [R4.64], R3 ;  /* 0x0000000304007986 */ /* 0x0001e2000c101124 */
[----:B------:R-:W-:Y:S05]  /*e940*/  BRA `(.L_x_2142) ;  /* 0x00000a4000007947 */ /* 0x000fea0003800000 */
.L_x_2151:
[----:B------:R-:W-:Y:S01]  /*e950*/  PRMT R2, RZ, 0x5410, R2 ;  /* 0x00005410ff027816 */ /* 0x000fe20000000002 */
[----:B------:R-:W-:-:S04]  /*e960*/  CS2R R10, SRZ ;  /* 0x00000000000a7805 */ /* 0x000fc8000001ff00 */
[----:B------:R-:W-:-:S04]  /*e970*/  FMUL.FTZ R2, R2, 1 ;  /* 0x3f80000002027820 */ /* 0x000fc80000410000 */
[----:B------:R-:W0:Y:S02]  /*e980*/  F2F.F64.F32 R8, R2 ;  /* 0x0000000200087310 */ /* 0x000e240000201800 */
[----:B0-----:R0:W-:Y:S01]  /*e990*/  STG.E.128 [R4.64], R8 ;  /* 0x0000000804007986 */ /* 0x0011e2000c101d24 */
[----:B------:R-:W-:Y:S05]  /*e9a0*/  BRA `(.L_x_2142) ;  /* 0x000009e000007947 */ /* 0x000fea0003800000 */
.L_x_2150:
[----:B------:R-:W-:-:S13]  /*e9b0*/  ISETP.NE.AND P0, PT, R0, 0xf, PT ;  /* 0x0000000f0000780c */ /* 0x000fda0003f05270 */
[----:B------:R-:W-:Y:S05]  /*e9c0*/  @!P0 BRA `(.L_x_2152) ;  /* 0x000002d000008947 */ /* 0x000fea0003800000 */
[----:B------:R-:W-:-:S13]  /*e9d0*/  ISETP.NE.AND P0, PT, R0, 0x17, PT ;  /* 0x000000170000780c */ /* 0x000fda0003f05270 */
[----:B------:R-:W-:Y:S05]  /*e9e0*/  @!P0 BRA `(.L_x_2153) ;  /* 0x0000015000008947 */ /* 0x000fea0003800000 */
[----:B------:R-:W-:-:S13]  /*e9f0*/  ISETP.NE.AND P0, PT, R0, 0x18, PT ;  /* 0x000000180000780c */ /* 0x000fda0003f05270 */
[----:B------:R-:W-:Y:S05]  /*ea00*/  @P0 BRA `(.L_x_2141) ;  /* 0x000007d000000947 */ /* 0x000fea0003800000 */
[----:B------:R-:W-:Y:S01]  /*ea10*/  PRMT R7, RZ, 0x5410, R2 ;  /* 0x00005410ff077816 */ /* 0x000fe20000000002 */
        /* <DEDUP_REMOVED lines=14> */
.L_x_2155:
[----:B------:R-:W-:Y:S05]  /*eb00*/  BSYNC B0 ;  /* 0x0000000000007941 */ /* 0x000fea0003800000 */
.L_x_2154:
[----:B------:R-:W-:-:S05]  /*eb10*/  LOP3.LUT R3, R0, R3, RZ, 0xfc, !PT ;  /* 0x0000000300037212 */ /* 0x000fca00078efcff */
[----:B------:R0:W-:Y:S01]  /*eb20*/  STG.E.U8 [R4.64], R3 ;  /* 0x0000000304007986 */ /* 0x0001e2000c101124 */
[----:B------:R-:W-:Y:S05]  /*eb30*/  BRA `(.L_x_2142) ;  /* 0x0000085000007947 */ /* 0x000fea0003800000 */
.L_x_2153:
[----:B------:R-:W-:Y:S01]  /*eb40*/  PRMT R3, RZ, 0x5410, R2 ;  /* 0x00005410ff037816 */ /* 0x000fe20000000002 */
        /* <DEDUP_REMOVED lines=12> */
.L_x_2157:
[----:B------:R-:W-:Y:S01]  /*ec10*/  IMAD.MOV.U32 R0, RZ, RZ, 0x7f ;  /* 0x0000007fff007424 */ /* 0x000fe200078e00ff */
[----:B------:R-:W-:-:S04]  /*ec20*/  ISETP.GT.U32.AND P0, PT, R2, 0x7f800000, PT ;  /* 0x7f8000000200780c */ /* 0x000fc80003f04070 */
[----:B------:R-:W-:-:S04]  /*ec30*/  SEL R0, R0, 0x7c, P0 ;  /* 0x0000007c00007807 */ /* 0x000fc80000000000 */
.L_x_2158:
[----:B------:R-:W-:Y:S05]  /*ec40*/  BSYNC B0 ;  /* 0x0000000000007941 */ /* 0x000fea0003800000 */
.L_x_2156:
[----:B------:R-:W-:-:S04]  /*ec50*/  LOP3.LUT R2, R3, 0x80000000, RZ, 0xc0, !PT ;  /* 0x8000000003027812 */ /* 0x000fc800078ec0ff */
[----:B------:R-:W-:-:S04]  /*ec60*/  SHF.R.U32.HI R3, RZ, 0x18, R2 ;  /* 0x00000018ff037819 */ /* 0x000fc80000011602 */
[----:B------:R-:W-:-:S05]  /*ec70*/  LOP3.LUT R3, R0, R3, RZ, 0xfc, !PT ;  /* 0x0000000300037212 */ /* 0x000fca00078efcff */
[----:B------:R0:W-:Y:S01]  /*ec80*/  STG.E.U8 [R4.64], R3 ;  /* 0x0000000304007986 */ /* 0x0001e2000c101124 */
[----:B------:R-:W-:Y:S05]  /*ec90*/  BRA `(.L_x_2142) ;  /* 0x000006f000007947 */ /* 0x000fea0003800000 */
.L_x_2152:
[----:B------:R0:W-:Y:S01]  /*eca0*/  STG.E.U16 [R4.64], R2 ;  /* 0x0000000204007986 */ /* 0x0001e2000c101524 */
[----:B------:R-:W-:Y:S05]  /*ecb0*/  BRA `(.L_x_2142) ;  /* 0x000006d000007947 */ /* 0x000fea0003800000 */
.L_x_2149:
        /* <DEDUP_REMOVED lines=8> */
[----:B------:R-:W-:-:S06]  /*ed40*/  PRMT R3, RZ, 0x5410, R2 ;  /* 0x00005410ff037816 */ /* 0x000fcc0000000002 */
[----:B------:R-:W0:Y:S02]  /*ed50*/  F2I.FTZ.U32.TRUNC.NTZ R3, R3 ;  /* 0x0000000300037305 */ /* 0x000e24000021f000 */
[----:B0-----:R0:W-:Y:S01]  /*ed60*/  STG.E.U16 [R4.64], R3 ;  /* 0x0000000304007986 */ /* 0x0011e2000c101524 */
[----:B------:R-:W-:Y:S05]  /*ed70*/  BRA `(.L_x_2142) ;  /* 0x0000061000007947 */ /* 0x000fea0003800000 */
.L_x_2161:
[----:B------:R-:W-:Y:S01]  /*ed80*/  PRMT R7, RZ, 0x5410, R2 ;  /* 0x00005410ff077816 */ /* 0x000fe20000000002 */
        /* <DEDUP_REMOVED lines=16> */
.L_x_2164:
[----:B------:R-:W-:-:S04]  /*ee90*/  LOP3.LUT R2, R7, 0x80000000, RZ, 0xc0, !PT ;  /* 0x8000000007027812 */ /* 0x000fc800078ec0ff */
[----:B------:R-:W-:-:S04]  /*eea0*/  SHF.R.U32.HI R3, RZ, 0x18, R2 ;  /* 0x00000018ff037819 */ /* 0x000fc80000011602 */
[----:B------:R-:W-:-:S04]  /*eeb0*/  LOP3.LUT R0, R0, R3, RZ, 0xfc, !PT ;  /* 0x0000000300007212 */ /* 0x000fc800078efcff */
[----:B------:R-:W-:Y:S02]  /*eec0*/  PRMT R2, R0, 0x7610, R2 ;  /* 0x0000761000027816 */ /* 0x000fe40000000002 */
.L_x_2163:
[----:B------:R-:W-:Y:S05]  /*eed0*/  BSYNC B0 ;  /* 0x0000000000007941 */ /* 0x000fea0003800000 */
.L_x_2162:
[----:B------:R0:W-:Y:S01]  /*eee0*/  STG.E.U8 [R4.64], R2 ;  /* 0x0000000204007986 */ /* 0x0001e2000c101124 */
[----:B------:R-:W-:Y:S05]  /*eef0*/  BRA `(.L_x_2142) ;  /* 0x0000049000007947 */ /* 0x000fea0003800000 */
.L_x_2160:
        /* <DEDUP_REMOVED lines=17> */
.L_x_2167:
[----:B------:R-:W-:-:S04]  /*f010*/  LOP3.LUT R2, R7, 0x80000000, RZ, 0xc0, !PT ;  /* 0x8000000007027812 */ /* 0x000fc800078ec0ff */
[----:B------:R-:W-:-:S04]  /*f020*/  SHF.R.U32.HI R3, RZ, 0x18, R2 ;  /* 0x00000018ff037819 */ /* 0x000fc80000011602 */
[----:B------:R-:W-:-:S04]  /*f030*/  LOP3.LUT R0, R0, R3, RZ, 0xfc, !PT ;  /* 0x0000000300007212 */ /* 0x000fc800078efcff */
[----:B------:R-:W-:Y:S02]  /*f040*/  PRMT R2, R0, 0x7610, R2 ;  /* 0x0000761000027816 */ /* 0x000fe40000000002 */
.L_x_2166:
[----:B------:R-:W-:Y:S05]  /*f050*/  BSYNC B0 ;  /* 0x0000000000007941 */ /* 0x000fea0003800000 */
.L_x_2165:
[----:B------:R0:W-:Y:S01]  /*f060*/  STG.E.U8 [R4.64], R2 ;  /* 0x0000000204007986 */ /* 0x0001e2000c101124 */
[----:B------:R-:W-:Y:S05]  /*f070*/  BRA `(.L_x_2142) ;  /* 0x0000031000007947 */ /* 0x000fea0003800000 */
.L_x_2159:
[----:B------:R-:W-:-:S13]  /*f080*/  ISETP.NE.AND P0, PT, R0, 0x1c, PT ;  /* 0x0000001c0000780c */ /* 0x000fda0003f05270 */
[----:B------:R-:W-:Y:S05]  /*f090*/  @!P0 BRA `(.L_x_2168) ;  /* 0x000002c000008947 */ /* 0x000fea0003800000 */
[----:B------:R-:W-:-:S13]  /*f0a0*/  ISETP.NE.AND P0, PT, R0, 0x1d, PT ;  /* 0x0000001d0000780c */ /* 0x000fda0003f05270 */
[----:B------:R-:W-:Y:S05]  /*f0b0*/  @!P0 BRA `(.L_x_2169) ;  /* 0x0000026000008947 */ /* 0x000fea0003800000 */
[----:B------:R-:W-:-:S13]  /*f0c0*/  ISETP.NE.AND P0, PT, R0, 0x2c, PT ;  /* 0x0000002c0000780c */ /* 0x000fda0003f05270 */
[----:B------:R-:W-:Y:S05]  /*f0d0*/  @P0 BRA `(.L_x_2141) ;  /* 0x0000010000000947 */ /* 0x000fea0003800000 */
[----:B------:R-:W-:Y:S02]  /*f0e0*/  PRMT R3, RZ, 0x5410, R2 ;  /* 0x00005410ff037816 */ /* 0x000fe40000000002 */
        /* <DEDUP_REMOVED lines=15> */
.L_x_2141:
        /* <DEDUP_REMOVED lines=20> */
.L_x_2169:
[----:B------:R-:W-:-:S06]  /*f320*/  PRMT R2, RZ, 0x5410, R2 ;  /* 0x00005410ff027816 */ /* 0x000fcc0000000002 */
[----:B------:R-:W0:Y:S02]  /*f330*/  F2I.U64.TRUNC R2, R2 ;  /* 0x0000000200027311 */ /* 0x000e24000020d800 */
[----:B0-----:R0:W-:Y:S01]  /*f340*/  STG.E.64 [R4.64], R2 ;  /* 0x0000000204007986 */ /* 0x0011e2000c101b24 */
[----:B------:R-:W-:Y:S05]  /*f350*/  BRA `(.L_x_2142) ;  /* 0x0000003000007947 */ /* 0x000fea0003800000 */
.L_x_2168:
[----:B------:R-:W-:-:S04]  /*f360*/  PRMT R2, RZ, 0x5410, R2 ;  /* 0x00005410ff027816 */ /* 0x000fc80000000002 */
[----:B------:R-:W0:Y:S02]  /*f370*/  F2I.FTZ.U32.TRUNC.NTZ R3, R2 ;  /* 0x0000000200037305 */ /* 0x000e24000021f000 */
[----:B0-----:R0:W-:Y:S02]  /*f380*/  STG.E [R4.64], R3 ;  /* 0x0000000304007986 */ /* 0x0011e4000c101924 */
.L_x_2142:
[----:B------:R-:W-:Y:S02]  /*f390*/  IADD3 R29, R29, 0x80, RZ ;  /* 0x000000801d1d7810 */ /* 0x000fe40007ffe0ff */
.L_x_2103:
[----:B------:R-:W-:Y:S05]  /*f3a0*/  BSYNC B6 ;  /* 0x0000000000067941 */ /* 0x000fea0003800000 */
.L_x_2102:
        /* <DEDUP_REMOVED lines=19> */
[----:B0-----:R-:W-:Y:S01]  /*f4e0*/  STG.E.U8 [R2.64], R5 ;  /* 0x0000000502007986 */ /* 0x001fe2000c101124 */
[----:B------:R-:W-:Y:S05]  /*f4f0*/  EXIT ;  /* 0x000000000000794d */ /* 0x000fea0003800000 */
.L_x_2173:
[----:B------:R-:W-:-:S06]  /*f500*/  PRMT R5, RZ, 0x5410, R28 ;  /* 0x00005410ff057816 */ /* 0x000fcc000000001c */
[----:B------:R-:W0:Y:S02]  /*f510*/  F2I.S64.TRUNC R4, R5 ;  /* 0x0000000500047311 */ /* 0x000e24000020d900 */
[----:B0-----:R-:W-:Y:S01]  /*f520*/  STG.E.U8 [R2.64], R4 ;  /* 0x0000000402007986 */ /* 0x001fe2000c101124 */
[----:B------:R-:W-:Y:S05]  /*f530*/  EXIT ;  /* 0x000000000000794d */ /* 0x000fea0003800000 */
.L_x_2172:
        /* <DEDUP_REMOVED lines=8> */
[----:B0-----:R-:W-:Y:S01]  /*f5c0*/  STG.E.64 [R2.64], R4 ;  /* 0x0000000402007986 */ /* 0x001fe2000c101b24 */
[----:B------:R-:W-:Y:S05]  /*f5d0*/  EXIT ;  /* 0x000000000000794d */ /* 0x000fea0003800000 */
.L_x_2176:
[----:B------:R-:W-:-:S04]  /*f5e0*/  PRMT R28, RZ, 0x5410, R28 ;  /* 0x00005410ff1c7816 */ /* 0x000fc8000000001c */
[----:B------:R-:W0:Y:S02]  /*f5f0*/  F2I.FTZ.TRUNC.NTZ R5, R28 ;  /* 0x0000001c00057305 */ /* 0x000e24000021f100 */
[----:B0-----:R-:W-:Y:S01]  /*f600*/  STG.E [R2.64], R5 ;  /* 0x0000000502007986 */ /* 0x001fe2000c101924 */
[----:B------:R-:W-:Y:S05]  /*f610*/  EXIT ;  /* 0x000000000000794d */ /* 0x000fea0003800000 */
.L_x_2175:
[----:B------:R-:W-:-:S04]  /*f620*/  PRMT R28, RZ, 0x5410, R28 ;  /* 0x00005410ff1c7816 */ /* 0x000fc8000000001c */
[----:B------:R-:W0:Y:S02]  /*f630*/  F2I.FTZ.TRUNC.NTZ R5, R28 ;  /* 0x0000001c00057305 */ /* 0x000e24000021f100 */
[----:B0-----:R-:W-:Y:S01]  /*f640*/  STG.E.U16 [R2.64], R5 ;  /* 0x0000000502007986 */ /* 0x001fe2000c101524 */
[----:B------:R-:W-:Y:S05]  /*f650*/  EXIT ;  /* 0x000000000000794d */ /* 0x000fea0003800000 */
.L_x_2171:
[----:B------:R-:W-:-:S13]  /*f660*/  ISETP.GT.AND P0, PT, R0, 0x6, PT ;  /* 0x000000060000780c */ /* 0x000fda0003f04270 */
[----:B------:R-:W-:Y:S05]  /*f670*/  @P0 BRA `(.L_x_2177) ;  /* 0x000000b000000947 */ /* 0x000fea0003800000 */
[----:B------:R-:W-:-:S13]  /*f680*/  ISETP.NE.AND P0, PT, R0, 0x5, PT ;  /* 0x000000050000780c */ /* 0x000fda0003f05270 */
[----:B------:R-:W-:Y:S05]  /*f690*/  @!P0 BRA `(.L_x_2178) ;  /* 0x0000005000008947 */ /* 0x000fea0003800000 */
[----:B------:R-:W-:-:S13]  /*f6a0*/  ISETP.NE.AND P0, PT, R0, 0x6, PT ;  /* 0x000000060000780c */ /* 0x000fda0003f05270 */
[----:B------:R-:W-:Y:S05]  /*f6b0*/  @P0 BRA `(.L_x_2174) ;  /* 0x00000b1000000947 */ /* 0x000fea0003800000 */
[----:B------:R-:W-:-:S05]  /*f6c0*/  PRMT R5, RZ, 0x5410, R28 ;  /* 0x00005410ff057816 */ /* 0x000fca000000001c */
[----:B------:R-:W-:Y:S01]  /*f6d0*/  STG.E [R2.64], R5 ;  /* 0x0000000502007986 */ /* 0x000fe2000c101924 */
[----:B------:R-:W-:Y:S05]  /*f6e0*/  EXIT ;  /* 0x000000000000794d */ /* 0x000fea0003800000 */
.L_x_2178:
[----:B------:R-:W-:-:S04]  /*f6f0*/  PRMT R0, RZ, 0x5410, R28 ;  /* 0x00005410ff007816 */ /* 0x000fc8000000001c */
[----:B------:R-:W-:-:S05]  /*f700*/  F2FP.PACK_AB R0, RZ, R0 ;  /* 0x00000000ff00723e */ /* 0x000fca00000000ff */
[----:B------:R-:W-:Y:S01]  /*f710*/  STG.E.U16 [R2.64], R0 ;  /* 0x0000000002007986 */ /* 0x000fe2000c101524 */
[----:B------:R-:W-:Y:S05]  /*f720*/  EXIT ;  /* 0x000000000000794d */ /* 0x000fea0003800000 */
.L_x_2177:
        /* <DEDUP_REMOVED lines=8> */
[----:B------:R-:W-:Y:S01]  /*f7b0*/  STG.E.64 [R2.64], R28 ;  /* 0x0000001c02007986 */ /* 0x000fe2000c101b24 */
[----:B------:R-:W-:Y:S05]  /*f7c0*/  EXIT ;  /* 0x000000000000794d */ /* 0x000fea0003800000 */
.L_x_2180:
[----:B------:R-:W-:-:S04]  /*f7d0*/  PRMT R28, RZ, 0x5410, R28 ;  /* 0x00005410ff1c7816 */ /* 0x000fc8000000001c */
[----:B------:R-:W-:-:S04]  /*f7e0*/  F2FP.PACK_AB R5, RZ, R28 ;  /* 0x0000001cff05723e */ /* 0x000fc800000000ff */
[----:B------:R-:W-:-:S05]  /*f7f0*/  PRMT R5, R5, 0x5410, RZ ;  /* 0x0000541005057816 */ /* 0x000fca00000000ff */
[----:B------:R-:W-:Y:S01]  /*f800*/  STG.E [R2.64], R5 ;  /* 0x0000000502007986 */ /* 0x000fe2000c101924 */
[----:B------:R-:W-:Y:S05]  /*f810*/  EXIT ;  /* 0x000000000000794d */ /* 0x000fea0003800000 */
.L_x_2179:
[----:B------:R-:W-:-:S05]  /*f820*/  PRMT R4, RZ, 0x5410, R28 ;  /* 0x00005410ff047816 */ /* 0x000fca000000001c */
[----:B------:R-:W-:-:S06]  /*f830*/  FMUL.FTZ R4, R4, 1 ;  /* 0x3f80000004047820 */ /* 0x000fcc0000410000 */
[----:B------:R-:W0:Y:S02]  /*f840*/  F2F.F64.F32 R4, R4 ;  /* 0x0000000400047310 */ /* 0x000e240000201800 */
[----:B0-----:R-:W-:Y:S01]  /*f850*/  STG.E.64 [R2.64], R4 ;  /* 0x0000000402007986 */ /* 0x001fe2000c101b24 */
[----:B------:R-:W-:Y:S05]  /*f860*/  EXIT ;  /* 0x000000000000794d */ /* 0x000fea0003800000 */
.L_x_2170:
        /* <DEDUP_REMOVED lines=11> */
[----:B------:R-:W-:Y:S01]  /*f920*/  STG.E.U8 [R2.64], R5 ;  /* 0x0000000502007986 */ /* 0x000fe2000c101124 */
[----:B------:R-:W-:Y:S05]  /*f930*/  EXIT ;  /* 0x000000000000794d */ /* 0x000fea0003800000 */
.L_x_2183:
[----:B------:R-:W-:Y:S01]  /*f940*/  PRMT R28, RZ, 0x5410, R28 ;  /* 0x00005410ff1c7816 */ /* 0x000fe2000000001c */
[----:B------:R-:W-:-:S04]  /*f950*/  CS2R R6, SRZ ;  /* 0x0000000000067805 */ /* 0x000fc8000001ff00 */
[----:B------:R-:W-:-:S06]  /*f960*/  FMUL.FTZ R4, R28, 1 ;  /* 0x3f8000001c047820 */ /* 0x000fcc0000410000 */
[----:B------:R-:W0:Y:S02]  /*f970*/  F2F.F64.F32 R4, R4 ;  /* 0x0000000400047310 */ /* 0x000e240000201800 */
[----:B0-----:R-:W-:Y:S01]  /*f980*/  STG.E.128 [R2.64], R4 ;  /* 0x0000000402007986 */ /* 0x001fe2000c101d24 */
[----:B------:R-:W-:Y:S05]  /*f990*/  EXIT ;  /* 0x000000000000794d */ /* 0x000fea0003800000 */
.L_x_2182:
        /* <DEDUP_REMOVED lines=21> */
.L_x_2187:
[----:B------:R-:W-:Y:S05]  /*faf0*/  BSYNC B0 ;  /* 0x0000000000007941 */ /* 0x000fea0003800000 */
.L_x_2186:
[----:B------:R-:W-:-:S05]  /*fb00*/  LOP3.LUT R5, R0, R5, RZ, 0xfc, !PT ;  /* 0x0000000500057212 */ /* 0x000fca00078efcff */
[----:B------:R-:W-:Y:S01]  /*fb10*/  STG.E.U8 [R2.64], R5 ;  /* 0x0000000502007986 */ /* 0x000fe2000c101124 */
[----:B------:R-:W-:Y:S05]  /*fb20*/  EXIT ;  /* 0x000000000000794d */ /* 0x000fea0003800000 */
.L_x_2185:
        /* <DEDUP_REMOVED lines=13> */
.L_x_2189:
[----:B------:R-:W-:Y:S01]  /*fc00*/  IMAD.MOV.U32 R0, RZ, RZ, 0x7f ;  /* 0x0000007fff007424 */ /* 0x000fe200078e00ff */
[----:B------:R-:W-:-:S04]  /*fc10*/  ISETP.GT.U32.AND P0, PT, R4, 0x7f800000, PT ;  /* 0x7f8000000400780c */ /* 0x000fc80003f04070 */
[----:B------:R-:W-:-:S04]  /*fc20*/  SEL R0, R0, 0x7c, P0 ;  /* 0x0000007c00007807 */ /* 0x000fc80000000000 */
.L_x_2190:
[----:B------:R-:W-:Y:S05]  /*fc30*/  BSYNC B0 ;  /* 0x0000000000007941 */ /* 0x000fea0003800000 */
.L_x_2188:
[----:B------:R-:W-:-:S04]  /*fc40*/  LOP3.LUT R4, R5, 0x80000000, RZ, 0xc0, !PT ;  /* 0x8000000005047812 */ /* 0x000fc800078ec0ff */
[----:B------:R-:W-:-:S04]  /*fc50*/  SHF.R.U32.HI R5, RZ, 0x18, R4 ;  /* 0x00000018ff057819 */ /* 0x000fc80000011604 */
[----:B------:R-:W-:-:S05]  /*fc60*/  LOP3.LUT R5, R0, R5, RZ, 0xfc, !PT ;  /* 0x0000000500057212 */ /* 0x000fca00078efcff */
[----:B------:R-:W-:Y:S01]  /*fc70*/  STG.E.U8 [R2.64], R5 ;  /* 0x0000000502007986 */ /* 0x000fe2000c101124 */
[----:B------:R-:W-:Y:S05]  /*fc80*/  EXIT ;  /* 0x000000000000794d */ /* 0x000fea0003800000 */
.L_x_2184:
[----:B------:R-:W-:Y:S01]  /*fc90*/  STG.E.U16 [R2.64], R28 ;  /* 0x0000001c02007986 */ /* 0x000fe2000c101524 */
[----:B------:R-:W-:Y:S05]  /*fca0*/  EXIT ;  /* 0x000000000000794d */ /* 0x000fea0003800000 */
.L_x_2181:
        /* <DEDUP_REMOVED lines=10> */
[----:B0-----:R-:W-:Y:S01]  /*fd50*/  STG.E.U16 [R2.64], R5 ;  /* 0x0000000502007986 */ /* 0x001fe2000c101524 */
[----:B------:R-:W-:Y:S05]  /*fd60*/  EXIT ;  /* 0x000000000000794d */ /* 0x000fea0003800000 */
.L_x_2193:
        /* <DEDUP_REMOVED lines=17> */
.L_x_2196:
[----:B------:R-:W-:-:S04]  /*fe80*/  LOP3.LUT R0, R7, 0x80000000, RZ, 0xc0, !PT ;  /* 0x8000000007007812 */ /* 0x000fc800078ec0ff */
[----:B------:R-:W-:-:S04]  /*fe90*/  SHF.R.U32.HI R5, RZ, 0x18, R0 ;  /* 0x00000018ff057819 */ /* 0x000fc80000011600 */
[----:B------:R-:W-:-:S04]  /*fea0*/  LOP3.LUT R4, R4, R5, RZ, 0xfc, !PT ;  /* 0x0000000504047212 */ /* 0x000fc800078efcff */
[----:B------:R-:W-:Y:S02]  /*feb0*/  PRMT R0, R4, 0x7610, R0 ;  /* 0x0000761004007816 */ /* 0x000fe40000000000 */
.L_x_2195:
[----:B------:R-:W-:Y:S05]  /*fec0*/  BSYNC B0 ;  /* 0x0000000000007941 */ /* 0x000fea0003800000 */
.L_x_2194:
[----:B------:R-:W-:Y:S01]  /*fed0*/  STG.E.U8 [R2.64], R0 ;  /* 0x0000000002007986 */ /* 0x000fe2000c101124 */
[----:B------:R-:W-:Y:S05]  /*fee0*/  EXIT ;  /* 0x000000000000794d */ /* 0x000fea0003800000 */
.L_x_2192:
        /* <DEDUP_REMOVED lines=17> */
.L_x_2199:
[----:B------:R-:W-:-:S04]  /*10000*/  LOP3.LUT R0, R7, 0x80000000, RZ, 0xc0, !PT ;  /* 0x8000000007007812 */ /* 0x000fc800078ec0ff */
[----:B------:R-:W-:-:S04]  /*10010*/  SHF.R.U32.HI R5, RZ, 0x18, R0 ;  /* 0x00000018ff057819 */ /* 0x000fc80000011600 */
[----:B------:R-:W-:-:S04]  /*10020*/  LOP3.LUT R4, R4, R5, RZ, 0xfc, !PT ;  /* 0x0000000504047212 */ /* 0x000fc800078efcff */
[----:B------:R-:W-:Y:S02]  /*10030*/  PRMT R0, R4, 0x7610, R0 ;  /* 0x0000761004007816 */ /* 0x000fe40000000000 */
.L_x_2198:
[----:B------:R-:W-:Y:S05]  /*10040*/  BSYNC B0 ;  /* 0x0000000000007941 */ /* 0x000fea0003800000 */
.L_x_2197:
[----:B------:R-:W-:Y:S01]  /*10050*/  STG.E.U8 [R2.64], R0 ;  /* 0x0000000002007986 */ /* 0x000fe2000c101124 */
[----:B------:R-:W-:Y:S05]  /*10060*/  EXIT ;  /* 0x000000000000794d */ /* 0x000fea0003800000 */
.L_x_2191:
        /* <DEDUP_REMOVED lines=22> */
.L_x_2174:
        /* <DEDUP_REMOVED lines=20> */
.L_x_2201:
[----:B------:R-:W-:-:S06]  /*10310*/  PRMT R4, RZ, 0x5410, R28 ;  /* 0x00005410ff047816 */ /* 0x000fcc000000001c */
[----:B------:R-:W0:Y:S02]  /*10320*/  F2I.U64.TRUNC R4, R4 ;  /* 0x0000000400047311 */ /* 0x000e24000020d800 */
[----:B0-----:R-:W-:Y:S01]  /*10330*/  STG.E.64 [R2.64], R4 ;  /* 0x0000000402007986 */ /* 0x001fe2000c101b24 */
[----:B------:R-:W-:Y:S05]  /*10340*/  EXIT ;  /* 0x000000000000794d */ /* 0x000fea0003800000 */
.L_x_2200:
[----:B------:R-:W-:-:S04]  /*10350*/  PRMT R28, RZ, 0x5410, R28 ;  /* 0x00005410ff1c7816 */ /* 0x000fc8000000001c */
[----:B------:R-:W0:Y:S02]  /*10360*/  F2I.FTZ.U32.TRUNC.NTZ R5, R28 ;  /* 0x0000001c00057305 */ /* 0x000e24000021f000 */
[----:B0-----:R-:W-:Y:S01]  /*10370*/  STG.E [R2.64], R5 ;  /* 0x0000000502007986 */ /* 0x001fe2000c101924 */
[----:B------:R-:W-:Y:S05]  /*10380*/  EXIT ;  /* 0x000000000000794d */ /* 0x000fea0003800000 */
.L_x_2202:
        /* <DEDUP_REMOVED lines=15> */
.L_x_27451:


//--------------------- .text._ZN2at6native18elementwise_kernelILi128ELi4EZNS0_22gpu_kernel_impl_nocastIZZZNS0_28launch_masked_scatter_kernelERKNS_10TensorBaseES5_S5_S5_ENKUlvE_clEvENKUlvE9_clEvEUlN3c108BFloat16EblE_EEvRNS_18TensorIteratorBaseERKT_EUliE_EEviT1_ --------------------------
	.section	.text._ZN2at6native18elementwise_kernelILi128ELi4EZNS0_22gpu_kernel_impl_nocastIZZZNS0_28launch_masked_scatter_kernelERKNS_10TensorBaseES5_S5_S5_ENKUlvE_clEvENKUlvE9_clEvEUlN3c108BFloat16EblE_EEvRNS_18TensorIteratorBaseERKT_EUliE_EEviT1_,"ax",@progbits
	.sectioninfo	@"SHI_REGISTERS=16"
	.align	128
        .global         _ZN2at6native18elementwise_kernelILi128ELi4EZNS0_22gpu_kernel_impl_nocastIZZZNS0_28launch_masked_scatter_kernelERKNS_10TensorBaseES5_S5_S5_ENKUlvE_clEvENKUlvE9_clEvEUlN3c108BFloat16EblE_EEvRNS_18TensorIteratorBaseERKT_EUliE_EEviT1_
        .type           _ZN2at6native18elementwise_kernelILi128ELi4EZNS0_22gpu_kernel_impl_nocastIZZZNS0_28launch_masked_scatter_kernelERKNS_10TensorBaseES5_S5_S5_ENKUlvE_clEvENKUlvE9_clEvEUlN3c108BFloat16EblE_EEvRNS_18TensorIteratorBaseERKT_EUliE_EEviT1_,@function
        .size           _ZN2at6native18elementwise_kernelILi128ELi4EZNS0_22gpu_kernel_impl_nocastIZZZNS0_28launch_masked_scatter_kernelERKNS_10TensorBaseES5_S5_S5_ENKUlvE_clEvENKUlvE9_clEvEUlN3c108BFloat16EblE_EEvRNS_18TensorIteratorBaseERKT_EUliE_EEviT1_,(.L_x_27452 - _ZN2at6native18elementwise_kernelILi128ELi4EZNS0_22gpu_kernel_impl_nocastIZZZNS0_28launch_masked_scatter_kernelERKNS_10TensorBaseES5_S5_S5_ENKUlvE_clEvENKUlvE9_clEvEUlN3c108BFloat16EblE_EEvRNS_18TensorIteratorBaseERKT_EUliE_EEviT1_)
        .other          _ZN2at6native18elementwise_kernelILi128ELi4EZNS0_22gpu_kernel_impl_nocastIZZZNS0_28launch_masked_scatter_kernelERKNS_10TensorBaseES5_S5_S5_ENKUlvE_clEvENKUlvE9_clEvEUlN3c108BFloat16EblE_EEvRNS_18TensorIteratorBaseERKT_EUliE_EEviT1_,@"STO_CUDA_ENTRY STV_DEFAULT"
_ZN2at6native18elementwise_kernelILi128ELi4EZNS0_22gpu_kernel_impl_nocastIZZZNS0_28launch_masked_scatter_kernelERKNS_10TensorBaseES5_S5_S5_ENKUlvE_clEvENKUlvE9_clEvEUlN3c108BFloat16EblE_EEvRNS_18TensorIteratorBaseERKT_EUliE_EEviT1_:
.text._ZN2at6native18elementwise_kernelILi128ELi4EZNS0_22gpu_kernel_impl_nocastIZZZNS0_28launch_masked_scatter_kernelERKNS_10TensorBaseES5_S5_S5_ENKUlvE_clEvENKUlvE9_clEvEUlN3c108BFloat16EblE_EEvRNS_18TensorIteratorBaseERKT_EUliE_EEviT1_:
        /* <DEDUP_REMOVED lines=287> */
.L_x_2205:
        /* <DEDUP_REMOVED lines=17> */
.L_x_2204:
[----:B------:R-:W-:Y:S05]  /*1300*/  BSYNC B0 ;  /* 0x0000000000007941 */ /* 0x000fea0003800000 */
.L_x_2203:
        /* <DEDUP_REMOVED lines=281> */
.L_x_2208:
        /* <DEDUP_REMOVED lines=297> */
.L_x_2209:
        /* <DEDUP_REMOVED lines=17> */
.L_x_2207:
[----:B------:R-:W-:Y:S05]  /*3840*/  BSYNC B0 ;  /* 0x0000000000007941 */ /* 0x000fea0003800000 */
.L_x_2206:
        /* <DEDUP_REMOVED lines=280> */
.L_x_2210:
        /* <DEDUP_REMOVED lines=17> */
.L_x_2211:
        /* <DEDUP_REMOVED lines=10> */
.L_x_27452:


//--------------------- .text._ZN2at6native27unrolled_elementwise_kernelIZZZNS0_28launch_masked_scatter_kernelERKNS_10TensorBaseES4_S4_S4_ENKUlvE_clEvENKUlvE9_clEvEUlN3c108BFloat16EblE_St5arrayIPcLm4EELi4E23TrivialOffsetCalculatorILi3EjESD_ILi1EjENS0_6memory15LoadWithoutCastENSG_16StoreWithoutCastEEEviT_T0_T2_T3_T4_T5_ --------------------------
	.section	.text._ZN2at6native27unrolled_elementwise_kernelIZZZNS0_28launch_masked_scatter_kernelERKNS_10TensorBaseES4_S4_S4_ENKUlvE_clEvENKUlvE9_clEvEUlN3c108BFloat16EblE_St5arrayIPcLm4EELi4E23TrivialOffsetCalculatorILi3EjESD_ILi1EjENS0_6memory15LoadWithoutCastENSG_16StoreWithoutCastEEEviT_T0_T2_T3_T4_T5_,"ax",@progbits
	.sectioninfo	@"SHI_REGISTERS=32"
	.align	128
        .global         _ZN2at6native27unrolled_elementwise_kernelIZZZNS0_28launch_masked_scatter_kernelERKNS_10TensorBaseES4_S4_S4_ENKUlvE_clEvENKUlvE9_clEvEUlN3c108BFloat16EblE_St5arrayIPcLm4EELi4E23TrivialOffsetCalculatorILi3EjESD_ILi1EjENS0_6memory15LoadWithoutCastENSG_16StoreWithoutCastEEEviT_T0_T2_T3_T4_T5_
        .type           _ZN2at6native27unrolled_elementwise_kernelIZZZNS0_28launch_masked_scatter_kernelERKNS_10TensorBaseES4_S4_S4_ENKUlvE_clEvENKUlvE9_clEvEUlN3c108BFloat16EblE_St5arrayIPcLm4EELi4E23TrivialOffsetCalculatorILi3EjESD_ILi1EjENS0_6memory15LoadWithoutCastENSG_16StoreWithoutCastEEEviT_T0_T2_T3_T4_T5_,@function
        .size           _ZN2at6native27unrolled_elementwise_kernelIZZZNS0_28launch_masked_scatter_kernelERKNS_10TensorBaseES4_S4_S4_ENKUlvE_clEvENKUlvE9_clEvEUlN3c108BFloat16EblE_St5arrayIPcLm4EELi4E23TrivialOffsetCalculatorILi3EjESD_ILi1EjENS0_6memory15LoadWithoutCastENSG_16StoreWithoutCastEEEviT_T0_T2_T3_T4_T5_,(.L_x_27453 - _ZN2at6native27unrolled_elementwise_kernelIZZZNS0_28launch_masked_scatter_kernelERKNS_10TensorBaseES4_S4_S4_ENKUlvE_clEvENKUlvE9_clEvEUlN3c108BFloat16EblE_St5arrayIPcLm4EELi4E23TrivialOffsetCalculatorILi3EjESD_ILi1EjENS0_6memory15LoadWithoutCastENSG_16StoreWithoutCastEEEviT_T0_T2_T3_T4_T5_)
        .other          _ZN2at6native27unrolled_elementwise_kernelIZZZNS0_28launch_masked_scatter_kernelERKNS_10TensorBaseES4_S4_S4_ENKUlvE_clEvENKUlvE9_clEvEUlN3c108BFloat16EblE_St5arrayIPcLm4EELi4E23TrivialOffsetCalculatorILi3EjESD_ILi1EjENS0_6memory15LoadWithoutCastENSG_16StoreWithoutCastEEEviT_T0_T2_T3_T4_T5_,@"STO_CUDA_ENTRY STV_DEFAULT"
_ZN2at6native27unrolled_elementwise_kernelIZZZNS0_28launch_masked_scatter_kernelERKNS_10TensorBaseES4_S4_S4_ENKUlvE_clEvENKUlvE9_clEvEUlN3c108BFloat16EblE_St5arrayIPcLm4EELi4E23TrivialOffsetCalculatorILi3EjESD_ILi1EjENS0_6memory15LoadWithoutCastENSG_16StoreWithoutCastEEEviT_T0_T2_T3_T4_T5_:
.text._ZN2at6native27unrolled_elementwise_kernelIZZZNS0_28launch_masked_scatter_kernelERKNS_10TensorBaseES4_S4_S4_ENKUlvE_clEvENKUlvE9_clEvEUlN3c108BFloat16EblE_St5arrayIPcLm4EELi4E23TrivialOffsetCalculatorILi3EjESD_ILi1EjENS0_6memory15LoadWithoutCastENSG_16StoreWithoutCastEEEviT_T0_T2_T3_T4_T5_:
        /* <DEDUP_REMOVED lines=120> */
.L_x_2213:
[----:B------:R-:W-:Y:S05]  /*0780*/  BSYNC B0 ;  /* 0x0000000000007941 */ /* 0x000fea0003800000 */
.L_x_2212:
[----:B------:R-:W-:-:S13]  /*0790*/  ISETP.GE.AND P0, PT, R3, R18, PT ;  /* 0x000000120300720c */ /* 0x000fda0003f06270 */
[----:B------:R-:W-:Y:S05]  /*07a0*/  @P0 EXIT ;  /* 0x000000000000094d */ /* 0x000fea0003800000 */
[----:B------:R-:W-:Y:S02]  /*07b0*/  IMAD R3, R0, 0x200, R3 ;  /* 0x0000020000037824 */ /* 0x000fe400078e0203 */
[----:B------:R-:W-:-:S04]  /*07c0*/  IMAD.MOV.U32 R2, RZ, RZ, 0x2 ;  /* 0x00000002ff027424 */ /* 0x000fc800078e00ff */
[----:B------:R-:W-:-:S05]  /*07d0*/  IMAD.WIDE.U32 R2, R3, R2, c[0x0][0x178] ;  /* 0x00005e0003027625 */ /* 0x000fca00078e0002 */
[----:B-----5:R-:W-:Y:S01]  /*07e0*/  STG.E.U16 [R2.64], R19 ;  /* 0x0000001302007986 */ /* 0x020fe2000c101504 */
[----:B------:R-:W-:Y:S05]  /*07f0*/  EXIT ;  /* 0x000000000000794d */ /* 0x000fea0003800000 */
.L_x_2214:
        /* <DEDUP_REMOVED lines=16> */
.L_x_27453:


//--------------------- .text._ZN2at6native29vectorized_elementwise_kernelILi2EZZZNS0_28launch_masked_scatter_kernelERKNS_10TensorBaseES4_S4_S4_ENKUlvE_clEvENKUlvE9_clEvEUlN3c108BFloat16EblE_St5arrayIPcLm4EEEEviT0_T1_ --------------------------
	.section	.text._ZN2at6native29vectorized_elementwise_kernelILi2EZZZNS0_28launch_masked_scatter_kernelERKNS_10TensorBaseES4_S4_S4_ENKUlvE_clEvENKUlvE9_clEvEUlN3c108BFloat16EblE_St5arrayIPcLm4EEEEviT0_T1_,"ax",@progbits
	.sectioninfo	@"SHI_REGISTERS=40"
	.align	128
        .global         _ZN2at6native29vectorized_elementwise_kernelILi2EZZZNS0_28launch_masked_scatter_kernelERKNS_10TensorBaseES4_S4_S4_ENKUlvE_clEvENKUlvE9_clEvEUlN3c108BFloat16EblE_St5arrayIPcLm4EEEEviT0_T1_
        .type           _ZN2at6native29vectorized_elementwise_kernelILi2EZZZNS0_28launch_masked_scatter_kernelERKNS_10TensorBaseES4_S4_S4_ENKUlvE_clEvENKUlvE9_clEvEUlN3c108BFloat16EblE_St5arrayIPcLm4EEEEviT0_T1_,@function
        .size           _ZN2at6native29vectorized_elementwise_kernelILi2EZZZNS0_28launch_masked_scatter_kernelERKNS_10TensorBaseES4_S4_S4_ENKUlvE_clEvENKUlvE9_clEvEUlN3c108BFloat16EblE_St5arrayIPcLm4EEEEviT0_T1_,(.L_x_27454 - _ZN2at6native29vectorized_elementwise_kernelILi2EZZZNS0_28launch_masked_scatter_kernelERKNS_10TensorBaseES4_S4_S4_ENKUlvE_clEvENKUlvE9_clEvEUlN3c108BFloat16EblE_St5arrayIPcLm4EEEEviT0_T1_)
        .other          _ZN2at6native29vectorized_elementwise_kernelILi2EZZZNS0_28launch_masked_scatter_kernelERKNS_10TensorBaseES4_S4_S4_ENKUlvE_clEvENKUlvE9_clEvEUlN3c108BFloat16EblE_St5arrayIPcLm4EEEEviT0_T1_,@"STO_CUDA_ENTRY STV_DEFAULT"
_ZN2at6native29vectorized_elementwise_kernelILi2EZZZNS0_28launch_masked_scatter_kernelERKNS_10TensorBaseES4_S4_S4_ENKUlvE_clEvENKUlvE9_clEvEUlN3c108BFloat16EblE_St5arrayIPcLm4EEEEviT0_T1_:
.text._ZN2at6native29vectorized_elementwise_kernelILi2EZZZNS0_28launch_masked_scatter_kernelERKNS_10TensorBaseES4_S4_S4_ENKUlvE_clEvENKUlvE9_clEvEUlN3c108BFloat16EblE_St5arrayIPcLm4EEEEviT0_T1_:
        /* <DEDUP_REMOVED lines=88> */
.L_x_2215:
        /* <DEDUP_REMOVED lines=213> */
.L_x_2218:
[----:B0-----:R-:W-:-:S13]  /*12d0*/  ISETP.GE.AND P0, PT, R11, R2, PT ;  /* 0x000000020b00720c */ /* 0x001fda0003f06270 */
[----:B------:R-:W-:Y:S05]  /*12e0*/  @P0 BRA `(.L_x_2220) ;  /* 0x000000c000000947 */ /* 0x000fea0003800000 */
[----:B------:R-:W-:Y:S01]  /*12f0*/  IMAD.IADD R12, R0, 0x1, R11 ;  /* 0x00000001000c7824 */ /* 0x000fe200078e020b */
[----:B------:R-:W-:Y:S01]  /*1300*/  IADD3 R11, R11, 0x80, RZ ;  /* 0x000000800b0b7810 */ /* 0x000fe20007ffe0ff */
[----:B------:R-:W-:-:S04]  /*1310*/  IMAD.MOV.U32 R13, RZ, RZ, 0x2 ;  /* 0x00000002ff0d7424 */ /* 0x000fc800078e00ff */
[----:B------:R-:W-:-:S05]  /*1320*/  IMAD.WIDE.U32 R12, R12, R13, c[0x0][0x178] ;  /* 0x00005e000c0c7625 */ /* 0x000fca00078e000d */
[----:B-----5:R0:W-:Y:S02]  /*1330*/  STG.E.U16 [R12.64], R5 ;  /* 0x000000050c007986 */ /* 0x0201e4000c101504 */
.L_x_2219:
[----:B------:R-:W-:-:S13]  /*1340*/  ISETP.GE.AND P0, PT, R11, R2, PT ;  /* 0x000000020b00720c */ /* 0x000fda0003f06270 */
[----:B------:R-:W-:Y:S05]  /*1350*/  @P0 BRA `(.L_x_2221) ;  /* 0x000000d000000947 */ /* 0x000fea0003800000 */
[----:B------:R-:W-:Y:S01]  /*1360*/  IMAD.IADD R4, R0, 0x1, R11 ;  /* 0x0000000100047824 */ /* 0x000fe200078e020b */
[----:B------:R-:W-:Y:S01]  /*1370*/  IADD3 R11, R11, 0x80, RZ ;  /* 0x000000800b0b7810 */ /* 0x000fe20007ffe0ff */
[----:B0-----:R-:W-:-:S04]  /*1380*/  IMAD.MOV.U32 R5, RZ, RZ, 0x2 ;  /* 0x00000002ff057424 */ /* 0x001fc800078e00ff */
[----:B------:R-:W-:-:S05]  /*1390*/  IMAD.WIDE.U32 R4, R4, R5, c[0x0][0x178] ;  /* 0x00005e0004047625 */ /* 0x000fca00078e0005 */
[----:B------:R0:W-:Y:S02]  /*13a0*/  STG.E.U16 [R4.64], R6 ;  /* 0x0000000604007986 */ /* 0x0001e4000c101504 */
.L_x_2220:
        /* <DEDUP_REMOVED lines=8> */
.L_x_2221:
[----:B------:R-:W-:Y:S05]  /*1430*/  BSYNC B1 ;  /* 0x0000000000017941 */ /* 0x000fea0003800000 */
.L_x_2217:
[----:B------:R-:W-:-:S13]  /*1440*/  ISETP.GE.AND P0, PT, R11, R2, PT ;  /* 0x000000020b00720c */ /* 0x000fda0003f06270 */
[----:B0-----:R-:W-:Y:S01]  /*1450*/  @!P0 IMAD.IADD R4, R0, 0x1, R11 ;  /* 0x0000000100048824 */ /* 0x001fe200078e020b */
[----:B------:R-:W-:Y:S01]  /*1460*/  @!P0 IADD3 R11, R11, 0x80, RZ ;  /* 0x000000800b0b8810 */ /* 0x000fe20007ffe0ff */
[----:B------:R-:W-:-:S04]  /*1470*/  @!P0 IMAD.MOV.U32 R5, RZ, RZ, 0x2 ;  /* 0x00000002ff058424 */ /* 0x000fc800078e00ff */
[----:B------:R-:W-:-:S05]  /*1480*/  @!P0 IMAD.WIDE.U32 R4, R4, R5, c[0x0][0x178] ;  /* 0x00005e0004048625 */ /* 0x000fca00078e0005 */
[----:B------:R0:W-:Y:S02]  /*1490*/  @!P0 STG.E.U16 [R4.64], R8 ;  /* 0x0000000804008986 */ /* 0x0001e4000c101504 */
.L_x_2222:
[----:B------:R-:W-:Y:S05]  /*14a0*/  BSYNC B0 ;  /* 0x0000000000007941 */ /* 0x000fea0003800000 */
.L_x_2216:
        /* <DEDUP_REMOVED lines=8> */
.L_x_2223:
        /* <DEDUP_REMOVED lines=13> */
.L_x_27454:


//--------------------- .text._ZN2at6native29vectorized_elementwise_kernelILi4EZZZNS0_28launch_masked_scatter_kernelERKNS_10TensorBaseES4_S4_S4_ENKUlvE_clEvENKUlvE9_clEvEUlN3c108BFloat16EblE_St5arrayIPcLm4EEEEviT0_T1_ --------------------------
	.section	.text._ZN2at6native29vectorized_elementwise_kernelILi4EZZZNS0_28launch_masked_scatter_kernelERKNS_10TensorBaseES4_S4_S4_ENKUlvE_clEvENKUlvE9_clEvEUlN3c108BFloat16EblE_St5arrayIPcLm4EEEEviT0_T1_,"ax",@progbits
	.sectioninfo	@"SHI_REGISTERS=40"
	.align	128
        .global         _ZN2at6native29vectorized_elementwise_kernelILi4EZZZNS0_28launch_masked_scatter_kernelERKNS_10TensorBaseES4_S4_S4_ENKUlvE_clEvENKUlvE9_clEvEUlN3c108BFloat16EblE_St5arrayIPcLm4EEEEviT0_T1_
        .type           _ZN2at6native29vectorized_elementwise_kernelILi4EZZZNS0_28launch_masked_scatter_kernelERKNS_10TensorBaseES4_S4_S4_ENKUlvE_clEvENKUlvE9_clEvEUlN3c108BFloat16EblE_St5arrayIPcLm4EEEEviT0_T1_,@function
        .size           _ZN2at6native29vectorized_elementwise_kernelILi4EZZZNS0_28launch_masked_scatter_kernelERKNS_10TensorBaseES4_S4_S4_ENKUlvE_clEvENKUlvE9_clEvEUlN3c108BFloat16EblE_St5arrayIPcLm4EEEEviT0_T1_,(.L_x_27455 - _ZN2at6native29vectorized_elementwise_kernelILi4EZZZNS0_28launch_masked_scatter_kernelERKNS_10TensorBaseES4_S4_S4_ENKUlvE_clEvENKUlvE9_clEvEUlN3c108BFloat16EblE_St5arrayIPcLm4EEEEviT0_T1_)
        .other          _ZN2at6native29vectorized_elementwise_kernelILi4EZZZNS0_28launch_masked_scatter_kernelERKNS_10TensorBaseES4_S4_S4_ENKUlvE_clEvENKUlvE9_clEvEUlN3c108BFloat16EblE_St5arrayIPcLm4EEEEviT0_T1_,@"STO_CUDA_ENTRY STV_DEFAULT"
_ZN2at6native29vectorized_elementwise_kernelILi4EZZZNS0_28launch_masked_scatter_kernelERKNS_10TensorBaseES4_S4_S4_ENKUlvE_clEvENKUlvE9_clEvEUlN3c108BFloat16EblE_St5arrayIPcLm4EEEEviT0_T1_:
.text._ZN2at6native29vectorized_elementwise_kernelILi4EZZZNS0_28launch_masked_scatter_kernelERKNS_10TensorBaseES4_S4_S4_ENKUlvE_clEvENKUlvE9_clEvEUlN3c108BFloat16EblE_St5arrayIPcLm4EEEEviT0_T1_:
        /* <DEDUP_REMOVED lines=81> */
.L_x_2224:
        /* <DEDUP_REMOVED lines=213> */
.L_x_2227:
[----:B0-----:R-:W-:-:S13]  /*1260*/  ISETP.GE.AND P0, PT, R11, R2, PT ;  /* 0x000000020b00720c */ /* 0x001fda0003f06270 */
[----:B------:R-:W-:Y:S05]  /*1270*/  @P0 BRA `(.L_x_2229) ;  /* 0x000000c000000947 */ /* 0x000fea0003800000 */
[----:B------:R-:W-:Y:S01]  /*1280*/  IMAD.IADD R12, R0, 0x1, R11 ;  /* 0x00000001000c7824 */ /* 0x000fe200078e020b */
[----:B------:R-:W-:Y:S01]  /*1290*/  IADD3 R11, R11, 0x80, RZ ;  /* 0x000000800b0b7810 */ /* 0x000fe20007ffe0ff */
[----:B------:R-:W-:-:S04]  /*12a0*/  IMAD.MOV.U32 R13, RZ, RZ, 0x2 ;  /* 0x00000002ff0d7424 */ /* 0x000fc800078e00ff */
[----:B------:R-:W-:-:S05]  /*12b0*/  IMAD.WIDE.U32 R12, R12, R13, c[0x0][0x178] ;  /* 0x00005e000c0c7625 */ /* 0x000fca00078e000d */
[----:B-----5:R0:W-:Y:S02]  /*12c0*/  STG.E.U16 [R12.64], R5 ;  /* 0x000000050c007986 */ /* 0x0201e4000c101504 */
.L_x_2228:
[----:B------:R-:W-:-:S13]  /*12d0*/  ISETP.GE.AND P0, PT, R11, R2, PT ;  /* 0x000000020b00720c */ /* 0x000fda0003f06270 */
[----:B------:R-:W-:Y:S05]  /*12e0*/  @P0 BRA `(.L_x_2230) ;  /* 0x000000d000000947 */ /* 0x000fea0003800000 */
[----:B------:R-:W-:Y:S01]  /*12f0*/  IMAD.IADD R4, R0, 0x1, R11 ;  /* 0x0000000100047824 */ /* 0x000fe200078e020b */
[----:B------:R-:W-:Y:S01]  /*1300*/  IADD3 R11, R11, 0x80, RZ ;  /* 0x000000800b0b7810 */ /* 0x000fe20007ffe0ff */
[----:B0-----:R-:W-:-:S04]  /*1310*/  IMAD.MOV.U32 R5, RZ, RZ, 0x2 ;  /* 0x00000002ff057424 */ /* 0x001fc800078e00ff */
[----:B------:R-:W-:-:S05]  /*1320*/  IMAD.WIDE.U32 R4, R4, R5, c[0x0][0x178] ;  /* 0x00005e0004047625 */ /* 0x000fca00078e0005 */
[----:B------:R0:W-:Y:S02]  /*1330*/  STG.E.U16 [R4.64], R6 ;  /* 0x0000000604007986 */ /* 0x0001e4000c101504 */
.L_x_2229:
        /* <DEDUP_REMOVED lines=8> */
.L_x_2230:
[----:B------:R-:W-:Y:S05]  /*13c0*/  BSYNC B1 ;  /* 0x0000000000017941 */ /* 0x000fea0003800000 */
.L_x_2226:
[----:B------:R-:W-:-:S13]  /*13d0*/  ISETP.GE.AND P0, PT, R11, R2, PT ;  /* 0x000000020b00720c */ /* 0x000fda0003f06270 */
[----:B0-----:R-:W-:Y:S01]  /*13e0*/  @!P0 IMAD.IADD R4, R0, 0x1, R11 ;  /* 0x0000000100048824 */ /* 0x001fe200078e020b */
[----:B------:R-:W-:Y:S01]  /*13f0*/  @!P0 IADD3 R11, R11, 0x80, RZ ;  /* 0x000000800b0b8810 */ /* 0x000fe20007ffe0ff */
[----:B------:R-:W-:-:S04]  /*1400*/  @!P0 IMAD.MOV.U32 R5, RZ, RZ, 0x2 ;  /* 0x00000002ff058424 */ /* 0x000fc800078e00ff */
[----:B------:R-:W-:-:S05]  /*1410*/  @!P0 IMAD.WIDE.U32 R4, R4, R5, c[0x0][0x178] ;  /* 0x00005e0004048625 */ /* 0x000fca00078e0005 */
[----:B------:R0:W-:Y:S02]  /*1420*/  @!P0 STG.E.U16 [R4.64], R8 ;  /* 0x0000000804008986 */ /* 0x0001e4000c101504 */
.L_x_2231:
[----:B------:R-:W-:Y:S05]  /*1430*/  BSYNC B0 ;  /* 0x0000000000007941 */ /* 0x000fea0003800000 */
.L_x_2225:
        /* <DEDUP_REMOVED lines=8> */
.L_x_2232:
        /* <DEDUP_REMOVED lines=12> */
.L_x_27455:


//--------------------- .text._ZN2at6native29vectorized_elementwise_kernelILi8EZZZNS0_28launch_masked_scatter_kernelERKNS_10TensorBaseES4_S4_S4_ENKUlvE_clEvENKUlvE9_clEvEUlN3c108BFloat16EblE_St5arrayIPcLm4EEEEviT0_T1_ --------------------------
	.section	.text._ZN2at6native29vectorized_elementwise_kernelILi8EZZZNS0_28launch_masked_scatter_kernelERKNS_10TensorBaseES4_S4_S4_ENKUlvE_clEvENKUlvE9_clEvEUlN3c108BFloat16EblE_St5arrayIPcLm4EEEEviT0_T1_,"ax",@progbits
	.sectioninfo	@"SHI_REGISTERS=4"
	.align	128
        .global         _ZN2at6native29vectorized_elementwise_kernelILi8EZZZNS0_28launch_masked_scatter_kernelERKNS_10TensorBaseES4_S4_S4_ENKUlvE_clEvENKUlvE9_clEvEUlN3c108BFloat16EblE_St5arrayIPcLm4EEEEviT0_T1_
        .type           _ZN2at6native29vectorized_elementwise_kernelILi8EZZZNS0_28launch_masked_scatter_kernelERKNS_10TensorBaseES4_S4_S4_ENKUlvE_clEvENKUlvE9_clEvEUlN3c108BFloat16EblE_St5arrayIPcLm4EEEEviT0_T1_,@function
        .size           _ZN2at6native29vectorized_elementwise_kernelILi8EZZZNS0_28launch_masked_scatter_kernelERKNS_10TensorBaseES4_S4_S4_ENKUlvE_clEvENKUlvE9_clEvEUlN3c108BFloat16EblE_St5arrayIPcLm4EEEEviT0_T1_,(.L_x_27456 - _ZN2at6native29vectorized_elementwise_kernelILi8EZZZNS0_28launch_masked_scatter_kernelERKNS_10TensorBaseES4_S4_S4_ENKUlvE_clEvENKUlvE9_clEvEUlN3c108BFloat16EblE_St5arrayIPcLm4EEEEviT0_T1_)
        .other          _ZN2at6native29vectorized_elementwise_kernelILi8EZZZNS0_28launch_masked_scatter_kernelERKNS_10TensorBaseES4_S4_S4_ENKUlvE_clEvENKUlvE9_clEvEUlN3c108BFloat16EblE_St5arrayIPcLm4EEEEviT0_T1_,@"STO_CUDA_ENTRY STV_DEFAULT"
_ZN2at6native29vectorized_elementwise_kernelILi8EZZZNS0_28launch_masked_scatter_kernelERKNS_10TensorBaseES4_S4_S4_ENKUlvE_clEvENKUlvE9_clEvEUlN3c108BFloat16EblE_St5arrayIPcLm4EEEEviT0_T1_:
.text._ZN2at6native29vectorized_elementwise_kernelILi8EZZZNS0_28launch_masked_scatter_kernelERKNS_10TensorBaseES4_S4_S4_ENKUlvE_clEvENKUlvE9_clEvEUlN3c108BFloat16EblE_St5arrayIPcLm4EEEEviT0_T1_:
[----:B------:R-:W-:Y:S02]  /*0000*/  MOV R1, c[0x0][0x28] ;  /* 0x00000a0000017a02 */ /* 0x000fe40000000f00 */
[----:B------:R-:W-:Y:S05]  /*0010*/  EXIT ;  /* 0x000000000000794d */ /* 0x000fea0003800000 */
.L_x_2233:
        /* <DEDUP_REMOVED lines=14> */
.L_x_27456:


//--------------------- .text._ZN2at6native18elementwise_kernelILi128ELi4EZNS0_15gpu_kernel_implIZZZNS0_28launch_masked_scatter_kernelERKNS_10TensorBaseES5_S5_S5_ENKUlvE_clEvENKUlvE8_clEvEUlbblE_EEvRNS_18TensorIteratorBaseERKT_EUliE_EEviT1_ --------------------------
	.section	.text._ZN2at6native18elementwise_kernelILi128ELi4EZNS0_15gpu_kernel_implIZZZNS0_28launch_masked_scatter_kernelERKNS_10TensorBaseES5_S5_S5_ENKUlvE_clEvENKUlvE8_clEvEUlbblE_EEvRNS_18TensorIteratorBaseERKT_EUliE_EEviT1_,"ax",@progbits
	.sectioninfo	@"SHI_REGISTERS=28"
	.align	128
        .global         _ZN2at6native18elementwise_kernelILi128ELi4EZNS0_15gpu_kernel_implIZZZNS0_28launch_masked_scatter_kernelERKNS_10TensorBaseES5_S5_S5_ENKUlvE_clEvENKUlvE8_clEvEUlbblE_EEvRNS_18TensorIteratorBaseERKT_EUliE_EEviT1_
        .type           _ZN2at6native18elementwise_kernelILi128ELi4EZNS0_15gpu_kernel_implIZZZNS0_28launch_masked_scatter_kernelERKNS_10TensorBaseES5_S5_S5_ENKUlvE_clEvENKUlvE8_clEvEUlbblE_EEvRNS_18TensorIteratorBaseERKT_EUliE_EEviT1_,@function
        .size           _ZN2at6native18elementwise_kernelILi128ELi4EZNS0_15gpu_kernel_implIZZZNS0_28launch_masked_scatter_kernelERKNS_10TensorBaseES5_S5_S5_ENKUlvE_clEvENKUlvE8_clEvEUlbblE_EEvRNS_18TensorIteratorBaseERKT_EUliE_EEviT1_,(.L_x_27457 - _ZN2at6native18elementwise_kernelILi128ELi4EZNS0_15gpu_kernel_implIZZZNS0_28launch_masked_scatter_kernelERKNS_10TensorBaseES5_S5_S5_ENKUlvE_clEvENKUlvE8_clEvEUlbblE_EEvRNS_18TensorIteratorBaseERKT_EUliE_EEviT1_)
        .other          _ZN2at6native18elementwise_kernelILi128ELi4EZNS0_15gpu_kernel_implIZZZNS0_28launch_masked_scatter_kernelERKNS_10TensorBaseES5_S5_S5_ENKUlvE_clEvENKUlvE8_clEvEUlbblE_EEvRNS_18TensorIteratorBaseERKT_EUliE_EEviT1_,@"STO_CUDA_ENTRY STV_DEFAULT"
_ZN2at6native18elementwise_kernelILi128ELi4EZNS0_15gpu_kernel_implIZZZNS0_28launch_masked_scatter_kernelERKNS_10TensorBaseES5_S5_S5_ENKUlvE_clEvENKUlvE8_clEvEUlbblE_EEvRNS_18TensorIteratorBaseERKT_EUliE_EEviT1_:
.text._ZN2at6native18elementwise_kernelILi128ELi4EZNS0_15gpu_kernel_implIZZZNS0_28launch_masked_scatter_kernelERKNS_10TensorBaseES5_S5_S5_ENKUlvE_clEvENKUlvE8_clEvEUlbblE_EEvRNS_18TensorIteratorBaseERKT_EUliE_EEviT1_:
        /* <DEDUP_REMOVED lines=289> */
.L_x_2236:
        /* <DEDUP_REMOVED lines=20> */
.L_x_2240:
[----:B------:R-:W2:Y:S02]  /*1350*/  LDG.E.U8 R2, [R2.64] ;  /* 0x0000002402027981 */ /* 0x000ea4000c1e1100 */
[----:B--2---:R-:W-:-:S04]  /*1360*/  ISETP.NE.AND P0, PT, R2, RZ, PT ;  /* 0x000000ff0200720c */ /* 0x004fc80003f05270 */
[----:B------:R-:W-:Y:S01]  /*1370*/  P2R R22, PR, RZ, 0x1 ;  /* 0x00000001ff167803 */ /* 0x000fe20000000000 */
[----:B------:R-:W-:Y:S05]  /*1380*/  BRA `(.L_x_2242) ;  /* 0x00000f4000007947 */ /* 0x000fea0003800000 */
.L_x_2239:
        /* <DEDUP_REMOVED lines=11> */
.L_x_2244:
[----:B------:R-:W2:Y:S02]  /*1440*/  LDG.E R2, [R2.64] ;  /* 0x0000002402027981 */ /* 0x000ea4000c1e1900 */
[----:B--2---:R-:W-:-:S04]  /*1450*/  ISETP.NE.AND P0, PT, R2, RZ, PT ;  /* 0x000000ff0200720c */ /* 0x004fc80003f05270 */
[----:B------:R-:W-:Y:S01]  /*1460*/  P2R R22, PR, RZ, 0x1 ;  /* 0x00000001ff167803 */ /* 0x000fe20000000000 */
[----:B------:R-:W-:Y:S05]  /*1470*/  BRA `(.L_x_2242) ;  /* 0x00000e5000007947 */ /* 0x000fea0003800000 */
.L_x_2243:
[----:B------:R-:W2:Y:S02]  /*1480*/  LDG.E.U16 R2, [R2.64] ;  /* 0x0000002402027981 */ /* 0x000ea4000c1e1500 */
[----:B--2---:R-:W-:-:S04]  /*1490*/  ISETP.NE.AND P0, PT, R2, RZ, PT ;  /* 0x000000ff0200720c */ /* 0x004fc80003f05270 */
[----:B------:R-:W-:Y:S01]  /*14a0*/  P2R R22, PR, RZ, 0x1 ;  /* 0x00000001ff167803 */ /* 0x000fe20000000000 */
[----:B------:R-:W-:Y:S05]  /*14b0*/  BRA `(.L_x_2242) ;  /* 0x00000e1000007947 */ /* 0x000fea0003800000 */
.L_x_2238:
        /* <DEDUP_REMOVED lines=10> */
.L_x_2246:
[----:B------:R-:W2:Y:S02]  /*1560*/  LDG.E.U16 R0, [R2.64] ;  /* 0x0000002402007981 */ /* 0x000ea4000c1e1500 */
[----:B--2---:R-:W-:-:S05]  /*1570*/  HADD2.F32 R0, -RZ, R0.H0_H0 ;  /* 0x20000000ff007230 */ /* 0x004fca0000004100 */
[----:B------:R-:W-:-:S04]  /*1580*/  FSETP.NEU.FTZ.AND P0, PT, R0, RZ, PT ;  /* 0x000000ff0000720b */ /* 0x000fc80003f1d000 */
[----:B------:R-:W-:Y:S01]  /*1590*/  P2R R22, PR, RZ, 0x1 ;  /* 0x00000001ff167803 */ /* 0x000fe20000000000 */
[----:B------:R-:W-:Y:S05]  /*15a0*/  BRA `(.L_x_2242) ;  /* 0x00000d2000007947 */ /* 0x000fea0003800000 */
.L_x_2245:
        /* <DEDUP_REMOVED lines=12> */
.L_x_2248:
        /* <DEDUP_REMOVED lines=11> */
.L_x_2247:
[----:B------:R-:W2:Y:S02]  /*1720*/  LDG.E.64 R2, [R2.64] ;  /* 0x0000002402027981 */ /* 0x000ea4000c1e1b00 */
[----:B--2---:R-:W0:-:S06]  /*1730*/  DSETP.NEU.AND P0, PT, R2, RZ, PT ;  /* 0x000000ff0200722a */ /* 0x004e0c0003f0d000 */
[----:B0-----:R-:W-:Y:S01]  /*1740*/  P2R R22, PR, RZ, 0x1 ;  /* 0x00000001ff167803 */ /* 0x001fe20000000000 */
[----:B------:R-:W-:Y:S05]  /*1750*/  BRA `(.L_x_2242) ;  /* 0x00000b7000007947 */ /* 0x000fea0003800000 */
.L_x_2237:
        /* <DEDUP_REMOVED lines=12> */
.L_x_2251:
[----:B------:R-:W2:Y:S02]  /*1820*/  LDG.E.128 R4, [R2.64] ;  /* 0x0000002402047981 */ /* 0x000ea4000c1e1d00 */
[----:B--2---:R-:W0:-:S06]  /*1830*/  DSETP.NEU.AND P0, PT, R6, RZ, PT ;  /* 0x000000ff0600722a */ /* 0x004e0c0003f0d000 */
[----:B0-----:R-:W0:-:S06]  /*1840*/  DSETP.NEU.OR P0, PT, R4, RZ, P0 ;  /* 0x000000ff0400722a */ /* 0x001e0c000070d400 */
[----:B0-----:R-:W-:Y:S01]  /*1850*/  P2R R22, PR, RZ, 0x1 ;  /* 0x00000001ff167803 */ /* 0x001fe20000000000 */
[----:B------:R-:W-:Y:S05]  /*1860*/  BRA `(.L_x_2242) ;  /* 0x00000a6000007947 */ /* 0x000fea0003800000 */
.L_x_2250:
        /* <DEDUP_REMOVED lines=28> */
.L_x_2253:
        /* <DEDUP_REMOVED lines=15> */
.L_x_2252:
[----:B------:R-:W2:Y:S02]  /*1b20*/  LDG.E.U16 R0, [R2.64] ;  /* 0x0000002402007981 */ /* 0x000ea4000c1e1500 */
[----:B--2---:R-:W-:-:S04]  /*1b30*/  PRMT R0, RZ, 0x5410, R0 ;  /* 0x00005410ff007816 */ /* 0x004fc80000000000 */
[----:B------:R-:W-:-:S04]  /*1b40*/  FSETP.NEU.FTZ.AND P0, PT, R0, RZ, PT ;  /* 0x000000ff0000720b */ /* 0x000fc80003f1d000 */
[----:B------:R-:W-:Y:S01]  /*1b50*/  P2R R22, PR, RZ, 0x1 ;  /* 0x00000001ff167803 */ /* 0x000fe20000000000 */
[----:B------:R-:W-:Y:S05]  /*1b60*/  BRA `(.L_x_2242) ;  /* 0x0000076000007947 */ /* 0x000fea0003800000 */
.L_x_2249:
        /* <DEDUP_REMOVED lines=12> */
.L_x_2256:
        /* <DEDUP_REMOVED lines=21> */
.L_x_2260:
[----:B------:R-:W-:Y:S05]  /*1d80*/  BSYNC B1 ;  /* 0x0000000000017941 */ /* 0x000fea0003800000 */
.L_x_2259:
[----:B------:R-:W-:Y:S01]  /*1d90*/  LEA R3, R0, 0x3b800000, 0x17 ;  /* 0x3b80000000037811 */ /* 0x000fe200078eb8ff */
[----:B------:R-:W-:-:S05]  /*1da0*/  IMAD.SHL.U32 R0, R2, 0x100000, RZ ;  /* 0x0010000002007824 */ /* 0x000fca00078e00ff */
[----:B------:R-:W-:Y:S02]  /*1db0*/  LOP3.LUT R0, R3, R0, R4, 0xfe, !PT ;  /* 0x0000000003007212 */ /* 0x000fe400078efe04 */
.L_x_2258:
[----:B------:R-:W-:Y:S05]  /*1dc0*/  BSYNC B0 ;  /* 0x0000000000007941 */ /* 0x000fea0003800000 */
.L_x_2257:
[----:B------:R-:W-:-:S04]  /*1dd0*/  FSETP.NEU.FTZ.AND P0, PT, R0, RZ, PT ;  /* 0x000000ff0000720b */ /* 0x000fc80003f1d000 */
[----:B------:R-:W-:Y:S01]  /*1de0*/  P2R R22, PR, RZ, 0x1 ;  /* 0x00000001ff167803 */ /* 0x000fe20000000000 */
[----:B------:R-:W-:Y:S05]  /*1df0*/  BRA `(.L_x_2242) ;  /* 0x000004d000007947 */ /* 0x000fea0003800000 */
.L_x_2255:
        /* <DEDUP_REMOVED lines=21> */
.L_x_2264:
[----:B------:R-:W-:Y:S05]  /*1f50*/  BSYNC B1 ;  /* 0x0000000000017941 */ /* 0x000fea0003800000 */
.L_x_2263:
[----:B------:R-:W-:Y:S01]  /*1f60*/  LEA R3, R0, 0x37800000, 0x17 ;  /* 0x3780000000037811 */ /* 0x000fe200078eb8ff */
[----:B------:R-:W-:-:S05]  /*1f70*/  IMAD.SHL.U32 R0, R2, 0x200000, RZ ;  /* 0x0020000002007824 */ /* 0x000fca00078e00ff */
[----:B------:R-:W-:Y:S02]  /*1f80*/  LOP3.LUT R0, R3, R0, R4, 0xfe, !PT ;  /* 0x0000000003007212 */ /* 0x000fe400078efe04 */
.L_x_2262:
[----:B------:R-:W-:Y:S05]  /*1f90*/  BSYNC B0 ;  /* 0x0000000000007941 */ /* 0x000fea0003800000 */
.L_x_2261:
[----:B------:R-:W-:-:S04]  /*1fa0*/  FSETP.NEU.FTZ.AND P0, PT, R0, RZ, PT ;  /* 0x000000ff0000720b */ /* 0x000fc80003f1d000 */
[----:B------:R-:W-:Y:S01]  /*1fb0*/  P2R R22, PR, RZ, 0x1 ;  /* 0x00000001ff167803 */ /* 0x000fe20000000000 */
[----:B------:R-:W-:Y:S05]  /*1fc0*/  BRA `(.L_x_2242) ;  /* 0x0000030000007947 */ /* 0x000fea0003800000 */
.L_x_2254:
        /* <DEDUP_REMOVED lines=14> */
.L_x_2268:
[----:B------:R-:W-:Y:S05]  /*20b0*/  BSYNC B0 ;  /* 0x0000000000007941 */ /* 0x000fea0003800000 */
.L_x_2267:
[----:B------:R-:W-:-:S04]  /*20c0*/  FSETP.NEU.FTZ.AND P0, PT, R0, RZ, PT ;  /* 0x000000ff0000720b */ /* 0x000fc80003f1d000 */
[----:B------:R-:W-:Y:S01]  /*20d0*/  P2R R22, PR, RZ, 0x1 ;  /* 0x00000001ff167803 */ /* 0x000fe20000000000 */
[----:B------:R-:W-:Y:S05]  /*20e0*/  BRA `(.L_x_2242) ;  /* 0x000001e000007947 */ /* 0x000fea0003800000 */
.L_x_2241:
        /* <DEDUP_REMOVED lines=19> */
[----:B------:R-:W-:-:S04]  /*2220*/  PLOP3.LUT P0, PT, PT, PT, PT, 0x8, 0x0 ;  /* 0x000000000000781c */ /* 0x000fc80003f0e170 */
[----:B------:R-:W-:Y:S01]  /*2230*/  P2R R22, PR, RZ, 0x1 ;  /* 0x00000001ff167803 */ /* 0x000fe20000000000 */
[----:B------:R-:W-:Y:S05]  /*2240*/  BRA `(.L_x_2242) ;  /* 0x0000008000007947 */ /* 0x000fea0003800000 */
.L_x_2266:
[----:B------:R-:W2:Y:S02]  /*2250*/  LDG.E.64 R2, [R2.64] ;  /* 0x0000002402027981 */ /* 0x000ea4000c1e1b00 */
[----:B--2---:R-:W-:-:S04]  /*2260*/  ISETP.NE.U32.AND P0, PT, R2, RZ, PT ;  /* 0x000000ff0200720c */ /* 0x004fc80003f05070 */
[----:B------:R-:W-:-:S04]  /*2270*/  ISETP.NE.AND.EX P0, PT, R3, RZ, PT, P0 ;  /* 0x000000ff0300720c */ /* 0x000fc80003f05300 */
[----:B------:R-:W-:Y:S01]  /*2280*/  P2R R22, PR, RZ, 0x1 ;  /* 0x00000001ff167803 */ /* 0x000fe20000000000 */
[----:B------:R-:W-:Y:S05]  /*2290*/  BRA `(.L_x_2242) ;  /* 0x0000003000007947 */ /* 0x000fea0003800000 */
.L_x_2265:
[----:B------:R-:W2:Y:S02]  /*22a0*/  LDG.E R2, [R2.64] ;  /* 0x0000002402027981 */ /* 0x000ea4000c1e1900 */
[----:B--2---:R-:W-:-:S04]  /*22b0*/  ISETP.NE.AND P0, PT, R2, RZ, PT ;  /* 0x000000ff0200720c */ /* 0x004fc80003f05270 */
[----:B------:R-:W-:Y:S02]  /*22c0*/  P2R R22, PR, RZ, 0x1 ;  /* 0x00000001ff167803 */ /* 0x000fe40000000000 */
.L_x_2242:
        /* <DEDUP_REMOVED lines=18> */
.L_x_2272:
[----:B------:R-:W2:Y:S02]  /*23f0*/  LDG.E.U8 R2, [R2.64] ;  /* 0x0000002402027981 */ /* 0x000ea4000c1e1100 */
[----:B--2---:R-:W-:-:S04]  /*2400*/  ISETP.NE.AND P0, PT, R2, RZ, PT ;  /* 0x000000ff0200720c */ /* 0x004fc80003f05270 */
[----:B------:R-:W-:Y:S01]  /*2410*/  P2R R24, PR, RZ, 0x1 ;  /* 0x00000001ff187803 */ /* 0x000fe20000000000 */
[----:B------:R-:W-:Y:S05]  /*2420*/  BRA `(.L_x_2274) ;  /* 0x00000f4000007947 */ /* 0x000fea0003800000 */
.L_x_2271:
        /* <DEDUP_REMOVED lines=11> */
.L_x_2276:
[----:B------:R-:W2:Y:S02]  /*24e0*/  LDG.E R2, [R2.64] ;  /* 0x0000002402027981 */ /* 0x000ea4000c1e1900 */
[----:B--2---:R-:W-:-:S04]  /*24f0*/  ISETP.NE.AND P0, PT, R2, RZ, PT ;  /* 0x000000ff0200720c */ /* 0x004fc80003f05270 */
[----:B------:R-:W-:Y:S01]  /*2500*/  P2R R24, PR, RZ, 0x1 ;  /* 0x00000001ff187803 */ /* 0x000fe20000000000 */
[----:B------:R-:W-:Y:S05]  /*2510*/  BRA `(.L_x_2274) ;  /* 0x00000e5000007947 */ /* 0x000fea0003800000 */
.L_x_2275:
[----:B------:R-:W2:Y:S02]  /*2520*/  LDG.E.U16 R2, [R2.64] ;  /* 0x0000002402027981 */ /* 0x000ea4000c1e1500 */
[----:B--2---:R-:W-:-:S04]  /*2530*/  ISETP.NE.AND P0, PT, R2, RZ, PT ;  /* 0x000000ff0200720c */ /* 0x004fc80003f05270 */
[----:B------:R-:W-:Y:S01]  /*2540*/  P2R R24, PR, RZ, 0x1 ;  /* 0x00000001ff187803 */ /* 0x000fe20000000000 */
[----:B------:R-:W-:Y:S05]  /*2550*/  BRA `(.L_x_2274) ;  /* 0x00000e1000007947 */ /* 0x000fea0003800000 */
.L_x_2270:
        /* <DEDUP_REMOVED lines=10> */
.L_x_2278:
[----:B------:R-:W2:Y:S02]  /*2600*/  LDG.E.U16 R0, [R2.64] ;  /* 0x0000002402007981 */ /* 0x000ea4000c1e1500 */
[----:B--2---:R-:W-:-:S05]  /*2610*/  HADD2.F32 R0, -RZ, R0.H0_H0 ;  /* 0x20000000ff007230 */ /* 0x004fca0000004100 */
[----:B------:R-:W-:-:S04]  /*2620*/  FSETP.NEU.FTZ.AND P0, PT, R0, RZ, PT ;  /* 0x000000ff0000720b */ /* 0x000fc80003f1d000 */
[----:B------:R-:W-:Y:S01]  /*2630*/  P2R R24, PR, RZ, 0x1 ;  /* 0x00000001ff187803 */ /* 0x000fe20000000000 */
[----:B------:R-:W-:Y:S05]  /*2640*/  BRA `(.L_x_2274) ;  /* 0x00000d2000007947 */ /* 0x000fea0003800000 */
.L_x_2277:
        /* <DEDUP_REMOVED lines=12> */
.L_x_2280:
        /* <DEDUP_REMOVED lines=11> */
.L_x_2279:
[----:B------:R-:W2:Y:S02]  /*27c0*/  LDG.E.64 R2, [R2.64] ;  /* 0x0000002402027981 */ /* 0x000ea4000c1e1b00 */
[----:B--2---:R-:W0:-:S06]  /*27d0*/  DSETP.NEU.AND P0, PT, R2, RZ, PT ;  /* 0x000000ff0200722a */ /* 0x004e0c0003f0d000 */
[----:B0-----:R-:W-:Y:S01]  /*27e0*/  P2R R24, PR, RZ, 0x1 ;  /* 0x00000001ff187803 */ /* 0x001fe20000000000 */
[----:B------:R-:W-:Y:S05]  /*27f0*/  BRA `(.L_x_2274) ;  /* 0x00000b7000007947 */ /* 0x000fea0003800000 */
.L_x_2269:
        /* <DEDUP_REMOVED lines=12> */
.L_x_2283:
[----:B------:R-:W2:Y:S02]  /*28c0*/  LDG.E.128 R4, [R2.64] ;  /* 0x0000002402047981 */ /* 0x000ea4000c1e1d00 */
[----:B--2---:R-:W0:-:S06]  /*28d0*/  DSETP.NEU.AND P0, PT, R6, RZ, PT ;  /* 0x000000ff0600722a */ /* 0x004e0c0003f0d000 */
[----:B0-----:R-:W0:-:S06]  /*28e0*/  DSETP.NEU.OR P0, PT, R4, RZ, P0 ;  /* 0x000000ff0400722a */ /* 0x001e0c000070d400 */
[----:B0-----:R-:W-:Y:S01]  /*28f0*/  P2R R24, PR, RZ, 0x1 ;  /* 0x00000001ff187803 */ /* 0x001fe20000000000 */
[----:B------:R-:W-:Y:S05]  /*2900*/  BRA `(.L_x_2274) ;  /* 0x00000a6000007947 */ /* 0x000fea0003800000 */
.L_x_2282:
        /* <DEDUP_REMOVED lines=28> */
.L_x_2285:
        /* <DEDUP_REMOVED lines=15> */
.L_x_2284:
[----:B------:R-:W2:Y:S02]  /*2bc0*/  LDG.E.U16 R0, [R2.64] ;  /* 0x0000002402007981 */ /* 0x000ea4000c1e1500 */
[----:B--2---:R-:W-:-:S04]  /*2bd0*/  PRMT R0, RZ, 0x5410, R0 ;  /* 0x00005410ff007816 */ /* 0x004fc80000000000 */
[----:B------:R-:W-:-:S04]  /*2be0*/  FSETP.NEU.FTZ.AND P0, PT, R0, RZ, PT ;  /* 0x000000ff0000720b */ /* 0x000fc80003f1d000 */
[----:B------:R-:W-:Y:S01]  /*2bf0*/  P2R R24, PR, RZ, 0x1 ;  /* 0x00000001ff187803 */ /* 0x000fe20000000000 */
[----:B------:R-:W-:Y:S05]  /*2c00*/  BRA `(.L_x_2274) ;  /* 0x0000076000007947 */ /* 0x000fea0003800000 */
.L_x_2281:
        /* <DEDUP_REMOVED lines=12> */
.L_x_2288:
        /* <DEDUP_REMOVED lines=21> */
.L_x_2292:
[----:B------:R-:W-:Y:S05]  /*2e20*/  BSYNC B1 ;  /* 0x0000000000017941 */ /* 0x000fea0003800000 */
.L_x_2291:
[----:B------:R-:W-:Y:S01]  /*2e30*/  LEA R3, R0, 0x3b800000, 0x17 ;  /* 0x3b80000000037811 */ /* 0x000fe200078eb8ff */
[----:B------:R-:W-:-:S05]  /*2e40*/  IMAD.SHL.U32 R0, R2, 0x100000, RZ ;  /* 0x0010000002007824 */ /* 0x000fca00078e00ff */
[----:B------:R-:W-:Y:S02]  /*2e50*/  LOP3.LUT R0, R3, R0, R4, 0xfe, !PT ;  /* 0x0000000003007212 */ /* 0x000fe400078efe04 */
.L_x_2290:
[----:B------:R-:W-:Y:S05]  /*2e60*/  BSYNC B0 ;  /* 0x0000000000007941 */ /* 0x000fea0003800000 */
.L_x_2289:
[----:B------:R-:W-:-:S04]  /*2e70*/  FSETP.NEU.FTZ.AND P0, PT, R0, RZ, PT ;  /* 0x000000ff0000720b */ /* 0x000fc80003f1d000 */
[----:B------:R-:W-:Y:S01]  /*2e80*/  P2R R24, PR, RZ, 0x1 ;  /* 0x00000001ff187803 */ /* 0x000fe20000000000 */
[----:B------:R-:W-:Y:S05]  /*2e90*/  BRA `(.L_x_2274) ;  /* 0x000004d000007947 */ /* 0x000fea0003800000 */
.L_x_2287:
        /* <DEDUP_REMOVED lines=21> */
.L_x_2296:
[----:B------:R-:W-:Y:S05]  /*2ff0*/  BSYNC B1 ;  /* 0x0000000000017941 */ /* 0x000fea0003800000 */
.L_x_2295:
[----:B------:R-:W-:Y:S01]  /*3000*/  LEA R3, R0, 0x37800000, 0x17 ;  /* 0x3780000000037811 */ /* 0x000fe200078eb8ff */
[----:B------:R-:W-:-:S05]  /*3010*/  IMAD.SHL.U32 R0, R2, 0x200000, RZ ;  /* 0x0020000002007824 */ /* 0x000fca00078e00ff */
[----:B------:R-:W-:Y:S02]  /*3020*/  LOP3.LUT R0, R3, R0, R4, 0xfe, !PT ;  /* 0x0000000003007212 */ /* 0x000fe400078efe04 */
.L_x_2294:
[----:B------:R-:W-:Y:S05]  /*3030*/  BSYNC B0 ;  /* 0x0000000000007941 */ /* 0x000fea0003800000 */
.L_x_2293:
[----:B------:R-:W-:-:S04]  /*3040*/  FSETP.NEU.FTZ.AND P0, PT, R0, RZ, PT ;  /* 0x000000ff0000720b */ /* 0x000fc80003f1d000 */
[----:B------:R-:W-:Y:S01]  /*3050*/  P2R R24, PR, RZ, 0x1 ;  /* 0x00000001ff187803 */ /* 0x000fe20000000000 */
[----:B------:R-:W-:Y:S05]  /*3060*/  BRA `(.L_x_2274) ;  /* 0x0000030000007947 */ /* 0x000fea0003800000 */
.L_x_2286:
        /* <DEDUP_REMOVED lines=14> */
.L_x_2300:
[----:B------:R-:W-:Y:S05]  /*3150*/  BSYNC B0 ;  /* 0x0000000000007941 */ /* 0x000fea0003800000 */
.L_x_2299:
[----:B------:R-:W-:-:S04]  /*3160*/  FSETP.NEU.FTZ.AND P0, PT, R0, RZ, PT ;  /* 0x000000ff0000720b */ /* 0x000fc80003f1d000 */
[----:B------:R-:W-:Y:S01]  /*3170*/  P2R R24, PR, RZ, 0x1 ;  /* 0x00000001ff187803 */ /* 0x000fe20000000000 */
[----:B------:R-:W-:Y:S05]  /*3180*/  BRA `(.L_x_2274) ;  /* 0x000001e000007947 */ /* 0x000fea0003800000 */
.L_x_2273:
        /* <DEDUP_REMOVED lines=22> */
.L_x_2298:
[----:B------:R-:W2:Y:S02]  /*32f0*/  LDG.E.64 R2, [R2.64] ;  /* 0x0000002402027981 */ /* 0x000ea4000c1e1b00 */
[----:B--2---:R-:W-:-:S04]  /*3300*/  ISETP.NE.U32.AND P0, PT, R2, RZ, PT ;  /* 0x000000ff0200720c */ /* 0x004fc80003f05070 */
[----:B------:R-:W-:-:S04]  /*3310*/  ISETP.NE.AND.EX P0, PT, R3, RZ, PT, P0 ;  /* 0x000000ff0300720c */ /* 0x000fc80003f05300 */
[----:B------:R-:W-:Y:S01]  /*3320*/  P2R R24, PR, RZ, 0x1 ;  /* 0x00000001ff187803 */ /* 0x000fe20000000000 */
[----:B------:R-:W-:Y:S05]  /*3330*/  BRA `(.L_x_2274) ;  /* 0x0000003000007947 */ /* 0x000fea0003800000 */
.L_x_2297:
[----:B------:R-:W2:Y:S02]  /*3340*/  LDG.E R2, [R2.64] ;  /* 0x0000002402027981 */ /* 0x000ea4000c1e1900 */
[----:B--2---:R-:W-:-:S04]  /*3350*/  ISETP.NE.AND P0, PT, R2, RZ, PT ;  /* 0x000000ff0200720c */ /* 0x004fc80003f05270 */
[----:B------:R-:W-:Y:S02]  /*3360*/  P2R R24, PR, RZ, 0x1 ;  /* 0x00000001ff187803 */ /* 0x000fe40000000000 */
.L_x_2274:
        /* <DEDUP_REMOVED lines=17> */
.L_x_2304:
[----:B------:R0:W5:Y:S01]  /*3480*/  LDG.E.U8 R2, [R4.64] ;  /* 0x0000002404027981 */ /* 0x000162000c1e1100 */
[----:B------:R-:W-:Y:S01]  /*3490*/  IMAD.MOV.U32 R3, RZ, RZ, RZ ;  /* 0x000000ffff037224 */ /* 0x000fe200078e00ff */
[----:B------:R-:W-:Y:S05]  /*34a0*/  BRA `(.L_x_2306) ;  /* 0x00000d5000007947 */ /* 0x000fea0003800000 */
.L_x_2303:
        /* <DEDUP_REMOVED lines=8> */
.L_x_2308:
[----:B------:R-:W2:Y:S02]  /*3530*/  LDG.E R2, [R4.64] ;  /* 0x0000002404027981 */ /* 0x000ea4000c1e1900 */
[----:B--2---:R-:W-:Y:S01]  /*3540*/  SHF.R.S32.HI R3, RZ, 0x1f, R2 ;  /* 0x0000001fff037819 */ /* 0x004fe20000011402 */
[----:B------:R-:W-:Y:S05]  /*3550*/  BRA `(.L_x_2306) ;  /* 0x00000ca000007947 */ /* 0x000fea0003800000 */
.L_x_2307:
[----:B------:R-:W2:Y:S02]  /*3560*/  LDG.E.S16 R2, [R4.64] ;  /* 0x0000002404027981 */ /* 0x000ea4000c1e1700 */
[----:B--2---:R-:W-:Y:S01]  /*3570*/  SHF.R.S32.HI R3, RZ, 0x1f, R2 ;  /* 0x0000001fff037819 */ /* 0x004fe20000011402 */
[----:B------:R-:W-:Y:S05]  /*3580*/  BRA `(.L_x_2306) ;  /* 0x00000c7000007947 */ /* 0x000fea0003800000 */
.L_x_2302:
        /* <DEDUP_REMOVED lines=9> */
.L_x_2310:
[----:B------:R-:W2:Y:S02]  /*3620*/  LDG.E.U16 R4, [R4.64] ;  /* 0x0000002404047981 */ /* 0x000ea4000c1e1500 */
[----:B--2---:R-:W-:-:S06]  /*3630*/  HADD2.F32 R2, -RZ, R4.H0_H0 ;  /* 0x20000004ff027230 */ /* 0x004fcc0000004100 */
[----:B------:R-:W0:Y:S01]  /*3640*/  F2I.S64.TRUNC R2, R2 ;  /* 0x0000000200027311 */ /* 0x000e22000020d900 */
[----:B------:R-:W-:Y:S05]  /*3650*/  BRA `(.L_x_2306) ;  /* 0x00000ba000007947 */ /* 0x000fea0003800000 */
.L_x_2309:
        /* <DEDUP_REMOVED lines=9> */
.L_x_2312:
[----:B------:R-:W2:Y:S02]  /*36f0*/  LDG.E.U16 R4, [R4.64] ;  /* 0x0000002404047981 */ /* 0x000ea4000c1e1500 */
[----:B--2---:R-:W-:-:S06]  /*3700*/  HADD2.F32 R2, -RZ, R4.H0_H0 ;  /* 0x20000004ff027230 */ /* 0x004fcc0000004100 */
[----:B------:R-:W0:Y:S01]  /*3710*/  F2I.S64.TRUNC R2, R2 ;  /* 0x0000000200027311 */ /* 0x000e22000020d900 */
[----:B------:R-:W-:Y:S05]  /*3720*/  BRA `(.L_x_2306) ;  /* 0x00000ad000007947 */ /* 0x000fea0003800000 */
.L_x_2311:
[----:B------:R-:W2:Y:S02]  /*3730*/  LDG.E.64 R2, [R4.64] ;  /* 0x0000002404027981 */ /* 0x000ea4000c1e1b00 */
[----:B--2---:R-:W0:Y:S01]  /*3740*/  F2I.S64.F64.TRUNC R2, R2 ;  /* 0x0000000200027311 */ /* 0x004e22000030d900 */
[----:B------:R-:W-:Y:S05]  /*3750*/  BRA `(.L_x_2306) ;  /* 0x00000aa000007947 */ /* 0x000fea0003800000 */
.L_x_2301:
        /* <DEDUP_REMOVED lines=13> */
.L_x_2315:
[----:B------:R-:W2:Y:S02]  /*3830*/  LDG.E.64 R2, [R4.64] ;  /* 0x0000002404027981 */ /* 0x000ea4000c1e1b00 */
[----:B--2---:R-:W0:Y:S01]  /*3840*/  F2I.S64.F64.TRUNC R2, R2 ;  /* 0x0000000200027311 */ /* 0x004e22000030d900 */
[----:B------:R-:W-:Y:S05]  /*3850*/  BRA `(.L_x_2306) ;  /* 0x000009a000007947 */ /* 0x000fea0003800000 */
.L_x_2314:
        /* <DEDUP_REMOVED lines=27> */
.L_x_2317:
        /* <DEDUP_REMOVED lines=14> */
.L_x_2316:
[----:B------:R-:W2:Y:S02]  /*3af0*/  LDG.E.U16 R2, [R4.64] ;  /* 0x0000002404027981 */ /* 0x000ea4000c1e1500 */
[----:B--2---:R-:W-:-:S06]  /*3b00*/  PRMT R2, RZ, 0x5410, R2 ;  /* 0x00005410ff027816 */ /* 0x004fcc0000000002 */
[----:B------:R-:W0:Y:S01]  /*3b10*/  F2I.S64.TRUNC R2, R2 ;  /* 0x0000000200027311 */ /* 0x000e22000020d900 */
[----:B------:R-:W-:Y:S05]  /*3b20*/  BRA `(.L_x_2306) ;  /* 0x000006d000007947 */ /* 0x000fea0003800000 */
.L_x_2313:
        /* <DEDUP_REMOVED lines=11> */
.L_x_2320:
        /* <DEDUP_REMOVED lines=21> */
.L_x_2324:
[----:B------:R-:W-:Y:S05]  /*3d30*/  BSYNC B1 ;  /* 0x0000000000017941 */ /* 0x000fea0003800000 */
.L_x_2323:
[----:B------:R-:W-:Y:S01]  /*3d40*/  IMAD.SHL.U32 R2, R2, 0x100000, RZ ;  /* 0x0010000002027824 */ /* 0x000fe200078e00ff */
[----:B------:R-:W-:-:S04]  /*3d50*/  LEA R3, R0, 0x3b800000, 0x17 ;  /* 0x3b80000000037811 */ /* 0x000fc800078eb8ff */
[----:B------:R-:W-:Y:S02]  /*3d60*/  LOP3.LUT R2, R3, R2, R4, 0xfe, !PT ;  /* 0x0000000203027212 */ /* 0x000fe400078efe04 */
.L_x_2322:
[----:B------:R-:W-:Y:S05]  /*3d70*/  BSYNC B0 ;  /* 0x0000000000007941 */ /* 0x000fea0003800000 */
.L_x_2321:
[----:B------:R-:W0:Y:S01]  /*3d80*/  F2I.S64.TRUNC R2, R2 ;  /* 0x0000000200027311 */ /* 0x000e22000020d900 */
[----:B------:R-:W-:Y:S05]  /*3d90*/  BRA `(.L_x_2306) ;  /* 0x0000046000007947 */ /* 0x000fea0003800000 */
.L_x_2319:
        /* <DEDUP_REMOVED lines=21> */
.L_x_2328:
[----:B------:R-:W-:Y:S05]  /*3ef0*/  BSYNC B1 ;  /* 0x0000000000017941 */ /* 0x000fea0003800000 */
.L_x_2327:
[----:B------:R-:W-:Y:S01]  /*3f00*/  IMAD.SHL.U32 R2, R2, 0x200000, RZ ;  /* 0x0020000002027824 */ /* 0x000fe200078e00ff */
[----:B------:R-:W-:-:S04]  /*3f10*/  LEA R3, R0, 0x37800000, 0x17 ;  /* 0x3780000000037811 */ /* 0x000fc800078eb8ff */
[----:B------:R-:W-:Y:S02]  /*3f20*/  LOP3.LUT R2, R3, R2, R4, 0xfe, !PT ;  /* 0x0000000203027212 */ /* 0x000fe400078efe04 */
.L_x_2326:
[----:B------:R-:W-:Y:S05]  /*3f30*/  BSYNC B0 ;  /* 0x0000000000007941 */ /* 0x000fea0003800000 */
.L_x_2325:
[----:B------:R-:W0:Y:S01]  /*3f40*/  F2I.S64.TRUNC R2, R2 ;  /* 0x0000000200027311 */ /* 0x000e22000020d900 */
[----:B------:R-:W-:Y:S05]  /*3f50*/  BRA `(.L_x_2306) ;  /* 0x000002a000007947 */ /* 0x000fea0003800000 */
.L_x_2318:
        /* <DEDUP_REMOVED lines=14> */
.L_x_2332:
[----:B------:R-:W-:Y:S05]  /*4040*/  BSYNC B0 ;  /* 0x0000000000007941 */ /* 0x000fea0003800000 */
.L_x_2331:
[----:B------:R-:W0:Y:S01]  /*4050*/  F2I.S64.TRUNC R2, R2 ;  /* 0x0000000200027311 */ /* 0x000e22000020d900 */
[----:B------:R-:W-:Y:S05]  /*4060*/  BRA `(.L_x_2306) ;  /* 0x0000019000007947 */ /* 0x000fea0003800000 */
.L_x_2305:
        /* <DEDUP_REMOVED lines=18> */
[----:B0-----:R-:W-:Y:S05]  /*4190*/  CALL.ABS.NOINC R2 ;  /* 0x0000000002007343 */ /* 0x001fea0003c00000 */
[----:B------:R-:W-:Y:S01]  /*41a0*/  CS2R R2, SRZ ;  /* 0x0000000000027805 */ /* 0x000fe2000001ff00 */
[----:B------:R-:W-:Y:S05]  /*41b0*/  BRA `(.L_x_2306) ;  /* 0x0000004000007947 */ /* 0x000fea0003800000 */
.L_x_2330:
[----:B------:R0:W5:Y:S01]  /*41c0*/  LDG.E.64 R2, [R4.64] ;  /* 0x0000002404027981 */ /* 0x000162000c1e1b00 */
[----:B------:R-:W-:Y:S05]  /*41d0*/  BRA `(.L_x_2306) ;  /* 0x0000002000007947 */ /* 0x000fea0003800000 */
.L_x_2329:
[----:B------:R0:W5:Y:S01]  /*41e0*/  LDG.E R2, [R4.64] ;  /* 0x0000002404027981 */ /* 0x000162000c1e1900 */
[----:B------:R-:W-:-:S03]  /*41f0*/  IMAD.MOV.U32 R3, RZ, RZ, RZ ;  /* 0x000000ffff037224 */ /* 0x000fc600078e00ff */
.L_x_2306:
[----:B------:R-:W1:Y:S01]  /*4200*/  LDC.U8 R6, c[0x0][0x458] ;  /* 0x00011600ff067b82 */ /* 0x000e620000000000 */
[----:B------:R-:W-:Y:S01]  /*4210*/  ISETP.NE.AND P1, PT, R24, RZ, PT ;  /* 0x000000ff1800720c */ /* 0x000fe20003f25270 */
[----:B------:R-:W-:Y:S01]  /*4220*/  BSSY B0, `(.L_x_2333) ;  /* 0x000000a000007945 */ /* 0x000fe20003800000 */
[----:B------:R-:W-:-:S04]  /*4230*/  ISETP.NE.AND P2, PT, R22, RZ, PT ;  /* 0x000000ff1600720c */ /* 0x000fc80003f45270 */
[----:B------:R-:W-:-:S04]  /*4240*/  SEL R0, RZ, 0x1, !P2 ;  /* 0x00000001ff007807 */ /* 0x000fc80005000000 */
[----:B0-----:R-:W-:Y:S02]  /*4250*/  PRMT R5, R0, 0x7610, R5 ;  /* 0x0000761000057816 */ /* 0x001fe40000000005 */
[----:B-1----:R-:W-:-:S04]  /*4260*/  PRMT R4, R6, 0x9910, RZ ;  /* 0x0000991006047816 */ /* 0x002fc800000000ff */
[----:B------:R-:W-:Y:S01]  /*4270*/  ISETP.GT.AND P0, PT, R4, 0x9, PT ;  /* 0x000000090400780c */ /* 0x000fe20003f04270 */
[----:B------:R-:W-:Y:S07]  /*4280*/  @!P1 BRA `(.L_x_2334) ;  /* 0x0000003000009947 */ /* 0x000fee0003800000 */
[----:B-----5:R-:W-:-:S04]  /*4290*/  IADD3 R2, P1, R2, c[0x0][0x448], RZ ;  /* 0x0001120002027a10 */ /* 0x020fc80007f3e0ff */
[----:B------:R-:W-:-:S05]  /*42a0*/  IADD3.X R3, R3, c[0x0][0x44c], RZ, P1, !PT ;  /* 0x0001130003037a10 */ /* 0x000fca0000ffe4ff */
[----:B------:R0:W5:Y:S04]  /*42b0*/  LDG.E.U8 R5, [R2.64] ;  /* 0x0000002402057981 */ /* 0x000168000c1e1100 */
.L_x_2334:
[----:B------:R-:W-:Y:S05]  /*42c0*/  BSYNC B0 ;  /* 0x0000000000007941 */ /* 0x000fea0003800000 */
.L_x_2333:
        /* <DEDUP_REMOVED lines=9> */
[----:B-----5:R1:W-:Y:S01]  /*4360*/  STG.E.U8 [R16.64], R5 ;  /* 0x0000000510007986 */ /* 0x0203e2000c101124 */
[----:B------:R-:W-:Y:S05]  /*4370*/  BRA `(.L_x_2340) ;  /* 0x00000eb000007947 */ /* 0x000fea0003800000 */
.L_x_2338:
[----:B-----5:R1:W-:Y:S01]  /*4380*/  STG.E.U8 [R16.64], R5 ;  /* 0x0000000510007986 */ /* 0x0203e2000c101124 */
[----:B------:R-:W-:Y:S05]  /*4390*/  BRA `(.L_x_2340) ;  /* 0x00000e9000007947 */ /* 0x000fea0003800000 */
.L_x_2337:
[----:B------:R-:W-:-:S13]  /*43a0*/  ISETP.NE.AND P0, PT, R4, 0x2, PT ;  /* 0x000000020400780c */ /* 0x000fda0003f05270 */
[----:B------:R-:W-:Y:S05]  /*43b0*/  @!P0 BRA `(.L_x_2341) ;  /* 0x000000e000008947 */ /* 0x000fea0003800000 */
[----:B------:R-:W-:-:S13]  /*43c0*/  ISETP.NE.AND P0, PT, R4, 0x3, PT ;  /* 0x000000030400780c */ /* 0x000fda0003f05270 */
[----:B------:R-:W-:Y:S05]  /*43d0*/  @!P0 BRA `(.L_x_2342) ;  /* 0x0000008000008947 */ /* 0x000fea0003800000 */
[----:B------:R-:W-:-:S13]  /*43e0*/  ISETP.NE.AND P0, PT, R4, 0x4, PT ;  /* 0x000000040400780c */ /* 0x000fda0003f05270 */
[----:B------:R-:W-:Y:S05]  /*43f0*/  @P0 BRA `(.L_x_2339) ;  /* 0x00000c6000000947 */ /* 0x000fea0003800000 */
[----:B-----5:R-:W-:-:S04]  /*4400*/  LOP3.LUT R5, R5, 0xffff, RZ, 0xc0, !PT ;  /* 0x0000ffff05057812 */ /* 0x020fc800078ec0ff */
[----:B------:R-:W-:-:S05]  /*4410*/  PRMT R5, R5, 0x8880, RZ ;  /* 0x0000888005057816 */ /* 0x000fca00000000ff */
[----:B0-----:R-:W-:-:S05]  /*4420*/  IMAD.MOV.U32 R2, RZ, RZ, R5 ;  /* 0x000000ffff027224 */ /* 0x001fca00078e0005 */
[----:B------:R-:W-:-:S05]  /*4430*/  SHF.R.S32.HI R3, RZ, 0x1f, R2 ;  /* 0x0000001fff037819 */ /* 0x000fca0000011402 */
[----:B------:R0:W-:Y:S01]  /*4440*/  STG.E.64 [R16.64], R2 ;  /* 0x0000000210007986 */ /* 0x0001e2000c101b24 */
[----:B------:R-:W-:Y:S05]  /*4450*/  BRA `(.L_x_2340) ;  /* 0x00000dd000007947 */ /* 0x000fea0003800000 */
.L_x_2342:
[----:B-----5:R-:W-:-:S04]  /*4460*/  LOP3.LUT R5, R5, 0xffff, RZ, 0xc0, !PT ;  /* 0x0000ffff05057812 */ /* 0x020fc800078ec0ff */
[----:B0-----:R-:W-:-:S05]  /*4470*/  PRMT R3, R5, 0x8880, RZ ;  /* 0x0000888005037816 */ /* 0x001fca00000000ff */
[----:B------:R0:W-:Y:S01]  /*4480*/  STG.E [R16.64], R3 ;  /* 0x0000000310007986 */ /* 0x0001e2000c101924 */
[----:B------:R-:W-:Y:S05]  /*4490*/  BRA `(.L_x_2340) ;  /* 0x00000d9000007947 */ /* 0x000fea0003800000 */
.L_x_2341:
[----:B0----5:R-:W-:-:S04]  /*44a0*/  PRMT R3, R5, 0x8880, RZ ;  /* 0x0000888005037816 */ /* 0x021fc800000000ff */
[----:B------:R-:W-:-:S05]  /*44b0*/  PRMT R3, R3, 0x7710, RZ ;  /* 0x0000771003037816 */ /* 0x000fca00000000ff */
[----:B------:R0:W-:Y:S01]  /*44c0*/  STG.E.U16 [R16.64], R3 ;  /* 0x0000000310007986 */ /* 0x0001e2000c101524 */
[----:B------:R-:W-:Y:S05]  /*44d0*/  BRA `(.L_x_2340) ;  /* 0x00000d5000007947 */ /* 0x000fea0003800000 */
.L_x_2336:
[----:B------:R-:W-:-:S13]  /*44e0*/  ISETP.GT.AND P0, PT, R4, 0x6, PT ;  /* 0x000000060400780c */ /* 0x000fda0003f04270 */
[----:B------:R-:W-:Y:S05]  /*44f0*/  @P0 BRA `(.L_x_2343) ;  /* 0x000000b000000947 */ /* 0x000fea0003800000 */
[----:B------:R-:W-:-:S13]  /*4500*/  ISETP.NE.AND P0, PT, R4, 0x5, PT ;  /* 0x000000050400780c */ /* 0x000fda0003f05270 */
[----:B------:R-:W-:Y:S05]  /*4510*/  @!P0 BRA `(.L_x_2344) ;  /* 0x0000005000008947 */ /* 0x000fea0003800000 */
[----:B------:R-:W-:-:S13]  /*4520*/  ISETP.NE.AND P0, PT, R4, 0x6, PT ;  /* 0x000000060400780c */ /* 0x000fda0003f05270 */
[----:B------:R-:W-:Y:S05]  /*4530*/  @P0 BRA `(.L_x_2339) ;  /* 0x00000b2000000947 */ /* 0x000fea0003800000 */
[----:B-----5:R-:W1:Y:S02]  /*4540*/  I2F.S8 R5, R5 ;  /* 0x0000000500057306 */ /* 0x020e640000001400 */
[----:B-1----:R1:W-:Y:S01]  /*4550*/  STG.E [R16.64], R5 ;  /* 0x0000000510007986 */ /* 0x0023e2000c101924 */
[----:B------:R-:W-:Y:S05]  /*4560*/  BRA `(.L_x_2340) ;  /* 0x00000cc000007947 */ /* 0x000fea0003800000 */
.L_x_2344:
[----:B-----5:R-:W1:Y:S02]  /*4570*/  I2F.S8 R0, R5 ;  /* 0x0000000500007306 */ /* 0x020e640000001400 */
[----:B-1----:R-:W-:-:S05]  /*4580*/  F2FP.PACK_AB R0, RZ, R0 ;  /* 0x00000000ff00723e */ /* 0x002fca00000000ff */
[----:B------:R1:W-:Y:S01]  /*4590*/  STG.E.U16 [R16.64], R0 ;  /* 0x0000000010007986 */ /* 0x0003e2000c101524 */
[----:B------:R-:W-:Y:S05]  /*45a0*/  BRA `(.L_x_2340) ;  /* 0x00000c8000007947 */ /* 0x000fea0003800000 */
.L_x_2343:
[----:B------:R-:W-:-:S13]  /*45b0*/  ISETP.NE.AND P0, PT, R4, 0x7, PT ;  /* 0x000000070400780c */ /* 0x000fda0003f05270 */
[----:B------:R-:W-:Y:S05]  /*45c0*/  @!P0 BRA `(.L_x_2345) ;  /* 0x000000d000008947 */ /* 0x000fea0003800000 */
[----:B------:R-:W-:-:S13]  /*45d0*/  ISETP.NE.AND P0, PT, R4, 0x8, PT ;  /* 0x000000080400780c */ /* 0x000fda0003f05270 */
[----:B------:R-:W-:Y:S05]  /*45e0*/  @!P0 BRA `(.L_x_2346) ;  /* 0x0000006000008947 */ /* 0x000fea0003800000 */
[----:B------:R-:W-:-:S13]  /*45f0*/  ISETP.NE.AND P0, PT, R4, 0x9, PT ;  /* 0x000000090400780c */ /* 0x000fda0003f05270 */
[----:B------:R-:W-:Y:S05]  /*4600*/  @P0 BRA `(.L_x_2339) ;  /* 0x00000a5000000947 */ /* 0x000fea0003800000 */
[----:B0----5:R-:W0:Y:S01]  /*4610*/  I2F.S8 R2, R5 ;  /* 0x0000000500027306 */ /* 0x021e220000001400 */
[----:B------:R-:W-:-:S05]  /*4620*/  IMAD.MOV.U32 R3, RZ, RZ, RZ ;  /* 0x000000ffff037224 */ /* 0x000fca00078e00ff */
[----:B0-----:R0:W-:Y:S01]  /*4630*/  STG.E.64 [R16.64], R2 ;  /* 0x0000000210007986 */ /* 0x0011e2000c101b24 */
[----:B------:R-:W-:Y:S05]  /*4640*/  BRA `(.L_x_2340) ;  /* 0x00000be000007947 */ /* 0x000fea0003800000 */
.L_x_2346:
[----:B-----5:R-:W1:Y:S02]  /*4650*/  I2F.S8 R5, R5 ;  /* 0x0000000500057306 */ /* 0x020e640000001400 */
[----:B01----:R-:W-:-:S04]  /*4660*/  F2FP.PACK_AB R3, RZ, R5 ;  /* 0x00000005ff03723e */ /* 0x003fc800000000ff */
[----:B------:R-:W-:-:S05]  /*4670*/  PRMT R3, R3, 0x5410, RZ ;  /* 0x0000541003037816 */ /* 0x000fca00000000ff */
[----:B------:R0:W-:Y:S01]  /*4680*/  STG.E [R16.64], R3 ;  /* 0x0000000310007986 */ /* 0x0001e2000c101924 */
[----:B------:R-:W-:Y:S05]  /*4690*/  BRA `(.L_x_2340) ;  /* 0x00000b9000007947 */ /* 0x000fea0003800000 */
.L_x_2345:
[----:B0----5:R-:W-:-:S04]  /*46a0*/  PRMT R2, R5, 0x8880, RZ ;  /* 0x0000888005027816 */ /* 0x021fc800000000ff */
[----:B------:R-:W-:-:S06]  /*46b0*/  PRMT R2, R2, 0x7710, RZ ;  /* 0x0000771002027816 */ /* 0x000fcc00000000ff */
[----:B------:R-:W0:Y:S02]  /*46c0*/  I2F.F64.S16 R2, R2 ;  /* 0x0000000200027312 */ /* 0x000e240000101c00 */
[----:B0-----:R0:W-:Y:S01]  /*46d0*/  STG.E.64 [R16.64], R2 ;  /* 0x0000000210007986 */ /* 0x0011e2000c101b24 */
[----:B------:R-:W-:Y:S05]  /*46e0*/  BRA `(.L_x_2340) ;  /* 0x00000b4000007947 */ /* 0x000fea0003800000 */
.L_x_2335:
        /* <DEDUP_REMOVED lines=8> */
[----:B-----5:R-:W-:-:S04]  /*4770*/  LOP3.LUT P0, RZ, R5, 0xff, RZ, 0xc0, !PT ;  /* 0x000000ff05ff7812 */ /* 0x020fc8000780c0ff */
[----:B0-----:R-:W-:-:S05]  /*4780*/  SEL R3, RZ, 0x1, !P0 ;  /* 0x00000001ff037807 */ /* 0x001fca0004000000 */
[----:B------:R0:W-:Y:S01]  /*4790*/  STG.E.U8 [R16.64], R3 ;  /* 0x0000000310007986 */ /* 0x0001e2000c101124 */
[----:B------:R-:W-:Y:S05]  /*47a0*/  BRA `(.L_x_2340) ;  /* 0x00000a8000007947 */ /* 0x000fea0003800000 */
.L_x_2349:
[----:B-----5:R-:W-:Y:S01]  /*47b0*/  PRMT R4, R5, 0x8880, RZ ;  /* 0x0000888005047816 */ /* 0x020fe200000000ff */
[----:B------:R-:W-:-:S03]  /*47c0*/  CS2R R6, SRZ ;  /* 0x0000000000067805 */ /* 0x000fc6000001ff00 */
[----:B------:R-:W-:-:S06]  /*47d0*/  PRMT R4, R4, 0x7710, RZ ;  /* 0x0000771004047816 */ /* 0x000fcc00000000ff */
[----:B------:R-:W1:Y:S02]  /*47e0*/  I2F.F64.S16 R4, R4 ;  /* 0x0000000400047312 */ /* 0x000e640000101c00 */
[----:B-1----:R1:W-:Y:S01]  /*47f0*/  STG.E.128 [R16.64], R4 ;  /* 0x0000000410007986 */ /* 0x0023e2000c101d24 */
[----:B------:R-:W-:Y:S05]  /*4800*/  BRA `(.L_x_2340) ;  /* 0x00000a2000007947 */ /* 0x000fea0003800000 */
.L_x_2348:
[----:B------:R-:W-:-:S13]  /*4810*/  ISETP.NE.AND P0, PT, R4, 0xf, PT ;  /* 0x0000000f0400780c */ /* 0x000fda0003f05270 */
[----:B------:R-:W-:Y:S05]  /*4820*/  @!P0 BRA `(.L_x_2350) ;  /* 0x000002d000008947 */ /* 0x000fea0003800000 */
[----:B------:R-:W-:-:S13]  /*4830*/  ISETP.NE.AND P0, PT, R4, 0x17, PT ;  /* 0x000000170400780c */ /* 0x000fda0003f05270 */
[----:B------:R-:W-:Y:S05]  /*4840*/  @!P0 BRA `(.L_x_2351) ;  /* 0x0000015000008947 */ /* 0x000fea0003800000 */
[----:B------:R-:W-:-:S13]  /*4850*/  ISETP.NE.AND P0, PT, R4, 0x18, PT ;  /* 0x000000180400780c */ /* 0x000fda0003f05270 */
[----:B------:R-:W-:Y:S05]  /*4860*/  @P0 BRA `(.L_x_2339) ;  /* 0x000007f000000947 */ /* 0x000fea0003800000 */
[----:B-----5:R-:W1:Y:S01]  /*4870*/  I2F.S8 R5, R5 ;  /* 0x0000000500057306 */ /* 0x020e620000001400 */
[----:B------:R-:W-:Y:S01]  /*4880*/  BSSY B0, `(.L_x_2352) ;  /* 0x000000e000007945 */ /* 0x000fe20003800000 */
[C---:B01----:R-:W-:Y:S02]  /*4890*/  LOP3.LUT R2, R5.reuse, 0x7fffffff, RZ, 0xc0, !PT ;  /* 0x7fffffff05027812 */ /* 0x043fe400078ec0ff */
        /* <DEDUP_REMOVED lines=12> */
.L_x_2353:
[----:B------:R-:W-:Y:S05]  /*4960*/  BSYNC B0 ;  /* 0x0000000000007941 */ /* 0x000fea0003800000 */
.L_x_2352:
[----:B------:R-:W-:-:S05]  /*4970*/  LOP3.LUT R3, R0, R3, RZ, 0xfc, !PT ;  /* 0x0000000300037212 */ /* 0x000fca00078efcff */
[----:B------:R0:W-:Y:S01]  /*4980*/  STG.E.U8 [R16.64], R3 ;  /* 0x0000000310007986 */ /* 0x0001e2000c101124 */
[----:B------:R-:W-:Y:S05]  /*4990*/  BRA `(.L_x_2340) ;  /* 0x0000089000007947 */ /* 0x000fea0003800000 */
.L_x_2351:
[----:B-----5:R-:W1:Y:S01]  /*49a0*/  I2F.S8 R5, R5 ;  /* 0x0000000500057306 */ /* 0x020e620000001400 */
[----:B------:R-:W-:Y:S01]  /*49b0*/  BSSY B0, `(.L_x_2354) ;  /* 0x000000f000007945 */ /* 0x000fe20003800000 */
[----:B01----:R-:W-:-:S04]  /*49c0*/  LOP3.LUT R2, R5, 0x7fffffff, RZ, 0xc0, !PT ;  /* 0x7fffffff05027812 */ /* 0x003fc800078ec0ff */
        /* <DEDUP_REMOVED lines=10> */
.L_x_2355:
[----:B------:R-:W-:Y:S01]  /*4a70*/  IMAD.MOV.U32 R0, RZ, RZ, 0x7f ;  /* 0x0000007fff007424 */ /* 0x000fe200078e00ff */
[----:B------:R-:W-:-:S04]  /*4a80*/  ISETP.GT.U32.AND P0, PT, R2, 0x7f800000, PT ;  /* 0x7f8000000200780c */ /* 0x000fc80003f04070 */
[----:B------:R-:W-:-:S04]  /*4a90*/  SEL R0, R0, 0x7c, P0 ;  /* 0x0000007c00007807 */ /* 0x000fc80000000000 */
.L_x_2356:
[----:B------:R-:W-:Y:S05]  /*4aa0*/  BSYNC B0 ;  /* 0x0000000000007941 */ /* 0x000fea0003800000 */
.L_x_2354:
[----:B------:R-:W-:-:S04]  /*4ab0*/  LOP3.LUT R2, R5, 0x80000000, RZ, 0xc0, !PT ;  /* 0x8000000005027812 */ /* 0x000fc800078ec0ff */
[----:B------:R-:W-:-:S04]  /*4ac0*/  SHF.R.U32.HI R3, RZ, 0x18, R2 ;  /* 0x00000018ff037819 */ /* 0x000fc80000011602 */
[----:B------:R-:W-:-:S05]  /*4ad0*/  LOP3.LUT R3, R0, R3, RZ, 0xfc, !PT ;  /* 0x0000000300037212 */ /* 0x000fca00078efcff */
[----:B------:R0:W-:Y:S01]  /*4ae0*/  STG.E.U8 [R16.64], R3 ;  /* 0x0000000310007986 */ /* 0x0001e2000c101124 */
[----:B------:R-:W-:Y:S05]  /*4af0*/  BRA `(.L_x_2340) ;  /* 0x0000073000007947 */ /* 0x000fea0003800000 */
.L_x_2350:
[----:B-----5:R-:W1:Y:S02]  /*4b00*/  I2F.S8 R0, R5 ;  /* 0x0000000500007306 */ /* 0x020e640000001400 */
[----:B-1----:R-:W-:-:S05]  /*4b10*/  F2FP.BF16.PACK_AB R0, RZ, R0 ;  /* 0x00000000ff00723e */ /* 0x002fca00000010ff */
[----:B------:R1:W-:Y:S01]  /*4b20*/  STG.E.U16 [R16.64], R0 ;  /* 0x0000000010007986 */ /* 0x0003e2000c101524 */
[----:B------:R-:W-:Y:S05]  /*4b30*/  BRA `(.L_x_2340) ;  /* 0x000006f000007947 */ /* 0x000fea0003800000 */
.L_x_2347:
        /* <DEDUP_REMOVED lines=8> */
[----:B0----5:R-:W-:-:S04]  /*4bc0*/  PRMT R3, R5, 0x8880, RZ ;  /* 0x0000888005037816 */ /* 0x021fc800000000ff */
[----:B------:R-:W-:-:S05]  /*4bd0*/  PRMT R3, R3, 0x7710, RZ ;  /* 0x0000771003037816 */ /* 0x000fca00000000ff */
[----:B------:R0:W-:Y:S01]  /*4be0*/  STG.E.U16 [R16.64], R3 ;  /* 0x0000000310007986 */ /* 0x0001e2000c101524 */
[----:B------:R-:W-:Y:S05]  /*4bf0*/  BRA `(.L_x_2340) ;  /* 0x0000063000007947 */ /* 0x000fea0003800000 */
.L_x_2359:
[----:B-----5:R-:W1:Y:S01]  /*4c00*/  I2F.S8 R5, R5 ;  /* 0x0000000500057306 */ /* 0x020e620000001400 */
[----:B------:R-:W-:Y:S01]  /*4c10*/  BSSY B0, `(.L_x_2360) ;  /* 0x0000014000007945 */ /* 0x000fe20003800000 */
[----:B------:R-:W-:Y:S01]  /*4c20*/  IMAD.MOV.U32 R8, RZ, RZ, 0x80 ;  /* 0x00000080ff087424 */ /* 0x000fe200078e00ff */
[----:B01----:R-:W-:-:S04]  /*4c30*/  LOP3.LUT R2, R5, 0x7fffffff, RZ, 0xc0, !PT ;  /* 0x7fffffff05027812 */ /* 0x003fc800078ec0ff */
        /* <DEDUP_REMOVED lines=13> */
.L_x_2362:
[----:B------:R-:W-:-:S04]  /*4d10*/  LOP3.LUT R2, R5, 0x80000000, RZ, 0xc0, !PT ;  /* 0x8000000005027812 */ /* 0x000fc800078ec0ff */
[----:B------:R-:W-:-:S04]  /*4d20*/  SHF.R.U32.HI R3, RZ, 0x18, R2 ;  /* 0x00000018ff037819 */ /* 0x000fc80000011602 */
[----:B------:R-:W-:-:S04]  /*4d30*/  LOP3.LUT R0, R0, R3, RZ, 0xfc, !PT ;  /* 0x0000000300007212 */ /* 0x000fc800078efcff */
[----:B------:R-:W-:Y:S02]  /*4d40*/  PRMT R8, R0, 0x7610, R8 ;  /* 0x0000761000087816 */ /* 0x000fe40000000008 */
.L_x_2361:
[----:B------:R-:W-:Y:S05]  /*4d50*/  BSYNC B0 ;  /* 0x0000000000007941 */ /* 0x000fea0003800000 */
.L_x_2360:
[----:B------:R0:W-:Y:S01]  /*4d60*/  STG.E.U8 [R16.64], R8 ;  /* 0x0000000810007986 */ /* 0x0001e2000c101124 */
[----:B------:R-:W-:Y:S05]  /*4d70*/  BRA `(.L_x_2340) ;  /* 0x000004b000007947 */ /* 0x000fea0003800000 */
.L_x_2358:
        /* <DEDUP_REMOVED lines=17> */
.L_x_2365:
[----:B------:R-:W-:-:S04]  /*4e90*/  LOP3.LUT R2, R5, 0x80000000, RZ, 0xc0, !PT ;  /* 0x8000000005027812 */ /* 0x000fc800078ec0ff */
[----:B------:R-:W-:-:S04]  /*4ea0*/  SHF.R.U32.HI R3, RZ, 0x18, R2 ;  /* 0x00000018ff037819 */ /* 0x000fc80000011602 */
[----:B------:R-:W-:-:S04]  /*4eb0*/  LOP3.LUT R0, R0, R3, RZ, 0xfc, !PT ;  /* 0x0000000300007212 */ /* 0x000fc800078efcff */
[----:B------:R-:W-:Y:S02]  /*4ec0*/  PRMT R8, R0, 0x7610, R8 ;  /* 0x0000761000087816 */ /* 0x000fe40000000008 */
.L_x_2364:
[----:B------:R-:W-:Y:S05]  /*4ed0*/  BSYNC B0 ;  /* 0x0000000000007941 */ /* 0x000fea0003800000 */
.L_x_2363:
[----:B------:R0:W-:Y:S01]  /*4ee0*/  STG.E.U8 [R16.64], R8 ;  /* 0x0000000810007986 */ /* 0x0001e2000c101124 */
[----:B------:R-:W-:Y:S05]  /*4ef0*/  BRA `(.L_x_2340) ;  /* 0x0000033000007947 */ /* 0x000fea0003800000 */
.L_x_2357:
[----:B------:R-:W-:-:S13]  /*4f00*/  ISETP.NE.AND P0, PT, R4, 0x1c, PT ;  /* 0x0000001c0400780c */ /* 0x000fda0003f05270 */
[----:B------:R-:W-:Y:S05]  /*4f10*/  @!P0 BRA `(.L_x_2366) ;  /* 0x000002e000008947 */ /* 0x000fea0003800000 */
[----:B------:R-:W-:-:S13]  /*4f20*/  ISETP.NE.AND P0, PT, R4, 0x1d, PT ;  /* 0x0000001d0400780c */ /* 0x000fda0003f05270 */
[----:B------:R-:W-:Y:S05]  /*4f30*/  @!P0 BRA `(.L_x_2367) ;  /* 0x0000026000008947 */ /* 0x000fea0003800000 */
[----:B------:R-:W-:-:S13]  /*4f40*/  ISETP.NE.AND P0, PT, R4, 0x2c, PT ;  /* 0x0000002c0400780c */ /* 0x000fda0003f05270 */
[----:B------:R-:W-:Y:S05]  /*4f50*/  @P0 BRA `(.L_x_2339) ;  /* 0x0000010000000947 */ /* 0x000fea0003800000 */
[----:B-----5:R-:W1:Y:S01]  /*4f60*/  I2F.S8 R4, R5 ;  /* 0x0000000500047306 */ /* 0x020e620000001400 */
[----:B------:R-:W-:Y:S02]  /*4f70*/  PLOP3.LUT P0, PT, PT, PT, PT, 0x80, 0x0 ;  /* 0x000000000000781c */ /* 0x000fe40003f0f070 */
[----:B01----:R-:W-:-:S04]  /*4f80*/  SHF.R.U32.HI R2, RZ, 0x17, R4 ;  /* 0x00000017ff027819 */ /* 0x003fc80000011604 */
        /* <DEDUP_REMOVED lines=13> */
.L_x_2339:
        /* <DEDUP_REMOVED lines=20> */
.L_x_2367:
[----:B-----5:R-:W-:-:S04]  /*51a0*/  LOP3.LUT R5, R5, 0xffff, RZ, 0xc0, !PT ;  /* 0x0000ffff05057812 */ /* 0x020fc800078ec0ff */
[----:B------:R-:W-:-:S05]  /*51b0*/  PRMT R5, R5, 0x8880, RZ ;  /* 0x0000888005057816 */ /* 0x000fca00000000ff */
[----:B0-----:R-:W-:-:S05]  /*51c0*/  IMAD.MOV.U32 R2, RZ, RZ, R5 ;  /* 0x000000ffff027224 */ /* 0x001fca00078e0005 */
[----:B------:R-:W-:-:S05]  /*51d0*/  SHF.R.S32.HI R3, RZ, 0x1f, R2 ;  /* 0x0000001fff037819 */ /* 0x000fca0000011402 */
[----:B------:R0:W-:Y:S01]  /*51e0*/  STG.E.64 [R16.64], R2 ;  /* 0x0000000210007986 */ /* 0x0001e2000c101b24 */
[----:B------:R-:W-:Y:S05]  /*51f0*/  BRA `(.L_x_2340) ;  /* 0x0000003000007947 */ /* 0x000fea0003800000 */
.L_x_2366:
[----:B-----5:R-:W-:-:S04]  /*5200*/  LOP3.LUT R5, R5, 0xffff, RZ, 0xc0, !PT ;  /* 0x0000ffff05057812 */ /* 0x020fc800078ec0ff */
[----:B0-----:R-:W-:-:S05]  /*5210*/  PRMT R3, R5, 0x8880, RZ ;  /* 0x0000888005037816 */ /* 0x001fca00000000ff */
[----:B------:R0:W-:Y:S02]  /*5220*/  STG.E [R16.64], R3 ;  /* 0x0000000310007986 */ /* 0x0001e4000c101924 */
.L_x_2340:
[----:B------:R-:W-:-:S05]  /*5230*/  IMAD R18, R19, 0x200, R18 ;  /* 0x0000020013127824 */ /* 0x000fca00078e0212 */
[----:B------:R-:W-:Y:S02]  /*5240*/  IADD3 R25, R18, 0x80, RZ ;  /* 0x0000008012197810 */ /* 0x000fe40007ffe0ff */
.L_x_2235:
[----:B------:R-:W-:Y:S05]  /*5250*/  BSYNC B6 ;  /* 0x0000000000067941 */ /* 0x000fea0003800000 */
.L_x_2234:
[----:B------:R-:W-:Y:S01]  /*5260*/  ISETP.GE.AND P0, PT, R25, c[0x0][0x160], PT ;  /* 0x0000580019007a0c */ /* 0x000fe20003f06270 */
[----:B------:R-:W-:-:S12]  /*5270*/  BSSY B6, `(.L_x_2368) ;  /* 0x0000a3c000067945 */ /* 0x000fd80003800000 */
        /* <DEDUP_REMOVED lines=282> */
.L_x_2370:
        /* <DEDUP_REMOVED lines=20> */
.L_x_2374:
[----:B------:R-:W2:Y:S02]  /*6560*/  LDG.E.U8 R2, [R2.64] ;  /* 0x0000002402027981 */ /* 0x000ea4000c1e1100 */
[----:B--2---:R-:W-:-:S04]  /*6570*/  ISETP.NE.AND P0, PT, R2, RZ, PT ;  /* 0x000000ff0200720c */ /* 0x004fc80003f05270 */
[----:B------:R-:W-:Y:S01]  /*6580*/  P2R R19, PR, RZ, 0x1 ;  /* 0x00000001ff137803 */ /* 0x000fe20000000000 */
[----:B------:R-:W-:Y:S05]  /*6590*/  BRA `(.L_x_2376) ;  /* 0x00000f4000007947 */ /* 0x000fea0003800000 */
.L_x_2373:
        /* <DEDUP_REMOVED lines=11> */
.L_x_2378:
[----:B------:R-:W2:Y:S02]  /*6650*/  LDG.E R2, [R2.64] ;  /* 0x0000002402027981 */ /* 0x000ea4000c1e1900 */
[----:B--2---:R-:W-:-:S04]  /*6660*/  ISETP.NE.AND P0, PT, R2, RZ, PT ;  /* 0x000000ff0200720c */ /* 0x004fc80003f05270 */
[----:B------:R-:W-:Y:S01]  /*6670*/  P2R R19, PR, RZ, 0x1 ;  /* 0x00000001ff137803 */ /* 0x000fe20000000000 */
[----:B------:R-:W-:Y:S05]  /*6680*/  BRA `(.L_x_2376) ;  /* 0x00000e5000007947 */ /* 0x000fea0003800000 */
.L_x_2377:
[----:B------:R-:W2:Y:S02]  /*6690*/  LDG.E.U16 R2, [R2.64] ;  /* 0x0000002402027981 */ /* 0x000ea4000c1e1500 */
[----:B--2---:R-:W-:-:S04]  /*66a0*/  ISETP.NE.AND P0, PT, R2, RZ, PT ;  /* 0x000000ff0200720c */ /* 0x004fc80003f05270 */
[----:B------:R-:W-:Y:S01]  /*66b0*/  P2R R19, PR, RZ, 0x1 ;  /* 0x00000001ff137803 */ /* 0x000fe20000000000 */
[----:B------:R-:W-:Y:S05]  /*66c0*/  BRA `(.L_x_2376) ;  /* 0x00000e1000007947 */ /* 0x000fea0003800000 */
.L_x_2372:
        /* <DEDUP_REMOVED lines=10> */
.L_x_2380:
[----:B------:R-:W2:Y:S02]  /*6770*/  LDG.E.U16 R0, [R2.64] ;  /* 0x0000002402007981 */ /* 0x000ea4000c1e1500 */
[----:B--2---:R-:W-:-:S05]  /*6780*/  HADD2.F32 R0, -RZ, R0.H0_H0 ;  /* 0x20000000ff007230 */ /* 0x004fca0000004100 */
[----:B------:R-:W-:-:S04]  /*6790*/  FSETP.NEU.FTZ.AND P0, PT, R0, RZ, PT ;  /* 0x000000ff0000720b */ /* 0x000fc80003f1d000 */
[----:B------:R-:W-:Y:S01]  /*67a0*/  P2R R19, PR, RZ, 0x1 ;  /* 0x00000001ff137803 */ /* 0x000fe20000000000 */
[----:B------:R-:W-:Y:S05]  /*67b0*/  BRA `(.L_x_2376) ;  /* 0x00000d2000007947 */ /* 0x000fea0003800000 */
.L_x_2379:
        /* <DEDUP_REMOVED lines=12> */
.L_x_2382:
        /* <DEDUP_REMOVED lines=11> */
.L_x_2381:
[----:B------:R-:W2:Y:S02]  /*6930*/  LDG.E.64 R2, [R2.64] ;  /* 0x0000002402027981 */ /* 0x000ea4000c1e1b00 */
[----:B--2---:R-:W0:-:S06]  /*6940*/  DSETP.NEU.AND P0, PT, R2, RZ, PT ;  /* 0x000000ff0200722a */ /* 0x004e0c0003f0d000 */
[----:B0-----:R-:W-:Y:S01]  /*6950*/  P2R R19, PR, RZ, 0x1 ;  /* 0x00000001ff137803 */ /* 0x001fe20000000000 */
[----:B------:R-:W-:Y:S05]  /*6960*/  BRA `(.L_x_2376) ;  /* 0x00000b7000007947 */ /* 0x000fea0003800000 */
.L_x_2371:
        /* <DEDUP_REMOVED lines=12> */
.L_x_2385:
[----:B------:R-:W2:Y:S02]  /*6a30*/  LDG.E.128 R4, [R2.64] ;  /* 0x0000002402047981 */ /* 0x000ea4000c1e1d00 */
[----:B--2---:R-:W0:-:S06]  /*6a40*/  DSETP.NEU.AND P0, PT, R6, RZ, PT ;  /* 0x000000ff0600722a */ /* 0x004e0c0003f0d000 */
[----:B0-----:R-:W0:-:S06]  /*6a50*/  DSETP.NEU.OR P0, PT, R4, RZ, P0 ;  /* 0x000000ff0400722a */ /* 0x001e0c000070d400 */
[----:B0-----:R-:W-:Y:S01]  /*6a60*/  P2R R19, PR, RZ, 0x1 ;  /* 0x00000001ff137803 */ /* 0x001fe20000000000 */
[----:B------:R-:W-:Y:S05]  /*6a70*/  BRA `(.L_x_2376) ;  /* 0x00000a6000007947 */ /* 0x000fea0003800000 */
.L_x_2384:
        /* <DEDUP_REMOVED lines=28> */
.L_x_2387:
        /* <DEDUP_REMOVED lines=15> */
.L_x_2386:
[----:B------:R-:W2:Y:S02]  /*6d30*/  LDG.E.U16 R0, [R2.64] ;  /* 0x0000002402007981 */ /* 0x000ea4000c1e1500 */
[----:B--2---:R-:W-:-:S04]  /*6d40*/  PRMT R0, RZ, 0x5410, R0 ;  /* 0x00005410ff007816 */ /* 0x004fc80000000000 */
[----:B------:R-:W-:-:S04]  /*6d50*/  FSETP.NEU.FTZ.AND P0, PT, R0, RZ, PT ;  /* 0x000000ff0000720b */ /* 0x000fc80003f1d000 */
[----:B------:R-:W-:Y:S01]  /*6d60*/  P2R R19, PR, RZ, 0x1 ;  /* 0x00000001ff137803 */ /* 0x000fe20000000000 */
[----:B------:R-:W-:Y:S05]  /*6d70*/  BRA `(.L_x_2376) ;  /* 0x0000076000007947 */ /* 0x000fea0003800000 */
.L_x_2383:
        /* <DEDUP_REMOVED lines=12> */
.L_x_2390:
        /* <DEDUP_REMOVED lines=21> */
.L_x_2394:
[----:B------:R-:W-:Y:S05]  /*6f90*/  BSYNC B1 ;  /* 0x0000000000017941 */ /* 0x000fea0003800000 */
.L_x_2393:
[----:B------:R-:W-:Y:S01]  /*6fa0*/  LEA R3, R0, 0x3b800000, 0x17 ;  /* 0x3b80000000037811 */ /* 0x000fe200078eb8ff */
[----:B------:R-:W-:-:S05]  /*6fb0*/  IMAD.SHL.U32 R0, R2, 0x100000, RZ ;  /* 0x0010000002007824 */ /* 0x000fca00078e00ff */
[----:B------:R-:W-:Y:S02]  /*6fc0*/  LOP3.LUT R0, R3, R0, R4, 0xfe, !PT ;  /* 0x0000000003007212 */ /* 0x000fe400078efe04 */
.L_x_2392:
[----:B------:R-:W-:Y:S05]  /*6fd0*/  BSYNC B0 ;  /* 0x0000000000007941 */ /* 0x000fea0003800000 */
.L_x_2391:
[----:B------:R-:W-:-:S04]  /*6fe0*/  FSETP.NEU.FTZ.AND P0, PT, R0, RZ, PT ;  /* 0x000000ff0000720b */ /* 0x000fc80003f1d000 */
[----:B------:R-:W-:Y:S01]  /*6ff0*/  P2R R19, PR, RZ, 0x1 ;  /* 0x00000001ff137803 */ /* 0x000fe20000000000 */
[----:B------:R-:W-:Y:S05]  /*7000*/  BRA `(.L_x_2376) ;  /* 0x000004d000007947 */ /* 0x000fea0003800000 */
.L_x_2389:
        /* <DEDUP_REMOVED lines=21> */
.L_x_2398:
[----:B------:R-:W-:Y:S05]  /*7160*/  BSYNC B1 ;  /* 0x0000000000017941 */ /* 0x000fea0003800000 */
.L_x_2397:
[----:B------:R-:W-:Y:S01]  /*7170*/  LEA R3, R0, 0x37800000, 0x17 ;  /* 0x3780000000037811 */ /* 0x000fe200078eb8ff */
[----:B------:R-:W-:-:S05]  /*7180*/  IMAD.SHL.U32 R0, R2, 0x200000, RZ ;  /* 0x0020000002007824 */ /* 0x000fca00078e00ff */
[----:B------:R-:W-:Y:S02]  /*7190*/  LOP3.LUT R0, R3, R0, R4, 0xfe, !PT ;  /* 0x0000000003007212 */ /* 0x000fe400078efe04 */
.L_x_2396:
[----:B------:R-:W-:Y:S05]  /*71a0*/  BSYNC B0 ;  /* 0x0000000000007941 */ /* 0x000fea0003800000 */
.L_x_2395:
[----:B------:R-:W-:-:S04]  /*71b0*/  FSETP.NEU.FTZ.AND P0, PT, R0, RZ, PT ;  /* 0x000000ff0000720b */ /* 0x000fc80003f1d000 */
[----:B------:R-:W-:Y:S01]  /*71c0*/  P2R R19, PR, RZ, 0x1 ;  /* 0x00000001ff137803 */ /* 0x000fe20000000000 */
[----:B------:R-:W-:Y:S05]  /*71d0*/  BRA `(.L_x_2376) ;  /* 0x0000030000007947 */ /* 0x000fea0003800000 */
.L_x_2388:
        /* <DEDUP_REMOVED lines=14> */
.L_x_2402:
[----:B------:R-:W-:Y:S05]  /*72c0*/  BSYNC B0 ;  /* 0x0000000000007941 */ /* 0x000fea0003800000 */
.L_x_2401:
[----:B------:R-:W-:-:S04]  /*72d0*/  FSETP.NEU.FTZ.AND P0, PT, R0, RZ, PT ;  /* 0x000000ff0000720b */ /* 0x000fc80003f1d000 */
[----:B------:R-:W-:Y:S01]  /*72e0*/  P2R R19, PR, RZ, 0x1 ;  /* 0x00000001ff137803 */ /* 0x000fe20000000000 */
[----:B------:R-:W-:Y:S05]  /*72f0*/  BRA `(.L_x_2376) ;  /* 0x000001e000007947 */ /* 0x000fea0003800000 */
.L_x_2375:
        /* <DEDUP_REMOVED lines=22> */
.L_x_2400:
[----:B------:R-:W2:Y:S02]  /*7460*/  LDG.E.64 R2, [R2.64] ;  /* 0x0000002402027981 */ /* 0x000ea4000c1e1b00 */
[----:B--2---:R-:W-:-:S04]  /*7470*/  ISETP.NE.U32.AND P0, PT, R2, RZ, PT ;  /* 0x000000ff0200720c */ /* 0x004fc80003f05070 */
[----:B------:R-:W-:-:S04]  /*7480*/  ISETP.NE.AND.EX P0, PT, R3, RZ, PT, P0 ;  /* 0x000000ff0300720c */ /* 0x000fc80003f05300 */
[----:B------:R-:W-:Y:S01]  /*7490*/  P2R R19, PR, RZ, 0x1 ;  /* 0x00000001ff137803 */ /* 0x000fe20000000000 */
[----:B------:R-:W-:Y:S05]  /*74a0*/  BRA `(.L_x_2376) ;  /* 0x0000003000007947 */ /* 0x000fea0003800000 */
.L_x_2399:
[----:B------:R-:W2:Y:S02]  /*74b0*/  LDG.E R2, [R2.64] ;  /* 0x0000002402027981 */ /* 0x000ea4000c1e1900 */
[----:B--2---:R-:W-:-:S04]  /*74c0*/  ISETP.NE.AND P0, PT, R2, RZ, PT ;  /* 0x000000ff0200720c */ /* 0x004fc80003f05270 */
[----:B------:R-:W-:Y:S02]  /*74d0*/  P2R R19, PR, RZ, 0x1 ;  /* 0x00000001ff137803 */ /* 0x000fe40000000000 */
.L_x_2376:
        /* <DEDUP_REMOVED lines=18> */
.L_x_2406:
[----:B------:R-:W2:Y:S02]  /*7600*/  LDG.E.U8 R2, [R2.64] ;  /* 0x0000002402027981 */ /* 0x000ea4000c1e1100 */
[----:B--2---:R-:W-:-:S04]  /*7610*/  ISETP.NE.AND P0, PT, R2, RZ, PT ;  /* 0x000000ff0200720c */ /* 0x004fc80003f05270 */
[----:B------:R-:W-:Y:S01]  /*7620*/  P2R R22, PR, RZ, 0x1 ;  /* 0x00000001ff167803 */ /* 0x000fe20000000000 */
[----:B------:R-:W-:Y:S05]  /*7630*/  BRA `(.L_x_2408) ;  /* 0x00000f4000007947 */ /* 0x000fea0003800000 */
.L_x_2405:
        /* <DEDUP_REMOVED lines=11> */
.L_x_2410:
[----:B------:R-:W2:Y:S02]  /*76f0*/  LDG.E R2, [R2.64] ;  /* 0x0000002402027981 */ /* 0x000ea4000c1e1900 */
[----:B--2---:R-:W-:-:S04]  /*7700*/  ISETP.NE.AND P0, PT, R2, RZ, PT ;  /* 0x000000ff0200720c */ /* 0x004fc80003f05270 */
[----:B------:R-:W-:Y:S01]  /*7710*/  P2R R22, PR, RZ, 0x1 ;  /* 0x00000001ff167803 */ /* 0x000fe20000000000 */
[----:B------:R-:W-:Y:S05]  /*7720*/  BRA `(.L_x_2408) ;  /* 0x00000e5000007947 */ /* 0x000fea0003800000 */
.L_x_2409:
[----:B------:R-:W2:Y:S02]  /*7730*/  LDG.E.U16 R2, [R2.64] ;  /* 0x0000002402027981 */ /* 0x000ea4000c1e1500 */
[----:B--2---:R-:W-:-:S04]  /*7740*/  ISETP.NE.AND P0, PT, R2, RZ, PT ;  /* 0x000000ff0200720c */ /* 0x004fc80003f05270 */
[----:B------:R-:W-:Y:S01]  /*7750*/  P2R R22, PR, RZ, 0x1 ;  /* 0x00000001ff167803 */ /* 0x000fe20000000000 */
[----:B------:R-:W-:Y:S05]  /*7760*/  BRA `(.L_x_2408) ;  /* 0x00000e1000007947 */ /* 0x000fea0003800000 */
.L_x_2404:
        /* <DEDUP_REMOVED lines=10> */
.L_x_2412:
[----:B------:R-:W2:Y:S02]  /*7810*/  LDG.E.U16 R0, [R2.64] ;  /* 0x0000002402007981 */ /* 0x000ea4000c1e1500 */
[----:B--2---:R-:W-:-:S05]  /*7820*/  HADD2.F32 R0, -RZ, R0.H0_H0 ;  /* 0x20000000ff007230 */ /* 0x004fca0000004100 */
[----:B------:R-:W-:-:S04]  /*7830*/  FSETP.NEU.FTZ.AND P0, PT, R0, RZ, PT ;  /* 0x000000ff0000720b */ /* 0x000fc80003f1d000 */
[----:B------:R-:W-:Y:S01]  /*7840*/  P2R R22, PR, RZ, 0x1 ;  /* 0x00000001ff167803 */ /* 0x000fe20000000000 */
[----:B------:R-:W-:Y:S05]  /*7850*/  BRA `(.L_x_2408) ;  /* 0x00000d2000007947 */ /* 0x000fea0003800000 */
.L_x_2411:
        /* <DEDUP_REMOVED lines=12> */
.L_x_2414:
        /* <DEDUP_REMOVED lines=11> */
.L_x_2413:
[----:B------:R-:W2:Y:S02]  /*79d0*/  LDG.E.64 R2, [R2.64] ;  /* 0x0000002402027981 */ /* 0x000ea4000c1e1b00 */
[----:B--2---:R-:W0:-:S06]  /*79e0*/  DSETP.NEU.AND P0, PT, R2, RZ, PT ;  /* 0x000000ff0200722a */ /* 0x004e0c0003f0d000 */
[----:B0-----:R-:W-:Y:S01]  /*79f0*/  P2R R22, PR, RZ, 0x1 ;  /* 0x00000001ff167803 */ /* 0x001fe20000000000 */
[----:B------:R-:W-:Y:S05]  /*7a00*/  BRA `(.L_x_2408) ;  /* 0x00000b7000007947 */ /* 0x000fea0003800000 */
.L_x_2403:
        /* <DEDUP_REMOVED lines=12> */
.L_x_2417:
[----:B------:R-:W2:Y:S02]  /*7ad0*/  LDG.E.128 R4, [R2.64] ;  /* 0x0000002402047981 */ /* 0x000ea4000c1e1d00 */
[----:B--2---:R-:W0:-:S06]  /*7ae0*/  DSETP.NEU.AND P0, PT, R6, RZ, PT ;  /* 0x000000ff0600722a */ /* 0x004e0c0003f0d000 */
[----:B0-----:R-:W0:-:S06]  /*7af0*/  DSETP.NEU.OR P0, PT, R4, RZ, P0 ;  /* 0x000000ff0400722a */ /* 0x001e0c000070d400 */
[----:B0-----:R-:W-:Y:S01]  /*7b00*/  P2R R22, PR, RZ, 0x1 ;  /* 0x00000001ff167803 */ /* 0x001fe20000000000 */
[----:B------:R-:W-:Y:S05]  /*7b10*/  BRA `(.L_x_2408) ;  /* 0x00000a6000007947 */ /* 0x000fea0003800000 */
.L_x_2416:
        /* <DEDUP_REMOVED lines=28> */
.L_x_2419:
        /* <DEDUP_REMOVED lines=15> */
.L_x_2418:
[----:B------:R-:W2:Y:S02]  /*7dd0*/  LDG.E.U16 R0, [R2.64] ;  /* 0x0000002402007981 */ /* 0x000ea4000c1e1500 */
[----:B--2---:R-:W-:-:S04]  /*7de0*/  PRMT R0, RZ, 0x5410, R0 ;  /* 0x00005410ff007816 */ /* 0x004fc80000000000 */
[----:B------:R-:W-:-:S04]  /*7df0*/  FSETP.NEU.FTZ.AND P0, PT, R0, RZ, PT ;  /* 0x000000ff0000720b */ /* 0x000fc80003f1d000 */
[----:B------:R-:W-:Y:S01]  /*7e00*/  P2R R22, PR, RZ, 0x1 ;  /* 0x00000001ff167803 */ /* 0x000fe20000000000 */
[----:B------:R-:W-:Y:S05]  /*7e10*/  BRA `(.L_x_2408) ;  /* 0x0000076000007947 */ /* 0x000fea0003800000 */
.L_x_2415:
        /* <DEDUP_REMOVED lines=12> */
.L_x_2422:
        /* <DEDUP_REMOVED lines=21> */
.L_x_2426:
[----:B------:R-:W-:Y:S05]  /*8030*/  BSYNC B1 ;  /* 0x0000000000017941 */ /* 0x000fea0003800000 */
.L_x_2425:
[----:B------:R-:W-:Y:S01]  /*8040*/  LEA R3, R0, 0x3b800000, 0x17 ;  /* 0x3b80000000037811 */ /* 0x000fe200078eb8ff */
[----:B------:R-:W-:-:S05]  /*8050*/  IMAD.SHL.U32 R0, R2, 0x100000, RZ ;  /* 0x0010000002007824 */ /* 0x000fca00078e00ff */
[----:B------:R-:W-:Y:S02]  /*8060*/  LOP3.LUT R0, R3, R0, R4, 0xfe, !PT ;  /* 0x0000000003007212 */ /* 0x000fe400078efe04 */
.L_x_2424:
[----:B------:R-:W-:Y:S05]  /*8070*/  BSYNC B0 ;  /* 0x0000000000007941 */ /* 0x000fea0003800000 */
.L_x_2423:
[----:B------:R-:W-:-:S04]  /*8080*/  FSETP.NEU.FTZ.AND P0, PT, R0, RZ, PT ;  /* 0x000000ff0000720b */ /* 0x000fc80003f1d000 */
[----:B------:R-:W-:Y:S01]  /*8090*/  P2R R22, PR, RZ, 0x1 ;  /* 0x00000001ff167803 */ /* 0x000fe20000000000 */
[----:B------:R-:W-:Y:S05]  /*80a0*/  BRA `(.L_x_2408) ;  /* 0x000004d000007947 */ /* 0x000fea0003800000 */
.L_x_2421:
        /* <DEDUP_REMOVED lines=21> */
.L_x_2430:
[----:B------:R-:W-:Y:S05]  /*8200*/  BSYNC B1 ;  /* 0x0000000000017941 */ /* 0x000fea0003800000 */
.L_x_2429:
[----:B------:R-:W-:Y:S01]  /*8210*/  LEA R3, R0, 0x37800000, 0x17 ;  /* 0x3780000000037811 */ /* 0x000fe200078eb8ff */
[----:B------:R-:W-:-:S05]  /*8220*/  IMAD.SHL.U32 R0, R2, 0x200000, RZ ;  /* 0x0020000002007824 */ /* 0x000fca00078e00ff */
[----:B------:R-:W-:Y:S02]  /*8230*/  LOP3.LUT R0, R3, R0, R4, 0xfe, !PT ;  /* 0x0000000003007212 */ /* 0x000fe400078efe04 */
.L_x_2428:
[----:B------:R-:W-:Y:S05]  /*8240*/  BSYNC B0 ;  /* 0x0000000000007941 */ /* 0x000fea0003800000 */
.L_x_2427:
[----:B------:R-:W-:-:S04]  /*8250*/  FSETP.NEU.FTZ.AND P0, PT, R0, RZ, PT ;  /* 0x000000ff0000720b */ /* 0x000fc80003f1d000 */
[----:B------:R-:W-:Y:S01]  /*8260*/  P2R R22, PR, RZ, 0x1 ;  /* 0x00000001ff167803 */ /* 0x000fe20000000000 */
[----:B------:R-:W-:Y:S05]  /*8270*/  BRA `(.L_x_2408) ;  /* 0x0000030000007947 */ /* 0x000fea0003800000 */
.L_x_2420:
        /* <DEDUP_REMOVED lines=14> */
.L_x_2434:
[----:B------:R-:W-:Y:S05]  /*8360*/  BSYNC B0 ;  /* 0x0000000000007941 */ /* 0x000fea0003800000 */
.L_x_2433:
[----:B------:R-:W-:-:S04]  /*8370*/  FSETP.NEU.FTZ.AND P0, PT, R0, RZ, PT ;  /* 0x000000ff0000720b */ /* 0x000fc80003f1d000 */
[----:B------:R-:W-:Y:S01]  /*8380*/  P2R R22, PR, RZ, 0x1 ;  /* 0x00000001ff167803 */ /* 0x000fe20000000000 */
[----:B------:R-:W-:Y:S05]  /*8390*/  BRA `(.L_x_2408) ;  /* 0x000001e000007947 */ /* 0x000fea0003800000 */
.L_x_2407:
        /* <DEDUP_REMOVED lines=22> */
.L_x_2432:
[----:B------:R-:W2:Y:S02]  /*8500*/  LDG.E.64 R2, [R2.64] ;  /* 0x0000002402027981 */ /* 0x000ea4000c1e1b00 */
[----:B--2---:R-:W-:-:S04]  /*8510*/  ISETP.NE.U32.AND P0, PT, R2, RZ, PT ;  /* 0x000000ff0200720c */ /* 0x004fc80003f05070 */
[----:B------:R-:W-:-:S04]  /*8520*/  ISETP.NE.AND.EX P0, PT, R3, RZ, PT, P0 ;  /* 0x000000ff0300720c */ /* 0x000fc80003f05300 */
[----:B------:R-:W-:Y:S01]  /*8530*/  P2R R22, PR, RZ, 0x1 ;  /* 0x00000001ff167803 */ /* 0x000fe20000000000 */
[----:B------:R-:W-:Y:S05]  /*8540*/  BRA `(.L_x_2408) ;  /* 0x0000003000007947 */ /* 0x000fea0003800000 */
.L_x_2431:
[----:B------:R-:W2:Y:S02]  /*8550*/  LDG.E R2, [R2.64] ;  /* 0x0000002402027981 */ /* 0x000ea4000c1e1900 */
[----:B--2---:R-:W-:-:S04]  /*8560*/  ISETP.NE.AND P0, PT, R2, RZ, PT ;  /* 0x000000ff0200720c */ /* 0x004fc80003f05270 */
[----:B------:R-:W-:Y:S02]  /*8570*/  P2R R22, PR, RZ, 0x1 ;  /* 0x00000001ff167803 */ /* 0x000fe40000000000 */
.L_x_2408:
        /* <DEDUP_REMOVED lines=17> */
.L_x_2438:
[----:B------:R0:W5:Y:S01]  /*8690*/  LDG.E.U8 R2, [R4.64] ;  /* 0x0000002404027981 */ /* 0x000162000c1e1100 */
[----:B------:R-:W-:Y:S01]  /*86a0*/  IMAD.MOV.U32 R3, RZ, RZ, RZ ;  /* 0x000000ffff037224 */ /* 0x000fe200078e00ff */
[----:B------:R-:W-:Y:S05]  /*86b0*/  BRA `(.L_x_2440) ;  /* 0x00000d5000007947 */ /* 0x000fea0003800000 */
.L_x_2437:
        /* <DEDUP_REMOVED lines=8> */
.L_x_2442:
[----:B------:R-:W2:Y:S02]  /*8740*/  LDG.E R2, [R4.64] ;  /* 0x0000002404027981 */ /* 0x000ea4000c1e1900 */
[----:B--2---:R-:W-:Y:S01]  /*8750*/  SHF.R.S32.HI R3, RZ, 0x1f, R2 ;  /* 0x0000001fff037819 */ /* 0x004fe20000011402 */
[----:B------:R-:W-:Y:S05]  /*8760*/  BRA `(.L_x_2440) ;  /* 0x00000ca000007947 */ /* 0x000fea0003800000 */
.L_x_2441:
[----:B------:R-:W2:Y:S02]  /*8770*/  LDG.E.S16 R2, [R4.64] ;  /* 0x0000002404027981 */ /* 0x000ea4000c1e1700 */
[----:B--2---:R-:W-:Y:S01]  /*8780*/  SHF.R.S32.HI R3, RZ, 0x1f, R2 ;  /* 0x0000001fff037819 */ /* 0x004fe20000011402 */
[----:B------:R-:W-:Y:S05]  /*8790*/  BRA `(.L_x_2440) ;  /* 0x00000c7000007947 */ /* 0x000fea0003800000 */
.L_x_2436:
        /* <DEDUP_REMOVED lines=9> */
.L_x_2444:
[----:B------:R-:W2:Y:S02]  /*8830*/  LDG.E.U16 R4, [R4.64] ;  /* 0x0000002404047981 */ /* 0x000ea4000c1e1500 */
[----:B--2---:R-:W-:-:S06]  /*8840*/  HADD2.F32 R2, -RZ, R4.H0_H0 ;  /* 0x20000004ff027230 */ /* 0x004fcc0000004100 */
[----:B------:R-:W0:Y:S01]  /*8850*/  F2I.S64.TRUNC R2, R2 ;  /* 0x0000000200027311 */ /* 0x000e22000020d900 */
[----:B------:R-:W-:Y:S05]  /*8860*/  BRA `(.L_x_2440) ;  /* 0x00000ba000007947 */ /* 0x000fea0003800000 */
.L_x_2443:
        /* <DEDUP_REMOVED lines=9> */
.L_x_2446:
[----:B------:R-:W2:Y:S02]  /*8900*/  LDG.E.U16 R4, [R4.64] ;  /* 0x0000002404047981 */ /* 0x000ea4000c1e1500 */
[----:B--2---:R-:W-:-:S06]  /*8910*/  HADD2.F32 R2, -RZ, R4.H0_H0 ;  /* 0x20000004ff027230 */ /* 0x004fcc0000004100 */
[----:B------:R-:W0:Y:S01]  /*8920*/  F2I.S64.TRUNC R2, R2 ;  /* 0x0000000200027311 */ /* 0x000e22000020d900 */
[----:B------:R-:W-:Y:S05]  /*8930*/  BRA `(.L_x_2440) ;  /* 0x00000ad000007947 */ /* 0x000fea0003800000 */
.L_x_2445:
[----:B------:R-:W2:Y:S02]  /*8940*/  LDG.E.64 R2, [R4.64] ;  /* 0x0000002404027981 */ /* 0x000ea4000c1e1b00 */
[----:B--2---:R-:W0:Y:S01]  /*8950*/  F2I.S64.F64.TRUNC R2, R2 ;  /* 0x0000000200027311 */ /* 0x004e22000030d900 */
[----:B------:R-:W-:Y:S05]  /*8960*/  BRA `(.L_x_2440) ;  /* 0x00000aa000007947 */ /* 0x000fea0003800000 */
.L_x_2435:
        /* <DEDUP_REMOVED lines=13> */
.L_x_2449:
[----:B------:R-:W2:Y:S02]  /*8a40*/  LDG.E.64 R2, [R4.64] ;  /* 0x0000002404027981 */ /* 0x000ea4000c1e1b00 */
[----:B--2---:R-:W0:Y:S01]  /*8a50*/  F2I.S64.F64.TRUNC R2, R2 ;  /* 0x0000000200027311 */ /* 0x004e22000030d900 */
[----:B------:R-:W-:Y:S05]  /*8a60*/  BRA `(.L_x_2440) ;  /* 0x000009a000007947 */ /* 0x000fea0003800000 */
.L_x_2448:
        /* <DEDUP_REMOVED lines=27> */
.L_x_2451:
        /* <DEDUP_REMOVED lines=14> */
.L_x_2450:
[----:B------:R-:W2:Y:S02]  /*8d00*/  LDG.E.U16 R2, [R4.64] ;  /* 0x0000002404027981 */ /* 0x000ea4000c1e1500 */
[----:B--2---:R-:W-:-:S06]  /*8d10*/  PRMT R2, RZ, 0x5410, R2 ;  /* 0x00005410ff027816 */ /* 0x004fcc0000000002 */
[----:B------:R-:W0:Y:S01]  /*8d20*/  F2I.S64.TRUNC R2, R2 ;  /* 0x0000000200027311 */ /* 0x000e22000020d900 */
[----:B------:R-:W-:Y:S05]  /*8d30*/  BRA `(.L_x_2440) ;  /* 0x000006d000007947 */ /* 0x000fea0003800000 */
.L_x_2447:
        /* <DEDUP_REMOVED lines=11> */
.L_x_2454:
        /* <DEDUP_REMOVED lines=21> */
.L_x_2458:
[----:B------:R-:W-:Y:S05]  /*8f40*/  BSYNC B1 ;  /* 0x0000000000017941 */ /* 0x000fea0003800000 */
.L_x_2457:
[----:B------:R-:W-:Y:S01]  /*8f50*/  IMAD.SHL.U32 R2, R2, 0x100000, RZ ;  /* 0x0010000002027824 */ /* 0x000fe200078e00ff */
[----:B------:R-:W-:-:S04]  /*8f60*/  LEA R3, R0, 0x3b800000, 0x17 ;  /* 0x3b80000000037811 */ /* 0x000fc800078eb8ff */
[----:B------:R-:W-:Y:S02]  /*8f70*/  LOP3.LUT R2, R3, R2, R4, 0xfe, !PT ;  /* 0x0000000203027212 */ /* 0x000fe400078efe04 */
.L_x_2456:
[----:B------:R-:W-:Y:S05]  /*8f80*/  BSYNC B0 ;  /* 0x0000000000007941 */ /* 0x000fea0003800000 */
.L_x_2455:
[----:B------:R-:W0:Y:S01]  /*8f90*/  F2I.S64.TRUNC R2, R2 ;  /* 0x0000000200027311 */ /* 0x000e22000020d900 */
[----:B------:R-:W-:Y:S05]  /*8fa0*/  BRA `(.L_x_2440) ;  /* 0x0000046000007947 */ /* 0x000fea0003800000 */
.L_x_2453:
        /* <DEDUP_REMOVED lines=21> */
.L_x_2462:
[----:B------:R-:W-:Y:S05]  /*9100*/  BSYNC B1 ;  /* 0x0000000000017941 */ /* 0x000fea0003800000 */
.L_x_2461:
[----:B------:R-:W-:Y:S01]  /*9110*/  IMAD.SHL.U32 R2, R2, 0x200000, RZ ;  /* 0x0020000002027824 */ /* 0x000fe200078e00ff */
[----:B------:R-:W-:-:S04]  /*9120*/  LEA R3, R0, 0x37800000, 0x17 ;  /* 0x3780000000037811 */ /* 0x000fc800078eb8ff */
[----:B------:R-:W-:Y:S02]  /*9130*/  LOP3.LUT R2, R3, R2, R4, 0xfe, !PT ;  /* 0x0000000203027212 */ /* 0x000fe400078efe04 */
.L_x_2460:
[----:B------:R-:W-:Y:S05]  /*9140*/  BSYNC B0 ;  /* 0x0000000000007941 */ /* 0x000fea0003800000 */
.L_x_2459:
[----:B------:R-:W0:Y:S01]  /*9150*/  F2I.S64.TRUNC R2, R2 ;  /* 0x0000000200027311 */ /* 0x000e22000020d900 */
[----:B------:R-:W-:Y:S05]  /*9160*/  BRA `(.L_x_2440) ;  /* 0x000002a000007947 */ /* 0x000fea0003800000 */
.L_x_2452:
        /* <DEDUP_REMOVED lines=14> */
.L_x_2466:
[----:B------:R-:W-:Y:S05]  /*9250*/  BSYNC B0 ;  /* 0x0000000000007941 */ /* 0x000fea0003800000 */
.L_x_2465:
[----:B------:R-:W0:Y:S01]  /*9260*/  F2I.S64.TRUNC R2, R2 ;  /* 0x0000000200027311 */ /* 0x000e22000020d900 */
[----:B------:R-:W-:Y:S05]  /*9270*/  BRA `(.L_x_2440) ;  /* 0x0000019000007947 */ /* 0x000fea0003800000 */
.L_x_2439:
        /* <DEDUP_REMOVED lines=21> */
.L_x_2464:
[----:B------:R0:W5:Y:S01]  /*93d0*/  LDG.E.64 R2, [R4.64] ;  /* 0x0000002404027981 */ /* 0x000162000c1e1b00 */
[----:B------:R-:W-:Y:S05]  /*93e0*/  BRA `(.L_x_2440) ;  /* 0x0000002000007947 */ /* 0x000fea0003800000 */
.L_x_2463:
[----:B------:R0:W5:Y:S01]  /*93f0*/  LDG.E R2, [R4.64] ;  /* 0x0000002404027981 */ /* 0x000162000c1e1900 */
[----:B------:R-:W-:-:S03]  /*9400*/  IMAD.MOV.U32 R3, RZ, RZ, RZ ;  /* 0x000000ffff037224 */ /* 0x000fc600078e00ff */
.L_x_2440:
        /* <DEDUP_REMOVED lines=12> */
.L_x_2468:
[----:B------:R-:W-:Y:S05]  /*94d0*/  BSYNC B0 ;  /* 0x0000000000007941 */ /* 0x000fea0003800000 */
.L_x_2467:
        /* <DEDUP_REMOVED lines=11> */
.L_x_2472:
[----:B-----5:R1:W-:Y:S01]  /*9590*/  STG.E.U8 [R16.64], R5 ;  /* 0x0000000510007986 */ /* 0x0203e2000c101124 */
[----:B------:R-:W-:Y:S05]  /*95a0*/  BRA `(.L_x_2474) ;  /* 0x00000e9000007947 */ /* 0x000fea0003800000 */
.L_x_2471:
        /* <DEDUP_REMOVED lines=12> */
.L_x_2476:
[----:B-----5:R-:W-:-:S04]  /*9670*/  LOP3.LUT R5, R5, 0xffff, RZ, 0xc0, !PT ;  /* 0x0000ffff05057812 */ /* 0x020fc800078ec0ff */
[----:B0-----:R-:W-:-:S05]  /*9680*/  PRMT R3, R5, 0x8880, RZ ;  /* 0x0000888005037816 */ /* 0x001fca00000000ff */
[----:B------:R0:W-:Y:S01]  /*9690*/  STG.E [R16.64], R3 ;  /* 0x0000000310007986 */ /* 0x0001e2000c101924 */
[----:B------:R-:W-:Y:S05]  /*96a0*/  BRA `(.L_x_2474) ;  /* 0x00000d9000007947 */ /* 0x000fea0003800000 */
.L_x_2475:
[----:B0----5:R-:W-:-:S04]  /*96b0*/  PRMT R3, R5, 0x8880, RZ ;  /* 0x0000888005037816 */ /* 0x021fc800000000ff */
[----:B------:R-:W-:-:S05]  /*96c0*/  PRMT R3, R3, 0x7710, RZ ;  /* 0x0000771003037816 */ /* 0x000fca00000000ff */
[----:B------:R0:W-:Y:S01]  /*96d0*/  STG.E.U16 [R16.64], R3 ;  /* 0x0000000310007986 */ /* 0x0001e2000c101524 */
[----:B------:R-:W-:Y:S05]  /*96e0*/  BRA `(.L_x_2474) ;  /* 0x00000d5000007947 */ /* 0x000fea0003800000 */
.L_x_2470:
        /* <DEDUP_REMOVED lines=9> */
.L_x_2478:
[----:B-----5:R-:W1:Y:S02]  /*9780*/  I2F.S8 R0, R5 ;  /* 0x0000000500007306 */ /* 0x020e640000001400 */
[----:B-1----:R-:W-:-:S05]  /*9790*/  F2FP.PACK_AB R0, RZ, R0 ;  /* 0x00000000ff00723e */ /* 0x002fca00000000ff */
[----:B------:R1:W-:Y:S01]  /*97a0*/  STG.E.U16 [R16.64], R0 ;  /* 0x0000000010007986 */ /* 0x0003e2000c101524 */
[----:B------:R-:W-:Y:S05]  /*97b0*/  BRA `(.L_x_2474) ;  /* 0x00000c8000007947 */ /* 0x000fea0003800000 */
.L_x_2477:
        /* <DEDUP_REMOVED lines=10> */
.L_x_2480:
[----:B-----5:R-:W1:Y:S02]  /*9860*/  I2F.S8 R5, R5 ;  /* 0x0000000500057306 */ /* 0x020e640000001400 */
[----:B01----:R-:W-:-:S04]  /*9870*/  F2FP.PACK_AB R3, RZ, R5 ;  /* 0x00000005ff03723e */ /* 0x003fc800000000ff */
[----:B------:R-:W-:-:S05]  /*9880*/  PRMT R3, R3, 0x5410, RZ ;  /* 0x0000541003037816 */ /* 0x000fca00000000ff */
[----:B------:R0:W-:Y:S01]  /*9890*/  STG.E [R16.64], R3 ;  /* 0x0000000310007986 */ /* 0x0001e2000c101924 */
[----:B------:R-:W-:Y:S05]  /*98a0*/  BRA `(.L_x_2474) ;  /* 0x00000b9000007947 */ /* 0x000fea0003800000 */
.L_x_2479:
[----:B0----5:R-:W-:-:S04]  /*98b0*/  PRMT R2, R5, 0x8880, RZ ;  /* 0x0000888005027816 */ /* 0x021fc800000000ff */
[----:B------:R-:W-:-:S06]  /*98c0*/  PRMT R2, R2, 0x7710, RZ ;  /* 0x0000771002027816 */ /* 0x000fcc00000000ff */
[----:B------:R-:W0:Y:S02]  /*98d0*/  I2F.F64.S16 R2, R2 ;  /* 0x0000000200027312 */ /* 0x000e240000101c00 */
[----:B0-----:R0:W-:Y:S01]  /*98e0*/  STG.E.64 [R16.64], R2 ;  /* 0x0000000210007986 */ /* 0x0011e2000c101b24 */
[----:B------:R-:W-:Y:S05]  /*98f0*/  BRA `(.L_x_2474) ;  /* 0x00000b4000007947 */ /* 0x000fea0003800000 */
.L_x_2469:
        /* <DEDUP_REMOVED lines=12> */
.L_x_2483:
[----:B-----5:R-:W-:Y:S01]  /*99c0*/  PRMT R4, R5, 0x8880, RZ ;  /* 0x0000888005047816 */ /* 0x020fe200000000ff */
[----:B------:R-:W-:-:S03]  /*99d0*/  CS2R R6, SRZ ;  /* 0x0000000000067805 */ /* 0x000fc6000001ff00 */
[----:B------:R-:W-:-:S06]  /*99e0*/  PRMT R4, R4, 0x7710, RZ ;  /* 0x0000771004047816 */ /* 0x000fcc00000000ff */
[----:B------:R-:W1:Y:S02]  /*99f0*/  I2F.F64.S16 R4, R4 ;  /* 0x0000000400047312 */ /* 0x000e640000101c00 */
[----:B-1----:R1:W-:Y:S01]  /*9a00*/  STG.E.128 [R16.64], R4 ;  /* 0x0000000410007986 */ /* 0x0023e2000c101d24 */
[----:B------:R-:W-:Y:S05]  /*9a10*/  BRA `(.L_x_2474) ;  /* 0x00000a2000007947 */ /* 0x000fea0003800000 */
.L_x_2482:
        /* <DEDUP_REMOVED lines=21> */
.L_x_2487:
[----:B------:R-:W-:Y:S05]  /*9b70*/  BSYNC B0 ;  /* 0x0000000000007941 */ /* 0x000fea0003800000 */
.L_x_2486:
[----:B------:R-:W-:-:S05]  /*9b80*/  LOP3.LUT R3, R0, R3, RZ, 0xfc, !PT ;  /* 0x0000000300037212 */ /* 0x000fca00078efcff */
[----:B------:R0:W-:Y:S01]  /*9b90*/  STG.E.U8 [R16.64], R3 ;  /* 0x0000000310007986 */ /* 0x0001e2000c101124 */
[----:B------:R-:W-:Y:S05]  /*9ba0*/  BRA `(.L_x_2474) ;  /* 0x0000089000007947 */ /* 0x000fea0003800000 */
.L_x_2485:
        /* <DEDUP_REMOVED lines=13> */
.L_x_2489:
[----:B------:R-:W-:Y:S01]  /*9c80*/  IMAD.MOV.U32 R0, RZ, RZ, 0x7f ;  /* 0x0000007fff007424 */ /* 0x000fe200078e00ff */
[----:B------:R-:W-:-:S04]  /*9c90*/  ISETP.GT.U32.AND P0, PT, R2, 0x7f800000, PT ;  /* 0x7f8000000200780c */ /* 0x000fc80003f04070 */
[----:B------:R-:W-:-:S04]  /*9ca0*/  SEL R0, R0, 0x7c, P0 ;  /* 0x0000007c00007807 */ /* 0x000fc80000000000 */
.L_x_2490:
[----:B------:R-:W-:Y:S05]  /*9cb0*/  BSYNC B0 ;  /* 0x0000000000007941 */ /* 0x000fea0003800000 */
.L_x_2488:
[----:B------:R-:W-:-:S04]  /*9cc0*/  LOP3.LUT R2, R5, 0x80000000, RZ, 0xc0, !PT ;  /* 0x8000000005027812 */ /* 0x000fc800078ec0ff */
[----:B------:R-:W-:-:S04]  /*9cd0*/  SHF.R.U32.HI R3, RZ, 0x18, R2 ;  /* 0x00000018ff037819 */ /* 0x000fc80000011602 */
[----:B------:R-:W-:-:S05]  /*9ce0*/  LOP3.LUT R3, R0, R3, RZ, 0xfc, !PT ;  /* 0x0000000300037212 */ /* 0x000fca00078efcff */
[----:B------:R0:W-:Y:S01]  /*9cf0*/  STG.E.U8 [R16.64], R3 ;  /* 0x0000000310007986 */ /* 0x0001e2000c101124 */
[----:B------:R-:W-:Y:S05]  /*9d00*/  BRA `(.L_x_2474) ;  /* 0x0000073000007947 */ /* 0x000fea0003800000 */
.L_x_2484:
[----:B-----5:R-:W1:Y:S02]  /*9d10*/  I2F.S8 R0, R5 ;  /* 0x0000000500007306 */ /* 0x020e640000001400 */
[----:B-1----:R-:W-:-:S05]  /*9d20*/  F2FP.BF16.PACK_AB R0, RZ, R0 ;  /* 0x00000000ff00723e */ /* 0x002fca00000010ff */
[----:B------:R1:W-:Y:S01]  /*9d30*/  STG.E.U16 [R16.64], R0 ;  /* 0x0000000010007986 */ /* 0x0003e2000c101524 */
[----:B------:R-:W-:Y:S05]  /*9d40*/  BRA `(.L_x_2474) ;  /* 0x000006f000007947 */ /* 0x000fea0003800000 */
.L_x_2481:
        /* <DEDUP_REMOVED lines=12> */
.L_x_2493:
        /* <DEDUP_REMOVED lines=17> */
.L_x_2496:
[----:B------:R-:W-:-:S04]  /*9f20*/  LOP3.LUT R2, R5, 0x80000000, RZ, 0xc0, !PT ;  /* 0x8000000005027812 */ /* 0x000fc800078ec0ff */
[----:B------:R-:W-:-:S04]  /*9f30*/  SHF.R.U32.HI R3, RZ, 0x18, R2 ;  /* 0x00000018ff037819 */ /* 0x000fc80000011602 */
[----:B------:R-:W-:-:S04]  /*9f40*/  LOP3.LUT R0, R0, R3, RZ, 0xfc, !PT ;  /* 0x0000000300007212 */ /* 0x000fc800078efcff */
[----:B------:R-:W-:Y:S02]  /*9f50*/  PRMT R8, R0, 0x7610, R8 ;  /* 0x0000761000087816 */ /* 0x000fe40000000008 */
.L_x_2495:
[----:B------:R-:W-:Y:S05]  /*9f60*/  BSYNC B0 ;  /* 0x0000000000007941 */ /* 0x000fea0003800000 */
.L_x_2494:
[----:B------:R0:W-:Y:S01]  /*9f70*/  STG.E.U8 [R16.64], R8 ;  /* 0x0000000810007986 */ /* 0x0001e2000c101124 */
[----:B------:R-:W-:Y:S05]  /*9f80*/  BRA `(.L_x_2474) ;  /* 0x000004b000007947 */ /* 0x000fea0003800000 */
.L_x_2492:
        /* <DEDUP_REMOVED lines=17> */
.L_x_2499:
[----:B------:R-:W-:-:S04]  /*a0a0*/  LOP3.LUT R2, R5, 0x80000000, RZ, 0xc0, !PT ;  /* 0x8000000005027812 */ /* 0x000fc800078ec0ff */
[----:B------:R-:W-:-:S04]  /*a0b0*/  SHF.R.U32.HI R3, RZ, 0x18, R2 ;  /* 0x00000018ff037819 */ /* 0x000fc80000011602 */
[----:B------:R-:W-:-:S04]  /*a0c0*/  LOP3.LUT R0, R0, R3, RZ, 0xfc, !PT ;  /* 0x0000000300007212 */ /* 0x000fc800078efcff */
[----:B------:R-:W-:Y:S02]  /*a0d0*/  PRMT R8, R0, 0x7610, R8 ;  /* 0x0000761000087816 */ /* 0x000fe40000000008 */
.L_x_2498:
[----:B------:R-:W-:Y:S05]  /*a0e0*/  BSYNC B0 ;  /* 0x0000000000007941 */ /* 0x000fea0003800000 */
.L_x_2497:
[----:B------:R0:W-:Y:S01]  /*a0f0*/  STG.E.U8 [R16.64], R8 ;  /* 0x0000000810007986 */ /* 0x0001e2000c101124 */
[----:B------:R-:W-:Y:S05]  /*a100*/  BRA `(.L_x_2474) ;  /* 0x0000033000007947 */ /* 0x000fea0003800000 */
.L_x_2491:
        /* <DEDUP_REMOVED lines=22> */
.L_x_2473:
        /* <DEDUP_REMOVED lines=20> */
.L_x_2501:
[----:B-----5:R-:W-:-:S04]  /*a3b0*/  LOP3.LUT R5, R5, 0xffff, RZ, 0xc0, !PT ;  /* 0x0000ffff05057812 */ /* 0x020fc800078ec0ff */
[----:B------:R-:W-:-:S05]  /*a3c0*/  PRMT R5, R5, 0x8880, RZ ;  /* 0x0000888005057816 */ /* 0x000fca00000000ff */
[----:B0-----:R-:W-:-:S05]  /*a3d0*/  IMAD.MOV.U32 R2, RZ, RZ, R5 ;  /* 0x000000ffff027224 */ /* 0x001fca00078e0005 */
[----:B------:R-:W-:-:S05]  /*a3e0*/  SHF.R.S32.HI R3, RZ, 0x1f, R2 ;  /* 0x0000001fff037819 */ /* 0x000fca0000011402 */
[----:B------:R0:W-:Y:S01]  /*a3f0*/  STG.E.64 [R16.64], R2 ;  /* 0x0000000210007986 */ /* 0x0001e2000c101b24 */
[----:B------:R-:W-:Y:S05]  /*a400*/  BRA `(.L_x_2474) ;  /* 0x0000003000007947 */ /* 0x000fea0003800000 */
.L_x_2500:
[----:B-----5:R-:W-:-:S04]  /*a410*/  LOP3.LUT R5, R5, 0xffff, RZ, 0xc0, !PT ;  /* 0x0000ffff05057812 */ /* 0x020fc800078ec0ff */
[----:B0-----:R-:W-:-:S05]  /*a420*/  PRMT R3, R5, 0x8880, RZ ;  /* 0x0000888005037816 */ /* 0x001fca00000000ff */
[----:B------:R0:W-:Y:S02]  /*a430*/  STG.E [R16.64], R3 ;  /* 0x0000000310007986 */ /* 0x0001e4000c101924 */
.L_x_2474:
        /* <DEDUP_REMOVED lines=284> */
.L_x_2502:
        /* <DEDUP_REMOVED lines=20> */
.L_x_2506:
[----:B------:R-:W2:Y:S02]  /*b740*/  LDG.E.U8 R2, [R2.64] ;  /* 0x0000002402027981 */ /* 0x000ea4000c1e1100 */
[----:B--2---:R-:W-:-:S04]  /*b750*/  ISETP.NE.AND P0, PT, R2, RZ, PT ;  /* 0x000000ff0200720c */ /* 0x004fc80003f05270 */
[----:B------:R-:W-:Y:S01]  /*b760*/  P2R R19, PR, RZ, 0x1 ;  /* 0x00000001ff137803 */ /* 0x000fe20000000000 */
[----:B------:R-:W-:Y:S05]  /*b770*/  BRA `(.L_x_2508) ;  /* 0x00000f4000007947 */ /* 0x000fea0003800000 */
.L_x_2505:
        /* <DEDUP_REMOVED lines=11> */
.L_x_2510:
[----:B------:R-:W2:Y:S02]  /*b830*/  LDG.E R2, [R2.64] ;  /* 0x0000002402027981 */ /* 0x000ea4000c1e1900 */
[----:B--2---:R-:W-:-:S04]  /*b840*/  ISETP.NE.AND P0, PT, R2, RZ, PT ;  /* 0x000000ff0200720c */ /* 0x004fc80003f05270 */
[----:B------:R-:W-:Y:S01]  /*b850*/  P2R R19, PR, RZ, 0x1 ;  /* 0x00000001ff137803 */ /* 0x000fe20000000000 */
[----:B------:R-:W-:Y:S05]  /*b860*/  BRA `(.L_x_2508) ;  /* 0x00000e5000007947 */ /* 0x000fea0003800000 */
.L_x_2509:
[----:B------:R-:W2:Y:S02]  /*b870*/  LDG.E.U16 R2, [R2.64] ;  /* 0x0000002402027981 */ /* 0x000ea4000c1e1500 */
[----:B--2---:R-:W-:-:S04]  /*b880*/  ISETP.NE.AND P0, PT, R2, RZ, PT ;  /* 0x000000ff0200720c */ /* 0x004fc80003f05270 */
[----:B------:R-:W-:Y:S01]  /*b890*/  P2R R19, PR, RZ, 0x1 ;  /* 0x00000001ff137803 */ /* 0x000fe20000000000 */
[----:B------:R-:W-:Y:S05]  /*b8a0*/  BRA `(.L_x_2508) ;  /* 0x00000e1000007947 */ /* 0x000fea0003800000 */
.L_x_2504:
        /* <DEDUP_REMOVED lines=10> */
.L_x_2512:
[----:B------:R-:W2:Y:S02]  /*b950*/  LDG.E.U16 R0, [R2.64] ;  /* 0x0000002402007981 */ /* 0x000ea4000c1e1500 */
[----:B--2---:R-:W-:-:S05]  /*b960*/  HADD2.F32 R0, -RZ, R0.H0_H0 ;  /* 0x20000000ff007230 */ /* 0x004fca0000004100 */
[----:B------:R-:W-:-:S04]  /*b970*/  FSETP.NEU.FTZ.AND P0, PT, R0, RZ, PT ;  /* 0x000000ff0000720b */ /* 0x000fc80003f1d000 */
[----:B------:R-:W-:Y:S01]  /*b980*/  P2R R19, PR, RZ, 0x1 ;  /* 0x00000001ff137803 */ /* 0x000fe20000000000 */
[----:B------:R-:W-:Y:S05]  /*b990*/  BRA `(.L_x_2508) ;  /* 0x00000d2000007947 */ /* 0x000fea0003800000 */
.L_x_2511:
        /* <DEDUP_REMOVED lines=12> */
.L_x_2514:
        /* <DEDUP_REMOVED lines=11> */
.L_x_2513:
[----:B------:R-:W2:Y:S02]  /*bb10*/  LDG.E.64 R2, [R2.64] ;  /* 0x0000002402027981 */ /* 0x000ea4000c1e1b00 */
[----:B--2---:R-:W0:-:S06]  /*bb20*/  DSETP.NEU.AND P0, PT, R2, RZ, PT ;  /* 0x000000ff0200722a */ /* 0x004e0c0003f0d000 */
[----:B0-----:R-:W-:Y:S01]  /*bb30*/  P2R R19, PR, RZ, 0x1 ;  /* 0x00000001ff137803 */ /* 0x001fe20000000000 */
[----:B------:R-:W-:Y:S05]  /*bb40*/  BRA `(.L_x_2508) ;  /* 0x00000b7000007947 */ /* 0x000fea0003800000 */
.L_x_2503:
        /* <DEDUP_REMOVED lines=12> */
.L_x_2517:
[----:B------:R-:W2:Y:S02]  /*bc10*/  LDG.E.128 R4, [R2.64] ;  /* 0x0000002402047981 */ /* 0x000ea4000c1e1d00 */
[----:B--2---:R-:W0:-:S06]  /*bc20*/  DSETP.NEU.AND P0, PT, R6, RZ, PT ;  /* 0x000000ff0600722a */ /* 0x004e0c0003f0d000 */
[----:B0-----:R-:W0:-:S06]  /*bc30*/  DSETP.NEU.OR P0, PT, R4, RZ, P0 ;  /* 0x000000ff0400722a */ /* 0x001e0c000070d400 */
[----:B0-----:R-:W-:Y:S01]  /*bc40*/  P2R R19, PR, RZ, 0x1 ;  /* 0x00000001ff137803 */ /* 0x001fe20000000000 */
[----:B------:R-:W-:Y:S05]  /*bc50*/  BRA `(.L_x_2508) ;  /* 0x00000a6000007947 */ /* 0x000fea0003800000 */
.L_x_2516:
        /* <DEDUP_REMOVED lines=28> */
.L_x_2519:
        /* <DEDUP_REMOVED lines=15> */
.L_x_2518:
[----:B------:R-:W2:Y:S02]  /*bf10*/  LDG.E.U16 R0, [R2.64] ;  /* 0x0000002402007981 */ /* 0x000ea4000c1e1500 */
[----:B--2---:R-:W-:-:S04]  /*bf20*/  PRMT R0, RZ, 0x5410, R0 ;  /* 0x00005410ff007816 */ /* 0x004fc80000000000 */
[----:B------:R-:W-:-:S04]  /*bf30*/  FSETP.NEU.FTZ.AND P0, PT, R0, RZ, PT ;  /* 0x000000ff0000720b */ /* 0x000fc80003f1d000 */
[----:B------:R-:W-:Y:S01]  /*bf40*/  P2R R19, PR, RZ, 0x1 ;  /* 0x00000001ff137803 */ /* 0x000fe20000000000 */
[----:B------:R-:W-:Y:S05]  /*bf50*/  BRA `(.L_x_2508) ;  /* 0x0000076000007947 */ /* 0x000fea0003800000 */
.L_x_2515:
        /* <DEDUP_REMOVED lines=12> */
.L_x_2522:
        /* <DEDUP_REMOVED lines=21> */
.L_x_2526:
[----:B------:R-:W-:Y:S05]  /*c170*/  BSYNC B1 ;  /* 0x0000000000017941 */ /* 0x000fea0003800000 */
.L_x_2525:
[----:B------:R-:W-:Y:S01]  /*c180*/  LEA R3, R0, 0x3b800000, 0x17 ;  /* 0x3b80000000037811 */ /* 0x000fe200078eb8ff */
[----:B------:R-:W-:-:S05]  /*c190*/  IMAD.SHL.U32 R0, R2, 0x100000, RZ ;  /* 0x0010000002007824 */ /* 0x000fca00078e00ff */
[----:B------:R-:W-:Y:S02]  /*c1a0*/  LOP3.LUT R0, R3, R0, R4, 0xfe, !PT ;  /* 0x0000000003007212 */ /* 0x000fe400078efe04 */
.L_x_2524:
[----:B------:R-:W-:Y:S05]  /*c1b0*/  BSYNC B0 ;  /* 0x0000000000007941 */ /* 0x000fea0003800000 */
.L_x_2523:
[----:B------:R-:W-:-:S04]  /*c1c0*/  FSETP.NEU.FTZ.AND P0, PT, R0, RZ, PT ;  /* 0x000000ff0000720b */ /* 0x000fc80003f1d000 */
[----:B------:R-:W-:Y:S01]  /*c1d0*/  P2R R19, PR, RZ, 0x1 ;  /* 0x00000001ff137803 */ /* 0x000fe20000000000 */
[----:B------:R-:W-:Y:S05]  /*c1e0*/  BRA `(.L_x_2508) ;  /* 0x000004d000007947 */ /* 0x000fea0003800000 */
.L_x_2521:
        /* <DEDUP_REMOVED lines=21> */
.L_x_2530:
[----:B------:R-:W-:Y:S05]  /*c340*/  BSYNC B1 ;  /* 0x0000000000017941 */ /* 0x000fea0003800000 */
.L_x_2529:
[----:B------:R-:W-:Y:S01]  /*c350*/  LEA R3, R0, 0x37800000, 0x17 ;  /* 0x3780000000037811 */ /* 0x000fe200078eb8ff */
[----:B------:R-:W-:-:S05]  /*c360*/  IMAD.SHL.U32 R0, R2, 0x200000, RZ ;  /* 0x0020000002007824 */ /* 0x000fca00078e00ff */
[----:B------:R-:W-:Y:S02]  /*c370*/  LOP3.LUT R0, R3, R0, R4, 0xfe, !PT ;  /* 0x0000000003007212 */ /* 0x000fe400078efe04 */
.L_x_2528:
[----:B------:R-:W-:Y:S05]  /*c380*/  BSYNC B0 ;  /* 0x0000000000007941 */ /* 0x000fea0003800000 */
.L_x_2527:
[----:B------:R-:W-:-:S04]  /*c390*/  FSETP.NEU.FTZ.AND P0, PT, R0, RZ, PT ;  /* 0x000000ff0000720b */ /* 0x000fc80003f1d000 */
[----:B------:R-:W-:Y:S01]  /*c3a0*/  P2R R19, PR, RZ, 0x1 ;  /* 0x00000001ff137803 */ /* 0x000fe20000000000 */
[----:B------:R-:W-:Y:S05]  /*c3b0*/  BRA `(.L_x_2508) ;  /* 0x0000030000007947 */ /* 0x000fea0003800000 */
.L_x_2520:
        /* <DEDUP_REMOVED lines=14> */
.L_x_2534:
[----:B------:R-:W-:Y:S05]  /*c4a0*/  BSYNC B0 ;  /* 0x0000000000007941 */ /* 0x000fea0003800000 */
.L_x_2533:
[----:B------:R-:W-:-:S04]  /*c4b0*/  FSETP.NEU.FTZ.AND P0, PT, R0, RZ, PT ;  /* 0x000000ff0000720b */ /* 0x000fc80003f1d000 */
[----:B------:R-:W-:Y:S01]  /*c4c0*/  P2R R19, PR, RZ, 0x1 ;  /* 0x00000001ff137803 */ /* 0x000fe20000000000 */
[----:B------:R-:W-:Y:S05]  /*c4d0*/  BRA `(.L_x_2508) ;  /* 0x000001e000007947 */ /* 0x000fea0003800000 */
.L_x_2507:
        /* <DEDUP_REMOVED lines=22> */
.L_x_2532:
[----:B------:R-:W2:Y:S02]  /*c640*/  LDG.E.64 R2, [R2.64] ;  /* 0x0000002402027981 */ /* 0x000ea4000c1e1b00 */
[----:B--2---:R-:W-:-:S04]  /*c650*/  ISETP.NE.U32.AND P0, PT, R2, RZ, PT ;  /* 0x000000ff0200720c */ /* 0x004fc80003f05070 */
[----:B------:R-:W-:-:S04]  /*c660*/  ISETP.NE.AND.EX P0, PT, R3, RZ, PT, P0 ;  /* 0x000000ff0300720c */ /* 0x000fc80003f05300 */
[----:B------:R-:W-:Y:S01]  /*c670*/  P2R R19, PR, RZ, 0x1 ;  /* 0x00000001ff137803 */ /* 0x000fe20000000000 */
[----:B------:R-:W-:Y:S05]  /*c680*/  BRA `(.L_x_2508) ;  /* 0x0000003000007947 */ /* 0x000fea0003800000 */
.L_x_2531:
[----:B------:R-:W2:Y:S02]  /*c690*/  LDG.E R2, [R2.64] ;  /* 0x0000002402027981 */ /* 0x000ea4000c1e1900 */
[----:B--2---:R-:W-:-:S04]  /*c6a0*/  ISETP.NE.AND P0, PT, R2, RZ, PT ;  /* 0x000000ff0200720c */ /* 0x004fc80003f05270 */
[----:B------:R-:W-:Y:S02]  /*c6b0*/  P2R R19, PR, RZ, 0x1 ;  /* 0x00000001ff137803 */ /* 0x000fe40000000000 */
.L_x_2508:
        /* <DEDUP_REMOVED lines=18> */
.L_x_2538:
[----:B------:R-:W2:Y:S02]  /*c7e0*/  LDG.E.U8 R2, [R2.64] ;  /* 0x0000002402027981 */ /* 0x000ea4000c1e1100 */
[----:B--2---:R-:W-:-:S04]  /*c7f0*/  ISETP.NE.AND P0, PT, R2, RZ, PT ;  /* 0x000000ff0200720c */ /* 0x004fc80003f05270 */
[----:B------:R-:W-:Y:S01]  /*c800*/  P2R R22, PR, RZ, 0x1 ;  /* 0x00000001ff167803 */ /* 0x000fe20000000000 */
[----:B------:R-:W-:Y:S05]  /*c810*/  BRA `(.L_x_2540) ;  /* 0x00000f4000007947 */ /* 0x000fea0003800000 */
.L_x_2537:
        /* <DEDUP_REMOVED lines=11> */
.L_x_2542:
[----:B------:R-:W2:Y:S02]  /*c8d0*/  LDG.E R2, [R2.64] ;  /* 0x0000002402027981 */ /* 0x000ea4000c1e1900 */
[----:B--2---:R-:W-:-:S04]  /*c8e0*/  ISETP.NE.AND P0, PT, R2, RZ, PT ;  /* 0x000000ff0200720c */ /* 0x004fc80003f05270 */
[----:B------:R-:W-:Y:S01]  /*c8f0*/  P2R R22, PR, RZ, 0x1 ;  /* 0x00000001ff167803 */ /* 0x000fe20000000000 */
[----:B------:R-:W-:Y:S05]  /*c900*/  BRA `(.L_x_2540) ;  /* 0x00000e5000007947 */ /* 0x000fea0003800000 */
.L_x_2541:
[----:B------:R-:W2:Y:S02]  /*c910*/  LDG.E.U16 R2, [R2.64] ;  /* 0x0000002402027981 */ /* 0x000ea4000c1e1500 */
[----:B--2---:R-:W-:-:S04]  /*c920*/  ISETP.NE.AND P0, PT, R2, RZ, PT ;  /* 0x000000ff0200720c */ /* 0x004fc80003f05270 */
[----:B------:R-:W-:Y:S01]  /*c930*/  P2R R22, PR, RZ, 0x1 ;  /* 0x00000001ff167803 */ /* 0x000fe20000000000 */
[----:B------:R-:W-:Y:S05]  /*c940*/  BRA `(.L_x_2540) ;  /* 0x00000e1000007947 */ /* 0x000fea0003800000 */
.L_x_2536:
        /* <DEDUP_REMOVED lines=10> */
.L_x_2544:
[----:B------:R-:W2:Y:S02]  /*c9f0*/  LDG.E.U16 R0, [R2.64] ;  /* 0x0000002402007981 */ /* 0x000ea4000c1e1500 */
[----:B--2---:R-:W-:-:S05]  /*ca00*/  HADD2.F32 R0, -RZ, R0.H0_H0 ;  /* 0x20000000ff007230 */ /* 0x004fca0000004100 */
[----:B------:R-:W-:-:S04]  /*ca10*/  FSETP.NEU.FTZ.AND P0, PT, R0, RZ, PT ;  /* 0x000000ff0000720b */ /* 0x000fc80003f1d000 */
[----:B------:R-:W-:Y:S01]  /*ca20*/  P2R R22, PR, RZ, 0x1 ;  /* 0x00000001ff167803 */ /* 0x000fe20000000000 */
[----:B------:R-:W-:Y:S05]  /*ca30*/  BRA `(.L_x_2540) ;  /* 0x00000d2000007947 */ /* 0x000fea0003800000 */
.L_x_2543:
        /* <DEDUP_REMOVED lines=12> */
.L_x_2546:
        /* <DEDUP_REMOVED lines=11> */
.L_x_2545:
[----:B------:R-:W2:Y:S02]  /*cbb0*/  LDG.E.64 R2, [R2.64] ;  /* 0x0000002402027981 */ /* 0x000ea4000c1e1b00 */
[----:B--2---:R-:W0:-:S06]  /*cbc0*/  DSETP.NEU.AND P0, PT, R2, RZ, PT ;  /* 0x000000ff0200722a */ /* 0x004e0c0003f0d000 */
[----:B0-----:R-:W-:Y:S01]  /*cbd0*/  P2R R22, PR, RZ, 0x1 ;  /* 0x00000001ff167803 */ /* 0x001fe20000000000 */
[----:B------:R-:W-:Y:S05]  /*cbe0*/  BRA `(.L_x_2540) ;  /* 0x00000b7000007947 */ /* 0x000fea0003800000 */
.L_x_2535:
        /* <DEDUP_REMOVED lines=12> */
.L_x_2549:
[----:B------:R-:W2:Y:S02]  /*ccb0*/  LDG.E.128 R4, [R2.64] ;  /* 0x0000002402047981 */ /* 0x000ea4000c1e1d00 */
[----:B--2---:R-:W0:-:S06]  /*ccc0*/  DSETP.NEU.AND P0, PT, R6, RZ, PT ;  /* 0x000000ff0600722a */ /* 0x004e0c0003f0d000 */
[----:B0-----:R-:W0:-:S06]  /*ccd0*/  DSETP.NEU.OR P0, PT, R4, RZ, P0 ;  /* 0x000000ff0400722a */ /* 0x001e0c000070d400 */
[----:B0-----:R-:W-:Y:S01]  /*cce0*/  P2R R22, PR, RZ, 0x1 ;  /* 0x00000001ff167803 */ /* 0x001fe20000000000 */
[----:B------:R-:W-:Y:S05]  /*ccf0*/  BRA `(.L_x_2540) ;  /* 0x00000a6000007947 */ /* 0x000fea0003800000 */
.L_x_2548:
        /* <DEDUP_REMOVED lines=28> */
.L_x_2551:
        /* <DEDUP_REMOVED lines=15> */
.L_x_2550:
[----:B------:R-:W2:Y:S02]  /*cfb0*/  LDG.E.U16 R0, [R2.64] ;  /* 0x0000002402007981 */ /* 0x000ea4000c1e1500 */
[----:B--2---:R-:W-:-:S04]  /*cfc0*/  PRMT R0, RZ, 0x5410, R0 ;  /* 0x00005410ff007816 */ /* 0x004fc80000000000 */
[----:B------:R-:W-:-:S04]  /*cfd0*/  FSETP.NEU.FTZ.AND P0, PT, R0, RZ, PT ;  /* 0x000000ff0000720b */ /* 0x000fc80003f1d000 */
[----:B------:R-:W-:Y:S01]  /*cfe0*/  P2R R22, PR, RZ, 0x1 ;  /* 0x00000001ff167803 */ /* 0x000fe20000000000 */
[----:B------:R-:W-:Y:S05]  /*cff0*/  BRA `(.L_x_2540) ;  /* 0x0000076000007947 */ /* 0x000fea0003800000 */
.L_x_2547:
        /* <DEDUP_REMOVED lines=12> */
.L_x_2554:
        /* <DEDUP_REMOVED lines=21> */
.L_x_2558:
[----:B------:R-:W-:Y:S05]  /*d210*/  BSYNC B1 ;  /* 0x0000000000017941 */ /* 0x000fea0003800000 */
.L_x_2557:
[----:B------:R-:W-:Y:S01]  /*d220*/  LEA R3, R0, 0x3b800000, 0x17 ;  /* 0x3b80000000037811 */ /* 0x000fe200078eb8ff */
[----:B------:R-:W-:-:S05]  /*d230*/  IMAD.SHL.U32 R0, R2, 0x100000, RZ ;  /* 0x0010000002007824 */ /* 0x000fca00078e00ff */
[----:B------:R-:W-:Y:S02]  /*d240*/  LOP3.LUT R0, R3, R0, R4, 0xfe, !PT ;  /* 0x0000000003007212 */ /* 0x000fe400078efe04 */
.L_x_2556:
[----:B------:R-:W-:Y:S05]  /*d250*/  BSYNC B0 ;  /* 0x0000000000007941 */ /* 0x000fea0003800000 */
.L_x_2555:
[----:B------:R-:W-:-:S04]  /*d260*/  FSETP.NEU.FTZ.AND P0, PT, R0, RZ, PT ;  /* 0x000000ff0000720b */ /* 0x000fc80003f1d000 */
[----:B------:R-:W-:Y:S01]  /*d270*/  P2R R22, PR, RZ, 0x1 ;  /* 0x00000001ff167803 */ /* 0x000fe20000000000 */
[----:B------:R-:W-:Y:S05]  /*d280*/  BRA `(.L_x_2540) ;  /* 0x000004d000007947 */ /* 0x000fea0003800000 */
.L_x_2553:
        /* <DEDUP_REMOVED lines=21> */
.L_x_2562:
[----:B------:R-:W-:Y:S05]  /*d3e0*/  BSYNC B1 ;  /* 0x0000000000017941 */ /* 0x000fea0003800000 */
.L_x_2561:
[----:B------:R-:W-:Y:S01]  /*d3f0*/  LEA R3, R0, 0x37800000, 0x17 ;  /* 0x3780000000037811 */ /* 0x000fe200078eb8ff */
[----:B------:R-:W-:-:S05]  /*d400*/  IMAD.SHL.U32 R0, R2, 0x200000, RZ ;  /* 0x0020000002007824 */ /* 0x000fca00078e00ff */
[----:B------:R-:W-:Y:S02]  /*d410*/  LOP3.LUT R0, R3, R0, R4, 0xfe, !PT ;  /* 0x0000000003007212 */ /* 0x000fe400078efe04 */
.L_x_2560:
[----:B------:R-:W-:Y:S05]  /*d420*/  BSYNC B0 ;  /* 0x0000000000007941 */ /* 0x000fea0003800000 */
.L_x_2559:
[----:B------:R-:W-:-:S04]  /*d430*/  FSETP.NEU.FTZ.AND P0, PT, R0, RZ, PT ;  /* 0x000000ff0000720b */ /* 0x000fc80003f1d000 */
[----:B------:R-:W-:Y:S01]  /*d440*/  P2R R22, PR, RZ, 0x1 ;  /* 0x00000001ff167803 */ /* 0x000fe20000000000 */
[----:B------:R-:W-:Y:S05]  /*d450*/  BRA `(.L_x_2540) ;  /* 0x0000030000007947 */ /* 0x000fea0003800000 */
.L_x_2552:
        /* <DEDUP_REMOVED lines=14> */
.L_x_2566:
[----:B------:R-:W-:Y:S05]  /*d540*/  BSYNC B0 ;  /* 0x0000000000007941 */ /* 0x000fea0003800000 */
.L_x_2565:
[----:B------:R-:W-:-:S04]  /*d550*/  FSETP.NEU.FTZ.AND P0, PT, R0, RZ, PT ;  /* 0x000000ff0000720b */ /* 0x000fc80003f1d000 */
[----:B------:R-:W-:Y:S01]  /*d560*/  P2R R22, PR, RZ, 0x1 ;  /* 0x00000001ff167803 */ /* 0x000fe20000000000 */
[----:B------:R-:W-:Y:S05]  /*d570*/  BRA `(.L_x_2540) ;  /* 0x000001e000007947 */ /* 0x000fea0003800000 */
.L_x_2539:
        /* <DEDUP_REMOVED lines=22> */
.L_x_2564:
[----:B------:R-:W2:Y:S02]  /*d6e0*/  LDG.E.64 R2, [R2.64] ;  /* 0x0000002402027981 */ /* 0x000ea4000c1e1b00 */
[----:B--2---:R-:W-:-:S04]  /*d6f0*/  ISETP.NE.U32.AND P0, PT, R2, RZ, PT ;  /* 0x000000ff0200720c */ /* 0x004fc80003f05070 */
[----:B------:R-:W-:-:S04]  /*d700*/  ISETP.NE.AND.EX P0, PT, R3, RZ, PT, P0 ;  /* 0x000000ff0300720c */ /* 0x000fc80003f05300 */
[----:B------:R-:W-:Y:S01]  /*d710*/  P2R R22, PR, RZ, 0x1 ;  /* 0x00000001ff167803 */ /* 0x000fe20000000000 */
[----:B------:R-:W-:Y:S05]  /*d720*/  BRA `(.L_x_2540) ;  /* 0x0000003000007947 */ /* 0x000fea0003800000 */
.L_x_2563:
[----:B------:R-:W2:Y:S02]  /*d730*/  LDG.E R2, [R2.64] ;  /* 0x0000002402027981 */ /* 0x000ea4000c1e1900 */
[----:B--2---:R-:W-:-:S04]  /*d740*/  ISETP.NE.AND P0, PT, R2, RZ, PT ;  /* 0x000000ff0200720c */ /* 0x004fc80003f05270 */
[----:B------:R-:W-:Y:S02]  /*d750*/  P2R R22, PR, RZ, 0x1 ;  /* 0x00000001ff167803 */ /* 0x000fe40000000000 */
.L_x_2540:
        /* <DEDUP_REMOVED lines=17> */
.L_x_2570:
[----:B------:R0:W5:Y:S01]  /*d870*/  LDG.E.U8 R2, [R4.64] ;  /* 0x0000002404027981 */ /* 0x000162000c1e1100 */
[----:B------:R-:W-:Y:S01]  /*d880*/  IMAD.MOV.U32 R3, RZ, RZ, RZ ;  /* 0x000000ffff037224 */ /* 0x000fe200078e00ff */
[----:B------:R-:W-:Y:S05]  /*d890*/  BRA `(.L_x_2572) ;  /* 0x00000d5000007947 */ /* 0x000fea0003800000 */
.L_x_2569:
        /* <DEDUP_REMOVED lines=8> */
.L_x_2574:
[----:B------:R-:W2:Y:S02]  /*d920*/  LDG.E R2, [R4.64] ;  /* 0x0000002404027981 */ /* 0x000ea4000c1e1900 */
[----:B--2---:R-:W-:Y:S01]  /*d930*/  SHF.R.S32.HI R3, RZ, 0x1f, R2 ;  /* 0x0000001fff037819 */ /* 0x004fe20000011402 */
[----:B------:R-:W-:Y:S05]  /*d940*/  BRA `(.L_x_2572) ;  /* 0x00000ca000007947 */ /* 0x000fea0003800000 */
.L_x_2573:
[----:B------:R-:W2:Y:S02]  /*d950*/  LDG.E.S16 R2, [R4.64] ;  /* 0x0000002404027981 */ /* 0x000ea4000c1e1700 */
[----:B--2---:R-:W-:Y:S01]  /*d960*/  SHF.R.S32.HI R3, RZ, 0x1f, R2 ;  /* 0x0000001fff037819 */ /* 0x004fe20000011402 */
[----:B------:R-:W-:Y:S05]  /*d970*/  BRA `(.L_x_2572) ;  /* 0x00000c7000007947 */ /* 0x000fea0003800000 */
.L_x_2568:
        /* <DEDUP_REMOVED lines=9> */
.L_x_2576:
[----:B------:R-:W2:Y:S02]  /*da10*/  LDG.E.U16 R4, [R4.64] ;  /* 0x0000002404047981 */ /* 0x000ea4000c1e1500 */
[----:B--2---:R-:W-:-:S06]  /*da20*/  HADD2.F32 R2, -RZ, R4.H0_H0 ;  /* 0x20000004ff027230 */ /* 0x004fcc0000004100 */
[----:B------:R-:W0:Y:S01]  /*da30*/  F2I.S64.TRUNC R2, R2 ;  /* 0x0000000200027311 */ /* 0x000e22000020d900 */
[----:B------:R-:W-:Y:S05]  /*da40*/  BRA `(.L_x_2572) ;  /* 0x00000ba000007947 */ /* 0x000fea0003800000 */
.L_x_2575:
        /* <DEDUP_REMOVED lines=9> */
.L_x_2578:
[----:B------:R-:W2:Y:S02]  /*dae0*/  LDG.E.U16 R4, [R4.64] ;  /* 0x0000002404047981 */ /* 0x000ea4000c1e1500 */
[----:B--2---:R-:W-:-:S06]  /*daf0*/  HADD2.F32 R2, -RZ, R4.H0_H0 ;  /* 0x20000004ff027230 */ /* 0x004fcc0000004100 */
[----:B------:R-:W0:Y:S01]  /*db00*/  F2I.S64.TRUNC R2, R2 ;  /* 0x0000000200027311 */ /* 0x000e22000020d900 */
[----:B------:R-:W-:Y:S05]  /*db10*/  BRA `(.L_x_2572) ;  /* 0x00000ad000007947 */ /* 0x000fea0003800000 */
.L_x_2577:
[----:B------:R-:W2:Y:S02]  /*db20*/  LDG.E.64 R2, [R4.64] ;  /* 0x0000002404027981 */ /* 0x000ea4000c1e1b00 */
[----:B--2---:R-:W0:Y:S01]  /*db30*/  F2I.S64.F64.TRUNC R2, R2 ;  /* 0x0000000200027311 */ /* 0x004e22000030d900 */
[----:B------:R-:W-:Y:S05]  /*db40*/  BRA `(.L_x_2572) ;  /* 0x00000aa000007947 */ /* 0x000fea0003800000 */
.L_x_2567:
        /* <DEDUP_REMOVED lines=13> */
.L_x_2581:
[----:B------:R-:W2:Y:S02]  /*dc20*/  LDG.E.64 R2, [R4.64] ;  /* 0x0000002404027981 */ /* 0x000ea4000c1e1b00 */
[----:B--2---:R-:W0:Y:S01]  /*dc30*/  F2I.S64.F64.TRUNC R2, R2 ;  /* 0x0000000200027311 */ /* 0x004e22000030d900 */
[----:B------:R-:W-:Y:S05]  /*dc40*/  BRA `(.L_x_2572) ;  /* 0x000009a000007947 */ /* 0x000fea0003800000 */
.L_x_2580:
        /* <DEDUP_REMOVED lines=27> */
.L_x_2583:
        /* <DEDUP_REMOVED lines=14> */
.L_x_2582:
[----:B------:R-:W2:Y:S02]  /*dee0*/  LDG.E.U16 R2, [R4.64] ;  /* 0x0000002404027981 */ /* 0x000ea4000c1e1500 */
[----:B--2---:R-:W-:-:S06]  /*def0*/  PRMT R2, RZ, 0x5410, R2 ;  /* 0x00005410ff027816 */ /* 0x004fcc0000000002 */
[----:B------:R-:W0:Y:S01]  /*df00*/  F2I.S64.TRUNC R2, R2 ;  /* 0x0000000200027311 */ /* 0x000e22000020d900 */
[----:B------:R-:W-:Y:S05]  /*df10*/  BRA `(.L_x_2572) ;  /* 0x000006d000007947 */ /* 0x000fea0003800000 */
.L_x_2579:
        /* <DEDUP_REMOVED lines=11> */
.L_x_2586:
        /* <DEDUP_REMOVED lines=21> */
.L_x_2590:
[----:B------:R-:W-:Y:S05]  /*e120*/  BSYNC B1 ;  /* 0x0000000000017941 */ /* 0x000fea0003800000 */
.L_x_2589:
[----:B------:R-:W-:Y:S01]  /*e130*/  IMAD.SHL.U32 R2, R2, 0x100000, RZ ;  /* 0x0010000002027824 */ /* 0x000fe200078e00ff */
[----:B------:R-:W-:-:S04]  /*e140*/  LEA R3, R0, 0x3b800000, 0x17 ;  /* 0x3b80000000037811 */ /* 0x000fc800078eb8ff */
[----:B------:R-:W-:Y:S02]  /*e150*/  LOP3.LUT R2, R3, R2, R4, 0xfe, !PT ;  /* 0x0000000203027212 */ /* 0x000fe400078efe04 */
.L_x_2588:
[----:B------:R-:W-:Y:S05]  /*e160*/  BSYNC B0 ;  /* 0x0000000000007941 */ /* 0x000fea0003800000 */
.L_x_2587:
[----:B------:R-:W0:Y:S01]  /*e170*/  F2I.S64.TRUNC R2, R2 ;  /* 0x0000000200027311 */ /* 0x000e22000020d900 */
[----:B------:R-:W-:Y:S05]  /*e180*/  BRA `(.L_x_2572) ;  /* 0x0000046000007947 */ /* 0x000fea0003800000 */
.L_x_2585:
        /* <DEDUP_REMOVED lines=21> */
.L_x_2594:
[----:B------:R-:W-:Y:S05]  /*e2e0*/  BSYNC B1 ;  /* 0x0000000000017941 */ /* 0x000fea0003800000 */
.L_x_2593:
[----:B------:R-:W-:Y:S01]  /*e2f0*/  IMAD.SHL.U32 R2, R2, 0x200000, RZ ;  /* 0x0020000002027824 */ /* 0x000fe200078e00ff */
[----:B------:R-:W-:-:S04]  /*e300*/  LEA R3, R0, 0x37800000, 0x17 ;  /* 0x3780000000037811 */ /* 0x000fc800078eb8ff */
[----:B------:R-:W-:Y:S02]  /*e310*/  LOP3.LUT R2, R3, R2, R4, 0xfe, !PT ;  /* 0x0000000203027212 */ /* 0x000fe400078efe04 */
.L_x_2592:
[----:B------:R-:W-:Y:S05]  /*e320*/  BSYNC B0 ;  /* 0x0000000000007941 */ /* 0x000fea0003800000 */
.L_x_2591:
[----:B------:R-:W0:Y:S01]  /*e330*/  F2I.S64.TRUNC R2, R2 ;  /* 0x0000000200027311 */ /* 0x000e22000020d900 */
[----:B------:R-:W-:Y:S05]  /*e340*/  BRA `(.L_x_2572) ;  /* 0x000002a000007947 */ /* 0x000fea0003800000 */
.L_x_2584:
        /* <DEDUP_REMOVED lines=14> */
.L_x_2598:
[----:B------:R-:W-:Y:S05]  /*e430*/  BSYNC B0 ;  /* 0x0000000000007941 */ /* 0x000fea0003800000 */
.L_x_2597:
[----:B------:R-:W0:Y:S01]  /*e440*/  F2I.S64.TRUNC R2, R2 ;  /* 0x0000000200027311 */ /* 0x000e22000020d900 */
[----:B------:R-:W-:Y:S05]  /*e450*/  BRA `(.L_x_2572) ;  /* 0x0000019000007947 */ /* 0x000fea0003800000 */
.L_x_2571:
        /* <DEDUP_REMOVED lines=21> */
.L_x_2596:
[----:B------:R0:W5:Y:S01]  /*e5b0*/  LDG.E.64 R2, [R4.64] ;  /* 0x0000002404027981 */ /* 0x000162000c1e1b00 */
[----:B------:R-:W-:Y:S05]  /*e5c0*/  BRA `(.L_x_2572) ;  /* 0x0000002000007947 */ /* 0x000fea0003800000 */
.L_x_2595:
[----:B------:R0:W5:Y:S01]  /*e5d0*/  LDG.E R2, [R4.64] ;  /* 0x0000002404027981 */ /* 0x000162000c1e1900 */
[----:B------:R-:W-:-:S03]  /*e5e0*/  IMAD.MOV.U32 R3, RZ, RZ, RZ ;  /* 0x000000ffff037224 */ /* 0x000fc600078e00ff */
.L_x_2572:
        /* <DEDUP_REMOVED lines=12> */
.L_x_2600:
[----:B------:R-:W-:Y:S05]  /*e6b0*/  BSYNC B0 ;  /* 0x0000000000007941 */ /* 0x000fea0003800000 */
.L_x_2599:
        /* <DEDUP_REMOVED lines=11> */
.L_x_2604:
[----:B-----5:R1:W-:Y:S01]  /*e770*/  STG.E.U8 [R16.64], R5 ;  /* 0x0000000510007986 */ /* 0x0203e2000c101124 */
[----:B------:R-:W-:Y:S05]  /*e780*/  BRA `(.L_x_2606) ;  /* 0x00000e9000007947 */ /* 0x000fea0003800000 */
.L_x_2603:
        /* <DEDUP_REMOVED lines=12> */
.L_x_2608:
[----:B-----5:R-:W-:-:S04]  /*e850*/  LOP3.LUT R5, R5, 0xffff, RZ, 0xc0, !PT ;  /* 0x0000ffff05057812 */ /* 0x020fc800078ec0ff */
[----:B0-----:R-:W-:-:S05]  /*e860*/  PRMT R3, R5, 0x8880, RZ ;  /* 0x0000888005037816 */ /* 0x001fca00000000ff */
[----:B------:R0:W-:Y:S01]  /*e870*/  STG.E [R16.64], R3 ;  /* 0x0000000310007986 */ /* 0x0001e2000c101924 */
[----:B------:R-:W-:Y:S05]  /*e880*/  BRA `(.L_x_2606) ;  /* 0x00000d9000007947 */ /* 0x000fea0003800000 */
.L_x_2607:
[----:B0----5:R-:W-:-:S04]  /*e890*/  PRMT R3, R5, 0x8880, RZ ;  /* 0x0000888005037816 */ /* 0x021fc800000000ff */
[----:B------:R-:W-:-:S05]  /*e8a0*/  PRMT R3, R3, 0x7710, RZ ;  /* 0x0000771003037816 */ /* 0x000fca00000000ff */
[----:B------:R0:W-:Y:S01]  /*e8b0*/  STG.E.U16 [R16.64], R3 ;  /* 0x0000000310007986 */ /* 0x0001e2000c101524 */
[----:B------:R-:W-:Y:S05]  /*e8c0*/  BRA `(.L_x_2606) ;  /* 0x00000d5000007947 */ /* 0x000fea0003800000 */
.L_x_2602:
        /* <DEDUP_REMOVED lines=9> */
.L_x_2610:
[----:B-----5:R-:W1:Y:S02]  /*e960*/  I2F.S8 R0, R5 ;  /* 0x0000000500007306 */ /* 0x020e640000001400 */
[----:B-1----:R-:W-:-:S05]  /*e970*/  F2FP.PACK_AB R0, RZ, R0 ;  /* 0x00000000ff00723e */ /* 0x002fca00000000ff */
[----:B------:R1:W-:Y:S01]  /*e980*/  STG.E.U16 [R16.64], R0 ;  /* 0x0000000010007986 */ /* 0x0003e2000c101524 */
[----:B------:R-:W-:Y:S05]  /*e990*/  BRA `(.L_x_2606) ;  /* 0x00000c8000007947 */ /* 0x000fea0003800000 */
.L_x_2609:
        /* <DEDUP_REMOVED lines=10> */
.L_x_2612:
[----:B-----5:R-:W1:Y:S02]  /*ea40*/  I2F.S8 R5, R5 ;  /* 0x0000000500057306 */ /* 0x020e640000001400 */
[----:B01----:R-:W-:-:S04]  /*ea50*/  F2FP.PACK_AB R3, RZ, R5 ;  /* 0x00000005ff03723e */ /* 0x003fc800000000ff */
[----:B------:R-:W-:-:S05]  /*ea60*/  PRMT R3, R3, 0x5410, RZ ;  /* 0x0000541003037816 */ /* 0x000fca00000000ff */
[----:B------:R0:W-:Y:S01]  /*ea70*/  STG.E [R16.64], R3 ;  /* 0x0000000310007986 */ /* 0x0001e2000c101924 */
[----:B------:R-:W-:Y:S05]  /*ea80*/  BRA `(.L_x_2606) ;  /* 0x00000b9000007947 */ /* 0x000fea0003800000 */
.L_x_2611:
[----:B0----5:R-:W-:-:S04]  /*ea90*/  PRMT R2, R5, 0x8880, RZ ;  /* 0x0000888005027816 */ /* 0x021fc800000000ff */
[----:B------:R-:W-:-:S06]  /*eaa0*/  PRMT R2, R2, 0x7710, RZ ;  /* 0x0000771002027816 */ /* 0x000fcc00000000ff */
[----:B------:R-:W0:Y:S02]  /*eab0*/  I2F.F64.S16 R2, R2 ;  /* 0x0000000200027312 */ /* 0x000e240000101c00 */
[----:B0-----:R0:W-:Y:S01]  /*eac0*/  STG.E.64 [R16.64], R2 ;  /* 0x0000000210007986 */ /* 0x0011e2000c101b24 */
[----:B------:R-:W-:Y:S05]  /*ead0*/  BRA `(.L_x_2606) ;  /* 0x00000b4000007947 */ /* 0x000fea0003800000 */
.L_x_2601:
        /* <DEDUP_REMOVED lines=12> */
.L_x_2615:
[----:B-----5:R-:W-:Y:S01]  /*eba0*/  PRMT R4, R5, 0x8880, RZ ;  /* 0x0000888005047816 */ /* 0x020fe200000000ff */
[----:B------:R-:W-:-:S03]  /*ebb0*/  CS2R R6, SRZ ;  /* 0x0000000000067805 */ /* 0x000fc6000001ff00 */
[----:B------:R-:W-:-:S06]  /*ebc0*/  PRMT R4, R4, 0x7710, RZ ;  /* 0x0000771004047816 */ /* 0x000fcc00000000ff */
[----:B------:R-:W1:Y:S02]  /*ebd0*/  I2F.F64.S16 R4, R4 ;  /* 0x0000000400047312 */ /* 0x000e640000101c00 */
[----:B-1----:R1:W-:Y:S01]  /*ebe0*/  STG.E.128 [R16.64], R4 ;  /* 0x0000000410007986 */ /* 0x0023e2000c101d24 */
[----:B------:R-:W-:Y:S05]  /*ebf0*/  BRA `(.L_x_2606) ;  /* 0x00000a2000007947 */ /* 0x000fea0003800000 */
.L_x_2614:
        /* <DEDUP_REMOVED lines=21> */
.L_x_2619:
[----:B------:R-:W-:Y:S05]  /*ed50*/  BSYNC B0 ;  /* 0x0000000000007941 */ /* 0x000fea0003800000 */
.L_x_2618:
[----:B------:R-:W-:-:S05]  /*ed60*/  LOP3.LUT R3, R0, R3, RZ, 0xfc, !PT ;  /* 0x0000000300037212 */ /* 0x000fca00078efcff */
[----:B------:R0:W-:Y:S01]  /*ed70*/  STG.E.U8 [R16.64], R3 ;  /* 0x0000000310007986 */ /* 0x0001e2000c101124 */
[----:B------:R-:W-:Y:S05]  /*ed80*/  BRA `(.L_x_2606) ;  /* 0x0000089000007947 */ /* 0x000fea0003800000 */
.L_x_2617:
        /* <DEDUP_REMOVED lines=13> */
.L_x_2621:
[----:B------:R-:W-:Y:S01]  /*ee60*/  IMAD.MOV.U32 R0, RZ, RZ, 0x7f ;  /* 0x0000007fff007424 */ /* 0x000fe200078e00ff */
[----:B------:R-:W-:-:S04]  /*ee70*/  ISETP.GT.U32.AND P0, PT, R2, 0x7f800000, PT ;  /* 0x7f8000000200780c */ /* 0x000fc80003f04070 */
[----:B------:R-:W-:-:S04]  /*ee80*/  SEL R0, R0, 0x7c, P0 ;  /* 0x0000007c00007807 */ /* 0x000fc80000000000 */
.L_x_2622:
[----:B------:R-:W-:Y:S05]  /*ee90*/  BSYNC B0 ;  /* 0x0000000000007941 */ /* 0x000fea0003800000 */
.L_x_2620:
[----:B------:R-:W-:-:S04]  /*eea0*/  LOP3.LUT R2, R5, 0x80000000, RZ, 0xc0, !PT ;  /* 0x8000000005027812 */ /* 0x000fc800078ec0ff */
[----:B------:R-:W-:-:S04]  /*eeb0*/  SHF.R.U32.HI R3, RZ, 0x18, R2 ;  /* 0x00000018ff037819 */ /* 0x000fc80000011602 */
[----:B------:R-:W-:-:S05]  /*eec0*/  LOP3.LUT R3, R0, R3, RZ, 0xfc, !PT ;  /* 0x0000000300037212 */ /* 0x000fca00078efcff */
[----:B------:R0:W-:Y:S01]  /*eed0*/  STG.E.U8 [R16.64], R3 ;  /* 0x0000000310007986 */ /* 0x0001e2000c101124 */
[----:B------:R-:W-:Y:S05]  /*eee0*/  BRA `(.L_x_2606) ;  /* 0x0000073000007947 */ /* 0x000fea0003800000 */
.L_x_2616:
[----:B-----5:R-:W1:Y:S02]  /*eef0*/  I2F.S8 R0, R5 ;  /* 0x0000000500007306 */ /* 0x020e640000001400 */
[----:B-1----:R-:W-:-:S05]  /*ef00*/  F2FP.BF16.PACK_AB R0, RZ, R0 ;  /* 0x00000000ff00723e */ /* 0x002fca00000010ff */
[----:B------:R1:W-:Y:S01]  /*ef10*/  STG.E.U16 [R16.64], R0 ;  /* 0x0000000010007986 */ /* 0x0003e2000c101524 */
[----:B------:R-:W-:Y:S05]  /*ef20*/  BRA `(.L_x_2606) ;  /* 0x000006f000007947 */ /* 0x000fea0003800000 */
.L_x_2613:
        /* <DEDUP_REMOVED lines=12> */
.L_x_2625:
        /* <DEDUP_REMOVED lines=17> */
.L_x_2628:
[----:B------:R-:W-:-:S04]  /*f100*/  LOP3.LUT R2, R5, 0x80000000, RZ, 0xc0, !PT ;  /* 0x8000000005027812 */ /* 0x000fc800078ec0ff */
[----:B------:R-:W-:-:S04]  /*f110*/  SHF.R.U32.HI R3, RZ, 0x18, R2 ;  /* 0x00000018ff037819 */ /* 0x000fc80000011602 */
[----:B------:R-:W-:-:S04]  /*f120*/  LOP3.LUT R0, R0, R3, RZ, 0xfc, !PT ;  /* 0x0000000300007212 */ /* 0x000fc800078efcff */
[----:B------:R-:W-:Y:S02]  /*f130*/  PRMT R8, R0, 0x7610, R8 ;  /* 0x0000761000087816 */ /* 0x000fe40000000008 */
.L_x_2627:
[----:B------:R-:W-:Y:S05]  /*f140*/  BSYNC B0 ;  /* 0x0000000000007941 */ /* 0x000fea0003800000 */
.L_x_2626:
[----:B------:R0:W-:Y:S01]  /*f150*/  STG.E.U8 [R16.64], R8 ;  /* 0x0000000810007986 */ /* 0x0001e2000c101124 */
[----:B------:R-:W-:Y:S05]  /*f160*/  BRA `(.L_x_2606) ;  /* 0x000004b000007947 */ /* 0x000fea0003800000 */
.L_x_2624:
        /* <DEDUP_REMOVED lines=17> */
.L_x_2631:
[----:B------:R-:W-:-:S04]  /*f280*/  LOP3.LUT R2, R5, 0x80000000, RZ, 0xc0, !PT ;  /* 0x8000000005027812 */ /* 0x000fc800078ec0ff */
[----:B------:R-:W-:-:S04]  /*f290*/  SHF.R.U32.HI R3, RZ, 0x18, R2 ;  /* 0x00000018ff037819 */ /* 0x000fc80000011602 */
[----:B------:R-:W-:-:S04]  /*f2a0*/  LOP3.LUT R0, R0, R3, RZ, 0xfc, !PT ;  /* 0x0000000300007212 */ /* 0x000fc800078efcff */
[----:B------:R-:W-:Y:S02]  /*f2b0*/  PRMT R8, R0, 0x7610, R8 ;  /* 0x0000761000087816 */ /* 0x000fe40000000008 */
.L_x_2630:
[----:B------:R-:W-:Y:S05]  /*f2c0*/  BSYNC B0 ;  /* 0x0000000000007941 */ /* 0x000fea0003800000 */
.L_x_2629:
[----:B------:R0:W-:Y:S01]  /*f2d0*/  STG.E.U8 [R16.64], R8 ;  /* 0x0000000810007986 */ /* 0x0001e2000c101124 */
[----:B------:R-:W-:Y:S05]  /*f2e0*/  BRA `(.L_x_2606) ;  /* 0x0000033000007947 */ /* 0x000fea0003800000 */
.L_x_2623:
        /* <DEDUP_REMOVED lines=22> */
.L_x_2605:
        /* <DEDUP_REMOVED lines=20> */
.L_x_2633:
[----:B-----5:R-:W-:-:S04]  /*f590*/  LOP3.LUT R5, R5, 0xffff, RZ, 0xc0, !PT ;  /* 0x0000ffff05057812 */ /* 0x020fc800078ec0ff */
[----:B------:R-:W-:-:S05]  /*f5a0*/  PRMT R5, R5, 0x8880, RZ ;  /* 0x0000888005057816 */ /* 0x000fca00000000ff */
[----:B0-----:R-:W-:-:S05]  /*f5b0*/  IMAD.MOV.U32 R2, RZ, RZ, R5 ;  /* 0x000000ffff027224 */ /* 0x001fca00078e0005 */
[----:B------:R-:W-:-:S05]  /*f5c0*/  SHF.R.S32.HI R3, RZ, 0x1f, R2 ;  /* 0x0000001fff037819 */ /* 0x000fca0000011402 */
[----:B------:R0:W-:Y:S01]  /*f5d0*/  STG.E.64 [R16.64], R2 ;  /* 0x0000000210007986 */ /* 0x0001e2000c101b24 */
[----:B------:R-:W-:Y:S05]  /*f5e0*/  BRA `(.L_x_2606) ;  /* 0x0000003000007947 */ /* 0x000fea0003800000 */
.L_x_2632:
[----:B-----5:R-:W-:-:S04]  /*f5f0*/  LOP3.LUT R5, R5, 0xffff, RZ, 0xc0, !PT ;  /* 0x0000ffff05057812 */ /* 0x020fc800078ec0ff */
[----:B0-----:R-:W-:-:S05]  /*f600*/  PRMT R3, R5, 0x8880, RZ ;  /* 0x0000888005037816 */ /* 0x001fca00000000ff */
[----:B------:R0:W-:Y:S02]  /*f610*/  STG.E [R16.64], R3 ;  /* 0x0000000310007986 */ /* 0x0001e4000c101924 */
.L_x_2606:
[----:B------:R-:W-:Y:S02]  /*f620*/  IADD3 R25, R25, 0x80, RZ ;  /* 0x0000008019197810 */ /* 0x000fe40007ffe0ff */
.L_x_2369:
[----:B------:R-:W-:Y:S05]  /*f630*/  BSYNC B6 ;  /* 0x0000000000067941 */ /* 0x000fea0003800000 */
.L_x_2368:
        /* <DEDUP_REMOVED lines=283> */
.L_x_2634:
        /* <DEDUP_REMOVED lines=20> */
.L_x_2638:
[----:B------:R-:W2:Y:S02]  /*10930*/  LDG.E.U8 R2, [R2.64] ;  /* 0x0000002402027981 */ /* 0x000ea4000c1e1100 */
[----:B--2---:R-:W-:-:S04]  /*10940*/  ISETP.NE.AND P0, PT, R2, RZ, PT ;  /* 0x000000ff0200720c */ /* 0x004fc80003f05270 */
[----:B------:R-:W-:Y:S01]  /*10950*/  P2R R19, PR, RZ, 0x1 ;  /* 0x00000001ff137803 */ /* 0x000fe20000000000 */
[----:B------:R-:W-:Y:S05]  /*10960*/  BRA `(.L_x_2640) ;  /* 0x00000f4000007947 */ /* 0x000fea0003800000 */
.L_x_2637:
        /* <DEDUP_REMOVED lines=11> */
.L_x_2642:
[----:B------:R-:W2:Y:S02]  /*10a20*/  LDG.E R2, [R2.64] ;  /* 0x0000002402027981 */ /* 0x000ea4000c1e1900 */
[----:B--2---:R-:W-:-:S04]  /*10a30*/  ISETP.NE.AND P0, PT, R2, RZ, PT ;  /* 0x000000ff0200720c */ /* 0x004fc80003f05270 */
[----:B------:R-:W-:Y:S01]  /*10a40*/  P2R R19, PR, RZ, 0x1 ;  /* 0x00000001ff137803 */ /* 0x000fe20000000000 */
[----:B------:R-:W-:Y:S05]  /*10a50*/  BRA `(.L_x_2640) ;  /* 0x00000e5000007947 */ /* 0x000fea0003800000 */
.L_x_2641:
[----:B------:R-:W2:Y:S02]  /*10a60*/  LDG.E.U16 R2, [R2.64] ;  /* 0x0000002402027981 */ /* 0x000ea4000c1e1500 */
[----:B--2---:R-:W-:-:S04]  /*10a70*/  ISETP.NE.AND P0, PT, R2, RZ, PT ;  /* 0x000000ff0200720c */ /* 0x004fc80003f05270 */
[----:B------:R-:W-:Y:S01]  /*10a80*/  P2R R19, PR, RZ, 0x1 ;  /* 0x00000001ff137803 */ /* 0x000fe20000000000 */
[----:B------:R-:W-:Y:S05]  /*10a90*/  BRA `(.L_x_2640) ;  /* 0x00000e1000007947 */ /* 0x000fea0003800000 */
.L_x_2636:
        /* <DEDUP_REMOVED lines=10> */
.L_x_2644:
[----:B------:R-:W2:Y:S02]  /*10b40*/  LDG.E.U16 R0, [R2.64] ;  /* 0x0000002402007981 */ /* 0x000ea4000c1e1500 */
[----:B--2---:R-:W-:-:S05]  /*10b50*/  HADD2.F32 R0, -RZ, R0.H0_H0 ;  /* 0x20000000ff007230 */ /* 0x004fca0000004100 */
[----:B------:R-:W-:-:S04]  /*10b60*/  FSETP.NEU.FTZ.AND P0, PT, R0, RZ, PT ;  /* 0x000000ff0000720b */ /* 0x000fc80003f1d000 */
[----:B------:R-:W-:Y:S01]  /*10b70*/  P2R R19, PR, RZ, 0x1 ;  /* 0x00000001ff137803 */ /* 0x000fe20000000000 */
[----:B------:R-:W-:Y:S05]  /*10b80*/  BRA `(.L_x_2640) ;  /* 0x00000d2000007947 */ /* 0x000fea0003800000 */
.L_x_2643:
        /* <DEDUP_REMOVED lines=12> */
.L_x_2646:
        /* <DEDUP_REMOVED lines=11> */
.L_x_2645:
[----:B------:R-:W2:Y:S02]  /*10d00*/  LDG.E.64 R2, [R2.64] ;  /* 0x0000002402027981 */ /* 0x000ea4000c1e1b00 */
[----:B--2---:R-:W0:-:S06]  /*10d10*/  DSETP.NEU.AND P0, PT, R2, RZ, PT ;  /* 0x000000ff0200722a */ /* 0x004e0c0003f0d000 */
[----:B0-----:R-:W-:Y:S01]  /*10d20*/  P2R R19, PR, RZ, 0x1 ;  /* 0x00000001ff137803 */ /* 0x001fe20000000000 */
[----:B------:R-:W-:Y:S05]  /*10d30*/  BRA `(.L_x_2640) ;  /* 0x00000b7000007947 */ /* 0x000fea0003800000 */
.L_x_2635:
        /* <DEDUP_REMOVED lines=12> */
.L_x_2649:
[----:B------:R-:W2:Y:S02]  /*10e00*/  LDG.E.128 R4, [R2.64] ;  /* 0x0000002402047981 */ /* 0x000ea4000c1e1d00 */
[----:B--2---:R-:W0:-:S06]  /*10e10*/  DSETP.NEU.AND P0, PT, R6, RZ, PT ;  /* 0x000000ff0600722a */ /* 0x004e0c0003f0d000 */
[----:B0-----:R-:W0:-:S06]  /*10e20*/  DSETP.NEU.OR P0, PT, R4, RZ, P0 ;  /* 0x000000ff0400722a */ /* 0x001e0c000070d400 */
[----:B0-----:R-:W-:Y:S01]  /*10e30*/  P2R R19, PR, RZ, 0x1 ;  /* 0x00000001ff137803 */ /* 0x001fe20000000000 */
[----:B------:R-:W-:Y:S05]  /*10e40*/  BRA `(.L_x_2640) ;  /* 0x00000a6000007947 */ /* 0x000fea0003800000 */
.L_x_2648:
        /* <DEDUP_REMOVED lines=28> */
.L_x_2651:
        /* <DEDUP_REMOVED lines=15> */
.L_x_2650:
[----:B------:R-:W2:Y:S02]  /*11100*/  LDG.E.U16 R0, [R2.64] ;  /* 0x0000002402007981 */ /* 0x000ea4000c1e1500 */
[----:B--2---:R-:W-:-:S04]  /*11110*/  PRMT R0, RZ, 0x5410, R0 ;  /* 0x00005410ff007816 */ /* 0x004fc80000000000 */
[----:B------:R-:W-:-:S04]  /*11120*/  FSETP.NEU.FTZ.AND P0, PT, R0, RZ, PT ;  /* 0x000000ff0000720b */ /* 0x000fc80003f1d000 */
[----:B------:R-:W-:Y:S01]  /*11130*/  P2R R19, PR, RZ, 0x1 ;  /* 0x00000001ff137803 */ /* 0x000fe20000000000 */
[----:B------:R-:W-:Y:S05]  /*11140*/  BRA `(.L_x_2640) ;  /* 0x0000076000007947 */ /* 0x000fea0003800000 */
.L_x_2647:
        /* <DEDUP_REMOVED lines=12> */
.L_x_2654:
        /* <DEDUP_REMOVED lines=21> */
.L_x_2658:
[----:B------:R-:W-:Y:S05]  /*11360*/  BSYNC B1 ;  /* 0x0000000000017941 */ /* 0x000fea0003800000 */
.L_x_2657:
[----:B------:R-:W-:Y:S01]  /*11370*/  LEA R3, R0, 0x3b800000, 0x17 ;  /* 0x3b80000000037811 */ /* 0x000fe200078eb8ff */
[----:B------:R-:W-:-:S05]  /*11380*/  IMAD.SHL.U32 R0, R2, 0x100000, RZ ;  /* 0x0010000002007824 */ /* 0x000fca00078e00ff */
[----:B------:R-:W-:Y:S02]  /*11390*/  LOP3.LUT R0, R3, R0, R4, 0xfe, !PT ;  /* 0x0000000003007212 */ /* 0x000fe400078efe04 */
.L_x_2656:
[----:B------:R-:W-:Y:S05]  /*113a0*/  BSYNC B0 ;  /* 0x0000000000007941 */ /* 0x000fea0003800000 */
.L_x_2655:
[----:B------:R-:W-:-:S04]  /*113b0*/  FSETP.NEU.FTZ.AND P0, PT, R0, RZ, PT ;  /* 0x000000ff0000720b */ /* 0x000fc80003f1d000 */
[----:B------:R-:W-:Y:S01]  /*113c0*/  P2R R19, PR, RZ, 0x1 ;  /* 0x00000001ff137803 */ /* 0x000fe20000000000 */
[----:B------:R-:W-:Y:S05]  /*113d0*/  BRA `(.L_x_2640) ;  /* 0x000004d000007947 */ /* 0x000fea0003800000 */
.L_x_2653:
        /* <DEDUP_REMOVED lines=21> */
.L_x_2662:
[----:B------:R-:W-:Y:S05]  /*11530*/  BSYNC B1 ;  /* 0x0000000000017941 */ /* 0x000fea0003800000 */
.L_x_2661:
[----:B------:R-:W-:Y:S01]  /*11540*/  LEA R3, R0, 0x37800000, 0x17 ;  /* 0x3780000000037811 */ /* 0x000fe200078eb8ff */
[----:B------:R-:W-:-:S05]  /*11550*/  IMAD.SHL.U32 R0, R2, 0x200000, RZ ;  /* 0x0020000002007824 */ /* 0x000fca00078e00ff */
[----:B------:R-:W-:Y:S02]  /*11560*/  LOP3.LUT R0, R3, R0, R4, 0xfe, !PT ;  /* 0x0000000003007212 */ /* 0x000fe400078efe04 */
.L_x_2660:
[----:B------:R-:W-:Y:S05]  /*11570*/  BSYNC B0 ;  /* 0x0000000000007941 */ /* 0x000fea0003800000 */
.L_x_2659:
[----:B------:R-:W-:-:S04]  /*11580*/  FSETP.NEU.FTZ.AND P0, PT, R0, RZ, PT ;  /* 0x000000ff0000720b */ /* 0x000fc80003f1d000 */
[----:B------:R-:W-:Y:S01]  /*11590*/  P2R R19, PR, RZ, 0x1 ;  /* 0x00000001ff137803 */ /* 0x000fe20000000000 */
[----:B------:R-:W-:Y:S05]  /*115a0*/  BRA `(.L_x_2640) ;  /* 0x0000030000007947 */ /* 0x000fea0003800000 */
.L_x_2652:
        /* <DEDUP_REMOVED lines=14> */
.L_x_2666:
[----:B------:R-:W-:Y:S05]  /*11690*/  BSYNC B0 ;  /* 0x0000000000007941 */ /* 0x000fea0003800000 */
.L_x_2665:
[----:B------:R-:W-:-:S04]  /*116a0*/  FSETP.NEU.FTZ.AND P0, PT, R0, RZ, PT ;  /* 0x000000ff0000720b */ /* 0x000fc80003f1d000 */
[----:B------:R-:W-:Y:S01]  /*116b0*/  P2R R19, PR, RZ, 0x1 ;  /* 0x00000001ff137803 */ /* 0x000fe20000000000 */
[----:B------:R-:W-:Y:S05]  /*116c0*/  BRA `(.L_x_2640) ;  /* 0x000001e000007947 */ /* 0x000fea0003800000 */
.L_x_2639:
        /* <DEDUP_REMOVED lines=22> */
.L_x_2664:
[----:B------:R-:W2:Y:S02]  /*11830*/  LDG.E.64 R2, [R2.64] ;  /* 0x0000002402027981 */ /* 0x000ea4000c1e1b00 */
[----:B--2---:R-:W-:-:S04]  /*11840*/  ISETP.NE.U32.AND P0, PT, R2, RZ, PT ;  /* 0x000000ff0200720c */ /* 0x004fc80003f05070 */
[----:B------:R-:W-:-:S04]  /*11850*/  ISETP.NE.AND.EX P0, PT, R3, RZ, PT, P0 ;  /* 0x000000ff0300720c */ /* 0x000fc80003f05300 */
[----:B------:R-:W-:Y:S01]  /*11860*/  P2R R19, PR, RZ, 0x1 ;  /* 0x00000001ff137803 */ /* 0x000fe20000000000 */
[----:B------:R-:W-:Y:S05]  /*11870*/  BRA `(.L_x_2640) ;  /* 0x0000003000007947 */ /* 0x000fea0003800000 */
.L_x_2663:
[----:B------:R-:W2:Y:S02]  /*11880*/  LDG.E R2, [R2.64] ;  /* 0x0000002402027981 */ /* 0x000ea4000c1e1900 */
[----:B--2---:R-:W-:-:S04]  /*11890*/  ISETP.NE.AND P0, PT, R2, RZ, PT ;  /* 0x000000ff0200720c */ /* 0x004fc80003f05270 */
[----:B------:R-:W-:Y:S02]  /*118a0*/  P2R R19, PR, RZ, 0x1 ;  /* 0x00000001ff137803 */ /* 0x000fe40000000000 */
.L_x_2640:
        /* <DEDUP_REMOVED lines=18> */
.L_x_2670:
[----:B------:R-:W2:Y:S02]  /*119d0*/  LDG.E.U8 R2, [R2.64] ;  /* 0x0000002402027981 */ /* 0x000ea4000c1e1100 */
[----:B--2---:R-:W-:-:S04]  /*119e0*/  ISETP.NE.AND P0, PT, R2, RZ, PT ;  /* 0x000000ff0200720c */ /* 0x004fc80003f05270 */
[----:B------:R-:W-:Y:S01]  /*119f0*/  P2R R22, PR, RZ, 0x1 ;  /* 0x00000001ff167803 */ /* 0x000fe20000000000 */
[----:B------:R-:W-:Y:S05]  /*11a00*/  BRA `(.L_x_2672) ;  /* 0x00000f4000007947 */ /* 0x000fea0003800000 */
.L_x_2669:
        /* <DEDUP_REMOVED lines=11> */
.L_x_2674:
[----:B------:R-:W2:Y:S02]  /*11ac0*/  LDG.E R2, [R2.64] ;  /* 0x0000002402027981 */ /* 0x000ea4000c1e1900 */
[----:B--2---:R-:W-:-:S04]  /*11ad0*/  ISETP.NE.AND P0, PT, R2, RZ, PT ;  /* 0x000000ff0200720c */ /* 0x004fc80003f05270 */
[----:B------:R-:W-:Y:S01]  /*11ae0*/  P2R R22, PR, RZ, 0x1 ;  /* 0x00000001ff167803 */ /* 0x000fe20000000000 */
[----:B------:R-:W-:Y:S05]  /*11af0*/  BRA `(.L_x_2672) ;  /* 0x00000e5000007947 */ /* 0x000fea0003800000 */
.L_x_2673:
[----:B------:R-:W2:Y:S02]  /*11b00*/  LDG.E.U16 R2, [R2.64] ;  /* 0x0000002402027981 */ /* 0x000ea4000c1e1500 */
[----:B--2---:R-:W-:-:S04]  /*11b10*/  ISETP.NE.AND P0, PT, R2, RZ, PT ;  /* 0x000000ff0200720c */ /* 0x004fc80003f05270 */
[----:B------:R-:W-:Y:S01]  /*11b20*/  P2R R22, PR, RZ, 0x1 ;  /* 0x00000001ff167803 */ /* 0x000fe20000000000 */
[----:B------:R-:W-:Y:S05]  /*11b30*/  BRA `(.L_x_2672) ;  /* 0x00000e1000007947 */ /* 0x000fea0003800000 */
.L_x_2668:
        /* <DEDUP_REMOVED lines=10> */
.L_x_2676:
[----:B------:R-:W2:Y:S02]  /*11be0*/  LDG.E.U16 R0, [R2.64] ;  /* 0x0000002402007981 */ /* 0x000ea4000c1e1500 */
[----:B--2---:R-:W-:-:S05]  /*11bf0*/  HADD2.F32 R0, -RZ, R0.H0_H0 ;  /* 0x20000000ff007230 */ /* 0x004fca0000004100 */
[----:B------:R-:W-:-:S04]  /*11c00*/  FSETP.NEU.FTZ.AND P0, PT, R0, RZ, PT ;  /* 0x000000ff0000720b */ /* 0x000fc80003f1d000 */
[----:B------:R-:W-:Y:S01]  /*11c10*/  P2R R22, PR, RZ, 0x1 ;  /* 0x00000001ff167803 */ /* 0x000fe20000000000 */
[----:B------:R-:W-:Y:S05]  /*11c20*/  BRA `(.L_x_2672) ;  /* 0x00000d2000007947 */ /* 0x000fea0003800000 */
.L_x_2675:
        /* <DEDUP_REMOVED lines=12> */
.L_x_2678:
        /* <DEDUP_REMOVED lines=11> */
.L_x_2677:
[----:B------:R-:W2:Y:S02]  /*11da0*/  LDG.E.64 R2, [R2.64] ;  /* 0x0000002402027981 */ /* 0x000ea4000c1e1b00 */
[----:B--2---:R-:W0:-:S06]  /*11db0*/  DSETP.NEU.AND P0, PT, R2, RZ, PT ;  /* 0x000000ff0200722a */ /* 0x004e0c0003f0d000 */
[----:B0-----:R-:W-:Y:S01]  /*11dc0*/  P2R R22, PR, RZ, 0x1 ;  /* 0x00000001ff167803 */ /* 0x001fe20000000000 */
[----:B------:R-:W-:Y:S05]  /*11dd0*/  BRA `(.L_x_2672) ;  /* 0x00000b7000007947 */ /* 0x000fea0003800000 */
.L_x_2667:
        /* <DEDUP_REMOVED lines=12> */
.L_x_2681:
[----:B------:R-:W2:Y:S02]  /*11ea0*/  LDG.E.128 R4, [R2.64] ;  /* 0x0000002402047981 */ /* 0x000ea4000c1e1d00 */
[----:B--2---:R-:W0:-:S06]  /*11eb0*/  DSETP.NEU.AND P0, PT, R6, RZ, PT ;  /* 0x000000ff0600722a */ /* 0x004e0c0003f0d000 */
[----:B0-----:R-:W0:-:S06]  /*11ec0*/  DSETP.NEU.OR P0, PT, R4, RZ, P0 ;  /* 0x000000ff0400722a */ /* 0x001e0c000070d400 */
[----:B0-----:R-:W-:Y:S01]  /*11ed0*/  P2R R22, PR, RZ, 0x1 ;  /* 0x00000001ff167803 */ /* 0x001fe20000000000 */
[----:B------:R-:W-:Y:S05]  /*11ee0*/  BRA `(.L_x_2672) ;  /* 0x00000a6000007947 */ /* 0x000fea0003800000 */
.L_x_2680:
        /* <DEDUP_REMOVED lines=28> */
.L_x_2683:
        /* <DEDUP_REMOVED lines=15> */
.L_x_2682:
[----:B------:R-:W2:Y:S02]  /*121a0*/  LDG.E.U16 R0, [R2.64] ;  /* 0x0000002402007981 */ /* 0x000ea4000c1e1500 */
[----:B--2---:R-:W-:-:S04]  /*121b0*/  PRMT R0, RZ, 0x5410, R0 ;  /* 0x00005410ff007816 */ /* 0x004fc80000000000 */
[----:B------:R-:W-:-:S04]  /*121c0*/  FSETP.NEU.FTZ.AND P0, PT, R0, RZ, PT ;  /* 0x000000ff0000720b */ /* 0x000fc80003f1d000 */
[----:B------:R-:W-:Y:S01]  /*121d0*/  P2R R22, PR, RZ, 0x1 ;  /* 0x00000001ff167803 */ /* 0x000fe20000000000 */
[----:B------:R-:W-:Y:S05]  /*121e0*/  BRA `(.L_x_2672) ;  /* 0x0000076000007947 */ /* 0x000fea0003800000 */
.L_x_2679:
        /* <DEDUP_REMOVED lines=12> */
.L_x_2686:
        /* <DEDUP_REMOVED lines=21> */
.L_x_2690:
[----:B------:R-:W-:Y:S05]  /*12400*/  BSYNC B1 ;  /* 0x0000000000017941 */ /* 0x000fea0003800000 */
.L_x_2689:
[----:B------:R-:W-:Y:S01]  /*12410*/  LEA R3, R0, 0x3b800000, 0x17 ;  /* 0x3b80000000037811 */ /* 0x000fe200078eb8ff */
[----:B------:R-:W-:-:S05]  /*12420*/  IMAD.SHL.U32 R0, R2, 0x100000, RZ ;  /* 0x0010000002007824 */ /* 0x000fca00078e00ff */
[----:B------:R-:W-:Y:S02]  /*12430*/  LOP3.LUT R0, R3, R0, R4, 0xfe, !PT ;  /* 0x0000000003007212 */ /* 0x000fe400078efe04 */
.L_x_2688:
[----:B------:R-:W-:Y:S05]  /*12440*/  BSYNC B0 ;  /* 0x0000000000007941 */ /* 0x000fea0003800000 */
.L_x_2687:
[----:B------:R-:W-:-:S04]  /*12450*/  FSETP.NEU.FTZ.AND P0, PT, R0, RZ, PT ;  /* 0x000000ff0000720b */ /* 0x000fc80003f1d000 */
[----:B------:R-:W-:Y:S01]  /*12460*/  P2R R22, PR, RZ, 0x1 ;  /* 0x00000001ff167803 */ /* 0x000fe20000000000 */
[----:B------:R-:W-:Y:S05]  /*12470*/  BRA `(.L_x_2672) ;  /* 0x000004d000007947 */ /* 0x000fea0003800000 */
.L_x_2685:
        /* <DEDUP_REMOVED lines=21> */
.L_x_2694:
[----:B------:R-:W-:Y:S05]  /*125d0*/  BSYNC B1 ;  /* 0x0000000000017941 */ /* 0x000fea0003800000 */
.L_x_2693:
[----:B------:R-:W-:Y:S01]  /*125e0*/  LEA R3, R0, 0x37800000, 0x17 ;  /* 0x3780000000037811 */ /* 0x000fe200078eb8ff */
[----:B------:R-:W-:-:S05]  /*125f0*/  IMAD.SHL.U32 R0, R2, 0x200000, RZ ;  /* 0x0020000002007824 */ /* 0x000fca00078e00ff */
[----:B------:R-:W-:Y:S02]  /*12600*/  LOP3.LUT R0, R3, R0, R4, 0xfe, !PT ;  /* 0x0000000003007212 */ /* 0x000fe400078efe04 */
.L_x_2692:
[----:B------:R-:W-:Y:S05]  /*12610*/  BSYNC B0 ;  /* 0x0000000000007941 */ /* 0x000fea0003800000 */
.L_x_2691:
[----:B------:R-:W-:-:S04]  /*12620*/  FSETP.NEU.FTZ.AND P0, PT, R0, RZ, PT ;  /* 0x000000ff0000720b */ /* 0x000fc80003f1d000 */
[----:B------:R-:W-:Y:S01]  /*12630*/  P2R R22, PR, RZ, 0x1 ;  /* 0x00000001ff167803 */ /* 0x000fe20000000000 */
[----:B------:R-:W-:Y:S05]  /*12640*/  BRA `(.L_x_2672) ;  /* 0x0000030000007947 */ /* 0x000fea0003800000 */
.L_x_2684:
        /* <DEDUP_REMOVED lines=14> */
.L_x_2698:
[----:B------:R-:W-:Y:S05]  /*12730*/  BSYNC B0 ;  /* 0x0000000000007941 */ /* 0x000fea0003800000 */
.L_x_2697:
[----:B------:R-:W-:-:S04]  /*12740*/  FSETP.NEU.FTZ.AND P0, PT, R0, RZ, PT ;  /* 0x000000ff0000720b */ /* 0x000fc80003f1d000 */
[----:B------:R-:W-:Y:S01]  /*12750*/  P2R R22, PR, RZ, 0x1 ;  /* 0x00000001ff167803 */ /* 0x000fe20000000000 */
[----:B------:R-:W-:Y:S05]  /*12760*/  BRA `(.L_x_2672) ;  /* 0x000001e000007947 */ /* 0x000fea0003800000 */
.L_x_2671:
        /* <DEDUP_REMOVED lines=22> */
.L_x_2696:
[----:B------:R-:W2:Y:S02]  /*128d0*/  LDG.E.64 R2, [R2.64] ;  /* 0x0000002402027981 */ /* 0x000ea4000c1e1b00 */
[----:B--2---:R-:W-:-:S04]  /*128e0*/  ISETP.NE.U32.AND P0, PT, R2, RZ, PT ;  /* 0x000000ff0200720c */ /* 0x004fc80003f05070 */
[----:B------:R-:W-:-:S04]  /*128f0*/  ISETP.NE.AND.EX P0, PT, R3, RZ, PT, P0 ;  /* 0x000000ff0300720c */ /* 0x000fc80003f05300 */
[----:B------:R-:W-:Y:S01]  /*12900*/  P2R R22, PR, RZ, 0x1 ;  /* 0x00000001ff167803 */ /* 0x000fe20000000000 */
[----:B------:R-:W-:Y:S05]  /*12910*/  BRA `(.L_x_2672) ;  /* 0x0000003000007947 */ /* 0x000fea0003800000 */
.L_x_2695:
[----:B------:R-:W2:Y:S02]  /*12920*/  LDG.E R2, [R2.64] ;  /* 0x0000002402027981 */ /* 0x000ea4000c1e1900 */
[----:B--2---:R-:W-:-:S04]  /*12930*/  ISETP.NE.AND P0, PT, R2, RZ, PT ;  /* 0x000000ff0200720c */ /* 0x004fc80003f05270 */
[----:B------:R-:W-:Y:S02]  /*12940*/  P2R R22, PR, RZ, 0x1 ;  /* 0x00000001ff167803 */ /* 0x000fe40000000000 */
.L_x_2672:
        /* <DEDUP_REMOVED lines=17> */
.L_x_2702:
[----:B------:R0:W5:Y:S01]  /*12a60*/  LDG.E.U8 R2, [R4.64] ;  /* 0x0000002404027981 */ /* 0x000162000c1e1100 */
[----:B------:R-:W-:Y:S01]  /*12a70*/  IMAD.MOV.U32 R3, RZ, RZ, RZ ;  /* 0x000000ffff037224 */ /* 0x000fe200078e00ff */
[----:B------:R-:W-:Y:S05]  /*12a80*/  BRA `(.L_x_2704) ;  /* 0x00000d5000007947 */ /* 0x000fea0003800000 */
.L_x_2701:
        /* <DEDUP_REMOVED lines=8> */
.L_x_2706:
[----:B------:R-:W2:Y:S02]  /*12b10*/  LDG.E R2, [R4.64] ;  /* 0x0000002404027981 */ /* 0x000ea4000c1e1900 */
[----:B--2---:R-:W-:Y:S01]  /*12b20*/  SHF.R.S32.HI R3, RZ, 0x1f, R2 ;  /* 0x0000001fff037819 */ /* 0x004fe20000011402 */
[----:B------:R-:W-:Y:S05]  /*12b30*/  BRA `(.L_x_2704) ;  /* 0x00000ca000007947 */ /* 0x000fea0003800000 */
.L_x_2705:
[----:B------:R-:W2:Y:S02]  /*12b40*/  LDG.E.S16 R2, [R4.64] ;  /* 0x0000002404027981 */ /* 0x000ea4000c1e1700 */
[----:B--2---:R-:W-:Y:S01]  /*12b50*/  SHF.R.S32.HI R3, RZ, 0x1f, R2 ;  /* 0x0000001fff037819 */ /* 0x004fe20000011402 */
[----:B------:R-:W-:Y:S05]  /*12b60*/  BRA `(.L_x_2704) ;  /* 0x00000c7000007947 */ /* 0x000fea0003800000 */
.L_x_2700:
        /* <DEDUP_REMOVED lines=9> */
.L_x_2708:
[----:B------:R-:W2:Y:S02]  /*12c00*/  LDG.E.U16 R4, [R4.64] ;  /* 0x0000002404047981 */ /* 0x000ea4000c1e1500 */
[----:B--2---:R-:W-:-:S06]  /*12c10*/  HADD2.F32 R2, -RZ, R4.H0_H0 ;  /* 0x20000004ff027230 */ /* 0x004fcc0000004100 */
[----:B------:R-:W0:Y:S01]  /*12c20*/  F2I.S64.TRUNC R2, R2 ;  /* 0x0000000200027311 */ /* 0x000e22000020d900 */
[----:B------:R-:W-:Y:S05]  /*12c30*/  BRA `(.L_x_2704) ;  /* 0x00000ba000007947 */ /* 0x000fea0003800000 */
.L_x_2707:
        /* <DEDUP_REMOVED lines=9> */
.L_x_2710:
[----:B------:R-:W2:Y:S02]  /*12cd0*/  LDG.E.U16 R4, [R4.64] ;  /* 0x0000002404047981 */ /* 0x000ea4000c1e1500 */
[----:B--2---:R-:W-:-:S06]  /*12ce0*/  HADD2.F32 R2, -RZ, R4.H0_H0 ;  /* 0x20000004ff027230 */ /* 0x004fcc0000004100 */
[----:B------:R-:W0:Y:S01]  /*12cf0*/  F2I.S64.TRUNC R2, R2 ;  /* 0x0000000200027311 */ /* 0x000e22000020d900 */
[----:B------:R-:W-:Y:S05]  /*12d00*/  BRA `(.L_x_2704) ;  /* 0x00000ad000007947 */ /* 0x000fea0003800000 */
.L_x_2709:
[----:B------:R-:W2:Y:S02]  /*12d10*/  LDG.E.64 R2, [R4.64] ;  /* 0x0000002404027981 */ /* 0x000ea4000c1e1b00 */
[----:B--2---:R-:W0:Y:S01]  /*12d20*/  F2I.S64.F64.TRUNC R2, R2 ;  /* 0x0000000200027311 */ /* 0x004e22000030d900 */
[----:B------:R-:W-:Y:S05]  /*12d30*/  BRA `(.L_x_2704) ;  /* 0x00000aa000007947 */ /* 0x000fea0003800000 */
.L_x_2699:
        /* <DEDUP_REMOVED lines=13> */
.L_x_2713:
[----:B------:R-:W2:Y:S02]  /*12e10*/  LDG.E.64 R2, [R4.64] ;  /* 0x0000002404027981 */ /* 0x000ea4000c1e1b00 */
[----:B--2---:R-:W0:Y:S01]  /*12e20*/  F2I.S64.F64.TRUNC R2, R2 ;  /* 0x0000000200027311 */ /* 0x004e22000030d900 */
[----:B------:R-:W-:Y:S05]  /*12e30*/  BRA `(.L_x_2704) ;  /* 0x000009a000007947 */ /* 0x000fea0003800000 */
.L_x_2712:
        /* <DEDUP_REMOVED lines=27> */
.L_x_2715:
        /* <DEDUP_REMOVED lines=14> */
.L_x_2714:
[----:B------:R-:W2:Y:S02]  /*130d0*/  LDG.E.U16 R2, [R4.64] ;  /* 0x0000002404027981 */ /* 0x000ea4000c1e1500 */
[----:B--2---:R-:W-:-:S06]  /*130e0*/  PRMT R2, RZ, 0x5410, R2 ;  /* 0x00005410ff027816 */ /* 0x004fcc0000000002 */
[----:B------:R-:W0:Y:S01]  /*130f0*/  F2I.S64.TRUNC R2, R2 ;  /* 0x0000000200027311 */ /* 0x000e22000020d900 */
[----:B------:R-:W-:Y:S05]  /*13100*/  BRA `(.L_x_2704) ;  /* 0x000006d000007947 */ /* 0x000fea0003800000 */
.L_x_2711:
        /* <DEDUP_REMOVED lines=11> */
.L_x_2718:
        /* <DEDUP_REMOVED lines=21> */
.L_x_2722:
[----:B------:R-:W-:Y:S05]  /*13310*/  BSYNC B1 ;  /* 0x0000000000017941 */ /* 0x000fea0003800000 */
.L_x_2721:
[----:B------:R-:W-:Y:S01]  /*13320*/  IMAD.SHL.U32 R2, R2, 0x100000, RZ ;  /* 0x0010000002027824 */ /* 0x000fe200078e00ff */
[----:B------:R-:W-:-:S04]  /*13330*/  LEA R3, R0, 0x3b800000, 0x17 ;  /* 0x3b80000000037811 */ /* 0x000fc800078eb8ff */
[----:B------:R-:W-:Y:S02]  /*13340*/  LOP3.LUT R2, R3, R2, R4, 0xfe, !PT ;  /* 0x0000000203027212 */ /* 0x000fe400078efe04 */
.L_x_2720:
[----:B------:R-:W-:Y:S05]  /*13350*/  BSYNC B0 ;  /* 0x0000000000007941 */ /* 0x000fea0003800000 */
.L_x_2719:
[----:B------:R-:W0:Y:S01]  /*13360*/  F2I.S64.TRUNC R2, R2 ;  /* 0x0000000200027311 */ /* 0x000e22000020d900 */
[----:B------:R-:W-:Y:S05]  /*13370*/  BRA `(.L_x_2704) ;  /* 0x0000046000007947 */ /* 0x000fea0003800000 */
.L_x_2717:
        /* <DEDUP_REMOVED lines=21> */
.L_x_2726:
[----:B------:R-:W-:Y:S05]  /*134d0*/  BSYNC B1 ;  /* 0x0000000000017941 */ /* 0x000fea0003800000 */
.L_x_2725:
[----:B------:R-:W-:Y:S01]  /*134e0*/  IMAD.SHL.U32 R2, R2, 0x200000, RZ ;  /* 0x0020000002027824 */ /* 0x000fe200078e00ff */
[----:B------:R-:W-:-:S04]  /*134f0*/  LEA R3, R0, 0x37800000, 0x17 ;  /* 0x3780000000037811 */ /* 0x000fc800078eb8ff */
[----:B------:R-:W-:Y:S02]  /*13500*/  LOP3.LUT R2, R3, R2, R4, 0xfe, !PT ;  /* 0x0000000203027212 */ /* 0x000fe400078efe04 */
.L_x_2724:
[----:B------:R-:W-:Y:S05]  /*13510*/  BSYNC B0 ;  /* 0x0000000000007941 */ /* 0x000fea0003800000 */
.L_x_2723:
[----:B------:R-:W0:Y:S01]  /*13520*/  F2I.S64.TRUNC R2, R2 ;  /* 0x0000000200027311 */ /* 0x000e22000020d900 */
[----:B------:R-:W-:Y:S05]  /*13530*/  BRA `(.L_x_2704) ;  /* 0x000002a000007947 */ /* 0x000fea0003800000 */
.L_x_2716:
        /* <DEDUP_REMOVED lines=14> */
.L_x_2730:
[----:B------:R-:W-:Y:S05]  /*13620*/  BSYNC B0 ;  /* 0x0000000000007941 */ /* 0x000fea0003800000 */
.L_x_2729:
[----:B------:R-:W0:Y:S01]  /*13630*/  F2I.S64.TRUNC R2, R2 ;  /* 0x0000000200027311 */ /* 0x000e22000020d900 */
[----:B------:R-:W-:Y:S05]  /*13640*/  BRA `(.L_x_2704) ;  /* 0x0000019000007947 */ /* 0x000fea0003800000 */
.L_x_2703:
        /* <DEDUP_REMOVED lines=21> */
.L_x_2728:
[----:B------:R0:W5:Y:S01]  /*137a0*/  LDG.E.64 R2, [R4.64] ;  /* 0x0000002404027981 */ /* 0x000162000c1e1b00 */
[----:B------:R-:W-:Y:S05]  /*137b0*/  BRA `(.L_x_2704) ;  /* 0x0000002000007947 */ /* 0x000fea0003800000 */
.L_x_2727:
[----:B------:R0:W5:Y:S01]  /*137c0*/  LDG.E R2, [R4.64] ;  /* 0x0000002404027981 */ /* 0x000162000c1e1900 */
[----:B------:R-:W-:-:S03]  /*137d0*/  IMAD.MOV.U32 R3, RZ, RZ, RZ ;  /* 0x000000ffff037224 */ /* 0x000fc600078e00ff */
.L_x_2704:
        /* <DEDUP_REMOVED lines=12> */
.L_x_2732:
[----:B------:R-:W-:Y:S05]  /*138a0*/  BSYNC B0 ;  /* 0x0000000000007941 */ /* 0x000fea0003800000 */
.L_x_2731:
        /* <DEDUP_REMOVED lines=9> */
[----:B-----5:R-:W-:Y:S01]  /*13940*/  STG.E.U8 [R16.64], R5 ;  /* 0x0000000510007986 */ /* 0x020fe2000c101124 */
[----:B------:R-:W-:Y:S05]  /*13950*/  EXIT ;  /* 0x000000000000794d */ /* 0x000fea0003800000 */
.L_x_2736:
[----:B-----5:R-:W-:Y:S01]  /*13960*/  STG.E.U8 [R16.64], R5 ;  /* 0x0000000510007986 */ /* 0x020fe2000c101124 */
[----:B------:R-:W-:Y:S05]  /*13970*/  EXIT ;  /* 0x000000000000794d */ /* 0x000fea0003800000 */
.L_x_2735:
        /* <DEDUP_REMOVED lines=10> */
[----:B------:R-:W-:Y:S01]  /*13a20*/  STG.E.64 [R16.64], R2 ;  /* 0x0000000210007986 */ /* 0x000fe2000c101b24 */
[----:B------:R-:W-:Y:S05]  /*13a30*/  EXIT ;  /* 0x000000000000794d */ /* 0x000fea0003800000 */
.L_x_2739:
[----:B-----5:R-:W-:-:S04]  /*13a40*/  LOP3.LUT R5, R5, 0xffff, RZ, 0xc0, !PT ;  /* 0x0000ffff05057812 */ /* 0x020fc800078ec0ff */
[----:B0-----:R-:W-:-:S05]  /*13a50*/  PRMT R3, R5, 0x8880, RZ ;  /* 0x0000888005037816 */ /* 0x001fca00000000ff */
[----:B------:R-:W-:Y:S01]  /*13a60*/  STG.E [R16.64], R3 ;  /* 0x0000000310007986 */ /* 0x000fe2000c101924 */
[----:B------:R-:W-:Y:S05]  /*13a70*/  EXIT ;  /* 0x000000000000794d */ /* 0x000fea0003800000 */
.L_x_2738:
[----:B0----5:R-:W-:-:S04]  /*13a80*/  PRMT R3, R5, 0x8880, RZ ;  /* 0x0000888005037816 */ /* 0x021fc800000000ff */
[----:B------:R-:W-:-:S05]  /*13a90*/  PRMT R3, R3, 0x7710, RZ ;  /* 0x0000771003037816 */ /* 0x000fca00000000ff */
[----:B------:R-:W-:Y:S01]  /*13aa0*/  STG.E.U16 [R16.64], R3 ;  /* 0x0000000310007986 */ /* 0x000fe2000c101524 */
[----:B------:R-:W-:Y:S05]  /*13ab0*/  EXIT ;  /* 0x000000000000794d */ /* 0x000fea0003800000 */
.L_x_2734:
[----:B------:R-:W-:-:S13]  /*13ac0*/  ISETP.GT.AND P0, PT, R4, 0x6, PT ;  /* 0x000000060400780c */ /* 0x000fda0003f04270 */
[----:B------:R-:W-:Y:S05]  /*13ad0*/  @P0 BRA `(.L_x_2740) ;  /* 0x000000b000000947 */ /* 0x000fea0003800000 */
[----:B------:R-:W-:-:S13]  /*13ae0*/  ISETP.NE.AND P0, PT, R4, 0x5, PT ;  /* 0x000000050400780c */ /* 0x000fda0003f05270 */
[----:B------:R-:W-:Y:S05]  /*13af0*/  @!P0 BRA `(.L_x_2741) ;  /* 0x0000005000008947 */ /* 0x000fea0003800000 */
[----:B------:R-:W-:-:S13]  /*13b00*/  ISETP.NE.AND P0, PT, R4, 0x6, PT ;  /* 0x000000060400780c */ /* 0x000fda0003f05270 */
[----:B------:R-:W-:Y:S05]  /*13b10*/  @P0 BRA `(.L_x_2737) ;  /* 0x00000b2000000947 */ /* 0x000fea0003800000 */
[----:B-----5:R-:W1:Y:S02]  /*13b20*/  I2F.S8 R5, R5 ;  /* 0x0000000500057306 */ /* 0x020e640000001400 */
[----:B-1----:R-:W-:Y:S01]  /*13b30*/  STG.E [R16.64], R5 ;  /* 0x0000000510007986 */ /* 0x002fe2000c101924 */
[----:B------:R-:W-:Y:S05]  /*13b40*/  EXIT ;  /* 0x000000000000794d */ /* 0x000fea0003800000 */
.L_x_2741:
[----:B-----5:R-:W1:Y:S02]  /*13b50*/  I2F.S8 R0, R5 ;  /* 0x0000000500007306 */ /* 0x020e640000001400 */
[----:B-1----:R-:W-:-:S05]  /*13b60*/  F2FP.PACK_AB R0, RZ, R0 ;  /* 0x00000000ff00723e */ /* 0x002fca00000000ff */
[----:B------:R-:W-:Y:S01]  /*13b70*/  STG.E.U16 [R16.64], R0 ;  /* 0x0000000010007986 */ /* 0x000fe2000c101524 */
[----:B------:R-:W-:Y:S05]  /*13b80*/  EXIT ;  /* 0x000000000000794d */ /* 0x000fea0003800000 */
.L_x_2740:
        /* <DEDUP_REMOVED lines=8> */
[----:B0-----:R-:W-:Y:S01]  /*13c10*/  STG.E.64 [R16.64], R2 ;  /* 0x0000000210007986 */ /* 0x001fe2000c101b24 */
[----:B------:R-:W-:Y:S05]  /*13c20*/  EXIT ;  /* 0x000000000000794d */ /* 0x000fea0003800000 */
.L_x_2743:
[----:B-----5:R-:W1:Y:S02]  /*13c30*/  I2F.S8 R5, R5 ;  /* 0x0000000500057306 */ /* 0x020e640000001400 */
[----:B01----:R-:W-:-:S04]  /*13c40*/  F2FP.PACK_AB R3, RZ, R5 ;  /* 0x00000005ff03723e */ /* 0x003fc800000000ff */
[----:B------:R-:W-:-:S05]  /*13c50*/  PRMT R3, R3, 0x5410, RZ ;  /* 0x0000541003037816 */ /* 0x000fca00000000ff */
[----:B------:R-:W-:Y:S01]  /*13c60*/  STG.E [R16.64], R3 ;  /* 0x0000000310007986 */ /* 0x000fe2000c101924 */
[----:B------:R-:W-:Y:S05]  /*13c70*/  EXIT ;  /* 0x000000000000794d */ /* 0x000fea0003800000 */
.L_x_2742:
[----:B0----5:R-:W-:-:S04]  /*13c80*/  PRMT R2, R5, 0x8880, RZ ;  /* 0x0000888005027816 */ /* 0x021fc800000000ff */
[----:B------:R-:W-:-:S06]  /*13c90*/  PRMT R2, R2, 0x7710, RZ ;  /* 0x0000771002027816 */ /* 0x000fcc00000000ff */
[----:B------:R-:W0:Y:S02]  /*13ca0*/  I2F.F64.S16 R2, R2 ;  /* 0x0000000200027312 */ /* 0x000e240000101c00 */
[----:B0-----:R-:W-:Y:S01]  /*13cb0*/  STG.E.64 [R16.64], R2 ;  /* 0x0000000210007986 */ /* 0x001fe2000c101b24 */
[----:B------:R-:W-:Y:S05]  /*13cc0*/  EXIT ;  /* 0x000000000000794d */ /* 0x000fea0003800000 */
.L_x_2733:
        /* <DEDUP_REMOVED lines=10> */
[----:B------:R-:W-:Y:S01]  /*13d70*/  STG.E.U8 [R16.64], R3 ;  /* 0x0000000310007986 */ /* 0x000fe2000c101124 */
[----:B------:R-:W-:Y:S05]  /*13d80*/  EXIT ;  /* 0x000000000000794d */ /* 0x000fea0003800000 */
.L_x_2746:
[----:B-----5:R-:W-:Y:S01]  /*13d90*/  PRMT R4, R5, 0x8880, RZ ;  /* 0x0000888005047816 */ /* 0x020fe200000000ff */
[----:B------:R-:W-:-:S03]  /*13da0*/  CS2R R6, SRZ ;  /* 0x0000000000067805 */ /* 0x000fc6000001ff00 */
[----:B------:R-:W-:-:S06]  /*13db0*/  PRMT R4, R4, 0x7710, RZ ;  /* 0x0000771004047816 */ /* 0x000fcc00000000ff */
[----:B------:R-:W1:Y:S02]  /*13dc0*/  I2F.F64.S16 R4, R4 ;  /* 0x0000000400047312 */ /* 0x000e640000101c00 */
[----:B-1----:R-:W-:Y:S01]  /*13dd0*/  STG.E.128 [R16.64], R4 ;  /* 0x0000000410007986 */ /* 0x002fe2000c101d24 */
[----:B------:R-:W-:Y:S05]  /*13de0*/  EXIT ;  /* 0x000000000000794d */ /* 0x000fea0003800000 */
.L_x_2745:
        /* <DEDUP_REMOVED lines=21> */
.L_x_2750:
[----:B------:R-:W-:Y:S05]  /*13f40*/  BSYNC B0 ;  /* 0x0000000000007941 */ /* 0x000fea0003800000 */
.L_x_2749:
[----:B------:R-:W-:-:S05]  /*13f50*/  LOP3.LUT R3, R0, R3, RZ, 0xfc, !PT ;  /* 0x0000000300037212 */ /* 0x000fca00078efcff */
[----:B------:R-:W-:Y:S01]  /*13f60*/  STG.E.U8 [R16.64], R3 ;  /* 0x0000000310007986 */ /* 0x000fe2000c101124 */
[----:B------:R-:W-:Y:S05]  /*13f70*/  EXIT ;  /* 0x000000000000794d */ /* 0x000fea0003800000 */
.L_x_2748:
        /* <DEDUP_REMOVED lines=13> */
.L_x_2752:
[----:B------:R-:W-:Y:S01]  /*14050*/  IMAD.MOV.U32 R0, RZ, RZ, 0x7f ;  /* 0x0000007fff007424 */ /* 0x000fe200078e00ff */
[----:B------:R-:W-:-:S04]  /*14060*/  ISETP.GT.U32.AND P0, PT, R2, 0x7f800000, PT ;  /* 0x7f8000000200780c */ /* 0x000fc80003f04070 */
[----:B------:R-:W-:-:S04]  /*14070*/  SEL R0, R0, 0x7c, P0 ;  /* 0x0000007c00007807 */ /* 0x000fc80000000000 */
.L_x_2753:
[----:B------:R-:W-:Y:S05]  /*14080*/  BSYNC B0 ;  /* 0x0000000000007941 */ /* 0x000fea0003800000 */
.L_x_2751:
[----:B------:R-:W-:-:S04]  /*14090*/  LOP3.LUT R2, R5, 0x80000000, RZ, 0xc0, !PT ;  /* 0x8000000005027812 */ /* 0x000fc800078ec0ff */
[----:B------:R-:W-:-:S04]  /*140a0*/  SHF.R.U32.HI R3, RZ, 0x18, R2 ;  /* 0x00000018ff037819 */ /* 0x000fc80000011602 */
[----:B------:R-:W-:-:S05]  /*140b0*/  LOP3.LUT R3, R0, R3, RZ, 0xfc, !PT ;  /* 0x0000000300037212 */ /* 0x000fca00078efcff */
[----:B------:R-:W-:Y:S01]  /*140c0*/  STG.E.U8 [R16.64], R3 ;  /* 0x0000000310007986 */ /* 0x000fe2000c101124 */
[----:B------:R-:W-:Y:S05]  /*140d0*/  EXIT ;  /* 0x000000000000794d */ /* 0x000fea0003800000 */
.L_x_2747:
[----:B-----5:R-:W1:Y:S02]  /*140e0*/  I2F.S8 R0, R5 ;  /* 0x0000000500007306 */ /* 0x020e640000001400 */
[----:B-1----:R-:W-:-:S05]  /*140f0*/  F2FP.BF16.PACK_AB R0, RZ, R0 ;  /* 0x00000000ff00723e */ /* 0x002fca00000010ff */
[----:B------:R-:W-:Y:S01]  /*14100*/  STG.E.U16 [R16.64], R0 ;  /* 0x0000000010007986 */ /* 0x000fe2000c101524 */
[----:B------:R-:W-:Y:S05]  /*14110*/  EXIT ;  /* 0x000000000000794d */ /* 0x000fea0003800000 */
.L_x_2744:
        /* <DEDUP_REMOVED lines=10> */
[----:B------:R-:W-:Y:S01]  /*141c0*/  STG.E.U16 [R16.64], R3 ;  /* 0x0000000310007986 */ /* 0x000fe2000c101524 */
[----:B------:R-:W-:Y:S05]  /*141d0*/  EXIT ;  /* 0x000000000000794d */ /* 0x000fea0003800000 */
.L_x_2756:
        /* <DEDUP_REMOVED lines=17> */
.L_x_2759:
[----:B------:R-:W-:-:S04]  /*142f0*/  LOP3.LUT R2, R5, 0x80000000, RZ, 0xc0, !PT ;  /* 0x8000000005027812 */ /* 0x000fc800078ec0ff */
[----:B------:R-:W-:-:S04]  /*14300*/  SHF.R.U32.HI R3, RZ, 0x18, R2 ;  /* 0x00000018ff037819 */ /* 0x000fc80000011602 */
[----:B------:R-:W-:-:S04]  /*14310*/  LOP3.LUT R0, R0, R3, RZ, 0xfc, !PT ;  /* 0x0000000300007212 */ /* 0x000fc800078efcff */
[----:B------:R-:W-:Y:S02]  /*14320*/  PRMT R8, R0, 0x7610, R8 ;  /* 0x0000761000087816 */ /* 0x000fe40000000008 */
.L_x_2758:
[----:B------:R-:W-:Y:S05]  /*14330*/  BSYNC B0 ;  /* 0x0000000000007941 */ /* 0x000fea0003800000 */
.L_x_2757:
[----:B------:R-:W-:Y:S01]  /*14340*/  STG.E.U8 [R16.64], R8 ;  /* 0x0000000810007986 */ /* 0x000fe2000c101124 */
[----:B------:R-:W-:Y:S05]  /*14350*/  EXIT ;  /* 0x000000000000794d */ /* 0x000fea0003800000 */
.L_x_2755:
        /* <DEDUP_REMOVED lines=17> */
.L_x_2762:
[----:B------:R-:W-:-:S04]  /*14470*/  LOP3.LUT R2, R5, 0x80000000, RZ, 0xc0, !PT ;  /* 0x8000000005027812 */ /* 0x000fc800078ec0ff */
[----:B------:R-:W-:-:S04]  /*14480*/  SHF.R.U32.HI R3, RZ, 0x18, R2 ;  /* 0x00000018ff037819 */ /* 0x000fc80000011602 */
[----:B------:R-:W-:-:S04]  /*14490*/  LOP3.LUT R0, R0, R3, RZ, 0xfc, !PT ;  /* 0x0000000300007212 */ /* 0x000fc800078efcff */
[----:B------:R-:W-:Y:S02]  /*144a0*/  PRMT R8, R0, 0x7610, R8 ;  /* 0x0000761000087816 */ /* 0x000fe40000000008 */
.L_x_2761:
[----:B------:R-:W-:Y:S05]  /*144b0*/  BSYNC B0 ;  /* 0x0000000000007941 */ /* 0x000fea0003800000 */
.L_x_2760:
[----:B------:R-:W-:Y:S01]  /*144c0*/  STG.E.U8 [R16.64], R8 ;  /* 0x0000000810007986 */ /* 0x000fe2000c101124 */
[----:B------:R-:W-:Y:S05]  /*144d0*/  EXIT ;  /* 0x000000000000794d */ /* 0x000fea0003800000 */
.L_x_2754:
        /* <DEDUP_REMOVED lines=22> */
.L_x_2737:
        /* <DEDUP_REMOVED lines=20> */
.L_x_2764:
[----:B-----5:R-:W-:-:S04]  /*14780*/  LOP3.LUT R5, R5, 0xffff, RZ, 0xc0, !PT ;  /* 0x0000ffff05057812 */ /* 0x020fc800078ec0ff */
[----:B------:R-:W-:-:S05]  /*14790*/  PRMT R5, R5, 0x8880, RZ ;  /* 0x0000888005057816 */ /* 0x000fca00000000ff */
[----:B0-----:R-:W-:-:S05]  /*147a0*/  IMAD.MOV.U32 R2, RZ, RZ, R5 ;  /* 0x000000ffff027224 */ /* 0x001fca00078e0005 */
[----:B------:R-:W-:-:S05]  /*147b0*/  SHF.R.S32.HI R3, RZ, 0x1f, R2 ;  /* 0x0000001fff037819 */ /* 0x000fca0000011402 */
[----:B------:R-:W-:Y:S01]  /*147c0*/  STG.E.64 [R16.64], R2 ;  /* 0x0000000210007986 */ /* 0x000fe2000c101b24 */
[----:B------:R-:W-:Y:S05]  /*147d0*/  EXIT ;  /* 0x000000000000794d */ /* 0x000fea0003800000 */
.L_x_2763:
[----:B-----5:R-:W-:-:S04]  /*147e0*/  LOP3.LUT R5, R5, 0xffff, RZ, 0xc0, !PT ;  /* 0x0000ffff05057812 */ /* 0x020fc800078ec0ff */
[----:B0-----:R-:W-:-:S05]  /*147f0*/  PRMT R3, R5, 0x8880, RZ ;  /* 0x0000888005037816 */ /* 0x001fca00000000ff */
[----:B------:R-:W-:Y:S01]  /*14800*/  STG.E [R16.64], R3 ;  /* 0x0000000310007986 */ /* 0x000fe2000c101924 */
[----:B------:R-:W-:Y:S05]  /*14810*/  EXIT ;  /* 0x000000000000794d */ /* 0x000fea0003800000 */
.L_x_2765:
        /* <DEDUP_REMOVED lines=14> */
.L_x_27457:


//--------------------- .text._ZN2at6native27unrolled_elementwise_kernelIZZZNS0_28launch_masked_scatter_kernelERKNS_10TensorBaseES4_S4_S4_ENKUlvE_clEvENKUlvE8_clEvEUlbblE_St5arrayIPcLm4EELi4E23TrivialOffsetCalculatorILi3EjESB_ILi1EjENS0_6memory12LoadWithCastILi3EEENSE_13StoreWithCastILi1EEEEEviT_T0_T2_T3_T4_T5_ --------------------------
	.section	.text._ZN2at6native27unrolled_elementwise_kernelIZZZNS0_28launch_masked_scatter_kernelERKNS_10TensorBaseES4_S4_S4_ENKUlvE_clEvENKUlvE8_clEvEUlbblE_St5arrayIPcLm4EELi4E23TrivialOffsetCalculatorILi3EjESB_ILi1EjENS0_6memory12LoadWithCastILi3EEENSE_13StoreWithCastILi1EEEEEviT_T0_T2_T3_T4_T5_,"ax",@progbits
	.sectioninfo	@"SHI_REGISTERS=40"
	.align	128
        .global         _ZN2at6native27unrolled_elementwise_kernelIZZZNS0_28launch_masked_scatter_kernelERKNS_10TensorBaseES4_S4_S4_ENKUlvE_clEvENKUlvE8_clEvEUlbblE_St5arrayIPcLm4EELi4E23TrivialOffsetCalculatorILi3EjESB_ILi1EjENS0_6memory12LoadWithCastILi3EEENSE_13StoreWithCastILi1EEEEEviT_T0_T2_T3_T4_T5_
        .type           _ZN2at6native27unrolled_elementwise_kernelIZZZNS0_28launch_masked_scatter_kernelERKNS_10TensorBaseES4_S4_S4_ENKUlvE_clEvENKUlvE8_clEvEUlbblE_St5arrayIPcLm4EELi4E23TrivialOffsetCalculatorILi3EjESB_ILi1EjENS0_6memory12LoadWithCastILi3EEENSE_13StoreWithCastILi1EEEEEviT_T0_T2_T3_T4_T5_,@function
        .size           _ZN2at6native27unrolled_elementwise_kernelIZZZNS0_28launch_masked_scatter_kernelERKNS_10TensorBaseES4_S4_S4_ENKUlvE_clEvENKUlvE8_clEvEUlbblE_St5arrayIPcLm4EELi4E23TrivialOffsetCalculatorILi3EjESB_ILi1EjENS0_6memory12LoadWithCastILi3EEENSE_13StoreWithCastILi1EEEEEviT_T0_T2_T3_T4_T5_,(.L_x_27458 - _ZN2at6native27unrolled_elementwise_kernelIZZZNS0_28launch_masked_scatter_kernelERKNS_10TensorBaseES4_S4_S4_ENKUlvE_clEvENKUlvE8_clEvEUlbblE_St5arrayIPcLm4EELi4E23TrivialOffsetCalculatorILi3EjESB_ILi1EjENS0_6memory12LoadWithCastILi3EEENSE_13StoreWithCastILi1EEEEEviT_T0_T2_T3_T4_T5_)
        .other          _ZN2at6native27unrolled_elementwise_kernelIZZZNS0_28launch_masked_scatter_kernelERKNS_10TensorBaseES4_S4_S4_ENKUlvE_clEvENKUlvE8_clEvEUlbblE_St5arrayIPcLm4EELi4E23TrivialOffsetCalculatorILi3EjESB_ILi1EjENS0_6memory12LoadWithCastILi3EEENSE_13StoreWithCastILi1EEEEEviT_T0_T2_T3_T4_T5_,@"STO_CUDA_ENTRY STV_DEFAULT"
_ZN2at6native27unrolled_elementwise_kernelIZZZNS0_28launch_masked_scatter_kernelERKNS_10TensorBaseES4_S4_S4_ENKUlvE_clEvENKUlvE8_clEvEUlbblE_St5arrayIPcLm4EELi4E23TrivialOffsetCalculatorILi3EjESB_ILi1EjENS0_6memory12LoadWithCastILi3EEENSE_13StoreWithCastILi1EEEEEviT_T0_T2_T3_T4_T5_:
.text._ZN2at6native27unrolled_elementwise_kernelIZZZNS0_28launch_masked_scatter_kernelERKNS_10TensorBaseES4_S4_S4_ENKUlvE_clEvENKUlvE8_clEvEUlbblE_St5arrayIPcLm4EELi4E23TrivialOffsetCalculatorILi3EjESB_ILi1EjENS0_6memory12LoadWithCastILi3EEENSE_13StoreWithCastILi1EEEEEviT_T0_T2_T3_T4_T5_:
        /* <DEDUP_REMOVED lines=36> */
.L_x_2771:
[----:B------:R-:W2:Y:S02]  /*0240*/  LDG.E.U8 R4, [R4.64] ;  /* 0x0000002404047981 */ /* 0x000ea4000c1e1100 */
[----:B--2---:R-:W-:-:S04]  /*0250*/  ISETP.NE.AND P0, PT, R4, RZ, PT ;  /* 0x000000ff0400720c */ /* 0x004fc80003f05270 */
[----:B------:R-:W-:Y:S01]  /*0260*/  P2R R18, PR, RZ, 0x1 ;  /* 0x00000001ff127803 */ /* 0x000fe20000000000 */
[----:B------:R-:W-:Y:S05]  /*0270*/  BRA `(.L_x_2773) ;  /* 0x00000f4000007947 */ /* 0x000fea0003800000 */
.L_x_2770:
        /* <DEDUP_REMOVED lines=11> */
.L_x_2775:
[----:B------:R-:W2:Y:S02]  /*0330*/  LDG.E R4, [R4.64] ;  /* 0x0000002404047981 */ /* 0x000ea4000c1e1900 */
[----:B--2---:R-:W-:-:S04]  /*0340*/  ISETP.NE.AND P0, PT, R4, RZ, PT ;  /* 0x000000ff0400720c */ /* 0x004fc80003f05270 */
[----:B------:R-:W-:Y:S01]  /*0350*/  P2R R18, PR, RZ, 0x1 ;  /* 0x00000001ff127803 */ /* 0x000fe20000000000 */
[----:B------:R-:W-:Y:S05]  /*0360*/  BRA `(.L_x_2773) ;  /* 0x00000e5000007947 */ /* 0x000fea0003800000 */
.L_x_2774:
[----:B------:R-:W2:Y:S02]  /*0370*/  LDG.E.U16 R4, [R4.64] ;  /* 0x0000002404047981 */ /* 0x000ea4000c1e1500 */
[----:B--2---:R-:W-:-:S04]  /*0380*/  ISETP.NE.AND P0, PT, R4, RZ, PT ;  /* 0x000000ff0400720c */ /* 0x004fc80003f05270 */
[----:B------:R-:W-:Y:S01]  /*0390*/  P2R R18, PR, RZ, 0x1 ;  /* 0x00000001ff127803 */ /* 0x000fe20000000000 */
[----:B------:R-:W-:Y:S05]  /*03a0*/  BRA `(.L_x_2773) ;  /* 0x00000e1000007947 */ /* 0x000fea0003800000 */
.L_x_2769:
        /* <DEDUP_REMOVED lines=10> */
.L_x_2777:
[----:B------:R-:W2:Y:S02]  /*0450*/  LDG.E.U16 R0, [R4.64] ;  /* 0x0000002404007981 */ /* 0x000ea4000c1e1500 */
[----:B--2---:R-:W-:-:S05]  /*0460*/  HADD2.F32 R0, -RZ, R0.H0_H0 ;  /* 0x20000000ff007230 */ /* 0x004fca0000004100 */
[----:B------:R-:W-:-:S04]  /*0470*/  FSETP.NEU.FTZ.AND P0, PT, R0, RZ, PT ;  /* 0x000000ff0000720b */ /* 0x000fc80003f1d000 */
[----:B------:R-:W-:Y:S01]  /*0480*/  P2R R18, PR, RZ, 0x1 ;  /* 0x00000001ff127803 */ /* 0x000fe20000000000 */
[----:B------:R-:W-:Y:S05]  /*0490*/  BRA `(.L_x_2773) ;  /* 0x00000d2000007947 */ /* 0x000fea0003800000 */
.L_x_2776:
        /* <DEDUP_REMOVED lines=12> */
.L_x_2779:
        /* <DEDUP_REMOVED lines=11> */
.L_x_2778:
[----:B------:R-:W2:Y:S02]  /*0610*/  LDG.E.64 R4, [R4.64] ;  /* 0x0000002404047981 */ /* 0x000ea4000c1e1b00 */
[----:B--2---:R-:W0:-:S06]  /*0620*/  DSETP.NEU.AND P0, PT, R4, RZ, PT ;  /* 0x000000ff0400722a */ /* 0x004e0c0003f0d000 */
[----:B0-----:R-:W-:Y:S01]  /*0630*/  P2R R18, PR, RZ, 0x1 ;  /* 0x00000001ff127803 */ /* 0x001fe20000000000 */
[----:B------:R-:W-:Y:S05]  /*0640*/  BRA `(.L_x_2773) ;  /* 0x00000b7000007947 */ /* 0x000fea0003800000 */
.L_x_2768:
        /* <DEDUP_REMOVED lines=12> */
.L_x_2782:
[----:B------:R-:W2:Y:S02]  /*0710*/  LDG.E.128 R4, [R4.64] ;  /* 0x0000002404047981 */ /* 0x000ea4000c1e1d00 */
[----:B--2---:R-:W0:-:S06]  /*0720*/  DSETP.NEU.AND P0, PT, R6, RZ, PT ;  /* 0x000000ff0600722a */ /* 0x004e0c0003f0d000 */
[----:B0-----:R-:W0:-:S06]  /*0730*/  DSETP.NEU.OR P0, PT, R4, RZ, P0 ;  /* 0x000000ff0400722a */ /* 0x001e0c000070d400 */
[----:B0-----:R-:W-:Y:S01]  /*0740*/  P2R R18, PR, RZ, 0x1 ;  /* 0x00000001ff127803 */ /* 0x001fe20000000000 */
[----:B------:R-:W-:Y:S05]  /*0750*/  BRA `(.L_x_2773) ;  /* 0x00000a6000007947 */ /* 0x000fea0003800000 */
.L_x_2781:
        /* <DEDUP_REMOVED lines=28> */
.L_x_2784:
        /* <DEDUP_REMOVED lines=15> */
.L_x_2783:
[----:B------:R-:W2:Y:S02]  /*0a10*/  LDG.E.U16 R0, [R4.64] ;  /* 0x0000002404007981 */ /* 0x000ea4000c1e1500 */
[----:B--2---:R-:W-:-:S04]  /*0a20*/  PRMT R0, RZ, 0x5410, R0 ;  /* 0x00005410ff007816 */ /* 0x004fc80000000000 */
[----:B------:R-:W-:-:S04]  /*0a30*/  FSETP.NEU.FTZ.AND P0, PT, R0, RZ, PT ;  /* 0x000000ff0000720b */ /* 0x000fc80003f1d000 */
[----:B------:R-:W-:Y:S01]  /*0a40*/  P2R R18, PR, RZ, 0x1 ;  /* 0x00000001ff127803 */ /* 0x000fe20000000000 */
[----:B------:R-:W-:Y:S05]  /*0a50*/  BRA `(.L_x_2773) ;  /* 0x0000076000007947 */ /* 0x000fea0003800000 */
.L_x_2780:
        /* <DEDUP_REMOVED lines=12> */
.L_x_2787:
        /* <DEDUP_REMOVED lines=21> */
.L_x_2791:
[----:B------:R-:W-:Y:S05]  /*0c70*/  BSYNC B1 ;  /* 0x0000000000017941 */ /* 0x000fea0003800000 */
.L_x_2790:
[----:B------:R-:W-:Y:S01]  /*0c80*/  LEA R5, R0, 0x3b800000, 0x17 ;  /* 0x3b80000000057811 */ /* 0x000fe200078eb8ff */
[----:B------:R-:W-:-:S05]  /*0c90*/  IMAD.SHL.U32 R0, R3, 0x100000, RZ ;  /* 0x0010000003007824 */ /* 0x000fca00078e00ff */
[----:B------:R-:W-:Y:S02]  /*0ca0*/  LOP3.LUT R0, R5, R0, R6, 0xfe, !PT ;  /* 0x0000000005007212 */ /* 0x000fe400078efe06 */
.L_x_2789:
[----:B------:R-:W-:Y:S05]  /*0cb0*/  BSYNC B0 ;  /* 0x0000000000007941 */ /* 0x000fea0003800000 */
.L_x_2788:
[----:B------:R-:W-:-:S04]  /*0cc0*/  FSETP.NEU.FTZ.AND P0, PT, R0, RZ, PT ;  /* 0x000000ff0000720b */ /* 0x000fc80003f1d000 */
[----:B------:R-:W-:Y:S01]  /*0cd0*/  P2R R18, PR, RZ, 0x1 ;  /* 0x00000001ff127803 */ /* 0x000fe20000000000 */
[----:B------:R-:W-:Y:S05]  /*0ce0*/  BRA `(.L_x_2773) ;  /* 0x000004d000007947 */ /* 0x000fea0003800000 */
.L_x_2786:
        /* <DEDUP_REMOVED lines=21> */
.L_x_2795:
[----:B------:R-:W-:Y:S05]  /*0e40*/  BSYNC B1 ;  /* 0x0000000000017941 */ /* 0x000fea0003800000 */
.L_x_2794:
[----:B------:R-:W-:Y:S01]  /*0e50*/  LEA R5, R0, 0x37800000, 0x17 ;  /* 0x3780000000057811 */ /* 0x000fe200078eb8ff */
[----:B------:R-:W-:-:S05]  /*0e60*/  IMAD.SHL.U32 R0, R3, 0x200000, RZ ;  /* 0x0020000003007824 */ /* 0x000fca00078e00ff */
[----:B------:R-:W-:Y:S02]  /*0e70*/  LOP3.LUT R0, R5, R0, R6, 0xfe, !PT ;  /* 0x0000000005007212 */ /* 0x000fe400078efe06 */
.L_x_2793:
[----:B------:R-:W-:Y:S05]  /*0e80*/  BSYNC B0 ;  /* 0x0000000000007941 */ /* 0x000fea0003800000 */
.L_x_2792:
[----:B------:R-:W-:-:S04]  /*0e90*/  FSETP.NEU.FTZ.AND P0, PT, R0, RZ, PT ;  /* 0x000000ff0000720b */ /* 0x000fc80003f1d000 */
[----:B------:R-:W-:Y:S01]  /*0ea0*/  P2R R18, PR, RZ, 0x1 ;  /* 0x00000001ff127803 */ /* 0x000fe20000000000 */
[----:B------:R-:W-:Y:S05]  /*0eb0*/  BRA `(.L_x_2773) ;  /* 0x0000030000007947 */ /* 0x000fea0003800000 */
.L_x_2785:
        /* <DEDUP_REMOVED lines=14> */
.L_x_2799:
[----:B------:R-:W-:Y:S05]  /*0fa0*/  BSYNC B0 ;  /* 0x0000000000007941 */ /* 0x000fea0003800000 */
.L_x_2798:
[----:B------:R-:W-:-:S04]  /*0fb0*/  FSETP.NEU.FTZ.AND P0, PT, R0, RZ, PT ;  /* 0x000000ff0000720b */ /* 0x000fc80003f1d000 */
[----:B------:R-:W-:Y:S01]  /*0fc0*/  P2R R18, PR, RZ, 0x1 ;  /* 0x00000001ff127803 */ /* 0x000fe20000000000 */
[----:B------:R-:W-:Y:S05]  /*0fd0*/  BRA `(.L_x_2773) ;  /* 0x000001e000007947 */ /* 0x000fea0003800000 */
.L_x_2772:
        /* <DEDUP_REMOVED lines=22> */
.L_x_2797:
[----:B------:R-:W2:Y:S02]  /*1140*/  LDG.E.64 R4, [R4.64] ;  /* 0x0000002404047981 */ /* 0x000ea4000c1e1b00 */
[----:B--2---:R-:W-:-:S04]  /*1150*/  ISETP.NE.U32.AND P0, PT, R4, RZ, PT ;  /* 0x000000ff0400720c */ /* 0x004fc80003f05070 */
[----:B------:R-:W-:-:S04]  /*1160*/  ISETP.NE.AND.EX P0, PT, R5, RZ, PT, P0 ;  /* 0x000000ff0500720c */ /* 0x000fc80003f05300 */
[----:B------:R-:W-:Y:S01]  /*1170*/  P2R R18, PR, RZ, 0x1 ;  /* 0x00000001ff127803 */ /* 0x000fe20000000000 */
[----:B------:R-:W-:Y:S05]  /*1180*/  BRA `(.L_x_2773) ;  /* 0x0000003000007947 */ /* 0x000fea0003800000 */
.L_x_2796:
[----:B------:R-:W2:Y:S02]  /*1190*/  LDG.E R4, [R4.64] ;  /* 0x0000002404047981 */ /* 0x000ea4000c1e1900 */
[----:B--2---:R-:W-:-:S04]  /*11a0*/  ISETP.NE.AND P0, PT, R4, RZ, PT ;  /* 0x000000ff0400720c */ /* 0x004fc80003f05270 */
[----:B------:R-:W-:Y:S02]  /*11b0*/  P2R R18, PR, RZ, 0x1 ;  /* 0x00000001ff127803 */ /* 0x000fe40000000000 */
.L_x_2773:
        /* <DEDUP_REMOVED lines=18> */
.L_x_2803:
[----:B------:R-:W2:Y:S02]  /*12e0*/  LDG.E.U8 R4, [R4.64] ;  /* 0x0000002404047981 */ /* 0x000ea4000c1e1100 */
[----:B--2---:R-:W-:-:S04]  /*12f0*/  ISETP.NE.AND P0, PT, R4, RZ, PT ;  /* 0x000000ff0400720c */ /* 0x004fc80003f05270 */
[----:B------:R-:W-:Y:S01]  /*1300*/  P2R R24, PR, RZ, 0x1 ;  /* 0x00000001ff187803 */ /* 0x000fe20000000000 */
[----:B------:R-:W-:Y:S05]  /*1310*/  BRA `(.L_x_2805) ;  /* 0x00000f4000007947 */ /* 0x000fea0003800000 */
.L_x_2802:
        /* <DEDUP_REMOVED lines=11> */
.L_x_2807:
[----:B------:R-:W2:Y:S02]  /*13d0*/  LDG.E R4, [R4.64] ;  /* 0x0000002404047981 */ /* 0x000ea4000c1e1900 */
[----:B--2---:R-:W-:-:S04]  /*13e0*/  ISETP.NE.AND P0, PT, R4, RZ, PT ;  /* 0x000000ff0400720c */ /* 0x004fc80003f05270 */
[----:B------:R-:W-:Y:S01]  /*13f0*/  P2R R24, PR, RZ, 0x1 ;  /* 0x00000001ff187803 */ /* 0x000fe20000000000 */
[----:B------:R-:W-:Y:S05]  /*1400*/  BRA `(.L_x_2805) ;  /* 0x00000e5000007947 */ /* 0x000fea0003800000 */
.L_x_2806:
[----:B------:R-:W2:Y:S02]  /*1410*/  LDG.E.U16 R4, [R4.64] ;  /* 0x0000002404047981 */ /* 0x000ea4000c1e1500 */
[----:B--2---:R-:W-:-:S04]  /*1420*/  ISETP.NE.AND P0, PT, R4, RZ, PT ;  /* 0x000000ff0400720c */ /* 0x004fc80003f05270 */
[----:B------:R-:W-:Y:S01]  /*1430*/  P2R R24, PR, RZ, 0x1 ;  /* 0x00000001ff187803 */ /* 0x000fe20000000000 */
[----:B------:R-:W-:Y:S05]  /*1440*/  BRA `(.L_x_2805) ;  /* 0x00000e1000007947 */ /* 0x000fea0003800000 */
.L_x_2801:
        /* <DEDUP_REMOVED lines=10> */
.L_x_2809:
[----:B------:R-:W2:Y:S02]  /*14f0*/  LDG.E.U16 R0, [R4.64] ;  /* 0x0000002404007981 */ /* 0x000ea4000c1e1500 */
[----:B--2---:R-:W-:-:S05]  /*1500*/  HADD2.F32 R0, -RZ, R0.H0_H0 ;  /* 0x20000000ff007230 */ /* 0x004fca0000004100 */
[----:B------:R-:W-:-:S04]  /*1510*/  FSETP.NEU.FTZ.AND P0, PT, R0, RZ, PT ;  /* 0x000000ff0000720b */ /* 0x000fc80003f1d000 */
[----:B------:R-:W-:Y:S01]  /*1520*/  P2R R24, PR, RZ, 0x1 ;  /* 0x00000001ff187803 */ /* 0x000fe20000000000 */
[----:B------:R-:W-:Y:S05]  /*1530*/  BRA `(.L_x_2805) ;  /* 0x00000d2000007947 */ /* 0x000fea0003800000 */
.L_x_2808:
        /* <DEDUP_REMOVED lines=12> */
.L_x_2811:
        /* <DEDUP_REMOVED lines=11> */
.L_x_2810:
[----:B------:R-:W2:Y:S02]  /*16b0*/  LDG.E.64 R4, [R4.64] ;  /* 0x0000002404047981 */ /* 0x000ea4000c1e1b00 */
[----:B--2---:R-:W0:-:S06]  /*16c0*/  DSETP.NEU.AND P0, PT, R4, RZ, PT ;  /* 0x000000ff0400722a */ /* 0x004e0c0003f0d000 */
[----:B0-----:R-:W-:Y:S01]  /*16d0*/  P2R R24, PR, RZ, 0x1 ;  /* 0x00000001ff187803 */ /* 0x001fe20000000000 */
[----:B------:R-:W-:Y:S05]  /*16e0*/  BRA `(.L_x_2805) ;  /* 0x00000b7000007947 */ /* 0x000fea0003800000 */
.L_x_2800:
        /* <DEDUP_REMOVED lines=12> */
.L_x_2814:
[----:B------:R-:W2:Y:S02]  /*17b0*/  LDG.E.128 R4, [R4.64] ;  /* 0x0000002404047981 */ /* 0x000ea4000c1e1d00 */
[----:B--2---:R-:W0:-:S06]  /*17c0*/  DSETP.NEU.AND P0, PT, R6, RZ, PT ;  /* 0x000000ff0600722a */ /* 0x004e0c0003f0d000 */
[----:B0-----:R-:W0:-:S06]  /*17d0*/  DSETP.NEU.OR P0, PT, R4, RZ, P0 ;  /* 0x000000ff0400722a */ /* 0x001e0c000070d400 */
[----:B0-----:R-:W-:Y:S01]  /*17e0*/  P2R R24, PR, RZ, 0x1 ;  /* 0x00000001ff187803 */ /* 0x001fe20000000000 */
[----:B------:R-:W-:Y:S05]  /*17f0*/  BRA `(.L_x_2805) ;  /* 0x00000a6000007947 */ /* 0x000fea0003800000 */
.L_x_2813:
        /* <DEDUP_REMOVED lines=28> */
.L_x_2816:
        /* <DEDUP_REMOVED lines=15> */
.L_x_2815:
[----:B------:R-:W2:Y:S02]  /*1ab0*/  LDG.E.U16 R0, [R4.64] ;  /* 0x0000002404007981 */ /* 0x000ea4000c1e1500 */
[----:B--2---:R-:W-:-:S04]  /*1ac0*/  PRMT R0, RZ, 0x5410, R0 ;  /* 0x00005410ff007816 */ /* 0x004fc80000000000 */
[----:B------:R-:W-:-:S04]  /*1ad0*/  FSETP.NEU.FTZ.AND P0, PT, R0, RZ, PT ;  /* 0x000000ff0000720b */ /* 0x000fc80003f1d000 */
[----:B------:R-:W-:Y:S01]  /*1ae0*/  P2R R24, PR, RZ, 0x1 ;  /* 0x00000001ff187803 */ /* 0x000fe20000000000 */
[----:B------:R-:W-:Y:S05]  /*1af0*/  BRA `(.L_x_2805) ;  /* 0x0000076000007947 */ /* 0x000fea0003800000 */
.L_x_2812:
        /* <DEDUP_REMOVED lines=12> */
.L_x_2819:
        /* <DEDUP_REMOVED lines=21> */
.L_x_2823:
[----:B------:R-:W-:Y:S05]  /*1d10*/  BSYNC B1 ;  /* 0x0000000000017941 */ /* 0x000fea0003800000 */
.L_x_2822:
[----:B------:R-:W-:Y:S01]  /*1d20*/  LEA R5, R0, 0x3b800000, 0x17 ;  /* 0x3b80000000057811 */ /* 0x000fe200078eb8ff */
[----:B------:R-:W-:-:S05]  /*1d30*/  IMAD.SHL.U32 R0, R3, 0x100000, RZ ;  /* 0x0010000003007824 */ /* 0x000fca00078e00ff */
[----:B------:R-:W-:Y:S02]  /*1d40*/  LOP3.LUT R0, R5, R0, R6, 0xfe, !PT ;  /* 0x0000000005007212 */ /* 0x000fe400078efe06 */
.L_x_2821:
[----:B------:R-:W-:Y:S05]  /*1d50*/  BSYNC B0 ;  /* 0x0000000000007941 */ /* 0x000fea0003800000 */
.L_x_2820:
[----:B------:R-:W-:-:S04]  /*1d60*/  FSETP.NEU.FTZ.AND P0, PT, R0, RZ, PT ;  /* 0x000000ff0000720b */ /* 0x000fc80003f1d000 */
[----:B------:R-:W-:Y:S01]  /*1d70*/  P2R R24, PR, RZ, 0x1 ;  /* 0x00000001ff187803 */ /* 0x000fe20000000000 */
[----:B------:R-:W-:Y:S05]  /*1d80*/  BRA `(.L_x_2805) ;  /* 0x000004d000007947 */ /* 0x000fea0003800000 */
.L_x_2818:
        /* <DEDUP_REMOVED lines=21> */
.L_x_2827:
[----:B------:R-:W-:Y:S05]  /*1ee0*/  BSYNC B1 ;  /* 0x0000000000017941 */ /* 0x000fea0003800000 */
.L_x_2826:
[----:B------:R-:W-:Y:S01]  /*1ef0*/  LEA R5, R0, 0x37800000, 0x17 ;  /* 0x3780000000057811 */ /* 0x000fe200078eb8ff */
[----:B------:R-:W-:-:S05]  /*1f00*/  IMAD.SHL.U32 R0, R3, 0x200000, RZ ;  /* 0x0020000003007824 */ /* 0x000fca00078e00ff */
[----:B------:R-:W-:Y:S02]  /*1f10*/  LOP3.LUT R0, R5, R0, R6, 0xfe, !PT ;  /* 0x0000000005007212 */ /* 0x000fe400078efe06 */
.L_x_2825:
[----:B------:R-:W-:Y:S05]  /*1f20*/  BSYNC B0 ;  /* 0x0000000000007941 */ /* 0x000fea0003800000 */
.L_x_2824:
[----:B------:R-:W-:-:S04]  /*1f30*/  FSETP.NEU.FTZ.AND P0, PT, R0, RZ, PT ;  /* 0x000000ff0000720b */ /* 0x000fc80003f1d000 */
[----:B------:R-:W-:Y:S01]  /*1f40*/  P2R R24, PR, RZ, 0x1 ;  /* 0x00000001ff187803 */ /* 0x000fe20000000000 */
[----:B------:R-:W-:Y:S05]  /*1f50*/  BRA `(.L_x_2805) ;  /* 0x0000030000007947 */ /* 0x000fea0003800000 */
.L_x_2817:
        /* <DEDUP_REMOVED lines=14> */
.L_x_2831:
[----:B------:R-:W-:Y:S05]  /*2040*/  BSYNC B0 ;  /* 0x0000000000007941 */ /* 0x000fea0003800000 */
.L_x_2830:
[----:B------:R-:W-:-:S04]  /*2050*/  FSETP.NEU.FTZ.AND P0, PT, R0, RZ, PT ;  /* 0x000000ff0000720b */ /* 0x000fc80003f1d000 */
[----:B------:R-:W-:Y:S01]  /*2060*/  P2R R24, PR, RZ, 0x1 ;  /* 0x00000001ff187803 */ /* 0x000fe20000000000 */
[----:B------:R-:W-:Y:S05]  /*2070*/  BRA `(.L_x_2805) ;  /* 0x000001e000007947 */ /* 0x000fea0003800000 */
.L_x_2804:
        /* <DEDUP_REMOVED lines=22> */
.L_x_2829:
[----:B------:R-:W2:Y:S02]  /*21e0*/  LDG.E.64 R4, [R4.64] ;  /* 0x0000002404047981 */ /* 0x000ea4000c1e1b00 */
[----:B--2---:R-:W-:-:S04]  /*21f0*/  ISETP.NE.U32.AND P0, PT, R4, RZ, PT ;  /* 0x000000ff0400720c */ /* 0x004fc80003f05070 */
[----:B------:R-:W-:-:S04]  /*2200*/  ISETP.NE.AND.EX P0, PT, R5, RZ, PT, P0 ;  /* 0x000000ff0500720c */ /* 0x000fc80003f05300 */
[----:B------:R-:W-:Y:S01]  /*2210*/  P2R R24, PR, RZ, 0x1 ;  /* 0x00000001ff187803 */ /* 0x000fe20000000000 */
[----:B------:R-:W-:Y:S05]  /*2220*/  BRA `(.L_x_2805) ;  /* 0x0000003000007947 */ /* 0x000fea0003800000 */
.L_x_2828:
[----:B------:R-:W2:Y:S02]  /*2230*/  LDG.E R4, [R4.64] ;  /* 0x0000002404047981 */ /* 0x000ea4000c1e1900 */
[----:B--2---:R-:W-:-:S04]  /*2240*/  ISETP.NE.AND P0, PT, R4, RZ, PT ;  /* 0x000000ff0400720c */ /* 0x004fc80003f05270 */
[----:B------:R-:W-:Y:S02]  /*2250*/  P2R R24, PR, RZ, 0x1 ;  /* 0x00000001ff187803 */ /* 0x000fe40000000000 */
.L_x_2805:
        /* <DEDUP_REMOVED lines=17> */
.L_x_2835:
[----:B------:R0:W5:Y:S01]  /*2370*/  LDG.E.U8 R16, [R4.64] ;  /* 0x0000002404107981 */ /* 0x000162000c1e1100 */
[----:B------:R-:W-:Y:S01]  /*2380*/  IMAD.MOV.U32 R17, RZ, RZ, RZ ;  /* 0x000000ffff117224 */ /* 0x000fe200078e00ff */
[----:B------:R-:W-:Y:S05]  /*2390*/  BRA `(.L_x_2837) ;  /* 0x00000d5000007947 */ /* 0x000fea0003800000 */
.L_x_2834:
        /* <DEDUP_REMOVED lines=8> */
.L_x_2839:
[----:B------:R-:W2:Y:S02]  /*2420*/  LDG.E R16, [R4.64] ;  /* 0x0000002404107981 */ /* 0x000ea4000c1e1900 */
[----:B--2---:R-:W-:Y:S01]  /*2430*/  SHF.R.S32.HI R17, RZ, 0x1f, R16 ;  /* 0x0000001fff117819 */ /* 0x004fe20000011410 */
[----:B------:R-:W-:Y:S05]  /*2440*/  BRA `(.L_x_2837) ;  /* 0x00000ca000007947 */ /* 0x000fea0003800000 */
.L_x_2838:
[----:B------:R-:W2:Y:S02]  /*2450*/  LDG.E.S16 R16, [R4.64] ;  /* 0x0000002404107981 */ /* 0x000ea4000c1e1700 */
[----:B--2---:R-:W-:Y:S01]  /*2460*/  SHF.R.S32.HI R17, RZ, 0x1f, R16 ;  /* 0x0000001fff117819 */ /* 0x004fe20000011410 */
[----:B------:R-:W-:Y:S05]  /*2470*/  BRA `(.L_x_2837) ;  /* 0x00000c7000007947 */ /* 0x000fea0003800000 */
.L_x_2833:
        /* <DEDUP_REMOVED lines=9> */
.L_x_2841:
[----:B------:R-:W2:Y:S02]  /*2510*/  LDG.E.U16 R4, [R4.64] ;  /* 0x0000002404047981 */ /* 0x000ea4000c1e1500 */
[----:B--2---:R-:W-:-:S06]  /*2520*/  HADD2.F32 R16, -RZ, R4.H0_H0 ;  /* 0x20000004ff107230 */ /* 0x004fcc0000004100 */
[----:B------:R-:W0:Y:S01]  /*2530*/  F2I.S64.TRUNC R16, R16 ;  /* 0x0000001000107311 */ /* 0x000e22000020d900 */
[----:B------:R-:W-:Y:S05]  /*2540*/  BRA `(.L_x_2837) ;  /* 0x00000ba000007947 */ /* 0x000fea0003800000 */
.L_x_2840:
        /* <DEDUP_REMOVED lines=9> */
.L_x_2843:
[----:B------:R-:W2:Y:S02]  /*25e0*/  LDG.E.U16 R4, [R4.64] ;  /* 0x0000002404047981 */ /* 0x000ea4000c1e1500 */
[----:B--2---:R-:W-:-:S06]  /*25f0*/  HADD2.F32 R16, -RZ, R4.H0_H0 ;  /* 0x20000004ff107230 */ /* 0x004fcc0000004100 */
[----:B------:R-:W0:Y:S01]  /*2600*/  F2I.S64.TRUNC R16, R16 ;  /* 0x0000001000107311 */ /* 0x000e22000020d900 */
[----:B------:R-:W-:Y:S05]  /*2610*/  BRA `(.L_x_2837) ;  /* 0x00000ad000007947 */ /* 0x000fea0003800000 */
.L_x_2842:
[----:B------:R-:W2:Y:S02]  /*2620*/  LDG.E.64 R4, [R4.64] ;  /* 0x0000002404047981 */ /* 0x000ea4000c1e1b00 */
[----:B--2---:R0:W1:Y:S01]  /*2630*/  F2I.S64.F64.TRUNC R16, R4 ;  /* 0x0000000400107311 */ /* 0x004062000030d900 */
[----:B------:R-:W-:Y:S05]  /*2640*/  BRA `(.L_x_2837) ;  /* 0x00000aa000007947 */ /* 0x000fea0003800000 */
.L_x_2832:
        /* <DEDUP_REMOVED lines=13> */
.L_x_2846:
[----:B------:R-:W2:Y:S02]  /*2720*/  LDG.E.64 R4, [R4.64] ;  /* 0x0000002404047981 */ /* 0x000ea4000c1e1b00 */
[----:B--2---:R0:W1:Y:S01]  /*2730*/  F2I.S64.F64.TRUNC R16, R4 ;  /* 0x0000000400107311 */ /* 0x004062000030d900 */
[----:B------:R-:W-:Y:S05]  /*2740*/  BRA `(.L_x_2837) ;  /* 0x000009a000007947 */ /* 0x000fea0003800000 */
.L_x_2845:
        /* <DEDUP_REMOVED lines=27> */
.L_x_2848:
        /* <DEDUP_REMOVED lines=12> */
[----:B------:R0:W1:Y:S01]  /*29c0*/  F2I.S64.TRUNC R16, R0 ;  /* 0x0000000000107311 */ /* 0x000062000020d900 */
[----:B------:R-:W-:Y:S05]  /*29d0*/  BRA `(.L_x_2837) ;  /* 0x0000071000007947 */ /* 0x000fea0003800000 */
.L_x_2847:
[----:B------:R-:W2:Y:S02]  /*29e0*/  LDG.E.U16 R16, [R4.64] ;  /* 0x0000002404107981 */ /* 0x000ea4000c1e1500 */
[----:B--2---:R-:W-:-:S06]  /*29f0*/  PRMT R16, RZ, 0x5410, R16 ;  /* 0x00005410ff107816 */ /* 0x004fcc0000000010 */
[----:B------:R-:W0:Y:S01]  /*2a00*/  F2I.S64.TRUNC R16, R16 ;  /* 0x0000001000107311 */ /* 0x000e22000020d900 */
[----:B------:R-:W-:Y:S05]  /*2a10*/  BRA `(.L_x_2837) ;  /* 0x000006d000007947 */ /* 0x000fea0003800000 */
.L_x_2844:
        /* <DEDUP_REMOVED lines=11> */
.L_x_2851:
        /* <DEDUP_REMOVED lines=21> */
.L_x_2855:
[----:B------:R-:W-:Y:S05]  /*2c20*/  BSYNC B1 ;  /* 0x0000000000017941 */ /* 0x000fea0003800000 */
.L_x_2854:
[----:B------:R-:W-:Y:S01]  /*2c30*/  IMAD.SHL.U32 R3, R3, 0x100000, RZ ;  /* 0x0010000003037824 */ /* 0x000fe200078e00ff */
[----:B------:R-:W-:-:S04]  /*2c40*/  LEA R5, R0, 0x3b800000, 0x17 ;  /* 0x3b80000000057811 */ /* 0x000fc800078eb8ff */
[----:B------:R-:W-:Y:S02]  /*2c50*/  LOP3.LUT R16, R5, R3, R16, 0xfe, !PT ;  /* 0x0000000305107212 */ /* 0x000fe400078efe10 */
.L_x_2853:
[----:B------:R-:W-:Y:S05]  /*2c60*/  BSYNC B0 ;  /* 0x0000000000007941 */ /* 0x000fea0003800000 */
.L_x_2852:
[----:B------:R-:W0:Y:S01]  /*2c70*/  F2I.S64.TRUNC R16, R16 ;  /* 0x0000001000107311 */ /* 0x000e22000020d900 */
[----:B------:R-:W-:Y:S05]  /*2c80*/  BRA `(.L_x_2837) ;  /* 0x0000046000007947 */ /* 0x000fea0003800000 */
.L_x_2850:
        /* <DEDUP_REMOVED lines=21> */
.L_x_2859:
[----:B------:R-:W-:Y:S05]  /*2de0*/  BSYNC B1 ;  /* 0x0000000000017941 */ /* 0x000fea0003800000 */
.L_x_2858:
[----:B------:R-:W-:Y:S01]  /*2df0*/  IMAD.SHL.U32 R3, R3, 0x200000, RZ ;  /* 0x0020000003037824 */ /* 0x000fe200078e00ff */
[----:B------:R-:W-:-:S04]  /*2e00*/  LEA R5, R0, 0x37800000, 0x17 ;  /* 0x3780000000057811 */ /* 0x000fc800078eb8ff */
[----:B------:R-:W-:Y:S02]  /*2e10*/  LOP3.LUT R16, R5, R3, R16, 0xfe, !PT ;  /* 0x0000000305107212 */ /* 0x000fe400078efe10 */
.L_x_2857:
[----:B------:R-:W-:Y:S05]  /*2e20*/  BSYNC B0 ;  /* 0x0000000000007941 */ /* 0x000fea0003800000 */
.L_x_2856:
[----:B------:R-:W0:Y:S01]  /*2e30*/  F2I.S64.TRUNC R16, R16 ;  /* 0x0000001000107311 */ /* 0x000e22000020d900 */
[----:B------:R-:W-:Y:S05]  /*2e40*/  BRA `(.L_x_2837) ;  /* 0x000002a000007947 */ /* 0x000fea0003800000 */
.L_x_2849:
        /* <DEDUP_REMOVED lines=14> */
.L_x_2863:
[----:B------:R-:W-:Y:S05]  /*2f30*/  BSYNC B0 ;  /* 0x0000000000007941 */ /* 0x000fea0003800000 */
.L_x_2862:
[----:B------:R-:W0:Y:S01]  /*2f40*/  F2I.S64.TRUNC R16, R16 ;  /* 0x0000001000107311 */ /* 0x000e22000020d900 */
[----:B------:R-:W-:Y:S05]  /*2f50*/  BRA `(.L_x_2837) ;  /* 0x0000019000007947 */ /* 0x000fea0003800000 */
.L_x_2836:
        /* <DEDUP_REMOVED lines=21> */
.L_x_2861:
[----:B------:R0:W5:Y:S01]  /*30b0*/  LDG.E.64 R16, [R4.64] ;  /* 0x0000002404107981 */ /* 0x000162000c1e1b00 */
[----:B------:R-:W-:Y:S05]  /*30c0*/  BRA `(.L_x_2837) ;  /* 0x0000002000007947 */ /* 0x000fea0003800000 */
.L_x_2860:
[----:B------:R0:W5:Y:S01]  /*30d0*/  LDG.E R16, [R4.64] ;  /* 0x0000002404107981 */ /* 0x000162000c1e1900 */
[----:B------:R-:W-:-:S03]  /*30e0*/  IMAD.MOV.U32 R17, RZ, RZ, RZ ;  /* 0x000000ffff117224 */ /* 0x000fc600078e00ff */
.L_x_2837:
[----:B------:R-:W-:Y:S02]  /*30f0*/  ISETP.NE.AND P1, PT, R18, RZ, PT ;  /* 0x000000ff1200720c */ /* 0x000fe40003f25270 */
[----:B------:R-:W-:Y:S02]  /*3100*/  ISETP.NE.AND P0, PT, R24, RZ, PT ;  /* 0x000000ff1800720c */ /* 0x000fe40003f05270 */
[----:B------:R-:W-:Y:S02]  /*3110*/  SEL R26, RZ, 0x1, !P1 ;  /* 0x00000001ff1a7807 */ /* 0x000fe40004800000 */
[----:B------:R-:W-:Y:S02]  /*3120*/  SEL R32, RZ, 0x1, !P0 ;  /* 0x00000001ff207807 */ /* 0x000fe40004000000 */
[----:B------:R-:W-:-:S02]  /*3130*/  IADD3 R28, R28, 0x80, RZ ;  /* 0x000000801c1c7810 */ /* 0x000fc40007ffe0ff */
.L_x_2767:
[----:B-1-34-:R-:W-:Y:S05]  /*3140*/  BSYNC B6 ;  /* 0x0000000000067941 */ /* 0x01afea0003800000 */
.L_x_2766:
[----:B------:R-:W-:Y:S01]  /*3150*/  ISETP.GE.AND P0, PT, R28, R33, PT ;  /* 0x000000211c00720c */ /* 0x000fe20003f06270 */
[----:B------:R-:W-:Y:S01]  /*3160*/  BSSY B6, `(.L_x_2864) ;  /* 0x0000306000067945 */ /* 0x000fe20003800000 */
[----:B------:R-:W-:-:S11]  /*3170*/  PRMT R31, RZ, 0x7610, R31 ;  /* 0x00007610ff1f7816 */ /* 0x000fd6000000001f */
[----:B------:R-:W-:Y:S05]  /*3180*/  @P0 BRA `(.L_x_2865) ;  /* 0x0000303000000947 */ /* 0x000fea0003800000 */
[----:B0-----:R-:W-:Y:S01]  /*3190*/  PRMT R0, R36, 0x9910, RZ ;  /* 0x0000991024007816 */ /* 0x001fe200000000ff */
        /* <DEDUP_REMOVED lines=18> */
.L_x_2869:
[----:B------:R-:W2:Y:S02]  /*32c0*/  LDG.E.U8 R2, [R2.64] ;  /* 0x0000002402027981 */ /* 0x000ea4000c1e1100 */
[----:B--2---:R-:W-:-:S04]  /*32d0*/  ISETP.NE.AND P0, PT, R2, RZ, PT ;  /* 0x000000ff0200720c */ /* 0x004fc80003f05270 */
[----:B------:R-:W-:Y:S01]  /*32e0*/  P2R R18, PR, RZ, 0x1 ;  /* 0x00000001ff127803 */ /* 0x000fe20000000000 */
[----:B------:R-:W-:Y:S05]  /*32f0*/  BRA `(.L_x_2871) ;  /* 0x00000f4000007947 */ /* 0x000fea0003800000 */
.L_x_2868:
        /* <DEDUP_REMOVED lines=11> */
.L_x_2873:
[----:B------:R-:W2:Y:S02]  /*33b0*/  LDG.E R2, [R2.64] ;  /* 0x0000002402027981 */ /* 0x000ea4000c1e1900 */
[----:B--2---:R-:W-:-:S04]  /*33c0*/  ISETP.NE.AND P0, PT, R2, RZ, PT ;  /* 0x000000ff0200720c */ /* 0x004fc80003f05270 */
[----:B------:R-:W-:Y:S01]  /*33d0*/  P2R R18, PR, RZ, 0x1 ;  /* 0x00000001ff127803 */ /* 0x000fe20000000000 */
[----:B------:R-:W-:Y:S05]  /*33e0*/  BRA `(.L_x_2871) ;  /* 0x00000e5000007947 */ /* 0x000fea0003800000 */
.L_x_2872:
[----:B------:R-:W2:Y:S02]  /*33f0*/  LDG.E.U16 R2, [R2.64] ;  /* 0x0000002402027981 */ /* 0x000ea4000c1e1500 */
[----:B--2---:R-:W-:-:S04]  /*3400*/  ISETP.NE.AND P0, PT, R2, RZ, PT ;  /* 0x000000ff0200720c */ /* 0x004fc80003f05270 */
[----:B------:R-:W-:Y:S01]  /*3410*/  P2R R18, PR, RZ, 0x1 ;  /* 0x00000001ff127803 */ /* 0x000fe20000000000 */
[----:B------:R-:W-:Y:S05]  /*3420*/  BRA `(.L_x_2871) ;  /* 0x00000e1000007947 */ /* 0x000fea0003800000 */
.L_x_2867:
        /* <DEDUP_REMOVED lines=10> */
.L_x_2875:
[----:B------:R-:W2:Y:S02]  /*34d0*/  LDG.E.U16 R0, [R2.64] ;  /* 0x0000002402007981 */ /* 0x000ea4000c1e1500 */
[----:B--2---:R-:W-:-:S05]  /*34e0*/  HADD2.F32 R0, -RZ, R0.H0_H0 ;  /* 0x20000000ff007230 */ /* 0x004fca0000004100 */
[----:B------:R-:W-:-:S04]  /*34f0*/  FSETP.NEU.FTZ.AND P0, PT, R0, RZ, PT ;  /* 0x000000ff0000720b */ /* 0x000fc80003f1d000 */
[----:B------:R-:W-:Y:S01]  /*3500*/  P2R R18, PR, RZ, 0x1 ;  /* 0x00000001ff127803 */ /* 0x000fe20000000000 */
[----:B------:R-:W-:Y:S05]  /*3510*/  BRA `(.L_x_2871) ;  /* 0x00000d2000007947 */ /* 0x000fea0003800000 */
.L_x_2874:
        /* <DEDUP_REMOVED lines=12> */
.L_x_2877:
        /* <DEDUP_REMOVED lines=11> */
.L_x_2876:
[----:B------:R-:W2:Y:S02]  /*3690*/  LDG.E.64 R2, [R2.64] ;  /* 0x0000002402027981 */ /* 0x000ea4000c1e1b00 */
[----:B--2---:R-:W0:-:S06]  /*36a0*/  DSETP.NEU.AND P0, PT, R2, RZ, PT ;  /* 0x000000ff0200722a */ /* 0x004e0c0003f0d000 */
[----:B0-----:R-:W-:Y:S01]  /*36b0*/  P2R R18, PR, RZ, 0x1 ;  /* 0x00000001ff127803 */ /* 0x001fe20000000000 */
[----:B------:R-:W-:Y:S05]  /*36c0*/  BRA `(.L_x_2871) ;  /* 0x00000b7000007947 */ /* 0x000fea0003800000 */
.L_x_2866:
        /* <DEDUP_REMOVED lines=12> */
.L_x_2880:
[----:B------:R-:W2:Y:S02]  /*3790*/  LDG.E.128 R4, [R2.64] ;  /* 0x0000002402047981 */ /* 0x000ea4000c1e1d00 */
[----:B--2---:R-:W0:-:S06]  /*37a0*/  DSETP.NEU.AND P0, PT, R6, RZ, PT ;  /* 0x000000ff0600722a */ /* 0x004e0c0003f0d000 */
[----:B0-----:R-:W0:-:S06]  /*37b0*/  DSETP.NEU.OR P0, PT, R4, RZ, P0 ;  /* 0x000000ff0400722a */ /* 0x001e0c000070d400 */
[----:B0-----:R-:W-:Y:S01]  /*37c0*/  P2R R18, PR, RZ, 0x1 ;  /* 0x00000001ff127803 */ /* 0x001fe20000000000 */
[----:B------:R-:W-:Y:S05]  /*37d0*/  BRA `(.L_x_2871) ;  /* 0x00000a6000007947 */ /* 0x000fea0003800000 */
.L_x_2879:
        /* <DEDUP_REMOVED lines=28> */
.L_x_2882:
        /* <DEDUP_REMOVED lines=15> */
.L_x_2881:
[----:B------:R-:W2:Y:S02]  /*3a90*/  LDG.E.U16 R0, [R2.64] ;  /* 0x0000002402007981 */ /* 0x000ea4000c1e1500 */
[----:B--2---:R-:W-:-:S04]  /*3aa0*/  PRMT R0, RZ, 0x5410, R0 ;  /* 0x00005410ff007816 */ /* 0x004fc80000000000 */
[----:B------:R-:W-:-:S04]  /*3ab0*/  FSETP.NEU.FTZ.AND P0, PT, R0, RZ, PT ;  /* 0x000000ff0000720b */ /* 0x000fc80003f1d000 */
[----:B------:R-:W-:Y:S01]  /*3ac0*/  P2R R18, PR, RZ, 0x1 ;  /* 0x00000001ff127803 */ /* 0x000fe20000000000 */
[----:B------:R-:W-:Y:S05]  /*3ad0*/  BRA `(.L_x_2871) ;  /* 0x0000076000007947 */ /* 0x000fea0003800000 */
.L_x_2878:
        /* <DEDUP_REMOVED lines=12> */
.L_x_2885:
        /* <DEDUP_REMOVED lines=21> */
.L_x_2889:
[----:B------:R-:W-:Y:S05]  /*3cf0*/  BSYNC B1 ;  /* 0x0000000000017941 */ /* 0x000fea0003800000 */
.L_x_2888:
[----:B------:R-:W-:Y:S01]  /*3d00*/  LEA R3, R0, 0x3b800000, 0x17 ;  /* 0x3b80000000037811 */ /* 0x000fe200078eb8ff */
[----:B------:R-:W-:-:S05]  /*3d10*/  IMAD.SHL.U32 R0, R2, 0x100000, RZ ;  /* 0x0010000002007824 */ /* 0x000fca00078e00ff */
[----:B------:R-:W-:Y:S02]  /*3d20*/  LOP3.LUT R0, R3, R0, R4, 0xfe, !PT ;  /* 0x0000000003007212 */ /* 0x000fe400078efe04 */
.L_x_2887:
[----:B------:R-:W-:Y:S05]  /*3d30*/  BSYNC B0 ;  /* 0x0000000000007941 */ /* 0x000fea0003800000 */
.L_x_2886:
[----:B------:R-:W-:-:S04]  /*3d40*/  FSETP.NEU.FTZ.AND P0, PT, R0, RZ, PT ;  /* 0x000000ff0000720b */ /* 0x000fc80003f1d000 */
[----:B------:R-:W-:Y:S01]  /*3d50*/  P2R R18, PR, RZ, 0x1 ;  /* 0x00000001ff127803 */ /* 0x000fe20000000000 */
[----:B------:R-:W-:Y:S05]  /*3d60*/  BRA `(.L_x_2871) ;  /* 0x000004d000007947 */ /* 0x000fea0003800000 */
.L_x_2884:
        /* <DEDUP_REMOVED lines=21> */
.L_x_2893:
[----:B------:R-:W-:Y:S05]  /*3ec0*/  BSYNC B1 ;  /* 0x0000000000017941 */ /* 0x000fea0003800000 */
.L_x_2892:
[----:B------:R-:W-:Y:S01]  /*3ed0*/  LEA R3, R0, 0x37800000, 0x17 ;  /* 0x3780000000037811 */ /* 0x000fe200078eb8ff */
[----:B------:R-:W-:-:S05]  /*3ee0*/  IMAD.SHL.U32 R0, R2, 0x200000, RZ ;  /* 0x0020000002007824 */ /* 0x000fca00078e00ff */
[----:B------:R-:W-:Y:S02]  /*3ef0*/  LOP3.LUT R0, R3, R0, R4, 0xfe, !PT ;  /* 0x0000000003007212 */ /* 0x000fe400078efe04 */
.L_x_2891:
[----:B------:R-:W-:Y:S05]  /*3f00*/  BSYNC B0 ;  /* 0x0000000000007941 */ /* 0x000fea0003800000 */
.L_x_2890:
[----:B------:R-:W-:-:S04]  /*3f10*/  FSETP.NEU.FTZ.AND P0, PT, R0, RZ, PT ;  /* 0x000000ff0000720b */ /* 0x000fc80003f1d000 */
[----:B------:R-:W-:Y:S01]  /*3f20*/  P2R R18, PR, RZ, 0x1 ;  /* 0x00000001ff127803 */ /* 0x000fe20000000000 */
[----:B------:R-:W-:Y:S05]  /*3f30*/  BRA `(.L_x_2871) ;  /* 0x0000030000007947 */ /* 0x000fea0003800000 */
.L_x_2883:
        /* <DEDUP_REMOVED lines=14> */
.L_x_2897:
[----:B------:R-:W-:Y:S05]  /*4020*/  BSYNC B0 ;  /* 0x0000000000007941 */ /* 0x000fea0003800000 */
.L_x_2896:
[----:B------:R-:W-:-:S04]  /*4030*/  FSETP.NEU.FTZ.AND P0, PT, R0, RZ, PT ;  /* 0x000000ff0000720b */ /* 0x000fc80003f1d000 */
[----:B------:R-:W-:Y:S01]  /*4040*/  P2R R18, PR, RZ, 0x1 ;  /* 0x00000001ff127803 */ /* 0x000fe20000000000 */
[----:B------:R-:W-:Y:S05]  /*4050*/  BRA `(.L_x_2871) ;  /* 0x000001e000007947 */ /* 0x000fea0003800000 */
.L_x_2870:
        /* <DEDUP_REMOVED lines=22> */
.L_x_2895:
[----:B------:R-:W2:Y:S02]  /*41c0*/  LDG.E.64 R2, [R2.64] ;  /* 0x0000002402027981 */ /* 0x000ea4000c1e1b00 */
[----:B--2---:R-:W-:-:S04]  /*41d0*/  ISETP.NE.U32.AND P0, PT, R2, RZ, PT ;  /* 0x000000ff0200720c */ /* 0x004fc80003f05070 */
[----:B------:R-:W-:-:S04]  /*41e0*/  ISETP.NE.AND.EX P0, PT, R3, RZ, PT, P0 ;  /* 0x000000ff0300720c */ /* 0x000fc80003f05300 */
[----:B------:R-:W-:Y:S01]  /*41f0*/  P2R R18, PR, RZ, 0x1 ;  /* 0x00000001ff127803 */ /* 0x000fe20000000000 */
[----:B------:R-:W-:Y:S05]  /*4200*/  BRA `(.L_x_2871) ;  /* 0x0000003000007947 */ /* 0x000fea0003800000 */
.L_x_2894:
[----:B------:R-:W2:Y:S02]  /*4210*/  LDG.E R2, [R2.64] ;  /* 0x0000002402027981 */ /* 0x000ea4000c1e1900 */
[----:B--2---:R-:W-:-:S04]  /*4220*/  ISETP.NE.AND P0, PT, R2, RZ, PT ;  /* 0x000000ff0200720c */ /* 0x004fc80003f05270 */
[----:B------:R-:W-:Y:S02]  /*4230*/  P2R R18, PR, RZ, 0x1 ;  /* 0x00000001ff127803 */ /* 0x000fe40000000000 */
.L_x_2871:
        /* <DEDUP_REMOVED lines=18> */
.L_x_2901:
[----:B------:R-:W2:Y:S02]  /*4360*/  LDG.E.U8 R2, [R2.64] ;  /* 0x0000002402027981 */ /* 0x000ea4000c1e1100 */
[----:B--2---:R-:W-:-:S04]  /*4370*/  ISETP.NE.AND P0, PT, R2, RZ, PT ;  /* 0x000000ff0200720c */ /* 0x004fc80003f05270 */
[----:B------:R-:W-:Y:S01]  /*4380*/  P2R R24, PR, RZ, 0x1 ;  /* 0x00000001ff187803 */ /* 0x000fe20000000000 */
[----:B------:R-:W-:Y:S05]  /*4390*/  BRA `(.L_x_2903) ;  /* 0x00000f4000007947 */ /* 0x000fea0003800000 */
.L_x_2900:
        /* <DEDUP_REMOVED lines=11> */
.L_x_2905:
[----:B------:R-:W2:Y:S02]  /*4450*/  LDG.E R2, [R2.64] ;  /* 0x0000002402027981 */ /* 0x000ea4000c1e1900 */
[----:B--2---:R-:W-:-:S04]  /*4460*/  ISETP.NE.AND P0, PT, R2, RZ, PT ;  /* 0x000000ff0200720c */ /* 0x004fc80003f05270 */
[----:B------:R-:W-:Y:S01]  /*4470*/  P2R R24, PR, RZ, 0x1 ;  /* 0x00000001ff187803 */ /* 0x000fe20000000000 */
[----:B------:R-:W-:Y:S05]  /*4480*/  BRA `(.L_x_2903) ;  /* 0x00000e5000007947 */ /* 0x000fea0003800000 */
.L_x_2904:
[----:B------:R-:W2:Y:S02]  /*4490*/  LDG.E.U16 R2, [R2.64] ;  /* 0x0000002402027981 */ /* 0x000ea4000c1e1500 */
[----:B--2---:R-:W-:-:S04]  /*44a0*/  ISETP.NE.AND P0, PT, R2, RZ, PT ;  /* 0x000000ff0200720c */ /* 0x004fc80003f05270 */
[----:B------:R-:W-:Y:S01]  /*44b0*/  P2R R24, PR, RZ, 0x1 ;  /* 0x00000001ff187803 */ /* 0x000fe20000000000 */
[----:B------:R-:W-:Y:S05]  /*44c0*/  BRA `(.L_x_2903) ;  /* 0x00000e1000007947 */ /* 0x000fea0003800000 */
.L_x_2899:
        /* <DEDUP_REMOVED lines=10> */
.L_x_2907:
[----:B------:R-:W2:Y:S02]  /*4570*/  LDG.E.U16 R0, [R2.64] ;  /* 0x0000002402007981 */ /* 0x000ea4000c1e1500 */
[----:B--2---:R-:W-:-:S05]  /*4580*/  HADD2.F32 R0, -RZ, R0.H0_H0 ;  /* 0x20000000ff007230 */ /* 0x004fca0000004100 */
[----:B------:R-:W-:-:S04]  /*4590*/  FSETP.NEU.FTZ.AND P0, PT, R0, RZ, PT ;  /* 0x000000ff0000720b */ /* 0x000fc80003f1d000 */
[----:B------:R-:W-:Y:S01]  /*45a0*/  P2R R24, PR, RZ, 0x1 ;  /* 0x00000001ff187803 */ /* 0x000fe20000000000 */
[----:B------:R-:W-:Y:S05]  /*45b0*/  BRA `(.L_x_2903) ;  /* 0x00000d2000007947 */ /* 0x000fea0003800000 */
.L_x_2906:
        /* <DEDUP_REMOVED lines=12> */
.L_x_2909:
        /* <DEDUP_REMOVED lines=11> */
.L_x_2908:
[----:B------:R-:W2:Y:S02]  /*4730*/  LDG.E.64 R2, [R2.64] ;  /* 0x0000002402027981 */ /* 0x000ea4000c1e1b00 */
[----:B--2---:R-:W0:-:S06]  /*4740*/  DSETP.NEU.AND P0, PT, R2, RZ, PT ;  /* 0x000000ff0200722a */ /* 0x004e0c0003f0d000 */
[----:B0-----:R-:W-:Y:S01]  /*4750*/  P2R R24, PR, RZ, 0x1 ;  /* 0x00000001ff187803 */ /* 0x001fe20000000000 */
[----:B------:R-:W-:Y:S05]  /*4760*/  BRA `(.L_x_2903) ;  /* 0x00000b7000007947 */ /* 0x000fea0003800000 */
.L_x_2898:
        /* <DEDUP_REMOVED lines=12> */
.L_x_2912:
[----:B------:R-:W2:Y:S02]  /*4830*/  LDG.E.128 R4, [R2.64] ;  /* 0x0000002402047981 */ /* 0x000ea4000c1e1d00 */
[----:B--2---:R-:W0:-:S06]  /*4840*/  DSETP.NEU.AND P0, PT, R6, RZ, PT ;  /* 0x000000ff0600722a */ /* 0x004e0c0003f0d000 */
[----:B0-----:R-:W0:-:S06]  /*4850*/  DSETP.NEU.OR P0, PT, R4, RZ, P0 ;  /* 0x000000ff0400722a */ /* 0x001e0c000070d400 */
[----:B0-----:R-:W-:Y:S01]  /*4860*/  P2R R24, PR, RZ, 0x1 ;  /* 0x00000001ff187803 */ /* 0x001fe20000000000 */
[----:B------:R-:W-:Y:S05]  /*4870*/  BRA `(.L_x_2903) ;  /* 0x00000a6000007947 */ /* 0x000fea0003800000 */
.L_x_2911:
        /* <DEDUP_REMOVED lines=28> */
.L_x_2914:
        /* <DEDUP_REMOVED lines=15> */
.L_x_2913:
[----:B------:R-:W2:Y:S02]  /*4b30*/  LDG.E.U16 R0, [R2.64] ;  /* 0x0000002402007981 */ /* 0x000ea4000c1e1500 */
[----:B--2---:R-:W-:-:S04]  /*4b40*/  PRMT R0, RZ, 0x5410, R0 ;  /* 0x00005410ff007816 */ /* 0x004fc80000000000 */
[----:B------:R-:W-:-:S04]  /*4b50*/  FSETP.NEU.FTZ.AND P0, PT, R0, RZ, PT ;  /* 0x000000ff0000720b */ /* 0x000fc80003f1d000 */
[----:B------:R-:W-:Y:S01]  /*4b60*/  P2R R24, PR, RZ, 0x1 ;  /* 0x00000001ff187803 */ /* 0x000fe20000000000 */
[----:B------:R-:W-:Y:S05]  /*4b70*/  BRA `(.L_x_2903) ;  /* 0x0000076000007947 */ /* 0x000fea0003800000 */
.L_x_2910:
        /* <DEDUP_REMOVED lines=12> */
.L_x_2917:
        /* <DEDUP_REMOVED lines=21> */
.L_x_2921:
[----:B------:R-:W-:Y:S05]  /*4d90*/  BSYNC B1 ;  /* 0x0000000000017941 */ /* 0x000fea0003800000 */
.L_x_2920:
[----:B------:R-:W-:Y:S01]  /*4da0*/  LEA R3, R0, 0x3b800000, 0x17 ;  /* 0x3b80000000037811 */ /* 0x000fe200078eb8ff */
[----:B------:R-:W-:-:S05]  /*4db0*/  IMAD.SHL.U32 R0, R2, 0x100000, RZ ;  /* 0x0010000002007824 */ /* 0x000fca00078e00ff */
[----:B------:R-:W-:Y:S02]  /*4dc0*/  LOP3.LUT R0, R3, R0, R4, 0xfe, !PT ;  /* 0x0000000003007212 */ /* 0x000fe400078efe04 */
.L_x_2919:
[----:B------:R-:W-:Y:S05]  /*4dd0*/  BSYNC B0 ;  /* 0x0000000000007941 */ /* 0x000fea0003800000 */
.L_x_2918:
[----:B------:R-:W-:-:S04]  /*4de0*/  FSETP.NEU.FTZ.AND P0, PT, R0, RZ, PT ;  /* 0x000000ff0000720b */ /* 0x000fc80003f1d000 */
[----:B------:R-:W-:Y:S01]  /*4df0*/  P2R R24, PR, RZ, 0x1 ;  /* 0x00000001ff187803 */ /* 0x000fe20000000000 */
[----:B------:R-:W-:Y:S05]  /*4e00*/  BRA `(.L_x_2903) ;  /* 0x000004d000007947 */ /* 0x000fea0003800000 */
.L_x_2916:
        /* <DEDUP_REMOVED lines=21> */
.L_x_2925:
[----:B------:R-:W-:Y:S05]  /*4f60*/  BSYNC B1 ;  /* 0x0000000000017941 */ /* 0x000fea0003800000 */
.L_x_2924:
[----:B------:R-:W-:Y:S01]  /*4f70*/  LEA R3, R0, 0x37800000, 0x17 ;  /* 0x3780000000037811 */ /* 0x000fe200078eb8ff */
[----:B------:R-:W-:-:S05]  /*4f80*/  IMAD.SHL.U32 R0, R2, 0x200000, RZ ;  /* 0x0020000002007824 */ /* 0x000fca00078e00ff */
[----:B------:R-:W-:Y:S02]  /*4f90*/  LOP3.LUT R0, R3, R0, R4, 0xfe, !PT ;  /* 0x0000000003007212 */ /* 0x000fe400078efe04 */
.L_x_2923:
[----:B------:R-:W-:Y:S05]  /*4fa0*/  BSYNC B0 ;  /* 0x0000000000007941 */ /* 0x000fea0003800000 */
.L_x_2922:
[----:B------:R-:W-:-:S04]  /*4fb0*/  FSETP.NEU.FTZ.AND P0, PT, R0, RZ, PT ;  /* 0x000000ff0000720b */ /* 0x000fc80003f1d000 */
[----:B------:R-:W-:Y:S01]  /*4fc0*/  P2R R24, PR, RZ, 0x1 ;  /* 0x00000001ff187803 */ /* 0x000fe20000000000 */
[----:B------:R-:W-:Y:S05]  /*4fd0*/  BRA `(.L_x_2903) ;  /* 0x0000030000007947 */ /* 0x000fea0003800000 */
.L_x_2915:
        /* <DEDUP_REMOVED lines=14> */
.L_x_2929:
[----:B------:R-:W-:Y:S05]  /*50c0*/  BSYNC B0 ;  /* 0x0000000000007941 */ /* 0x000fea0003800000 */
.L_x_2928:
[----:B------:R-:W-:-:S04]  /*50d0*/  FSETP.NEU.FTZ.AND P0, PT, R0, RZ, PT ;  /* 0x000000ff0000720b */ /* 0x000fc80003f1d000 */
[----:B------:R-:W-:Y:S01]  /*50e0*/  P2R R24, PR, RZ, 0x1 ;  /* 0x00000001ff187803 */ /* 0x000fe20000000000 */
[----:B------:R-:W-:Y:S05]  /*50f0*/  BRA `(.L_x_2903) ;  /* 0x000001e000007947 */ /* 0x000fea0003800000 */
.L_x_2902:
        /* <DEDUP_REMOVED lines=22> */
.L_x_2927:
[----:B------:R-:W2:Y:S02]  /*5260*/  LDG.E.64 R2, [R2.64] ;  /* 0x0000002402027981 */ /* 0x000ea4000c1e1b00 */
[----:B--2---:R-:W-:-:S04]  /*5270*/  ISETP.NE.U32.AND P0, PT, R2, RZ, PT ;  /* 0x000000ff0200720c */ /* 0x004fc80003f05070 */
[----:B------:R-:W-:-:S04]  /*5280*/  ISETP.NE.AND.EX P0, PT, R3, RZ, PT, P0 ;  /* 0x000000ff0300720c */ /* 0x000fc80003f05300 */
[----:B------:R-:W-:Y:S01]  /*5290*/  P2R R24, PR, RZ, 0x1 ;  /* 0x00000001ff187803 */ /* 0x000fe20000000000 */
[----:B------:R-:W-:Y:S05]  /*52a0*/  BRA `(.L_x_2903) ;  /* 0x0000003000007947 */ /* 0x000fea0003800000 */
.L_x_2926:
[----:B------:R-:W2:Y:S02]  /*52b0*/  LDG.E R2, [R2.64] ;  /* 0x0000002402027981 */ /* 0x000ea4000c1e1900 */
[----:B--2---:R-:W-:-:S04]  /*52c0*/  ISETP.NE.AND P0, PT, R2, RZ, PT ;  /* 0x000000ff0200720c */ /* 0x004fc80003f05270 */
[----:B------:R-:W-:Y:S02]  /*52d0*/  P2R R24, PR, RZ, 0x1 ;  /* 0x00000001ff187803 */ /* 0x000fe40000000000 */
.L_x_2903:
        /* <DEDUP_REMOVED lines=17> */
.L_x_2933:
[----:B------:R0:W5:Y:S01]  /*53f0*/  LDG.E.U8 R22, [R2.64] ;  /* 0x0000002402167981 */ /* 0x000162000c1e1100 */
[----:B------:R-:W-:Y:S01]  /*5400*/  IMAD.MOV.U32 R23, RZ, RZ, RZ ;  /* 0x000000ffff177224 */ /* 0x000fe200078e00ff */
[----:B------:R-:W-:Y:S05]  /*5410*/  BRA `(.L_x_2935) ;  /* 0x00000d5000007947 */ /* 0x000fea0003800000 */
.L_x_2932:
        /* <DEDUP_REMOVED lines=8> */
.L_x_2937:
[----:B------:R-:W2:Y:S02]  /*54a0*/  LDG.E R22, [R2.64] ;  /* 0x0000002402167981 */ /* 0x000ea4000c1e1900 */
[----:B--2---:R-:W-:Y:S01]  /*54b0*/  SHF.R.S32.HI R23, RZ, 0x1f, R22 ;  /* 0x0000001fff177819 */ /* 0x004fe20000011416 */
[----:B------:R-:W-:Y:S05]  /*54c0*/  BRA `(.L_x_2935) ;  /* 0x00000ca000007947 */ /* 0x000fea0003800000 */
.L_x_2936:
[----:B------:R-:W2:Y:S02]  /*54d0*/  LDG.E.S16 R22, [R2.64] ;  /* 0x0000002402167981 */ /* 0x000ea4000c1e1700 */
[----:B--2---:R-:W-:Y:S01]  /*54e0*/  SHF.R.S32.HI R23, RZ, 0x1f, R22 ;  /* 0x0000001fff177819 */ /* 0x004fe20000011416 */
[----:B------:R-:W-:Y:S05]  /*54f0*/  BRA `(.L_x_2935) ;  /* 0x00000c7000007947 */ /* 0x000fea0003800000 */
.L_x_2931:
        /* <DEDUP_REMOVED lines=9> */
.L_x_2939:
[----:B------:R-:W2:Y:S02]  /*5590*/  LDG.E.U16 R2, [R2.64] ;  /* 0x0000002402027981 */ /* 0x000ea4000c1e1500 */
[----:B--2---:R-:W-:-:S06]  /*55a0*/  HADD2.F32 R22, -RZ, R2.H0_H0 ;  /* 0x20000002ff167230 */ /* 0x004fcc0000004100 */
[----:B------:R-:W0:Y:S01]  /*55b0*/  F2I.S64.TRUNC R22, R22 ;  /* 0x0000001600167311 */ /* 0x000e22000020d900 */
[----:B------:R-:W-:Y:S05]  /*55c0*/  BRA `(.L_x_2935) ;  /* 0x00000ba000007947 */ /* 0x000fea0003800000 */
.L_x_2938:
        /* <DEDUP_REMOVED lines=9> */
.L_x_2941:
[----:B------:R-:W2:Y:S02]  /*5660*/  LDG.E.U16 R2, [R2.64] ;  /* 0x0000002402027981 */ /* 0x000ea4000c1e1500 */
[----:B--2---:R-:W-:-:S06]  /*5670*/  HADD2.F32 R22, -RZ, R2.H0_H0 ;  /* 0x20000002ff167230 */ /* 0x004fcc0000004100 */
[----:B------:R-:W0:Y:S01]  /*5680*/  F2I.S64.TRUNC R22, R22 ;  /* 0x0000001600167311 */ /* 0x000e22000020d900 */
[----:B------:R-:W-:Y:S05]  /*5690*/  BRA `(.L_x_2935) ;  /* 0x00000ad000007947 */ /* 0x000fea0003800000 */
.L_x_2940:
[----:B------:R-:W2:Y:S02]  /*56a0*/  LDG.E.64 R2, [R2.64] ;  /* 0x0000002402027981 */ /* 0x000ea4000c1e1b00 */
[----:B--2---:R0:W1:Y:S01]  /*56b0*/  F2I.S64.F64.TRUNC R22, R2 ;  /* 0x0000000200167311 */ /* 0x004062000030d900 */
[----:B------:R-:W-:Y:S05]  /*56c0*/  BRA `(.L_x_2935) ;  /* 0x00000aa000007947 */ /* 0x000fea0003800000 */
.L_x_2930:
        /* <DEDUP_REMOVED lines=13> */
.L_x_2944:
[----:B------:R-:W2:Y:S02]  /*57a0*/  LDG.E.64 R2, [R2.64] ;  /* 0x0000002402027981 */ /* 0x000ea4000c1e1b00 */
[----:B--2---:R0:W1:Y:S01]  /*57b0*/  F2I.S64.F64.TRUNC R22, R2 ;  /* 0x0000000200167311 */ /* 0x004062000030d900 */
[----:B------:R-:W-:Y:S05]  /*57c0*/  BRA `(.L_x_2935) ;  /* 0x000009a000007947 */ /* 0x000fea0003800000 */
.L_x_2943:
        /* <DEDUP_REMOVED lines=27> */
.L_x_2946:
        /* <DEDUP_REMOVED lines=14> */
.L_x_2945:
[----:B------:R-:W2:Y:S02]  /*5a60*/  LDG.E.U16 R22, [R2.64] ;  /* 0x0000002402167981 */ /* 0x000ea4000c1e1500 */
[----:B--2---:R-:W-:-:S06]  /*5a70*/  PRMT R22, RZ, 0x5410, R22 ;  /* 0x00005410ff167816 */ /* 0x004fcc0000000016 */
[----:B------:R-:W0:Y:S01]  /*5a80*/  F2I.S64.TRUNC R22, R22 ;  /* 0x0000001600167311 */ /* 0x000e22000020d900 */
[----:B------:R-:W-:Y:S05]  /*5a90*/  BRA `(.L_x_2935) ;  /* 0x000006d000007947 */ /* 0x000fea0003800000 */
.L_x_2942:
        /* <DEDUP_REMOVED lines=11> */
.L_x_2949:
        /* <DEDUP_REMOVED lines=21> */
.L_x_2953:
[----:B------:R-:W-:Y:S05]  /*5ca0*/  BSYNC B1 ;  /* 0x0000000000017941 */ /* 0x000fea0003800000 */
.L_x_2952:
[----:B------:R-:W-:Y:S01]  /*5cb0*/  IMAD.SHL.U32 R2, R2, 0x100000, RZ ;  /* 0x0010000002027824 */ /* 0x000fe200078e00ff */
[----:B------:R-:W-:-:S04]  /*5cc0*/  LEA R3, R0, 0x3b800000, 0x17 ;  /* 0x3b80000000037811 */ /* 0x000fc800078eb8ff */
[----:B------:R-:W-:Y:S02]  /*5cd0*/  LOP3.LUT R22, R3, R2, R22, 0xfe, !PT ;  /* 0x0000000203167212 */ /* 0x000fe400078efe16 */
.L_x_2951:
[----:B------:R-:W-:Y:S05]  /*5ce0*/  BSYNC B0 ;  /* 0x0000000000007941 */ /* 0x000fea0003800000 */
.L_x_2950:
[----:B------:R-:W0:Y:S01]  /*5cf0*/  F2I.S64.TRUNC R22, R22 ;  /* 0x0000001600167311 */ /* 0x000e22000020d900 */
[----:B------:R-:W-:Y:S05]  /*5d00*/  BRA `(.L_x_2935) ;  /* 0x0000046000007947 */ /* 0x000fea0003800000 */
.L_x_2948:
        /* <DEDUP_REMOVED lines=21> */
.L_x_2957:
[----:B------:R-:W-:Y:S05]  /*5e60*/  BSYNC B1 ;  /* 0x0000000000017941 */ /* 0x000fea0003800000 */
.L_x_2956:
[----:B------:R-:W-:Y:S01]  /*5e70*/  IMAD.SHL.U32 R2, R2, 0x200000, RZ ;  /* 0x0020000002027824 */ /* 0x000fe200078e00ff */
[----:B------:R-:W-:-:S04]  /*5e80*/  LEA R3, R0, 0x37800000, 0x17 ;  /* 0x3780000000037811 */ /* 0x000fc800078eb8ff */
[----:B------:R-:W-:Y:S02]  /*5e90*/  LOP3.LUT R22, R3, R2, R22, 0xfe, !PT ;  /* 0x0000000203167212 */ /* 0x000fe400078efe16 */
.L_x_2955:
[----:B------:R-:W-:Y:S05]  /*5ea0*/  BSYNC B0 ;  /* 0x0000000000007941 */ /* 0x000fea0003800000 */
.L_x_2954:
[----:B------:R-:W0:Y:S01]  /*5eb0*/  F2I.S64.TRUNC R22, R22 ;  /* 0x0000001600167311 */ /* 0x000e22000020d900 */
[----:B------:R-:W-:Y:S05]  /*5ec0*/  BRA `(.L_x_2935) ;  /* 0x000002a000007947 */ /* 0x000fea0003800000 */
.L_x_2947:
        /* <DEDUP_REMOVED lines=14> */
.L_x_2961:
[----:B------:R-:W-:Y:S05]  /*5fb0*/  BSYNC B0 ;  /* 0x0000000000007941 */ /* 0x000fea0003800000 */
.L_x_2960:
[----:B------:R-:W0:Y:S01]  /*5fc0*/  F2I.S64.TRUNC R22, R22 ;  /* 0x0000001600167311 */ /* 0x000e22000020d900 */
[----:B------:R-:W-:Y:S05]  /*5fd0*/  BRA `(.L_x_2935) ;  /* 0x0000019000007947 */ /* 0x000fea0003800000 */
.L_x_2934:
        /* <DEDUP_REMOVED lines=21> */
.L_x_2959:
[----:B------:R0:W5:Y:S01]  /*6130*/  LDG.E.64 R22, [R2.64] ;  /* 0x0000002402167981 */ /* 0x000162000c1e1b00 */
[----:B------:R-:W-:Y:S05]  /*6140*/  BRA `(.L_x_2935) ;  /* 0x0000002000007947 */ /* 0x000fea0003800000 */
.L_x_2958:
[----:B------:R0:W5:Y:S01]  /*6150*/  LDG.E R22, [R2.64] ;  /* 0x0000002402167981 */ /* 0x000162000c1e1900 */
[----:B------:R-:W-:-:S03]  /*6160*/  IMAD.MOV.U32 R23, RZ, RZ, RZ ;  /* 0x000000ffff177224 */ /* 0x000fc600078e00ff */
.L_x_2935:
[----:B------:R-:W-:Y:S02]  /*6170*/  ISETP.NE.AND P1, PT, R18, RZ, PT ;  /* 0x000000ff1200720c */ /* 0x000fe40003f25270 */
[----:B------:R-:W-:Y:S02]  /*6180*/  ISETP.NE.AND P0, PT, R24, RZ, PT ;  /* 0x000000ff1800720c */ /* 0x000fe40003f05270 */
[----:B0-----:R-:W-:Y:S02]  /*6190*/  SEL R2, RZ, 0x1, !P1 ;  /* 0x00000001ff027807 */ /* 0x001fe40004800000 */
[----:B------:R-:W-:Y:S02]  /*61a0*/  SEL R31, RZ, 0x1, !P0 ;  /* 0x00000001ff1f7807 */ /* 0x000fe40004000000 */
[----:B------:R-:W-:-:S02]  /*61b0*/  IADD3 R28, R28, 0x80, RZ ;  /* 0x000000801c1c7810 */ /* 0x000fc40007ffe0ff */
.L_x_2865:
[----:B------:R-:W-:Y:S05]  /*61c0*/  BSYNC B6 ;  /* 0x0000000000067941 */ /* 0x000fea0003800000 */
.L_x_2864:
[----:B------:R-:W-:Y:S01]  /*61d0*/  ISETP.GE.AND P0, PT, R28, R33, PT ;  /* 0x000000211c00720c */ /* 0x000fe20003f06270 */
[----:B------:R-:W-:Y:S01]  /*61e0*/  BSSY B6, `(.L_x_2962) ;  /* 0x000030b000067945 */ /* 0x000fe20003800000 */
[----:B------:R-:W-:Y:S01]  /*61f0*/  PRMT R30, RZ, 0x7610, R30 ;  /* 0x00007610ff1e7816 */ /* 0x000fe2000000001e */
[----:B------:R-:W-:Y:S01]  /*6200*/  CS2R R24, SRZ ;  /* 0x0000000000187805 */ /* 0x000fe2000001ff00 */
[----:B------:R-:W-:Y:S01]  /*6210*/  PRMT R29, RZ, 0x7610, R29 ;  /* 0x00007610ff1d7816 */ /* 0x000fe2000000001d */
[----:B------:R-:W-:Y:S01]  /*6220*/  CS2R R18, SRZ ;  /* 0x0000000000127805 */ /* 0x000fe2000001ff00 */
[----:B------:R-:W-:-:S07]  /*6230*/  PRMT R27, RZ, 0x7610, R27 ;  /* 0x00007610ff1b7816 */ /* 0x000fce000000001b */
        /* <DEDUP_REMOVED lines=20> */
.L_x_2967:
[----:B------:R-:W2:Y:S02]  /*6380*/  LDG.E.U8 R4, [R4.64] ;  /* 0x0000002404047981 */ /* 0x000ea4000c1e1100 */
[----:B--2---:R-:W-:-:S04]  /*6390*/  ISETP.NE.AND P0, PT, R4, RZ, PT ;  /* 0x000000ff0400720c */ /* 0x004fc80003f05270 */
[----:B------:R-:W-:Y:S01]  /*63a0*/  P2R R27, PR, RZ, 0x1 ;  /* 0x00000001ff1b7803 */ /* 0x000fe20000000000 */
[----:B------:R-:W-:Y:S05]  /*63b0*/  BRA `(.L_x_2969) ;  /* 0x00000f4000007947 */ /* 0x000fea0003800000 */
.L_x_2966:
        /* <DEDUP_REMOVED lines=11> */
.L_x_2971:
[----:B------:R-:W2:Y:S02]  /*6470*/  LDG.E R4, [R4.64] ;  /* 0x0000002404047981 */ /* 0x000ea4000c1e1900 */
[----:B--2---:R-:W-:-:S04]  /*6480*/  ISETP.NE.AND P0, PT, R4, RZ, PT ;  /* 0x000000ff0400720c */ /* 0x004fc80003f05270 */
[----:B------:R-:W-:Y:S01]  /*6490*/  P2R R27, PR, RZ, 0x1 ;  /* 0x00000001ff1b7803 */ /* 0x000fe20000000000 */
[----:B------:R-:W-:Y:S05]  /*64a0*/  BRA `(.L_x_2969) ;  /* 0x00000e5000007947 */ /* 0x000fea0003800000 */
.L_x_2970:
[----:B------:R-:W2:Y:S02]  /*64b0*/  LDG.E.U16 R4, [R4.64] ;  /* 0x0000002404047981 */ /* 0x000ea4000c1e1500 */
[----:B--2---:R-:W-:-:S04]  /*64c0*/  ISETP.NE.AND P0, PT, R4, RZ, PT ;  /* 0x000000ff0400720c */ /* 0x004fc80003f05270 */
[----:B------:R-:W-:Y:S01]  /*64d0*/  P2R R27, PR, RZ, 0x1 ;  /* 0x00000001ff1b7803 */ /* 0x000fe20000000000 */
[----:B------:R-:W-:Y:S05]  /*64e0*/  BRA `(.L_x_2969) ;  /* 0x00000e1000007947 */ /* 0x000fea0003800000 */
.L_x_2965:
        /* <DEDUP_REMOVED lines=10> */
.L_x_2973:
[----:B------:R-:W2:Y:S02]  /*6590*/  LDG.E.U16 R0, [R4.64] ;  /* 0x0000002404007981 */ /* 0x000ea4000c1e1500 */
[----:B--2---:R-:W-:-:S05]  /*65a0*/  HADD2.F32 R0, -RZ, R0.H0_H0 ;  /* 0x20000000ff007230 */ /* 0x004fca0000004100 */
[----:B------:R-:W-:-:S04]  /*65b0*/  FSETP.NEU.FTZ.AND P0, PT, R0, RZ, PT ;  /* 0x000000ff0000720b */ /* 0x000fc80003f1d000 */
[----:B------:R-:W-:Y:S01]  /*65c0*/  P2R R27, PR, RZ, 0x1 ;  /* 0x00000001ff1b7803 */ /* 0x000fe20000000000 */
[----:B------:R-:W-:Y:S05]  /*65d0*/  BRA `(.L_x_2969) ;  /* 0x00000d2000007947 */ /* 0x000fea0003800000 */
.L_x_2972:
        /* <DEDUP_REMOVED lines=12> */
.L_x_2975:
        /* <DEDUP_REMOVED lines=11> */
.L_x_2974:
[----:B------:R-:W2:Y:S02]  /*6750*/  LDG.E.64 R4, [R4.64] ;  /* 0x0000002404047981 */ /* 0x000ea4000c1e1b00 */
[----:B--2---:R-:W0:-:S06]  /*6760*/  DSETP.NEU.AND P0, PT, R4, RZ, PT ;  /* 0x000000ff0400722a */ /* 0x004e0c0003f0d000 */
[----:B0-----:R-:W-:Y:S01]  /*6770*/  P2R R27, PR, RZ, 0x1 ;  /* 0x00000001ff1b7803 */ /* 0x001fe20000000000 */
[----:B------:R-:W-:Y:S05]  /*6780*/  BRA `(.L_x_2969) ;  /* 0x00000b7000007947 */ /* 0x000fea0003800000 */
.L_x_2964:
        /* <DEDUP_REMOVED lines=12> */
.L_x_2978:
[----:B------:R-:W2:Y:S02]  /*6850*/  LDG.E.128 R4, [R4.64] ;  /* 0x0000002404047981 */ /* 0x000ea4000c1e1d00 */
[----:B--2---:R-:W0:-:S06]  /*6860*/  DSETP.NEU.AND P0, PT, R6, RZ, PT ;  /* 0x000000ff0600722a */ /* 0x004e0c0003f0d000 */
[----:B0-----:R-:W0:-:S06]  /*6870*/  DSETP.NEU.OR P0, PT, R4, RZ, P0 ;  /* 0x000000ff0400722a */ /* 0x001e0c000070d400 */
[----:B0-----:R-:W-:Y:S01]  /*6880*/  P2R R27, PR, RZ, 0x1 ;  /* 0x00000001ff1b7803 */ /* 0x001fe20000000000 */
[----:B------:R-:W-:Y:S05]  /*6890*/  BRA `(.L_x_2969) ;  /* 0x00000a6000007947 */ /* 0x000fea0003800000 */
.L_x_2977:
        /* <DEDUP_REMOVED lines=28> */
.L_x_2980:
        /* <DEDUP_REMOVED lines=15> */
.L_x_2979:
[----:B------:R-:W2:Y:S02]  /*6b50*/  LDG.E.U16 R0, [R4.64] ;  /* 0x0000002404007981 */ /* 0x000ea4000c1e1500 */
[----:B--2---:R-:W-:-:S04]  /*6b60*/  PRMT R0, RZ, 0x5410, R0 ;  /* 0x00005410ff007816 */ /* 0x004fc80000000000 */
[----:B------:R-:W-:-:S04]  /*6b70*/  FSETP.NEU.FTZ.AND P0, PT, R0, RZ, PT ;  /* 0x000000ff0000720b */ /* 0x000fc80003f1d000 */
[----:B------:R-:W-:Y:S01]  /*6b80*/  P2R R27, PR, RZ, 0x1 ;  /* 0x00000001ff1b7803 */ /* 0x000fe20000000000 */
[----:B------:R-:W-:Y:S05]  /*6b90*/  BRA `(.L_x_2969) ;  /* 0x0000076000007947 */ /* 0x000fea0003800000 */
.L_x_2976:
        /* <DEDUP_REMOVED lines=12> */
.L_x_2983:
        /* <DEDUP_REMOVED lines=21> */
.L_x_2987:
[----:B------:R-:W-:Y:S05]  /*6db0*/  BSYNC B1 ;  /* 0x0000000000017941 */ /* 0x000fea0003800000 */
.L_x_2986:
[----:B------:R-:W-:Y:S01]  /*6dc0*/  LEA R5, R0, 0x3b800000, 0x17 ;  /* 0x3b80000000057811 */ /* 0x000fe200078eb8ff */
[----:B------:R-:W-:-:S05]  /*6dd0*/  IMAD.SHL.U32 R0, R3, 0x100000, RZ ;  /* 0x0010000003007824 */ /* 0x000fca00078e00ff */
[----:B------:R-:W-:Y:S02]  /*6de0*/  LOP3.LUT R0, R5, R0, R6, 0xfe, !PT ;  /* 0x0000000005007212 */ /* 0x000fe400078efe06 */
.L_x_2985:
[----:B------:R-:W-:Y:S05]  /*6df0*/  BSYNC B0 ;  /* 0x0000000000007941 */ /* 0x000fea0003800000 */
.L_x_2984:
[----:B------:R-:W-:-:S04]  /*6e00*/  FSETP.NEU.FTZ.AND P0, PT, R0, RZ, PT ;  /* 0x000000ff0000720b */ /* 0x000fc80003f1d000 */
[----:B------:R-:W-:Y:S01]  /*6e10*/  P2R R27, PR, RZ, 0x1 ;  /* 0x00000001ff1b7803 */ /* 0x000fe20000000000 */
[----:B------:R-:W-:Y:S05]  /*6e20*/  BRA `(.L_x_2969) ;  /* 0x000004d000007947 */ /* 0x000fea0003800000 */
.L_x_2982:
        /* <DEDUP_REMOVED lines=21> */
.L_x_2991:
[----:B------:R-:W-:Y:S05]  /*6f80*/  BSYNC B1 ;  /* 0x0000000000017941 */ /* 0x000fea0003800000 */
.L_x_2990:
[----:B------:R-:W-:Y:S01]  /*6f90*/  LEA R5, R0, 0x37800000, 0x17 ;  /* 0x3780000000057811 */ /* 0x000fe200078eb8ff */
[----:B------:R-:W-:-:S05]  /*6fa0*/  IMAD.SHL.U32 R0, R3, 0x200000, RZ ;  /* 0x0020000003007824 */ /* 0x000fca00078e00ff */
[----:B------:R-:W-:Y:S02]  /*6fb0*/  LOP3.LUT R0, R5, R0, R6, 0xfe, !PT ;  /* 0x0000000005007212 */ /* 0x000fe400078efe06 */
.L_x_2989:
[----:B------:R-:W-:Y:S05]  /*6fc0*/  BSYNC B0 ;  /* 0x0000000000007941 */ /* 0x000fea0003800000 */
.L_x_2988:
[----:B------:R-:W-:-:S04]  /*6fd0*/  FSETP.NEU.FTZ.AND P0, PT, R0, RZ, PT ;  /* 0x000000ff0000720b */ /* 0x000fc80003f1d000 */
[----:B------:R-:W-:Y:S01]  /*6fe0*/  P2R R27, PR, RZ, 0x1 ;  /* 0x00000001ff1b7803 */ /* 0x000fe20000000000 */
[----:B------:R-:W-:Y:S05]  /*6ff0*/  BRA `(.L_x_2969) ;  /* 0x0000030000007947 */ /* 0x000fea0003800000 */
.L_x_2981:
        /* <DEDUP_REMOVED lines=14> */
.L_x_2995:
[----:B------:R-:W-:Y:S05]  /*70e0*/  BSYNC B0 ;  /* 0x0000000000007941 */ /* 0x000fea0003800000 */
.L_x_2994:
[----:B------:R-:W-:-:S04]  /*70f0*/  FSETP.NEU.FTZ.AND P0, PT, R0, RZ, PT ;  /* 0x000000ff0000720b */ /* 0x000fc80003f1d000 */
[----:B------:R-:W-:Y:S01]  /*7100*/  P2R R27, PR, RZ, 0x1 ;  /* 0x00000001ff1b7803 */ /* 0x000fe20000000000 */
[----:B------:R-:W-:Y:S05]  /*7110*/  BRA `(.L_x_2969) ;  /* 0x000001e000007947 */ /* 0x000fea0003800000 */
.L_x_2968:
        /* <DEDUP_REMOVED lines=22> */
.L_x_2993:
[----:B------:R-:W2:Y:S02]  /*7280*/  LDG.E.64 R4, [R4.64] ;  /* 0x0000002404047981 */ /* 0x000ea4000c1e1b00 */
[----:B--2---:R-:W-:-:S04]  /*7290*/  ISETP.NE.U32.AND P0, PT, R4, RZ, PT ;  /* 0x000000ff0400720c */ /* 0x004fc80003f05070 */
[----:B------:R-:W-:-:S04]  /*72a0*/  ISETP.NE.AND.EX P0, PT, R5, RZ, PT, P0 ;  /* 0x000000ff0500720c */ /* 0x000fc80003f05300 */
[----:B------:R-:W-:Y:S01]  /*72b0*/  P2R R27, PR, RZ, 0x1 ;  /* 0x00000001ff1b7803 */ /* 0x000fe20000000000 */
[----:B------:R-:W-:Y:S05]  /*72c0*/  BRA `(.L_x_2969) ;  /* 0x0000003000007947 */ /* 0x000fea0003800000 */
.L_x_2992:
[----:B------:R-:W2:Y:S02]  /*72d0*/  LDG.E R4, [R4.64] ;  /* 0x0000002404047981 */ /* 0x000ea4000c1e1900 */
[----:B--2---:R-:W-:-:S04]  /*72e0*/  ISETP.NE.AND P0, PT, R4, RZ, PT ;  /* 0x000000ff0400720c */ /* 0x004fc80003f05270 */
[----:B------:R-:W-:Y:S02]  /*72f0*/  P2R R27, PR, RZ, 0x1 ;  /* 0x00000001ff1b7803 */ /* 0x000fe40000000000 */
.L_x_2969:
        /* <DEDUP_REMOVED lines=19> */
.L_x_2999:
[----:B------:R-:W2:Y:S02]  /*7430*/  LDG.E.U8 R4, [R4.64] ;  /* 0x0000002404047981 */ /* 0x000ea4000c1e1100 */
[----:B--2---:R-:W-:-:S04]  /*7440*/  ISETP.NE.AND P0, PT, R4, RZ, PT ;  /* 0x000000ff0400720c */ /* 0x004fc80003f05270 */
[----:B------:R-:W-:Y:S01]  /*7450*/  P2R R29, PR, RZ, 0x1 ;  /* 0x00000001ff1d7803 */ /* 0x000fe20000000000 */
[----:B------:R-:W-:Y:S05]  /*7460*/  BRA `(.L_x_3001) ;  /* 0x00000f4000007947 */ /* 0x000fea0003800000 */
.L_x_2998:
        /* <DEDUP_REMOVED lines=11> */
.L_x_3003:
[----:B------:R-:W2:Y:S02]  /*7520*/  LDG.E R4, [R4.64] ;  /* 0x0000002404047981 */ /* 0x000ea4000c1e1900 */
[----:B--2---:R-:W-:-:S04]  /*7530*/  ISETP.NE.AND P0, PT, R4, RZ, PT ;  /* 0x000000ff0400720c */ /* 0x004fc80003f05270 */
[----:B------:R-:W-:Y:S01]  /*7540*/  P2R R29, PR, RZ, 0x1 ;  /* 0x00000001ff1d7803 */ /* 0x000fe20000000000 */
[----:B------:R-:W-:Y:S05]  /*7550*/  BRA `(.L_x_3001) ;  /* 0x00000e5000007947 */ /* 0x000fea0003800000 */
.L_x_3002:
[----:B------:R-:W2:Y:S02]  /*7560*/  LDG.E.U16 R4, [R4.64] ;  /* 0x0000002404047981 */ /* 0x000ea4000c1e1500 */
[----:B--2---:R-:W-:-:S04]  /*7570*/  ISETP.NE.AND P0, PT, R4, RZ, PT ;  /* 0x000000ff0400720c */ /* 0x004fc80003f05270 */
[----:B------:R-:W-:Y:S01]  /*7580*/  P2R R29, PR, RZ, 0x1 ;  /* 0x00000001ff1d7803 */ /* 0x000fe20000000000 */
[----:B------:R-:W-:Y:S05]  /*7590*/  BRA `(.L_x_3001) ;  /* 0x00000e1000007947 */ /* 0x000fea0003800000 */
.L_x_2997:
        /* <DEDUP_REMOVED lines=10> */
.L_x_3005:
[----:B------:R-:W2:Y:S02]  /*7640*/  LDG.E.U16 R0, [R4.64] ;  /* 0x0000002404007981 */ /* 0x000ea4000c1e1500 */
[----:B--2---:R-:W-:-:S05]  /*7650*/  HADD2.F32 R0, -RZ, R0.H0_H0 ;  /* 0x20000000ff007230 */ /* 0x004fca0000004100 */
[----:B------:R-:W-:-:S04]  /*7660*/  FSETP.NEU.FTZ.AND P0, PT, R0, RZ, PT ;  /* 0x000000ff0000720b */ /* 0x000fc80003f1d000 */
[----:B------:R-:W-:Y:S01]  /*7670*/  P2R R29, PR, RZ, 0x1 ;  /* 0x00000001ff1d7803 */ /* 0x000fe20000000000 */
[----:B------:R-:W-:Y:S05]  /*7680*/  BRA `(.L_x_3001) ;  /* 0x00000d2000007947 */ /* 0x000fea0003800000 */
.L_x_3004:
        /* <DEDUP_REMOVED lines=12> */
.L_x_3007:
        /* <DEDUP_REMOVED lines=11> */
.L_x_3006:
[----:B------:R-:W2:Y:S02]  /*7800*/  LDG.E.64 R4, [R4.64] ;  /* 0x0000002404047981 */ /* 0x000ea4000c1e1b00 */
[----:B--2---:R-:W0:-:S06]  /*7810*/  DSETP.NEU.AND P0, PT, R4, RZ, PT ;  /* 0x000000ff0400722a */ /* 0x004e0c0003f0d000 */
[----:B0-----:R-:W-:Y:S01]  /*7820*/  P2R R29, PR, RZ, 0x1 ;  /* 0x00000001ff1d7803 */ /* 0x001fe20000000000 */
[----:B------:R-:W-:Y:S05]  /*7830*/  BRA `(.L_x_3001) ;  /* 0x00000b7000007947 */ /* 0x000fea0003800000 */
.L_x_2996:
        /* <DEDUP_REMOVED lines=12> */
.L_x_3010:
[----:B------:R-:W2:Y:S02]  /*7900*/  LDG.E.128 R4, [R4.64] ;  /* 0x0000002404047981 */ /* 0x000ea4000c1e1d00 */
[----:B--2---:R-:W0:-:S06]  /*7910*/  DSETP.NEU.AND P0, PT, R6, RZ, PT ;  /* 0x000000ff0600722a */ /* 0x004e0c0003f0d000 */
[----:B0-----:R-:W0:-:S06]  /*7920*/  DSETP.NEU.OR P0, PT, R4, RZ, P0 ;  /* 0x000000ff0400722a */ /* 0x001e0c000070d400 */
[----:B0-----:R-:W-:Y:S01]  /*7930*/  P2R R29, PR, RZ, 0x1 ;  /* 0x00000001ff1d7803 */ /* 0x001fe20000000000 */
[----:B------:R-:W-:Y:S05]  /*7940*/  BRA `(.L_x_3001) ;  /* 0x00000a6000007947 */ /* 0x000fea0003800000 */
.L_x_3009:
        /* <DEDUP_REMOVED lines=28> */
.L_x_3012:
        /* <DEDUP_REMOVED lines=15> */
.L_x_3011:
[----:B------:R-:W2:Y:S02]  /*7c00*/  LDG.E.U16 R0, [R4.64] ;  /* 0x0000002404007981 */ /* 0x000ea4000c1e1500 */
[----:B--2---:R-:W-:-:S04]  /*7c10*/  PRMT R0, RZ, 0x5410, R0 ;  /* 0x00005410ff007816 */ /* 0x004fc80000000000 */
[----:B------:R-:W-:-:S04]  /*7c20*/  FSETP.NEU.FTZ.AND P0, PT, R0, RZ, PT ;  /* 0x000000ff0000720b */ /* 0x000fc80003f1d000 */
[----:B------:R-:W-:Y:S01]  /*7c30*/  P2R R29, PR, RZ, 0x1 ;  /* 0x00000001ff1d7803 */ /* 0x000fe20000000000 */
[----:B------:R-:W-:Y:S05]  /*7c40*/  BRA `(.L_x_3001) ;  /* 0x0000076000007947 */ /* 0x000fea0003800000 */
.L_x_3008:
        /* <DEDUP_REMOVED lines=12> */
.L_x_3015:
        /* <DEDUP_REMOVED lines=21> */
.L_x_3019:
[----:B------:R-:W-:Y:S05]  /*7e60*/  BSYNC B1 ;  /* 0x0000000000017941 */ /* 0x000fea0003800000 */
.L_x_3018:
[----:B------:R-:W-:Y:S01]  /*7e70*/  LEA R5, R0, 0x3b800000, 0x17 ;  /* 0x3b80000000057811 */ /* 0x000fe200078eb8ff */
[----:B------:R-:W-:-:S05]  /*7e80*/  IMAD.SHL.U32 R0, R3, 0x100000, RZ ;  /* 0x0010000003007824 */ /* 0x000fca00078e00ff */
[----:B------:R-:W-:Y:S02]  /*7e90*/  LOP3.LUT R0, R5, R0, R6, 0xfe, !PT ;  /* 0x0000000005007212 */ /* 0x000fe400078efe06 */
.L_x_3017:
[----:B------:R-:W-:Y:S05]  /*7ea0*/  BSYNC B0 ;  /* 0x0000000000007941 */ /* 0x000fea0003800000 */
.L_x_3016:
[----:B------:R-:W-:-:S04]  /*7eb0*/  FSETP.NEU.FTZ.AND P0, PT, R0, RZ, PT ;  /* 0x000000ff0000720b */ /* 0x000fc80003f1d000 */
[----:B------:R-:W-:Y:S01]  /*7ec0*/  P2R R29, PR, RZ, 0x1 ;  /* 0x00000001ff1d7803 */ /* 0x000fe20000000000 */
[----:B------:R-:W-:Y:S05]  /*7ed0*/  BRA `(.L_x_3001) ;  /* 0x000004d000007947 */ /* 0x000fea0003800000 */
.L_x_3014:
        /* <DEDUP_REMOVED lines=21> */
.L_x_3023:
[----:B------:R-:W-:Y:S05]  /*8030*/  BSYNC B1 ;  /* 0x0000000000017941 */ /* 0x000fea0003800000 */
.L_x_3022:
[----:B------:R-:W-:Y:S01]  /*8040*/  LEA R5, R0, 0x37800000, 0x17 ;  /* 0x3780000000057811 */ /* 0x000fe200078eb8ff */
[----:B------:R-:W-:-:S05]  /*8050*/  IMAD.SHL.U32 R0, R3, 0x200000, RZ ;  /* 0x0020000003007824 */ /* 0x000fca00078e00ff */
[----:B------:R-:W-:Y:S02]  /*8060*/  LOP3.LUT R0, R5, R0, R6, 0xfe, !PT ;  /* 0x0000000005007212 */ /* 0x000fe400078efe06 */
.L_x_3021:
[----:B------:R-:W-:Y:S05]  /*8070*/  BSYNC B0 ;  /* 0x0000000000007941 */ /* 0x000fea0003800000 */
.L_x_3020:
[----:B------:R-:W-:-:S04]  /*8080*/  FSETP.NEU.FTZ.AND P0, PT, R0, RZ, PT ;  /* 0x000000ff0000720b */ /* 0x000fc80003f1d000 */
[----:B------:R-:W-:Y:S01]  /*8090*/  P2R R29, PR, RZ, 0x1 ;  /* 0x00000001ff1d7803 */ /* 0x000fe20000000000 */
[----:B------:R-:W-:Y:S05]  /*80a0*/  BRA `(.L_x_3001) ;  /* 0x0000030000007947 */ /* 0x000fea0003800000 */
.L_x_3013:
        /* <DEDUP_REMOVED lines=14> */
.L_x_3027:
[----:B------:R-:W-:Y:S05]  /*8190*/  BSYNC B0 ;  /* 0x0000000000007941 */ /* 0x000fea0003800000 */
.L_x_3026:
[----:B------:R-:W-:-:S04]  /*81a0*/  FSETP.NEU.FTZ.AND P0, PT, R0, RZ, PT ;  /* 0x000000ff0000720b */ /* 0x000fc80003f1d000 */
[----:B------:R-:W-:Y:S01]  /*81b0*/  P2R R29, PR, RZ, 0x1 ;  /* 0x00000001ff1d7803 */ /* 0x000fe20000000000 */
[----:B------:R-:W-:Y:S05]  /*81c0*/  BRA `(.L_x_3001) ;  /* 0x000001e000007947 */ /* 0x000fea0003800000 */
.L_x_3000:
        /* <DEDUP_REMOVED lines=22> */
.L_x_3025:
[----:B------:R-:W2:Y:S02]  /*8330*/  LDG.E.64 R4, [R4.64] ;  /* 0x0000002404047981 */ /* 0x000ea4000c1e1b00 */
[----:B--2---:R-:W-:-:S04]  /*8340*/  ISETP.NE.U32.AND P0, PT, R4, RZ, PT ;  /* 0x000000ff0400720c */ /* 0x004fc80003f05070 */
[----:B------:R-:W-:-:S04]  /*8350*/  ISETP.NE.AND.EX P0, PT, R5, RZ, PT, P0 ;  /* 0x000000ff0500720c */ /* 0x000fc80003f05300 */
[----:B------:R-:W-:Y:S01]  /*8360*/  P2R R29, PR, RZ, 0x1 ;  /* 0x00000001ff1d7803 */ /* 0x000fe20000000000 */
[----:B------:R-:W-:Y:S05]  /*8370*/  BRA `(.L_x_3001) ;  /* 0x0000003000007947 */ /* 0x000fea0003800000 */
.L_x_3024:
[----:B------:R-:W2:Y:S02]  /*8380*/  LDG.E R4, [R4.64] ;  /* 0x0000002404047981 */ /* 0x000ea4000c1e1900 */
[----:B--2---:R-:W-:-:S04]  /*8390*/  ISETP.NE.AND P0, PT, R4, RZ, PT ;  /* 0x000000ff0400720c */ /* 0x004fc80003f05270 */
[----:B------:R-:W-:Y:S02]  /*83a0*/  P2R R29, PR, RZ, 0x1 ;  /* 0x00000001ff1d7803 */ /* 0x000fe40000000000 */
.L_x_3001:
        /* <DEDUP_REMOVED lines=17> */
.L_x_3031:
[----:B------:R0:W5:Y:S01]  /*84c0*/  LDG.E.U8 R18, [R4.64] ;  /* 0x0000002404127981 */ /* 0x000162000c1e1100 */
[----:B------:R-:W-:Y:S01]  /*84d0*/  IMAD.MOV.U32 R19, RZ, RZ, RZ ;  /* 0x000000ffff137224 */ /* 0x000fe200078e00ff */
[----:B------:R-:W-:Y:S05]  /*84e0*/  BRA `(.L_x_3033) ;  /* 0x00000d5000007947 */ /* 0x000fea0003800000 */
.L_x_3030:
        /* <DEDUP_REMOVED lines=8> */
.L_x_3035:
[----:B------:R-:W2:Y:S02]  /*8570*/  LDG.E R18, [R4.64] ;  /* 0x0000002404127981 */ /* 0x000ea4000c1e1900 */
[----:B--2---:R-:W-:Y:S01]  /*8580*/  SHF.R.S32.HI R19, RZ, 0x1f, R18 ;  /* 0x0000001fff137819 */ /* 0x004fe20000011412 */
[----:B------:R-:W-:Y:S05]  /*8590*/  BRA `(.L_x_3033) ;  /* 0x00000ca000007947 */ /* 0x000fea0003800000 */
.L_x_3034:
[----:B------:R-:W2:Y:S02]  /*85a0*/  LDG.E.S16 R18, [R4.64] ;  /* 0x0000002404127981 */ /* 0x000ea4000c1e1700 */
[----:B--2---:R-:W-:Y:S01]  /*85b0*/  SHF.R.S32.HI R19, RZ, 0x1f, R18 ;  /* 0x0000001fff137819 */ /* 0x004fe20000011412 */
[----:B------:R-:W-:Y:S05]  /*85c0*/  BRA `(.L_x_3033) ;  /* 0x00000c7000007947 */ /* 0x000fea0003800000 */
.L_x_3029:
        /* <DEDUP_REMOVED lines=9> */
.L_x_3037:
[----:B------:R-:W2:Y:S02]  /*8660*/  LDG.E.U16 R4, [R4.64] ;  /* 0x0000002404047981 */ /* 0x000ea4000c1e1500 */
[----:B--2---:R-:W-:-:S06]  /*8670*/  HADD2.F32 R18, -RZ, R4.H0_H0 ;  /* 0x20000004ff127230 */ /* 0x004fcc0000004100 */
[----:B------:R-:W0:Y:S01]  /*8680*/  F2I.S64.TRUNC R18, R18 ;  /* 0x0000001200127311 */ /* 0x000e22000020d900 */
[----:B------:R-:W-:Y:S05]  /*8690*/  BRA `(.L_x_3033) ;  /* 0x00000ba000007947 */ /* 0x000fea0003800000 */
.L_x_3036:
        /* <DEDUP_REMOVED lines=9> */
.L_x_3039:
[----:B------:R-:W2:Y:S02]  /*8730*/  LDG.E.U16 R4, [R4.64] ;  /* 0x0000002404047981 */ /* 0x000ea4000c1e1500 */
[----:B--2---:R-:W-:-:S06]  /*8740*/  HADD2.F32 R18, -RZ, R4.H0_H0 ;  /* 0x20000004ff127230 */ /* 0x004fcc0000004100 */
[----:B------:R-:W0:Y:S01]  /*8750*/  F2I.S64.TRUNC R18, R18 ;  /* 0x0000001200127311 */ /* 0x000e22000020d900 */
[----:B------:R-:W-:Y:S05]  /*8760*/  BRA `(.L_x_3033) ;  /* 0x00000ad000007947 */ /* 0x000fea0003800000 */
.L_x_3038:
[----:B------:R-:W2:Y:S02]  /*8770*/  LDG.E.64 R4, [R4.64] ;  /* 0x0000002404047981 */ /* 0x000ea4000c1e1b00 */
[----:B--2---:R0:W2:Y:S01]  /*8780*/  F2I.S64.F64.TRUNC R18, R4 ;  /* 0x0000000400127311 */ /* 0x0040a2000030d900 */
[----:B------:R-:W-:Y:S05]  /*8790*/  BRA `(.L_x_3033) ;  /* 0x00000aa000007947 */ /* 0x000fea0003800000 */
.L_x_3028:
        /* <DEDUP_REMOVED lines=13> */
.L_x_3042:
[----:B------:R-:W2:Y:S02]  /*8870*/  LDG.E.64 R4, [R4.64] ;  /* 0x0000002404047981 */ /* 0x000ea4000c1e1b00 */
[----:B--2---:R0:W2:Y:S01]  /*8880*/  F2I.S64.F64.TRUNC R18, R4 ;  /* 0x0000000400127311 */ /* 0x0040a2000030d900 */
[----:B------:R-:W-:Y:S05]  /*8890*/  BRA `(.L_x_3033) ;  /* 0x000009a000007947 */ /* 0x000fea0003800000 */
.L_x_3041:
        /* <DEDUP_REMOVED lines=27> */
.L_x_3044:
        /* <DEDUP_REMOVED lines=14> */
.L_x_3043:
[----:B------:R-:W2:Y:S02]  /*8b30*/  LDG.E.U16 R18, [R4.64] ;  /* 0x0000002404127981 */ /* 0x000ea4000c1e1500 */
[----:B--2---:R-:W-:-:S06]  /*8b40*/  PRMT R18, RZ, 0x5410, R18 ;  /* 0x00005410ff127816 */ /* 0x004fcc0000000012 */
[----:B------:R-:W0:Y:S01]  /*8b50*/  F2I.S64.TRUNC R18, R18 ;  /* 0x0000001200127311 */ /* 0x000e22000020d900 */
[----:B------:R-:W-:Y:S05]  /*8b60*/  BRA `(.L_x_3033) ;  /* 0x000006d000007947 */ /* 0x000fea0003800000 */
.L_x_3040:
        /* <DEDUP_REMOVED lines=11> */
.L_x_3047:
        /* <DEDUP_REMOVED lines=21> */
.L_x_3051:
[----:B------:R-:W-:Y:S05]  /*8d70*/  BSYNC B1 ;  /* 0x0000000000017941 */ /* 0x000fea0003800000 */
.L_x_3050:
[----:B------:R-:W-:Y:S01]  /*8d80*/  IMAD.SHL.U32 R3, R3, 0x100000, RZ ;  /* 0x0010000003037824 */ /* 0x000fe200078e00ff */
[----:B------:R-:W-:-:S04]  /*8d90*/  LEA R5, R0, 0x3b800000, 0x17 ;  /* 0x3b80000000057811 */ /* 0x000fc800078eb8ff */
[----:B------:R-:W-:Y:S02]  /*8da0*/  LOP3.LUT R18, R5, R3, R18, 0xfe, !PT ;  /* 0x0000000305127212 */ /* 0x000fe400078efe12 */
.L_x_3049:
[----:B------:R-:W-:Y:S05]  /*8db0*/  BSYNC B0 ;  /* 0x0000000000007941 */ /* 0x000fea0003800000 */
.L_x_3048:
[----:B------:R-:W0:Y:S01]  /*8dc0*/  F2I.S64.TRUNC R18, R18 ;  /* 0x0000001200127311 */ /* 0x000e22000020d900 */
[----:B------:R-:W-:Y:S05]  /*8dd0*/  BRA `(.L_x_3033) ;  /* 0x0000046000007947 */ /* 0x000fea0003800000 */
.L_x_3046:
        /* <DEDUP_REMOVED lines=21> */
.L_x_3055:
[----:B------:R-:W-:Y:S05]  /*8f30*/  BSYNC B1 ;  /* 0x0000000000017941 */ /* 0x000fea0003800000 */
.L_x_3054:
[----:B------:R-:W-:Y:S01]  /*8f40*/  IMAD.SHL.U32 R3, R3, 0x200000, RZ ;  /* 0x0020000003037824 */ /* 0x000fe200078e00ff */
[----:B------:R-:W-:-:S04]  /*8f50*/  LEA R5, R0, 0x37800000, 0x17 ;  /* 0x3780000000057811 */ /* 0x000fc800078eb8ff */
[----:B------:R-:W-:Y:S02]  /*8f60*/  LOP3.LUT R18, R5, R3, R18, 0xfe, !PT ;  /* 0x0000000305127212 */ /* 0x000fe400078efe12 */
.L_x_3053:
[----:B------:R-:W-:Y:S05]  /*8f70*/  BSYNC B0 ;  /* 0x0000000000007941 */ /* 0x000fea0003800000 */
.L_x_3052:
[----:B------:R-:W0:Y:S01]  /*8f80*/  F2I.S64.TRUNC R18, R18 ;  /* 0x0000001200127311 */ /* 0x000e22000020d900 */
[----:B------:R-:W-:Y:S05]  /*8f90*/  BRA `(.L_x_3033) ;  /* 0x000002a000007947 */ /* 0x000fea0003800000 */
.L_x_3045:
        /* <DEDUP_REMOVED lines=14> */
.L_x_3059:
[----:B------:R-:W-:Y:S05]  /*9080*/  BSYNC B0 ;  /* 0x0000000000007941 */ /* 0x000fea0003800000 */
.L_x_3058:
[----:B------:R-:W0:Y:S01]  /*9090*/  F2I.S64.TRUNC R18, R18 ;  /* 0x0000001200127311 */ /* 0x000e22000020d900 */
[----:B------:R-:W-:Y:S05]  /*90a0*/  BRA `(.L_x_3033) ;  /* 0x0000019000007947 */ /* 0x000fea0003800000 */
.L_x_3032:
        /* <DEDUP_REMOVED lines=21> */
.L_x_3057:
[----:B------:R0:W5:Y:S01]  /*9200*/  LDG.E.64 R18, [R4.64] ;  /* 0x0000002404127981 */ /* 0x000162000c1e1b00 */
[----:B------:R-:W-:Y:S05]  /*9210*/  BRA `(.L_x_3033) ;  /* 0x0000002000007947 */ /* 0x000fea0003800000 */
.L_x_3056:
[----:B------:R0:W5:Y:S01]  /*9220*/  LDG.E R18, [R4.64] ;  /* 0x0000002404127981 */ /* 0x000162000c1e1900 */
[----:B------:R-:W-:-:S03]  /*9230*/  IMAD.MOV.U32 R19, RZ, RZ, RZ ;  /* 0x000000ffff137224 */ /* 0x000fc600078e00ff */
.L_x_3033:
[----:B------:R-:W-:Y:S02]  /*9240*/  ISETP.NE.AND P1, PT, R27, RZ, PT ;  /* 0x000000ff1b00720c */ /* 0x000fe40003f25270 */
[----:B------:R-:W-:Y:S02]  /*9250*/  ISETP.NE.AND P0, PT, R29, RZ, PT ;  /* 0x000000ff1d00720c */ /* 0x000fe40003f05270 */
[----:B------:R-:W-:Y:S02]  /*9260*/  SEL R27, RZ, 0x1, !P1 ;  /* 0x00000001ff1b7807 */ /* 0x000fe40004800000 */
[----:B------:R-:W-:Y:S02]  /*9270*/  SEL R29, RZ, 0x1, !P0 ;  /* 0x00000001ff1d7807 */ /* 0x000fe40004000000 */
[----:B------:R-:W-:-:S02]  /*9280*/  IADD3 R28, R28, 0x80, RZ ;  /* 0x000000801c1c7810 */ /* 0x000fc40007ffe0ff */
.L_x_2963:
[----:B------:R-:W-:Y:S05]  /*9290*/  BSYNC B6 ;  /* 0x0000000000067941 */ /* 0x000fea0003800000 */
.L_x_2962:
        /* <DEDUP_REMOVED lines=21> */
[----:B---3--:R-:W-:-:S04]  /*93f0*/  ISETP.NE.AND P0, PT, R4, RZ, PT ;  /* 0x000000ff0400720c */ /* 0x008fc80003f05270 */
[----:B------:R-:W-:Y:S01]  /*9400*/  P2R R30, PR, RZ, 0x1 ;  /* 0x00000001ff1e7803 */ /* 0x000fe20000000000 */
[----:B------:R-:W-:Y:S05]  /*9410*/  BRA `(.L_x_3067) ;  /* 0x00000f8000007947 */ /* 0x000fea0003800000 */
.L_x_3065:
[----:B------:R-:W3:Y:S02]  /*9420*/  LDG.E.U8 R4, [R4.64] ;  /* 0x0000002404047981 */ /* 0x000ee4000c1e1100 */
[----:B---3--:R-:W-:-:S04]  /*9430*/  ISETP.NE.AND P0, PT, R4, RZ, PT ;  /* 0x000000ff0400720c */ /* 0x008fc80003f05270 */
[----:B------:R-:W-:Y:S01]  /*9440*/  P2R R30, PR, RZ, 0x1 ;  /* 0x00000001ff1e7803 */ /* 0x000fe20000000000 */
[----:B------:R-:W-:Y:S05]  /*9450*/  BRA `(.L_x_3067) ;  /* 0x00000f4000007947 */ /* 0x000fea0003800000 */
.L_x_3064:
        /* <DEDUP_REMOVED lines=8> */
[----:B------:R-:W-:-:S04]  /*94e0*/  ISETP.NE.AND.EX P0, PT, R5, RZ, PT, P0 ;  /* 0x000000ff0500720c */ /* 0x000fc80003f05300 */
[----:B------:R-:W-:Y:S01]  /*94f0*/  P2R R30, PR, RZ, 0x1 ;  /* 0x00000001ff1e7803 */ /* 0x000fe20000000000 */
[----:B------:R-:W-:Y:S05]  /*9500*/  BRA `(.L_x_3067) ;  /* 0x00000e9000007947 */ /* 0x000fea0003800000 */
.L_x_3069:
[----:B------:R-:W3:Y:S02]  /*9510*/  LDG.E R4, [R4.64] ;  /* 0x0000002404047981 */ /* 0x000ee4000c1e1900 */
[----:B---3--:R-:W-:-:S04]  /*9520*/  ISETP.NE.AND P0, PT, R4, RZ, PT ;  /* 0x000000ff0400720c */ /* 0x008fc80003f05270 */
[----:B------:R-:W-:Y:S01]  /*9530*/  P2R R30, PR, RZ, 0x1 ;  /* 0x00000001ff1e7803 */ /* 0x000fe20000000000 */
[----:B------:R-:W-:Y:S05]  /*9540*/  BRA `(.L_x_3067) ;  /* 0x00000e5000007947 */ /* 0x000fea0003800000 */
.L_x_3068:
[----:B------:R-:W3:Y:S02]  /*9550*/  LDG.E.U16 R4, [R4.64] ;  /* 0x0000002404047981 */ /* 0x000ee4000c1e1500 */
[----:B---3--:R-:W-:-:S04]  /*9560*/  ISETP.NE.AND P0, PT, R4, RZ, PT ;  /* 0x000000ff0400720c */ /* 0x008fc80003f05270 */
[----:B------:R-:W-:Y:S01]  /*9570*/  P2R R30, PR, RZ, 0x1 ;  /* 0x00000001ff1e7803 */ /* 0x000fe20000000000 */
[----:B------:R-:W-:Y:S05]  /*9580*/  BRA `(.L_x_3067) ;  /* 0x00000e1000007947 */ /* 0x000fea0003800000 */
.L_x_3063:
[----:B------:R-:W-:-:S13]  /*9590*/  ISETP.GT.AND P0, PT, R0, 0x6, PT ;  /* 0x000000060000780c */ /* 0x000fda0003f04270 */
[----:B------:R-:W-:Y:S05]  /*95a0*/  @P0 BRA `(.L_x_3070) ;  /* 0x000000d000000947 */ /* 0x000fea0003800000 */
[----:B------:R-:W-:-:S13]  /*95b0*/  ISETP.NE.AND P0, PT, R0, 0x5, PT ;  /* 0x000000050000780c */ /* 0x000fda0003f05270 */
[----:B------:R-:W-:Y:S05]  /*95c0*/  @!P0 BRA `(.L_x_3071) ;  /* 0x0000006000008947 */ /* 0x000fea0003800000 */
[----:B------:R-:W-:-:S13]  /*95d0*/  ISETP.NE.AND P0, PT, R0, 0x6, PT ;  /* 0x000000060000780c */ /* 0x000fda0003f05270 */
[----:B------:R-:W-:Y:S05]  /*95e0*/  @P0 BRA `(.L_x_3066) ;  /* 0x00000bd000000947 */ /* 0x000fea0003800000 */
[----:B------:R-:W3:Y:S02]  /*95f0*/  LDG.E R4, [R4.64] ;  /* 0x0000002404047981 */ /* 0x000ee4000c1e1900 */
[----:B---3--:R-:W-:-:S04]  /*9600*/  FSETP.NEU.FTZ.AND P0, PT, R4, RZ, PT ;  /* 0x000000ff0400720b */ /* 0x008fc80003f1d000 */
[----:B------:R-:W-:Y:S01]  /*9610*/  P2R R30, PR, RZ, 0x1 ;  /* 0x00000001ff1e7803 */ /* 0x000fe20000000000 */
[----:B------:R-:W-:Y:S05]  /*9620*/  BRA `(.L_x_3067) ;  /* 0x00000d7000007947 */ /* 0x000fea0003800000 */
.L_x_3071:
[----:B------:R-:W3:Y:S02]  /*9630*/  LDG.E.U16 R0, [R4.64] ;  /* 0x0000002404007981 */ /* 0x000ee4000c1e1500 */
[----:B---3--:R-:W-:-:S05]  /*9640*/  HADD2.F32 R0, -RZ, R0.H0_H0 ;  /* 0x20000000ff007230 */ /* 0x008fca0000004100 */
[----:B------:R-:W-:-:S04]  /*9650*/  FSETP.NEU.FTZ.AND P0, PT, R0, RZ, PT ;  /* 0x000000ff0000720b */ /* 0x000fc80003f1d000 */
[----:B------:R-:W-:Y:S01]  /*9660*/  P2R R30, PR, RZ, 0x1 ;  /* 0x00000001ff1e7803 */ /* 0x000fe20000000000 */
[----:B------:R-:W-:Y:S05]  /*9670*/  BRA `(.L_x_3067) ;  /* 0x00000d2000007947 */ /* 0x000fea0003800000 */
.L_x_3070:
        /* <DEDUP_REMOVED lines=9> */
[----:B------:R-:W-:-:S04]  /*9710*/  PLOP3.LUT P0, PT, P0, P1, PT, 0xa8, 0x0 ;  /* 0x000000000000781c */ /* 0x000fc80000703570 */
[----:B------:R-:W-:Y:S01]  /*9720*/  P2R R30, PR, RZ, 0x1 ;  /* 0x00000001ff1e7803 */ /* 0x000fe20000000000 */
[----:B------:R-:W-:Y:S05]  /*9730*/  BRA `(.L_x_3067) ;  /* 0x00000c6000007947 */ /* 0x000fea0003800000 */
.L_x_3073:
        /* <DEDUP_REMOVED lines=11> */
.L_x_3072:
[----:B------:R-:W3:Y:S02]  /*97f0*/  LDG.E.64 R4, [R4.64] ;  /* 0x0000002404047981 */ /* 0x000ee4000c1e1b00 */
[----:B---3--:R-:W0:-:S06]  /*9800*/  DSETP.NEU.AND P0, PT, R4, RZ, PT ;  /* 0x000000ff0400722a */ /* 0x008e0c0003f0d000 */
[----:B0-----:R-:W-:Y:S01]  /*9810*/  P2R R30, PR, RZ, 0x1 ;  /* 0x00000001ff1e7803 */ /* 0x001fe20000000000 */
[----:B------:R-:W-:Y:S05]  /*9820*/  BRA `(.L_x_3067) ;  /* 0x00000b7000007947 */ /* 0x000fea0003800000 */
.L_x_3062:
        /* <DEDUP_REMOVED lines=10> */
[----:B------:R-:W-:Y:S01]  /*98d0*/  P2R R30, PR, RZ, 0x1 ;  /* 0x00000001ff1e7803 */ /* 0x000fe20000000000 */
[----:B------:R-:W-:Y:S05]  /*98e0*/  BRA `(.L_x_3067) ;  /* 0x00000ab000007947 */ /* 0x000fea0003800000 */
.L_x_3076:
[----:B------:R-:W3:Y:S02]  /*98f0*/  LDG.E.128 R4, [R4.64] ;  /* 0x0000002404047981 */ /* 0x000ee4000c1e1d00 */
[----:B---3--:R-:W0:-:S06]  /*9900*/  DSETP.NEU.AND P0, PT, R6, RZ, PT ;  /* 0x000000ff0600722a */ /* 0x008e0c0003f0d000 */
[----:B0-----:R-:W0:-:S06]  /*9910*/  DSETP.NEU.OR P0, PT, R4, RZ, P0 ;  /* 0x000000ff0400722a */ /* 0x001e0c000070d400 */
[----:B0-----:R-:W-:Y:S01]  /*9920*/  P2R R30, PR, RZ, 0x1 ;  /* 0x00000001ff1e7803 */ /* 0x001fe20000000000 */
[----:B------:R-:W-:Y:S05]  /*9930*/  BRA `(.L_x_3067) ;  /* 0x00000a6000007947 */ /* 0x000fea0003800000 */
.L_x_3075:
        /* <DEDUP_REMOVED lines=28> */
.L_x_3078:
        /* <DEDUP_REMOVED lines=15> */
.L_x_3077:
[----:B------:R-:W3:Y:S02]  /*9bf0*/  LDG.E.U16 R0, [R4.64] ;  /* 0x0000002404007981 */ /* 0x000ee4000c1e1500 */
[----:B---3--:R-:W-:-:S04]  /*9c00*/  PRMT R0, RZ, 0x5410, R0 ;  /* 0x00005410ff007816 */ /* 0x008fc80000000000 */
[----:B------:R-:W-:-:S04]  /*9c10*/  FSETP.NEU.FTZ.AND P0, PT, R0, RZ, PT ;  /* 0x000000ff0000720b */ /* 0x000fc80003f1d000 */
[----:B------:R-:W-:Y:S01]  /*9c20*/  P2R R30, PR, RZ, 0x1 ;  /* 0x00000001ff1e7803 */ /* 0x000fe20000000000 */
[----:B------:R-:W-:Y:S05]  /*9c30*/  BRA `(.L_x_3067) ;  /* 0x0000076000007947 */ /* 0x000fea0003800000 */
.L_x_3074:
        /* <DEDUP_REMOVED lines=9> */
[----:B---3--:R-:W-:-:S04]  /*9cd0*/  ISETP.NE.AND P0, PT, R4, RZ, PT ;  /* 0x000000ff0400720c */ /* 0x008fc80003f05270 */
[----:B------:R-:W-:Y:S01]  /*9ce0*/  P2R R30, PR, RZ, 0x1 ;  /* 0x00000001ff1e7803 */ /* 0x000fe20000000000 */
[----:B------:R-:W-:Y:S05]  /*9cf0*/  BRA `(.L_x_3067) ;  /* 0x000006a000007947 */ /* 0x000fea0003800000 */
.L_x_3081:
        /* <DEDUP_REMOVED lines=21> */
.L_x_3085:
[----:B------:R-:W-:Y:S05]  /*9e50*/  BSYNC B1 ;  /* 0x0000000000017941 */ /* 0x000fea0003800000 */
.L_x_3084:
[----:B------:R-:W-:Y:S01]  /*9e60*/  LEA R5, R0, 0x3b800000, 0x17 ;  /* 0x3b80000000057811 */ /* 0x000fe200078eb8ff */
[----:B------:R-:W-:-:S05]  /*9e70*/  IMAD.SHL.U32 R0, R3, 0x100000, RZ ;  /* 0x0010000003007824 */ /* 0x000fca00078e00ff */
[----:B------:R-:W-:Y:S02]  /*9e80*/  LOP3.LUT R0, R5, R0, R6, 0xfe, !PT ;  /* 0x0000000005007212 */ /* 0x000fe400078efe06 */
.L_x_3083:
[----:B------:R-:W-:Y:S05]  /*9e90*/  BSYNC B0 ;  /* 0x0000000000007941 */ /* 0x000fea0003800000 */
.L_x_3082:
[----:B------:R-:W-:-:S04]  /*9ea0*/  FSETP.NEU.FTZ.AND P0, PT, R0, RZ, PT ;  /* 0x000000ff0000720b */ /* 0x000fc80003f1d000 */
[----:B------:R-:W-:Y:S01]  /*9eb0*/  P2R R30, PR, RZ, 0x1 ;  /* 0x00000001ff1e7803 */ /* 0x000fe20000000000 */
[----:B------:R-:W-:Y:S05]  /*9ec0*/  BRA `(.L_x_3067) ;  /* 0x000004d000007947 */ /* 0x000fea0003800000 */
.L_x_3080:
        /* <DEDUP_REMOVED lines=21> */
.L_x_3089:
[----:B------:R-:W-:Y:S05]  /*a020*/  BSYNC B1 ;  /* 0x0000000000017941 */ /* 0x000fea0003800000 */
.L_x_3088:
[----:B------:R-:W-:Y:S01]  /*a030*/  LEA R5, R0, 0x37800000, 0x17 ;  /* 0x3780000000057811 */ /* 0x000fe200078eb8ff */
[----:B------:R-:W-:-:S05]  /*a040*/  IMAD.SHL.U32 R0, R3, 0x200000, RZ ;  /* 0x0020000003007824 */ /* 0x000fca00078e00ff */
[----:B------:R-:W-:Y:S02]  /*a050*/  LOP3.LUT R0, R5, R0, R6, 0xfe, !PT ;  /* 0x0000000005007212 */ /* 0x000fe400078efe06 */
.L_x_3087:
[----:B------:R-:W-:Y:S05]  /*a060*/  BSYNC B0 ;  /* 0x0000000000007941 */ /* 0x000fea0003800000 */
.L_x_3086:
[----:B------:R-:W-:-:S04]  /*a070*/  FSETP.NEU.FTZ.AND P0, PT, R0, RZ, PT ;  /* 0x000000ff0000720b */ /* 0x000fc80003f1d000 */
[----:B------:R-:W-:Y:S01]  /*a080*/  P2R R30, PR, RZ, 0x1 ;  /* 0x00000001ff1e7803 */ /* 0x000fe20000000000 */
[----:B------:R-:W-:Y:S05]  /*a090*/  BRA `(.L_x_3067) ;  /* 0x0000030000007947 */ /* 0x000fea0003800000 */
.L_x_3079:
        /* <DEDUP_REMOVED lines=14> */
.L_x_3093:
[----:B------:R-:W-:Y:S05]  /*a180*/  BSYNC B0 ;  /* 0x0000000000007941 */ /* 0x000fea0003800000 */
.L_x_3092:
[----:B------:R-:W-:-:S04]  /*a190*/  FSETP.NEU.FTZ.AND P0, PT, R0, RZ, PT ;  /* 0x000000ff0000720b */ /* 0x000fc80003f1d000 */
[----:B------:R-:W-:Y:S01]  /*a1a0*/  P2R R30, PR, RZ, 0x1 ;  /* 0x00000001ff1e7803 */ /* 0x000fe20000000000 */
[----:B------:R-:W-:Y:S05]  /*a1b0*/  BRA `(.L_x_3067) ;  /* 0x000001e000007947 */ /* 0x000fea0003800000 */
.L_x_3066:
        /* <DEDUP_REMOVED lines=19> */
[----:B------:R-:W-:-:S04]  /*a2f0*/  PLOP3.LUT P0, PT, PT, PT, PT, 0x8, 0x0 ;  /* 0x000000000000781c */ /* 0x000fc80003f0e170 */
[----:B------:R-:W-:Y:S01]  /*a300*/  P2R R30, PR, RZ, 0x1 ;  /* 0x00000001ff1e7803 */ /* 0x000fe20000000000 */
[----:B------:R-:W-:Y:S05]  /*a310*/  BRA `(.L_x_3067) ;  /* 0x0000008000007947 */ /* 0x000fea0003800000 */
.L_x_3091:
[----:B------:R-:W3:Y:S02]  /*a320*/  LDG.E.64 R4, [R4.64] ;  /* 0x0000002404047981 */ /* 0x000ee4000c1e1b00 */
[----:B---3--:R-:W-:-:S04]  /*a330*/  ISETP.NE.U32.AND P0, PT, R4, RZ, PT ;  /* 0x000000ff0400720c */ /* 0x008fc80003f05070 */
[----:B------:R-:W-:-:S04]  /*a340*/  ISETP.NE.AND.EX P0, PT, R5, RZ, PT, P0 ;  /* 0x000000ff0500720c */ /* 0x000fc80003f05300 */
[----:B------:R-:W-:Y:S01]  /*a350*/  P2R R30, PR, RZ, 0x1 ;  /* 0x00000001ff1e7803 */ /* 0x000fe20000000000 */
[----:B------:R-:W-:Y:S05]  /*a360*/  BRA `(.L_x_3067) ;  /* 0x0000003000007947 */ /* 0x000fea0003800000 */
.L_x_3090:
[----:B------:R-:W3:Y:S02]  /*a370*/  LDG.E R4, [R4.64] ;  /* 0x0000002404047981 */ /* 0x000ee4000c1e1900 */
[----:B---3--:R-:W-:-:S04]  /*a380*/  ISETP.NE.AND P0, PT, R4, RZ, PT ;  /* 0x000000ff0400720c */ /* 0x008fc80003f05270 */
[----:B------:R-:W-:Y:S02]  /*a390*/  P2R R30, PR, RZ, 0x1 ;  /* 0x00000001ff1e7803 */ /* 0x000fe40000000000 */
.L_x_3067:
        /* <DEDUP_REMOVED lines=18> */
.L_x_3097:
[----:B------:R-:W3:Y:S02]  /*a4c0*/  LDG.E.U8 R4, [R4.64] ;  /* 0x0000002404047981 */ /* 0x000ee4000c1e1100 */
[----:B---3--:R-:W-:Y:S01]  /*a4d0*/  ISETP.NE.AND P0, PT, R4, RZ, PT ;  /* 0x000000ff0400720c */ /* 0x008fe20003f05270 */
[----:B------:R-:W-:Y:S05]  /*a4e0*/  BRA `(.L_x_3099) ;  /* 0x00000e0000007947 */ /* 0x000fea0003800000 */
.L_x_3096:
        /* <DEDUP_REMOVED lines=10> */
.L_x_3101:
[----:B------:R-:W3:Y:S02]  /*a590*/  LDG.E R4, [R4.64] ;  /* 0x0000002404047981 */ /* 0x000ee4000c1e1900 */
[----:B---3--:R-:W-:Y:S01]  /*a5a0*/  ISETP.NE.AND P0, PT, R4, RZ, PT ;  /* 0x000000ff0400720c */ /* 0x008fe20003f05270 */
[----:B------:R-:W-:Y:S05]  /*a5b0*/  BRA `(.L_x_3099) ;  /* 0x00000d3000007947 */ /* 0x000fea0003800000 */
.L_x_3100:
[----:B------:R-:W3:Y:S02]  /*a5c0*/  LDG.E.U16 R4, [R4.64] ;  /* 0x0000002404047981 */ /* 0x000ee4000c1e1500 */
[----:B---3--:R-:W-:Y:S01]  /*a5d0*/  ISETP.NE.AND P0, PT, R4, RZ, PT ;  /* 0x000000ff0400720c */ /* 0x008fe20003f05270 */
[----:B------:R-:W-:Y:S05]  /*a5e0*/  BRA `(.L_x_3099) ;  /* 0x00000d0000007947 */ /* 0x000fea0003800000 */
.L_x_3095:
        /* <DEDUP_REMOVED lines=9> */
.L_x_3103:
[----:B------:R-:W3:Y:S02]  /*a680*/  LDG.E.U16 R0, [R4.64] ;  /* 0x0000002404007981 */ /* 0x000ee4000c1e1500 */
[----:B---3--:R-:W-:-:S05]  /*a690*/  HADD2.F32 R0, -RZ, R0.H0_H0 ;  /* 0x20000000ff007230 */ /* 0x008fca0000004100 */
[----:B------:R-:W-:Y:S01]  /*a6a0*/  FSETP.NEU.FTZ.AND P0, PT, R0, RZ, PT ;  /* 0x000000ff0000720b */ /* 0x000fe20003f1d000 */
[----:B------:R-:W-:Y:S05]  /*a6b0*/  BRA `(.L_x_3099) ;  /* 0x00000c3000007947 */ /* 0x000fea0003800000 */
.L_x_3102:
        /* <DEDUP_REMOVED lines=11> */
.L_x_3105:
        /* <DEDUP_REMOVED lines=10> */
.L_x_3104:
[----:B------:R-:W3:Y:S02]  /*a810*/  LDG.E.64 R4, [R4.64] ;  /* 0x0000002404047981 */ /* 0x000ee4000c1e1b00 */
[----:B---3--:R0:W3:Y:S01]  /*a820*/  DSETP.NEU.AND P0, PT, R4, RZ, PT ;  /* 0x000000ff0400722a */ /* 0x0080e20003f0d000 */
[----:B------:R-:W-:Y:S05]  /*a830*/  BRA `(.L_x_3099) ;  /* 0x00000ab000007947 */ /* 0x000fea0003800000 */
.L_x_3094:
        /* <DEDUP_REMOVED lines=11> */
.L_x_3108:
[----:B------:R-:W3:Y:S02]  /*a8f0*/  LDG.E.128 R4, [R4.64] ;  /* 0x0000002404047981 */ /* 0x000ee4000c1e1d00 */
[----:B---3--:R-:W0:-:S06]  /*a900*/  DSETP.NEU.AND P0, PT, R6, RZ, PT ;  /* 0x000000ff0600722a */ /* 0x008e0c0003f0d000 */
[----:B0-----:R0:W3:Y:S01]  /*a910*/  DSETP.NEU.OR P0, PT, R4, RZ, P0 ;  /* 0x000000ff0400722a */ /* 0x0010e2000070d400 */
[----:B------:R-:W-:Y:S05]  /*a920*/  BRA `(.L_x_3099) ;  /* 0x000009c000007947 */ /* 0x000fea0003800000 */
.L_x_3107:
        /* <DEDUP_REMOVED lines=27> */
.L_x_3110:
        /* <DEDUP_REMOVED lines=14> */
.L_x_3109:
[----:B------:R-:W3:Y:S02]  /*abc0*/  LDG.E.U16 R0, [R4.64] ;  /* 0x0000002404007981 */ /* 0x000ee4000c1e1500 */
[----:B---3--:R-:W-:-:S04]  /*abd0*/  PRMT R0, RZ, 0x5410, R0 ;  /* 0x00005410ff007816 */ /* 0x008fc80000000000 */
[----:B------:R-:W-:Y:S01]  /*abe0*/  FSETP.NEU.FTZ.AND P0, PT, R0, RZ, PT ;  /* 0x000000ff0000720b */ /* 0x000fe20003f1d000 */
[----:B------:R-:W-:Y:S05]  /*abf0*/  BRA `(.L_x_3099) ;  /* 0x000006f000007947 */ /* 0x000fea0003800000 */
.L_x_3106:
        /* <DEDUP_REMOVED lines=11> */
.L_x_3113:
        /* <DEDUP_REMOVED lines=21> */
.L_x_3117:
[----:B------:R-:W-:Y:S05]  /*ae00*/  BSYNC B1 ;  /* 0x0000000000017941 */ /* 0x000fea0003800000 */
.L_x_3116:
[----:B------:R-:W-:Y:S01]  /*ae10*/  LEA R5, R0, 0x3b800000, 0x17 ;  /* 0x3b80000000057811 */ /* 0x000fe200078eb8ff */
[----:B------:R-:W-:-:S05]  /*ae20*/  IMAD.SHL.U32 R0, R3, 0x100000, RZ ;  /* 0x0010000003007824 */ /* 0x000fca00078e00ff */
[----:B------:R-:W-:Y:S02]  /*ae30*/  LOP3.LUT R0, R5, R0, R6, 0xfe, !PT ;  /* 0x0000000005007212 */ /* 0x000fe400078efe06 */
.L_x_3115:
[----:B------:R-:W-:Y:S05]  /*ae40*/  BSYNC B0 ;  /* 0x0000000000007941 */ /* 0x000fea0003800000 */
.L_x_3114:
[----:B------:R-:W-:Y:S01]  /*ae50*/  FSETP.NEU.FTZ.AND P0, PT, R0, RZ, PT ;  /* 0x000000ff0000720b */ /* 0x000fe20003f1d000 */
[----:B------:R-:W-:Y:S05]  /*ae60*/  BRA `(.L_x_3099) ;  /* 0x0000048000007947 */ /* 0x000fea0003800000 */
.L_x_3112:
        /* <DEDUP_REMOVED lines=21> */
.L_x_3121:
[----:B------:R-:W-:Y:S05]  /*afc0*/  BSYNC B1 ;  /* 0x0000000000017941 */ /* 0x000fea0003800000 */
.L_x_3120:
[----:B------:R-:W-:Y:S01]  /*afd0*/  LEA R5, R0, 0x37800000, 0x17 ;  /* 0x3780000000057811 */ /* 0x000fe200078eb8ff */
[----:B------:R-:W-:-:S05]  /*afe0*/  IMAD.SHL.U32 R0, R3, 0x200000, RZ ;  /* 0x0020000003007824 */ /* 0x000fca00078e00ff */
[----:B------:R-:W-:Y:S02]  /*aff0*/  LOP3.LUT R0, R5, R0, R6, 0xfe, !PT ;  /* 0x0000000005007212 */ /* 0x000fe400078efe06 */
.L_x_3119:
[----:B------:R-:W-:Y:S05]  /*b000*/  BSYNC B0 ;  /* 0x0000000000007941 */ /* 0x000fea0003800000 */
.L_x_3118:
[----:B------:R-:W-:Y:S01]  /*b010*/  FSETP.NEU.FTZ.AND P0, PT, R0, RZ, PT ;  /* 0x000000ff0000720b */ /* 0x000fe20003f1d000 */
[----:B------:R-:W-:Y:S05]  /*b020*/  BRA `(.L_x_3099) ;  /* 0x000002c000007947 */ /* 0x000fea0003800000 */
.L_x_3111:
        /* <DEDUP_REMOVED lines=14> */
.L_x_3125:
[----:B------:R-:W-:Y:S05]  /*b110*/  BSYNC B0 ;  /* 0x0000000000007941 */ /* 0x000fea0003800000 */
.L_x_3124:
[----:B------:R-:W-:Y:S01]  /*b120*/  FSETP.NEU.FTZ.AND P0, PT, R0, RZ, PT ;  /* 0x000000ff0000720b */ /* 0x000fe20003f1d000 */
[----:B------:R-:W-:Y:S05]  /*b130*/  BRA `(.L_x_3099) ;  /* 0x000001b000007947 */ /* 0x000fea0003800000 */
.L_x_3098:
        /* <DEDUP_REMOVED lines=21> */
.L_x_3123:
[----:B------:R-:W3:Y:S02]  /*b290*/  LDG.E.64 R4, [R4.64] ;  /* 0x0000002404047981 */ /* 0x000ee4000c1e1b00 */
[----:B---3--:R-:W-:-:S04]  /*b2a0*/  ISETP.NE.U32.AND P0, PT, R4, RZ, PT ;  /* 0x000000ff0400720c */ /* 0x008fc80003f05070 */
[----:B------:R-:W-:Y:S01]  /*b2b0*/  ISETP.NE.AND.EX P0, PT, R5, RZ, PT, P0 ;  /* 0x000000ff0500720c */ /* 0x000fe20003f05300 */
[----:B------:R-:W-:Y:S05]  /*b2c0*/  BRA `(.L_x_3099) ;  /* 0x0000002000007947 */ /* 0x000fea0003800000 */
.L_x_3122:
[----:B------:R-:W3:Y:S02]  /*b2d0*/  LDG.E R4, [R4.64] ;  /* 0x0000002404047981 */ /* 0x000ee4000c1e1900 */
[----:B---3--:R-:W-:Y:S02]  /*b2e0*/  ISETP.NE.AND P0, PT, R4, RZ, PT ;  /* 0x000000ff0400720c */ /* 0x008fe40003f05270 */
.L_x_3099:
[----:B------:R-:W4:Y:S01]  /*b2f0*/  LDC.U8 R3, c[0x0][0x19e] ;  /* 0x00006780ff037b82 */ /* 0x000f220000000000 */
[----:B0-----:R-:W-:Y:S01]  /*b300*/  IMAD R4, R28, c[0x0][0x1a8], RZ ;  /* 0x00006a001c047a24 */ /* 0x001fe200078e02ff */
[----:B------:R-:W-:Y:S02]  /*b310*/  ISETP.NE.AND P3, PT, R30, RZ, PT ;  /* 0x000000ff1e00720c */ /* 0x000fe40003f65270 */
[----:B---3--:R-:W-:Y:S02]  /*b320*/  SEL R30, RZ, 0x1, !P0 ;  /* 0x00000001ff1e7807 */ /* 0x008fe40004000000 */
[----:B------:R-:W-:Y:S02]  /*b330*/  IADD3 R4, P1, R4, c[0x0][0x190], RZ ;  /* 0x0000640004047a10 */ /* 0x000fe40007f3e0ff */
[----:B------:R-:W-:-:S03]  /*b340*/  SEL R35, RZ, 0x1, !P3 ;  /* 0x00000001ff237807 */ /* 0x000fc60005800000 */
        /* <DEDUP_REMOVED lines=15> */
.L_x_3129:
[----:B------:R0:W5:Y:S01]  /*b440*/  LDG.E.U8 R24, [R4.64] ;  /* 0x0000002404187981 */ /* 0x000162000c1e1100 */
[----:B------:R-:W-:Y:S01]  /*b450*/  IMAD.MOV.U32 R25, RZ, RZ, RZ ;  /* 0x000000ffff197224 */ /* 0x000fe200078e00ff */
[----:B------:R-:W-:Y:S05]  /*b460*/  BRA `(.L_x_3061) ;  /* 0x00000d4000007947 */ /* 0x000fea0003800000 */
.L_x_3128:
        /* <DEDUP_REMOVED lines=8> */
.L_x_3132:
[----:B------:R-:W3:Y:S02]  /*b4f0*/  LDG.E R24, [R4.64] ;  /* 0x0000002404187981 */ /* 0x000ee4000c1e1900 */
[----:B---3--:R-:W-:Y:S01]  /*b500*/  SHF.R.S32.HI R25, RZ, 0x1f, R24 ;  /* 0x0000001fff197819 */ /* 0x008fe20000011418 */
[----:B------:R-:W-:Y:S05]  /*b510*/  BRA `(.L_x_3061) ;  /* 0x00000c9000007947 */ /* 0x000fea0003800000 */
.L_x_3131:
[----:B------:R-:W3:Y:S02]  /*b520*/  LDG.E.S16 R24, [R4.64] ;  /* 0x0000002404187981 */ /* 0x000ee4000c1e1700 */
[----:B---3--:R-:W-:Y:S01]  /*b530*/  SHF.R.S32.HI R25, RZ, 0x1f, R24 ;  /* 0x0000001fff197819 */ /* 0x008fe20000011418 */
[----:B------:R-:W-:Y:S05]  /*b540*/  BRA `(.L_x_3061) ;  /* 0x00000c6000007947 */ /* 0x000fea0003800000 */
.L_x_3127:
        /* <DEDUP_REMOVED lines=9> */
.L_x_3134:
[----:B------:R-:W3:Y:S02]  /*b5e0*/  LDG.E.U16 R4, [R4.64] ;  /* 0x0000002404047981 */ /* 0x000ee4000c1e1500 */
[----:B---3--:R-:W-:-:S06]  /*b5f0*/  HADD2.F32 R24, -RZ, R4.H0_H0 ;  /* 0x20000004ff187230 */ /* 0x008fcc0000004100 */
[----:B------:R-:W0:Y:S01]  /*b600*/  F2I.S64.TRUNC R24, R24 ;  /* 0x0000001800187311 */ /* 0x000e22000020d900 */
[----:B------:R-:W-:Y:S05]  /*b610*/  BRA `(.L_x_3061) ;  /* 0x00000b9000007947 */ /* 0x000fea0003800000 */
.L_x_3133:
        /* <DEDUP_REMOVED lines=9> */
.L_x_3136:
[----:B------:R-:W3:Y:S02]  /*b6b0*/  LDG.E.U16 R4, [R4.64] ;  /* 0x0000002404047981 */ /* 0x000ee4000c1e1500 */
[----:B---3--:R-:W-:-:S06]  /*b6c0*/  HADD2.F32 R24, -RZ, R4.H0_H0 ;  /* 0x20000004ff187230 */ /* 0x008fcc0000004100 */
[----:B------:R-:W0:Y:S01]  /*b6d0*/  F2I.S64.TRUNC R24, R24 ;  /* 0x0000001800187311 */ /* 0x000e22000020d900 */
[----:B------:R-:W-:Y:S05]  /*b6e0*/  BRA `(.L_x_3061) ;  /* 0x00000ac000007947 */ /* 0x000fea0003800000 */
.L_x_3135:
[----:B------:R-:W3:Y:S02]  /*b6f0*/  LDG.E.64 R4, [R4.64] ;  /* 0x0000002404047981 */ /* 0x000ee4000c1e1b00 */
[----:B---3--:R0:W3:Y:S01]  /*b700*/  F2I.S64.F64.TRUNC R24, R4 ;  /* 0x0000000400187311 */ /* 0x0080e2000030d900 */
[----:B------:R-:W-:Y:S05]  /*b710*/  BRA `(.L_x_3061) ;  /* 0x00000a9000007947 */ /* 0x000fea0003800000 */
.L_x_3126:
        /* <DEDUP_REMOVED lines=13> */
.L_x_3139:
[----:B------:R-:W3:Y:S02]  /*b7f0*/  LDG.E.64 R4, [R4.64] ;  /* 0x0000002404047981 */ /* 0x000ee4000c1e1b00 */
[----:B---3--:R0:W3:Y:S01]  /*b800*/  F2I.S64.F64.TRUNC R24, R4 ;  /* 0x0000000400187311 */ /* 0x0080e2000030d900 */
[----:B------:R-:W-:Y:S05]  /*b810*/  BRA `(.L_x_3061) ;  /* 0x0000099000007947 */ /* 0x000fea0003800000 */
.L_x_3138:
        /* <DEDUP_REMOVED lines=27> */
.L_x_3141:
        /* <DEDUP_REMOVED lines=14> */
.L_x_3140:
[----:B------:R-:W3:Y:S02]  /*bab0*/  LDG.E.U16 R24, [R4.64] ;  /* 0x0000002404187981 */ /* 0x000ee4000c1e1500 */
[----:B---3--:R-:W-:-:S06]  /*bac0*/  PRMT R24, RZ, 0x5410, R24 ;  /* 0x00005410ff187816 */ /* 0x008fcc0000000018 */
[----:B------:R-:W0:Y:S01]  /*bad0*/  F2I.S64.TRUNC R24, R24 ;  /* 0x0000001800187311 */ /* 0x000e22000020d900 */
[----:B------:R-:W-:Y:S05]  /*bae0*/  BRA `(.L_x_3061) ;  /* 0x000006c000007947 */ /* 0x000fea0003800000 */
.L_x_3137:
        /* <DEDUP_REMOVED lines=11> */
.L_x_3144:
        /* <DEDUP_REMOVED lines=21> */
.L_x_3148:
[----:B------:R-:W-:Y:S05]  /*bcf0*/  BSYNC B1 ;  /* 0x0000000000017941 */ /* 0x000fea0003800000 */
.L_x_3147:
[----:B------:R-:W-:Y:S01]  /*bd00*/  IMAD.SHL.U32 R3, R3, 0x100000, RZ ;  /* 0x0010000003037824 */ /* 0x000fe200078e00ff */
[----:B------:R-:W-:-:S04]  /*bd10*/  LEA R5, R0, 0x3b800000, 0x17 ;  /* 0x3b80000000057811 */ /* 0x000fc800078eb8ff */
[----:B------:R-:W-:Y:S02]  /*bd20*/  LOP3.LUT R24, R5, R3, R24, 0xfe, !PT ;  /* 0x0000000305187212 */ /* 0x000fe400078efe18 */
.L_x_3146:
[----:B------:R-:W-:Y:S05]  /*bd30*/  BSYNC B0 ;  /* 0x0000000000007941 */ /* 0x000fea0003800000 */
.L_x_3145:
[----:B------:R-:W0:Y:S01]  /*bd40*/  F2I.S64.TRUNC R24, R24 ;  /* 0x0000001800187311 */ /* 0x000e22000020d900 */
[----:B------:R-:W-:Y:S05]  /*bd50*/  BRA `(.L_x_3061) ;  /* 0x0000045000007947 */ /* 0x000fea0003800000 */
.L_x_3143:
        /* <DEDUP_REMOVED lines=21> */
.L_x_3152:
[----:B------:R-:W-:Y:S05]  /*beb0*/  BSYNC B1 ;  /* 0x0000000000017941 */ /* 0x000fea0003800000 */
.L_x_3151:
[----:B------:R-:W-:Y:S01]  /*bec0*/  IMAD.SHL.U32 R3, R3, 0x200000, RZ ;  /* 0x0020000003037824 */ /* 0x000fe200078e00ff */
[----:B------:R-:W-:-:S04]  /*bed0*/  LEA R5, R0, 0x37800000, 0x17 ;  /* 0x3780000000057811 */ /* 0x000fc800078eb8ff */
[----:B------:R-:W-:Y:S02]  /*bee0*/  LOP3.LUT R24, R5, R3, R24, 0xfe, !PT ;  /* 0x0000000305187212 */ /* 0x000fe400078efe18 */
.L_x_3150:
[----:B------:R-:W-:Y:S05]  /*bef0*/  BSYNC B0 ;  /* 0x0000000000007941 */ /* 0x000fea0003800000 */
.L_x_3149:
[----:B------:R-:W0:Y:S01]  /*bf00*/  F2I.S64.TRUNC R24, R24 ;  /* 0x0000001800187311 */ /* 0x000e22000020d900 */
[----:B------:R-:W-:Y:S05]  /*bf10*/  BRA `(.L_x_3061) ;  /* 0x0000029000007947 */ /* 0x000fea0003800000 */
.L_x_3142:
        /* <DEDUP_REMOVED lines=14> */
.L_x_3156:
[----:B------:R-:W-:Y:S05]  /*c000*/  BSYNC B0 ;  /* 0x0000000000007941 */ /* 0x000fea0003800000 */
.L_x_3155:
[----:B------:R-:W0:Y:S01]  /*c010*/  F2I.S64.TRUNC R24, R24 ;  /* 0x0000001800187311 */ /* 0x000e22000020d900 */
[----:B------:R-:W-:Y:S05]  /*c020*/  BRA `(.L_x_3061) ;  /* 0x0000018000007947 */ /* 0x000fea0003800000 */
.L_x_3130:
        /* <DEDUP_REMOVED lines=20> */
.L_x_3154:
[----:B------:R0:W5:Y:S01]  /*c170*/  LDG.E.64 R24, [R4.64] ;  /* 0x0000002404187981 */ /* 0x000162000c1e1b00 */
[----:B------:R-:W-:Y:S05]  /*c180*/  BRA `(.L_x_3061) ;  /* 0x0000002000007947 */ /* 0x000fea0003800000 */
.L_x_3153:
[----:B------:R0:W5:Y:S01]  /*c190*/  LDG.E R24, [R4.64] ;  /* 0x0000002404187981 */ /* 0x000162000c1e1900 */
[----:B------:R-:W-:-:S03]  /*c1a0*/  IMAD.MOV.U32 R25, RZ, RZ, RZ ;  /* 0x000000ffff197224 */ /* 0x000fc600078e00ff */
.L_x_3061:
[----:B------:R-:W-:Y:S05]  /*c1b0*/  BSYNC B6 ;  /* 0x0000000000067941 */ /* 0x000fea0003800000 */
.L_x_3060:
[----:B------:R-:W4:Y:S01]  /*c1c0*/  S2R R28, SR_TID.X ;  /* 0x00000000001c7919 */ /* 0x000f220000002100 */
[----:B0-----:R-:W-:Y:S02]  /*c1d0*/  PRMT R0, R29, 0x9910, RZ ;  /* 0x000099101d007816 */ /* 0x001fe400000000ff */
[----:B------:R-:W-:Y:S02]  /*c1e0*/  PRMT R3, R32, 0x9910, RZ ;  /* 0x0000991020037816 */ /* 0x000fe400000000ff */
[----:B------:R-:W-:Y:S02]  /*c1f0*/  ISETP.NE.AND P0, PT, R0, RZ, PT ;  /* 0x000000ff0000720c */ /* 0x000fe40003f05270 */
[----:B------:R-:W-:Y:S02]  /*c200*/  PRMT R4, R31, 0x9910, RZ ;  /* 0x000099101f047816 */ /* 0x000fe400000000ff */
        /* <DEDUP_REMOVED lines=11> */
[----:B-----5:R-:W-:Y:S02]  /*c2c0*/  @!P4 IADD3 R4, P5, R16, c[0x0][0x168], RZ ;  /* 0x00005a001004ca10 */ /* 0x020fe40007fbe0ff */
[----:B--2---:R-:W-:Y:S02]  /*c2d0*/  @!P0 IADD3 R8, P6, R18, c[0x0][0x168], RZ ;  /* 0x00005a0012088a10 */ /* 0x004fe40007fde0ff */
[----:B------:R-:W-:Y:S02]  /*c2e0*/  @!P4 IADD3.X R5, R17, c[0x0][0x16c], RZ, P5, !PT ;  /* 0x00005b001105ca10 */ /* 0x000fe40002ffe4ff */
[----:B------:R-:W-:Y:S02]  /*c2f0*/  @!P0 IADD3.X R9, R19, c[0x0][0x16c], RZ, P6, !PT ;  /* 0x00005b0013098a10 */ /* 0x000fe400037fe4ff */
[----:B---3--:R-:W-:Y:S01]  /*c300*/  @!P1 IADD3 R10, P6, R24, c[0x0][0x168], RZ ;  /* 0x00005a00180a9a10 */ /* 0x008fe20007fde0ff */
[----:B------:R0:W5:Y:S01]  /*c310*/  @!P4 LDG.E.U8 R26, [R4.64] ;  /* 0x00000024041ac981 */ /* 0x000162000c1e1100 */
[----:B-1----:R-:W-:-:S02]  /*c320*/  @!P2 IADD3 R6, P5, R22, c[0x0][0x168], RZ ;  /* 0x00005a001606aa10 */ /* 0x002fc40007fbe0ff */
[----:B------:R-:W-:Y:S01]  /*c330*/  @!P1 IADD3.X R11, R25, c[0x0][0x16c], RZ, P6, !PT ;  /* 0x00005b00190b9a10 */ /* 0x000fe200037fe4ff */
[----:B------:R0:W5:Y:S01]  /*c340*/  @!P0 LDG.E.U8 R27, [R8.64] ;  /* 0x00000024081b8981 */ /* 0x000162000c1e1100 */
[----:B------:R-:W-:-:S03]  /*c350*/  @!P2 IADD3.X R7, R23, c[0x0][0x16c], RZ, P5, !PT ;  /* 0x00005b001707aa10 */ /* 0x000fc60002ffe4ff */
[----:B------:R0:W5:Y:S04]  /*c360*/  @!P1 LDG.E.U8 R35, [R10.64] ;  /* 0x000000240a239981 */ /* 0x000168000c1e1100 */
[----:B------:R0:W5:Y:S01]  /*c370*/  @!P2 LDG.E.U8 R2, [R6.64] ;  /* 0x000000240602a981 */ /* 0x000162000c1e1100 */
        /* <DEDUP_REMOVED lines=19> */
[----:B------:R-:W-:Y:S01]  /*c4b0*/  IMAD.MOV.U32 R28, RZ, RZ, R30 ;  /* 0x000000ffff1c7224 */ /* 0x000fe200078e001e */
[----:B------:R-:W-:Y:S05]  /*c4c0*/  BRA `(.L_x_3158) ;  /* 0x0000100000007947 */ /* 0x000fea0003800000 */
.L_x_3162:
[----:B-----5:R0:W-:Y:S01]  /*c4d0*/  STG.E.U8 [R8.64], R26 ;  /* 0x0000001a08007986 */ /* 0x0201e2000c101124 */
[----:B------:R-:W-:Y:S01]  /*c4e0*/  IMAD.MOV.U32 R28, RZ, RZ, R30 ;  /* 0x000000ffff1c7224 */ /* 0x000fe200078e001e */
[----:B------:R-:W-:Y:S05]  /*c4f0*/  BRA `(.L_x_3158) ;  /* 0x00000fd000007947 */ /* 0x000fea0003800000 */
.L_x_3161:
[----:B------:R-:W-:-:S13]  /*c500*/  ISETP.NE.AND P0, PT, R0, 0x2, PT ;  /* 0x000000020000780c */ /* 0x000fda0003f05270 */
[----:B------:R-:W-:Y:S05]  /*c510*/  @!P0 BRA `(.L_x_3164) ;  /* 0x0000010000008947 */ /* 0x000fea0003800000 */
[----:B------:R-:W-:-:S13]  /*c520*/  ISETP.NE.AND P0, PT, R0, 0x3, PT ;  /* 0x000000030000780c */ /* 0x000fda0003f05270 */
[----:B------:R-:W-:Y:S05]  /*c530*/  @!P0 BRA `(.L_x_3165) ;  /* 0x0000009000008947 */ /* 0x000fea0003800000 */
[----:B------:R-:W-:-:S13]  /*c540*/  ISETP.NE.AND P0, PT, R0, 0x4, PT ;  /* 0x000000040000780c */ /* 0x000fda0003f05270 */
[----:B------:R-:W-:Y:S05]  /*c550*/  @P0 BRA `(.L_x_3163) ;  /* 0x00000d7000000947 */ /* 0x000fea0003800000 */
[----:B-----5:R-:W-:Y:S01]  /*c560*/  LOP3.LUT R26, R26, 0xffff, RZ, 0xc0, !PT ;  /* 0x0000ffff1a1a7812 */ /* 0x020fe200078ec0ff */
[----:B------:R-:W-:-:S03]  /*c570*/  IMAD.MOV.U32 R28, RZ, RZ, R30 ;  /* 0x000000ffff1c7224 */ /* 0x000fc600078e001e */
[----:B------:R-:W-:-:S05]  /*c580*/  PRMT R26, R26, 0x8880, RZ ;  /* 0x000088801a1a7816 */ /* 0x000fca00000000ff */
[----:B------:R-:W-:-:S05]  /*c590*/  IMAD.MOV.U32 R4, RZ, RZ, R26 ;  /* 0x000000ffff047224 */ /* 0x000fca00078e001a */
[----:B------:R-:W-:-:S05]  /*c5a0*/  SHF.R.S32.HI R5, RZ, 0x1f, R4 ;  /* 0x0000001fff057819 */ /* 0x000fca0000011404 */
[----:B------:R0:W-:Y:S01]  /*c5b0*/  STG.E.64 [R8.64], R4 ;  /* 0x0000000408007986 */ /* 0x0001e2000c101b24 */
[----:B------:R-:W-:Y:S05]  /*c5c0*/  BRA `(.L_x_3158) ;  /* 0x00000f0000007947 */ /* 0x000fea0003800000 */
.L_x_3165:
[----:B-----5:R-:W-:Y:S01]  /*c5d0*/  LOP3.LUT R26, R26, 0xffff, RZ, 0xc0, !PT ;  /* 0x0000ffff1a1a7812 */ /* 0x020fe200078ec0ff */
[----:B------:R-:W-:-:S03]  /*c5e0*/  IMAD.MOV.U32 R28, RZ, RZ, R30 ;  /* 0x000000ffff1c7224 */ /* 0x000fc600078e001e */
[----:B------:R-:W-:-:S05]  /*c5f0*/  PRMT R3, R26, 0x8880, RZ ;  /* 0x000088801a037816 */ /* 0x000fca00000000ff */
[----:B------:R0:W-:Y:S01]  /*c600*/  STG.E [R8.64], R3 ;  /* 0x0000000308007986 */ /* 0x0001e2000c101924 */
[----:B------:R-:W-:Y:S05]  /*c610*/  BRA `(.L_x_3158) ;  /* 0x00000eb000007947 */ /* 0x000fea0003800000 */
.L_x_3164:
[----:B-----5:R-:W-:Y:S01]  /*c620*/  PRMT R3, R26, 0x8880, RZ ;  /* 0x000088801a037816 */ /* 0x020fe200000000ff */
[----:B------:R-:W-:-:S03]  /*c630*/  IMAD.MOV.U32 R28, RZ, RZ, R30 ;  /* 0x000000ffff1c7224 */ /* 0x000fc600078e001e */
[----:B------:R-:W-:-:S05]  /*c640*/  PRMT R3, R3, 0x7710, RZ ;  /* 0x0000771003037816 */ /* 0x000fca00000000ff */
[----:B------:R0:W-:Y:S01]  /*c650*/  STG.E.U16 [R8.64], R3 ;  /* 0x0000000308007986 */ /* 0x0001e2000c101524 */
[----:B------:R-:W-:Y:S05]  /*c660*/  BRA `(.L_x_3158) ;  /* 0x00000e6000007947 */ /* 0x000fea0003800000 */
.L_x_3160:
[----:B------:R-:W-:-:S13]  /*c670*/  ISETP.GT.AND P0, PT, R0, 0x6, PT ;  /* 0x000000060000780c */ /* 0x000fda0003f04270 */
[----:B------:R-:W-:Y:S05]  /*c680*/  @P0 BRA `(.L_x_3166) ;  /* 0x000000d000000947 */ /* 0x000fea0003800000 */
[----:B------:R-:W-:-:S13]  /*c690*/  ISETP.NE.AND P0, PT, R0, 0x5, PT ;  /* 0x000000050000780c */ /* 0x000fda0003f05270 */
[----:B------:R-:W-:Y:S05]  /*c6a0*/  @!P0 BRA `(.L_x_3167) ;  /* 0x0000006000008947 */ /* 0x000fea0003800000 */
[----:B------:R-:W-:-:S13]  /*c6b0*/  ISETP.NE.AND P0, PT, R0, 0x6, PT ;  /* 0x000000060000780c */ /* 0x000fda0003f05270 */
[----:B------:R-:W-:Y:S05]  /*c6c0*/  @P0 BRA `(.L_x_3163) ;  /* 0x00000c0000000947 */ /* 0x000fea0003800000 */
[----:B-----5:R-:W0:Y:S01]  /*c6d0*/  I2F.S8 R3, R26 ;  /* 0x0000001a00037306 */ /* 0x020e220000001400 */
[----:B------:R-:W-:Y:S01]  /*c6e0*/  IMAD.MOV.U32 R28, RZ, RZ, R30 ;  /* 0x000000ffff1c7224 */ /* 0x000fe200078e001e */
[----:B0-----:R0:W-:Y:S01]  /*c6f0*/  STG.E [R8.64], R3 ;  /* 0x0000000308007986 */ /* 0x0011e2000c101924 */
[----:B------:R-:W-:Y:S05]  /*c700*/  BRA `(.L_x_3158) ;  /* 0x00000dc000007947 */ /* 0x000fea0003800000 */
.L_x_3167:
[----:B-----5:R-:W0:Y:S01]  /*c710*/  I2F.S8 R0, R26 ;  /* 0x0000001a00007306 */ /* 0x020e220000001400 */
[----:B------:R-:W-:Y:S01]  /*c720*/  IMAD.MOV.U32 R28, RZ, RZ, R30 ;  /* 0x000000ffff1c7224 */ /* 0x000fe200078e001e */
[----:B0-----:R-:W-:-:S05]  /*c730*/  F2FP.PACK_AB R0, RZ, R0 ;  /* 0x00000000ff00723e */ /* 0x001fca00000000ff */
[----:B------:R0:W-:Y:S01]  /*c740*/  STG.E.U16 [R8.64], R0 ;  /* 0x0000000008007986 */ /* 0x0001e2000c101524 */
[----:B------:R-:W-:Y:S05]  /*c750*/  BRA `(.L_x_3158) ;  /* 0x00000d7000007947 */ /* 0x000fea0003800000 */
.L_x_3166:
[----:B------:R-:W-:-:S13]  /*c760*/  ISETP.NE.AND P0, PT, R0, 0x7, PT ;  /* 0x000000070000780c */ /* 0x000fda0003f05270 */
[----:B------:R-:W-:Y:S05]  /*c770*/  @!P0 BRA `(.L_x_3168) ;  /* 0x000000f000008947 */ /* 0x000fea0003800000 */
[----:B------:R-:W-:-:S13]  /*c780*/  ISETP.NE.AND P0, PT, R0, 0x8, PT ;  /* 0x000000080000780c */ /* 0x000fda0003f05270 */
[----:B------:R-:W-:Y:S05]  /*c790*/  @!P0 BRA `(.L_x_3169) ;  /* 0x0000007000008947 */ /* 0x000fea0003800000 */
[----:B------:R-:W-:-:S13]  /*c7a0*/  ISETP.NE.AND P0, PT, R0, 0x9, PT ;  /* 0x000000090000780c */ /* 0x000fda0003f05270 */
[----:B------:R-:W-:Y:S05]  /*c7b0*/  @P0 BRA `(.L_x_3163) ;  /* 0x00000b1000000947 */ /* 0x000fea0003800000 */
[----:B-----5:R-:W0:Y:S01]  /*c7c0*/  I2F.S8 R4, R26 ;  /* 0x0000001a00047306 */ /* 0x020e220000001400 */
[----:B------:R-:W-:Y:S02]  /*c7d0*/  IMAD.MOV.U32 R5, RZ, RZ, RZ ;  /* 0x000000ffff057224 */ /* 0x000fe400078e00ff */
[----:B------:R-:W-:-:S03]  /*c7e0*/  IMAD.MOV.U32 R28, RZ, RZ, R30 ;  /* 0x000000ffff1c7224 */ /* 0x000fc600078e001e */
[----:B0-----:R0:W-:Y:S01]  /*c7f0*/  STG.E.64 [R8.64], R4 ;  /* 0x0000000408007986 */ /* 0x0011e2000c101b24 */
[----:B------:R-:W-:Y:S05]  /*c800*/  BRA `(.L_x_3158) ;  /* 0x00000cc000007947 */ /* 0x000fea0003800000 */
.L_x_3169:
[----:B-----5:R-:W0:Y:S01]  /*c810*/  I2F.S8 R26, R26 ;  /* 0x0000001a001a7306 */ /* 0x020e220000001400 */
[----:B------:R-:W-:Y:S01]  /*c820*/  IMAD.MOV.U32 R28, RZ, RZ, R30 ;  /* 0x000000ffff1c7224 */ /* 0x000fe200078e001e */
[----:B0-----:R-:W-:-:S04]  /*c830*/  F2FP.PACK_AB R3, RZ, R26 ;  /* 0x0000001aff03723e */ /* 0x001fc800000000ff */
[----:B------:R-:W-:-:S05]  /*c840*/  PRMT R3, R3, 0x5410, RZ ;  /* 0x0000541003037816 */ /* 0x000fca00000000ff */
[----:B------:R0:W-:Y:S01]  /*c850*/  STG.E [R8.64], R3 ;  /* 0x0000000308007986 */ /* 0x0001e2000c101924 */
[----:B------:R-:W-:Y:S05]  /*c860*/  BRA `(.L_x_3158) ;  /* 0x00000c6000007947 */ /* 0x000fea0003800000 */
.L_x_3168:
[----:B-----5:R-:W-:Y:S01]  /*c870*/  PRMT R4, R26, 0x8880, RZ ;  /* 0x000088801a047816 */ /* 0x020fe200000000ff */
[----:B------:R-:W-:-:S03]  /*c880*/  IMAD.MOV.U32 R28, RZ, RZ, R30 ;  /* 0x000000ffff1c7224 */ /* 0x000fc600078e001e */
[----:B------:R-:W-:-:S06]  /*c890*/  PRMT R4, R4, 0x7710, RZ ;  /* 0x0000771004047816 */ /* 0x000fcc00000000ff */
[----:B------:R-:W0:Y:S02]  /*c8a0*/  I2F.F64.S16 R4, R4 ;  /* 0x0000000400047312 */ /* 0x000e240000101c00 */
[----:B0-----:R0:W-:Y:S01]  /*c8b0*/  STG.E.64 [R8.64], R4 ;  /* 0x0000000408007986 */ /* 0x0011e2000c101b24 */
[----:B------:R-:W-:Y:S05]  /*c8c0*/  BRA `(.L_x_3158) ;  /* 0x00000c0000007947 */ /* 0x000fea0003800000 */
.L_x_3159:
        /* <DEDUP_REMOVED lines=8> */
[----:B-----5:R-:W-:Y:S01]  /*c950*/  LOP3.LUT P0, RZ, R26, 0xff, RZ, 0xc0, !PT ;  /* 0x000000ff1aff7812 */ /* 0x020fe2000780c0ff */
[----:B------:R-:W-:-:S03]  /*c960*/  IMAD.MOV.U32 R28, RZ, RZ, R30 ;  /* 0x000000ffff1c7224 */ /* 0x000fc600078e001e */
[----:B------:R-:W-:-:S05]  /*c970*/  SEL R3, RZ, 0x1, !P0 ;  /* 0x00000001ff037807 */ /* 0x000fca0004000000 */
[----:B------:R0:W-:Y:S01]  /*c980*/  STG.E.U8 [R8.64], R3 ;  /* 0x0000000308007986 */ /* 0x0001e2000c101124 */
[----:B------:R-:W-:Y:S05]  /*c990*/  BRA `(.L_x_3158) ;  /* 0x00000b3000007947 */ /* 0x000fea0003800000 */
.L_x_3172:
[----:B-----5:R-:W-:Y:S01]  /*c9a0*/  PRMT R4, R26, 0x8880, RZ ;  /* 0x000088801a047816 */ /* 0x020fe200000000ff */
[----:B------:R-:W-:Y:S01]  /*c9b0*/  CS2R R6, SRZ ;  /* 0x0000000000067805 */ /* 0x000fe2000001ff00 */
[----:B------:R-:W-:Y:S02]  /*c9c0*/  IMAD.MOV.U32 R28, RZ, RZ, R30 ;  /* 0x000000ffff1c7224 */ /* 0x000fe400078e001e */
[----:B------:R-:W-:-:S06]  /*c9d0*/  PRMT R4, R4, 0x7710, RZ ;  /* 0x0000771004047816 */ /* 0x000fcc00000000ff */
[----:B------:R-:W0:Y:S02]  /*c9e0*/  I2F.F64.S16 R4, R4 ;  /* 0x0000000400047312 */ /* 0x000e240000101c00 */
[----:B0-----:R0:W-:Y:S01]  /*c9f0*/  STG.E.128 [R8.64], R4 ;  /* 0x0000000408007986 */ /* 0x0011e2000c101d24 */
[----:B------:R-:W-:Y:S05]  /*ca00*/  BRA `(.L_x_3158) ;  /* 0x00000ac000007947 */ /* 0x000fea0003800000 */
.L_x_3171:
[----:B------:R-:W-:-:S13]  /*ca10*/  ISETP.NE.AND P0, PT, R0, 0xf, PT ;  /* 0x0000000f0000780c */ /* 0x000fda0003f05270 */
[----:B------:R-:W-:Y:S05]  /*ca20*/  @!P0 BRA `(.L_x_3173) ;  /* 0x000002f000008947 */ /* 0x000fea0003800000 */
[----:B------:R-:W-:-:S13]  /*ca30*/  ISETP.NE.AND P0, PT, R0, 0x17, PT ;  /* 0x000000170000780c */ /* 0x000fda0003f05270 */
[----:B------:R-:W-:Y:S05]  /*ca40*/  @!P0 BRA `(.L_x_3174) ;  /* 0x0000016000008947 */ /* 0x000fea0003800000 */
[----:B------:R-:W-:-:S13]  /*ca50*/  ISETP.NE.AND P0, PT, R0, 0x18, PT ;  /* 0x000000180000780c */ /* 0x000fda0003f05270 */
[----:B------:R-:W-:Y:S05]  /*ca60*/  @P0 BRA `(.L_x_3163) ;  /* 0x0000086000000947 */ /* 0x000fea0003800000 */
[----:B-----5:R-:W0:Y:S01]  /*ca70*/  I2F.S8 R7, R26 ;  /* 0x0000001a00077306 */ /* 0x020e220000001400 */
[----:B------:R-:W-:Y:S01]  /*ca80*/  BSSY B0, `(.L_x_3175) ;  /* 0x000000e000007945 */ /* 0x000fe20003800000 */
        /* <DEDUP_REMOVED lines=13> */
.L_x_3176:
[----:B------:R-:W-:Y:S05]  /*cb60*/  BSYNC B0 ;  /* 0x0000000000007941 */ /* 0x000fea0003800000 */
.L_x_3175:
[----:B------:R-:W-:Y:S01]  /*cb70*/  LOP3.LUT R5, R0, R5, RZ, 0xfc, !PT ;  /* 0x0000000500057212 */ /* 0x000fe200078efcff */
[----:B------:R-:W-:-:S04]  /*cb80*/  IMAD.MOV.U32 R28, RZ, RZ, R30 ;  /* 0x000000ffff1c7224 */ /* 0x000fc800078e001e */
[----:B------:R0:W-:Y:S01]  /*cb90*/  STG.E.U8 [R8.64], R5 ;  /* 0x0000000508007986 */ /* 0x0001e2000c101124 */
[----:B------:R-:W-:Y:S05]  /*cba0*/  BRA `(.L_x_3158) ;  /* 0x0000092000007947 */ /* 0x000fea0003800000 */
.L_x_3174:
[----:B-----5:R-:W0:Y:S01]  /*cbb0*/  I2F.S8 R5, R26 ;  /* 0x0000001a00057306 */ /* 0x020e220000001400 */
[----:B------:R-:W-:Y:S01]  /*cbc0*/  BSSY B0, `(.L_x_3177) ;  /* 0x000000f000007945 */ /* 0x000fe20003800000 */
        /* <DEDUP_REMOVED lines=11> */
.L_x_3178:
[----:B------:R-:W-:Y:S01]  /*cc80*/  IMAD.MOV.U32 R0, RZ, RZ, 0x7f ;  /* 0x0000007fff007424 */ /* 0x000fe200078e00ff */
[----:B------:R-:W-:-:S04]  /*cc90*/  ISETP.GT.U32.AND P0, PT, R3, 0x7f800000, PT ;  /* 0x7f8000000300780c */ /* 0x000fc80003f04070 */
[----:B------:R-:W-:-:S04]  /*cca0*/  SEL R0, R0, 0x7c, P0 ;  /* 0x0000007c00007807 */ /* 0x000fc80000000000 */
.L_x_3179:
[----:B------:R-:W-:Y:S05]  /*ccb0*/  BSYNC B0 ;  /* 0x0000000000007941 */ /* 0x000fea0003800000 */
.L_x_3177:
[----:B------:R-:W-:Y:S01]  /*ccc0*/  LOP3.LUT R3, R5, 0x80000000, RZ, 0xc0, !PT ;  /* 0x8000000005037812 */ /* 0x000fe200078ec0ff */
[----:B------:R-:W-:-:S03]  /*ccd0*/  IMAD.MOV.U32 R28, RZ, RZ, R30 ;  /* 0x000000ffff1c7224 */ /* 0x000fc600078e001e */
[----:B------:R-:W-:-:S04]  /*cce0*/  SHF.R.U32.HI R3, RZ, 0x18, R3 ;  /* 0x00000018ff037819 */ /* 0x000fc80000011603 */
[----:B------:R-:W-:-:S05]  /*ccf0*/  LOP3.LUT R3, R0, R3, RZ, 0xfc, !PT ;  /* 0x0000000300037212 */ /* 0x000fca00078efcff */
[----:B------:R0:W-:Y:S01]  /*cd00*/  STG.E.U8 [R8.64], R3 ;  /* 0x0000000308007986 */ /* 0x0001e2000c101124 */
[----:B------:R-:W-:Y:S05]  /*cd10*/  BRA `(.L_x_3158) ;  /* 0x000007b000007947 */ /* 0x000fea0003800000 */
.L_x_3173:
[----:B-----5:R-:W0:Y:S01]  /*cd20*/  I2F.S8 R0, R26 ;  /* 0x0000001a00007306 */ /* 0x020e220000001400 */
[----:B------:R-:W-:Y:S01]  /*cd30*/  IMAD.MOV.U32 R28, RZ, RZ, R30 ;  /* 0x000000ffff1c7224 */ /* 0x000fe200078e001e */
[----:B0-----:R-:W-:-:S05]  /*cd40*/  F2FP.BF16.PACK_AB R0, RZ, R0 ;  /* 0x00000000ff00723e */ /* 0x001fca00000010ff */
[----:B------:R0:W-:Y:S01]  /*cd50*/  STG.E.U16 [R8.64], R0 ;  /* 0x0000000008007986 */ /* 0x0001e2000c101524 */
[----:B------:R-:W-:Y:S05]  /*cd60*/  BRA `(.L_x_3158) ;  /* 0x0000076000007947 */ /* 0x000fea0003800000 */
.L_x_3170:
        /* <DEDUP_REMOVED lines=8> */
[----:B-----5:R-:W-:Y:S01]  /*cdf0*/  PRMT R3, R26, 0x8880, RZ ;  /* 0x000088801a037816 */ /* 0x020fe200000000ff */
[----:B------:R-:W-:-:S03]  /*ce00*/  IMAD.MOV.U32 R28, RZ, RZ, R30 ;  /* 0x000000ffff1c7224 */ /* 0x000fc600078e001e */
[----:B------:R-:W-:-:S05]  /*ce10*/  PRMT R3, R3, 0x7710, RZ ;  /* 0x0000771003037816 */ /* 0x000fca00000000ff */
[----:B------:R0:W-:Y:S01]  /*ce20*/  STG.E.U16 [R8.64], R3 ;  /* 0x0000000308007986 */ /* 0x0001e2000c101524 */
[----:B------:R-:W-:Y:S05]  /*ce30*/  BRA `(.L_x_3158) ;  /* 0x0000069000007947 */ /* 0x000fea0003800000 */
.L_x_3182:
[----:B-----5:R-:W0:Y:S01]  /*ce40*/  I2F.S8 R5, R26 ;  /* 0x0000001a00057306 */ /* 0x020e220000001400 */
[----:B------:R-:W-:Y:S01]  /*ce50*/  BSSY B0, `(.L_x_3183) ;  /* 0x0000014000007945 */ /* 0x000fe20003800000 */
[----:B------:R-:W-:Y:S01]  /*ce60*/  IMAD.MOV.U32 R4, RZ, RZ, 0x80 ;  /* 0x00000080ff047424 */ /* 0x000fe200078e00ff */
        /* <DEDUP_REMOVED lines=14> */
.L_x_3185:
[----:B------:R-:W-:-:S04]  /*cf50*/  LOP3.LUT R3, R5, 0x80000000, RZ, 0xc0, !PT ;  /* 0x8000000005037812 */ /* 0x000fc800078ec0ff */
[----:B------:R-:W-:-:S04]  /*cf60*/  SHF.R.U32.HI R3, RZ, 0x18, R3 ;  /* 0x00000018ff037819 */ /* 0x000fc80000011603 */
[----:B------:R-:W-:-:S04]  /*cf70*/  LOP3.LUT R0, R0, R3, RZ, 0xfc, !PT ;  /* 0x0000000300007212 */ /* 0x000fc800078efcff */
[----:B------:R-:W-:Y:S02]  /*cf80*/  PRMT R4, R0, 0x7610, R4 ;  /* 0x0000761000047816 */ /* 0x000fe40000000004 */
.L_x_3184:
[----:B------:R-:W-:Y:S05]  /*cf90*/  BSYNC B0 ;  /* 0x0000000000007941 */ /* 0x000fea0003800000 */
.L_x_3183:
[----:B------:R0:W-:Y:S01]  /*cfa0*/  STG.E.U8 [R8.64], R4 ;  /* 0x0000000408007986 */ /* 0x0001e2000c101124 */
[----:B------:R-:W-:Y:S01]  /*cfb0*/  IMAD.MOV.U32 R28, RZ, RZ, R30 ;  /* 0x000000ffff1c7224 */ /* 0x000fe200078e001e */
[----:B------:R-:W-:Y:S05]  /*cfc0*/  BRA `(.L_x_3158) ;  /* 0x0000050000007947 */ /* 0x000fea0003800000 */
.L_x_3181:
        /* <DEDUP_REMOVED lines=17> */
.L_x_3188:
[----:B------:R-:W-:-:S04]  /*d0e0*/  LOP3.LUT R3, R5, 0x80000000, RZ, 0xc0, !PT ;  /* 0x8000000005037812 */ /* 0x000fc800078ec0ff */
[----:B------:R-:W-:-:S04]  /*d0f0*/  SHF.R.U32.HI R3, RZ, 0x18, R3 ;  /* 0x00000018ff037819 */ /* 0x000fc80000011603 */
[----:B------:R-:W-:-:S04]  /*d100*/  LOP3.LUT R0, R0, R3, RZ, 0xfc, !PT ;  /* 0x0000000300007212 */ /* 0x000fc800078efcff */
[----:B------:R-:W-:Y:S02]  /*d110*/  PRMT R4, R0, 0x7610, R4 ;  /* 0x0000761000047816 */ /* 0x000fe40000000004 */
.L_x_3187:
[----:B------:R-:W-:Y:S05]  /*d120*/  BSYNC B0 ;  /* 0x0000000000007941 */ /* 0x000fea0003800000 */
.L_x_3186:
[----:B------:R0:W-:Y:S01]  /*d130*/  STG.E.U8 [R8.64], R4 ;  /* 0x0000000408007986 */ /* 0x0001e2000c101124 */
[----:B------:R-:W-:Y:S01]  /*d140*/  IMAD.MOV.U32 R28, RZ, RZ, R30 ;  /* 0x000000ffff1c7224 */ /* 0x000fe200078e001e */
[----:B------:R-:W-:Y:S05]  /*d150*/  BRA `(.L_x_3158) ;  /* 0x0000037000007947 */ /* 0x000fea0003800000 */
.L_x_3180:
[----:B------:R-:W-:-:S13]  /*d160*/  ISETP.NE.AND P0, PT, R0, 0x1c, PT ;  /* 0x0000001c0000780c */ /* 0x000fda0003f05270 */
[----:B------:R-:W-:Y:S05]  /*d170*/  @!P0 BRA `(.L_x_3189) ;  /* 0x0000031000008947 */ /* 0x000fea0003800000 */
[----:B------:R-:W-:-:S13]  /*d180*/  ISETP.NE.AND P0, PT, R0, 0x1d, PT ;  /* 0x0000001d0000780c */ /* 0x000fda0003f05270 */
[----:B------:R-:W-:Y:S05]  /*d190*/  @!P0 BRA `(.L_x_3190) ;  /* 0x0000028000008947 */ /* 0x000fea0003800000 */
[----:B------:R-:W-:-:S13]  /*d1a0*/  ISETP.NE.AND P0, PT, R0, 0x2c, PT ;  /* 0x0000002c0000780c */ /* 0x000fda0003f05270 */
[----:B------:R-:W-:Y:S05]  /*d1b0*/  @P0 BRA `(.L_x_3163) ;  /* 0x0000011000000947 */ /* 0x000fea0003800000 */
[----:B-----5:R-:W0:Y:S01]  /*d1c0*/  I2F.S8 R26, R26 ;  /* 0x0000001a001a7306 */ /* 0x020e220000001400 */
[----:B------:R-:W-:Y:S01]  /*d1d0*/  PLOP3.LUT P0, PT, PT, PT, PT, 0x80, 0x0 ;  /* 0x000000000000781c */ /* 0x000fe20003f0f070 */
[----:B------:R-:W-:Y:S01]  /*d1e0*/  IMAD.MOV.U32 R28, RZ, RZ, R30 ;  /* 0x000000ffff1c7224 */ /* 0x000fe200078e001e */
[----:B0-----:R-:W-:-:S04]  /*d1f0*/  SHF.R.U32.HI R4, RZ, 0x17, R26 ;  /* 0x00000017ff047819 */ /* 0x001fc8000001161a */
        /* <DEDUP_REMOVED lines=13> */
.L_x_3163:
        /* <DEDUP_REMOVED lines=21> */
.L_x_3190:
[----:B-----5:R-:W-:Y:S01]  /*d420*/  LOP3.LUT R26, R26, 0xffff, RZ, 0xc0, !PT ;  /* 0x0000ffff1a1a7812 */ /* 0x020fe200078ec0ff */
[----:B------:R-:W-:-:S03]  /*d430*/  IMAD.MOV.U32 R28, RZ, RZ, R30 ;  /* 0x000000ffff1c7224 */ /* 0x000fc600078e001e */
[----:B------:R-:W-:-:S05]  /*d440*/  PRMT R26, R26, 0x8880, RZ ;  /* 0x000088801a1a7816 */ /* 0x000fca00000000ff */
[----:B------:R-:W-:-:S05]  /*d450*/  IMAD.MOV.U32 R4, RZ, RZ, R26 ;  /* 0x000000ffff047224 */ /* 0x000fca00078e001a */
[----:B------:R-:W-:-:S05]  /*d460*/  SHF.R.S32.HI R5, RZ, 0x1f, R4 ;  /* 0x0000001fff057819 */ /* 0x000fca0000011404 */
[----:B------:R0:W-:Y:S01]  /*d470*/  STG.E.64 [R8.64], R4 ;  /* 0x0000000408007986 */ /* 0x0001e2000c101b24 */
[----:B------:R-:W-:Y:S05]  /*d480*/  BRA `(.L_x_3158) ;  /* 0x0000004000007947 */ /* 0x000fea0003800000 */
.L_x_3189:
[----:B-----5:R-:W-:Y:S01]  /*d490*/  LOP3.LUT R26, R26, 0xffff, RZ, 0xc0, !PT ;  /* 0x0000ffff1a1a7812 */ /* 0x020fe200078ec0ff */
[----:B------:R-:W-:-:S03]  /*d4a0*/  IMAD.MOV.U32 R28, RZ, RZ, R30 ;  /* 0x000000ffff1c7224 */ /* 0x000fc600078e001e */
[----:B------:R-:W-:-:S05]  /*d4b0*/  PRMT R3, R26, 0x8880, RZ ;  /* 0x000088801a037816 */ /* 0x000fca00000000ff */
[----:B------:R0:W-:Y:S02]  /*d4c0*/  STG.E [R8.64], R3 ;  /* 0x0000000308007986 */ /* 0x0001e4000c101924 */
.L_x_3158:
[----:B------:R-:W-:Y:S05]  /*d4d0*/  BSYNC B6 ;  /* 0x0000000000067941 */ /* 0x000fea0003800000 */
.L_x_3157:
        /* <DEDUP_REMOVED lines=21> */
.L_x_3196:
[----:B-----5:R0:W-:Y:S01]  /*d630*/  STG.E.U8 [R4.64], R2 ;  /* 0x0000000204007986 */ /* 0x0201e2000c101124 */
[----:B------:R-:W-:Y:S05]  /*d640*/  BRA `(.L_x_3198) ;  /* 0x00000e7000007947 */ /* 0x000fea0003800000 */
.L_x_3195:
[----:B------:R-:W-:-:S13]  /*d650*/  ISETP.NE.AND P0, PT, R0, 0x2, PT ;  /* 0x000000020000780c */ /* 0x000fda0003f05270 */
[----:B------:R-:W-:Y:S05]  /*d660*/  @!P0 BRA `(.L_x_3199) ;  /* 0x000000d000008947 */ /* 0x000fea0003800000 */
[----:B------:R-:W-:-:S13]  /*d670*/  ISETP.NE.AND P0, PT, R0, 0x3, PT ;  /* 0x000000030000780c */ /* 0x000fda0003f05270 */
[----:B------:R-:W-:Y:S05]  /*d680*/  @!P0 BRA `(.L_x_3200) ;  /* 0x0000007000008947 */ /* 0x000fea0003800000 */
[----:B------:R-:W-:-:S13]  /*d690*/  ISETP.NE.AND P0, PT, R0, 0x4, PT ;  /* 0x000000040000780c */ /* 0x000fda0003f05270 */
[----:B------:R-:W-:Y:S05]  /*d6a0*/  @P0 BRA `(.L_x_3197) ;  /* 0x00000c5000000947 */ /* 0x000fea0003800000 */
[----:B-----5:R-:W-:-:S04]  /*d6b0*/  LOP3.LUT R2, R2, 0xffff, RZ, 0xc0, !PT ;  /* 0x0000ffff02027812 */ /* 0x020fc800078ec0ff */
[----:B------:R-:W-:-:S04]  /*d6c0*/  PRMT R2, R2, 0x8880, RZ ;  /* 0x0000888002027816 */ /* 0x000fc800000000ff */
[----:B------:R-:W-:-:S05]  /*d6d0*/  SHF.R.S32.HI R3, RZ, 0x1f, R2 ;  /* 0x0000001fff037819 */ /* 0x000fca0000011402 */
[----:B------:R0:W-:Y:S01]  /*d6e0*/  STG.E.64 [R4.64], R2 ;  /* 0x0000000204007986 */ /* 0x0001e2000c101b24 */
[----:B------:R-:W-:Y:S05]  /*d6f0*/  BRA `(.L_x_3198) ;  /* 0x00000dc000007947 */ /* 0x000fea0003800000 */
.L_x_3200:
[----:B-----5:R-:W-:-:S04]  /*d700*/  LOP3.LUT R2, R2, 0xffff, RZ, 0xc0, !PT ;  /* 0x0000ffff02027812 */ /* 0x020fc800078ec0ff */
[----:B------:R-:W-:-:S05]  /*d710*/  PRMT R3, R2, 0x8880, RZ ;  /* 0x0000888002037816 */ /* 0x000fca00000000ff */
[----:B------:R0:W-:Y:S01]  /*d720*/  STG.E [R4.64], R3 ;  /* 0x0000000304007986 */ /* 0x0001e2000c101924 */
[----:B------:R-:W-:Y:S05]  /*d730*/  BRA `(.L_x_3198) ;  /* 0x00000d8000007947 */ /* 0x000fea0003800000 */
.L_x_3199:
[----:B-----5:R-:W-:-:S04]  /*d740*/  PRMT R3, R2, 0x8880, RZ ;  /* 0x0000888002037816 */ /* 0x020fc800000000ff */
[----:B------:R-:W-:-:S05]  /*d750*/  PRMT R3, R3, 0x7710, RZ ;  /* 0x0000771003037816 */ /* 0x000fca00000000ff */
[----:B------:R0:W-:Y:S01]  /*d760*/  STG.E.U16 [R4.64], R3 ;  /* 0x0000000304007986 */ /* 0x0001e2000c101524 */
[----:B------:R-:W-:Y:S05]  /*d770*/  BRA `(.L_x_3198) ;  /* 0x00000d4000007947 */ /* 0x000fea0003800000 */
.L_x_3194:
[----:B------:R-:W-:-:S13]  /*d780*/  ISETP.GT.AND P0, PT, R0, 0x6, PT ;  /* 0x000000060000780c */ /* 0x000fda0003f04270 */
[----:B------:R-:W-:Y:S05]  /*d790*/  @P0 BRA `(.L_x_3201) ;  /* 0x000000b000000947 */ /* 0x000fea0003800000 */
[----:B------:R-:W-:-:S13]  /*d7a0*/  ISETP.NE.AND P0, PT, R0, 0x5, PT ;  /* 0x000000050000780c */ /* 0x000fda0003f05270 */
[----:B------:R-:W-:Y:S05]  /*d7b0*/  @!P0 BRA `(.L_x_3202) ;  /* 0x0000005000008947 */ /* 0x000fea0003800000 */
[----:B------:R-:W-:-:S13]  /*d7c0*/  ISETP.NE.AND P0, PT, R0, 0x6, PT ;  /* 0x000000060000780c */ /* 0x000fda0003f05270 */
[----:B------:R-:W-:Y:S05]  /*d7d0*/  @P0 BRA `(.L_x_3197) ;  /* 0x00000b2000000947 */ /* 0x000fea0003800000 */
[----:B-----5:R-:W0:Y:S02]  /*d7e0*/  I2F.S8 R3, R2 ;  /* 0x0000000200037306 */ /* 0x020e240000001400 */
[----:B0-----:R0:W-:Y:S01]  /*d7f0*/  STG.E [R4.64], R3 ;  /* 0x0000000304007986 */ /* 0x0011e2000c101924 */
[----:B------:R-:W-:Y:S05]  /*d800*/  BRA `(.L_x_3198) ;  /* 0x00000cb000007947 */ /* 0x000fea0003800000 */
.L_x_3202:
[----:B-----5:R-:W0:Y:S02]  /*d810*/  I2F.S8 R0, R2 ;  /* 0x0000000200007306 */ /* 0x020e240000001400 */
[----:B0-----:R-:W-:-:S05]  /*d820*/  F2FP.PACK_AB R0, RZ, R0 ;  /* 0x00000000ff00723e */ /* 0x001fca00000000ff */
[----:B------:R0:W-:Y:S01]  /*d830*/  STG.E.U16 [R4.64], R0 ;  /* 0x0000000004007986 */ /* 0x0001e2000c101524 */
[----:B------:R-:W-:Y:S05]  /*d840*/  BRA `(.L_x_3198) ;  /* 0x00000c7000007947 */ /* 0x000fea0003800000 */
.L_x_3201:
[----:B------:R-:W-:-:S13]  /*d850*/  ISETP.NE.AND P0, PT, R0, 0x7, PT ;  /* 0x000000070000780c */ /* 0x000fda0003f05270 */
[----:B------:R-:W-:Y:S05]  /*d860*/  @!P0 BRA `(.L_x_3203) ;  /* 0x000000d000008947 */ /* 0x000fea0003800000 */
[----:B------:R-:W-:-:S13]  /*d870*/  ISETP.NE.AND P0, PT, R0, 0x8, PT ;  /* 0x000000080000780c */ /* 0x000fda0003f05270 */
[----:B------:R-:W-:Y:S05]  /*d880*/  @!P0 BRA `(.L_x_3204) ;  /* 0x0000006000008947 */ /* 0x000fea0003800000 */
[----:B------:R-:W-:-:S13]  /*d890*/  ISETP.NE.AND P0, PT, R0, 0x9, PT ;  /* 0x000000090000780c */ /* 0x000fda0003f05270 */
[----:B------:R-:W-:Y:S05]  /*d8a0*/  @P0 BRA `(.L_x_3197) ;  /* 0x00000a5000000947 */ /* 0x000fea0003800000 */
[----:B-----5:R-:W0:Y:S01]  /*d8b0*/  I2F.S8 R2, R2 ;  /* 0x0000000200027306 */ /* 0x020e220000001400 */
[----:B------:R-:W-:-:S05]  /*d8c0*/  IMAD.MOV.U32 R3, RZ, RZ, RZ ;  /* 0x000000ffff037224 */ /* 0x000fca00078e00ff */
[----:B0-----:R0:W-:Y:S01]  /*d8d0*/  STG.E.64 [R4.64], R2 ;  /* 0x0000000204007986 */ /* 0x0011e2000c101b24 */
[----:B------:R-:W-:Y:S05]  /*d8e0*/  BRA `(.L_x_3198) ;  /* 0x00000bd000007947 */ /* 0x000fea0003800000 */
.L_x_3204:
[----:B-----5:R-:W0:Y:S02]  /*d8f0*/  I2F.S8 R2, R2 ;  /* 0x0000000200027306 */ /* 0x020e240000001400 */
[----:B0-----:R-:W-:-:S04]  /*d900*/  F2FP.PACK_AB R3, RZ, R2 ;  /* 0x00000002ff03723e */ /* 0x001fc800000000ff */
[----:B------:R-:W-:-:S05]  /*d910*/  PRMT R3, R3, 0x5410, RZ ;  /* 0x0000541003037816 */ /* 0x000fca00000000ff */
[----:B------:R0:W-:Y:S01]  /*d920*/  STG.E [R4.64], R3 ;  /* 0x0000000304007986 */ /* 0x0001e2000c101924 */
[----:B------:R-:W-:Y:S05]  /*d930*/  BRA `(.L_x_3198) ;  /* 0x00000b8000007947 */ /* 0x000fea0003800000 */
.L_x_3203:
[----:B-----5:R-:W-:-:S04]  /*d940*/  PRMT R2, R2, 0x8880, RZ ;  /* 0x0000888002027816 */ /* 0x020fc800000000ff */
[----:B------:R-:W-:-:S06]  /*d950*/  PRMT R2, R2, 0x7710, RZ ;  /* 0x0000771002027816 */ /* 0x000fcc00000000ff */
[----:B------:R-:W0:Y:S02]  /*d960*/  I2F.F64.S16 R2, R2 ;  /* 0x0000000200027312 */ /* 0x000e240000101c00 */
[----:B0-----:R0:W-:Y:S01]  /*d970*/  STG.E.64 [R4.64], R2 ;  /* 0x0000000204007986 */ /* 0x0011e2000c101b24 */
[----:B------:R-:W-:Y:S05]  /*d980*/  BRA `(.L_x_3198) ;  /* 0x00000b3000007947 */ /* 0x000fea0003800000 */
.L_x_3193:
        /* <DEDUP_REMOVED lines=9> */
[----:B------:R-:W-:-:S05]  /*da20*/  SEL R3, RZ, 0x1, !P0 ;  /* 0x00000001ff037807 */ /* 0x000fca0004000000 */
[----:B------:R0:W-:Y:S01]  /*da30*/  STG.E.U8 [R4.64], R3 ;  /* 0x0000000304007986 */ /* 0x0001e2000c101124 */
[----:B------:R-:W-:Y:S05]  /*da40*/  BRA `(.L_x_3198) ;  /* 0x00000a7000007947 */ /* 0x000fea0003800000 */
.L_x_3207:
[----:B-----5:R-:W-:Y:S01]  /*da50*/  PRMT R8, R2, 0x8880, RZ ;  /* 0x0000888002087816 */ /* 0x020fe200000000ff */
[----:B------:R-:W-:-:S03]  /*da60*/  CS2R R10, SRZ ;  /* 0x00000000000a7805 */ /* 0x000fc6000001ff00 */
[----:B------:R-:W-:-:S06]  /*da70*/  PRMT R8, R8, 0x7710, RZ ;  /* 0x0000771008087816 */ /* 0x000fcc00000000ff */
[----:B------:R-:W0:Y:S02]  /*da80*/  I2F.F64.S16 R8, R8 ;  /* 0x0000000800087312 */ /* 0x000e240000101c00 */
[----:B0-----:R0:W-:Y:S01]  /*da90*/  STG.E.128 [R4.64], R8 ;  /* 0x0000000804007986 */ /* 0x0011e2000c101d24 */
[----:B------:R-:W-:Y:S05]  /*daa0*/  BRA `(.L_x_3198) ;  /* 0x00000a1000007947 */ /* 0x000fea0003800000 */
.L_x_3206:
        /* <DEDUP_REMOVED lines=21> */
.L_x_3211:
[----:B------:R-:W-:Y:S05]  /*dc00*/  BSYNC B0 ;  /* 0x0000000000007941 */ /* 0x000fea0003800000 */
.L_x_3210:
[----:B------:R-:W-:-:S05]  /*dc10*/  LOP3.LUT R3, R0, R3, RZ, 0xfc, !PT ;  /* 0x0000000300037212 */ /* 0x000fca00078efcff */
[----:B------:R0:W-:Y:S01]  /*dc20*/  STG.E.U8 [R4.64], R3 ;  /* 0x0000000304007986 */ /* 0x0001e2000c101124 */
[----:B------:R-:W-:Y:S05]  /*dc30*/  BRA `(.L_x_3198) ;  /* 0x0000088000007947 */ /* 0x000fea0003800000 */
.L_x_3209:
        /* <DEDUP_REMOVED lines=13> */
.L_x_3213:
[----:B------:R-:W-:Y:S01]  /*dd10*/  IMAD.MOV.U32 R0, RZ, RZ, 0x7f ;  /* 0x0000007fff007424 */ /* 0x000fe200078e00ff */
[----:B------:R-:W-:-:S04]  /*dd20*/  ISETP.GT.U32.AND P0, PT, R3, 0x7f800000, PT ;  /* 0x7f8000000300780c */ /* 0x000fc80003f04070 */
[----:B------:R-:W-:-:S04]  /*dd30*/  SEL R0, R0, 0x7c, P0 ;  /* 0x0000007c00007807 */ /* 0x000fc80000000000 */
.L_x_3214:
[----:B------:R-:W-:Y:S05]  /*dd40*/  BSYNC B0 ;  /* 0x0000000000007941 */ /* 0x000fea0003800000 */
.L_x_3212:
[----:B------:R-:W-:-:S04]  /*dd50*/  LOP3.LUT R2, R7, 0x80000000, RZ, 0xc0, !PT ;  /* 0x8000000007027812 */ /* 0x000fc800078ec0ff */
[----:B------:R-:W-:-:S04]  /*dd60*/  SHF.R.U32.HI R3, RZ, 0x18, R2 ;  /* 0x00000018ff037819 */ /* 0x000fc80000011602 */
[----:B------:R-:W-:-:S05]  /*dd70*/  LOP3.LUT R3, R0, R3, RZ, 0xfc, !PT ;  /* 0x0000000300037212 */ /* 0x000fca00078efcff */
[----:B------:R0:W-:Y:S01]  /*dd80*/  STG.E.U8 [R4.64], R3 ;  /* 0x0000000304007986 */ /* 0x0001e2000c101124 */
[----:B------:R-:W-:Y:S05]  /*dd90*/  BRA `(.L_x_3198) ;  /* 0x0000072000007947 */ /* 0x000fea0003800000 */
.L_x_3208:
[----:B-----5:R-:W0:Y:S02]  /*dda0*/  I2F.S8 R0, R2 ;  /* 0x0000000200007306 */ /* 0x020e240000001400 */
[----:B0-----:R-:W-:-:S05]  /*ddb0*/  F2FP.BF16.PACK_AB R0, RZ, R0 ;  /* 0x00000000ff00723e */ /* 0x001fca00000010ff */
[----:B------:R0:W-:Y:S01]  /*ddc0*/  STG.E.U16 [R4.64], R0 ;  /* 0x0000000004007986 */ /* 0x0001e2000c101524 */
[----:B------:R-:W-:Y:S05]  /*ddd0*/  BRA `(.L_x_3198) ;  /* 0x000006e000007947 */ /* 0x000fea0003800000 */
.L_x_3205:
        /* <DEDUP_REMOVED lines=8> */
[----:B-----5:R-:W-:-:S04]  /*de60*/  PRMT R3, R2, 0x8880, RZ ;  /* 0x0000888002037816 */ /* 0x020fc800000000ff */
[----:B------:R-:W-:-:S05]  /*de70*/  PRMT R3, R3, 0x7710, RZ ;  /* 0x0000771003037816 */ /* 0x000fca00000000ff */
[----:B------:R0:W-:Y:S01]  /*de80*/  STG.E.U16 [R4.64], R3 ;  /* 0x0000000304007986 */ /* 0x0001e2000c101524 */
[----:B------:R-:W-:Y:S05]  /*de90*/  BRA `(.L_x_3198) ;  /* 0x0000062000007947 */ /* 0x000fea0003800000 */
.L_x_3217:
        /* <DEDUP_REMOVED lines=17> */
.L_x_3220:
[----:B------:R-:W-:-:S04]  /*dfb0*/  LOP3.LUT R0, R7, 0x80000000, RZ, 0xc0, !PT ;  /* 0x8000000007007812 */ /* 0x000fc800078ec0ff */
[----:B------:R-:W-:-:S04]  /*dfc0*/  SHF.R.U32.HI R3, RZ, 0x18, R0 ;  /* 0x00000018ff037819 */ /* 0x000fc80000011600 */
[----:B------:R-:W-:-:S04]  /*dfd0*/  LOP3.LUT R2, R2, R3, RZ, 0xfc, !PT ;  /* 0x0000000302027212 */ /* 0x000fc800078efcff */
[----:B------:R-:W-:Y:S02]  /*dfe0*/  PRMT R0, R2, 0x7610, R0 ;  /* 0x0000761002007816 */ /* 0x000fe40000000000 */
.L_x_3219:
[----:B------:R-:W-:Y:S05]  /*dff0*/  BSYNC B0 ;  /* 0x0000000000007941 */ /* 0x000fea0003800000 */
.L_x_3218:
[----:B------:R0:W-:Y:S01]  /*e000*/  STG.E.U8 [R4.64], R0 ;  /* 0x0000000004007986 */ /* 0x0001e2000c101124 */
[----:B------:R-:W-:Y:S05]  /*e010*/  BRA `(.L_x_3198) ;  /* 0x000004a000007947 */ /* 0x000fea0003800000 */
.L_x_3216:
        /* <DEDUP_REMOVED lines=17> */
.L_x_3223:
[----:B------:R-:W-:-:S04]  /*e130*/  LOP3.LUT R0, R7, 0x80000000, RZ, 0xc0, !PT ;  /* 0x8000000007007812 */ /* 0x000fc800078ec0ff */
[----:B------:R-:W-:-:S04]  /*e140*/  SHF.R.U32.HI R3, RZ, 0x18, R0 ;  /* 0x00000018ff037819 */ /* 0x000fc80000011600 */
[----:B------:R-:W-:-:S04]  /*e150*/  LOP3.LUT R2, R2, R3, RZ, 0xfc, !PT ;  /* 0x0000000302027212 */ /* 0x000fc800078efcff */
[----:B------:R-:W-:Y:S02]  /*e160*/  PRMT R0, R2, 0x7610, R0 ;  /* 0x0000761002007816 */ /* 0x000fe40000000000 */
.L_x_3222:
[----:B------:R-:W-:Y:S05]  /*e170*/  BSYNC B0 ;  /* 0x0000000000007941 */ /* 0x000fea0003800000 */
.L_x_3221:
[----:B------:R0:W-:Y:S01]  /*e180*/  STG.E.U8 [R4.64], R0 ;  /* 0x0000000004007986 */ /* 0x0001e2000c101124 */
[----:B------:R-:W-:Y:S05]  /*e190*/  BRA `(.L_x_3198) ;  /* 0x0000032000007947 */ /* 0x000fea0003800000 */
.L_x_3215:
[----:B------:R-:W-:-:S13]  /*e1a0*/  ISETP.NE.AND P0, PT, R0, 0x1c, PT ;  /* 0x0000001c0000780c */ /* 0x000fda0003f05270 */
[----:B------:R-:W-:Y:S05]  /*e1b0*/  @!P0 BRA `(.L_x_3224) ;  /* 0x000002d000008947 */ /* 0x000fea0003800000 */
[----:B------:R-:W-:-:S13]  /*e1c0*/  ISETP.NE.AND P0, PT, R0, 0x1d, PT ;  /* 0x0000001d0000780c */ /* 0x000fda0003f05270 */
[----:B------:R-:W-:Y:S05]  /*e1d0*/  @!P0 BRA `(.L_x_3225) ;  /* 0x0000026000008947 */ /* 0x000fea0003800000 */
[----:B------:R-:W-:-:S13]  /*e1e0*/  ISETP.NE.AND P0, PT, R0, 0x2c, PT ;  /* 0x0000002c0000780c */ /* 0x000fda0003f05270 */
[----:B------:R-:W-:Y:S05]  /*e1f0*/  @P0 BRA `(.L_x_3197) ;  /* 0x0000010000000947 */ /* 0x000fea0003800000 */
[----:B-----5:R-:W0:Y:S01]  /*e200*/  I2F.S8 R2, R2 ;  /* 0x0000000200027306 */ /* 0x020e220000001400 */
[----:B------:R-:W-:Y:S02]  /*e210*/  PLOP3.LUT P0, PT, PT, PT, PT, 0x80, 0x0 ;  /* 0x000000000000781c */ /* 0x000fe40003f0f070 */
        /* <DEDUP_REMOVED lines=14> */
.L_x_3197:
[----:B-----5:R-:W-:Y:S01]  /*e300*/  MOV R2, 0x0 ;  /* 0x0000000000027802 */ /* 0x020fe20000000f00 */
        /* <DEDUP_REMOVED lines=19> */
.L_x_3225:
[----:B-----5:R-:W-:-:S04]  /*e440*/  LOP3.LUT R2, R2, 0xffff, RZ, 0xc0, !PT ;  /* 0x0000ffff02027812 */ /* 0x020fc800078ec0ff */
[----:B------:R-:W-:-:S04]  /*e450*/  PRMT R2, R2, 0x8880, RZ ;  /* 0x0000888002027816 */ /* 0x000fc800000000ff */
[----:B------:R-:W-:-:S05]  /*e460*/  SHF.R.S32.HI R3, RZ, 0x1f, R2 ;  /* 0x0000001fff037819 */ /* 0x000fca0000011402 */
[----:B------:R0:W-:Y:S01]  /*e470*/  STG.E.64 [R4.64], R2 ;  /* 0x0000000204007986 */ /* 0x0001e2000c101b24 */
[----:B------:R-:W-:Y:S05]  /*e480*/  BRA `(.L_x_3198) ;  /* 0x0000003000007947 */ /* 0x000fea0003800000 */
.L_x_3224:
[----:B-----5:R-:W-:-:S04]  /*e490*/  LOP3.LUT R2, R2, 0xffff, RZ, 0xc0, !PT ;  /* 0x0000ffff02027812 */ /* 0x020fc800078ec0ff */
[----:B------:R-:W-:-:S05]  /*e4a0*/  PRMT R3, R2, 0x8880, RZ ;  /* 0x0000888002037816 */ /* 0x000fca00000000ff */
[----:B------:R0:W-:Y:S02]  /*e4b0*/  STG.E [R4.64], R3 ;  /* 0x0000000304007986 */ /* 0x0001e4000c101924 */
.L_x_3198:
        /* <DEDUP_REMOVED lines=19> */
[----:B------:R0:W-:Y:S01]  /*e5f0*/  STG.E.U8 [R2.64], R27 ;  /* 0x0000001b02007986 */ /* 0x0001e2000c101124 */
[----:B------:R-:W-:Y:S05]  /*e600*/  BRA `(.L_x_3231) ;  /* 0x00000eb000007947 */ /* 0x000fea0003800000 */
.L_x_3229:
[----:B------:R0:W-:Y:S01]  /*e610*/  STG.E.U8 [R2.64], R27 ;  /* 0x0000001b02007986 */ /* 0x0001e2000c101124 */
[----:B------:R-:W-:Y:S05]  /*e620*/  BRA `(.L_x_3231) ;  /* 0x00000e9000007947 */ /* 0x000fea0003800000 */
.L_x_3228:
[----:B------:R-:W-:-:S13]  /*e630*/  ISETP.NE.AND P0, PT, R0, 0x2, PT ;  /* 0x000000020000780c */ /* 0x000fda0003f05270 */
[----:B------:R-:W-:Y:S05]  /*e640*/  @!P0 BRA `(.L_x_3232) ;  /* 0x000000e000008947 */ /* 0x000fea0003800000 */
[----:B------:R-:W-:-:S13]  /*e650*/  ISETP.NE.AND P0, PT, R0, 0x3, PT ;  /* 0x000000030000780c */ /* 0x000fda0003f05270 */
[----:B------:R-:W-:Y:S05]  /*e660*/  @!P0 BRA `(.L_x_3233) ;  /* 0x0000008000008947 */ /* 0x000fea0003800000 */
[----:B------:R-:W-:-:S13]  /*e670*/  ISETP.NE.AND P0, PT, R0, 0x4, PT ;  /* 0x000000040000780c */ /* 0x000fda0003f05270 */
[----:B------:R-:W-:Y:S05]  /*e680*/  @P0 BRA `(.L_x_3230) ;  /* 0x00000c6000000947 */ /* 0x000fea0003800000 */
[----:B------:R-:W-:-:S04]  /*e690*/  LOP3.LUT R27, R27, 0xffff, RZ, 0xc0, !PT ;  /* 0x0000ffff1b1b7812 */ /* 0x000fc800078ec0ff */
[----:B------:R-:W-:-:S05]  /*e6a0*/  PRMT R27, R27, 0x8880, RZ ;  /* 0x000088801b1b7816 */ /* 0x000fca00000000ff */
[----:B------:R-:W-:-:S05]  /*e6b0*/  IMAD.MOV.U32 R4, RZ, RZ, R27 ;  /* 0x000000ffff047224 */ /* 0x000fca00078e001b */
[----:B------:R-:W-:-:S05]  /*e6c0*/  SHF.R.S32.HI R5, RZ, 0x1f, R4 ;  /* 0x0000001fff057819 */ /* 0x000fca0000011404 */
[----:B------:R0:W-:Y:S01]  /*e6d0*/  STG.E.64 [R2.64], R4 ;  /* 0x0000000402007986 */ /* 0x0001e2000c101b24 */
[----:B------:R-:W-:Y:S05]  /*e6e0*/  BRA `(.L_x_3231) ;  /* 0x00000dd000007947 */ /* 0x000fea0003800000 */
.L_x_3233:
[----:B------:R-:W-:-:S04]  /*e6f0*/  LOP3.LUT R27, R27, 0xffff, RZ, 0xc0, !PT ;  /* 0x0000ffff1b1b7812 */ /* 0x000fc800078ec0ff */
[----:B------:R-:W-:-:S05]  /*e700*/  PRMT R5, R27, 0x8880, RZ ;  /* 0x000088801b057816 */ /* 0x000fca00000000ff */
[----:B------:R0:W-:Y:S01]  /*e710*/  STG.E [R2.64], R5 ;  /* 0x0000000502007986 */ /* 0x0001e2000c101924 */
[----:B------:R-:W-:Y:S05]  /*e720*/  BRA `(.L_x_3231) ;  /* 0x00000d9000007947 */ /* 0x000fea0003800000 */
.L_x_3232:
[----:B------:R-:W-:-:S04]  /*e730*/  PRMT R5, R27, 0x8880, RZ ;  /* 0x000088801b057816 */ /* 0x000fc800000000ff */
[----:B------:R-:W-:-:S05]  /*e740*/  PRMT R5, R5, 0x7710, RZ ;  /* 0x0000771005057816 */ /* 0x000fca00000000ff */
[----:B------:R0:W-:Y:S01]  /*e750*/  STG.E.U16 [R2.64], R5 ;  /* 0x0000000502007986 */ /* 0x0001e2000c101524 */
[----:B------:R-:W-:Y:S05]  /*e760*/  BRA `(.L_x_3231) ;  /* 0x00000d5000007947 */ /* 0x000fea0003800000 */
.L_x_3227:
[----:B------:R-:W-:-:S13]  /*e770*/  ISETP.GT.AND P0, PT, R0, 0x6, PT ;  /* 0x000000060000780c */ /* 0x000fda0003f04270 */
[----:B------:R-:W-:Y:S05]  /*e780*/  @P0 BRA `(.L_x_3234) ;  /* 0x000000b000000947 */ /* 0x000fea0003800000 */
[----:B------:R-:W-:-:S13]  /*e790*/  ISETP.NE.AND P0, PT, R0, 0x5, PT ;  /* 0x000000050000780c */ /* 0x000fda0003f05270 */
[----:B------:R-:W-:Y:S05]  /*e7a0*/  @!P0 BRA `(.L_x_3235) ;  /* 0x0000005000008947 */ /* 0x000fea0003800000 */
[----:B------:R-:W-:-:S13]  /*e7b0*/  ISETP.NE.AND P0, PT, R0, 0x6, PT ;  /* 0x000000060000780c */ /* 0x000fda0003f05270 */
[----:B------:R-:W-:Y:S05]  /*e7c0*/  @P0 BRA `(.L_x_3230) ;  /* 0x00000b2000000947 */ /* 0x000fea0003800000 */
[----:B------:R-:W0:Y:S02]  /*e7d0*/  I2F.S8 R27, R27 ;  /* 0x0000001b001b7306 */ /* 0x000e240000001400 */
[----:B0-----:R0:W-:Y:S01]  /*e7e0*/  STG.E [R2.64], R27 ;  /* 0x0000001b02007986 */ /* 0x0011e2000c101924 */
[----:B------:R-:W-:Y:S05]  /*e7f0*/  BRA `(.L_x_3231) ;  /* 0x00000cc000007947 */ /* 0x000fea0003800000 */
.L_x_3235:
[----:B------:R-:W0:Y:S02]  /*e800*/  I2F.S8 R0, R27 ;  /* 0x0000001b00007306 */ /* 0x000e240000001400 */
[----:B0-----:R-:W-:-:S05]  /*e810*/  F2FP.PACK_AB R0, RZ, R0 ;  /* 0x00000000ff00723e */ /* 0x001fca00000000ff */
[----:B------:R0:W-:Y:S01]  /*e820*/  STG.E.U16 [R2.64], R0 ;  /* 0x0000000002007986 */ /* 0x0001e2000c101524 */
[----:B------:R-:W-:Y:S05]  /*e830*/  BRA `(.L_x_3231) ;  /* 0x00000c8000007947 */ /* 0x000fea0003800000 */
.L_x_3234:
[----:B------:R-:W-:-:S13]  /*e840*/  ISETP.NE.AND P0, PT, R0, 0x7, PT ;  /* 0x000000070000780c */ /* 0x000fda0003f05270 */
[----:B------:R-:W-:Y:S05]  /*e850*/  @!P0 BRA `(.L_x_3236) ;  /* 0x000000d000008947 */ /* 0x000fea0003800000 */
[----:B------:R-:W-:-:S13]  /*e860*/  ISETP.NE.AND P0, PT, R0, 0x8, PT ;  /* 0x000000080000780c */ /* 0x000fda0003f05270 */
[----:B------:R-:W-:Y:S05]  /*e870*/  @!P0 BRA `(.L_x_3237) ;  /* 0x0000006000008947 */ /* 0x000fea0003800000 */
[----:B------:R-:W-:-:S13]  /*e880*/  ISETP.NE.AND P0, PT, R0, 0x9, PT ;  /* 0x000000090000780c */ /* 0x000fda0003f05270 */
[----:B------:R-:W-:Y:S05]  /*e890*/  @P0 BRA `(.L_x_3230) ;  /* 0x00000a5000000947 */ /* 0x000fea0003800000 */
[----:B------:R-:W0:Y:S01]  /*e8a0*/  I2F.S8 R4, R27 ;  /* 0x0000001b00047306 */ /* 0x000e220000001400 */
[----:B------:R-:W-:-:S05]  /*e8b0*/  IMAD.MOV.U32 R5, RZ, RZ, RZ ;  /* 0x000000ffff057224 */ /* 0x000fca00078e00ff */
[----:B0-----:R0:W-:Y:S01]  /*e8c0*/  STG.E.64 [R2.64], R4 ;  /* 0x0000000402007986 */ /* 0x0011e2000c101b24 */
[----:B------:R-:W-:Y:S05]  /*e8d0*/  BRA `(.L_x_3231) ;  /* 0x00000be000007947 */ /* 0x000fea0003800000 */
.L_x_3237:
[----:B------:R-:W0:Y:S02]  /*e8e0*/  I2F.S8 R27, R27 ;  /* 0x0000001b001b7306 */ /* 0x000e240000001400 */
[----:B0-----:R-:W-:-:S04]  /*e8f0*/  F2FP.PACK_AB R5, RZ, R27 ;  /* 0x0000001bff05723e */ /* 0x001fc800000000ff */
[----:B------:R-:W-:-:S05]  /*e900*/  PRMT R5, R5, 0x5410, RZ ;  /* 0x0000541005057816 */ /* 0x000fca00000000ff */
[----:B------:R0:W-:Y:S01]  /*e910*/  STG.E [R2.64], R5 ;  /* 0x0000000502007986 */ /* 0x0001e2000c101924 */
[----:B------:R-:W-:Y:S05]  /*e920*/  BRA `(.L_x_3231) ;  /* 0x00000b9000007947 */ /* 0x000fea0003800000 */
.L_x_3236:
[----:B------:R-:W-:-:S04]  /*e930*/  PRMT R4, R27, 0x8880, RZ ;  /* 0x000088801b047816 */ /* 0x000fc800000000ff */
[----:B------:R-:W-:-:S06]  /*e940*/  PRMT R4, R4, 0x7710, RZ ;  /* 0x0000771004047816 */ /* 0x000fcc00000000ff */
[----:B------:R-:W0:Y:S02]  /*e950*/  I2F.F64.S16 R4, R4 ;  /* 0x0000000400047312 */ /* 0x000e240000101c00 */
[----:B0-----:R0:W-:Y:S01]  /*e960*/  STG.E.64 [R2.64], R4 ;  /* 0x0000000402007986 */ /* 0x0011e2000c101b24 */
[----:B------:R-:W-:Y:S05]  /*e970*/  BRA `(.L_x_3231) ;  /* 0x00000b4000007947 */ /* 0x000fea0003800000 */
.L_x_3226:
        /* <DEDUP_REMOVED lines=8> */
[----:B------:R-:W-:-:S04]  /*ea00*/  LOP3.LUT P0, RZ, R27, 0xff, RZ, 0xc0, !PT ;  /* 0x000000ff1bff7812 */ /* 0x000fc8000780c0ff */
[----:B------:R-:W-:-:S05]  /*ea10*/  SEL R5, RZ, 0x1, !P0 ;  /* 0x00000001ff057807 */ /* 0x000fca0004000000 */
[----:B------:R0:W-:Y:S01]  /*ea20*/  STG.E.U8 [R2.64], R5 ;  /* 0x0000000502007986 */ /* 0x0001e2000c101124 */
[----:B------:R-:W-:Y:S05]  /*ea30*/  BRA `(.L_x_3231) ;  /* 0x00000a8000007947 */ /* 0x000fea0003800000 */
.L_x_3240:
[----:B------:R-:W-:Y:S01]  /*ea40*/  PRMT R4, R27, 0x8880, RZ ;  /* 0x000088801b047816 */ /* 0x000fe200000000ff */
[----:B------:R-:W-:-:S03]  /*ea50*/  CS2R R6, SRZ ;  /* 0x0000000000067805 */ /* 0x000fc6000001ff00 */
[----:B------:R-:W-:-:S06]  /*ea60*/  PRMT R4, R4, 0x7710, RZ ;  /* 0x0000771004047816 */ /* 0x000fcc00000000ff */
[----:B------:R-:W0:Y:S02]  /*ea70*/  I2F.F64.S16 R4, R4 ;  /* 0x0000000400047312 */ /* 0x000e240000101c00 */
[----:B0-----:R0:W-:Y:S01]  /*ea80*/  STG.E.128 [R2.64], R4 ;  /* 0x0000000402007986 */ /* 0x0011e2000c101d24 */
[----:B------:R-:W-:Y:S05]  /*ea90*/  BRA `(.L_x_3231) ;  /* 0x00000a2000007947 */ /* 0x000fea0003800000 */
.L_x_3239:
[----:B------:R-:W-:-:S13]  /*eaa0*/  ISETP.NE.AND P0, PT, R0, 0xf, PT ;  /* 0x0000000f0000780c */ /* 0x000fda0003f05270 */
[----:B------:R-:W-:Y:S05]  /*eab0*/  @!P0 BRA `(.L_x_3241) ;  /* 0x000002d000008947 */ /* 0x000fea0003800000 */
[----:B------:R-:W-:-:S13]  /*eac0*/  ISETP.NE.AND P0, PT, R0, 0x17, PT ;  /* 0x000000170000780c */ /* 0x000fda0003f05270 */
[----:B------:R-:W-:Y:S05]  /*ead0*/  @!P0 BRA `(.L_x_3242) ;  /* 0x0000015000008947 */ /* 0x000fea0003800000 */
[----:B------:R-:W-:-:S13]  /*eae0*/  ISETP.NE.AND P0, PT, R0, 0x18, PT ;  /* 0x000000180000780c */ /* 0x000fda0003f05270 */
[----:B------:R-:W-:Y:S05]  /*eaf0*/  @P0 BRA `(.L_x_3230) ;  /* 0x000007f000000947 */ /* 0x000fea0003800000 */
[----:B------:R-:W0:Y:S01]  /*eb00*/  I2F.S8 R27, R27 ;  /* 0x0000001b001b7306 */ /* 0x000e220000001400 */
        /* <DEDUP_REMOVED lines=14> */
.L_x_3244:
[----:B------:R-:W-:Y:S05]  /*ebf0*/  BSYNC B0 ;  /* 0x0000000000007941 */ /* 0x000fea0003800000 */
.L_x_3243:
[----:B------:R-:W-:-:S05]  /*ec00*/  LOP3.LUT R5, R0, R5, RZ, 0xfc, !PT ;  /* 0x0000000500057212 */ /* 0x000fca00078efcff */
[----:B------:R0:W-:Y:S01]  /*ec10*/  STG.E.U8 [R2.64], R5 ;  /* 0x0000000502007986 */ /* 0x0001e2000c101124 */
[----:B------:R-:W-:Y:S05]  /*ec20*/  BRA `(.L_x_3231) ;  /* 0x0000089000007947 */ /* 0x000fea0003800000 */
.L_x_3242:
[----:B------:R-:W0:Y:S01]  /*ec30*/  I2F.S8 R27, R27 ;  /* 0x0000001b001b7306 */ /* 0x000e220000001400 */
        /* <DEDUP_REMOVED lines=12> */
.L_x_3246:
[----:B------:R-:W-:Y:S01]  /*ed00*/  IMAD.MOV.U32 R0, RZ, RZ, 0x7f ;  /* 0x0000007fff007424 */ /* 0x000fe200078e00ff */
[----:B------:R-:W-:-:S04]  /*ed10*/  ISETP.GT.U32.AND P0, PT, R4, 0x7f800000, PT ;  /* 0x7f8000000400780c */ /* 0x000fc80003f04070 */
[----:B------:R-:W-:-:S04]  /*ed20*/  SEL R0, R0, 0x7c, P0 ;  /* 0x0000007c00007807 */ /* 0x000fc80000000000 */
.L_x_3247:
[----:B------:R-:W-:Y:S05]  /*ed30*/  BSYNC B0 ;  /* 0x0000000000007941 */ /* 0x000fea0003800000 */
.L_x_3245:
[----:B------:R-:W-:-:S04]  /*ed40*/  LOP3.LUT R4, R27, 0x80000000, RZ, 0xc0, !PT ;  /* 0x800000001b047812 */ /* 0x000fc800078ec0ff */
[----:B------:R-:W-:-:S04]  /*ed50*/  SHF.R.U32.HI R5, RZ, 0x18, R4 ;  /* 0x00000018ff057819 */ /* 0x000fc80000011604 */
[----:B------:R-:W-:-:S05]  /*ed60*/  LOP3.LUT R5, R0, R5, RZ, 0xfc, !PT ;  /* 0x0000000500057212 */ /* 0x000fca00078efcff */
[----:B------:R0:W-:Y:S01]  /*ed70*/  STG.E.U8 [R2.64], R5 ;  /* 0x0000000502007986 */ /* 0x0001e2000c101124 */
[----:B------:R-:W-:Y:S05]  /*ed80*/  BRA `(.L_x_3231) ;  /* 0x0000073000007947 */ /* 0x000fea0003800000 */
.L_x_3241:
[----:B------:R-:W0:Y:S02]  /*ed90*/  I2F.S8 R0, R27 ;  /* 0x0000001b00007306 */ /* 0x000e240000001400 */
[----:B0-----:R-:W-:-:S05]  /*eda0*/  F2FP.BF16.PACK_AB R0, RZ, R0 ;  /* 0x00000000ff00723e */ /* 0x001fca00000010ff */
[----:B------:R0:W-:Y:S01]  /*edb0*/  STG.E.U16 [R2.64], R0 ;  /* 0x0000000002007986 */ /* 0x0001e2000c101524 */
[----:B------:R-:W-:Y:S05]  /*edc0*/  BRA `(.L_x_3231) ;  /* 0x000006f000007947 */ /* 0x000fea0003800000 */
.L_x_3238:
        /* <DEDUP_REMOVED lines=8> */
[----:B------:R-:W-:-:S04]  /*ee50*/  PRMT R5, R27, 0x8880, RZ ;  /* 0x000088801b057816 */ /* 0x000fc800000000ff */
[----:B------:R-:W-:-:S05]  /*ee60*/  PRMT R5, R5, 0x7710, RZ ;  /* 0x0000771005057816 */ /* 0x000fca00000000ff */
[----:B------:R0:W-:Y:S01]  /*ee70*/  STG.E.U16 [R2.64], R5 ;  /* 0x0000000502007986 */ /* 0x0001e2000c101524 */
[----:B------:R-:W-:Y:S05]  /*ee80*/  BRA `(.L_x_3231) ;  /* 0x0000063000007947 */ /* 0x000fea0003800000 */
.L_x_3250:
[----:B------:R-:W0:Y:S01]  /*ee90*/  I2F.S8 R27, R27 ;  /* 0x0000001b001b7306 */ /* 0x000e220000001400 */
        /* <DEDUP_REMOVED lines=16> */
.L_x_3253:
[----:B------:R-:W-:-:S04]  /*efa0*/  LOP3.LUT R0, R27, 0x80000000, RZ, 0xc0, !PT ;  /* 0x800000001b007812 */ /* 0x000fc800078ec0ff */
[----:B------:R-:W-:-:S04]  /*efb0*/  SHF.R.U32.HI R5, RZ, 0x18, R0 ;  /* 0x00000018ff057819 */ /* 0x000fc80000011600 */
[----:B------:R-:W-:-:S04]  /*efc0*/  LOP3.LUT R4, R4, R5, RZ, 0xfc, !PT ;  /* 0x0000000504047212 */ /* 0x000fc800078efcff */
[----:B------:R-:W-:Y:S02]  /*efd0*/  PRMT R0, R4, 0x7610, R0 ;  /* 0x0000761004007816 */ /* 0x000fe40000000000 */
.L_x_3252:
[----:B------:R-:W-:Y:S05]  /*efe0*/  BSYNC B0 ;  /* 0x0000000000007941 */ /* 0x000fea0003800000 */
.L_x_3251:
[----:B------:R0:W-:Y:S01]  /*eff0*/  STG.E.U8 [R2.64], R0 ;  /* 0x0000000002007986 */ /* 0x0001e2000c101124 */
[----:B------:R-:W-:Y:S05]  /*f000*/  BRA `(.L_x_3231) ;  /* 0x000004b000007947 */ /* 0x000fea0003800000 */
.L_x_3249:
        /* <DEDUP_REMOVED lines=17> */
.L_x_3256:
[----:B------:R-:W-:-:S04]  /*f120*/  LOP3.LUT R0, R27, 0x80000000, RZ, 0xc0, !PT ;  /* 0x800000001b007812 */ /* 0x000fc800078ec0ff */
[----:B------:R-:W-:-:S04]  /*f130*/  SHF.R.U32.HI R5, RZ, 0x18, R0 ;  /* 0x00000018ff057819 */ /* 0x000fc80000011600 */
[----:B------:R-:W-:-:S04]  /*f140*/  LOP3.LUT R4, R4, R5, RZ, 0xfc, !PT ;  /* 0x0000000504047212 */ /* 0x000fc800078efcff */
[----:B------:R-:W-:Y:S02]  /*f150*/  PRMT R0, R4, 0x7610, R0 ;  /* 0x0000761004007816 */ /* 0x000fe40000000000 */
.L_x_3255:
[----:B------:R-:W-:Y:S05]  /*f160*/  BSYNC B0 ;  /* 0x0000000000007941 */ /* 0x000fea0003800000 */
.L_x_3254:
[----:B------:R0:W-:Y:S01]  /*f170*/  STG.E.U8 [R2.64], R0 ;  /* 0x0000000002007986 */ /* 0x0001e2000c101124 */
[----:B------:R-:W-:Y:S05]  /*f180*/  BRA `(.L_x_3231) ;  /* 0x0000033000007947 */ /* 0x000fea0003800000 */
.L_x_3248:
[----:B------:R-:W-:-:S13]  /*f190*/  ISETP.NE.AND P0, PT, R0, 0x1c, PT ;  /* 0x0000001c0000780c */ /* 0x000fda0003f05270 */
[----:B------:R-:W-:Y:S05]  /*f1a0*/  @!P0 BRA `(.L_x_3257) ;  /* 0x000002e000008947 */ /* 0x000fea0003800000 */
[----:B------:R-:W-:-:S13]  /*f1b0*/  ISETP.NE.AND P0, PT, R0, 0x1d, PT ;  /* 0x0000001d0000780c */ /* 0x000fda0003f05270 */
[----:B------:R-:W-:Y:S05]  /*f1c0*/  @!P0 BRA `(.L_x_3258) ;  /* 0x0000026000008947 */ /* 0x000fea0003800000 */
[----:B------:R-:W-:-:S13]  /*f1d0*/  ISETP.NE.AND P0, PT, R0, 0x2c, PT ;  /* 0x0000002c0000780c */ /* 0x000fda0003f05270 */
[----:B------:R-:W-:Y:S05]  /*f1e0*/  @P0 BRA `(.L_x_3230) ;  /* 0x0000010000000947 */ /* 0x000fea0003800000 */
[----:B------:R-:W0:Y:S01]  /*f1f0*/  I2F.S8 R6, R27 ;  /* 0x0000001b00067306 */ /* 0x000e220000001400 */
        /* <DEDUP_REMOVED lines=15> */
.L_x_3230:
        /* <DEDUP_REMOVED lines=20> */
.L_x_3258:
[----:B------:R-:W-:-:S04]  /*f430*/  LOP3.LUT R27, R27, 0xffff, RZ, 0xc0, !PT ;  /* 0x0000ffff1b1b7812 */ /* 0x000fc800078ec0ff */
[----:B------:R-:W-:-:S05]  /*f440*/  PRMT R27, R27, 0x8880, RZ ;  /* 0x000088801b1b7816 */ /* 0x000fca00000000ff */
[----:B------:R-:W-:-:S05]  /*f450*/  IMAD.MOV.U32 R4, RZ, RZ, R27 ;  /* 0x000000ffff047224 */ /* 0x000fca00078e001b */
[----:B------:R-:W-:-:S05]  /*f460*/  SHF.R.S32.HI R5, RZ, 0x1f, R4 ;  /* 0x0000001fff057819 */ /* 0x000fca0000011404 */
[----:B------:R0:W-:Y:S01]  /*f470*/  STG.E.64 [R2.64], R4 ;  /* 0x0000000402007986 */ /* 0x0001e2000c101b24 */
[----:B------:R-:W-:Y:S05]  /*f480*/  BRA `(.L_x_3231) ;  /* 0x0000003000007947 */ /* 0x000fea0003800000 */
.L_x_3257:
[----:B------:R-:W-:-:S04]  /*f490*/  LOP3.LUT R27, R27, 0xffff, RZ, 0xc0, !PT ;  /* 0x0000ffff1b1b7812 */ /* 0x000fc800078ec0ff */
[----:B------:R-:W-:-:S05]  /*f4a0*/  PRMT R5, R27, 0x8880, RZ ;  /* 0x000088801b057816 */ /* 0x000fca00000000ff */
[----:B------:R0:W-:Y:S02]  /*f4b0*/  STG.E [R2.64], R5 ;  /* 0x0000000502007986 */ /* 0x0001e4000c101924 */
.L_x_3231:
[----:B------:R-:W-:Y:S02]  /*f4c0*/  IADD3 R28, R28, 0x80, RZ ;  /* 0x000000801c1c7810 */ /* 0x000fe40007ffe0ff */
.L_x_3192:
[----:B------:R-:W-:Y:S05]  /*f4d0*/  BSYNC B6 ;  /* 0x0000000000067941 */ /* 0x000fea0003800000 */
.L_x_3191:
        /* <DEDUP_REMOVED lines=17> */
[----:B------:R-:W-:Y:S01]  /*f5f0*/  STG.E.U8 [R2.64], R35 ;  /* 0x0000002302007986 */ /* 0x000fe2000c101124 */
[----:B------:R-:W-:Y:S05]  /*f600*/  EXIT ;  /* 0x000000000000794d */ /* 0x000fea0003800000 */
.L_x_3262:
[----:B------:R-:W-:Y:S01]  /*f610*/  STG.E.U8 [R2.64], R35 ;  /* 0x0000002302007986 */ /* 0x000fe2000c101124 */
[----:B------:R-:W-:Y:S05]  /*f620*/  EXIT ;  /* 0x000000000000794d */ /* 0x000fea0003800000 */
.L_x_3261:
        /* <DEDUP_REMOVED lines=10> */
[----:B------:R-:W-:Y:S01]  /*f6d0*/  STG.E.64 [R2.64], R4 ;  /* 0x0000000402007986 */ /* 0x000fe2000c101b24 */
[----:B------:R-:W-:Y:S05]  /*f6e0*/  EXIT ;  /* 0x000000000000794d */ /* 0x000fea0003800000 */
.L_x_3265:
[----:B------:R-:W-:-:S04]  /*f6f0*/  LOP3.LUT R35, R35, 0xffff, RZ, 0xc0, !PT ;  /* 0x0000ffff23237812 */ /* 0x000fc800078ec0ff */
[----:B------:R-:W-:-:S05]  /*f700*/  PRMT R5, R35, 0x8880, RZ ;  /* 0x0000888023057816 */ /* 0x000fca00000000ff */
[----:B------:R-:W-:Y:S01]  /*f710*/  STG.E [R2.64], R5 ;  /* 0x0000000502007986 */ /* 0x000fe2000c101924 */
[----:B------:R-:W-:Y:S05]  /*f720*/  EXIT ;  /* 0x000000000000794d */ /* 0x000fea0003800000 */
.L_x_3264:
[----:B------:R-:W-:-:S04]  /*f730*/  PRMT R5, R35, 0x8880, RZ ;  /* 0x0000888023057816 */ /* 0x000fc800000000ff */
[----:B------:R-:W-:-:S05]  /*f740*/  PRMT R5, R5, 0x7710, RZ ;  /* 0x0000771005057816 */ /* 0x000fca00000000ff */
[----:B------:R-:W-:Y:S01]  /*f750*/  STG.E.U16 [R2.64], R5 ;  /* 0x0000000502007986 */ /* 0x000fe2000c101524 */
[----:B------:R-:W-:Y:S05]  /*f760*/  EXIT ;  /* 0x000000000000794d */ /* 0x000fea0003800000 */
.L_x_3260:
[----:B------:R-:W-:-:S13]  /*f770*/  ISETP.GT.AND P0, PT, R0, 0x6, PT ;  /* 0x000000060000780c */ /* 0x000fda0003f04270 */
[----:B------:R-:W-:Y:S05]  /*f780*/  @P0 BRA `(.L_x_3266) ;  /* 0x000000b000000947 */ /* 0x000fea0003800000 */
[----:B------:R-:W-:-:S13]  /*f790*/  ISETP.NE.AND P0, PT, R0, 0x5, PT ;  /* 0x000000050000780c */ /* 0x000fda0003f05270 */
[----:B------:R-:W-:Y:S05]  /*f7a0*/  @!P0 BRA `(.L_x_3267) ;  /* 0x0000005000008947 */ /* 0x000fea0003800000 */
[----:B------:R-:W-:-:S13]  /*f7b0*/  ISETP.NE.AND P0, PT, R0, 0x6, PT ;  /* 0x000000060000780c */ /* 0x000fda0003f05270 */
[----:B------:R-:W-:Y:S05]  /*f7c0*/  @P0 BRA `(.L_x_3263) ;  /* 0x00000b2000000947 */ /* 0x000fea0003800000 */
[----:B------:R-:W0:Y:S02]  /*f7d0*/  I2F.S8 R35, R35 ;  /* 0x0000002300237306 */ /* 0x000e240000001400 */
[----:B0-----:R-:W-:Y:S01]  /*f7e0*/  STG.E [R2.64], R35 ;  /* 0x0000002302007986 */ /* 0x001fe2000c101924 */
[----:B------:R-:W-:Y:S05]  /*f7f0*/  EXIT ;  /* 0x000000000000794d */ /* 0x000fea0003800000 */
.L_x_3267:
[----:B------:R-:W0:Y:S02]  /*f800*/  I2F.S8 R0, R35 ;  /* 0x0000002300007306 */ /* 0x000e240000001400 */
[----:B0-----:R-:W-:-:S05]  /*f810*/  F2FP.PACK_AB R0, RZ, R0 ;  /* 0x00000000ff00723e */ /* 0x001fca00000000ff */
[----:B------:R-:W-:Y:S01]  /*f820*/  STG.E.U16 [R2.64], R0 ;  /* 0x0000000002007986 */ /* 0x000fe2000c101524 */
[----:B------:R-:W-:Y:S05]  /*f830*/  EXIT ;  /* 0x000000000000794d */ /* 0x000fea0003800000 */
.L_x_3266:
        /* <DEDUP_REMOVED lines=8> */
[----:B0-----:R-:W-:Y:S01]  /*f8c0*/  STG.E.64 [R2.64], R4 ;  /* 0x0000000402007986 */ /* 0x001fe2000c101b24 */
[----:B------:R-:W-:Y:S05]  /*f8d0*/  EXIT ;  /* 0x000000000000794d */ /* 0x000fea0003800000 */
.L_x_3269:
[----:B------:R-:W0:Y:S02]  /*f8e0*/  I2F.S8 R35, R35 ;  /* 0x0000002300237306 */ /* 0x000e240000001400 */
[----:B0-----:R-:W-:-:S04]  /*f8f0*/  F2FP.PACK_AB R5, RZ, R35 ;  /* 0x00000023ff05723e */ /* 0x001fc800000000ff */
[----:B------:R-:W-:-:S05]  /*f900*/  PRMT R5, R5, 0x5410, RZ ;  /* 0x0000541005057816 */ /* 0x000fca00000000ff */
[----:B------:R-:W-:Y:S01]  /*f910*/  STG.E [R2.64], R5 ;  /* 0x0000000502007986 */ /* 0x000fe2000c101924 */
[----:B------:R-:W-:Y:S05]  /*f920*/  EXIT ;  /* 0x000000000000794d */ /* 0x000fea0003800000 */
.L_x_3268:
[----:B------:R-:W-:-:S04]  /*f930*/  PRMT R4, R35, 0x8880, RZ ;  /* 0x0000888023047816 */ /* 0x000fc800000000ff */
[----:B------:R-:W-:-:S06]  /*f940*/  PRMT R4, R4, 0x7710, RZ ;  /* 0x0000771004047816 */ /* 0x000fcc00000000ff */
[----:B------:R-:W0:Y:S02]  /*f950*/  I2F.F64.S16 R4, R4 ;  /* 0x0000000400047312 */ /* 0x000e240000101c00 */
[----:B0-----:R-:W-:Y:S01]  /*f960*/  STG.E.64 [R2.64], R4 ;  /* 0x0000000402007986 */ /* 0x001fe2000c101b24 */
[----:B------:R-:W-:Y:S05]  /*f970*/  EXIT ;  /* 0x000000000000794d */ /* 0x000fea0003800000 */
.L_x_3259:
        /* <DEDUP_REMOVED lines=10> */
[----:B------:R-:W-:Y:S01]  /*fa20*/  STG.E.U8 [R2.64], R5 ;  /* 0x0000000502007986 */ /* 0x000fe2000c101124 */
[----:B------:R-:W-:Y:S05]  /*fa30*/  EXIT ;  /* 0x000000000000794d */ /* 0x000fea0003800000 */
.L_x_3272:
[----:B------:R-:W-:Y:S01]  /*fa40*/  PRMT R4, R35, 0x8880, RZ ;  /* 0x0000888023047816 */ /* 0x000fe200000000ff */
[----:B------:R-:W-:-:S03]  /*fa50*/  CS2R R6, SRZ ;  /* 0x0000000000067805 */ /* 0x000fc6000001ff00 */
[----:B------:R-:W-:-:S06]  /*fa60*/  PRMT R4, R4, 0x7710, RZ ;  /* 0x0000771004047816 */ /* 0x000fcc00000000ff */
[----:B------:R-:W0:Y:S02]  /*fa70*/  I2F.F64.S16 R4, R4 ;  /* 0x0000000400047312 */ /* 0x000e240000101c00 */
[----:B0-----:R-:W-:Y:S01]  /*fa80*/  STG.E.128 [R2.64], R4 ;  /* 0x0000000402007986 */ /* 0x001fe2000c101d24 */
[----:B------:R-:W-:Y:S05]  /*fa90*/  EXIT ;  /* 0x000000000000794d */ /* 0x000fea0003800000 */
.L_x_3271:
        /* <DEDUP_REMOVED lines=21> */
.L_x_3276:
[----:B------:R-:W-:Y:S05]  /*fbf0*/  BSYNC B0 ;  /* 0x0000000000007941 */ /* 0x000fea0003800000 */
.L_x_3275:
[----:B------:R-:W-:-:S05]  /*fc00*/  LOP3.LUT R5, R0, R5, RZ, 0xfc, !PT ;  /* 0x0000000500057212 */ /* 0x000fca00078efcff */
[----:B------:R-:W-:Y:S01]  /*fc10*/  STG.E.U8 [R2.64], R5 ;  /* 0x0000000502007986 */ /* 0x000fe2000c101124 */
[----:B------:R-:W-:Y:S05]  /*fc20*/  EXIT ;  /* 0x000000000000794d */ /* 0x000fea0003800000 */
.L_x_3274:
        /* <DEDUP_REMOVED lines=13> */
.L_x_3278:
[----:B------:R-:W-:Y:S01]  /*fd00*/  IMAD.MOV.U32 R0, RZ, RZ, 0x7f ;  /* 0x0000007fff007424 */ /* 0x000fe200078e00ff */
[----:B------:R-:W-:-:S04]  /*fd10*/  ISETP.GT.U32.AND P0, PT, R4, 0x7f800000, PT ;  /* 0x7f8000000400780c */ /* 0x000fc80003f04070 */
[----:B------:R-:W-:-:S04]  /*fd20*/  SEL R0, R0, 0x7c, P0 ;  /* 0x0000007c00007807 */ /* 0x000fc80000000000 */
.L_x_3279:
[----:B------:R-:W-:Y:S05]  /*fd30*/  BSYNC B0 ;  /* 0x0000000000007941 */ /* 0x000fea0003800000 */
.L_x_3277:
[----:B------:R-:W-:-:S04]  /*fd40*/  LOP3.LUT R4, R35, 0x80000000, RZ, 0xc0, !PT ;  /* 0x8000000023047812 */ /* 0x000fc800078ec0ff */
[----:B------:R-:W-:-:S04]  /*fd50*/  SHF.R.U32.HI R5, RZ, 0x18, R4 ;  /* 0x00000018ff057819 */ /* 0x000fc80000011604 */
[----:B------:R-:W-:-:S05]  /*fd60*/  LOP3.LUT R5, R0, R5, RZ, 0xfc, !PT ;  /* 0x0000000500057212 */ /* 0x000fca00078efcff */
[----:B------:R-:W-:Y:S01]  /*fd70*/  STG.E.U8 [R2.64], R5 ;  /* 0x0000000502007986 */ /* 0x000fe2000c101124 */
[----:B------:R-:W-:Y:S05]  /*fd80*/  EXIT ;  /* 0x000000000000794d */ /* 0x000fea0003800000 */
.L_x_3273:
[----:B------:R-:W0:Y:S02]  /*fd90*/  I2F.S8 R0, R35 ;  /* 0x0000002300007306 */ /* 0x000e240000001400 */
[----:B0-----:R-:W-:-:S05]  /*fda0*/  F2FP.BF16.PACK_AB R0, RZ, R0 ;  /* 0x00000000ff00723e */ /* 0x001fca00000010ff */
[----:B------:R-:W-:Y:S01]  /*fdb0*/  STG.E.U16 [R2.64], R0 ;  /* 0x0000000002007986 */ /* 0x000fe2000c101524 */
[----:B------:R-:W-:Y:S05]  /*fdc0*/  EXIT ;  /* 0x000000000000794d */ /* 0x000fea0003800000 */
.L_x_3270:
        /* <DEDUP_REMOVED lines=10> */
[----:B------:R-:W-:Y:S01]  /*fe70*/  STG.E.U16 [R2.64], R5 ;  /* 0x0000000502007986 */ /* 0x000fe2000c101524 */
[----:B------:R-:W-:Y:S05]  /*fe80*/  EXIT ;  /* 0x000000000000794d */ /* 0x000fea0003800000 */
.L_x_3282:
        /* <DEDUP_REMOVED lines=17> */
.L_x_3285:
[----:B------:R-:W-:-:S04]  /*ffa0*/  LOP3.LUT R0, R35, 0x80000000, RZ, 0xc0, !PT ;  /* 0x8000000023007812 */ /* 0x000fc800078ec0ff */
[----:B------:R-:W-:-:S04]  /*ffb0*/  SHF.R.U32.HI R5, RZ, 0x18, R0 ;  /* 0x00000018ff057819 */ /* 0x000fc80000011600 */
[----:B------:R-:W-:-:S04]  /*ffc0*/  LOP3.LUT R4, R4, R5, RZ, 0xfc, !PT ;  /* 0x0000000504047212 */ /* 0x000fc800078efcff */
[----:B------:R-:W-:Y:S02]  /*ffd0*/  PRMT R0, R4, 0x7610, R0 ;  /* 0x0000761004007816 */ /* 0x000fe40000000000 */
.L_x_3284:
[----:B------:R-:W-:Y:S05]  /*ffe0*/  BSYNC B0 ;  /* 0x0000000000007941 */ /* 0x000fea0003800000 */
.L_x_3283:
[----:B------:R-:W-:Y:S01]  /*fff0*/  STG.E.U8 [R2.64], R0 ;  /* 0x0000000002007986 */ /* 0x000fe2000c101124 */
[----:B------:R-:W-:Y:S05]  /*10000*/  EXIT ;  /* 0x000000000000794d */ /* 0x000fea0003800000 */
.L_x_3281:
        /* <DEDUP_REMOVED lines=17> */
.L_x_3288:
[----:B------:R-:W-:-:S04]  /*10120*/  LOP3.LUT R0, R35, 0x80000000, RZ, 0xc0, !PT ;  /* 0x8000000023007812 */ /* 0x000fc800078ec0ff */
[----:B------:R-:W-:-:S04]  /*10130*/  SHF.R.U32.HI R5, RZ, 0x18, R0 ;  /* 0x00000018ff057819 */ /* 0x000fc80000011600 */
[----:B------:R-:W-:-:S04]  /*10140*/  LOP3.LUT R4, R4, R5, RZ, 0xfc, !PT ;  /* 0x0000000504047212 */ /* 0x000fc800078efcff */
[----:B------:R-:W-:Y:S02]  /*10150*/  PRMT R0, R4, 0x7610, R0 ;  /* 0x0000761004007816 */ /* 0x000fe40000000000 */
.L_x_3287:
[----:B------:R-:W-:Y:S05]  /*10160*/  BSYNC B0 ;  /* 0x0000000000007941 */ /* 0x000fea0003800000 */
.L_x_3286:
[----:B------:R-:W-:Y:S01]  /*10170*/  STG.E.U8 [R2.64], R0 ;  /* 0x0000000002007986 */ /* 0x000fe2000c101124 */
[----:B------:R-:W-:Y:S05]  /*10180*/  EXIT ;  /* 0x000000000000794d */ /* 0x000fea0003800000 */
.L_x_3280:
        /* <DEDUP_REMOVED lines=22> */
.L_x_3263:
        /* <DEDUP_REMOVED lines=20> */
.L_x_3290:
[----:B------:R-:W-:-:S04]  /*10430*/  LOP3.LUT R35, R35, 0xffff, RZ, 0xc0, !PT ;  /* 0x0000ffff23237812 */ /* 0x000fc800078ec0ff */
[----:B------:R-:W-:-:S05]  /*10440*/  PRMT R35, R35, 0x8880, RZ ;  /* 0x0000888023237816 */ /* 0x000fca00000000ff */
[----:B------:R-:W-:-:S05]  /*10450*/  IMAD.MOV.U32 R4, RZ, RZ, R35 ;  /* 0x000000ffff047224 */ /* 0x000fca00078e0023 */
[----:B------:R-:W-:-:S05]  /*10460*/  SHF.R.S32.HI R5, RZ, 0x1f, R4 ;  /* 0x0000001fff057819 */ /* 0x000fca0000011404 */
[----:B------:R-:W-:Y:S01]  /*10470*/  STG.E.64 [R2.64], R4 ;  /* 0x0000000402007986 */ /* 0x000fe2000c101b24 */
[----:B------:R-:W-:Y:S05]  /*10480*/  EXIT ;  /* 0x000000000000794d */ /* 0x000fea0003800000 */
.L_x_3289:
[----:B------:R-:W-:-:S04]  /*10490*/  LOP3.LUT R35, R35, 0xffff, RZ, 0xc0, !PT ;  /* 0x0000ffff23237812 */ /* 0x000fc800078ec0ff */
[----:B------:R-:W-:-:S05]  /*104a0*/  PRMT R5, R35, 0x8880, RZ ;  /* 0x0000888023057816 */ /* 0x000fca00000000ff */
[----:B------:R-:W-:Y:S01]  /*104b0*/  STG.E [R2.64], R5 ;  /* 0x0000000502007986 */ /* 0x000fe2000c101924 */
[----:B------:R-:W-:Y:S05]  /*104c0*/  EXIT ;  /* 0x000000000000794d */ /* 0x000fea0003800000 */
.L_x_3291:
        /* <DEDUP_REMOVED lines=11> */
.L_x_27458:


//--------------------- .text._ZN2at6native18elementwise_kernelILi128ELi4EZNS0_22gpu_kernel_impl_nocastIZZZNS0_28launch_masked_scatter_kernelERKNS_10TensorBaseES5_S5_S5_ENKUlvE_clEvENKUlvE8_clEvEUlbblE_EEvRNS_18TensorIteratorBaseERKT_EUliE_EEviT1_ --------------------------
	.section	.text._ZN2at6native18elementwise_kernelILi128ELi4EZNS0_22gpu_kernel_impl_nocastIZZZNS0_28launch_masked_scatter_kernelERKNS_10TensorBaseES5_S5_S5_ENKUlvE_clEvENKUlvE8_clEvEUlbblE_EEvRNS_18TensorIteratorBaseERKT_EUliE_EEviT1_,"ax",@progbits
	.sectioninfo	@"SHI_REGISTERS=16"
	.align	128
        .global         _ZN2at6native18elementwise_kernelILi128ELi4EZNS0_22gpu_kernel_impl_nocastIZZZNS0_28launch_masked_scatter_kernelERKNS_10TensorBaseES5_S5_S5_ENKUlvE_clEvENKUlvE8_clEvEUlbblE_EEvRNS_18TensorIteratorBaseERKT_EUliE_EEviT1_
        .type           _ZN2at6native18elementwise_kernelILi128ELi4EZNS0_22gpu_kernel_impl_nocastIZZZNS0_28launch_masked_scatter_kernelERKNS_10TensorBaseES5_S5_S5_ENKUlvE_clEvENKUlvE8_clEvEUlbblE_EEvRNS_18TensorIteratorBaseERKT_EUliE_EEviT1_,@function
        .size           _ZN2at6native18elementwise_kernelILi128ELi4EZNS0_22gpu_kernel_impl_nocastIZZZNS0_28launch_masked_scatter_kernelERKNS_10TensorBaseES5_S5_S5_ENKUlvE_clEvENKUlvE8_clEvEUlbblE_EEvRNS_18TensorIteratorBaseERKT_EUliE_EEviT1_,(.L_x_27459 - _ZN2at6native18elementwise_kernelILi128ELi4EZNS0_22gpu_kernel_impl_nocastIZZZNS0_28launch_masked_scatter_kernelERKNS_10TensorBaseES5_S5_S5_ENKUlvE_clEvENKUlvE8_clEvEUlbblE_EEvRNS_18TensorIteratorBaseERKT_EUliE_EEviT1_)
        .other          _ZN2at6native18elementwise_kernelILi128ELi4EZNS0_22gpu_kernel_impl_nocastIZZZNS0_28launch_masked_scatter_kernelERKNS_10TensorBaseES5_S5_S5_ENKUlvE_clEvENKUlvE8_clEvEUlbblE_EEvRNS_18TensorIteratorBaseERKT_EUliE_EEviT1_,@"STO_CUDA_ENTRY STV_DEFAULT"
_ZN2at6native18elementwise_kernelILi128ELi4EZNS0_22gpu_kernel_impl_nocastIZZZNS0_28launch_masked_scatter_kernelERKNS_10TensorBaseES5_S5_S5_ENKUlvE_clEvENKUlvE8_clEvEUlbblE_EEvRNS_18TensorIteratorBaseERKT_EUliE_EEviT1_:
.text._ZN2at6native18elementwise_kernelILi128ELi4EZNS0_22gpu_kernel_impl_nocastIZZZNS0_28launch_masked_scatter_kernelERKNS_10TensorBaseES5_S5_S5_ENKUlvE_clEvENKUlvE8_clEvEUlbblE_EEvRNS_18TensorIteratorBaseERKT_EUliE_EEviT1_:
        /* <DEDUP_REMOVED lines=287> */
.L_x_3294:
[----:B------:R-:W-:-:S04]  /*11f0*/  IADD3 R8, P0, R5, c[0x0][0x438], RZ ;  /* 0x00010e0005087a10 */ /* 0x000fc80007f1e0ff */
[----:B------:R-:W-:-:S05]  /*1200*/  IADD3.X R9, RZ, c[0x0][0x43c], RZ, P0, !PT ;  /* 0x00010f00ff097a10 */ /* 0x000fca00007fe4ff */
[----:B------:R-:W2:Y:S01]  /*1210*/  LDG.E.U8 R8, [R8.64] ;  /* 0x0000000408087981 */ /* 0x000ea2000c1e1100 */
[----:B------:R-:W-:Y:S02]  /*1220*/  IADD3 R6, P1, R4, c[0x0][0x430], RZ ;  /* 0x00010c0004067a10 */ /* 0x000fe40007f3e0ff */
[----:B------:R-:W-:Y:S02]  /*1230*/  IADD3 R4, P2, R2, c[0x0][0x440], RZ ;  /* 0x0001100002047a10 */ /* 0x000fe40007f5e0ff */
[----:B------:R-:W-:Y:S02]  /*1240*/  IADD3.X R7, RZ, c[0x0][0x434], RZ, P1, !PT ;  /* 0x00010d00ff077a10 */ /* 0x000fe40000ffe4ff */
[----:B------:R-:W-:-:S03]  /*1250*/  IADD3.X R5, RZ, c[0x0][0x444], RZ, P2, !PT ;  /* 0x00011100ff057a10 */ /* 0x000fc600017fe4ff */
[----:B------:R-:W3:Y:S01]  /*1260*/  LDG.E.U8 R6, [R6.64] ;  /* 0x0000000406067981 */ /* 0x000ee2000c1e1100 */
[----:B--2---:R-:W-:-:S13]  /*1270*/  ISETP.NE.AND P0, PT, R8, RZ, PT ;  /* 0x000000ff0800720c */ /* 0x004fda0003f05270 */
[----:B------:R-:W2:Y:S01]  /*1280*/  @P0 LDG.E.64 R4, [R4.64] ;  /* 0x0000000404040981 */ /* 0x000ea2000c1e1b00 */
[----:B---3--:R-:W-:-:S04]  /*1290*/  ISETP.NE.AND P1, PT, R6, RZ, PT ;  /* 0x000000ff0600720c */ /* 0x008fc80003f25270 */
[----:B------:R-:W-:Y:S02]  /*12a0*/  SEL R13, RZ, 0x1, !P1 ;  /* 0x00000001ff0d7807 */ /* 0x000fe40004800000 */
[----:B--2---:R-:W-:-:S04]  /*12b0*/  @P0 IADD3 R10, P2, R4, c[0x0][0x448], RZ ;  /* 0x00011200040a0a10 */ /* 0x004fc80007f5e0ff */
[----:B------:R-:W-:-:S05]  /*12c0*/  @P0 IADD3.X R11, R5, c[0x0][0x44c], RZ, P2, !PT ;  /* 0x00011300050b0a10 */ /* 0x000fca00017fe4ff */
[----:B------:R-:W2:Y:S01]  /*12d0*/  @P0 LDG.E.U8 R13, [R10.64] ;  /* 0x000000040a0d0981 */ /* 0x000ea2000c1e1100 */
[----:B------:R-:W-:-:S04]  /*12e0*/  IADD3 R8, P0, R0, c[0x0][0x428], RZ ;  /* 0x00010a0000087a10 */ /* 0x000fc80007f1e0ff */
[----:B------:R-:W-:Y:S02]  /*12f0*/  IADD3.X R9, RZ, c[0x0][0x42c], RZ, P0, !PT ;  /* 0x00010b00ff097a10 */ /* 0x000fe400007fe4ff */
[----:B------:R-:W-:-:S03]  /*1300*/  IADD3 R3, R3, 0x80, RZ ;  /* 0x0000008003037810 */ /* 0x000fc60007ffe0ff */
[----:B--2---:R0:W-:Y:S04]  /*1310*/  STG.E.U8 [R8.64], R13 ;  /* 0x0000000d08007986 */ /* 0x0041e8000c101104 */
.L_x_3293:
[----:B------:R-:W-:Y:S05]  /*1320*/  BSYNC B0 ;  /* 0x0000000000007941 */ /* 0x000fea0003800000 */
.L_x_3292:
[----:B------:R-:W-:Y:S01]  /*1330*/  ISETP.GE.AND P0, PT, R3, c[0x0][0x160], PT ;  /* 0x0000580003007a0c */ /* 0x000fe20003f06270 */
[----:B------:R-:W-:-:S12]  /*1340*/  BSSY B0, `(.L_x_3295) ;  /* 0x0000256000007945 */ /* 0x000fd80003800000 */
[----:B------:R-:W-:Y:S05]  /*1350*/  @P0 BRA `(.L_x_3296) ;  /* 0x0000254000000947 */ /* 0x000fea0003800000 */
[----:B------:R-:W-:Y:S01]  /*1360*/  ISETP.NE.AND P0, PT, RZ, c[0x0][0x168], PT ;  /* 0x00005a00ff007a0c */ /* 0x000fe20003f05270 */
[----:B------:R-:W-:Y:S01]  /*1370*/  HFMA2.MMA R0, -RZ, RZ, 0, 0 ;  /* 0x00000000ff007435 */ /* 0x000fe200000001ff */
[----:B------:R-:W-:Y:S01]  /*1380*/  MOV R2, RZ ;  /* 0x000000ff00027202 */ /* 0x000fe20000000f00 */
[----:B------:R-:W-:-:S10]  /*1390*/  CS2R R4, SRZ ;  /* 0x0000000000047805 */ /* 0x000fd4000001ff00 */
[----:B------:R-:W-:Y:S05]  /*13a0*/  @!P0 BRA `(.L_x_3297) ;  /* 0x0000111000008947 */ /* 0x000fea0003800000 */
[----:B------:R-:W-:Y:S02]  /*13b0*/  MOV R2, RZ ;  /* 0x000000ff00027202 */ /* 0x000fe40000000f00 */
        /* <DEDUP_REMOVED lines=13> */
[----:B0-----:R-:W-:-:S05]  /*1490*/  IMAD.HI.U32 R8, R7, c[0x0][0x17c], R6 ;  /* 0x00005f0007087a27 */ /* 0x001fca00078e0006 */
        /* <DEDUP_REMOVED lines=258> */
.L_x_3297:
[----:B0-----:R-:W-:-:S04]  /*24c0*/  IADD3 R8, P0, R5, c[0x0][0x438], RZ ;  /* 0x00010e0005087a10 */ /* 0x001fc80007f1e0ff */
        /* <DEDUP_REMOVED lines=16> */
[----:B------:R-:W-:-:S04]  /*25d0*/  IADD3 R3, R3, 0x80, RZ ;  /* 0x0000008003037810 */ /* 0x000fc80007ffe0ff */
[----:B------:R-:W-:Y:S01]  /*25e0*/  ISETP.GE.AND P0, PT, R3, c[0x0][0x160], PT ;  /* 0x0000580003007a0c */ /* 0x000fe20003f06270 */
[----:B--2---:R0:W-:-:S12]  /*25f0*/  STG.E.U8 [R8.64], R13 ;  /* 0x0000000d08007986 */ /* 0x0041d8000c101104 */
        /* <DEDUP_REMOVED lines=279> */
.L_x_3298:
        /* <DEDUP_REMOVED lines=19> */
.L_x_3296:
[----:B------:R-:W-:Y:S05]  /*38a0*/  BSYNC B0 ;  /* 0x0000000000007941 */ /* 0x000fea0003800000 */
.L_x_3295:
[----:B------:R-:W-:-:S13]  /*38b0*/  ISETP.GE.AND P0, PT, R3, c[0x0][0x160], PT ;  /* 0x0000580003007a0c */ /* 0x000fda0003f06270 */
[----:B------:R-:W-:Y:S05]  /*38c0*/  @P0 EXIT ;  /* 0x000000000000094d */ /* 0x000fea0003800000 */
        /* <DEDUP_REMOVED lines=278> */
.L_x_3299:
        /* <DEDUP_REMOVED lines=12> */
[----:B0-2---:R-:W-:-:S04]  /*4af0*/  @P0 IADD3 R8, P2, R2, c[0x0][0x448], RZ ;  /* 0x0001120002080a10 */ /* 0x005fc80007f5e0ff */
[----:B------:R-:W-:-:S05]  /*4b00*/  @P0 IADD3.X R9, R3, c[0x0][0x44c], RZ, P2, !PT ;  /* 0x0001130003090a10 */ /* 0x000fca00017fe4ff */
[----:B------:R-:W2:Y:S01]  /*4b10*/  @P0 LDG.E.U8 R11, [R8.64] ;  /* 0x00000004080b0981 */ /* 0x000ea2000c1e1100 */
[----:B------:R-:W-:-:S04]  /*4b20*/  IADD3 R6, P0, R0, c[0x0][0x428], RZ ;  /* 0x00010a0000067a10 */ /* 0x000fc80007f1e0ff */
[----:B------:R-:W-:-:S05]  /*4b30*/  IADD3.X R7, RZ, c[0x0][0x42c], RZ, P0, !PT ;  /* 0x00010b00ff077a10 */ /* 0x000fca00007fe4ff */
[----:B--2---:R-:W-:Y:S01]  /*4b40*/  STG.E.U8 [R6.64], R11 ;  /* 0x0000000b06007986 */ /* 0x004fe2000c101104 */
[----:B------:R-:W-:Y:S05]  /*4b50*/  EXIT ;  /* 0x000000000000794d */ /* 0x000fea0003800000 */
.L_x_3300:
        /* <DEDUP_REMOVED lines=10> */
.L_x_27459:


//--------------------- .text._ZN2at6native27unrolled_elementwise_kernelIZZZNS0_28launch_masked_scatter_kernelERKNS_10TensorBaseES4_S4_S4_ENKUlvE_clEvENKUlvE8_clEvEUlbblE_St5arrayIPcLm4EELi4E23TrivialOffsetCalculatorILi3EjESB_ILi1EjENS0_6memory15LoadWithoutCastENSE_16StoreWithoutCastEEEviT_T0_T2_T3_T4_T5_ --------------------------
	.section	.text._ZN2at6native27unrolled_elementwise_kernelIZZZNS0_28launch_masked_scatter_kernelERKNS_10TensorBaseES4_S4_S4_ENKUlvE_clEvENKUlvE8_clEvEUlbblE_St5arrayIPcLm4EELi4E23TrivialOffsetCalculatorILi3EjESB_ILi1EjENS0_6memory15LoadWithoutCastENSE_16StoreWithoutCastEEEviT_T0_T2_T3_T4_T5_,"ax",@progbits
	.sectioninfo	@"SHI_REGISTERS=32"
	.align	128
        .global         _ZN2at6native27unrolled_elementwise_kernelIZZZNS0_28launch_masked_scatter_kernelERKNS_10TensorBaseES4_S4_S4_ENKUlvE_clEvENKUlvE8_clEvEUlbblE_St5arrayIPcLm4EELi4E23TrivialOffsetCalculatorILi3EjESB_ILi1EjENS0_6memory15LoadWithoutCastENSE_16StoreWithoutCastEEEviT_T0_T2_T3_T4_T5_
        .type           _ZN2at6native27unrolled_elementwise_kernelIZZZNS0_28launch_masked_scatter_kernelERKNS_10TensorBaseES4_S4_S4_ENKUlvE_clEvENKUlvE8_clEvEUlbblE_St5arrayIPcLm4EELi4E23TrivialOffsetCalculatorILi3EjESB_ILi1EjENS0_6memory15LoadWithoutCastENSE_16StoreWithoutCastEEEviT_T0_T2_T3_T4_T5_,@function
        .size           _ZN2at6native27unrolled_elementwise_kernelIZZZNS0_28launch_masked_scatter_kernelERKNS_10TensorBaseES4_S4_S4_ENKUlvE_clEvENKUlvE8_clEvEUlbblE_St5arrayIPcLm4EELi4E23TrivialOffsetCalculatorILi3EjESB_ILi1EjENS0_6memory15LoadWithoutCastENSE_16StoreWithoutCastEEEviT_T0_T2_T3_T4_T5_,(.L_x_27460 - _ZN2at6native27unrolled_elementwise_kernelIZZZNS0_28launch_masked_scatter_kernelERKNS_10TensorBaseES4_S4_S4_ENKUlvE_clEvENKUlvE8_clEvEUlbblE_St5arrayIPcLm4EELi4E23TrivialOffsetCalculatorILi3EjESB_ILi1EjENS0_6memory15LoadWithoutCastENSE_16StoreWithoutCastEEEviT_T0_T2_T3_T4_T5_)
        .other          _ZN2at6native27unrolled_elementwise_kernelIZZZNS0_28launch_masked_scatter_kernelERKNS_10TensorBaseES4_S4_S4_ENKUlvE_clEvENKUlvE8_clEvEUlbblE_St5arrayIPcLm4EELi4E23TrivialOffsetCalculatorILi3EjESB_ILi1EjENS0_6memory15LoadWithoutCastENSE_16StoreWithoutCastEEEviT_T0_T2_T3_T4_T5_,@"STO_CUDA_ENTRY STV_DEFAULT"
_ZN2at6native27unrolled_elementwise_kernelIZZZNS0_28launch_masked_scatter_kernelERKNS_10TensorBaseES4_S4_S4_ENKUlvE_clEvENKUlvE8_clEvEUlbblE_St5arrayIPcLm4EELi4E23TrivialOffsetCalculatorILi3EjESB_ILi1EjENS0_6memory15LoadWithoutCastENSE_16StoreWithoutCastEEEviT_T0_T2_T3_T4_T5_:
.text._ZN2at6native27unrolled_elementwise_kernelIZZZNS0_28launch_masked_scatter_kernelERKNS_10TensorBaseES4_S4_S4_ENKUlvE_clEvENKUlvE8_clEvEUlbblE_St5arrayIPcLm4EELi4E23TrivialOffsetCalculatorILi3EjESB_ILi1EjENS0_6memory15LoadWithoutCastENSE_16StoreWithoutCastEEEviT_T0_T2_T3_T4_T5_:
        /* <DEDUP_REMOVED lines=19> */
[----:B------:R-:W-:Y:S02]  /*0130*/  ISETP.GE.AND P5, PT, R3, R0, PT ;  /* 0x000000000300720c */ /* 0x000fe40003fa6270 */
[----:B------:R-:W-:Y:S01]  /*0140*/  @!P2 IADD3 R8, P0, R4, c[0x0][0x180], RZ ;  /* 0x000060000408aa10 */ /* 0x000fe20007f1e0ff */
[----:B------:R-:W-:-:S04]  /*0150*/  @!P2 IMAD.MOV.U32 R5, RZ, RZ, 0x8 ;  /* 0x00000008ff05a424 */ /* 0x000fc800078e00ff */
[----:B------:R-:W-:Y:S02]  /*0160*/  @!P2 IMAD.X R9, RZ, RZ, c[0x0][0x184], P0 ;  /* 0x00006100ff09a624 */ /* 0x000fe400000e06ff */
[----:B------:R-:W-:-:S03]  /*0170*/  @!P2 IMAD.WIDE.U32 R4, R4, R5, c[0x0][0x190] ;  /* 0x000064000404a625 */ /* 0x000fc600078e0005 */
[----:B0-----:R0:W3:Y:S01]  /*0180*/  @!P2 LDG.E.U8 R25, [R8.64] ;  /* 0x000000040819a981 */ /* 0x0010e2000c1e1100 */
[----:B------:R-:W-:Y:S02]  /*0190*/  @!P5 IMAD R6, R18, 0x200, R3 ;  /* 0x000002001206d824 */ /* 0x000fe400078e0203 */
[----:B------:R-:W-:-:S06]  /*01a0*/  CS2R R2, SRZ ;  /* 0x0000000000027805 */ /* 0x000fcc000001ff00 */
[----:B------:R1:W4:Y:S01]  /*01b0*/  @!P2 LDG.E.64 R2, [R4.64] ;  /* 0x000000040402a981 */ /* 0x000322000c1e1b00 */
[----:B------:R-:W-:-:S05]  /*01c0*/  @!P5 IADD3 R10, P0, R6, c[0x0][0x188], RZ ;  /* 0x00006200060ada10 */ /* 0x000fca0007f1e0ff */
[----:B------:R-:W-:Y:S01]  /*01d0*/  @!P5 IMAD.X R11, RZ, RZ, c[0x0][0x18c], P0 ;  /* 0x00006300ff0bd624 */ /* 0x000fe200000e06ff */
[----:B------:R-:W-:-:S04]  /*01e0*/  @!P4 IADD3 R14, P0, R16, c[0x0][0x188], RZ ;  /* 0x00006200100eca10 */ /* 0x000fc80007f1e0ff */
[----:B------:R0:W4:Y:S01]  /*01f0*/  @!P5 LDG.E.U8 R20, [R10.64] ;  /* 0x000000040a14d981 */ /* 0x000122000c1e1100 */
[----:B------:R-:W-:Y:S01]  /*0200*/  @!P4 IMAD.X R15, RZ, RZ, c[0x0][0x18c], P0 ;  /* 0x00006300ff0fc624 */ /* 0x000fe200000e06ff */
[----:B------:R-:W-:-:S04]  /*0210*/  @!P3 IADD3 R28, P0, R12, c[0x0][0x188], RZ ;  /* 0x000062000c1cba10 */ /* 0x000fc80007f1e0ff */
[----:B------:R0:W4:Y:S01]  /*0220*/  @!P4 LDG.E.U8 R21, [R14.64] ;  /* 0x000000040e15c981 */ /* 0x000122000c1e1100 */
[----:B------:R-:W-:Y:S01]  /*0230*/  @!P3 IMAD.X R29, RZ, RZ, c[0x0][0x18c], P0 ;  /* 0x00006300ff1db624 */ /* 0x000fe200000e06ff */
[----:B------:R-:W-:Y:S01]  /*0240*/  @!P5 IADD3 R26, P0, R6, c[0x0][0x180], RZ ;  /* 0x00006000061ada10 */ /* 0x000fe20007f1e0ff */
[----:B------:R-:W-:-:S03]  /*0250*/  @!P5 IMAD.MOV.U32 R7, RZ, RZ, 0x8 ;  /* 0x00000008ff07d424 */ /* 0x000fc600078e00ff */
[----:B------:R-:W4:Y:S01]  /*0260*/  @!P3 LDG.E.U8 R22, [R28.64] ;  /* 0x000000041c16b981 */ /* 0x000f22000c1e1100 */
[----:B------:R-:W-:Y:S01]  /*0270*/  @!P5 IMAD.X R27, RZ, RZ, c[0x0][0x184], P0 ;  /* 0x00006100ff1bd624 */ /* 0x000fe200000e06ff */
[----:B-1----:R-:W-:Y:S01]  /*0280*/  CS2R R4, SRZ ;  /* 0x0000000000047805 */ /* 0x002fe2000001ff00 */
[----:B0-----:R-:W-:Y:S01]  /*0290*/  @!P5 IMAD.WIDE.U32 R10, R6, R7, c[0x0][0x190] ;  /* 0x00006400060ad625 */ /* 0x001fe200078e0007 */
[----:B------:R-:W-:Y:S02]  /*02a0*/  @!P4 IADD3 R14, P0, R16, c[0x0][0x180], RZ ;  /* 0x00006000100eca10 */ /* 0x000fe40007f1e0ff */
[----:B------:R-:W4:Y:S01]  /*02b0*/  @!P5 LDG.E.U8 R23, [R26.64] ;  /* 0x000000041a17d981 */ /* 0x000f22000c1e1100 */
[----:B------:R-:W-:Y:S02]  /*02c0*/  @!P4 IMAD.MOV.U32 R17, RZ, RZ, 0x8 ;  /* 0x00000008ff11c424 */ /* 0x000fe400078e00ff */
[----:B------:R-:W-:Y:S01]  /*02d0*/  @!P4 IMAD.X R15, RZ, RZ, c[0x0][0x184], P0 ;  /* 0x00006100ff0fc624 */ /* 0x000fe200000e06ff */
[----:B------:R0:W4:Y:S01]  /*02e0*/  @!P5 LDG.E.64 R4, [R10.64] ;  /* 0x000000040a04d981 */ /* 0x000122000c1e1b00 */
[----:B------:R-:W-:Y:S01]  /*02f0*/  @!P3 IADD3 R8, P0, R12, c[0x0][0x180], RZ ;  /* 0x000060000c08ba10 */ /* 0x000fe20007f1e0ff */
[----:B------:R-:W-:Y:S01]  /*0300*/  CS2R R6, SRZ ;  /* 0x0000000000067805 */ /* 0x000fe2000001ff00 */
[----:B------:R-:W-:Y:S01]  /*0310*/  @!P4 IMAD.WIDE.U32 R16, R16, R17, c[0x0][0x190] ;  /* 0x000064001010c625 */ /* 0x000fe200078e0011 */
[----:B------:R1:W4:Y:S03]  /*0320*/  @!P4 LDG.E.U8 R14, [R14.64] ;  /* 0x000000040e0ec981 */ /* 0x000326000c1e1100 */
[----:B------:R-:W-:Y:S01]  /*0330*/  @!P3 IMAD.X R9, RZ, RZ, c[0x0][0x184], P0 ;  /* 0x00006100ff09b624 */ /* 0x000fe200000e06ff */
[----:B------:R1:W4:Y:S01]  /*0340*/  @!P4 LDG.E.64 R6, [R16.64] ;  /* 0x000000041006c981 */ /* 0x000322000c1e1b00 */
[----:B------:R-:W-:Y:S01]  /*0350*/  @!P3 IMAD.MOV.U32 R13, RZ, RZ, 0x8 ;  /* 0x00000008ff0db424 */ /* 0x000fe200078e00ff */
[----:B0-----:R-:W-:-:S02]  /*0360*/  CS2R R10, SRZ ;  /* 0x00000000000a7805 */ /* 0x001fc4000001ff00 */
[----:B------:R0:W4:Y:S01]  /*0370*/  @!P3 LDG.E.U8 R8, [R8.64] ;  /* 0x000000040808b981 */ /* 0x000122000c1e1100 */
[----:B------:R-:W-:-:S05]  /*0380*/  @!P3 IMAD.WIDE.U32 R12, R12, R13, c[0x0][0x190] ;  /* 0x000064000c0cb625 */ /* 0x000fca00078e000d */
[----:B------:R0:W4:Y:S01]  /*0390*/  @!P3 LDG.E.64 R10, [R12.64] ;  /* 0x000000040c0ab981 */ /* 0x000122000c1e1b00 */
[----:B--2---:R-:W-:Y:S02]  /*03a0*/  @!P2 ISETP.NE.AND P0, PT, R24, RZ, PT ;  /* 0x000000ff1800a20c */ /* 0x004fe40003f05270 */
[----:B------:R-:W-:Y:S02]  /*03b0*/  PRMT R24, RZ, 0x7610, R24 ;  /* 0x00007610ff187816 */ /* 0x000fe40000000018 */
[----:B------:R-:W-:-:S04]  /*03c0*/  @!P2 SEL R24, RZ, 0x1, !P0 ;  /* 0x00000001ff18a807 */ /* 0x000fc80004000000 */
[----:B-1----:R-:W-:-:S04]  /*03d0*/  PRMT R16, R24, 0x9910, RZ ;  /* 0x0000991018107816 */ /* 0x002fc800000000ff */
[----:B------:R-:W-:Y:S02]  /*03e0*/  ISETP.EQ.OR P0, PT, R16, RZ, P2 ;  /* 0x000000ff1000720c */ /* 0x000fe40001702670 */
[----:B---3--:R-:W-:-:S04]  /*03f0*/  @!P2 ISETP.NE.AND P1, PT, R25, RZ, PT ;  /* 0x000000ff1900a20c */ /* 0x008fc80003f25270 */
[----:B0-----:R-:W-:-:S07]  /*0400*/  @!P2 SEL R9, RZ, 0x1, !P1 ;  /* 0x00000001ff09a807 */ /* 0x001fce0004800000 */
[----:B----4-:R-:W-:Y:S02]  /*0410*/  @!P0 IADD3 R16, P6, R2, c[0x0][0x168], RZ ;  /* 0x00005a0002108a10 */ /* 0x010fe40007fde0ff */
[----:B------:R-:W-:Y:S02]  /*0420*/  PRMT R2, RZ, 0x7610, R2 ;  /* 0x00007610ff027816 */ /* 0x000fe40000000002 */
[----:B------:R-:W-:Y:S02]  /*0430*/  @!P0 IADD3.X R17, R3, c[0x0][0x16c], RZ, P6, !PT ;  /* 0x00005b0003118a10 */ /* 0x000fe400037fe4ff */
[----:B------:R-:W-:-:S06]  /*0440*/  @!P2 PRMT R2, R9, 0x7610, R2 ;  /* 0x000076100902a816 */ /* 0x000fcc0000000002 */
[----:B------:R0:W2:Y:S01]  /*0450*/  @!P0 LDG.E.U8 R2, [R16.64] ;  /* 0x0000000410028981 */ /* 0x0000a2000c1e1100 */
[----:B------:R-:W-:Y:S02]  /*0460*/  @!P5 ISETP.NE.AND P1, PT, R20, RZ, PT ;  /* 0x000000ff1400d20c */ /* 0x000fe40003f25270 */
[----:B------:R-:W-:Y:S02]  /*0470*/  PRMT R3, RZ, 0x7610, R3 ;  /* 0x00007610ff037816 */ /* 0x000fe40000000003 */
[----:B------:R-:W-:Y:S02]  /*0480*/  @!P5 SEL R3, RZ, 0x1, !P1 ;  /* 0x00000001ff03d807 */ /* 0x000fe40004800000 */
[----:B------:R-:W-:Y:S02]  /*0490*/  @!P4 ISETP.NE.AND P0, PT, R21, RZ, PT ;  /* 0x000000ff1500c20c */ /* 0x000fe40003f05270 */
[----:B------:R-:W-:Y:S02]  /*04a0*/  PRMT R9, R3, 0x9910, RZ ;  /* 0x0000991003097816 */ /* 0x000fe400000000ff */
[----:B------:R-:W-:-:S02]  /*04b0*/  PRMT R3, RZ, 0x7610, R3 ;  /* 0x00007610ff037816 */ /* 0x000fc40000000003 */
[----:B------:R-:W-:Y:S02]  /*04c0*/  @!P4 SEL R3, RZ, 0x1, !P0 ;  /* 0x00000001ff03c807 */ /* 0x000fe40004000000 */
[----:B------:R-:W-:Y:S02]  /*04d0*/  ISETP.NE.AND P1, PT, R9, RZ, PT ;  /* 0x000000ff0900720c */ /* 0x000fe40003f25270 */
[----:B------:R-:W-:Y:S02]  /*04e0*/  PRMT R9, R3, 0x9910, RZ ;  /* 0x0000991003097816 */ /* 0x000fe400000000ff */
[----:B------:R-:W-:Y:S02]  /*04f0*/  IADD3 R3, R19, 0x180, RZ ;  /* 0x0000018013037810 */ /* 0x000fe40007ffe0ff */
[----:B------:R-:W-:Y:S02]  /*0500*/  @!P3 ISETP.NE.AND P6, PT, R22, RZ, PT ;  /* 0x000000ff1600b20c */ /* 0x000fe40003fc5270 */
[----:B------:R-:W-:-:S02]  /*0510*/  ISETP.GE.OR P1, PT, R3, R0, !P1 ;  /* 0x000000000300720c */ /* 0x000fc40004f26670 */
[----:B------:R-:W-:Y:S02]  /*0520*/  ISETP.NE.AND P0, PT, R9, RZ, PT ;  /* 0x000000ff0900720c */ /* 0x000fe40003f05270 */
[----:B------:R-:W-:Y:S02]  /*0530*/  PRMT R3, RZ, 0x7610, R3 ;  /* 0x00007610ff037816 */ /* 0x000fe40000000003 */
[----:B------:R-:W-:Y:S02]  /*0540*/  IADD3 R9, R19, 0x80, RZ ;  /* 0x0000008013097810 */ /* 0x000fe40007ffe0ff */
[----:B------:R-:W-:Y:S02]  /*0550*/  @!P3 SEL R3, RZ, 0x1, !P6 ;  /* 0x00000001ff03b807 */ /* 0x000fe40007000000 */
[----:B------:R-:W-:Y:S02]  /*0560*/  @!P5 ISETP.NE.AND P6, PT, R23, RZ, PT ;  /* 0x000000ff1700d20c */ /* 0x000fe40003fc5270 */
[----:B------:R-:W-:-:S02]  /*0570*/  ISETP.GE.OR P0, PT, R9, R0, !P0 ;  /* 0x000000000900720c */ /* 0x000fc40004706670 */
[----:B------:R-:W-:Y:S02]  /*0580*/  PRMT R13, R3, 0x9910, RZ ;  /* 0x00009910030d7816 */ /* 0x000fe400000000ff */
[----:B------:R-:W-:Y:S02]  /*0590*/  @!P5 SEL R15, RZ, 0x1, !P6 ;  /* 0x00000001ff0fd807 */ /* 0x000fe40007000000 */
[----:B------:R-:W-:Y:S02]  /*05a0*/  PRMT R3, RZ, 0x7610, R3 ;  /* 0x00007610ff037816 */ /* 0x000fe40000000003 */
[----:B------:R-:W-:Y:S01]  /*05b0*/  @!P1 IADD3 R12, P6, R4, c[0x0][0x168], RZ ;  /* 0x00005a00040c9a10 */ /* 0x000fe20007fde0ff */
[----:B------:R-:W-:Y:S01]  /*05c0*/  IMAD.MOV.U32 R4, RZ, RZ, R13 ;  /* 0x000000ffff047224 */ /* 0x000fe200078e000d */
[----:B------:R-:W-:Y:S02]  /*05d0*/  @!P5 PRMT R3, R15, 0x7610, R3 ;  /* 0x000076100f03d816 */ /* 0x000fe40000000003 */
[----:B------:R-:W-:-:S02]  /*05e0*/  @!P1 IADD3.X R13, R5, c[0x0][0x16c], RZ, P6, !PT ;  /* 0x00005b00050d9a10 */ /* 0x000fc400037fe4ff */
[----:B------:R-:W-:Y:S02]  /*05f0*/  ISETP.NE.AND P6, PT, R4, RZ, PT ;  /* 0x000000ff0400720c */ /* 0x000fe40003fc5270 */
[----:B------:R-:W-:Y:S01]  /*0600*/  IADD3 R5, R19, 0x100, RZ ;  /* 0x0000010013057810 */ /* 0x000fe20007ffe0ff */
[----:B------:R1:W5:Y:S01]  /*0610*/  @!P1 LDG.E.U8 R3, [R12.64] ;  /* 0x000000040c039981 */ /* 0x000362000c1e1100 */
[----:B------:R-:W-:Y:S02]  /*0620*/  @!P0 IADD3 R4, P5, R6, c[0x0][0x168], RZ ;  /* 0x00005a0006048a10 */ /* 0x000fe40007fbe0ff */
[----:B------:R-:W-:Y:S02]  /*0630*/  ISETP.GE.OR P1, PT, R5, R0, !P6 ;  /* 0x000000000500720c */ /* 0x000fe40007726670 */
[----:B------:R-:W-:Y:S02]  /*0640*/  @!P0 IADD3.X R5, R7, c[0x0][0x16c], RZ, P5, !PT ;  /* 0x00005b0007058a10 */ /* 0x000fe40002ffe4ff */
[----:B------:R-:W-:-:S04]  /*0650*/  @!P4 ISETP.NE.AND P5, PT, R14, RZ, PT ;  /* 0x000000ff0e00c20c */ /* 0x000fc80003fa5270 */
[----:B------:R-:W-:Y:S02]  /*0660*/  @!P4 SEL R7, RZ, 0x1, !P5 ;  /* 0x00000001ff07c807 */ /* 0x000fe40006800000 */
[----:B------:R-:W-:Y:S02]  /*0670*/  @!P3 ISETP.NE.AND P5, PT, R8, RZ, PT ;  /* 0x000000ff0800b20c */ /* 0x000fe40003fa5270 */
[----:B------:R-:W-:Y:S02]  /*0680*/  PRMT R15, RZ, 0x7610, R15 ;  /* 0x00007610ff0f7816 */ /* 0x000fe4000000000f */
[----:B------:R-:W-:Y:S02]  /*0690*/  @!P3 SEL R8, RZ, 0x1, !P5 ;  /* 0x00000001ff08b807 */ /* 0x000fe40006800000 */
[----:B0-----:R-:W-:Y:S02]  /*06a0*/  PRMT R17, RZ, 0x7610, R17 ;  /* 0x00007610ff117816 */ /* 0x001fe40000000011 */
[----:B------:R-:W-:-:S02]  /*06b0*/  @!P1 IADD3 R6, P5, R10, c[0x0][0x168], RZ ;  /* 0x00005a000a069a10 */ /* 0x000fc40007fbe0ff */
[----:B------:R-:W-:Y:S02]  /*06c0*/  @!P4 PRMT R15, R7, 0x7610, R15 ;  /* 0x00007610070fc816 */ /* 0x000fe4000000000f */
[----:B------:R-:W-:Y:S01]  /*06d0*/  @!P3 PRMT R17, R8, 0x7610, R17 ;  /* 0x000076100811b816 */ /* 0x000fe20000000011 */
[----:B------:R-:W-:Y:S01]  /*06e0*/  @!P2 IMAD R8, R18, 0x200, R19 ;  /* 0x000002001208a824 */ /* 0x000fe200078e0213 */
[----:B------:R-:W-:Y:S02]  /*06f0*/  @!P1 IADD3.X R7, R11, c[0x0][0x16c], RZ, P5, !PT ;  /* 0x00005b000b079a10 */ /* 0x000fe40002ffe4ff */
[----:B------:R1:W5:Y:S04]  /*0700*/  @!P0 LDG.E.U8 R15, [R4.64] ;  /* 0x00000004040f8981 */ /* 0x000368000c1e1100 */
[----:B------:R1:W5:Y:S01]  /*0710*/  @!P1 LDG.E.U8 R17, [R6.64] ;  /* 0x0000000406119981 */ /* 0x000362000c1e1100 */
[----:B------:R-:W-:Y:S01]  /*0720*/  @!P2 IADD3 R8, P1, R8, c[0x0][0x178], RZ ;  /* 0x00005e000808aa10 */ /* 0x000fe20007f3e0ff */
[----:B------:R-:W-:-:S04]  /*0730*/  @!P2 IMAD.MOV.U32 R19, RZ, RZ, R9 ;  /* 0x000000ffff13a224 */ /* 0x000fc800078e0009 */
[----:B------:R-:W-:Y:S01]  /*0740*/  @!P2 IMAD.X R9, RZ, RZ, c[0x0][0x17c], P1 ;  /* 0x00005f00ff09a624 */ /* 0x000fe200008e06ff */
[----:B------:R-:W-:Y:S01]  /*0750*/  ISETP.GE.AND P0, PT, R19, R0, PT ;  /* 0x000000001300720c */ /* 0x000fe20003f06270 */
[----:B------:R-:W-:Y:S03]  /*0760*/  BSSY B0, `(.L_x_3301) ;  /* 0x000000e000007945 */ /* 0x000fe60003800000 */
[----:B--2---:R1:W-:Y:S09]  /*0770*/  @!P2 STG.E.U8 [R8.64], R2 ;  /* 0x000000020800a986 */ /* 0x0043f2000c101104 */
[----:B------:R-:W-:Y:S05]  /*0780*/  @P0 BRA `(.L_x_3302) ;  /* 0x000000b000000947 */ /* 0x000fea0003800000 */
[----:B-1----:R-:W-:Y:S01]  /*0790*/  IMAD R4, R18, 0x200, R19 ;  /* 0x0000020012047824 */ /* 0x002fe200078e0213 */
[----:B------:R-:W-:-:S04]  /*07a0*/  IADD3 R19, R19, 0x80, RZ ;  /* 0x0000008013137810 */ /* 0x000fc80007ffe0ff */
[----:B------:R-:W-:Y:S02]  /*07b0*/  ISETP.GE.AND P1, PT, R19, R0, PT ;  /* 0x000000001300720c */ /* 0x000fe40003f26270 */
[----:B------:R-:W-:-:S05]  /*07c0*/  IADD3 R4, P0, R4, c[0x0][0x178], RZ ;  /* 0x00005e0004047a10 */ /* 0x000fca0007f1e0ff */
[----:B------:R-:W-:-:S05]  /*07d0*/  IMAD.X R5, RZ, RZ, c[0x0][0x17c], P0 ;  /* 0x00005f00ff057624 */ /* 0x000fca00000e06ff */
[----:B-----5:R0:W-:Y:S01]  /*07e0*/  STG.E.U8 [R4.64], R15 ;  /* 0x0000000f04007986 */ /* 0x0201e2000c101104 */
[----:B------:R-:W-:Y:S01]  /*07f0*/  @!P1 IMAD R6, R18, 0x200, R19 ;  /* 0x0000020012069824 */ /* 0x000fe200078e0213 */
[----:B------:R-:W-:-:S04]  /*0800*/  @!P1 IADD3 R19, R19, 0x80, RZ ;  /* 0x0000008013139810 */ /* 0x000fc80007ffe0ff */
[----:B------:R-:W-:-:S05]  /*0810*/  @!P1 IADD3 R6, P2, R6, c[0x0][0x178], RZ ;  /* 0x00005e0006069a10 */ /* 0x000fca0007f5e0ff */
[----:B------:R-:W-:-:S05]  /*0820*/  @!P1 IMAD.X R7, RZ, RZ, c[0x0][0x17c], P2 ;  /* 0x00005f00ff079624 */ /* 0x000fca00010e06ff */
[----:B------:R0:W-:Y:S03]  /*0830*/  @!P1 STG.E.U8 [R6.64], R17 ;  /* 0x0000001106009986 */ /* 0x0001e6000c101104 */
.L_x_3302:
[----:B------:R-:W-:Y:S05]  /*0840*/  BSYNC B0 ;  /* 0x0000000000007941 */ /* 0x000fea0003800000 */
.L_x_3301:
[----:B------:R-:W-:-:S13]  /*0850*/  ISETP.GE.AND P0, PT, R19, R0, PT ;  /* 0x000000001300720c */ /* 0x000fda0003f06270 */
[----:B------:R-:W-:Y:S05]  /*0860*/  @P0 EXIT ;  /* 0x000000000000094d */ /* 0x000fea0003800000 */
[----:B01----:R-:W-:-:S05]  /*0870*/  IMAD R4, R18, 0x200, R19 ;  /* 0x0000020012047824 */ /* 0x003fca00078e0213 */
[----:B------:R-:W-:-:S05]  /*0880*/  IADD3 R4, P0, R4, c[0x0][0x178], RZ ;  /* 0x00005e0004047a10 */ /* 0x000fca0007f1e0ff */
[----:B------:R-:W-:-:S05]  /*0890*/  IMAD.X R5, RZ, RZ, c[0x0][0x17c], P0 ;  /* 0x00005f00ff057624 */ /* 0x000fca00000e06ff */
[----:B-----5:R-:W-:Y:S01]  /*08a0*/  STG.E.U8 [R4.64], R3 ;  /* 0x0000000304007986 */ /* 0x020fe2000c101104 */
[----:B------:R-:W-:Y:S05]  /*08b0*/  EXIT ;  /* 0x000000000000794d */ /* 0x000fea0003800000 */
.L_x_3303:
        /* <DEDUP_REMOVED lines=12> */
.L_x_27460:


//--------------------- .text._ZN2at6native29vectorized_elementwise_kernelILi2EZZZNS0_28launch_masked_scatter_kernelERKNS_10TensorBaseES4_S4_S4_ENKUlvE_clEvENKUlvE8_clEvEUlbblE_St5arrayIPcLm4EEEEviT0_T1_ --------------------------
	.section	.text._ZN2at6native29vectorized_elementwise_kernelILi2EZZZNS0_28launch_masked_scatter_kernelERKNS_10TensorBaseES4_S4_S4_ENKUlvE_clEvENKUlvE8_clEvEUlbblE_St5arrayIPcLm4EEEEviT0_T1_,"ax",@progbits
	.sectioninfo	@"SHI_REGISTERS=40"
	.align	128
        .global         _ZN2at6native29vectorized_elementwise_kernelILi2EZZZNS0_28launch_masked_scatter_kernelERKNS_10TensorBaseES4_S4_S4_ENKUlvE_clEvENKUlvE8_clEvEUlbblE_St5arrayIPcLm4EEEEviT0_T1_
        .type           _ZN2at6native29vectorized_elementwise_kernelILi2EZZZNS0_28launch_masked_scatter_kernelERKNS_10TensorBaseES4_S4_S4_ENKUlvE_clEvENKUlvE8_clEvEUlbblE_St5arrayIPcLm4EEEEviT0_T1_,@function
        .size           _ZN2at6native29vectorized_elementwise_kernelILi2EZZZNS0_28launch_masked_scatter_kernelERKNS_10TensorBaseES4_S4_S4_ENKUlvE_clEvENKUlvE8_clEvEUlbblE_St5arrayIPcLm4EEEEviT0_T1_,(.L_x_27461 - _ZN2at6native29vectorized_elementwise_kernelILi2EZZZNS0_28launch_masked_scatter_kernelERKNS_10TensorBaseES4_S4_S4_ENKUlvE_clEvENKUlvE8_clEvEUlbblE_St5arrayIPcLm4EEEEviT0_T1_)
        .other          _ZN2at6native29vectorized_elementwise_kernelILi2EZZZNS0_28launch_masked_scatter_kernelERKNS_10TensorBaseES4_S4_S4_ENKUlvE_clEvENKUlvE8_clEvEUlbblE_St5arrayIPcLm4EEEEviT0_T1_,@"STO_CUDA_ENTRY STV_DEFAULT"
_ZN2at6native29vectorized_elementwise_kernelILi2EZZZNS0_28launch_masked_scatter_kernelERKNS_10TensorBaseES4_S4_S4_ENKUlvE_clEvENKUlvE8_clEvEUlbblE_St5arrayIPcLm4EEEEviT0_T1_:
.text._ZN2at6native29vectorized_elementwise_kernelILi2EZZZNS0_28launch_masked_scatter_kernelERKNS_10TensorBaseES4_S4_S4_ENKUlvE_clEvENKUlvE8_clEvEUlbblE_St5arrayIPcLm4EEEEviT0_T1_:
        /* <DEDUP_REMOVED lines=8> */
[----:B------:R-:W-:Y:S02]  /*0080*/  SHF.R.S32.HI R2, RZ, 0x1f, R3 ;  /* 0x0000001fff027819 */ /* 0x000fe40000011403 */
[----:B------:R-:W-:-:S04]  /*0090*/  IADD3 R30, P0, R3, c[0x0][0x188], RZ ;  /* 0x00006200031e7a10 */ /* 0x000fc80007f1e0ff */
[----:B------:R-:W-:Y:S02]  /*00a0*/  IADD3.X R31, R2, c[0x0][0x18c], RZ, P0, !PT ;  /* 0x00006300021f7a10 */ /* 0x000fe400007fe4ff */
[----:B------:R-:W-:Y:S01]  /*00b0*/  IADD3 R28, P0, R3, c[0x0][0x180], RZ ;  /* 0x00006000031c7a10 */ /* 0x000fe20007f1e0ff */
[----:B------:R-:W-:-:S03]  /*00c0*/  IMAD.MOV.U32 R26, RZ, RZ, 0x8 ;  /* 0x00000008ff1a7424 */ /* 0x000fc600078e00ff */
[----:B------:R-:W-:Y:S01]  /*00d0*/  IADD3.X R29, R2, c[0x0][0x184], RZ, P0, !PT ;  /* 0x00006100021d7a10 */ /* 0x000fe200007fe4ff */
[----:B0-----:R-:W-:-:S05]  /*00e0*/  IMAD.WIDE.U32 R30, R0, 0x2, R30 ;  /* 0x00000002001e7825 */ /* 0x001fca00078e001e */
[----:B------:R-:W2:Y:S01]  /*00f0*/  LDG.E.U16 R25, [R30.64] ;  /* 0x000000041e197981 */ /* 0x000ea2000c1e1500 */
[----:B------:R-:W-:-:S03]  /*0100*/  IMAD.WIDE R26, R3, R26, c[0x0][0x190] ;  /* 0x00006400031a7625 */ /* 0x000fc600078e021a */
[----:B------:R-:W3:Y:S01]  /*0110*/  LDG.E.U16 R24, [R30.64+0x100] ;  /* 0x000100041e187981 */ /* 0x000ee2000c1e1500 */
[----:B------:R-:W-:-:S03]  /*0120*/  IMAD.WIDE.U32 R28, R0, 0x2, R28 ;  /* 0x00000002001c7825 */ /* 0x000fc600078e001c */
[----:B------:R-:W4:Y:S01]  /*0130*/  LDG.E.U16 R21, [R30.64+0x200] ;  /* 0x000200041e157981 */ /* 0x000f22000c1e1500 */
[----:B------:R-:W-:-:S03]  /*0140*/  IMAD.WIDE.U32 R26, R0, 0x10, R26 ;  /* 0x00000010001a7825 */ /* 0x000fc600078e001a */
[----:B------:R-:W5:Y:S04]  /*0150*/  LDG.E.U16 R33, [R28.64] ;  /* 0x000000041c217981 */ /* 0x000f68000c1e1500 */
[----:B------:R3:W4:Y:S04]  /*0160*/  LDG.E.128 R12, [R26.64] ;  /* 0x000000041a0c7981 */ /* 0x000728000c1e1d00 */
[----:B------:R-:W4:Y:S04]  /*0170*/  LDG.E.U16 R23, [R28.64+0x100] ;  /* 0x000100041c177981 */ /* 0x000f28000c1e1500 */
[----:B------:R3:W4:Y:S04]  /*0180*/  LDG.E.128 R4, [R26.64+0x800] ;  /* 0x000800041a047981 */ /* 0x000728000c1e1d00 */
[----:B------:R-:W4:Y:S04]  /*0190*/  LDG.E.U16 R2, [R28.64+0x200] ;  /* 0x000200041c027981 */ /* 0x000f28000c1e1500 */
[----:B------:R-:W4:Y:S04]  /*01a0*/  LDG.E.U16 R22, [R30.64+0x300] ;  /* 0x000300041e167981 */ /* 0x000f28000c1e1500 */
[----:B------:R3:W4:Y:S04]  /*01b0*/  LDG.E.128 R8, [R26.64+0x1000] ;  /* 0x001000041a087981 */ /* 0x000728000c1e1d00 */
[----:B------:R-:W4:Y:S04]  /*01c0*/  LDG.E.U16 R20, [R28.64+0x300] ;  /* 0x000300041c147981 */ /* 0x000f28000c1e1500 */
[----:B------:R3:W4:Y:S01]  /*01d0*/  LDG.E.128 R16, [R26.64+0x1800] ;  /* 0x001800041a107981 */ /* 0x000722000c1e1d00 */
[----:B--2---:R-:W-:-:S02]  /*01e0*/  PRMT R32, R25, 0x7770, RZ ;  /* 0x0000777019207816 */ /* 0x004fc400000000ff */
[----:B------:R-:W-:Y:S02]  /*01f0*/  PRMT R25, R25, 0x7771, RZ ;  /* 0x0000777119197816 */ /* 0x000fe400000000ff */
[----:B------:R-:W-:Y:S02]  /*0200*/  ISETP.NE.AND P2, PT, R32, RZ, PT ;  /* 0x000000ff2000720c */ /* 0x000fe40003f45270 */
[----:B------:R-:W-:Y:S02]  /*0210*/  ISETP.NE.AND P1, PT, R25, RZ, PT ;  /* 0x000000ff1900720c */ /* 0x000fe40003f25270 */
[----:B-----5:R-:W-:Y:S02]  /*0220*/  PRMT R25, R33, 0x7770, RZ ;  /* 0x0000777021197816 */ /* 0x020fe400000000ff */
[----:B---3--:R-:W-:Y:S02]  /*0230*/  PRMT R26, R24, 0x7771, RZ ;  /* 0x00007771181a7816 */ /* 0x008fe400000000ff */
[----:B------:R-:W-:-:S05]  /*0240*/  ISETP.NE.AND P4, PT, R25, RZ, PT ;  /* 0x000000ff1900720c */ /* 0x000fca0003f85270 */
[----:B----4-:R-:W-:Y:S02]  /*0250*/  @P2 IADD3 R12, P0, R12, c[0x0][0x168], RZ ;  /* 0x00005a000c0c2a10 */ /* 0x010fe40007f1e0ff */
[----:B------:R-:W-:Y:S02]  /*0260*/  PRMT R25, R24, 0x7770, RZ ;  /* 0x0000777018197816 */ /* 0x000fe400000000ff */
[----:B------:R-:W-:Y:S02]  /*0270*/  @P2 IADD3.X R13, R13, c[0x0][0x16c], RZ, P0, !PT ;  /* 0x00005b000d0d2a10 */ /* 0x000fe400007fe4ff */
[----:B------:R-:W-:Y:S02]  /*0280*/  @P1 IADD3 R24, P5, R14, c[0x0][0x168], RZ ;  /* 0x00005a000e181a10 */ /* 0x000fe40007fbe0ff */
[----:B------:R-:W-:Y:S02]  /*0290*/  ISETP.NE.AND P0, PT, R25, RZ, PT ;  /* 0x000000ff1900720c */ /* 0x000fe40003f05270 */
[----:B------:R-:W-:-:S02]  /*02a0*/  SEL R14, RZ, 0x1, !P4 ;  /* 0x00000001ff0e7807 */ /* 0x000fc40006000000 */
[----:B------:R-:W-:Y:S02]  /*02b0*/  ISETP.NE.AND P4, PT, R26, RZ, PT ;  /* 0x000000ff1a00720c */ /* 0x000fe40003f85270 */
[----:B------:R-:W-:Y:S02]  /*02c0*/  PRMT R32, R33, 0x7771, RZ ;  /* 0x0000777121207816 */ /* 0x000fe400000000ff */
[----:B------:R-:W-:Y:S01]  /*02d0*/  PRMT R27, R21, 0x7770, RZ ;  /* 0x00007770151b7816 */ /* 0x000fe200000000ff */
[----:B------:R0:W2:Y:S01]  /*02e0*/  @P2 LDG.E.U8 R14, [R12.64] ;  /* 0x000000040c0e2981 */ /* 0x0000a2000c1e1100 */
[----:B------:R-:W-:Y:S02]  /*02f0*/  ISETP.NE.AND P3, PT, R32, RZ, PT ;  /* 0x000000ff2000720c */ /* 0x000fe40003f65270 */
[----:B------:R-:W-:Y:S02]  /*0300*/  PRMT R26, R23, 0x7770, RZ ;  /* 0x00007770171a7816 */ /* 0x000fe400000000ff */
[----:B------:R-:W-:-:S02]  /*0310*/  @P1 IADD3.X R25, R15, c[0x0][0x16c], RZ, P5, !PT ;  /* 0x00005b000f191a10 */ /* 0x000fc40002ffe4ff */
[----:B------:R-:W-:Y:S02]  /*0320*/  SEL R15, RZ, 0x1, !P3 ;  /* 0x00000001ff0f7807 */ /* 0x000fe40005800000 */
[----:B------:R-:W-:Y:S02]  /*0330*/  ISETP.NE.AND P3, PT, R27, RZ, PT ;  /* 0x000000ff1b00720c */ /* 0x000fe40003f65270 */
[----:B------:R-:W-:Y:S02]  /*0340*/  ISETP.NE.AND P2, PT, R26, RZ, PT ;  /* 0x000000ff1a00720c */ /* 0x000fe40003f45270 */
[----:B------:R-:W-:Y:S01]  /*0350*/  @P0 IADD3 R26, P5, R4, c[0x0][0x168], RZ ;  /* 0x00005a00041a0a10 */ /* 0x000fe20007fbe0ff */
[----:B------:R-:W2:Y:S01]  /*0360*/  @P1 LDG.E.U8 R15, [R24.64] ;  /* 0x00000004180f1981 */ /* 0x000ea2000c1e1100 */
[----:B------:R-:W-:Y:S02]  /*0370*/  @P4 IADD3 R4, P6, R6, c[0x0][0x168], RZ ;  /* 0x00005a0006044a10 */ /* 0x000fe40007fde0ff */
[----:B------:R-:W-:-:S02]  /*0380*/  PRMT R23, R23, 0x7771, RZ ;  /* 0x0000777117177816 */ /* 0x000fc400000000ff */
[----:B------:R-:W-:Y:S02]  /*0390*/  @P0 IADD3.X R27, R5, c[0x0][0x16c], RZ, P5, !PT ;  /* 0x00005b00051b0a10 */ /* 0x000fe40002ffe4ff */
[----:B------:R-:W-:Y:S02]  /*03a0*/  PRMT R21, R21, 0x7771, RZ ;  /* 0x0000777115157816 */ /* 0x000fe400000000ff */
[----:B------:R-:W-:Y:S02]  /*03b0*/  @P4 IADD3.X R5, R7, c[0x0][0x16c], RZ, P6, !PT ;  /* 0x00005b0007054a10 */ /* 0x000fe400037fe4ff */
[----:B------:R-:W-:Y:S02]  /*03c0*/  PRMT R7, R2, 0x7770, RZ ;  /* 0x0000777002077816 */ /* 0x000fe400000000ff */
[----:B------:R-:W-:Y:S02]  /*03d0*/  SEL R6, RZ, 0x1, !P2 ;  /* 0x00000001ff067807 */ /* 0x000fe40005000000 */
[----:B------:R-:W-:-:S02]  /*03e0*/  ISETP.NE.AND P1, PT, R23, RZ, PT ;  /* 0x000000ff1700720c */ /* 0x000fc40003f25270 */
[----:B------:R-:W-:Y:S02]  /*03f0*/  ISETP.NE.AND P2, PT, R21, RZ, PT ;  /* 0x000000ff1500720c */ /* 0x000fe40003f45270 */
[C---:B0-----:R-:W-:Y:S01]  /*0400*/  PRMT R12, R22.reuse, 0x7770, RZ ;  /* 0x00007770160c7816 */ /* 0x041fe200000000ff */
[----:B------:R-:W3:Y:S01]  /*0410*/  @P0 LDG.E.U8 R6, [R26.64] ;  /* 0x000000041a060981 */ /* 0x000ee2000c1e1100 */
[----:B------:R-:W-:Y:S02]  /*0420*/  ISETP.NE.AND P5, PT, R7, RZ, PT ;  /* 0x000000ff0700720c */ /* 0x000fe40003fa5270 */
[----:B------:R-:W-:Y:S02]  /*0430*/  PRMT R22, R22, 0x7771, RZ ;  /* 0x0000777116167816 */ /* 0x000fe400000000ff */
[----:B------:R-:W-:Y:S02]  /*0440*/  @P3 IADD3 R8, P6, R8, c[0x0][0x168], RZ ;  /* 0x00005a0008083a10 */ /* 0x000fe40007fde0ff */
[----:B------:R-:W-:-:S02]  /*0450*/  SEL R7, RZ, 0x1, !P1 ;  /* 0x00000001ff077807 */ /* 0x000fc40004800000 */
[----:B------:R-:W-:Y:S02]  /*0460*/  ISETP.NE.AND P1, PT, R12, RZ, PT ;  /* 0x000000ff0c00720c */ /* 0x000fe40003f25270 */
[----:B------:R-:W-:Y:S02]  /*0470*/  ISETP.NE.AND P0, PT, R22, RZ, PT ;  /* 0x000000ff1600720c */ /* 0x000fe40003f05270 */
[----:B------:R-:W-:Y:S01]  /*0480*/  SEL R21, RZ, 0x1, !P5 ;  /* 0x00000001ff157807 */ /* 0x000fe20006800000 */
[----:B------:R0:W3:Y:S01]  /*0490*/  @P4 LDG.E.U8 R7, [R4.64] ;  /* 0x0000000404074981 */ /* 0x0000e2000c1e1100 */
[----:B------:R-:W-:Y:S02]  /*04a0*/  @P3 IADD3.X R9, R9, c[0x0][0x16c], RZ, P6, !PT ;  /* 0x00005b0009093a10 */ /* 0x000fe400037fe4ff */
[----:B------:R-:W-:Y:S02]  /*04b0*/  PRMT R2, R2, 0x7771, RZ ;  /* 0x0000777102027816 */ /* 0x000fe400000000ff */
[----:B------:R-:W-:Y:S01]  /*04c0*/  PRMT R12, R20, 0x7770, RZ ;  /* 0x00007770140c7816 */ /* 0x000fe200000000ff */
[----:B------:R-:W4:Y:S01]  /*04d0*/  @P3 LDG.E.U8 R21, [R8.64] ;  /* 0x0000000408153981 */ /* 0x000f22000c1e1100 */
[----:B------:R-:W-:-:S02]  /*04e0*/  @P2 IADD3 R10, P3, R10, c[0x0][0x168], RZ ;  /* 0x00005a000a0a2a10 */ /* 0x000fc40007f7e0ff */
[----:B------:R-:W-:Y:S02]  /*04f0*/  ISETP.NE.AND P5, PT, R2, RZ, PT ;  /* 0x000000ff0200720c */ /* 0x000fe40003fa5270 */
[----:B------:R-:W-:Y:S02]  /*0500*/  PRMT R20, R20, 0x7771, RZ ;  /* 0x0000777114147816 */ /* 0x000fe400000000ff */
[----:B------:R-:W-:Y:S02]  /*0510*/  ISETP.NE.AND P4, PT, R12, RZ, PT ;  /* 0x000000ff0c00720c */ /* 0x000fe40003f85270 */
[----:B------:R-:W-:Y:S02]  /*0520*/  @P2 IADD3.X R11, R11, c[0x0][0x16c], RZ, P3, !PT ;  /* 0x00005b000b0b2a10 */ /* 0x000fe40001ffe4ff */
[----:B------:R-:W-:Y:S02]  /*0530*/  SEL R22, RZ, 0x1, !P5 ;  /* 0x00000001ff167807 */ /* 0x000fe40006800000 */
[----:B------:R-:W-:-:S02]  /*0540*/  @P1 IADD3 R12, P6, R16, c[0x0][0x168], RZ ;  /* 0x00005a00100c1a10 */ /* 0x000fc40007fde0ff */
[----:B------:R-:W-:Y:S02]  /*0550*/  ISETP.NE.AND P3, PT, R20, RZ, PT ;  /* 0x000000ff1400720c */ /* 0x000fe40003f65270 */
[----:B------:R-:W-:Y:S01]  /*0560*/  @P0 IADD3 R16, P5, R18, c[0x0][0x168], RZ ;  /* 0x00005a0012100a10 */ /* 0x000fe20007fbe0ff */
[----:B------:R-:W4:Y:S01]  /*0570*/  @P2 LDG.E.U8 R22, [R10.64] ;  /* 0x000000040a162981 */ /* 0x000f22000c1e1100 */
[----:B------:R-:W-:Y:S02]  /*0580*/  @P1 IADD3.X R13, R17, c[0x0][0x16c], RZ, P6, !PT ;  /* 0x00005b00110d1a10 */ /* 0x000fe400037fe4ff */
[----:B0-----:R-:W-:Y:S02]  /*0590*/  SEL R4, RZ, 0x1, !P4 ;  /* 0x00000001ff047807 */ /* 0x001fe40006000000 */
[----:B------:R-:W-:Y:S02]  /*05a0*/  SEL R5, RZ, 0x1, !P3 ;  /* 0x00000001ff057807 */ /* 0x000fe40005800000 */
[----:B------:R-:W-:-:S02]  /*05b0*/  @P0 IADD3.X R17, R19, c[0x0][0x16c], RZ, P5, !PT ;  /* 0x00005b0013110a10 */ /* 0x000fc40002ffe4ff */
[----:B------:R-:W5:Y:S04]  /*05c0*/  @P1 LDG.E.U8 R4, [R12.64] ;  /* 0x000000040c041981 */ /* 0x000f68000c1e1100 */
[----:B------:R-:W5:Y:S01]  /*05d0*/  @P0 LDG.E.U8 R5, [R16.64] ;  /* 0x0000000410050981 */ /* 0x000f62000c1e1100 */
[----:B------:R-:W-:-:S05]  /*05e0*/  IADD3 R2, P0, R3, c[0x0][0x178], RZ ;  /* 0x00005e0003027a10 */ /* 0x000fca0007f1e0ff */
[----:B------:R-:W-:-:S04]  /*05f0*/  IMAD.X R3, RZ, RZ, c[0x0][0x17c], P0 ;  /* 0x00005f00ff037624 */ /* 0x000fc800000e06ff */
[----:B------:R-:W-:Y:S01]  /*0600*/  IMAD.WIDE R2, R0, 0x2, R2 ;  /* 0x0000000200027825 */ /* 0x000fe200078e0202 */
[----:B--2---:R-:W-:-:S05]  /*0610*/  PRMT R15, R15, 0x7604, R14 ;  /* 0x000076040f0f7816 */ /* 0x004fca000000000e */
[----:B------:R-:W-:Y:S01]  /*0620*/  STG.E.U16 [R2.64], R15 ;  /* 0x0000000f02007986 */ /* 0x000fe2000c101504 */
[----:B---3--:R-:W-:-:S05]  /*0630*/  PRMT R7, R7, 0x7604, R6 ;  /* 0x0000760407077816 */ /* 0x008fca0000000006 */
[----:B------:R-:W-:Y:S01]  /*0640*/  STG.E.U16 [R2.64+0x100], R7 ;  /* 0x0001000702007986 */ /* 0x000fe2000c101504 */
[----:B----4-:R-:W-:-:S05]  /*0650*/  PRMT R21, R22, 0x7604, R21 ;  /* 0x0000760416157816 */ /* 0x010fca0000000015 */
[----:B------:R-:W-:Y:S01]  /*0660*/  STG.E.U16 [R2.64+0x200], R21 ;  /* 0x0002001502007986 */ /* 0x000fe2000c101504 */
[----:B-----5:R-:W-:-:S05]  /*0670*/  PRMT R5, R5, 0x7604, R4 ;  /* 0x0000760405057816 */ /* 0x020fca0000000004 */
[----:B------:R-:W-:Y:S01]  /*0680*/  STG.E.U16 [R2.64+0x300], R5 ;  /* 0x0003000502007986 */ /* 0x000fe2000c101504 */
[----:B------:R-:W-:Y:S05]  /*0690*/  EXIT ;  /* 0x000000000000794d */ /* 0x000fea0003800000 */
.L_x_3304:
[----:B------:R-:W0:Y:S02]  /*06a0*/  S2R R28, SR_TID.X ;  /* 0x00000000001c7919 */ /* 0x000e240000002100 */
[----:B0-----:R-:W-:Y:S01]  /*06b0*/  ISETP.GE.AND P0, PT, R28, R4, PT ;  /* 0x000000041c00720c */ /* 0x001fe20003f06270 */
[----:B------:R-:W-:-:S12]  /*06c0*/  IMAD.MOV.U32 R24, RZ, RZ, R28 ;  /* 0x000000ffff187224 */ /* 0x000fd800078e001c */
[----:B------:R-:W-:-:S05]  /*06d0*/  @!P0 IMAD.IADD R8, R3, 0x1, R24 ;  /* 0x0000000103088824 */ /* 0x000fca00078e0218 */
[----:B------:R-:W-:Y:S02]  /*06e0*/  @!P0 IADD3 R12, P1, R8, c[0x0][0x188], RZ ;  /* 0x00006200080c8a10 */ /* 0x000fe40007f3e0ff */
[----:B------:R-:W-:-:S03]  /*06f0*/  @!P0 IADD3 R24, R24, 0x80, RZ ;  /* 0x0000008018188810 */ /* 0x000fc60007ffe0ff */
[----:B------:R-:W-:Y:S01]  /*0700*/  @!P0 IMAD.X R13, RZ, RZ, c[0x0][0x18c], P1 ;  /* 0x00006300ff0d8624 */ /* 0x000fe200008e06ff */
[----:B------:R-:W-:-:S04]  /*0710*/  ISETP.GE.AND P2, PT, R24, R4, PT ;  /* 0x000000041800720c */ /* 0x000fc80003f46270 */
[----:B------:R0:W2:Y:S01]  /*0720*/  @!P0 LDG.E.U8 R0, [R12.64] ;  /* 0x000000040c008981 */ /* 0x0000a2000c1e1100 */
[----:B------:R-:W-:Y:S01]  /*0730*/  @!P0 IADD3 R10, P1, R8, c[0x0][0x180], RZ ;  /* 0x00006000080a8a10 */ /* 0x000fe20007f3e0ff */
[----:B------:R-:W-:Y:S01]  /*0740*/  @!P0 IMAD.MOV.U32 R9, RZ, RZ, 0x8 ;  /* 0x00000008ff098424 */ /* 0x000fe200078e00ff */
[----:B------:R-:W-:-:S03]  /*0750*/  CS2R R6, SRZ ;  /* 0x0000000000067805 */ /* 0x000fc6000001ff00 */
[----:B------:R-:W-:Y:S02]  /*0760*/  @!P0 IMAD.X R11, RZ, RZ, c[0x0][0x184], P1 ;  /* 0x00006100ff0b8624 */ /* 0x000fe400008e06ff */
[----:B------:R-:W-:-:S03]  /*0770*/  @!P0 IMAD.WIDE.U32 R8, R8, R9, c[0x0][0x190] ;  /* 0x0000640008088625 */ /* 0x000fc600078e0009 */
[----:B------:R1:W3:Y:S01]  /*0780*/  @!P0 LDG.E.U8 R2, [R10.64] ;  /* 0x000000040a028981 */ /* 0x0002e2000c1e1100 */
[----:B------:R-:W-:Y:S01]  /*0790*/  @!P2 IMAD.IADD R5, R3, 0x1, R24 ;  /* 0x000000010305a824 */ /* 0x000fe200078e0218 */
[----:B------:R-:W-:Y:S02]  /*07a0*/  @!P2 IADD3 R24, R24, 0x80, RZ ;  /* 0x000000801818a810 */ /* 0x000fe40007ffe0ff */
[----:B------:R4:W3:Y:S02]  /*07b0*/  @!P0 LDG.E.64 R6, [R8.64] ;  /* 0x0000000408068981 */ /* 0x0008e4000c1e1b00 */
[----:B------:R-:W-:Y:S02]  /*07c0*/  ISETP.GE.AND P6, PT, R24, R4, PT ;  /* 0x000000041800720c */ /* 0x000fe40003fc6270 */
[C---:B------:R-:W-:Y:S02]  /*07d0*/  @!P2 IADD3 R16, P3, R5.reuse, c[0x0][0x188], RZ ;  /* 0x000062000510aa10 */ /* 0x040fe40007f7e0ff */
[----:B0-----:R-:W-:-:S03]  /*07e0*/  @!P2 IADD3 R12, P1, R5, c[0x0][0x180], RZ ;  /* 0x00006000050caa10 */ /* 0x001fc60007f3e0ff */
[----:B------:R-:W-:Y:S02]  /*07f0*/  @!P2 IMAD.X R17, RZ, RZ, c[0x0][0x18c], P3 ;  /* 0x00006300ff11a624 */ /* 0x000fe400018e06ff */
[----:B------:R-:W-:-:S03]  /*0800*/  @!P2 IMAD.X R13, RZ, RZ, c[0x0][0x184], P1 ;  /* 0x00006100ff0da624 */ /* 0x000fc600008e06ff */
[----:B------:R-:W3:Y:S01]  /*0810*/  @!P2 LDG.E.U8 R16, [R16.64] ;  /* 0x000000041010a981 */ /* 0x000ee2000c1e1100 */
[----:B------:R-:W-:-:S03]  /*0820*/  @!P6 IMAD.IADD R15, R3, 0x1, R24 ;  /* 0x00000001030fe824 */ /* 0x000fc600078e0218 */
[----:B------:R-:W3:Y:S02]  /*0830*/  @!P2 LDG.E.U8 R12, [R12.64] ;  /* 0x000000040c0ca981 */ /* 0x000ee4000c1e1100 */
[C---:B-1----:R-:W-:Y:S02]  /*0840*/  @!P6 IADD3 R10, P3, R15.reuse, c[0x0][0x188], RZ ;  /* 0x000062000f0aea10 */ /* 0x042fe40007f7e0ff */
[----:B------:R-:W-:-:S03]  /*0850*/  @!P6 IADD3 R18, P1, R15, c[0x0][0x180], RZ ;  /* 0x000060000f12ea10 */ /* 0x000fc60007f3e0ff */
[----:B------:R-:W-:Y:S02]  /*0860*/  @!P6 IMAD.X R11, RZ, RZ, c[0x0][0x18c], P3 ;  /* 0x00006300ff0be624 */ /* 0x000fe400018e06ff */
[----:B------:R-:W-:-:S04]  /*0870*/  @!P6 IMAD.X R19, RZ, RZ, c[0x0][0x184], P1 ;  /* 0x00006100ff13e624 */ /* 0x000fc800008e06ff */
[----:B------:R0:W3:Y:S04]  /*0880*/  @!P6 LDG.E.U8 R11, [R10.64] ;  /* 0x000000040a0be981 */ /* 0x0000e8000c1e1100 */
[----:B------:R-:W3:Y:S01]  /*0890*/  @!P6 LDG.E.U8 R18, [R18.64] ;  /* 0x000000041212e981 */ /* 0x000ee2000c1e1100 */
[----:B------:R-:W-:-:S04]  /*08a0*/  @!P6 IADD3 R24, R24, 0x80, RZ ;  /* 0x000000801818e810 */ /* 0x000fc80007ffe0ff */
[----:B------:R-:W-:Y:S02]  /*08b0*/  ISETP.GE.AND P5, PT, R24, R4, PT ;  /* 0x000000041800720c */ /* 0x000fe40003fa6270 */
[----:B----4-:R-:W-:-:S11]  /*08c0*/  PRMT R8, RZ, 0x7610, R8 ;  /* 0x00007610ff087816 */ /* 0x010fd60000000008 */
[----:B------:R-:W-:Y:S01]  /*08d0*/  @!P5 IMAD.IADD R14, R3, 0x1, R24 ;  /* 0x00000001030ed824 */ /* 0x000fe200078e0218 */
[----:B------:R-:W-:Y:S02]  /*08e0*/  @!P5 IADD3 R24, R24, 0x80, RZ ;  /* 0x000000801818d810 */ /* 0x000fe40007ffe0ff */
[----:B0-----:R-:W-:Y:S02]  /*08f0*/  PRMT R10, RZ, 0x7610, R10 ;  /* 0x00007610ff0a7816 */ /* 0x001fe4000000000a */
[----:B------:R-:W-:Y:S02]  /*0900*/  PRMT R31, RZ, 0x7610, R31 ;  /* 0x00007610ff1f7816 */ /* 0x000fe4000000001f */
[----:B------:R-:W-:Y:S02]  /*0910*/  P2R R9, PR, RZ, 0x1 ;  /* 0x00000001ff097803 */ /* 0x000fe40000000000 */
[----:B--2---:R-:W-:Y:S02]  /*0920*/  @!P0 ISETP.NE.AND P1, PT, R0, RZ, PT ;  /* 0x000000ff0000820c */ /* 0x004fe40003f25270 */
[----:B------:R-:W-:-:S02]  /*0930*/  PRMT R0, RZ, 0x7610, R0 ;  /* 0x00007610ff007816 */ /* 0x000fc40000000000 */
[----:B------:R-:W-:-:S04]  /*0940*/  @!P0 SEL R0, RZ, 0x1, !P1 ;  /* 0x00000001ff008807 */ /* 0x000fc80004800000 */
[----:B------:R-:W-:-:S04]  /*0950*/  PRMT R0, R0, 0x9910, RZ ;  /* 0x0000991000007816 */ /* 0x000fc800000000ff */
[----:B------:R-:W-:Y:S02]  /*0960*/  ISETP.EQ.OR P1, PT, R0, RZ, P0 ;  /* 0x000000ff0000720c */ /* 0x000fe40000722670 */
[----:B---3--:R-:W-:-:S04]  /*0970*/  @!P0 ISETP.NE.AND P3, PT, R2, RZ, PT ;  /* 0x000000ff0200820c */ /* 0x008fc80003f65270 */
[----:B------:R-:W-:Y:S02]  /*0980*/  @!P0 SEL R0, RZ, 0x1, !P3 ;  /* 0x00000001ff008807 */ /* 0x000fe40005800000 */
[----:B------:R-:W-:Y:S02]  /*0990*/  ISETP.GE.AND P3, PT, R24, R4, PT ;  /* 0x000000041800720c */ /* 0x000fe40003f66270 */
[----:B------:R-:W-:-:S03]  /*09a0*/  @!P0 PRMT R8, R0, 0x7610, R8 ;  /* 0x0000761000088816 */ /* 0x000fc60000000008 */
[----:B------:R-:W-:-:S04]  /*09b0*/  @!P1 IADD3 R6, P4, R6, c[0x0][0x168], RZ ;  /* 0x00005a0006069a10 */ /* 0x000fc80007f9e0ff */
[----:B------:R-:W-:Y:S02]  /*09c0*/  @!P1 IADD3.X R7, R7, c[0x0][0x16c], RZ, P4, !PT ;  /* 0x00005b0007079a10 */ /* 0x000fe400027fe4ff */
[----:B------:R-:W-:Y:S01]  /*09d0*/  @!P2 ISETP.NE.AND P4, PT, R16, RZ, PT ;  /* 0x000000ff1000a20c */ /* 0x000fe20003f85270 */
[----:B------:R-:W-:Y:S02]  /*09e0*/  @!P2 IMAD.MOV.U32 R16, RZ, RZ, 0x8 ;  /* 0x00000008ff10a424 */ /* 0x000fe400078e00ff */
[----:B------:R0:W2:Y:S01]  /*09f0*/  @!P1 LDG.E.U8 R8, [R6.64] ;  /* 0x0000000406089981 */ /* 0x0000a2000c1e1100 */
[----:B------:R-:W-:Y:S01]  /*0a00*/  @!P2 ISETP.NE.AND P1, PT, R12, RZ, PT ;  /* 0x000000ff0c00a20c */ /* 0x000fe20003f25270 */
[----:B------:R-:W-:Y:S01]  /*0a10*/  @!P3 IMAD.IADD R0, R3, 0x1, R24 ;  /* 0x000000010300b824 */ /* 0x000fe200078e0218 */
[----:B------:R-:W-:Y:S01]  /*0a20*/  @!P3 IADD3 R24, R24, 0x80, RZ ;  /* 0x000000801818b810 */ /* 0x000fe20007ffe0ff */
[----:B------:R-:W-:Y:S01]  /*0a30*/  @!P2 IMAD.WIDE.U32 R16, R5, R16, c[0x0][0x190] ;  /* 0x000064000510a625 */ /* 0x000fe200078e0010 */
[----:B------:R-:W-:Y:S01]  /*0a40*/  @!P2 SEL R5, RZ, 0x1, !P1 ;  /* 0x00000001ff05a807 */ /* 0x000fe20004800000 */
[----:B------:R-:W-:Y:S01]  /*0a50*/  CS2R R12, SRZ ;  /* 0x00000000000c7805 */ /* 0x000fe2000001ff00 */
[----:B------:R-:W-:-:S02]  /*0a60*/  ISETP.GE.AND P1, PT, R24, R4, PT ;  /* 0x000000041800720c */ /* 0x000fc40003f26270 */
[----:B------:R-:W-:Y:S02]  /*0a70*/  PRMT R2, RZ, 0x7610, R2 ;  /* 0x00007610ff027816 */ /* 0x000fe40000000002 */
[----:B------:R-:W-:Y:S01]  /*0a80*/  @!P2 SEL R10, RZ, 0x1, !P4 ;  /* 0x00000001ff0aa807 */ /* 0x000fe20006000000 */
[----:B------:R1:W3:Y:S01]  /*0a90*/  @!P2 LDG.E.64 R12, [R16.64] ;  /* 0x00000004100ca981 */ /* 0x0002e2000c1e1b00 */
[----:B------:R-:W-:Y:S02]  /*0aa0*/  @!P2 PRMT R2, R5, 0x7610, R2 ;  /* 0x000076100502a816 */ /* 0x000fe40000000002 */
[----:B------:R-:W-:Y:S02]  /*0ab0*/  @!P6 ISETP.NE.AND P2, PT, R11, RZ, PT ;  /* 0x000000ff0b00e20c */ /* 0x000fe40003f45270 */
[----:B------:R-:W-:Y:S02]  /*0ac0*/  @!P6 ISETP.NE.AND P4, PT, R18, RZ, PT ;  /* 0x000000ff1200e20c */ /* 0x000fe40003f85270 */
[----:B------:R-:W-:-:S02]  /*0ad0*/  @!P6 SEL R31, RZ, 0x1, !P2 ;  /* 0x00000001ff1fe807 */ /* 0x000fc40005000000 */
[----:B------:R-:W-:Y:S01]  /*0ae0*/  @!P6 SEL R25, RZ, 0x1, !P4 ;  /* 0x00000001ff19e807 */ /* 0x000fe20006000000 */
[----:B------:R-:W-:Y:S01]  /*0af0*/  @!P1 IMAD.IADD R11, R3, 0x1, R24 ;  /* 0x00000001030b9824 */ /* 0x000fe200078e0218 */
[C---:B------:R-:W-:Y:S02]  /*0b00*/  @!P5 IADD3 R20, P4, R14.reuse, c[0x0][0x180], RZ ;  /* 0x000060000e14da10 */ /* 0x040fe40007f9e0ff */
[----:B------:R-:W-:Y:S02]  /*0b10*/  @!P5 IADD3 R36, P2, R14, c[0x0][0x188], RZ ;  /* 0x000062000e24da10 */ /* 0x000fe40007f5e0ff */
[----:B------:R-:W-:Y:S01]  /*0b20*/  @!P1 IADD3 R24, R24, 0x80, RZ ;  /* 0x0000008018189810 */ /* 0x000fe20007ffe0ff */
[----:B------:R-:W-:Y:S02]  /*0b30*/  @!P5 IMAD.X R21, RZ, RZ, c[0x0][0x184], P4 ;  /* 0x00006100ff15d624 */ /* 0x000fe400020e06ff */
[----:B------:R-:W-:Y:S01]  /*0b40*/  @!P5 IMAD.X R37, RZ, RZ, c[0x0][0x18c], P2 ;  /* 0x00006300ff25d624 */ /* 0x000fe200010e06ff */
[----:B------:R-:W-:-:S02]  /*0b50*/  ISETP.GE.AND P4, PT, R24, R4, PT ;  /* 0x000000041800720c */ /* 0x000fc40003f86270 */
[C---:B------:R-:W-:Y:S02]  /*0b60*/  @!P3 IADD3 R22, P2, R0.reuse, c[0x0][0x180], RZ ;  /* 0x000060000016ba10 */ /* 0x040fe40007f5e0ff */
[----:B------:R4:W2:Y:S03]  /*0b70*/  @!P5 LDG.E.U8 R5, [R36.64] ;  /* 0x000000042405d981 */ /* 0x0008a6000c1e1100 */
[----:B------:R-:W-:Y:S01]  /*0b80*/  @!P3 IMAD.X R23, RZ, RZ, c[0x0][0x184], P2 ;  /* 0x00006100ff17b624 */ /* 0x000fe200010e06ff */
[----:B-1----:R-:W-:-:S04]  /*0b90*/  @!P3 IADD3 R16, P2, R0, c[0x0][0x188], RZ ;  /* 0x000062000010ba10 */ /* 0x002fc80007f5e0ff */
[----:B------:R1:W2:Y:S01]  /*0ba0*/  @!P3 LDG.E.U8 R26, [R22.64] ;  /* 0x00000004161ab981 */ /* 0x0002a2000c1e1100 */
[----:B------:R-:W-:Y:S01]  /*0bb0*/  @!P3 IMAD.X R17, RZ, RZ, c[0x0][0x18c], P2 ;  /* 0x00006300ff11b624 */ /* 0x000fe200010e06ff */
[----:B------:R-:W-:Y:S01]  /*0bc0*/  @!P1 IADD3 R18, P2, R11, c[0x0][0x180], RZ ;  /* 0x000060000b129a10 */ /* 0x000fe20007f5e0ff */
[----:B------:R-:W-:Y:S01]  /*0bd0*/  @!P4 IMAD.IADD R34, R3, 0x1, R24 ;  /* 0x000000010322c824 */ /* 0x000fe200078e0218 */
[----:B------:R-:W-:-:S03]  /*0be0*/  @!P4 IADD3 R24, R24, 0x80, RZ ;  /* 0x000000801818c810 */ /* 0x000fc60007ffe0ff */
[----:B------:R-:W-:Y:S01]  /*0bf0*/  @!P1 IMAD.X R19, RZ, RZ, c[0x0][0x184], P2 ;  /* 0x00006100ff139624 */ /* 0x000fe200010e06ff */
[----:B0-----:R-:W-:-:S04]  /*0c00*/  @!P4 IADD3 R6, P2, R34, c[0x0][0x180], RZ ;  /* 0x000060002206ca10 */ /* 0x001fc80007f5e0ff */
[----:B------:R0:W2:Y:S01]  /*0c10*/  @!P1 LDG.E.U8 R30, [R18.64] ;  /* 0x00000004121e9981 */ /* 0x0000a2000c1e1100 */
[----:B------:R-:W-:Y:S01]  /*0c20*/  @!P4 IMAD.X R7, RZ, RZ, c[0x0][0x184], P2 ;  /* 0x00006100ff07c624 */ /* 0x000fe200010e06ff */
[----:B------:R-:W-:-:S13]  /*0c30*/  ISETP.GE.AND P2, PT, R24, R4, PT ;  /* 0x000000041800720c */ /* 0x000fda0003f46270 */
[----:B------:R-:W-:Y:S02]  /*0c40*/  @!P2 IMAD.IADD R27, R3, 0x1, R24 ;  /* 0x00000001031ba824 */ /* 0x000fe400078e0218 */
[----:B------:R0:W2:Y:S03]  /*0c50*/  @!P5 LDG.E.U8 R24, [R20.64] ;  /* 0x000000041418d981 */ /* 0x0000a6000c1e1100 */
[----:B------:R-:W-:-:S05]  /*0c60*/  @!P2 IADD3 R32, P0, R27, c[0x0][0x180], RZ ;  /* 0x000060001b20aa10 */ /* 0x000fca0007f1e0ff */
[----:B------:R-:W-:Y:S01]  /*0c70*/  @!P2 IMAD.X R33, RZ, RZ, c[0x0][0x184], P0 ;  /* 0x00006100ff21a624 */ /* 0x000fe200000e06ff */
[----:B------:R-:W-:Y:S02]  /*0c80*/  ISETP.NE.AND P0, PT, R9, RZ, PT ;  /* 0x000000ff0900720c */ /* 0x000fe40003f05270 */
[----:B------:R1:W3:Y:S01]  /*0c90*/  @!P4 LDG.E.U8 R9, [R6.64] ;  /* 0x000000040609c981 */ /* 0x0002e2000c1e1100 */
[----:B------:R-:W-:Y:S01]  /*0ca0*/  @!P6 IMAD.MOV.U32 R29, RZ, RZ, 0x8 ;  /* 0x00000008ff1de424 */ /* 0x000fe200078e00ff */
[----:B0-----:R-:W-:Y:S01]  /*0cb0*/  CS2R R20, SRZ ;  /* 0x0000000000147805 */ /* 0x001fe2000001ff00 */
[----:B------:R-:W-:Y:S01]  /*0cc0*/  @!P3 IMAD.MOV.U32 R35, RZ, RZ, 0x8 ;  /* 0x00000008ff23b424 */ /* 0x000fe200078e00ff */
[----:B------:R0:W3:Y:S01]  /*0cd0*/  @!P2 LDG.E.U8 R32, [R32.64] ;  /* 0x000000042020a981 */ /* 0x0000e2000c1e1100 */
[----:B----4-:R-:W-:Y:S01]  /*0ce0*/  @!P6 IMAD.WIDE.U32 R36, R15, R29, c[0x0][0x190] ;  /* 0x000064000f24e625 */ /* 0x010fe200078e001d */
[----:B------:R-:W-:Y:S01]  /*0cf0*/  CS2R R18, SRZ ;  /* 0x0000000000127805 */ /* 0x000fe2000001ff00 */
[----:B-1----:R-:W-:Y:S01]  /*0d00*/  CS2R R22, SRZ ;  /* 0x0000000000167805 */ /* 0x002fe2000001ff00 */
[----:B------:R1:W4:Y:S01]  /*0d10*/  @!P3 LDG.E.U8 R29, [R16.64] ;  /* 0x00000004101db981 */ /* 0x000322000c1e1100 */
[----:B------:R-:W-:Y:S01]  /*0d20*/  @!P3 IMAD.WIDE.U32 R6, R0, R35, c[0x0][0x190] ;  /* 0x000064000006b625 */ /* 0x000fe200078e0023 */
[----:B------:R-:W-:-:S02]  /*0d30*/  PRMT R0, RZ, 0x7610, R0 ;  /* 0x00007610ff007816 */ /* 0x000fc40000000000 */
[----:B------:R1:W3:Y:S01]  /*0d40*/  @!P6 LDG.E.64 R20, [R36.64] ;  /* 0x000000042414e981 */ /* 0x0002e2000c1e1b00 */
[----:B0-----:R-:W-:Y:S01]  /*0d50*/  @!P1 IMAD.MOV.U32 R33, RZ, RZ, 0x8 ;  /* 0x00000008ff219424 */ /* 0x001fe200078e00ff */
[----:B------:R-:W-:Y:S02]  /*0d60*/  @!P6 PRMT R0, R25, 0x7610, R0 ;  /* 0x000076101900e816 */ /* 0x000fe40000000000 */
[----:B------:R0:W3:Y:S01]  /*0d70*/  @!P3 LDG.E.64 R18, [R6.64] ;  /* 0x000000040612b981 */ /* 0x0000e2000c1e1b00 */
[----:B-1----:R-:W-:-:S04]  /*0d80*/  @!P1 IMAD.WIDE.U32 R36, R11, R33, c[0x0][0x190] ;  /* 0x000064000b249625 */ /* 0x002fc800078e0021 */
[----:B------:R-:W-:Y:S02]  /*0d90*/  @!P4 IMAD.MOV.U32 R33, RZ, RZ, 0x8 ;  /* 0x00000008ff21c424 */ /* 0x000fe400078e00ff */
[----:B------:R-:W-:-:S04]  /*0da0*/  @!P5 IMAD.MOV.U32 R15, RZ, RZ, 0x8 ;  /* 0x00000008ff0fd424 */ /* 0x000fc800078e00ff */
[----:B------:R-:W-:-:S05]  /*0db0*/  @!P5 IMAD.WIDE.U32 R14, R14, R15, c[0x0][0x190] ;  /* 0x000064000e0ed625 */ /* 0x000fca00078e000f */
[----:B------:R1:W4:Y:S01]  /*0dc0*/  @!P5 LDG.E.64 R22, [R14.64] ;  /* 0x000000040e16d981 */ /* 0x000322000c1e1b00 */
[----:B------:R-:W-:Y:S01]  /*0dd0*/  PRMT R10, R10, 0x9910, RZ ;  /* 0x000099100a0a7816 */ /* 0x000fe200000000ff */
[----:B-1----:R-:W-:Y:S01]  /*0de0*/  CS2R R14, SRZ ;  /* 0x00000000000e7805 */ /* 0x002fe2000001ff00 */
[----:B------:R-:W-:-:S06]  /*0df0*/  CS2R R16, SRZ ;  /* 0x0000000000107805 */ /* 0x000fcc000001ff00 */
[----:B------:R-:W4:Y:S01]  /*0e00*/  @!P1 LDG.E.64 R16, [R36.64] ;  /* 0x0000000424109981 */ /* 0x000f22000c1e1b00 */
[----:B--2---:R-:W-:Y:S01]  /*0e10*/  @!P5 ISETP.NE.AND P6, PT, R24, RZ, PT ;  /* 0x000000ff1800d20c */ /* 0x004fe20003fc5270 */
[----:B------:R-:W-:-:S03]  /*0e20*/  @!P4 IMAD.WIDE.U32 R24, R34, R33, c[0x0][0x190] ;  /* 0x000064002218c625 */ /* 0x000fc600078e0021 */
[----:B------:R-:W-:Y:S02]  /*0e30*/  @!P5 SEL R33, RZ, 0x1, !P6 ;  /* 0x00000001ff21d807 */ /* 0x000fe40007000000 */
[----:B0-----:R-:W-:Y:S01]  /*0e40*/  @!P1 IADD3 R6, P6, R11, c[0x0][0x188], RZ ;  /* 0x000062000b069a10 */ /* 0x001fe20007fde0ff */
[----:B------:R0:W2:Y:S04]  /*0e50*/  @!P4 LDG.E.64 R14, [R24.64] ;  /* 0x00000004180ec981 */ /* 0x0000a8000c1e1b00 */
[----:B------:R-:W-:Y:S01]  /*0e60*/  @!P1 IMAD.X R7, RZ, RZ, c[0x0][0x18c], P6 ;  /* 0x00006300ff079624 */ /* 0x000fe200030e06ff */
[----:B------:R-:W-:Y:S02]  /*0e70*/  @!P5 ISETP.NE.AND P6, PT, R5, RZ, PT ;  /* 0x000000ff0500d20c */ /* 0x000fe40003fc5270 */
[----:B------:R-:W-:-:S02]  /*0e80*/  PRMT R11, RZ, 0x7610, R11 ;  /* 0x00007610ff0b7816 */ /* 0x000fc4000000000b */
[----:B------:R-:W-:Y:S01]  /*0e90*/  PRMT R5, RZ, 0x7610, R5 ;  /* 0x00007610ff057816 */ /* 0x000fe20000000005 */
[----:B------:R1:W2:Y:S01]  /*0ea0*/  @!P1 LDG.E.U8 R6, [R6.64] ;  /* 0x0000000406069981 */ /* 0x0002a2000c1e1100 */
[----:B------:R-:W-:Y:S02]  /*0eb0*/  @!P5 SEL R11, RZ, 0x1, !P6 ;  /* 0x00000001ff0bd807 */ /* 0x000fe40007000000 */
[----:B------:R-:W-:Y:S02]  /*0ec0*/  @!P3 ISETP.NE.AND P6, PT, R26, RZ, PT ;  /* 0x000000ff1a00b20c */ /* 0x000fe40003fc5270 */
[----:B------:R-:W-:Y:S02]  /*0ed0*/  @!P5 PRMT R5, R33, 0x7610, R5 ;  /* 0x000076102105d816 */ /* 0x000fe40000000005 */
[----:B------:R-:W-:Y:S02]  /*0ee0*/  @!P1 ISETP.NE.AND P5, PT, R30, RZ, PT ;  /* 0x000000ff1e00920c */ /* 0x000fe40003fa5270 */
[----:B------:R-:W-:-:S02]  /*0ef0*/  @!P3 SEL R30, RZ, 0x1, !P6 ;  /* 0x00000001ff1eb807 */ /* 0x000fc40007000000 */
[----:B------:R-:W-:-:S05]  /*0f00*/  @!P4 IADD3 R34, P6, R34, c[0x0][0x188], RZ ;  /* 0x000062002222ca10 */ /* 0x000fca0007fde0ff */
[----:B------:R-:W-:Y:S01]  /*0f10*/  @!P4 IMAD.X R35, RZ, RZ, c[0x0][0x18c], P6 ;  /* 0x00006300ff23c624 */ /* 0x000fe200030e06ff */
[----:B---3--:R-:W-:Y:S02]  /*0f20*/  @!P4 ISETP.NE.AND P6, PT, R9, RZ, PT ;  /* 0x000000ff0900c20c */ /* 0x008fe40003fc5270 */
[----:B------:R-:W-:Y:S02]  /*0f30*/  @!P1 SEL R26, RZ, 0x1, !P5 ;  /* 0x00000001ff1a9807 */ /* 0x000fe40006800000 */
[----:B-1----:R-:W-:Y:S02]  /*0f40*/  @!P4 SEL R7, RZ, 0x1, !P6 ;  /* 0x00000001ff07c807 */ /* 0x002fe40007000000 */
[----:B0-----:R-:W-:Y:S02]  /*0f50*/  @!P2 IADD3 R24, P6, R27, c[0x0][0x188], RZ ;  /* 0x000062001b18aa10 */ /* 0x001fe40007fde0ff */
[----:B------:R-:W-:Y:S02]  /*0f60*/  ISETP.NE.AND P5, PT, R10, RZ, PT ;  /* 0x000000ff0a00720c */ /* 0x000fe40003fa5270 */
[----:B------:R0:W3:Y:S01]  /*0f70*/  @!P4 LDG.E.U8 R10, [R34.64] ;  /* 0x00000004220ac981 */ /* 0x0000e2000c1e1100 */
[----:B------:R-:W-:Y:S01]  /*0f80*/  @!P2 IMAD.X R25, RZ, RZ, c[0x0][0x18c], P6 ;  /* 0x00006300ff19a624 */ /* 0x000fe200030e06ff */
[----:B------:R-:W-:-:S04]  /*0f90*/  PRMT R33, R31, 0x9910, RZ ;  /* 0x000099101f217816 */ /* 0x000fc800000000ff */
[----:B------:R1:W3:Y:S01]  /*0fa0*/  @!P2 LDG.E.U8 R31, [R24.64] ;  /* 0x00000004181fa981 */ /* 0x0002e2000c1e1100 */
[----:B0-----:R-:W-:-:S04]  /*0fb0*/  @!P2 IMAD.MOV.U32 R34, RZ, RZ, 0x8 ;  /* 0x00000008ff22a424 */ /* 0x001fc800078e00ff */
[----:B------:R-:W-:Y:S01]  /*0fc0*/  @!P2 IMAD.WIDE.U32 R34, R27, R34, c[0x0][0x190] ;  /* 0x000064001b22a625 */ /* 0x000fe200078e0022 */
[----:B-1----:R-:W-:-:S06]  /*0fd0*/  CS2R R24, SRZ ;  /* 0x0000000000187805 */ /* 0x002fcc000001ff00 */
[----:B------:R-:W3:Y:S01]  /*0fe0*/  @!P2 LDG.E.64 R24, [R34.64] ;  /* 0x000000042218a981 */ /* 0x000ee2000c1e1b00 */
[----:B------:R-:W-:-:S04]  /*0ff0*/  IADD3 R9, R28, 0x80, RZ ;  /* 0x000000801c097810 */ /* 0x000fc80007ffe0ff */
[----:B------:R-:W-:Y:S02]  /*1000*/  ISETP.GE.OR P5, PT, R9, R4, !P5 ;  /* 0x000000040900720c */ /* 0x000fe40006fa6670 */
[----:B------:R-:W-:-:S04]  /*1010*/  @!P2 ISETP.NE.AND P6, PT, R32, RZ, PT ;  /* 0x000000ff2000a20c */ /* 0x000fc80003fc5270 */
[----:B------:R-:W-:-:S07]  /*1020*/  @!P2 SEL R32, RZ, 0x1, !P6 ;  /* 0x00000001ff20a807 */ /* 0x000fce0007000000 */
[----:B------:R-:W-:-:S04]  /*1030*/  @!P5 IADD3 R12, P6, R12, c[0x0][0x168], RZ ;  /* 0x00005a000c0cda10 */ /* 0x000fc80007fde0ff */
[----:B------:R-:W-:Y:S02]  /*1040*/  @!P5 IADD3.X R13, R13, c[0x0][0x16c], RZ, P6, !PT ;  /* 0x00005b000d0dda10 */ /* 0x000fe400037fe4ff */
[----:B------:R-:W-:Y:S02]  /*1050*/  ISETP.NE.AND P6, PT, R33, RZ, PT ;  /* 0x000000ff2100720c */ /* 0x000fe40003fc5270 */
[----:B------:R-:W-:Y:S01]  /*1060*/  IADD3 R33, R28, 0x100, RZ ;  /* 0x000001001c217810 */ /* 0x000fe20007ffe0ff */
[----:B------:R0:W5:Y:S03]  /*1070*/  @!P5 LDG.E.U8 R2, [R12.64] ;  /* 0x000000040c02d981 */ /* 0x000166000c1e1100 */
[----:B------:R-:W-:Y:S02]  /*1080*/  ISETP.GE.OR P6, PT, R33, R4, !P6 ;  /* 0x000000042100720c */ /* 0x000fe400077c6670 */
[----:B------:R-:W-:-:S02]  /*1090*/  PRMT R33, RZ, 0x7610, R33 ;  /* 0x00007610ff217816 */ /* 0x000fc40000000021 */
[----:B------:R-:W-:-:S09]  /*10a0*/  PRMT R11, R11, 0x9910, RZ ;  /* 0x000099100b0b7816 */ /* 0x000fd200000000ff */
[----:B------:R-:W-:-:S04]  /*10b0*/  @!P6 IADD3 R20, P5, R20, c[0x0][0x168], RZ ;  /* 0x00005a001414ea10 */ /* 0x000fc80007fbe0ff */
[----:B------:R-:W-:Y:S02]  /*10c0*/  @!P6 IADD3.X R21, R21, c[0x0][0x16c], RZ, P5, !PT ;  /* 0x00005b001515ea10 */ /* 0x000fe40002ffe4ff */
[----:B----4-:R-:W-:-:S03]  /*10d0*/  @!P3 ISETP.NE.AND P5, PT, R29, RZ, PT ;  /* 0x000000ff1d00b20c */ /* 0x010fc60003fa5270 */
[----:B------:R1:W5:Y:S01]  /*10e0*/  @!P6 LDG.E.U8 R0, [R20.64] ;  /* 0x000000041400e981 */ /* 0x000362000c1e1100 */
[----:B------:R-:W-:Y:S02]  /*10f0*/  @!P3 PRMT R33, R30, 0x7610, R33 ;  /* 0x000076101e21b816 */ /* 0x000fe40000000021 */
[----:B0-----:R-:W-:Y:S02]  /*1100*/  PRMT R12, RZ, 0x7610, R12 ;  /* 0x00007610ff0c7816 */ /* 0x001fe4000000000c */
[----:B------:R-:W-:Y:S02]  /*1110*/  PRMT R27, RZ, 0x7610, R27 ;  /* 0x00007610ff1b7816 */ /* 0x000fe4000000001b */
[----:B------:R-:W-:Y:S02]  /*1120*/  @!P4 PRMT R12, R7, 0x7610, R12 ;  /* 0x00007610070cc816 */ /* 0x000fe4000000000c */
[----:B------:R-:W-:Y:S02]  /*1130*/  PRMT R7, RZ, 0x7610, R7 ;  /* 0x00007610ff077816 */ /* 0x000fe40000000007 */
[----:B------:R-:W-:-:S02]  /*1140*/  @!P1 PRMT R27, R26, 0x7610, R27 ;  /* 0x000076101a1b9816 */ /* 0x000fc4000000001b */
[----:B------:R-:W-:-:S04]  /*1150*/  PRMT R13, RZ, 0x7610, R13 ;  /* 0x00007610ff0d7816 */ /* 0x000fc8000000000d */
[----:B------:R-:W-:Y:S01]  /*1160*/  @!P2 PRMT R13, R32, 0x7610, R13 ;  /* 0x00007610200da816 */ /* 0x000fe2000000000d */
[----:B------:R-:W-:Y:S01]  /*1170*/  BSSY B0, `(.L_x_3305) ;  /* 0x0000061000007945 */ /* 0x000fe20003800000 */
[----:B------:R-:W-:Y:S01]  /*1180*/  BSSY B1, `(.L_x_3306) ;  /* 0x0000059000017945 */ /* 0x000fe20003800000 */
[----:B--2---:R-:W-:Y:S02]  /*1190*/  @!P1 ISETP.NE.AND P6, PT, R6, RZ, PT ;  /* 0x000000ff0600920c */ /* 0x004fe40003fc5270 */
[----:B------:R-:W-:Y:S02]  /*11a0*/  PRMT R6, RZ, 0x7610, R6 ;  /* 0x00007610ff067816 */ /* 0x000fe40000000006 */
[----:B------:R-:W-:Y:S02]  /*11b0*/  @!P3 SEL R6, RZ, 0x1, !P5 ;  /* 0x00000001ff06b807 */ /* 0x000fe40006800000 */
[----:B------:R-:W-:Y:S02]  /*11c0*/  ISETP.NE.AND P3, PT, R11, RZ, PT ;  /* 0x000000ff0b00720c */ /* 0x000fe40003f65270 */
[----:B------:R-:W-:-:S02]  /*11d0*/  IADD3 R11, R28, 0x180, RZ ;  /* 0x000001801c0b7810 */ /* 0x000fc40007ffe0ff */
[----:B------:R-:W-:Y:S02]  /*11e0*/  @!P1 SEL R7, RZ, 0x1, !P6 ;  /* 0x00000001ff079807 */ /* 0x000fe40007000000 */
[----:B------:R-:W-:Y:S02]  /*11f0*/  ISETP.GE.OR P3, PT, R11, R4, !P3 ;  /* 0x000000040b00720c */ /* 0x000fe40005f66670 */
[----:B------:R-:W-:Y:S02]  /*1200*/  PRMT R11, R6, 0x9910, RZ ;  /* 0x00009910060b7816 */ /* 0x000fe400000000ff */
[----:B-1----:R-:W-:-:S03]  /*1210*/  PRMT R20, R7, 0x9910, RZ ;  /* 0x0000991007147816 */ /* 0x002fc600000000ff */
[----:B------:R-:W-:Y:S01]  /*1220*/  IMAD.MOV.U32 R7, RZ, RZ, R11 ;  /* 0x000000ffff077224 */ /* 0x000fe200078e000b */
[----:B---3--:R-:W-:Y:S02]  /*1230*/  @!P4 ISETP.NE.AND P5, PT, R10, RZ, PT ;  /* 0x000000ff0a00c20c */ /* 0x008fe40003fa5270 */
[----:B------:R-:W-:Y:S02]  /*1240*/  PRMT R10, RZ, 0x7610, R10 ;  /* 0x00007610ff0a7816 */ /* 0x000fe4000000000a */
[----:B------:R-:W-:Y:S02]  /*1250*/  @!P4 SEL R10, RZ, 0x1, !P5 ;  /* 0x00000001ff0ac807 */ /* 0x000fe40006800000 */
[----:B------:R-:W-:Y:S02]  /*1260*/  @!P2 ISETP.NE.AND P1, PT, R31, RZ, PT ;  /* 0x000000ff1f00a20c */ /* 0x000fe40003f25270 */
[----:B------:R-:W-:Y:S02]  /*1270*/  PRMT R21, R10, 0x9910, RZ ;  /* 0x000099100a157816 */ /* 0x000fe400000000ff */
[----:B------:R-:W-:-:S02]  /*1280*/  PRMT R6, RZ, 0x7610, R6 ;  /* 0x00007610ff067816 */ /* 0x000fc40000000006 */
[----:B------:R-:W-:Y:S01]  /*1290*/  @!P2 SEL R6, RZ, 0x1, !P1 ;  /* 0x00000001ff06a807 */ /* 0x000fe20004800000 */
[----:B------:R-:W-:Y:S01]  /*12a0*/  IMAD.MOV.U32 R11, RZ, RZ, R21 ;  /* 0x000000ffff0b7224 */ /* 0x000fe200078e0015 */
[----:B------:R-:W-:Y:S01]  /*12b0*/  ISETP.NE.AND P1, PT, R7, RZ, PT ;  /* 0x000000ff0700720c */ /* 0x000fe20003f25270 */
[----:B------:R-:W-:Y:S01]  /*12c0*/  IMAD.MOV.U32 R10, RZ, RZ, R20 ;  /* 0x000000ffff0a7224 */ /* 0x000fe200078e0014 */
[----:B------:R-:W-:Y:S02]  /*12d0*/  IADD3 R7, R28, 0x200, RZ ;  /* 0x000002001c077810 */ /* 0x000fe40007ffe0ff */
[----:B------:R-:W-:Y:S02]  /*12e0*/  ISETP.NE.AND P4, PT, R11, RZ, PT ;  /* 0x000000ff0b00720c */ /* 0x000fe40003f85270 */
[----:B------:R-:W-:Y:S02]  /*12f0*/  ISETP.GE.OR P1, PT, R7, R4, !P1 ;  /* 0x000000040700720c */ /* 0x000fe40004f26670 */
[----:B------:R-:W-:-:S02]  /*1300*/  ISETP.NE.AND P2, PT, R10, RZ, PT ;  /* 0x000000ff0a00720c */ /* 0x000fc40003f45270 */
[----:B------:R-:W-:Y:S02]  /*1310*/  IADD3 R11, R28, 0x280, RZ ;  /* 0x000002801c0b7810 */ /* 0x000fe40007ffe0ff */
[----:B------:R-:W-:Y:S02]  /*1320*/  PRMT R6, R6, 0x9910, RZ ;  /* 0x0000991006067816 */ /* 0x000fe400000000ff */
[----:B------:R-:W-:Y:S02]  /*1330*/  ISETP.GE.OR P2, PT, R11, R4, !P2 ;  /* 0x000000040b00720c */ /* 0x000fe40005746670 */
[----:B------:R-:W-:Y:S02]  /*1340*/  IADD3 R21, R28, 0x300, RZ ;  /* 0x000003001c157810 */ /* 0x000fe40007ffe0ff */
[----:B------:R-:W-:Y:S02]  /*1350*/  ISETP.NE.AND P5, PT, R6, RZ, PT ;  /* 0x000000ff0600720c */ /* 0x000fe40003fa5270 */
[----:B------:R-:W-:-:S02]  /*1360*/  IADD3 R7, R28, 0x380, RZ ;  /* 0x000003801c077810 */ /* 0x000fc40007ffe0ff */
[----:B------:R-:W-:Y:S02]  /*1370*/  @!P3 IADD3 R6, P6, R22, c[0x0][0x168], RZ ;  /* 0x00005a001606ba10 */ /* 0x000fe40007fde0ff */
[-C--:B------:R-:W-:Y:S02]  /*1380*/  ISETP.GE.OR P4, PT, R21, R4.reuse, !P4 ;  /* 0x000000041500720c */ /* 0x080fe40006786670 */
[----:B------:R-:W-:Y:S02]  /*1390*/  ISETP.GE.OR P5, PT, R7, R4, !P5 ;  /* 0x000000040700720c */ /* 0x000fe40006fa6670 */
[----:B------:R-:W-:Y:S02]  /*13a0*/  @!P3 IADD3.X R7, R23, c[0x0][0x16c], RZ, P6, !PT ;  /* 0x00005b001707ba10 */ /* 0x000fe400037fe4ff */
[----:B------:R-:W-:-:S03]  /*13b0*/  @!P1 IADD3 R10, P6, R18, c[0x0][0x168], RZ ;  /* 0x00005a00120a9a10 */ /* 0x000fc60007fde0ff */
[----:B------:R0:W5:Y:S01]  /*13c0*/  @!P3 LDG.E.U8 R5, [R6.64] ;  /* 0x000000040605b981 */ /* 0x000162000c1e1100 */
[----:B------:R-:W-:Y:S02]  /*13d0*/  @!P1 IADD3.X R11, R19, c[0x0][0x16c], RZ, P6, !PT ;  /* 0x00005b00130b9a10 */ /* 0x000fe400037fe4ff */
[----:B------:R-:W-:Y:S02]  /*13e0*/  @!P2 IADD3 R16, P3, R16, c[0x0][0x168], RZ ;  /* 0x00005a001010aa10 */ /* 0x000fe40007f7e0ff */
[----:B------:R-:W-:Y:S01]  /*13f0*/  @!P4 IADD3 R14, P6, R14, c[0x0][0x168], RZ ;  /* 0x00005a000e0eca10 */ /* 0x000fe20007fde0ff */
[----:B------:R1:W5:Y:S01]  /*1400*/  @!P1 LDG.E.U8 R33, [R10.64] ;  /* 0x000000040a219981 */ /* 0x000362000c1e1100 */
[----:B0-----:R-:W-:Y:S01]  /*1410*/  @!P0 IMAD.IADD R6, R3, 0x1, R28 ;  /* 0x0000000103068824 */ /* 0x001fe200078e021c */
[----:B------:R-:W-:Y:S02]  /*1420*/  @!P2 IADD3.X R17, R17, c[0x0][0x16c], RZ, P3, !PT ;  /* 0x00005b001111aa10 */ /* 0x000fe40001ffe4ff */
[----:B------:R-:W-:-:S02]  /*1430*/  @!P5 IADD3 R18, P3, R24, c[0x0][0x168], RZ ;  /* 0x00005a001812da10 */ /* 0x000fc40007f7e0ff */
[----:B------:R-:W-:Y:S02]  /*1440*/  @!P0 IADD3 R6, P1, R6, c[0x0][0x178], RZ ;  /* 0x00005e0006068a10 */ /* 0x000fe40007f3e0ff */
[----:B------:R-:W-:Y:S01]  /*1450*/  @!P4 IADD3.X R15, R15, c[0x0][0x16c], RZ, P6, !PT ;  /* 0x00005b000f0fca10 */ /* 0x000fe200037fe4ff */
[----:B------:R-:W-:Y:S01]  /*1460*/  @!P0 IMAD.MOV.U32 R28, RZ, RZ, R9 ;  /* 0x000000ffff1c8224 */ /* 0x000fe200078e0009 */
[----:B------:R-:W-:Y:S01]  /*1470*/  @!P5 IADD3.X R19, R25, c[0x0][0x16c], RZ, P3, !PT ;  /* 0x00005b001913da10 */ /* 0x000fe20001ffe4ff */
[----:B------:R-:W-:Y:S01]  /*1480*/  @!P0 IMAD.X R7, RZ, RZ, c[0x0][0x17c], P1 ;  /* 0x00005f00ff078624 */ /* 0x000fe200008e06ff */
[----:B------:R1:W5:Y:S04]  /*1490*/  @!P2 LDG.E.U8 R27, [R16.64] ;  /* 0x00000004101ba981 */ /* 0x000368000c1e1100 */
[----:B------:R1:W5:Y:S04]  /*14a0*/  @!P4 LDG.E.U8 R12, [R14.64] ;  /* 0x000000040e0cc981 */ /* 0x000368000c1e1100 */
[----:B------:R1:W5:Y:S04]  /*14b0*/  @!P5 LDG.E.U8 R13, [R18.64] ;  /* 0x00000004120dd981 */ /* 0x000368000c1e1100 */
[----:B------:R1:W-:Y:S01]  /*14c0*/  @!P0 STG.E.U8 [R6.64], R8 ;  /* 0x0000000806008986 */ /* 0x0003e2000c101104 */
[----:B------:R-:W-:-:S13]  /*14d0*/  ISETP.GE.AND P0, PT, R28, R4, PT ;  /* 0x000000041c00720c */ /* 0x000fda0003f06270 */
[----:B------:R-:W-:Y:S05]  /*14e0*/  @P0 BRA `(.L_x_3307) ;  /* 0x000000c000000947 */ /* 0x000fea0003800000 */
[----:B-1----:R-:W-:Y:S01]  /*14f0*/  IMAD.IADD R6, R3, 0x1, R28 ;  /* 0x0000000103067824 */ /* 0x002fe200078e021c */
[----:B------:R-:W-:-:S04]  /*1500*/  IADD3 R28, R28, 0x80, RZ ;  /* 0x000000801c1c7810 */ /* 0x000fc80007ffe0ff */
[----:B------:R-:W-:-:S05]  /*1510*/  IADD3 R6, P0, R6, c[0x0][0x178], RZ ;  /* 0x00005e0006067a10 */ /* 0x000fca0007f1e0ff */
[----:B------:R-:W-:Y:S01]  /*1520*/  IMAD.X R7, RZ, RZ, c[0x0][0x17c], P0 ;  /* 0x00005f00ff077624 */ /* 0x000fe200000e06ff */
[----:B------:R-:W-:-:S04]  /*1530*/  ISETP.GE.AND P0, PT, R28, R4, PT ;  /* 0x000000041c00720c */ /* 0x000fc80003f06270 */
[----:B-----5:R0:W-:Y:S09]  /*1540*/  STG.E.U8 [R6.64], R2 ;  /* 0x0000000206007986 */ /* 0x0201f2000c101104 */
[----:B------:R-:W-:Y:S05]  /*1550*/  @P0 BRA `(.L_x_3308) ;  /* 0x000000c000000947 */ /* 0x000fea0003800000 */
[----:B0-----:R-:W-:Y:S01]  /*1560*/  IMAD.IADD R6, R3, 0x1, R28 ;  /* 0x0000000103067824 */ /* 0x001fe200078e021c */
[----:B------:R-:W-:-:S04]  /*1570*/  IADD3 R28, R28, 0x80, RZ ;  /* 0x000000801c1c7810 */ /* 0x000fc80007ffe0ff */
[----:B------:R-:W-:-:S05]  /*1580*/  IADD3 R6, P0, R6, c[0x0][0x178], RZ ;  /* 0x00005e0006067a10 */ /* 0x000fca0007f1e0ff */
[----:B------:R-:W-:-:S05]  /*1590*/  IMAD.X R7, RZ, RZ, c[0x0][0x17c], P0 ;  /* 0x00005f00ff077624 */ /* 0x000fca00000e06ff */
[----:B------:R0:W-:Y:S03]  /*15a0*/  STG.E.U8 [R6.64], R0 ;  /* 0x0000000006007986 */ /* 0x0001e6000c101104 */
.L_x_3307:
[----:B-1----:R-:W-:-:S13]  /*15b0*/  ISETP.GE.AND P0, PT, R28, R4, PT ;  /* 0x000000041c00720c */ /* 0x002fda0003f06270 */
[----:B------:R-:W-:Y:S05]  /*15c0*/  @P0 BRA `(.L_x_3309) ;  /* 0x000000c000000947 */ /* 0x000fea0003800000 */
[----:B0-----:R-:W-:Y:S01]  /*15d0*/  IMAD.IADD R6, R3, 0x1, R28 ;  /* 0x0000000103067824 */ /* 0x001fe200078e021c */
[----:B------:R-:W-:-:S04]  /*15e0*/  IADD3 R28, R28, 0x80, RZ ;  /* 0x000000801c1c7810 */ /* 0x000fc80007ffe0ff */
[----:B------:R-:W-:-:S05]  /*15f0*/  IADD3 R6, P0, R6, c[0x0][0x178], RZ ;  /* 0x00005e0006067a10 */ /* 0x000fca0007f1e0ff */
[----:B------:R-:W-:-:S05]  /*1600*/  IMAD.X R7, RZ, RZ, c[0x0][0x17c], P0 ;  /* 0x00005f00ff077624 */ /* 0x000fca00000e06ff */
[----:B-----5:R0:W-:Y:S03]  /*1610*/  STG.E.U8 [R6.64], R5 ;  /* 0x0000000506007986 */ /* 0x0201e6000c101104 */
.L_x_3308:
[----:B------:R-:W-:-:S13]  /*1620*/  ISETP.GE.AND P0, PT, R28, R4, PT ;  /* 0x000000041c00720c */ /* 0x000fda0003f06270 */
[----:B------:R-:W-:Y:S05]  /*1630*/  @P0 BRA `(.L_x_3310) ;  /* 0x000000d000000947 */ /* 0x000fea0003800000 */
[----:B0-----:R-:W-:Y:S01]  /*1640*/  IMAD.IADD R6, R3, 0x1, R28 ;  /* 0x0000000103067824 */ /* 0x001fe200078e021c */
[----:B------:R-:W-:-:S04]  /*1650*/  IADD3 R28, R28, 0x80, RZ ;  /* 0x000000801c1c7810 */ /* 0x000fc80007ffe0ff */
[----:B------:R-:W-:-:S05]  /*1660*/  IADD3 R6, P0, R6, c[0x0][0x178], RZ ;  /* 0x00005e0006067a10 */ /* 0x000fca0007f1e0ff */
[----:B------:R-:W-:-:S05]  /*1670*/  IMAD.X R7, RZ, RZ, c[0x0][0x17c], P0 ;  /* 0x00005f00ff077624 */ /* 0x000fca00000e06ff */
[----:B------:R0:W-:Y:S03]  /*1680*/  STG.E.U8 [R6.64], R33 ;  /* 0x0000002106007986 */ /* 0x0001e6000c101104 */
.L_x_3309:
[----:B------:R-:W-:-:S13]  /*1690*/  ISETP.GE.AND P0, PT, R28, R4, PT ;  /* 0x000000041c00720c */ /* 0x000fda0003f06270 */
[----:B------:R-:W-:Y:S01]  /*16a0*/  @P0 BREAK B1 ;  /* 0x0000000000010942 */ /* 0x000fe20003800000 */
[----:B------:R-:W-:Y:S05]  /*16b0*/  @P0 BRA `(.L_x_3311) ;  /* 0x000000c000000947 */ /* 0x000fea0003800000 */
[----:B0-----:R-:W-:Y:S01]  /*16c0*/  IMAD.IADD R6, R3, 0x1, R28 ;  /* 0x0000000103067824 */ /* 0x001fe200078e021c */
[----:B------:R-:W-:-:S04]  /*16d0*/  IADD3 R28, R28, 0x80, RZ ;  /* 0x000000801c1c7810 */ /* 0x000fc80007ffe0ff */
[----:B------:R-:W-:-:S05]  /*16e0*/  IADD3 R6, P0, R6, c[0x0][0x178], RZ ;  /* 0x00005e0006067a10 */ /* 0x000fca0007f1e0ff */
[----:B------:R-:W-:-:S05]  /*16f0*/  IMAD.X R7, RZ, RZ, c[0x0][0x17c], P0 ;  /* 0x00005f00ff077624 */ /* 0x000fca00000e06ff */
[----:B-----5:R0:W-:Y:S03]  /*1700*/  STG.E.U8 [R6.64], R27 ;  /* 0x0000001b06007986 */ /* 0x0201e6000c101104 */
.L_x_3310:
[----:B------:R-:W-:Y:S05]  /*1710*/  BSYNC B1 ;  /* 0x0000000000017941 */ /* 0x000fea0003800000 */
.L_x_3306:
[----:B------:R-:W-:-:S13]  /*1720*/  ISETP.GE.AND P0, PT, R28, R4, PT ;  /* 0x000000041c00720c */ /* 0x000fda0003f06270 */
[----:B0-----:R-:W-:Y:S01]  /*1730*/  @!P0 IMAD.IADD R6, R3, 0x1, R28 ;  /* 0x0000000103068824 */ /* 0x001fe200078e021c */
[----:B------:R-:W-:-:S04]  /*1740*/  @!P0 IADD3 R28, R28, 0x80, RZ ;  /* 0x000000801c1c8810 */ /* 0x000fc80007ffe0ff */
[----:B------:R-:W-:-:S05]  /*1750*/  @!P0 IADD3 R6, P1, R6, c[0x0][0x178], RZ ;  /* 0x00005e0006068a10 */ /* 0x000fca0007f3e0ff */
[----:B------:R-:W-:-:S05]  /*1760*/  @!P0 IMAD.X R7, RZ, RZ, c[0x0][0x17c], P1 ;  /* 0x00005f00ff078624 */ /* 0x000fca00008e06ff */
[----:B------:R0:W-:Y:S03]  /*1770*/  @!P0 STG.E.U8 [R6.64], R12 ;  /* 0x0000000c06008986 */ /* 0x0001e6000c101104 */
.L_x_3311:
[----:B------:R-:W-:Y:S05]  /*1780*/  BSYNC B0 ;  /* 0x0000000000007941 */ /* 0x000fea0003800000 */
.L_x_3305:
[----:B------:R-:W-:Y:S01]  /*1790*/  WARPSYNC 0xffffffff ;  /* 0xffffffff00007948 */ /* 0x000fe20003800000 */
[----:B------:R-:W-:-:S13]  /*17a0*/  ISETP.GE.AND P0, PT, R28, R4, PT ;  /* 0x000000041c00720c */ /* 0x000fda0003f06270 */
[----:B------:R-:W-:Y:S05]  /*17b0*/  @P0 EXIT ;  /* 0x000000000000094d */ /* 0x000fea0003800000 */
[----:B------:R-:W-:-:S05]  /*17c0*/  IMAD.IADD R3, R3, 0x1, R28 ;  /* 0x0000000103037824 */ /* 0x000fca00078e021c */
[----:B-----5:R-:W-:-:S05]  /*17d0*/  IADD3 R2, P0, R3, c[0x0][0x178], RZ ;  /* 0x00005e0003027a10 */ /* 0x020fca0007f1e0ff */
[----:B------:R-:W-:-:S05]  /*17e0*/  IMAD.X R3, RZ, RZ, c[0x0][0x17c], P0 ;  /* 0x00005f00ff037624 */ /* 0x000fca00000e06ff */
[----:B------:R-:W-:Y:S01]  /*17f0*/  STG.E.U8 [R2.64], R13 ;  /* 0x0000000d02007986 */ /* 0x000fe2000c101104 */
[----:B------:R-:W-:Y:S05]  /*1800*/  EXIT ;  /* 0x000000000000794d */ /* 0x000fea0003800000 */
.L_x_3312:
        /* <DEDUP_REMOVED lines=15> */
.L_x_27461:


//--------------------- .text._ZN2at6native29vectorized_elementwise_kernelILi4EZZZNS0_28launch_masked_scatter_kernelERKNS_10TensorBaseES4_S4_S4_ENKUlvE_clEvENKUlvE8_clEvEUlbblE_St5arrayIPcLm4EEEEviT0_T1_ --------------------------
	.section	.text._ZN2at6native29vectorized_elementwise_kernelILi4EZZZNS0_28launch_masked_scatter_kernelERKNS_10TensorBaseES4_S4_S4_ENKUlvE_clEvENKUlvE8_clEvEUlbblE_St5arrayIPcLm4EEEEviT0_T1_,"ax",@progbits
	.sectioninfo	@"SHI_REGISTERS=40"
	.align	128
        .global         _ZN2at6native29vectorized_elementwise_kernelILi4EZZZNS0_28launch_masked_scatter_kernelERKNS_10TensorBaseES4_S4_S4_ENKUlvE_clEvENKUlvE8_clEvEUlbblE_St5arrayIPcLm4EEEEviT0_T1_
        .type           _ZN2at6native29vectorized_elementwise_kernelILi4EZZZNS0_28launch_masked_scatter_kernelERKNS_10TensorBaseES4_S4_S4_ENKUlvE_clEvENKUlvE8_clEvEUlbblE_St5arrayIPcLm4EEEEviT0_T1_,@function
        .size           _ZN2at6native29vectorized_elementwise_kernelILi4EZZZNS0_28launch_masked_scatter_kernelERKNS_10TensorBaseES4_S4_S4_ENKUlvE_clEvENKUlvE8_clEvEUlbblE_St5arrayIPcLm4EEEEviT0_T1_,(.L_x_27462 - _ZN2at6native29vectorized_elementwise_kernelILi4EZZZNS0_28launch_masked_scatter_kernelERKNS_10TensorBaseES4_S4_S4_ENKUlvE_clEvENKUlvE8_clEvEUlbblE_St5arrayIPcLm4EEEEviT0_T1_)
        .other          _ZN2at6native29vectorized_elementwise_kernelILi4EZZZNS0_28launch_masked_scatter_kernelERKNS_10TensorBaseES4_S4_S4_ENKUlvE_clEvENKUlvE8_clEvEUlbblE_St5arrayIPcLm4EEEEviT0_T1_,@"STO_CUDA_ENTRY STV_DEFAULT"
_ZN2at6native29vectorized_elementwise_kernelILi4EZZZNS0_28launch_masked_scatter_kernelERKNS_10TensorBaseES4_S4_S4_ENKUlvE_clEvENKUlvE8_clEvEUlbblE_St5arrayIPcLm4EEEEviT0_T1_:
.text._ZN2at6native29vectorized_elementwise_kernelILi4EZZZNS0_28launch_masked_scatter_kernelERKNS_10TensorBaseES4_S4_S4_ENKUlvE_clEvENKUlvE8_clEvEUlbblE_St5arrayIPcLm4EEEEviT0_T1_:
        /* <DEDUP_REMOVED lines=15> */
[----:B------:R-:W2:Y:S01]  /*00f0*/  LDG.E R22, [R26.64] ;  /* 0x000000041a167981 */ /* 0x000ea2000c1e1900 */
[----:B------:R-:W-:-:S03]  /*0100*/  IMAD.WIDE R4, R3, R4, c[0x0][0x190] ;  /* 0x0000640003047625 */ /* 0x000fc600078e0204 */
[----:B------:R-:W3:Y:S01]  /*0110*/  LDG.E R21, [R26.64+0x200] ;  /* 0x000200041a157981 */ /* 0x000ee2000c1e1900 */
[----:B------:R-:W-:-:S04]  /*0120*/  IMAD.WIDE.U32 R24, R0, 0x4, R24 ;  /* 0x0000000400187825 */ /* 0x000fc800078e0018 */
[----:B------:R-:W-:Y:S01]  /*0130*/  IMAD.WIDE.U32 R28, R0, 0x20, R4 ;  /* 0x00000020001c7825 */ /* 0x000fe200078e0004 */
[----:B------:R-:W4:Y:S04]  /*0140*/  LDG.E R2, [R24.64] ;  /* 0x0000000418027981 */ /* 0x000f28000c1e1900 */
[----:B------:R-:W5:Y:S04]  /*0150*/  LDG.E.128 R16, [R28.64] ;  /* 0x000000041c107981 */ /* 0x000f68000c1e1d00 */
[----:B------:R0:W3:Y:S04]  /*0160*/  LDG.E R20, [R24.64+0x200] ;  /* 0x0002000418147981 */ /* 0x0000e8000c1e1900 */
[----:B------:R-:W3:Y:S04]  /*0170*/  LDG.E.128 R12, [R28.64+0x10] ;  /* 0x000010041c0c7981 */ /* 0x000ee8000c1e1d00 */
[----:B------:R-:W3:Y:S04]  /*0180*/  LDG.E.128 R8, [R28.64+0x1000] ;  /* 0x001000041c087981 */ /* 0x000ee8000c1e1d00 */
[----:B------:R-:W3:Y:S01]  /*0190*/  LDG.E.128 R4, [R28.64+0x1010] ;  /* 0x001010041c047981 */ /* 0x000ee2000c1e1d00 */
[----:B--2---:R-:W-:-:S04]  /*01a0*/  PRMT R23, R22, 0x7770, RZ ;  /* 0x0000777016177816 */ /* 0x004fc800000000ff */
[----:B------:R-:W-:Y:S02]  /*01b0*/  ISETP.NE.AND P1, PT, R23, RZ, PT ;  /* 0x000000ff1700720c */ /* 0x000fe40003f25270 */
[----:B------:R-:W-:Y:S02]  /*01c0*/  PRMT R31, R22, 0x7771, RZ ;  /* 0x00007771161f7816 */ /* 0x000fe400000000ff */
[----:B----4-:R-:W-:Y:S02]  /*01d0*/  PRMT R23, R2, 0x7770, RZ ;  /* 0x0000777002177816 */ /* 0x010fe400000000ff */
[----:B------:R-:W-:Y:S02]  /*01e0*/  ISETP.NE.AND P2, PT, R31, RZ, PT ;  /* 0x000000ff1f00720c */ /* 0x000fe40003f45270 */
[----:B------:R-:W-:Y:S02]  /*01f0*/  ISETP.NE.AND P0, PT, R23, RZ, PT ;  /* 0x000000ff1700720c */ /* 0x000fe40003f05270 */
[----:B0-----:R-:W-:-:S02]  /*0200*/  PRMT R25, R22, 0x7772, RZ ;  /* 0x0000777216197816 */ /* 0x001fc400000000ff */
[----:B------:R-:W-:Y:S02]  /*0210*/  PRMT R23, R2, 0x7772, RZ ;  /* 0x0000777202177816 */ /* 0x000fe400000000ff */
[----:B-----5:R-:W-:Y:S02]  /*0220*/  @P1 IADD3 R24, P5, R16, c[0x0][0x168], RZ ;  /* 0x00005a0010181a10 */ /* 0x020fe40007fbe0ff */
[----:B------:R-:W-:Y:S02]  /*0230*/  ISETP.NE.AND P6, PT, R25, RZ, PT ;  /* 0x000000ff1900720c */ /* 0x000fe40003fc5270 */
[----:B------:R-:W-:Y:S02]  /*0240*/  SEL R16, RZ, 0x1, !P0 ;  /* 0x00000001ff107807 */ /* 0x000fe40004000000 */
[----:B------:R-:W-:Y:S02]  /*0250*/  PRMT R30, R2, 0x7771, RZ ;  /* 0x00007771021e7816 */ /* 0x000fe400000000ff */
[----:B------:R-:W-:-:S02]  /*0260*/  ISETP.NE.AND P4, PT, R23, RZ, PT ;  /* 0x000000ff1700720c */ /* 0x000fc40003f85270 */
[----:B------:R-:W-:Y:S02]  /*0270*/  @P1 IADD3.X R25, R17, c[0x0][0x16c], RZ, P5, !PT ;  /* 0x00005b0011191a10 */ /* 0x000fe40002ffe4ff */
[----:B---3--:R-:W-:Y:S02]  /*0280*/  PRMT R23, R20, 0x7770, RZ ;  /* 0x0000777014177816 */ /* 0x008fe400000000ff */
[----:B------:R-:W-:Y:S01]  /*0290*/  PRMT R22, R22, 0x7773, RZ ;  /* 0x0000777316167816 */ /* 0x000fe200000000ff */
[----:B------:R0:W2:Y:S01]  /*02a0*/  @P1 LDG.E.U8 R16, [R24.64] ;  /* 0x0000000418101981 */ /* 0x0000a2000c1e1100 */
[----:B------:R-:W-:Y:S02]  /*02b0*/  ISETP.NE.AND P3, PT, R30, RZ, PT ;  /* 0x000000ff1e00720c */ /* 0x000fe40003f65270 */
[----:B------:R-:W-:Y:S02]  /*02c0*/  ISETP.NE.AND P0, PT, R23, RZ, PT ;  /* 0x000000ff1700720c */ /* 0x000fe40003f05270 */
[----:B------:R-:W-:-:S02]  /*02d0*/  @P2 IADD3 R18, P5, R18, c[0x0][0x168], RZ ;  /* 0x00005a0012122a10 */ /* 0x000fc40007fbe0ff */
[----:B------:R-:W-:Y:S02]  /*02e0*/  PRMT R23, R21, 0x7770, RZ ;  /* 0x0000777015177816 */ /* 0x000fe400000000ff */
[----:B------:R-:W-:Y:S02]  /*02f0*/  ISETP.NE.AND P1, PT, R22, RZ, PT ;  /* 0x000000ff1600720c */ /* 0x000fe40003f25270 */
[----:B------:R-:W-:Y:S02]  /*0300*/  SEL R17, RZ, 0x1, !P3 ;  /* 0x00000001ff117807 */ /* 0x000fe40005800000 */
[----:B------:R-:W-:Y:S02]  /*0310*/  @P2 IADD3.X R19, R19, c[0x0][0x16c], RZ, P5, !PT ;  /* 0x00005b0013132a10 */ /* 0x000fe40002ffe4ff */
[----:B------:R-:W-:Y:S02]  /*0320*/  ISETP.NE.AND P3, PT, R23, RZ, PT ;  /* 0x000000ff1700720c */ /* 0x000fe40003f65270 */
[----:B------:R-:W-:Y:S01]  /*0330*/  PRMT R23, R21, 0x7771, RZ ;  /* 0x0000777115177816 */ /* 0x000fe200000000ff */
[----:B------:R1:W2:Y:S01]  /*0340*/  @P2 LDG.E.U8 R17, [R18.64] ;  /* 0x0000000412112981 */ /* 0x0002a2000c1e1100 */
[----:B------:R-:W-:-:S02]  /*0350*/  @P6 IADD3 R22, P5, R12, c[0x0][0x168], RZ ;  /* 0x00005a000c166a10 */ /* 0x000fc40007fbe0ff */
[----:B------:R-:W-:Y:S02]  /*0360*/  PRMT R12, R20, 0x7771, RZ ;  /* 0x00007771140c7816 */ /* 0x000fe400000000ff */
[----:B------:R-:W-:Y:S02]  /*0370*/  ISETP.NE.AND P2, PT, R23, RZ, PT ;  /* 0x000000ff1700720c */ /* 0x000fe40003f45270 */
[----:B0-----:R-:W-:Y:S02]  /*0380*/  SEL R24, RZ, 0x1, !P4 ;  /* 0x00000001ff187807 */ /* 0x001fe40006000000 */
[----:B------:R-:W-:Y:S02]  /*0390*/  @P6 IADD3.X R23, R13, c[0x0][0x16c], RZ, P5, !PT ;  /* 0x00005b000d176a10 */ /* 0x000fe40002ffe4ff */
[----:B------:R-:W-:Y:S02]  /*03a0*/  ISETP.NE.AND P4, PT, R12, RZ, PT ;  /* 0x000000ff0c00720c */ /* 0x000fe40003f85270 */
[----:B------:R-:W-:Y:S01]  /*03b0*/  PRMT R13, R21, 0x7772, RZ ;  /* 0x00007772150d7816 */ /* 0x000fe200000000ff */
[----:B------:R-:W3:Y:S01]  /*03c0*/  @P6 LDG.E.U8 R24, [R22.64] ;  /* 0x0000000416186981 */ /* 0x000ee2000c1e1100 */
[----:B------:R-:W-:-:S02]  /*03d0*/  @P1 IADD3 R12, P5, R14, c[0x0][0x168], RZ ;  /* 0x00005a000e0c1a10 */ /* 0x000fc40007fbe0ff */
[----:B------:R-:W-:Y:S02]  /*03e0*/  ISETP.NE.AND P6, PT, R13, RZ, PT ;  /* 0x000000ff0d00720c */ /* 0x000fe40003fc5270 */
[----:B------:R-:W-:Y:S02]  /*03f0*/  @P1 IADD3.X R13, R15, c[0x0][0x16c], RZ, P5, !PT ;  /* 0x00005b000f0d1a10 */ /* 0x000fe40002ffe4ff */
[----:B------:R-:W-:Y:S02]  /*0400*/  @P3 IADD3 R8, P5, R8, c[0x0][0x168], RZ ;  /* 0x00005a0008083a10 */ /* 0x000fe40007fbe0ff */
[----:B------:R-:W-:Y:S02]  /*0410*/  PRMT R21, R21, 0x7773, RZ ;  /* 0x0000777315157816 */ /* 0x000fe400000000ff */
[----:B------:R-:W-:Y:S02]  /*0420*/  SEL R15, RZ, 0x1, !P0 ;  /* 0x00000001ff0f7807 */ /* 0x000fe40004000000 */
[----:B------:R-:W-:-:S02]  /*0430*/  @P2 IADD3 R10, P0, R10, c[0x0][0x168], RZ ;  /* 0x00005a000a0a2a10 */ /* 0x000fc40007f1e0ff */
[----:B------:R-:W-:Y:S02]  /*0440*/  @P3 IADD3.X R9, R9, c[0x0][0x16c], RZ, P5, !PT ;  /* 0x00005b0009093a10 */ /* 0x000fe40002ffe4ff */
[----:B------:R-:W-:Y:S02]  /*0450*/  ISETP.NE.AND P5, PT, R21, RZ, PT ;  /* 0x000000ff1500720c */ /* 0x000fe40003fa5270 */
[----:B-1----:R-:W-:Y:S01]  /*0460*/  SEL R18, RZ, 0x1, !P4 ;  /* 0x00000001ff127807 */ /* 0x002fe20006000000 */
[----:B------:R0:W4:Y:S01]  /*0470*/  @P3 LDG.E.U8 R15, [R8.64] ;  /* 0x00000004080f3981 */ /* 0x000122000c1e1100 */
[----:B------:R-:W-:Y:S02]  /*0480*/  @P2 IADD3.X R11, R11, c[0x0][0x16c], RZ, P0, !PT ;  /* 0x00005b000b0b2a10 */ /* 0x000fe400007fe4ff */
[----:B------:R-:W-:Y:S02]  /*0490*/  PRMT R14, R20, 0x7772, RZ ;  /* 0x00007772140e7816 */ /* 0x000fe400000000ff */
[----:B------:R-:W-:Y:S01]  /*04a0*/  PRMT R2, R2, 0x7773, RZ ;  /* 0x0000777302027816 */ /* 0x000fe200000000ff */
[----:B------:R-:W4:Y:S01]  /*04b0*/  @P2 LDG.E.U8 R18, [R10.64] ;  /* 0x000000040a122981 */ /* 0x000f22000c1e1100 */
[----:B------:R-:W-:-:S02]  /*04c0*/  ISETP.NE.AND P3, PT, R14, RZ, PT ;  /* 0x000000ff0e00720c */ /* 0x000fc40003f65270 */
[----:B------:R-:W-:Y:S02]  /*04d0*/  PRMT R20, R20, 0x7773, RZ ;  /* 0x0000777314147816 */ /* 0x000fe400000000ff */
[----:B------:R-:W-:Y:S02]  /*04e0*/  @P6 IADD3 R4, P2, R4, c[0x0][0x168], RZ ;  /* 0x00005a0004046a10 */ /* 0x000fe40007f5e0ff */
[----:B------:R-:W-:Y:S02]  /*04f0*/  SEL R19, RZ, 0x1, !P3 ;  /* 0x00000001ff137807 */ /* 0x000fe40005800000 */
[----:B------:R-:W-:Y:S02]  /*0500*/  ISETP.NE.AND P0, PT, R2, RZ, PT ;  /* 0x000000ff0200720c */ /* 0x000fe40003f05270 */
[----:B------:R-:W-:Y:S02]  /*0510*/  ISETP.NE.AND P3, PT, R20, RZ, PT ;  /* 0x000000ff1400720c */ /* 0x000fe40003f65270 */
[----:B------:R-:W-:-:S02]  /*0520*/  @P5 IADD3 R6, P4, R6, c[0x0][0x168], RZ ;  /* 0x00005a0006065a10 */ /* 0x000fc40007f9e0ff */
[----:B------:R-:W-:Y:S02]  /*0530*/  @P6 IADD3.X R5, R5, c[0x0][0x16c], RZ, P2, !PT ;  /* 0x00005b0005056a10 */ /* 0x000fe400017fe4ff */
[----:B------:R-:W-:Y:S02]  /*0540*/  SEL R14, RZ, 0x1, !P0 ;  /* 0x00000001ff0e7807 */ /* 0x000fe40004000000 */
[----:B0-----:R-:W-:Y:S01]  /*0550*/  SEL R8, RZ, 0x1, !P3 ;  /* 0x00000001ff087807 */ /* 0x001fe20005800000 */
[----:B------:R-:W5:Y:S01]  /*0560*/  @P6 LDG.E.U8 R19, [R4.64] ;  /* 0x0000000404136981 */ /* 0x000f62000c1e1100 */
[----:B------:R-:W-:-:S03]  /*0570*/  @P5 IADD3.X R7, R7, c[0x0][0x16c], RZ, P4, !PT ;  /* 0x00005b0007075a10 */ /* 0x000fc600027fe4ff */
[----:B------:R-:W5:Y:S04]  /*0580*/  @P1 LDG.E.U8 R14, [R12.64] ;  /* 0x000000040c0e1981 */ /* 0x000f68000c1e1100 */
[----:B------:R-:W5:Y:S01]  /*0590*/  @P5 LDG.E.U8 R8, [R6.64] ;  /* 0x0000000406085981 */ /* 0x000f62000c1e1100 */
[----:B------:R-:W-:-:S05]  /*05a0*/  IADD3 R2, P0, R3, c[0x0][0x178], RZ ;  /* 0x00005e0003027a10 */ /* 0x000fca0007f1e0ff */
[----:B------:R-:W-:-:S04]  /*05b0*/  IMAD.X R3, RZ, RZ, c[0x0][0x17c], P0 ;  /* 0x00005f00ff037624 */ /* 0x000fc800000e06ff */
[----:B------:R-:W-:Y:S01]  /*05c0*/  IMAD.WIDE R2, R0, 0x4, R2 ;  /* 0x0000000400027825 */ /* 0x000fe200078e0202 */
[----:B--2---:R-:W-:-:S04]  /*05d0*/  PRMT R17, R17, 0x7604, R16 ;  /* 0x0000760411117816 */ /* 0x004fc80000000010 */
[----:B---3--:R-:W-:Y:S02]  /*05e0*/  PRMT R17, R24, 0x7054, R17 ;  /* 0x0000705418117816 */ /* 0x008fe40000000011 */
[----:B----4-:R-:W-:-:S04]  /*05f0*/  PRMT R18, R18, 0x7604, R15 ;  /* 0x0000760412127816 */ /* 0x010fc8000000000f */
[----:B-----5:R-:W-:Y:S02]  /*0600*/  PRMT R19, R19, 0x7054, R18 ;  /* 0x0000705413137816 */ /* 0x020fe40000000012 */
[----:B------:R-:W-:Y:S02]  /*0610*/  PRMT R17, R14, 0x654, R17 ;  /* 0x000006540e117816 */ /* 0x000fe40000000011 */
[----:B------:R-:W-:-:S03]  /*0620*/  PRMT R19, R8, 0x654, R19 ;  /* 0x0000065408137816 */ /* 0x000fc60000000013 */
[----:B------:R-:W-:Y:S04]  /*0630*/  STG.E [R2.64], R17 ;  /* 0x0000001102007986 */ /* 0x000fe8000c101904 */
[----:B------:R-:W-:Y:S01]  /*0640*/  STG.E [R2.64+0x200], R19 ;  /* 0x0002001302007986 */ /* 0x000fe2000c101904 */
[----:B------:R-:W-:Y:S05]  /*0650*/  EXIT ;  /* 0x000000000000794d */ /* 0x000fea0003800000 */
.L_x_3313:
        /* <DEDUP_REMOVED lines=241> */
.L_x_3316:
[----:B-1----:R-:W-:-:S13]  /*1570*/  ISETP.GE.AND P0, PT, R28, R4, PT ;  /* 0x000000041c00720c */ /* 0x002fda0003f06270 */
[----:B------:R-:W-:Y:S05]  /*1580*/  @P0 BRA `(.L_x_3318) ;  /* 0x000000c000000947 */ /* 0x000fea0003800000 */
[----:B0-----:R-:W-:Y:S01]  /*1590*/  IMAD.IADD R6, R3, 0x1, R28 ;  /* 0x0000000103067824 */ /* 0x001fe200078e021c */
[----:B------:R-:W-:-:S04]  /*15a0*/  IADD3 R28, R28, 0x80, RZ ;  /* 0x000000801c1c7810 */ /* 0x000fc80007ffe0ff */
[----:B------:R-:W-:-:S05]  /*15b0*/  IADD3 R6, P0, R6, c[0x0][0x178], RZ ;  /* 0x00005e0006067a10 */ /* 0x000fca0007f1e0ff */
[----:B------:R-:W-:-:S05]  /*15c0*/  IMAD.X R7, RZ, RZ, c[0x0][0x17c], P0 ;  /* 0x00005f00ff077624 */ /* 0x000fca00000e06ff */
[----:B-----5:R0:W-:Y:S03]  /*15d0*/  STG.E.U8 [R6.64], R5 ;  /* 0x0000000506007986 */ /* 0x0201e6000c101104 */
.L_x_3317:
[----:B------:R-:W-:-:S13]  /*15e0*/  ISETP.GE.AND P0, PT, R28, R4, PT ;  /* 0x000000041c00720c */ /* 0x000fda0003f06270 */
[----:B------:R-:W-:Y:S05]  /*15f0*/  @P0 BRA `(.L_x_3319) ;  /* 0x000000d000000947 */ /* 0x000fea0003800000 */
[----:B0-----:R-:W-:Y:S01]  /*1600*/  IMAD.IADD R6, R3, 0x1, R28 ;  /* 0x0000000103067824 */ /* 0x001fe200078e021c */
[----:B------:R-:W-:-:S04]  /*1610*/  IADD3 R28, R28, 0x80, RZ ;  /* 0x000000801c1c7810 */ /* 0x000fc80007ffe0ff */
[----:B------:R-:W-:-:S05]  /*1620*/  IADD3 R6, P0, R6, c[0x0][0x178], RZ ;  /* 0x00005e0006067a10 */ /* 0x000fca0007f1e0ff */
[----:B------:R-:W-:-:S05]  /*1630*/  IMAD.X R7, RZ, RZ, c[0x0][0x17c], P0 ;  /* 0x00005f00ff077624 */ /* 0x000fca00000e06ff */
[----:B------:R0:W-:Y:S03]  /*1640*/  STG.E.U8 [R6.64], R33 ;  /* 0x0000002106007986 */ /* 0x0001e6000c101104 */
.L_x_3318:
        /* <DEDUP_REMOVED lines=8> */
.L_x_3319:
[----:B------:R-:W-:Y:S05]  /*16d0*/  BSYNC B1 ;  /* 0x0000000000017941 */ /* 0x000fea0003800000 */
.L_x_3315:
[----:B------:R-:W-:-:S13]  /*16e0*/  ISETP.GE.AND P0, PT, R28, R4, PT ;  /* 0x000000041c00720c */ /* 0x000fda0003f06270 */
[----:B0-----:R-:W-:Y:S01]  /*16f0*/  @!P0 IMAD.IADD R6, R3, 0x1, R28 ;  /* 0x0000000103068824 */ /* 0x001fe200078e021c */
[----:B------:R-:W-:-:S04]  /*1700*/  @!P0 IADD3 R28, R28, 0x80, RZ ;  /* 0x000000801c1c8810 */ /* 0x000fc80007ffe0ff */
[----:B------:R-:W-:-:S05]  /*1710*/  @!P0 IADD3 R6, P1, R6, c[0x0][0x178], RZ ;  /* 0x00005e0006068a10 */ /* 0x000fca0007f3e0ff */
[----:B------:R-:W-:-:S05]  /*1720*/  @!P0 IMAD.X R7, RZ, RZ, c[0x0][0x17c], P1 ;  /* 0x00005f00ff078624 */ /* 0x000fca00008e06ff */
[----:B------:R0:W-:Y:S03]  /*1730*/  @!P0 STG.E.U8 [R6.64], R12 ;  /* 0x0000000c06008986 */ /* 0x0001e6000c101104 */
.L_x_3320:
[----:B------:R-:W-:Y:S05]  /*1740*/  BSYNC B0 ;  /* 0x0000000000007941 */ /* 0x000fea0003800000 */
.L_x_3314:
        /* <DEDUP_REMOVED lines=8> */
.L_x_3321:
        /* <DEDUP_REMOVED lines=11> */
.L_x_27462:


//--------------------- .text._ZN2at6native29vectorized_elementwise_kernelILi8EZZZNS0_28launch_masked_scatter_kernelERKNS_10TensorBaseES4_S4_S4_ENKUlvE_clEvENKUlvE8_clEvEUlbblE_St5arrayIPcLm4EEEEviT0_T1_ --------------------------
	.section	.text._ZN2at6native29vectorized_elementwise_kernelILi8EZZZNS0_28launch_masked_scatter_kernelERKNS_10TensorBaseES4_S4_S4_ENKUlvE_clEvENKUlvE8_clEvEUlbblE_St5arrayIPcLm4EEEEviT0_T1_,"ax",@progbits
	.sectioninfo	@"SHI_REGISTERS=4"
	.align	128
        .global         _ZN2at6native29vectorized_elementwise_kernelILi8EZZZNS0_28launch_masked_scatter_kernelERKNS_10TensorBaseES4_S4_S4_ENKUlvE_clEvENKUlvE8_clEvEUlbblE_St5arrayIPcLm4EEEEviT0_T1_
        .type           _ZN2at6native29vectorized_elementwise_kernelILi8EZZZNS0_28launch_masked_scatter_kernelERKNS_10TensorBaseES4_S4_S4_ENKUlvE_clEvENKUlvE8_clEvEUlbblE_St5arrayIPcLm4EEEEviT0_T1_,@function
        .size           _ZN2at6native29vectorized_elementwise_kernelILi8EZZZNS0_28launch_masked_scatter_kernelERKNS_10TensorBaseES4_S4_S4_ENKUlvE_clEvENKUlvE8_clEvEUlbblE_St5arrayIPcLm4EEEEviT0_T1_,(.L_x_27463 - _ZN2at6native29vectorized_elementwise_kernelILi8EZZZNS0_28launch_masked_scatter_kernelERKNS_10TensorBaseES4_S4_S4_ENKUlvE_clEvENKUlvE8_clEvEUlbblE_St5arrayIPcLm4EEEEviT0_T1_)
        .other          _ZN2at6native29vectorized_elementwise_kernelILi8EZZZNS0_28launch_masked_scatter_kernelERKNS_10TensorBaseES4_S4_S4_ENKUlvE_clEvENKUlvE8_clEvEUlbblE_St5arrayIPcLm4EEEEviT0_T1_,@"STO_CUDA_ENTRY STV_DEFAULT"
_ZN2at6native29vectorized_elementwise_kernelILi8EZZZNS0_28launch_masked_scatter_kernelERKNS_10TensorBaseES4_S4_S4_ENKUlvE_clEvENKUlvE8_clEvEUlbblE_St5arrayIPcLm4EEEEviT0_T1_:
.text._ZN2at6native29vectorized_elementwise_kernelILi8EZZZNS0_28launch_masked_scatter_kernelERKNS_10TensorBaseES4_S4_S4_ENKUlvE_clEvENKUlvE8_clEvEUlbblE_St5arrayIPcLm4EEEEviT0_T1_:
[----:B------:R-:W-:Y:S02]  /*0000*/  MOV R1, c[0x0][0x28] ;  /* 0x00000a0000017a02 */ /* 0x000fe40000000f00 */
[----:B------:R-:W-:Y:S05]  /*0010*/  EXIT ;  /* 0x000000000000794d */ /* 0x000fea0003800000 */
.L_x_3322:
        /* <DEDUP_REMOVED lines=14> */
.L_x_27463:


//--------------------- .text._ZN2at6native18elementwise_kernelILi128ELi4EZNS0_15gpu_kernel_implIZZZNS0_28launch_masked_scatter_kernelERKNS_10TensorBaseES5_S5_S5_ENKUlvE_clEvENKUlvE7_clEvEUlN3c107complexIfEEblE_EEvRNS_18TensorIteratorBaseERKT_EUliE_EEviT1_ --------------------------
	.section	.text._ZN2at6native18elementwise_kernelILi128ELi4EZNS0_15gpu_kernel_implIZZZNS0_28launch_masked_scatter_kernelERKNS_10TensorBaseES5_S5_S5_ENKUlvE_clEvENKUlvE7_clEvEUlN3c107complexIfEEblE_EEvRNS_18TensorIteratorBaseERKT_EUliE_EEviT1_,"ax",@progbits
	.sectioninfo	@"SHI_REGISTERS=28"
	.align	128
        .global         _ZN2at6native18elementwise_kernelILi128ELi4EZNS0_15gpu_kernel_implIZZZNS0_28launch_masked_scatter_kernelERKNS_10TensorBaseES5_S5_S5_ENKUlvE_clEvENKUlvE7_clEvEUlN3c107complexIfEEblE_EEvRNS_18TensorIteratorBaseERKT_EUliE_EEviT1_
        .type           _ZN2at6native18elementwise_kernelILi128ELi4EZNS0_15gpu_kernel_implIZZZNS0_28launch_masked_scatter_kernelERKNS_10TensorBaseES5_S5_S5_ENKUlvE_clEvENKUlvE7_clEvEUlN3c107complexIfEEblE_EEvRNS_18TensorIteratorBaseERKT_EUliE_EEviT1_,@function
        .size           _ZN2at6native18elementwise_kernelILi128ELi4EZNS0_15gpu_kernel_implIZZZNS0_28launch_masked_scatter_kernelERKNS_10TensorBaseES5_S5_S5_ENKUlvE_clEvENKUlvE7_clEvEUlN3c107complexIfEEblE_EEvRNS_18TensorIteratorBaseERKT_EUliE_EEviT1_,(.L_x_27464 - _ZN2at6native18elementwise_kernelILi128ELi4EZNS0_15gpu_kernel_implIZZZNS0_28launch_masked_scatter_kernelERKNS_10TensorBaseES5_S5_S5_ENKUlvE_clEvENKUlvE7_clEvEUlN3c107complexIfEEblE_EEvRNS_18TensorIteratorBaseERKT_EUliE_EEviT1_)
        .other          _ZN2at6native18elementwise_kernelILi128ELi4EZNS0_15gpu_kernel_implIZZZNS0_28launch_masked_scatter_kernelERKNS_10TensorBaseES5_S5_S5_ENKUlvE_clEvENKUlvE7_clEvEUlN3c107complexIfEEblE_EEvRNS_18TensorIteratorBaseERKT_EUliE_EEviT1_,@"STO_CUDA_ENTRY STV_DEFAULT"
_ZN2at6native18elementwise_kernelILi128ELi4EZNS0_15gpu_kernel_implIZZZNS0_28launch_masked_scatter_kernelERKNS_10TensorBaseES5_S5_S5_ENKUlvE_clEvENKUlvE7_clEvEUlN3c107complexIfEEblE_EEvRNS_18TensorIteratorBaseERKT_EUliE_EEviT1_:
.text._ZN2at6native18elementwise_kernelILi128ELi4EZNS0_15gpu_kernel_implIZZZNS0_28launch_masked_scatter_kernelERKNS_10TensorBaseES5_S5_S5_ENKUlvE_clEvENKUlvE7_clEvEUlN3c107complexIfEEblE_EEvRNS_18TensorIteratorBaseERKT_EUliE_EEviT1_:
        /* <DEDUP_REMOVED lines=289> */
.L_x_3325:
[----:B------:R-:W0:Y:S01]  /*1210*/  LDC.U8 R6, c[0x0][0x459] ;  /* 0x00011640ff067b82 */ /* 0x000e220000000000 */
[----:B------:R-:W-:Y:S01]  /*1220*/  IADD3 R16, P1, R16, c[0x0][0x428], RZ ;  /* 0x00010a0010107a10 */ /* 0x000fe20007f3e0ff */
[----:B------:R-:W-:Y:S01]  /*1230*/  BSSY B6, `(.L_x_3326) ;  /* 0x00000f5000067945 */ /* 0x000fe20003800000 */
        /* <DEDUP_REMOVED lines=14> */
[----:B------:R-:W2:Y:S01]  /*1320*/  LDG.E.S8 R4, [R4.64] ;  /* 0x0000002404047981 */ /* 0x000ea2000c1e1300 */
[----:B------:R-:W-:Y:S01]  /*1330*/  IMAD.MOV.U32 R23, RZ, RZ, RZ ;  /* 0x000000ffff177224 */ /* 0x000fe200078e00ff */
[----:B--2---:R0:W1:Y:S01]  /*1340*/  I2F.S16 R22, R4 ;  /* 0x0000000400167306 */ /* 0x0040620000101400 */
[----:B------:R-:W-:Y:S05]  /*1350*/  BRA `(.L_x_3332) ;  /* 0x00000e2000007947 */ /* 0x000fea0003800000 */
.L_x_3330:
[----:B------:R-:W2:Y:S01]  /*1360*/  LDG.E.U8 R4, [R4.64] ;  /* 0x0000002404047981 */ /* 0x000ea2000c1e1100 */
[----:B------:R-:W-:Y:S01]  /*1370*/  IMAD.MOV.U32 R23, RZ, RZ, RZ ;  /* 0x000000ffff177224 */ /* 0x000fe200078e00ff */
[----:B--2---:R0:W1:Y:S01]  /*1380*/  I2F.U16 R22, R4 ;  /* 0x0000000400167306 */ /* 0x0040620000101000 */
[----:B------:R-:W-:Y:S05]  /*1390*/  BRA `(.L_x_3332) ;  /* 0x00000de000007947 */ /* 0x000fea0003800000 */
.L_x_3329:
[----:B------:R-:W-:-:S13]  /*13a0*/  ISETP.NE.AND P0, PT, R3, 0x2, PT ;  /* 0x000000020300780c */ /* 0x000fda0003f05270 */
[----:B------:R-:W-:Y:S05]  /*13b0*/  @!P0 BRA `(.L_x_3333) ;  /* 0x000000c000008947 */ /* 0x000fea0003800000 */
[----:B------:R-:W-:-:S13]  /*13c0*/  ISETP.NE.AND P0, PT, R3, 0x3, PT ;  /* 0x000000030300780c */ /* 0x000fda0003f05270 */
[----:B------:R-:W-:Y:S05]  /*13d0*/  @!P0 BRA `(.L_x_3334) ;  /* 0x0000006000008947 */ /* 0x000fea0003800000 */
[----:B------:R-:W-:-:S13]  /*13e0*/  ISETP.NE.AND P0, PT, R3, 0x4, PT ;  /* 0x000000040300780c */ /* 0x000fda0003f05270 */
[----:B------:R-:W-:Y:S05]  /*13f0*/  @P0 BRA `(.L_x_3331) ;  /* 0x00000bc000000947 */ /* 0x000fea0003800000 */
[----:B------:R-:W2:Y:S01]  /*1400*/  LDG.E.64 R4, [R4.64] ;  /* 0x0000002404047981 */ /* 0x000ea2000c1e1b00 */
[----:B------:R-:W-:Y:S01]  /*1410*/  IMAD.MOV.U32 R23, RZ, RZ, RZ ;  /* 0x000000ffff177224 */ /* 0x000fe200078e00ff */
[----:B--2---:R0:W1:Y:S01]  /*1420*/  I2F.S64 R22, R4 ;  /* 0x0000000400167312 */ /* 0x0040620000301400 */
[----:B------:R-:W-:Y:S05]  /*1430*/  BRA `(.L_x_3332) ;  /* 0x00000d4000007947 */ /* 0x000fea0003800000 */
.L_x_3334:
[----:B------:R-:W2:Y:S01]  /*1440*/  LDG.E R4, [R4.64] ;  /* 0x0000002404047981 */ /* 0x000ea2000c1e1900 */
[----:B------:R-:W-:Y:S01]  /*1450*/  IMAD.MOV.U32 R23, RZ, RZ, RZ ;  /* 0x000000ffff177224 */ /* 0x000fe200078e00ff */
[----:B--2---:R0:W1:Y:S01]  /*1460*/  I2F R22, R4 ;  /* 0x0000000400167306 */ /* 0x0040620000201400 */
[----:B------:R-:W-:Y:S05]  /*1470*/  BRA `(.L_x_3332) ;  /* 0x00000d0000007947 */ /* 0x000fea0003800000 */
.L_x_3333:
[----:B------:R-:W2:Y:S01]  /*1480*/  LDG.E.U16 R4, [R4.64] ;  /* 0x0000002404047981 */ /* 0x000ea2000c1e1500 */
[----:B------:R-:W-:Y:S01]  /*1490*/  IMAD.MOV.U32 R23, RZ, RZ, RZ ;  /* 0x000000ffff177224 */ /* 0x000fe200078e00ff */
[----:B--2---:R0:W1:Y:S01]  /*14a0*/  I2F.S16 R22, R4 ;  /* 0x0000000400167306 */ /* 0x0040620000101400 */
[----:B------:R-:W-:Y:S05]  /*14b0*/  BRA `(.L_x_3332) ;  /* 0x00000cc000007947 */ /* 0x000fea0003800000 */
.L_x_3328:
[----:B------:R-:W-:-:S13]  /*14c0*/  ISETP.GT.AND P0, PT, R3, 0x6, PT ;  /* 0x000000060300780c */ /* 0x000fda0003f04270 */
[----:B------:R-:W-:Y:S05]  /*14d0*/  @P0 BRA `(.L_x_3335) ;  /* 0x000000b000000947 */ /* 0x000fea0003800000 */
[----:B------:R-:W-:-:S13]  /*14e0*/  ISETP.NE.AND P0, PT, R3, 0x5, PT ;  /* 0x000000050300780c */ /* 0x000fda0003f05270 */
[----:B------:R-:W-:Y:S05]  /*14f0*/  @!P0 BRA `(.L_x_3336) ;  /* 0x0000005000008947 */ /* 0x000fea0003800000 */
[----:B------:R-:W-:-:S13]  /*1500*/  ISETP.NE.AND P0, PT, R3, 0x6, PT ;  /* 0x000000060300780c */ /* 0x000fda0003f05270 */
[----:B------:R-:W-:Y:S05]  /*1510*/  @P0 BRA `(.L_x_3331) ;  /* 0x00000aa000000947 */ /* 0x000fea0003800000 */
[----:B------:R0:W5:Y:S01]  /*1520*/  LDG.E R22, [R4.64] ;  /* 0x0000002404167981 */ /* 0x000162000c1e1900 */
[----:B------:R-:W-:Y:S01]  /*1530*/  IMAD.MOV.U32 R23, RZ, RZ, RZ ;  /* 0x000000ffff177224 */ /* 0x000fe200078e00ff */
[----:B------:R-:W-:Y:S05]  /*1540*/  BRA `(.L_x_3332) ;  /* 0x00000c3000007947 */ /* 0x000fea0003800000 */
.L_x_3336:
[----:B------:R-:W2:Y:S01]  /*1550*/  LDG.E.U16 R4, [R4.64] ;  /* 0x0000002404047981 */ /* 0x000ea2000c1e1500 */
[----:B------:R-:W-:Y:S01]  /*1560*/  IMAD.MOV.U32 R23, RZ, RZ, RZ ;  /* 0x000000ffff177224 */ /* 0x000fe200078e00ff */
[----:B--2---:R-:W-:Y:S01]  /*1570*/  HADD2.F32 R22, -RZ, R4.H0_H0 ;  /* 0x20000004ff167230 */ /* 0x004fe20000004100 */
[----:B------:R-:W-:Y:S05]  /*1580*/  BRA `(.L_x_3332) ;  /* 0x00000bf000007947 */ /* 0x000fea0003800000 */
.L_x_3335:
        /* <DEDUP_REMOVED lines=8> */
.L_x_3338:
[----:B------:R-:W2:Y:S02]  /*1610*/  LDG.E R4, [R4.64] ;  /* 0x0000002404047981 */ /* 0x000ea4000c1e1900 */
[--C-:B--2---:R-:W-:Y:S02]  /*1620*/  HADD2.F32 R23, -RZ, R4.reuse.H1_H1 ;  /* 0x30000004ff177230 */ /* 0x104fe40000004100 */
[----:B------:R-:W-:Y:S01]  /*1630*/  HADD2.F32 R22, -RZ, R4.H0_H0 ;  /* 0x20000004ff167230 */ /* 0x000fe20000004100 */
[----:B------:R-:W-:Y:S05]  /*1640*/  BRA `(.L_x_3332) ;  /* 0x00000b3000007947 */ /* 0x000fea0003800000 */
.L_x_3337:
[----:B------:R-:W2:Y:S01]  /*1650*/  LDG.E.64 R4, [R4.64] ;  /* 0x0000002404047981 */ /* 0x000ea2000c1e1b00 */
[----:B------:R-:W-:Y:S01]  /*1660*/  IMAD.MOV.U32 R23, RZ, RZ, RZ ;  /* 0x000000ffff177224 */ /* 0x000fe200078e00ff */
[----:B--2---:R-:W0:Y:S01]  /*1670*/  F2F.F32.F64 R22, R4 ;  /* 0x0000000400167310 */ /* 0x004e220000301000 */
[----:B------:R-:W0:-:S14]  /*1680*/  DSETP.GEU.AND P0, PT, |R4|, c[0x2][0x0], PT ;  /* 0x008000000400762a */ /* 0x000e1c0003f0e200 */
[----:B0-----:R-:W-:Y:S01]  /*1690*/  @!P0 FMUL R22, R22, 1.175494350822287508e-38 ;  /* 0x0080000016168820 */ /* 0x001fe20000400000 */
[----:B------:R-:W-:Y:S05]  /*16a0*/  BRA `(.L_x_3332) ;  /* 0x00000ad000007947 */ /* 0x000fea0003800000 */
.L_x_3327:
        /* <DEDUP_REMOVED lines=11> */
[----:B------:R-:W-:Y:S01]  /*1760*/  FSEL R22, RZ, 1, !P0 ;  /* 0x3f800000ff167808 */ /* 0x000fe20004000000 */
[----:B------:R-:W-:Y:S05]  /*1770*/  BRA `(.L_x_3332) ;  /* 0x00000a0000007947 */ /* 0x000fea0003800000 */
.L_x_3341:
[----:B------:R-:W2:Y:S02]  /*1780*/  LDG.E.128 R4, [R4.64] ;  /* 0x0000002404047981 */ /* 0x000ea4000c1e1d00 */
[----:B--2---:R-:W0:Y:S01]  /*1790*/  F2F.F32.F64 R23, R6 ;  /* 0x0000000600177310 */ /* 0x004e220000301000 */
[----:B------:R-:W0:-:S04]  /*17a0*/  DSETP.GEU.AND P0, PT, |R6|, c[0x2][0x0], PT ;  /* 0x008000000600762a */ /* 0x000e080003f0e200 */
[----:B------:R-:W1:-:S03]  /*17b0*/  DSETP.GEU.AND P1, PT, |R4|, c[0x2][0x0], PT ;  /* 0x008000000400762a */ /* 0x000e460003f2e200 */
[----:B------:R-:W1:Y:S07]  /*17c0*/  F2F.F32.F64 R22, R4 ;  /* 0x0000000400167310 */ /* 0x000e6e0000301000 */
[----:B0-----:R-:W-:-:S04]  /*17d0*/  @!P0 FMUL R23, R23, 1.175494350822287508e-38 ;  /* 0x0080000017178820 */ /* 0x001fc80000400000 */
[----:B-1----:R-:W-:Y:S01]  /*17e0*/  @!P1 FMUL R22, R22, 1.175494350822287508e-38 ;  /* 0x0080000016169820 */ /* 0x002fe20000400000 */
[----:B------:R-:W-:Y:S05]  /*17f0*/  BRA `(.L_x_3332) ;  /* 0x0000098000007947 */ /* 0x000fea0003800000 */
.L_x_3340:
        /* <DEDUP_REMOVED lines=8> */
[----:B------:R-:W-:Y:S02]  /*1880*/  IMAD.MOV.U32 R23, RZ, RZ, RZ ;  /* 0x000000ffff177224 */ /* 0x000fe400078e00ff */
        /* <DEDUP_REMOVED lines=16> */
[----:B------:R-:W-:Y:S01]  /*1990*/  LOP3.LUT R22, R3, 0x80000000, R22, 0xf8, !PT ;  /* 0x8000000003167812 */ /* 0x000fe200078ef816 */
[----:B------:R-:W-:Y:S05]  /*19a0*/  BRA `(.L_x_3332) ;  /* 0x000007d000007947 */ /* 0x000fea0003800000 */
.L_x_3343:
[----:B------:R-:W2:Y:S01]  /*19b0*/  LDG.E.U8 R4, [R4.64] ;  /* 0x0000002404047981 */ /* 0x000ea2000c1e1100 */
[----:B------:R-:W-:Y:S02]  /*19c0*/  IMAD.MOV.U32 R23, RZ, RZ, RZ ;  /* 0x000000ffff177224 */ /* 0x000fe400078e00ff */
        /* <DEDUP_REMOVED lines=10> */
[----:B------:R-:W-:Y:S01]  /*1a70*/  LOP3.LUT R22, R22, 0x80000000, R3, 0xf8, !PT ;  /* 0x8000000016167812 */ /* 0x000fe200078ef803 */
[----:B------:R-:W-:Y:S05]  /*1a80*/  BRA `(.L_x_3332) ;  /* 0x000006f000007947 */ /* 0x000fea0003800000 */
.L_x_3342:
[----:B------:R-:W2:Y:S01]  /*1a90*/  LDG.E.U16 R4, [R4.64] ;  /* 0x0000002404047981 */ /* 0x000ea2000c1e1500 */
[----:B------:R-:W-:Y:S01]  /*1aa0*/  IMAD.MOV.U32 R23, RZ, RZ, RZ ;  /* 0x000000ffff177224 */ /* 0x000fe200078e00ff */
[----:B--2---:R-:W-:Y:S01]  /*1ab0*/  PRMT R22, RZ, 0x5410, R4 ;  /* 0x00005410ff167816 */ /* 0x004fe20000000004 */
[----:B------:R-:W-:Y:S05]  /*1ac0*/  BRA `(.L_x_3332) ;  /* 0x000006b000007947 */ /* 0x000fea0003800000 */
.L_x_3339:
        /* <DEDUP_REMOVED lines=8> */
[----:B------:R-:W2:Y:S01]  /*1b50*/  LDG.E.U16 R4, [R4.64] ;  /* 0x0000002404047981 */ /* 0x000ea2000c1e1500 */
[----:B------:R-:W-:Y:S01]  /*1b60*/  IMAD.MOV.U32 R23, RZ, RZ, RZ ;  /* 0x000000ffff177224 */ /* 0x000fe200078e00ff */
[----:B--2---:R0:W1:Y:S01]  /*1b70*/  I2F.U16 R22, R4 ;  /* 0x0000000400167306 */ /* 0x0040620000101000 */
[----:B------:R-:W-:Y:S05]  /*1b80*/  BRA `(.L_x_3332) ;  /* 0x000005f000007947 */ /* 0x000fea0003800000 */
.L_x_3346:
[----:B------:R-:W2:Y:S01]  /*1b90*/  LDG.E.U8 R3, [R4.64] ;  /* 0x0000002404037981 */ /* 0x000ea2000c1e1100 */
[----:B------:R-:W-:Y:S01]  /*1ba0*/  CS2R R22, SRZ ;  /* 0x0000000000167805 */ /* 0x000fe2000001ff00 */
        /* <DEDUP_REMOVED lines=18> */
.L_x_3348:
[----:B------:R-:W-:Y:S05]  /*1cd0*/  BSYNC B0 ;  /* 0x0000000000007941 */ /* 0x000fea0003800000 */
.L_x_3347:
[----:B------:R-:W-:Y:S01]  /*1ce0*/  IMAD.SHL.U32 R3, R3, 0x100000, RZ ;  /* 0x0010000003037824 */ /* 0x000fe200078e00ff */
[----:B------:R-:W-:-:S04]  /*1cf0*/  LEA R5, R0, 0x3b800000, 0x17 ;  /* 0x3b80000000057811 */ /* 0x000fc800078eb8ff */
[----:B------:R-:W-:Y:S01]  /*1d00*/  LOP3.LUT R22, R5, R3, R22, 0xfe, !PT ;  /* 0x0000000305167212 */ /* 0x000fe200078efe16 */
[----:B------:R-:W-:Y:S05]  /*1d10*/  BRA `(.L_x_3332) ;  /* 0x0000046000007947 */ /* 0x000fea0003800000 */
.L_x_3345:
        /* <DEDUP_REMOVED lines=20> */
.L_x_3350:
[----:B------:R-:W-:Y:S05]  /*1e60*/  BSYNC B0 ;  /* 0x0000000000007941 */ /* 0x000fea0003800000 */
.L_x_3349:
[----:B------:R-:W-:Y:S01]  /*1e70*/  IMAD.SHL.U32 R3, R3, 0x200000, RZ ;  /* 0x0020000003037824 */ /* 0x000fe200078e00ff */
[----:B------:R-:W-:-:S04]  /*1e80*/  LEA R5, R0, 0x37800000, 0x17 ;  /* 0x3780000000057811 */ /* 0x000fc800078eb8ff */
[----:B------:R-:W-:Y:S01]  /*1e90*/  LOP3.LUT R22, R5, R3, R22, 0xfe, !PT ;  /* 0x0000000305167212 */ /* 0x000fe200078efe16 */
[----:B------:R-:W-:Y:S05]  /*1ea0*/  BRA `(.L_x_3332) ;  /* 0x000002d000007947 */ /* 0x000fea0003800000 */
.L_x_3344:
        /* <DEDUP_REMOVED lines=14> */
.L_x_3354:
[----:B------:R-:W-:Y:S05]  /*1f90*/  BSYNC B0 ;  /* 0x0000000000007941 */ /* 0x000fea0003800000 */
.L_x_3353:
[----:B------:R-:W-:Y:S01]  /*1fa0*/  IMAD.MOV.U32 R23, RZ, RZ, RZ ;  /* 0x000000ffff177224 */ /* 0x000fe200078e00ff */
[----:B------:R-:W-:Y:S05]  /*1fb0*/  BRA `(.L_x_3332) ;  /* 0x000001c000007947 */ /* 0x000fea0003800000 */
.L_x_3331:
        /* <DEDUP_REMOVED lines=21> */
.L_x_3352:
[----:B------:R-:W2:Y:S01]  /*2110*/  LDG.E.64 R4, [R4.64] ;  /* 0x0000002404047981 */ /* 0x000ea2000c1e1b00 */
[----:B------:R-:W-:Y:S01]  /*2120*/  IMAD.MOV.U32 R23, RZ, RZ, RZ ;  /* 0x000000ffff177224 */ /* 0x000fe200078e00ff */
[----:B--2---:R0:W1:Y:S01]  /*2130*/  I2F.U64 R22, R4 ;  /* 0x0000000400167312 */ /* 0x0040620000301000 */
[----:B------:R-:W-:Y:S05]  /*2140*/  BRA `(.L_x_3332) ;  /* 0x0000003000007947 */ /* 0x000fea0003800000 */
.L_x_3351:
[----:B------:R-:W2:Y:S01]  /*2150*/  LDG.E R4, [R4.64] ;  /* 0x0000002404047981 */ /* 0x000ea2000c1e1900 */
[----:B------:R-:W-:Y:S01]  /*2160*/  IMAD.MOV.U32 R23, RZ, RZ, RZ ;  /* 0x000000ffff177224 */ /* 0x000fe200078e00ff */
[----:B--2---:R0:W1:Y:S06]  /*2170*/  I2F.U32 R22, R4 ;  /* 0x0000000400167306 */ /* 0x00406c0000201000 */
.L_x_3332:
[----:B------:R-:W-:Y:S05]  /*2180*/  BSYNC B6 ;  /* 0x0000000000067941 */ /* 0x000fea0003800000 */
.L_x_3326:
[----:B0-----:R-:W0:Y:S01]  /*2190*/  LDC.U8 R4, c[0x0][0x45a] ;  /* 0x00011680ff047b82 */ /* 0x001e220000000000 */
        /* <DEDUP_REMOVED lines=17> */
.L_x_3358:
[----:B------:R-:W2:Y:S02]  /*22b0*/  LDG.E.U8 R2, [R2.64] ;  /* 0x0000002402027981 */ /* 0x000ea4000c1e1100 */
[----:B--2---:R-:W-:-:S04]  /*22c0*/  ISETP.NE.AND P0, PT, R2, RZ, PT ;  /* 0x000000ff0200720c */ /* 0x004fc80003f05270 */
[----:B------:R-:W-:Y:S01]  /*22d0*/  P2R R25, PR, RZ, 0x1 ;  /* 0x00000001ff197803 */ /* 0x000fe20000000000 */
[----:B------:R-:W-:Y:S05]  /*22e0*/  BRA `(.L_x_3360) ;  /* 0x00000f4000007947 */ /* 0x000fea0003800000 */
.L_x_3357:
        /* <DEDUP_REMOVED lines=11> */
.L_x_3362:
[----:B------:R-:W2:Y:S02]  /*23a0*/  LDG.E R2, [R2.64] ;  /* 0x0000002402027981 */ /* 0x000ea4000c1e1900 */
[----:B--2---:R-:W-:-:S04]  /*23b0*/  ISETP.NE.AND P0, PT, R2, RZ, PT ;  /* 0x000000ff0200720c */ /* 0x004fc80003f05270 */
[----:B------:R-:W-:Y:S01]  /*23c0*/  P2R R25, PR, RZ, 0x1 ;  /* 0x00000001ff197803 */ /* 0x000fe20000000000 */
[----:B------:R-:W-:Y:S05]  /*23d0*/  BRA `(.L_x_3360) ;  /* 0x00000e5000007947 */ /* 0x000fea0003800000 */
.L_x_3361:
[----:B------:R-:W2:Y:S02]  /*23e0*/  LDG.E.U16 R2, [R2.64] ;  /* 0x0000002402027981 */ /* 0x000ea4000c1e1500 */
[----:B--2---:R-:W-:-:S04]  /*23f0*/  ISETP.NE.AND P0, PT, R2, RZ, PT ;  /* 0x000000ff0200720c */ /* 0x004fc80003f05270 */
[----:B------:R-:W-:Y:S01]  /*2400*/  P2R R25, PR, RZ, 0x1 ;  /* 0x00000001ff197803 */ /* 0x000fe20000000000 */
[----:B------:R-:W-:Y:S05]  /*2410*/  BRA `(.L_x_3360) ;  /* 0x00000e1000007947 */ /* 0x000fea0003800000 */
.L_x_3356:
        /* <DEDUP_REMOVED lines=10> */
.L_x_3364:
[----:B------:R-:W2:Y:S02]  /*24c0*/  LDG.E.U16 R0, [R2.64] ;  /* 0x0000002402007981 */ /* 0x000ea4000c1e1500 */
[----:B--2---:R-:W-:-:S05]  /*24d0*/  HADD2.F32 R0, -RZ, R0.H0_H0 ;  /* 0x20000000ff007230 */ /* 0x004fca0000004100 */
[----:B------:R-:W-:-:S04]  /*24e0*/  FSETP.NEU.FTZ.AND P0, PT, R0, RZ, PT ;  /* 0x000000ff0000720b */ /* 0x000fc80003f1d000 */
[----:B------:R-:W-:Y:S01]  /*24f0*/  P2R R25, PR, RZ, 0x1 ;  /* 0x00000001ff197803 */ /* 0x000fe20000000000 */
[----:B------:R-:W-:Y:S05]  /*2500*/  BRA `(.L_x_3360) ;  /* 0x00000d2000007947 */ /* 0x000fea0003800000 */
.L_x_3363:
        /* <DEDUP_REMOVED lines=12> */
.L_x_3366:
        /* <DEDUP_REMOVED lines=11> */
.L_x_3365:
[----:B------:R-:W2:Y:S02]  /*2680*/  LDG.E.64 R2, [R2.64] ;  /* 0x0000002402027981 */ /* 0x000ea4000c1e1b00 */
[----:B--2---:R-:W0:-:S06]  /*2690*/  DSETP.NEU.AND P0, PT, R2, RZ, PT ;  /* 0x000000ff0200722a */ /* 0x004e0c0003f0d000 */
[----:B0-----:R-:W-:Y:S01]  /*26a0*/  P2R R25, PR, RZ, 0x1 ;  /* 0x00000001ff197803 */ /* 0x001fe20000000000 */
[----:B------:R-:W-:Y:S05]  /*26b0*/  BRA `(.L_x_3360) ;  /* 0x00000b7000007947 */ /* 0x000fea0003800000 */
.L_x_3355:
        /* <DEDUP_REMOVED lines=12> */
.L_x_3369:
[----:B------:R-:W2:Y:S02]  /*2780*/  LDG.E.128 R4, [R2.64] ;  /* 0x0000002402047981 */ /* 0x000ea4000c1e1d00 */
[----:B--2---:R-:W0:-:S06]  /*2790*/  DSETP.NEU.AND P0, PT, R6, RZ, PT ;  /* 0x000000ff0600722a */ /* 0x004e0c0003f0d000 */
[----:B0-----:R-:W0:-:S06]  /*27a0*/  DSETP.NEU.OR P0, PT, R4, RZ, P0 ;  /* 0x000000ff0400722a */ /* 0x001e0c000070d400 */
[----:B0-----:R-:W-:Y:S01]  /*27b0*/  P2R R25, PR, RZ, 0x1 ;  /* 0x00000001ff197803 */ /* 0x001fe20000000000 */
[----:B------:R-:W-:Y:S05]  /*27c0*/  BRA `(.L_x_3360) ;  /* 0x00000a6000007947 */ /* 0x000fea0003800000 */
.L_x_3368:
        /* <DEDUP_REMOVED lines=28> */
.L_x_3371:
        /* <DEDUP_REMOVED lines=15> */
.L_x_3370:
[----:B------:R-:W2:Y:S02]  /*2a80*/  LDG.E.U16 R0, [R2.64] ;  /* 0x0000002402007981 */ /* 0x000ea4000c1e1500 */
[----:B--2---:R-:W-:-:S04]  /*2a90*/  PRMT R0, RZ, 0x5410, R0 ;  /* 0x00005410ff007816 */ /* 0x004fc80000000000 */
[----:B------:R-:W-:-:S04]  /*2aa0*/  FSETP.NEU.FTZ.AND P0, PT, R0, RZ, PT ;  /* 0x000000ff0000720b */ /* 0x000fc80003f1d000 */
[----:B------:R-:W-:Y:S01]  /*2ab0*/  P2R R25, PR, RZ, 0x1 ;  /* 0x00000001ff197803 */ /* 0x000fe20000000000 */
[----:B------:R-:W-:Y:S05]  /*2ac0*/  BRA `(.L_x_3360) ;  /* 0x0000076000007947 */ /* 0x000fea0003800000 */
.L_x_3367:
        /* <DEDUP_REMOVED lines=12> */
.L_x_3374:
        /* <DEDUP_REMOVED lines=21> */
.L_x_3378:
[----:B------:R-:W-:Y:S05]  /*2ce0*/  BSYNC B1 ;  /* 0x0000000000017941 */ /* 0x000fea0003800000 */
.L_x_3377:
[----:B------:R-:W-:Y:S01]  /*2cf0*/  LEA R3, R0, 0x3b800000, 0x17 ;  /* 0x3b80000000037811 */ /* 0x000fe200078eb8ff */
[----:B------:R-:W-:-:S05]  /*2d00*/  IMAD.SHL.U32 R0, R2, 0x100000, RZ ;  /* 0x0010000002007824 */ /* 0x000fca00078e00ff */
[----:B------:R-:W-:Y:S02]  /*2d10*/  LOP3.LUT R0, R3, R0, R4, 0xfe, !PT ;  /* 0x0000000003007212 */ /* 0x000fe400078efe04 */
.L_x_3376:
[----:B------:R-:W-:Y:S05]  /*2d20*/  BSYNC B0 ;  /* 0x0000000000007941 */ /* 0x000fea0003800000 */
.L_x_3375:
[----:B------:R-:W-:-:S04]  /*2d30*/  FSETP.NEU.FTZ.AND P0, PT, R0, RZ, PT ;  /* 0x000000ff0000720b */ /* 0x000fc80003f1d000 */
[----:B------:R-:W-:Y:S01]  /*2d40*/  P2R R25, PR, RZ, 0x1 ;  /* 0x00000001ff197803 */ /* 0x000fe20000000000 */
[----:B------:R-:W-:Y:S05]  /*2d50*/  BRA `(.L_x_3360) ;  /* 0x000004d000007947 */ /* 0x000fea0003800000 */
.L_x_3373:
        /* <DEDUP_REMOVED lines=21> */
.L_x_3382:
[----:B------:R-:W-:Y:S05]  /*2eb0*/  BSYNC B1 ;  /* 0x0000000000017941 */ /* 0x000fea0003800000 */
.L_x_3381:
[----:B------:R-:W-:Y:S01]  /*2ec0*/  LEA R3, R0, 0x37800000, 0x17 ;  /* 0x3780000000037811 */ /* 0x000fe200078eb8ff */
[----:B------:R-:W-:-:S05]  /*2ed0*/  IMAD.SHL.U32 R0, R2, 0x200000, RZ ;  /* 0x0020000002007824 */ /* 0x000fca00078e00ff */
[----:B------:R-:W-:Y:S02]  /*2ee0*/  LOP3.LUT R0, R3, R0, R4, 0xfe, !PT ;  /* 0x0000000003007212 */ /* 0x000fe400078efe04 */
.L_x_3380:
[----:B------:R-:W-:Y:S05]  /*2ef0*/  BSYNC B0 ;  /* 0x0000000000007941 */ /* 0x000fea0003800000 */
.L_x_3379:
[----:B------:R-:W-:-:S04]  /*2f00*/  FSETP.NEU.FTZ.AND P0, PT, R0, RZ, PT ;  /* 0x000000ff0000720b */ /* 0x000fc80003f1d000 */
[----:B------:R-:W-:Y:S01]  /*2f10*/  P2R R25, PR, RZ, 0x1 ;  /* 0x00000001ff197803 */ /* 0x000fe20000000000 */
[----:B------:R-:W-:Y:S05]  /*2f20*/  BRA `(.L_x_3360) ;  /* 0x0000030000007947 */ /* 0x000fea0003800000 */
.L_x_3372:
        /* <DEDUP_REMOVED lines=14> */
.L_x_3386:
[----:B------:R-:W-:Y:S05]  /*3010*/  BSYNC B0 ;  /* 0x0000000000007941 */ /* 0x000fea0003800000 */
.L_x_3385:
[----:B------:R-:W-:-:S04]  /*3020*/  FSETP.NEU.FTZ.AND P0, PT, R0, RZ, PT ;  /* 0x000000ff0000720b */ /* 0x000fc80003f1d000 */
[----:B------:R-:W-:Y:S01]  /*3030*/  P2R R25, PR, RZ, 0x1 ;  /* 0x00000001ff197803 */ /* 0x000fe20000000000 */
[----:B------:R-:W-:Y:S05]  /*3040*/  BRA `(.L_x_3360) ;  /* 0x000001e000007947 */ /* 0x000fea0003800000 */
.L_x_3359:
        /* <DEDUP_REMOVED lines=22> */
.L_x_3384:
[----:B------:R-:W2:Y:S02]  /*31b0*/  LDG.E.64 R2, [R2.64] ;  /* 0x0000002402027981 */ /* 0x000ea4000c1e1b00 */
[----:B--2---:R-:W-:-:S04]  /*31c0*/  ISETP.NE.U32.AND P0, PT, R2, RZ, PT ;  /* 0x000000ff0200720c */ /* 0x004fc80003f05070 */
[----:B------:R-:W-:-:S04]  /*31d0*/  ISETP.NE.AND.EX P0, PT, R3, RZ, PT, P0 ;  /* 0x000000ff0300720c */ /* 0x000fc80003f05300 */
[----:B------:R-:W-:Y:S01]  /*31e0*/  P2R R25, PR, RZ, 0x1 ;  /* 0x00000001ff197803 */ /* 0x000fe20000000000 */
[----:B------:R-:W-:Y:S05]  /*31f0*/  BRA `(.L_x_3360) ;  /* 0x0000003000007947 */ /* 0x000fea0003800000 */
.L_x_3383:
[----:B------:R-:W2:Y:S02]  /*3200*/  LDG.E R2, [R2.64] ;  /* 0x0000002402027981 */ /* 0x000ea4000c1e1900 */
[----:B--2---:R-:W-:-:S04]  /*3210*/  ISETP.NE.AND P0, PT, R2, RZ, PT ;  /* 0x000000ff0200720c */ /* 0x004fc80003f05270 */
[----:B------:R-:W-:Y:S02]  /*3220*/  P2R R25, PR, RZ, 0x1 ;  /* 0x00000001ff197803 */ /* 0x000fe40000000000 */
.L_x_3360:
        /* <DEDUP_REMOVED lines=17> */
.L_x_3390:
[----:B------:R0:W5:Y:S01]  /*3340*/  LDG.E.U8 R2, [R4.64] ;  /* 0x0000002404027981 */ /* 0x000162000c1e1100 */
[----:B------:R-:W-:Y:S01]  /*3350*/  IMAD.MOV.U32 R3, RZ, RZ, RZ ;  /* 0x000000ffff037224 */ /* 0x000fe200078e00ff */
[----:B------:R-:W-:Y:S05]  /*3360*/  BRA `(.L_x_3392) ;  /* 0x00000d5000007947 */ /* 0x000fea0003800000 */
.L_x_3389:
        /* <DEDUP_REMOVED lines=8> */
.L_x_3394:
[----:B------:R-:W2:Y:S02]  /*33f0*/  LDG.E R2, [R4.64] ;  /* 0x0000002404027981 */ /* 0x000ea4000c1e1900 */
[----:B--2---:R-:W-:Y:S01]  /*3400*/  SHF.R.S32.HI R3, RZ, 0x1f, R2 ;  /* 0x0000001fff037819 */ /* 0x004fe20000011402 */
[----:B------:R-:W-:Y:S05]  /*3410*/  BRA `(.L_x_3392) ;  /* 0x00000ca000007947 */ /* 0x000fea0003800000 */
.L_x_3393:
[----:B------:R-:W2:Y:S02]  /*3420*/  LDG.E.S16 R2, [R4.64] ;  /* 0x0000002404027981 */ /* 0x000ea4000c1e1700 */
[----:B--2---:R-:W-:Y:S01]  /*3430*/  SHF.R.S32.HI R3, RZ, 0x1f, R2 ;  /* 0x0000001fff037819 */ /* 0x004fe20000011402 */
[----:B------:R-:W-:Y:S05]  /*3440*/  BRA `(.L_x_3392) ;  /* 0x00000c7000007947 */ /* 0x000fea0003800000 */
.L_x_3388:
        /* <DEDUP_REMOVED lines=9> */
.L_x_3396:
[----:B------:R-:W2:Y:S02]  /*34e0*/  LDG.E.U16 R4, [R4.64] ;  /* 0x0000002404047981 */ /* 0x000ea4000c1e1500 */
[----:B--2---:R-:W-:-:S06]  /*34f0*/  HADD2.F32 R2, -RZ, R4.H0_H0 ;  /* 0x20000004ff027230 */ /* 0x004fcc0000004100 */
[----:B------:R-:W0:Y:S01]  /*3500*/  F2I.S64.TRUNC R2, R2 ;  /* 0x0000000200027311 */ /* 0x000e22000020d900 */
[----:B------:R-:W-:Y:S05]  /*3510*/  BRA `(.L_x_3392) ;  /* 0x00000ba000007947 */ /* 0x000fea0003800000 */
.L_x_3395:
        /* <DEDUP_REMOVED lines=9> */
.L_x_3398:
[----:B------:R-:W2:Y:S02]  /*35b0*/  LDG.E.U16 R4, [R4.64] ;  /* 0x0000002404047981 */ /* 0x000ea4000c1e1500 */
[----:B--2---:R-:W-:-:S06]  /*35c0*/  HADD2.F32 R2, -RZ, R4.H0_H0 ;  /* 0x20000004ff027230 */ /* 0x004fcc0000004100 */
[----:B------:R-:W0:Y:S01]  /*35d0*/  F2I.S64.TRUNC R2, R2 ;  /* 0x0000000200027311 */ /* 0x000e22000020d900 */
[----:B------:R-:W-:Y:S05]  /*35e0*/  BRA `(.L_x_3392) ;  /* 0x00000ad000007947 */ /* 0x000fea0003800000 */
.L_x_3397:
[----:B------:R-:W2:Y:S02]  /*35f0*/  LDG.E.64 R2, [R4.64] ;  /* 0x0000002404027981 */ /* 0x000ea4000c1e1b00 */
[----:B--2---:R-:W0:Y:S01]  /*3600*/  F2I.S64.F64.TRUNC R2, R2 ;  /* 0x0000000200027311 */ /* 0x004e22000030d900 */
[----:B------:R-:W-:Y:S05]  /*3610*/  BRA `(.L_x_3392) ;  /* 0x00000aa000007947 */ /* 0x000fea0003800000 */
.L_x_3387:
        /* <DEDUP_REMOVED lines=13> */
.L_x_3401:
[----:B------:R-:W2:Y:S02]  /*36f0*/  LDG.E.64 R2, [R4.64] ;  /* 0x0000002404027981 */ /* 0x000ea4000c1e1b00 */
[----:B--2---:R-:W0:Y:S01]  /*3700*/  F2I.S64.F64.TRUNC R2, R2 ;  /* 0x0000000200027311 */ /* 0x004e22000030d900 */
[----:B------:R-:W-:Y:S05]  /*3710*/  BRA `(.L_x_3392) ;  /* 0x000009a000007947 */ /* 0x000fea0003800000 */
.L_x_3400:
        /* <DEDUP_REMOVED lines=27> */
.L_x_3403:
        /* <DEDUP_REMOVED lines=14> */
.L_x_3402:
[----:B------:R-:W2:Y:S02]  /*39b0*/  LDG.E.U16 R2, [R4.64] ;  /* 0x0000002404027981 */ /* 0x000ea4000c1e1500 */
[----:B--2---:R-:W-:-:S06]  /*39c0*/  PRMT R2, RZ, 0x5410, R2 ;  /* 0x00005410ff027816 */ /* 0x004fcc0000000002 */
[----:B------:R-:W0:Y:S01]  /*39d0*/  F2I.S64.TRUNC R2, R2 ;  /* 0x0000000200027311 */ /* 0x000e22000020d900 */
[----:B------:R-:W-:Y:S05]  /*39e0*/  BRA `(.L_x_3392) ;  /* 0x000006d000007947 */ /* 0x000fea0003800000 */
.L_x_3399:
        /* <DEDUP_REMOVED lines=11> */
.L_x_3406:
        /* <DEDUP_REMOVED lines=21> */
.L_x_3410:
[----:B------:R-:W-:Y:S05]  /*3bf0*/  BSYNC B1 ;  /* 0x0000000000017941 */ /* 0x000fea0003800000 */
.L_x_3409:
[----:B------:R-:W-:Y:S01]  /*3c00*/  IMAD.SHL.U32 R2, R2, 0x100000, RZ ;  /* 0x0010000002027824 */ /* 0x000fe200078e00ff */
[----:B------:R-:W-:-:S04]  /*3c10*/  LEA R3, R0, 0x3b800000, 0x17 ;  /* 0x3b80000000037811 */ /* 0x000fc800078eb8ff */
[----:B------:R-:W-:Y:S02]  /*3c20*/  LOP3.LUT R2, R3, R2, R4, 0xfe, !PT ;  /* 0x0000000203027212 */ /* 0x000fe400078efe04 */
.L_x_3408:
[----:B------:R-:W-:Y:S05]  /*3c30*/  BSYNC B0 ;  /* 0x0000000000007941 */ /* 0x000fea0003800000 */
.L_x_3407:
[----:B------:R-:W0:Y:S01]  /*3c40*/  F2I.S64.TRUNC R2, R2 ;  /* 0x0000000200027311 */ /* 0x000e22000020d900 */
[----:B------:R-:W-:Y:S05]  /*3c50*/  BRA `(.L_x_3392) ;  /* 0x0000046000007947 */ /* 0x000fea0003800000 */
.L_x_3405:
        /* <DEDUP_REMOVED lines=21> */
.L_x_3414:
[----:B------:R-:W-:Y:S05]  /*3db0*/  BSYNC B1 ;  /* 0x0000000000017941 */ /* 0x000fea0003800000 */
.L_x_3413:
[----:B------:R-:W-:Y:S01]  /*3dc0*/  IMAD.SHL.U32 R2, R2, 0x200000, RZ ;  /* 0x0020000002027824 */ /* 0x000fe200078e00ff */
[----:B------:R-:W-:-:S04]  /*3dd0*/  LEA R3, R0, 0x37800000, 0x17 ;  /* 0x3780000000037811 */ /* 0x000fc800078eb8ff */
[----:B------:R-:W-:Y:S02]  /*3de0*/  LOP3.LUT R2, R3, R2, R4, 0xfe, !PT ;  /* 0x0000000203027212 */ /* 0x000fe400078efe04 */
.L_x_3412:
[----:B------:R-:W-:Y:S05]  /*3df0*/  BSYNC B0 ;  /* 0x0000000000007941 */ /* 0x000fea0003800000 */
.L_x_3411:
[----:B------:R-:W0:Y:S01]  /*3e00*/  F2I.S64.TRUNC R2, R2 ;  /* 0x0000000200027311 */ /* 0x000e22000020d900 */
[----:B------:R-:W-:Y:S05]  /*3e10*/  BRA `(.L_x_3392) ;  /* 0x000002a000007947 */ /* 0x000fea0003800000 */
.L_x_3404:
        /* <DEDUP_REMOVED lines=14> */
.L_x_3418:
[----:B------:R-:W-:Y:S05]  /*3f00*/  BSYNC B0 ;  /* 0x0000000000007941 */ /* 0x000fea0003800000 */
.L_x_3417:
[----:B------:R-:W0:Y:S01]  /*3f10*/  F2I.S64.TRUNC R2, R2 ;  /* 0x0000000200027311 */ /* 0x000e22000020d900 */
[----:B------:R-:W-:Y:S05]  /*3f20*/  BRA `(.L_x_3392) ;  /* 0x0000019000007947 */ /* 0x000fea0003800000 */
.L_x_3391:
        /* <DEDUP_REMOVED lines=21> */
.L_x_3416:
[----:B------:R0:W5:Y:S01]  /*4080*/  LDG.E.64 R2, [R4.64] ;  /* 0x0000002404027981 */ /* 0x000162000c1e1b00 */
[----:B------:R-:W-:Y:S05]  /*4090*/  BRA `(.L_x_3392) ;  /* 0x0000002000007947 */ /* 0x000fea0003800000 */
.L_x_3415:
[----:B------:R0:W5:Y:S01]  /*40a0*/  LDG.E R2, [R4.64] ;  /* 0x0000002404027981 */ /* 0x000162000c1e1900 */
[----:B------:R-:W-:-:S03]  /*40b0*/  IMAD.MOV.U32 R3, RZ, RZ, RZ ;  /* 0x000000ffff037224 */ /* 0x000fc600078e00ff */
.L_x_3392:
[----:B0-----:R-:W0:Y:S01]  /*40c0*/  LDC.U8 R4, c[0x0][0x458] ;  /* 0x00011600ff047b82 */ /* 0x001e220000000000 */
[----:B------:R-:W-:Y:S01]  /*40d0*/  ISETP.NE.AND P1, PT, R25, RZ, PT ;  /* 0x000000ff1900720c */ /* 0x000fe20003f25270 */
[----:B------:R-:W-:Y:S01]  /*40e0*/  BSSY B0, `(.L_x_3419) ;  /* 0x0000007000007945 */ /* 0x000fe20003800000 */
[----:B0-----:R-:W-:-:S04]  /*40f0*/  PRMT R0, R4, 0x9910, RZ ;  /* 0x0000991004007816 */ /* 0x001fc800000000ff */
[----:B------:R-:W-:-:S07]  /*4100*/  ISETP.GT.AND P0, PT, R0, 0x9, PT ;  /* 0x000000090000780c */ /* 0x000fce0003f04270 */
[----:B------:R-:W-:Y:S05]  /*4110*/  @!P1 BRA `(.L_x_3420) ;  /* 0x0000003000009947 */ /* 0x000fea0003800000 */
[----:B-1---5:R-:W-:-:S04]  /*4120*/  LEA R22, P1, R2, c[0x0][0x448], 0x3 ;  /* 0x0001120002167a11 */ /* 0x022fc800078218ff */
[----:B------:R-:W-:-:S06]  /*4130*/  LEA.HI.X R23, R2, c[0x0][0x44c], R3, 0x3, P1 ;  /* 0x0001130002177a11 */ /* 0x000fcc00008f1c03 */
[----:B------:R-:W5:Y:S03]  /*4140*/  LDG.E.64 R22, [R22.64] ;  /* 0x0000002416167981 */ /* 0x000f66000c1e1b00 */
.L_x_3420:
[----:B------:R-:W-:Y:S05]  /*4150*/  BSYNC B0 ;  /* 0x0000000000007941 */ /* 0x000fea0003800000 */
.L_x_3419:
        /* <DEDUP_REMOVED lines=9> */
[----:B-1---5:R-:W0:Y:S02]  /*41f0*/  F2I.FTZ.TRUNC.NTZ R3, R22 ;  /* 0x0000001600037305 */ /* 0x022e24000021f100 */
[----:B0-----:R0:W-:Y:S01]  /*4200*/  STG.E.U8 [R16.64], R3 ;  /* 0x0000000310007986 */ /* 0x0011e2000c101124 */
[----:B------:R-:W-:Y:S05]  /*4210*/  BRA `(.L_x_3426) ;  /* 0x00000d8000007947 */ /* 0x000fea0003800000 */
.L_x_3424:
[----:B-1---5:R-:W0:Y:S02]  /*4220*/  F2I.S64.TRUNC R22, R22 ;  /* 0x0000001600167311 */ /* 0x022e24000020d900 */
[----:B0-----:R-:W-:-:S05]  /*4230*/  IMAD.MOV.U32 R3, RZ, RZ, R22 ;  /* 0x000000ffff037224 */ /* 0x001fca00078e0016 */
[----:B------:R0:W-:Y:S01]  /*4240*/  STG.E.U8 [R16.64], R3 ;  /* 0x0000000310007986 */ /* 0x0001e2000c101124 */
[----:B------:R-:W-:Y:S05]  /*4250*/  BRA `(.L_x_3426) ;  /* 0x00000d4000007947 */ /* 0x000fea0003800000 */
.L_x_3423:
[----:B------:R-:W-:-:S13]  /*4260*/  ISETP.NE.AND P0, PT, R0, 0x2, PT ;  /* 0x000000020000780c */ /* 0x000fda0003f05270 */
[----:B------:R-:W-:Y:S05]  /*4270*/  @!P0 BRA `(.L_x_3427) ;  /* 0x000000a000008947 */ /* 0x000fea0003800000 */
[----:B------:R-:W-:-:S13]  /*4280*/  ISETP.NE.AND P0, PT, R0, 0x3, PT ;  /* 0x000000030000780c */ /* 0x000fda0003f05270 */
[----:B------:R-:W-:Y:S05]  /*4290*/  @!P0 BRA `(.L_x_3428) ;  /* 0x0000005000008947 */ /* 0x000fea0003800000 */
[----:B------:R-:W-:-:S13]  /*42a0*/  ISETP.NE.AND P0, PT, R0, 0x4, PT ;  /* 0x000000040000780c */ /* 0x000fda0003f05270 */
[----:B------:R-:W-:Y:S05]  /*42b0*/  @P0 BRA `(.L_x_3425) ;  /* 0x00000b5000000947 */ /* 0x000fea0003800000 */
[----:B-1---5:R-:W0:Y:S02]  /*42c0*/  F2I.S64.TRUNC R22, R22 ;  /* 0x0000001600167311 */ /* 0x022e24000020d900 */
[----:B0-----:R0:W-:Y:S01]  /*42d0*/  STG.E.64 [R16.64], R22 ;  /* 0x0000001610007986 */ /* 0x0011e2000c101b24 */
[----:B------:R-:W-:Y:S05]  /*42e0*/  BRA `(.L_x_3426) ;  /* 0x00000cb000007947 */ /* 0x000fea0003800000 */
.L_x_3428:
[----:B-1---5:R-:W0:Y:S02]  /*42f0*/  F2I.FTZ.TRUNC.NTZ R3, R22 ;  /* 0x0000001600037305 */ /* 0x022e24000021f100 */
[----:B0-----:R0:W-:Y:S01]  /*4300*/  STG.E [R16.64], R3 ;  /* 0x0000000310007986 */ /* 0x0011e2000c101924 */
[----:B------:R-:W-:Y:S05]  /*4310*/  BRA `(.L_x_3426) ;  /* 0x00000c8000007947 */ /* 0x000fea0003800000 */
.L_x_3427:
[----:B-1---5:R-:W0:Y:S02]  /*4320*/  F2I.FTZ.TRUNC.NTZ R3, R22 ;  /* 0x0000001600037305 */ /* 0x022e24000021f100 */
[----:B0-----:R0:W-:Y:S01]  /*4330*/  STG.E.U16 [R16.64], R3 ;  /* 0x0000000310007986 */ /* 0x0011e2000c101524 */
[----:B------:R-:W-:Y:S05]  /*4340*/  BRA `(.L_x_3426) ;  /* 0x00000c5000007947 */ /* 0x000fea0003800000 */
.L_x_3422:
[----:B------:R-:W-:-:S13]  /*4350*/  ISETP.GT.AND P0, PT, R0, 0x6, PT ;  /* 0x000000060000780c */ /* 0x000fda0003f04270 */
[----:B------:R-:W-:Y:S05]  /*4360*/  @P0 BRA `(.L_x_3429) ;  /* 0x0000009000000947 */ /* 0x000fea0003800000 */
[----:B------:R-:W-:-:S13]  /*4370*/  ISETP.NE.AND P0, PT, R0, 0x5, PT ;  /* 0x000000050000780c */ /* 0x000fda0003f05270 */
[----:B------:R-:W-:Y:S05]  /*4380*/  @!P0 BRA `(.L_x_3430) ;  /* 0x0000004000008947 */ /* 0x000fea0003800000 */
[----:B------:R-:W-:-:S13]  /*4390*/  ISETP.NE.AND P0, PT, R0, 0x6, PT ;  /* 0x000000060000780c */ /* 0x000fda0003f05270 */
[----:B------:R-:W-:Y:S05]  /*43a0*/  @P0 BRA `(.L_x_3425) ;  /* 0x00000a6000000947 */ /* 0x000fea0003800000 */
[----:B-1---5:R0:W-:Y:S01]  /*43b0*/  STG.E [R16.64], R22 ;  /* 0x0000001610007986 */ /* 0x0221e2000c101924 */
[----:B------:R-:W-:Y:S05]  /*43c0*/  BRA `(.L_x_3426) ;  /* 0x00000bd000007947 */ /* 0x000fea0003800000 */
.L_x_3430:
[----:B-1---5:R-:W-:-:S05]  /*43d0*/  F2FP.PACK_AB R22, RZ, R22 ;  /* 0x00000016ff16723e */ /* 0x022fca00000000ff */
[----:B------:R0:W-:Y:S01]  /*43e0*/  STG.E.U16 [R16.64], R22 ;  /* 0x0000001610007986 */ /* 0x0001e2000c101524 */
[----:B------:R-:W-:Y:S05]  /*43f0*/  BRA `(.L_x_3426) ;  /* 0x00000ba000007947 */ /* 0x000fea0003800000 */
.L_x_3429:
[----:B------:R-:W-:-:S13]  /*4400*/  ISETP.NE.AND P0, PT, R0, 0x7, PT ;  /* 0x000000070000780c */ /* 0x000fda0003f05270 */
[----:B------:R-:W-:Y:S05]  /*4410*/  @!P0 BRA `(.L_x_3431) ;  /* 0x0000009000008947 */ /* 0x000fea0003800000 */
[----:B------:R-:W-:-:S13]  /*4420*/  ISETP.NE.AND P0, PT, R0, 0x8, PT ;  /* 0x000000080000780c */ /* 0x000fda0003f05270 */
[----:B------:R-:W-:Y:S05]  /*4430*/  @!P0 BRA `(.L_x_3432) ;  /* 0x0000004000008947 */ /* 0x000fea0003800000 */
[----:B------:R-:W-:-:S13]  /*4440*/  ISETP.NE.AND P0, PT, R0, 0x9, PT ;  /* 0x000000090000780c */ /* 0x000fda0003f05270 */
[----:B------:R-:W-:Y:S05]  /*4450*/  @P0 BRA `(.L_x_3425) ;  /* 0x000009b000000947 */ /* 0x000fea0003800000 */
[----:B-1---5:R0:W-:Y:S01]  /*4460*/  STG.E.64 [R16.64], R22 ;  /* 0x0000001610007986 */ /* 0x0221e2000c101b24 */
[----:B------:R-:W-:Y:S05]  /*4470*/  BRA `(.L_x_3426) ;  /* 0x00000b2000007947 */ /* 0x000fea0003800000 */
.L_x_3432:
[----:B-1---5:R-:W-:-:S05]  /*4480*/  F2FP.PACK_AB R23, R23, R22 ;  /* 0x000000161717723e */ /* 0x022fca00000000ff */
[----:B------:R0:W-:Y:S01]  /*4490*/  STG.E [R16.64], R23 ;  /* 0x0000001710007986 */ /* 0x0001e2000c101924 */
[----:B------:R-:W-:Y:S05]  /*44a0*/  BRA `(.L_x_3426) ;  /* 0x00000af000007947 */ /* 0x000fea0003800000 */
.L_x_3431:
[----:B-1---5:R-:W-:-:S06]  /*44b0*/  FMUL.FTZ R2, R22, 1 ;  /* 0x3f80000016027820 */ /* 0x022fcc0000410000 */
[----:B------:R-:W0:Y:S02]  /*44c0*/  F2F.F64.F32 R2, R2 ;  /* 0x0000000200027310 */ /* 0x000e240000201800 */
[----:B0-----:R0:W-:Y:S01]  /*44d0*/  STG.E.64 [R16.64], R2 ;  /* 0x0000000210007986 */ /* 0x0011e2000c101b24 */
[----:B------:R-:W-:Y:S05]  /*44e0*/  BRA `(.L_x_3426) ;  /* 0x00000ab000007947 */ /* 0x000fea0003800000 */
.L_x_3421:
        /* <DEDUP_REMOVED lines=8> */
[----:B-1---5:R-:W-:Y:S02]  /*4570*/  FSETP.NEU.FTZ.AND P0, PT, R22, RZ, PT ;  /* 0x000000ff1600720b */ /* 0x022fe40003f1d000 */
[----:B------:R-:W-:-:S04]  /*4580*/  FSETP.NEU.FTZ.AND P1, PT, R23, RZ, PT ;  /* 0x000000ff1700720b */ /* 0x000fc80003f3d000 */
[----:B------:R-:W-:-:S04]  /*4590*/  PLOP3.LUT P0, PT, P0, P1, PT, 0xa8, 0x0 ;  /* 0x000000000000781c */ /* 0x000fc80000703570 */
[----:B------:R-:W-:-:S05]  /*45a0*/  SEL R3, RZ, 0x1, !P0 ;  /* 0x00000001ff037807 */ /* 0x000fca0004000000 */
[----:B------:R0:W-:Y:S01]  /*45b0*/  STG.E.U8 [R16.64], R3 ;  /* 0x0000000310007986 */ /* 0x0001e2000c101124 */
[----:B------:R-:W-:Y:S05]  /*45c0*/  BRA `(.L_x_3426) ;  /* 0x000009d000007947 */ /* 0x000fea0003800000 */
.L_x_3435:
[----:B-1---5:R-:W-:Y:S02]  /*45d0*/  FMUL.FTZ R4, R22, 1 ;  /* 0x3f80000016047820 */ /* 0x022fe40000410000 */
[----:B------:R-:W-:-:S04]  /*45e0*/  FMUL.FTZ R6, R23, 1 ;  /* 0x3f80000017067820 */ /* 0x000fc80000410000 */
[----:B------:R-:W-:Y:S08]  /*45f0*/  F2F.F64.F32 R4, R4 ;  /* 0x0000000400047310 */ /* 0x000ff00000201800 */
[----:B------:R-:W0:Y:S02]  /*4600*/  F2F.F64.F32 R6, R6 ;  /* 0x0000000600067310 */ /* 0x000e240000201800 */
[----:B0-----:R0:W-:Y:S01]  /*4610*/  STG.E.128 [R16.64], R4 ;  /* 0x0000000410007986 */ /* 0x0011e2000c101d24 */
[----:B------:R-:W-:Y:S05]  /*4620*/  BRA `(.L_x_3426) ;  /* 0x0000097000007947 */ /* 0x000fea0003800000 */
.L_x_3434:
[----:B------:R-:W-:-:S13]  /*4630*/  ISETP.NE.AND P0, PT, R0, 0xf, PT ;  /* 0x0000000f0000780c */ /* 0x000fda0003f05270 */
[----:B------:R-:W-:Y:S05]  /*4640*/  @!P0 BRA `(.L_x_3436) ;  /* 0x000002b000008947 */ /* 0x000fea0003800000 */
[----:B------:R-:W-:-:S13]  /*4650*/  ISETP.NE.AND P0, PT, R0, 0x17, PT ;  /* 0x000000170000780c */ /* 0x000fda0003f05270 */
[----:B------:R-:W-:Y:S05]  /*4660*/  @!P0 BRA `(.L_x_3437) ;  /* 0x0000014000008947 */ /* 0x000fea0003800000 */
[----:B------:R-:W-:-:S13]  /*4670*/  ISETP.NE.AND P0, PT, R0, 0x18, PT ;  /* 0x000000180000780c */ /* 0x000fda0003f05270 */
[----:B------:R-:W-:Y:S05]  /*4680*/  @P0 BRA `(.L_x_3425) ;  /* 0x0000078000000947 */ /* 0x000fea0003800000 */
[C---:B-1---5:R-:W-:Y:S01]  /*4690*/  LOP3.LUT R2, R22.reuse, 0x7fffffff, RZ, 0xc0, !PT ;  /* 0x7fffffff16027812 */ /* 0x062fe200078ec0ff */
[----:B------:R-:W-:Y:S01]  /*46a0*/  BSSY B0, `(.L_x_3438) ;  /* 0x000000d000007945 */ /* 0x000fe20003800000 */
        /* <DEDUP_REMOVED lines=12> */
.L_x_3439:
[----:B------:R-:W-:Y:S05]  /*4770*/  BSYNC B0 ;  /* 0x0000000000007941 */ /* 0x000fea0003800000 */
.L_x_3438:
[----:B------:R-:W-:-:S05]  /*4780*/  LOP3.LUT R5, R0, R5, RZ, 0xfc, !PT ;  /* 0x0000000500057212 */ /* 0x000fca00078efcff */
[----:B------:R0:W-:Y:S01]  /*4790*/  STG.E.U8 [R16.64], R5 ;  /* 0x0000000510007986 */ /* 0x0001e2000c101124 */
[----:B------:R-:W-:Y:S05]  /*47a0*/  BRA `(.L_x_3426) ;  /* 0x000007f000007947 */ /* 0x000fea0003800000 */
.L_x_3437:
[----:B-1---5:R-:W-:Y:S01]  /*47b0*/  LOP3.LUT R2, R22, 0x7fffffff, RZ, 0xc0, !PT ;  /* 0x7fffffff16027812 */ /* 0x022fe200078ec0ff */
[----:B------:R-:W-:Y:S03]  /*47c0*/  BSSY B0, `(.L_x_3440) ;  /* 0x000000e000007945 */ /* 0x000fe60003800000 */
        /* <DEDUP_REMOVED lines=10> */
.L_x_3441:
[----:B------:R-:W-:Y:S01]  /*4870*/  IMAD.MOV.U32 R0, RZ, RZ, 0x7f ;  /* 0x0000007fff007424 */ /* 0x000fe200078e00ff */
[----:B------:R-:W-:-:S04]  /*4880*/  ISETP.GT.U32.AND P0, PT, R2, 0x7f800000, PT ;  /* 0x7f8000000200780c */ /* 0x000fc80003f04070 */
[----:B------:R-:W-:-:S04]  /*4890*/  SEL R0, R0, 0x7c, P0 ;  /* 0x0000007c00007807 */ /* 0x000fc80000000000 */
.L_x_3442:
[----:B------:R-:W-:Y:S05]  /*48a0*/  BSYNC B0 ;  /* 0x0000000000007941 */ /* 0x000fea0003800000 */
.L_x_3440:
[----:B------:R-:W-:-:S04]  /*48b0*/  LOP3.LUT R22, R22, 0x80000000, RZ, 0xc0, !PT ;  /* 0x8000000016167812 */ /* 0x000fc800078ec0ff */
[----:B------:R-:W-:-:S04]  /*48c0*/  SHF.R.U32.HI R3, RZ, 0x18, R22 ;  /* 0x00000018ff037819 */ /* 0x000fc80000011616 */
[----:B------:R-:W-:-:S05]  /*48d0*/  LOP3.LUT R3, R0, R3, RZ, 0xfc, !PT ;  /* 0x0000000300037212 */ /* 0x000fca00078efcff */
[----:B------:R0:W-:Y:S01]  /*48e0*/  STG.E.U8 [R16.64], R3 ;  /* 0x0000000310007986 */ /* 0x0001e2000c101124 */
[----:B------:R-:W-:Y:S05]  /*48f0*/  BRA `(.L_x_3426) ;  /* 0x000006a000007947 */ /* 0x000fea0003800000 */
.L_x_3436:
[----:B-1---5:R-:W-:-:S05]  /*4900*/  F2FP.BF16.PACK_AB R22, RZ, R22 ;  /* 0x00000016ff16723e */ /* 0x022fca00000010ff */
[----:B------:R0:W-:Y:S01]  /*4910*/  STG.E.U16 [R16.64], R22 ;  /* 0x0000001610007986 */ /* 0x0001e2000c101524 */
[----:B------:R-:W-:Y:S05]  /*4920*/  BRA `(.L_x_3426) ;  /* 0x0000067000007947 */ /* 0x000fea0003800000 */
.L_x_3433:
        /* <DEDUP_REMOVED lines=8> */
[----:B-1---5:R-:W0:Y:S02]  /*49b0*/  F2I.FTZ.U32.TRUNC.NTZ R3, R22 ;  /* 0x0000001600037305 */ /* 0x022e24000021f000 */
[----:B0-----:R0:W-:Y:S01]  /*49c0*/  STG.E.U16 [R16.64], R3 ;  /* 0x0000000310007986 */ /* 0x0011e2000c101524 */
[----:B------:R-:W-:Y:S05]  /*49d0*/  BRA `(.L_x_3426) ;  /* 0x000005c000007947 */ /* 0x000fea0003800000 */
.L_x_3445:
[----:B-1---5:R-:W-:Y:S01]  /*49e0*/  LOP3.LUT R2, R22, 0x7fffffff, RZ, 0xc0, !PT ;  /* 0x7fffffff16027812 */ /* 0x022fe200078ec0ff */
[----:B------:R-:W-:Y:S01]  /*49f0*/  BSSY B0, `(.L_x_3446) ;  /* 0x0000013000007945 */ /* 0x000fe20003800000 */
[----:B------:R-:W-:Y:S02]  /*4a00*/  IMAD.MOV.U32 R8, RZ, RZ, 0x80 ;  /* 0x00000080ff087424 */ /* 0x000fe400078e00ff */
        /* <DEDUP_REMOVED lines=13> */
.L_x_3448:
[----:B------:R-:W-:-:S04]  /*4ae0*/  LOP3.LUT R22, R22, 0x80000000, RZ, 0xc0, !PT ;  /* 0x8000000016167812 */ /* 0x000fc800078ec0ff */
[----:B------:R-:W-:-:S04]  /*4af0*/  SHF.R.U32.HI R3, RZ, 0x18, R22 ;  /* 0x00000018ff037819 */ /* 0x000fc80000011616 */
[----:B------:R-:W-:-:S04]  /*4b00*/  LOP3.LUT R0, R0, R3, RZ, 0xfc, !PT ;  /* 0x0000000300007212 */ /* 0x000fc800078efcff */
[----:B------:R-:W-:Y:S02]  /*4b10*/  PRMT R8, R0, 0x7610, R8 ;  /* 0x0000761000087816 */ /* 0x000fe40000000008 */
.L_x_3447:
[----:B------:R-:W-:Y:S05]  /*4b20*/  BSYNC B0 ;  /* 0x0000000000007941 */ /* 0x000fea0003800000 */
.L_x_3446:
[----:B------:R0:W-:Y:S01]  /*4b30*/  STG.E.U8 [R16.64], R8 ;  /* 0x0000000810007986 */ /* 0x0001e2000c101124 */
[----:B------:R-:W-:Y:S05]  /*4b40*/  BRA `(.L_x_3426) ;  /* 0x0000045000007947 */ /* 0x000fea0003800000 */
.L_x_3444:
        /* <DEDUP_REMOVED lines=16> */
.L_x_3451:
[----:B------:R-:W-:-:S04]  /*4c50*/  LOP3.LUT R22, R22, 0x80000000, RZ, 0xc0, !PT ;  /* 0x8000000016167812 */ /* 0x000fc800078ec0ff */
[----:B------:R-:W-:-:S04]  /*4c60*/  SHF.R.U32.HI R3, RZ, 0x18, R22 ;  /* 0x00000018ff037819 */ /* 0x000fc80000011616 */
[----:B------:R-:W-:-:S04]  /*4c70*/  LOP3.LUT R0, R0, R3, RZ, 0xfc, !PT ;  /* 0x0000000300007212 */ /* 0x000fc800078efcff */
[----:B------:R-:W-:Y:S02]  /*4c80*/  PRMT R8, R0, 0x7610, R8 ;  /* 0x0000761000087816 */ /* 0x000fe40000000008 */
.L_x_3450:
[----:B------:R-:W-:Y:S05]  /*4c90*/  BSYNC B0 ;  /* 0x0000000000007941 */ /* 0x000fea0003800000 */
.L_x_3449:
[----:B------:R0:W-:Y:S01]  /*4ca0*/  STG.E.U8 [R16.64], R8 ;  /* 0x0000000810007986 */ /* 0x0001e2000c101124 */
[----:B------:R-:W-:Y:S05]  /*4cb0*/  BRA `(.L_x_3426) ;  /* 0x000002e000007947 */ /* 0x000fea0003800000 */
.L_x_3443:
[----:B------:R-:W-:-:S13]  /*4cc0*/  ISETP.NE.AND P0, PT, R0, 0x1c, PT ;  /* 0x0000001c0000780c */ /* 0x000fda0003f05270 */
[----:B------:R-:W-:Y:S05]  /*4cd0*/  @!P0 BRA `(.L_x_3452) ;  /* 0x000002a000008947 */ /* 0x000fea0003800000 */
[----:B------:R-:W-:-:S13]  /*4ce0*/  ISETP.NE.AND P0, PT, R0, 0x1d, PT ;  /* 0x0000001d0000780c */ /* 0x000fda0003f05270 */
[----:B------:R-:W-:Y:S05]  /*4cf0*/  @!P0 BRA `(.L_x_3453) ;  /* 0x0000025000008947 */ /* 0x000fea0003800000 */
[----:B------:R-:W-:-:S13]  /*4d00*/  ISETP.NE.AND P0, PT, R0, 0x2c, PT ;  /* 0x0000002c0000780c */ /* 0x000fda0003f05270 */
[----:B------:R-:W-:Y:S05]  /*4d10*/  @P0 BRA `(.L_x_3425) ;  /* 0x000000f000000947 */ /* 0x000fea0003800000 */
[----:B-1---5:R-:W-:Y:S02]  /*4d20*/  SHF.R.U32.HI R2, RZ, 0x17, R22 ;  /* 0x00000017ff027819 */ /* 0x022fe40000011616 */
[----:B------:R-:W-:Y:S02]  /*4d30*/  PLOP3.LUT P0, PT, PT, PT, PT, 0x80, 0x0 ;  /* 0x000000000000781c */ /* 0x000fe40003f0f070 */
        /* <DEDUP_REMOVED lines=13> */
.L_x_3425:
        /* <DEDUP_REMOVED lines=18> */
[----:B01----:R-:W-:Y:S05]  /*4f30*/  CALL.ABS.NOINC R2 ;  /* 0x0000000002007343 */ /* 0x003fea0003c00000 */
[----:B------:R-:W-:Y:S05]  /*4f40*/  BRA `(.L_x_3426) ;  /* 0x0000005000007947 */ /* 0x000fea0003800000 */
.L_x_3453:
[----:B-1---5:R-:W0:Y:S02]  /*4f50*/  F2I.U64.TRUNC R22, R22 ;  /* 0x0000001600167311 */ /* 0x022e24000020d800 */
[----:B0-----:R0:W-:Y:S01]  /*4f60*/  STG.E.64 [R16.64], R22 ;  /* 0x0000001610007986 */ /* 0x0011e2000c101b24 */
[----:B------:R-:W-:Y:S05]  /*4f70*/  BRA `(.L_x_3426) ;  /* 0x0000002000007947 */ /* 0x000fea0003800000 */
.L_x_3452:
[----:B-1---5:R-:W0:Y:S02]  /*4f80*/  F2I.FTZ.U32.TRUNC.NTZ R3, R22 ;  /* 0x0000001600037305 */ /* 0x022e24000021f000 */
[----:B0-----:R0:W-:Y:S02]  /*4f90*/  STG.E [R16.64], R3 ;  /* 0x0000000310007986 */ /* 0x0011e4000c101924 */
.L_x_3426:
[----:B------:R-:W-:-:S05]  /*4fa0*/  IMAD R18, R18, 0x200, R19 ;  /* 0x0000020012127824 */ /* 0x000fca00078e0213 */
[----:B0-----:R-:W-:Y:S02]  /*4fb0*/  IADD3 R23, R18, 0x80, RZ ;  /* 0x0000008012177810 */ /* 0x001fe40007ffe0ff */
.L_x_3324:
[----:B------:R-:W-:Y:S05]  /*4fc0*/  BSYNC B7 ;  /* 0x0000000000077941 */ /* 0x000fea0003800000 */
.L_x_3323:
[----:B------:R-:W-:Y:S01]  /*4fd0*/  ISETP.GE.AND P0, PT, R23, c[0x0][0x160], PT ;  /* 0x0000580017007a0c */ /* 0x000fe20003f06270 */
[----:B------:R-:W-:-:S12]  /*4fe0*/  BSSY B7, `(.L_x_3454) ;  /* 0x00009ea000077945 */ /* 0x000fd80003800000 */
        /* <DEDUP_REMOVED lines=282> */
.L_x_3456:
        /* <DEDUP_REMOVED lines=21> */
.L_x_3461:
[----:B------:R-:W2:Y:S01]  /*62e0*/  LDG.E.U8 R2, [R2.64] ;  /* 0x0000002402027981 */ /* 0x000ea2000c1e1100 */
[----:B------:R-:W-:Y:S01]  /*62f0*/  IMAD.MOV.U32 R19, RZ, RZ, RZ ;  /* 0x000000ffff137224 */ /* 0x000fe200078e00ff */
[----:B--2---:R0:W1:Y:S01]  /*6300*/  I2F.U16 R18, R2 ;  /* 0x0000000200127306 */ /* 0x0040620000101000 */
[----:B------:R-:W-:Y:S05]  /*6310*/  BRA `(.L_x_3463) ;  /* 0x00000de000007947 */ /* 0x000fea0003800000 */
.L_x_3460:
        /* <DEDUP_REMOVED lines=10> */
.L_x_3465:
[----:B------:R-:W2:Y:S01]  /*63c0*/  LDG.E R2, [R2.64] ;  /* 0x0000002402027981 */ /* 0x000ea2000c1e1900 */
[----:B------:R-:W-:Y:S01]  /*63d0*/  IMAD.MOV.U32 R19, RZ, RZ, RZ ;  /* 0x000000ffff137224 */ /* 0x000fe200078e00ff */
[----:B--2---:R0:W1:Y:S01]  /*63e0*/  I2F R18, R2 ;  /* 0x0000000200127306 */ /* 0x0040620000201400 */
[----:B------:R-:W-:Y:S05]  /*63f0*/  BRA `(.L_x_3463) ;  /* 0x00000d0000007947 */ /* 0x000fea0003800000 */
.L_x_3464:
[----:B------:R-:W2:Y:S01]  /*6400*/  LDG.E.U16 R2, [R2.64] ;  /* 0x0000002402027981 */ /* 0x000ea2000c1e1500 */
[----:B------:R-:W-:Y:S01]  /*6410*/  IMAD.MOV.U32 R19, RZ, RZ, RZ ;  /* 0x000000ffff137224 */ /* 0x000fe200078e00ff */
[----:B--2---:R0:W1:Y:S01]  /*6420*/  I2F.S16 R18, R2 ;  /* 0x0000000200127306 */ /* 0x0040620000101400 */
[----:B------:R-:W-:Y:S05]  /*6430*/  BRA `(.L_x_3463) ;  /* 0x00000cc000007947 */ /* 0x000fea0003800000 */
.L_x_3459:
        /* <DEDUP_REMOVED lines=9> */
.L_x_3467:
[----:B------:R-:W2:Y:S01]  /*64d0*/  LDG.E.U16 R2, [R2.64] ;  /* 0x0000002402027981 */ /* 0x000ea2000c1e1500 */
[----:B------:R-:W-:Y:S01]  /*64e0*/  IMAD.MOV.U32 R19, RZ, RZ, RZ ;  /* 0x000000ffff137224 */ /* 0x000fe200078e00ff */
[----:B--2---:R-:W-:Y:S01]  /*64f0*/  HADD2.F32 R18, -RZ, R2.H0_H0 ;  /* 0x20000002ff127230 */ /* 0x004fe20000004100 */
[----:B------:R-:W-:Y:S05]  /*6500*/  BRA `(.L_x_3463) ;  /* 0x00000bf000007947 */ /* 0x000fea0003800000 */
.L_x_3466:
        /* <DEDUP_REMOVED lines=8> */
.L_x_3469:
[----:B------:R-:W2:Y:S02]  /*6590*/  LDG.E R2, [R2.64] ;  /* 0x0000002402027981 */ /* 0x000ea4000c1e1900 */
[--C-:B--2---:R-:W-:Y:S02]  /*65a0*/  HADD2.F32 R19, -RZ, R2.reuse.H1_H1 ;  /* 0x30000002ff137230 */ /* 0x104fe40000004100 */
[----:B------:R-:W-:Y:S01]  /*65b0*/  HADD2.F32 R18, -RZ, R2.H0_H0 ;  /* 0x20000002ff127230 */ /* 0x000fe20000004100 */
[----:B------:R-:W-:Y:S05]  /*65c0*/  BRA `(.L_x_3463) ;  /* 0x00000b3000007947 */ /* 0x000fea0003800000 */
.L_x_3468:
[----:B------:R-:W2:Y:S01]  /*65d0*/  LDG.E.64 R2, [R2.64] ;  /* 0x0000002402027981 */ /* 0x000ea2000c1e1b00 */
[----:B------:R-:W-:Y:S01]  /*65e0*/  IMAD.MOV.U32 R19, RZ, RZ, RZ ;  /* 0x000000ffff137224 */ /* 0x000fe200078e00ff */
[----:B--2---:R-:W0:Y:S01]  /*65f0*/  F2F.F32.F64 R18, R2 ;  /* 0x0000000200127310 */ /* 0x004e220000301000 */
[----:B------:R-:W0:-:S14]  /*6600*/  DSETP.GEU.AND P0, PT, |R2|, c[0x2][0x0], PT ;  /* 0x008000000200762a */ /* 0x000e1c0003f0e200 */
[----:B0-----:R-:W-:Y:S01]  /*6610*/  @!P0 FMUL R18, R18, 1.175494350822287508e-38 ;  /* 0x0080000012128820 */ /* 0x001fe20000400000 */
[----:B------:R-:W-:Y:S05]  /*6620*/  BRA `(.L_x_3463) ;  /* 0x00000ad000007947 */ /* 0x000fea0003800000 */
.L_x_3458:
        /* <DEDUP_REMOVED lines=13> */
.L_x_3472:
        /* <DEDUP_REMOVED lines=8> */
.L_x_3471:
        /* <DEDUP_REMOVED lines=12> */
[----:B------:R-:W-:-:S04]  /*6840*/  IADD3 R2, R0, -0x1, RZ ;  /* 0xffffffff00027810 */ /* 0x000fc80007ffe0ff */
[----:B------:R-:W-:Y:S02]  /*6850*/  SHF.R.S32.HI R2, RZ, 0x1f, R2 ;  /* 0x0000001fff027819 */ /* 0x000fe40000011402 */
[----:B0-----:R-:W-:-:S04]  /*6860*/  IADD3 R4, -R4, 0x1f, RZ ;  /* 0x0000001f04047810 */ /* 0x001fc80007ffe1ff */
[C---:B------:R-:W-:Y:S02]  /*6870*/  ISETP.GT.U32.AND P0, PT, R4.reuse, 0x4, PT ;  /* 0x000000040400780c */ /* 0x040fe40003f04070 */
[----:B------:R-:W-:-:S04]  /*6880*/  IADD3 R4, R4, -0x4, RZ ;  /* 0xfffffffc04047810 */ /* 0x000fc80007ffe0ff */
[----:B------:R-:W-:Y:S02]  /*6890*/  SEL R5, R4, RZ, P0 ;  /* 0x000000ff04057207 */ /* 0x000fe40000000000 */
[----:B------:R-:W-:-:S03]  /*68a0*/  IADD3 R4, R0, 0x1000000, RZ ;  /* 0x0100000000047810 */ /* 0x000fc60007ffe0ff */
[----:B------:R-:W-:Y:S01]  /*68b0*/  IMAD R6, R5, R6, 0x3c000000 ;  /* 0x3c00000005067424 */ /* 0x000fe200078e0206 */
[----:B------:R-:W-:Y:S02]  /*68c0*/  SHF.L.U32 R5, R0, R5, RZ ;  /* 0x0000000500057219 */ /* 0x000fe400000006ff */
[----:B------:R-:W-:Y:S02]  /*68d0*/  SHF.R.S32.HI R4, RZ, 0x8, R4 ;  /* 0x00000008ff047819 */ /* 0x000fe40000011404 */
[----:B------:R-:W-:-:S04]  /*68e0*/  LEA.HI R5, R5, R6, RZ, 0x1c ;  /* 0x0000000605057211 */ /* 0x000fc800078fe0ff */
[----:B------:R-:W-:-:S04]  /*68f0*/  LOP3.LUT R5, R5, 0x7f800000, R4, 0xf8, !PT ;  /* 0x7f80000005057812 */ /* 0x000fc800078ef804 */
[----:B------:R-:W-:-:S04]  /*6900*/  LOP3.LUT R5, R5, R2, RZ, 0x30, !PT ;  /* 0x0000000205057212 */ /* 0x000fc800078e30ff */
[----:B------:R-:W-:Y:S01]  /*6910*/  LOP3.LUT R18, R5, 0x80000000, R18, 0xf8, !PT ;  /* 0x8000000005127812 */ /* 0x000fe200078ef812 */
[----:B------:R-:W-:Y:S05]  /*6920*/  BRA `(.L_x_3463) ;  /* 0x000007d000007947 */ /* 0x000fea0003800000 */
.L_x_3474:
[----:B------:R-:W2:Y:S01]  /*6930*/  LDG.E.U8 R2, [R2.64] ;  /* 0x0000002402027981 */ /* 0x000ea2000c1e1100 */
[----:B------:R-:W-:Y:S02]  /*6940*/  IMAD.MOV.U32 R19, RZ, RZ, RZ ;  /* 0x000000ffff137224 */ /* 0x000fe400078e00ff */
        /* <DEDUP_REMOVED lines=10> */
[----:B------:R-:W-:Y:S01]  /*69f0*/  LOP3.LUT R18, R18, 0x80000000, R5, 0xf8, !PT ;  /* 0x8000000012127812 */ /* 0x000fe200078ef805 */
[----:B------:R-:W-:Y:S05]  /*6a00*/  BRA `(.L_x_3463) ;  /* 0x000006f000007947 */ /* 0x000fea0003800000 */
.L_x_3473:
[----:B------:R-:W2:Y:S01]  /*6a10*/  LDG.E.U16 R2, [R2.64] ;  /* 0x0000002402027981 */ /* 0x000ea2000c1e1500 */
[----:B------:R-:W-:Y:S01]  /*6a20*/  IMAD.MOV.U32 R19, RZ, RZ, RZ ;  /* 0x000000ffff137224 */ /* 0x000fe200078e00ff */
[----:B--2---:R-:W-:Y:S01]  /*6a30*/  PRMT R18, RZ, 0x5410, R2 ;  /* 0x00005410ff127816 */ /* 0x004fe20000000002 */
[----:B------:R-:W-:Y:S05]  /*6a40*/  BRA `(.L_x_3463) ;  /* 0x000006b000007947 */ /* 0x000fea0003800000 */
.L_x_3470:
        /* <DEDUP_REMOVED lines=12> */
.L_x_3477:
        /* <DEDUP_REMOVED lines=20> */
.L_x_3479:
[----:B------:R-:W-:Y:S05]  /*6c50*/  BSYNC B0 ;  /* 0x0000000000007941 */ /* 0x000fea0003800000 */
.L_x_3478:
[----:B------:R-:W-:Y:S01]  /*6c60*/  IMAD.SHL.U32 R2, R2, 0x100000, RZ ;  /* 0x0010000002027824 */ /* 0x000fe200078e00ff */
[----:B------:R-:W-:-:S04]  /*6c70*/  LEA R3, R0, 0x3b800000, 0x17 ;  /* 0x3b80000000037811 */ /* 0x000fc800078eb8ff */
[----:B------:R-:W-:Y:S01]  /*6c80*/  LOP3.LUT R18, R3, R2, R18, 0xfe, !PT ;  /* 0x0000000203127212 */ /* 0x000fe200078efe12 */
[----:B------:R-:W-:Y:S05]  /*6c90*/  BRA `(.L_x_3463) ;  /* 0x0000046000007947 */ /* 0x000fea0003800000 */
.L_x_3476:
        /* <DEDUP_REMOVED lines=20> */
.L_x_3481:
[----:B------:R-:W-:Y:S05]  /*6de0*/  BSYNC B0 ;  /* 0x0000000000007941 */ /* 0x000fea0003800000 */
.L_x_3480:
[----:B------:R-:W-:Y:S01]  /*6df0*/  IMAD.SHL.U32 R2, R2, 0x200000, RZ ;  /* 0x0020000002027824 */ /* 0x000fe200078e00ff */
[----:B------:R-:W-:-:S04]  /*6e00*/  LEA R3, R0, 0x37800000, 0x17 ;  /* 0x3780000000037811 */ /* 0x000fc800078eb8ff */
[----:B------:R-:W-:Y:S01]  /*6e10*/  LOP3.LUT R18, R3, R2, R18, 0xfe, !PT ;  /* 0x0000000203127212 */ /* 0x000fe200078efe12 */
[----:B------:R-:W-:Y:S05]  /*6e20*/  BRA `(.L_x_3463) ;  /* 0x000002d000007947 */ /* 0x000fea0003800000 */
.L_x_3475:
        /* <DEDUP_REMOVED lines=14> */
.L_x_3485:
[----:B------:R-:W-:Y:S05]  /*6f10*/  BSYNC B0 ;  /* 0x0000000000007941 */ /* 0x000fea0003800000 */
.L_x_3484:
[----:B------:R-:W-:Y:S01]  /*6f20*/  IMAD.MOV.U32 R19, RZ, RZ, RZ ;  /* 0x000000ffff137224 */ /* 0x000fe200078e00ff */
[----:B------:R-:W-:Y:S05]  /*6f30*/  BRA `(.L_x_3463) ;  /* 0x000001c000007947 */ /* 0x000fea0003800000 */
.L_x_3462:
        /* <DEDUP_REMOVED lines=21> */
.L_x_3483:
[----:B------:R-:W2:Y:S01]  /*7090*/  LDG.E.64 R2, [R2.64] ;  /* 0x0000002402027981 */ /* 0x000ea2000c1e1b00 */
[----:B------:R-:W-:Y:S01]  /*70a0*/  IMAD.MOV.U32 R19, RZ, RZ, RZ ;  /* 0x000000ffff137224 */ /* 0x000fe200078e00ff */
[----:B--2---:R0:W1:Y:S01]  /*70b0*/  I2F.U64 R18, R2 ;  /* 0x0000000200127312 */ /* 0x0040620000301000 */
[----:B------:R-:W-:Y:S05]  /*70c0*/  BRA `(.L_x_3463) ;  /* 0x0000003000007947 */ /* 0x000fea0003800000 */
.L_x_3482:
[----:B------:R-:W2:Y:S01]  /*70d0*/  LDG.E R2, [R2.64] ;  /* 0x0000002402027981 */ /* 0x000ea2000c1e1900 */
[----:B------:R-:W-:Y:S01]  /*70e0*/  IMAD.MOV.U32 R19, RZ, RZ, RZ ;  /* 0x000000ffff137224 */ /* 0x000fe200078e00ff */
[----:B--2---:R0:W1:Y:S06]  /*70f0*/  I2F.U32 R18, R2 ;  /* 0x0000000200127306 */ /* 0x00406c0000201000 */
.L_x_3463:
[----:B------:R-:W-:Y:S05]  /*7100*/  BSYNC B6 ;  /* 0x0000000000067941 */ /* 0x000fea0003800000 */
.L_x_3457:
[----:B------:R-:W2:Y:S01]  /*7110*/  LDC.U8 R4, c[0x0][0x45a] ;  /* 0x00011680ff047b82 */ /* 0x000ea20000000000 */
[----:B0-----:R-:W-:-:S05]  /*7120*/  IADD3 R2, P0, R24, c[0x0][0x438], RZ ;  /* 0x00010e0018027a10 */ /* 0x001fca0007f1e0ff */
[----:B------:R-:W-:Y:S01]  /*7130*/  IMAD.X R3, RZ, RZ, c[0x0][0x43c], P0 ;  /* 0x00010f00ff037624 */ /* 0x000fe200000e06ff */
[----:B--2---:R-:W-:-:S04]  /*7140*/  PRMT R0, R4, 0x9910, RZ ;  /* 0x0000991004007816 */ /* 0x004fc800000000ff */
        /* <DEDUP_REMOVED lines=14> */
.L_x_3489:
[----:B------:R-:W2:Y:S02]  /*7230*/  LDG.E.U8 R2, [R2.64] ;  /* 0x0000002402027981 */ /* 0x000ea4000c1e1100 */
[----:B--2---:R-:W-:-:S04]  /*7240*/  ISETP.NE.AND P0, PT, R2, RZ, PT ;  /* 0x000000ff0200720c */ /* 0x004fc80003f05270 */
[----:B------:R-:W-:Y:S01]  /*7250*/  P2R R24, PR, RZ, 0x1 ;  /* 0x00000001ff187803 */ /* 0x000fe20000000000 */
[----:B------:R-:W-:Y:S05]  /*7260*/  BRA `(.L_x_3491) ;  /* 0x00000f4000007947 */ /* 0x000fea0003800000 */
.L_x_3488:
        /* <DEDUP_REMOVED lines=11> */
.L_x_3493:
[----:B------:R-:W2:Y:S02]  /*7320*/  LDG.E R2, [R2.64] ;  /* 0x0000002402027981 */ /* 0x000ea4000c1e1900 */
[----:B--2---:R-:W-:-:S04]  /*7330*/  ISETP.NE.AND P0, PT, R2, RZ, PT ;  /* 0x000000ff0200720c */ /* 0x004fc80003f05270 */
[----:B------:R-:W-:Y:S01]  /*7340*/  P2R R24, PR, RZ, 0x1 ;  /* 0x00000001ff187803 */ /* 0x000fe20000000000 */
[----:B------:R-:W-:Y:S05]  /*7350*/  BRA `(.L_x_3491) ;  /* 0x00000e5000007947 */ /* 0x000fea0003800000 */
.L_x_3492:
[----:B------:R-:W2:Y:S02]  /*7360*/  LDG.E.U16 R2, [R2.64] ;  /* 0x0000002402027981 */ /* 0x000ea4000c1e1500 */
[----:B--2---:R-:W-:-:S04]  /*7370*/  ISETP.NE.AND P0, PT, R2, RZ, PT ;  /* 0x000000ff0200720c */ /* 0x004fc80003f05270 */
[----:B------:R-:W-:Y:S01]  /*7380*/  P2R R24, PR, RZ, 0x1 ;  /* 0x00000001ff187803 */ /* 0x000fe20000000000 */
[----:B------:R-:W-:Y:S05]  /*7390*/  BRA `(.L_x_3491) ;  /* 0x00000e1000007947 */ /* 0x000fea0003800000 */
.L_x_3487:
        /* <DEDUP_REMOVED lines=10> */
.L_x_3495:
[----:B------:R-:W2:Y:S02]  /*7440*/  LDG.E.U16 R0, [R2.64] ;  /* 0x0000002402007981 */ /* 0x000ea4000c1e1500 */
[----:B--2---:R-:W-:-:S05]  /*7450*/  HADD2.F32 R0, -RZ, R0.H0_H0 ;  /* 0x20000000ff007230 */ /* 0x004fca0000004100 */
[----:B------:R-:W-:-:S04]  /*7460*/  FSETP.NEU.FTZ.AND P0, PT, R0, RZ, PT ;  /* 0x000000ff0000720b */ /* 0x000fc80003f1d000 */
[----:B------:R-:W-:Y:S01]  /*7470*/  P2R R24, PR, RZ, 0x1 ;  /* 0x00000001ff187803 */ /* 0x000fe20000000000 */
[----:B------:R-:W-:Y:S05]  /*7480*/  BRA `(.L_x_3491) ;  /* 0x00000d2000007947 */ /* 0x000fea0003800000 */
.L_x_3494:
        /* <DEDUP_REMOVED lines=12> */
.L_x_3497:
        /* <DEDUP_REMOVED lines=11> */
.L_x_3496:
[----:B------:R-:W2:Y:S02]  /*7600*/  LDG.E.64 R2, [R2.64] ;  /* 0x0000002402027981 */ /* 0x000ea4000c1e1b00 */
[----:B--2---:R-:W0:-:S06]  /*7610*/  DSETP.NEU.AND P0, PT, R2, RZ, PT ;  /* 0x000000ff0200722a */ /* 0x004e0c0003f0d000 */
[----:B0-----:R-:W-:Y:S01]  /*7620*/  P2R R24, PR, RZ, 0x1 ;  /* 0x00000001ff187803 */ /* 0x001fe20000000000 */
[----:B------:R-:W-:Y:S05]  /*7630*/  BRA `(.L_x_3491) ;  /* 0x00000b7000007947 */ /* 0x000fea0003800000 */
.L_x_3486:
        /* <DEDUP_REMOVED lines=12> */
.L_x_3500:
[----:B------:R-:W2:Y:S02]  /*7700*/  LDG.E.128 R4, [R2.64] ;  /* 0x0000002402047981 */ /* 0x000ea4000c1e1d00 */
[----:B--2---:R-:W0:-:S06]  /*7710*/  DSETP.NEU.AND P0, PT, R6, RZ, PT ;  /* 0x000000ff0600722a */ /* 0x004e0c0003f0d000 */
[----:B0-----:R-:W0:-:S06]  /*7720*/  DSETP.NEU.OR P0, PT, R4, RZ, P0 ;  /* 0x000000ff0400722a */ /* 0x001e0c000070d400 */
[----:B0-----:R-:W-:Y:S01]  /*7730*/  P2R R24, PR, RZ, 0x1 ;  /* 0x00000001ff187803 */ /* 0x001fe20000000000 */
[----:B------:R-:W-:Y:S05]  /*7740*/  BRA `(.L_x_3491) ;  /* 0x00000a6000007947 */ /* 0x000fea0003800000 */
.L_x_3499:
        /* <DEDUP_REMOVED lines=28> */
.L_x_3502:
        /* <DEDUP_REMOVED lines=15> */
.L_x_3501:
[----:B------:R-:W2:Y:S02]  /*7a00*/  LDG.E.U16 R0, [R2.64] ;  /* 0x0000002402007981 */ /* 0x000ea4000c1e1500 */
[----:B--2---:R-:W-:-:S04]  /*7a10*/  PRMT R0, RZ, 0x5410, R0 ;  /* 0x00005410ff007816 */ /* 0x004fc80000000000 */
[----:B------:R-:W-:-:S04]  /*7a20*/  FSETP.NEU.FTZ.AND P0, PT, R0, RZ, PT ;  /* 0x000000ff0000720b */ /* 0x000fc80003f1d000 */
[----:B------:R-:W-:Y:S01]  /*7a30*/  P2R R24, PR, RZ, 0x1 ;  /* 0x00000001ff187803 */ /* 0x000fe20000000000 */
[----:B------:R-:W-:Y:S05]  /*7a40*/  BRA `(.L_x_3491) ;  /* 0x0000076000007947 */ /* 0x000fea0003800000 */
.L_x_3498:
        /* <DEDUP_REMOVED lines=12> */
.L_x_3505:
        /* <DEDUP_REMOVED lines=21> */
.L_x_3509:
[----:B------:R-:W-:Y:S05]  /*7c60*/  BSYNC B1 ;  /* 0x0000000000017941 */ /* 0x000fea0003800000 */
.L_x_3508:
[----:B------:R-:W-:Y:S01]  /*7c70*/  LEA R3, R0, 0x3b800000, 0x17 ;  /* 0x3b80000000037811 */ /* 0x000fe200078eb8ff */
[----:B------:R-:W-:-:S05]  /*7c80*/  IMAD.SHL.U32 R0, R2, 0x100000, RZ ;  /* 0x0010000002007824 */ /* 0x000fca00078e00ff */
[----:B------:R-:W-:Y:S02]  /*7c90*/  LOP3.LUT R0, R3, R0, R4, 0xfe, !PT ;  /* 0x0000000003007212 */ /* 0x000fe400078efe04 */
.L_x_3507:
[----:B------:R-:W-:Y:S05]  /*7ca0*/  BSYNC B0 ;  /* 0x0000000000007941 */ /* 0x000fea0003800000 */
.L_x_3506:
[----:B------:R-:W-:-:S04]  /*7cb0*/  FSETP.NEU.FTZ.AND P0, PT, R0, RZ, PT ;  /* 0x000000ff0000720b */ /* 0x000fc80003f1d000 */
[----:B------:R-:W-:Y:S01]  /*7cc0*/  P2R R24, PR, RZ, 0x1 ;  /* 0x00000001ff187803 */ /* 0x000fe20000000000 */
[----:B------:R-:W-:Y:S05]  /*7cd0*/  BRA `(.L_x_3491) ;  /* 0x000004d000007947 */ /* 0x000fea0003800000 */
.L_x_3504:
        /* <DEDUP_REMOVED lines=21> */
.L_x_3513:
[----:B------:R-:W-:Y:S05]  /*7e30*/  BSYNC B1 ;  /* 0x0000000000017941 */ /* 0x000fea0003800000 */
.L_x_3512:
[----:B------:R-:W-:Y:S01]  /*7e40*/  LEA R3, R0, 0x37800000, 0x17 ;  /* 0x3780000000037811 */ /* 0x000fe200078eb8ff */
[----:B------:R-:W-:-:S05]  /*7e50*/  IMAD.SHL.U32 R0, R2, 0x200000, RZ ;  /* 0x0020000002007824 */ /* 0x000fca00078e00ff */
[----:B------:R-:W-:Y:S02]  /*7e60*/  LOP3.LUT R0, R3, R0, R4, 0xfe, !PT ;  /* 0x0000000003007212 */ /* 0x000fe400078efe04 */
.L_x_3511:
[----:B------:R-:W-:Y:S05]  /*7e70*/  BSYNC B0 ;  /* 0x0000000000007941 */ /* 0x000fea0003800000 */
.L_x_3510:
[----:B------:R-:W-:-:S04]  /*7e80*/  FSETP.NEU.FTZ.AND P0, PT, R0, RZ, PT ;  /* 0x000000ff0000720b */ /* 0x000fc80003f1d000 */
[----:B------:R-:W-:Y:S01]  /*7e90*/  P2R R24, PR, RZ, 0x1 ;  /* 0x00000001ff187803 */ /* 0x000fe20000000000 */
[----:B------:R-:W-:Y:S05]  /*7ea0*/  BRA `(.L_x_3491) ;  /* 0x0000030000007947 */ /* 0x000fea0003800000 */
.L_x_3503:
        /* <DEDUP_REMOVED lines=14> */
.L_x_3517:
[----:B------:R-:W-:Y:S05]  /*7f90*/  BSYNC B0 ;  /* 0x0000000000007941 */ /* 0x000fea0003800000 */
.L_x_3516:
[----:B------:R-:W-:-:S04]  /*7fa0*/  FSETP.NEU.FTZ.AND P0, PT, R0, RZ, PT ;  /* 0x000000ff0000720b */ /* 0x000fc80003f1d000 */
[----:B------:R-:W-:Y:S01]  /*7fb0*/  P2R R24, PR, RZ, 0x1 ;  /* 0x00000001ff187803 */ /* 0x000fe20000000000 */
[----:B------:R-:W-:Y:S05]  /*7fc0*/  BRA `(.L_x_3491) ;  /* 0x000001e000007947 */ /* 0x000fea0003800000 */
.L_x_3490:
        /* <DEDUP_REMOVED lines=22> */
.L_x_3515:
[----:B------:R-:W2:Y:S02]  /*8130*/  LDG.E.64 R2, [R2.64] ;  /* 0x0000002402027981 */ /* 0x000ea4000c1e1b00 */
[----:B--2---:R-:W-:-:S04]  /*8140*/  ISETP.NE.U32.AND P0, PT, R2, RZ, PT ;  /* 0x000000ff0200720c */ /* 0x004fc80003f05070 */
[----:B------:R-:W-:-:S04]  /*8150*/  ISETP.NE.AND.EX P0, PT, R3, RZ, PT, P0 ;  /* 0x000000ff0300720c */ /* 0x000fc80003f05300 */
[----:B------:R-:W-:Y:S01]  /*8160*/  P2R R24, PR, RZ, 0x1 ;  /* 0x00000001ff187803 */ /* 0x000fe20000000000 */
[----:B------:R-:W-:Y:S05]  /*8170*/  BRA `(.L_x_3491) ;  /* 0x0000003000007947 */ /* 0x000fea0003800000 */
.L_x_3514:
[----:B------:R-:W2:Y:S02]  /*8180*/  LDG.E R2, [R2.64] ;  /* 0x0000002402027981 */ /* 0x000ea4000c1e1900 */
[----:B--2---:R-:W-:-:S04]  /*8190*/  ISETP.NE.AND P0, PT, R2, RZ, PT ;  /* 0x000000ff0200720c */ /* 0x004fc80003f05270 */
[----:B------:R-:W-:Y:S02]  /*81a0*/  P2R R24, PR, RZ, 0x1 ;  /* 0x00000001ff187803 */ /* 0x000fe40000000000 */
.L_x_3491:
        /* <DEDUP_REMOVED lines=17> */
.L_x_3521:
[----:B------:R0:W5:Y:S01]  /*82c0*/  LDG.E.U8 R2, [R4.64] ;  /* 0x0000002404027981 */ /* 0x000162000c1e1100 */
[----:B------:R-:W-:Y:S01]  /*82d0*/  IMAD.MOV.U32 R3, RZ, RZ, RZ ;  /* 0x000000ffff037224 */ /* 0x000fe200078e00ff */
[----:B------:R-:W-:Y:S05]  /*82e0*/  BRA `(.L_x_3523) ;  /* 0x00000d5000007947 */ /* 0x000fea0003800000 */
.L_x_3520:
        /* <DEDUP_REMOVED lines=8> */
.L_x_3525:
[----:B------:R-:W2:Y:S02]  /*8370*/  LDG.E R2, [R4.64] ;  /* 0x0000002404027981 */ /* 0x000ea4000c1e1900 */
[----:B--2---:R-:W-:Y:S01]  /*8380*/  SHF.R.S32.HI R3, RZ, 0x1f, R2 ;  /* 0x0000001fff037819 */ /* 0x004fe20000011402 */
[----:B------:R-:W-:Y:S05]  /*8390*/  BRA `(.L_x_3523) ;  /* 0x00000ca000007947 */ /* 0x000fea0003800000 */
.L_x_3524:
[----:B------:R-:W2:Y:S02]  /*83a0*/  LDG.E.S16 R2, [R4.64] ;  /* 0x0000002404027981 */ /* 0x000ea4000c1e1700 */
[----:B--2---:R-:W-:Y:S01]  /*83b0*/  SHF.R.S32.HI R3, RZ, 0x1f, R2 ;  /* 0x0000001fff037819 */ /* 0x004fe20000011402 */
[----:B------:R-:W-:Y:S05]  /*83c0*/  BRA `(.L_x_3523) ;  /* 0x00000c7000007947 */ /* 0x000fea0003800000 */
.L_x_3519:
        /* <DEDUP_REMOVED lines=9> */
.L_x_3527:
[----:B------:R-:W2:Y:S02]  /*8460*/  LDG.E.U16 R4, [R4.64] ;  /* 0x0000002404047981 */ /* 0x000ea4000c1e1500 */
[----:B--2---:R-:W-:-:S06]  /*8470*/  HADD2.F32 R2, -RZ, R4.H0_H0 ;  /* 0x20000004ff027230 */ /* 0x004fcc0000004100 */
[----:B------:R-:W0:Y:S01]  /*8480*/  F2I.S64.TRUNC R2, R2 ;  /* 0x0000000200027311 */ /* 0x000e22000020d900 */
[----:B------:R-:W-:Y:S05]  /*8490*/  BRA `(.L_x_3523) ;  /* 0x00000ba000007947 */ /* 0x000fea0003800000 */
.L_x_3526:
        /* <DEDUP_REMOVED lines=9> */
.L_x_3529:
[----:B------:R-:W2:Y:S02]  /*8530*/  LDG.E.U16 R4, [R4.64] ;  /* 0x0000002404047981 */ /* 0x000ea4000c1e1500 */
[----:B--2---:R-:W-:-:S06]  /*8540*/  HADD2.F32 R2, -RZ, R4.H0_H0 ;  /* 0x20000004ff027230 */ /* 0x004fcc0000004100 */
[----:B------:R-:W0:Y:S01]  /*8550*/  F2I.S64.TRUNC R2, R2 ;  /* 0x0000000200027311 */ /* 0x000e22000020d900 */
[----:B------:R-:W-:Y:S05]  /*8560*/  BRA `(.L_x_3523) ;  /* 0x00000ad000007947 */ /* 0x000fea0003800000 */
.L_x_3528:
[----:B------:R-:W2:Y:S02]  /*8570*/  LDG.E.64 R2, [R4.64] ;  /* 0x0000002404027981 */ /* 0x000ea4000c1e1b00 */
[----:B--2---:R-:W0:Y:S01]  /*8580*/  F2I.S64.F64.TRUNC R2, R2 ;  /* 0x0000000200027311 */ /* 0x004e22000030d900 */
[----:B------:R-:W-:Y:S05]  /*8590*/  BRA `(.L_x_3523) ;  /* 0x00000aa000007947 */ /* 0x000fea0003800000 */
.L_x_3518:
        /* <DEDUP_REMOVED lines=13> */
.L_x_3532:
[----:B------:R-:W2:Y:S02]  /*8670*/  LDG.E.64 R2, [R4.64] ;  /* 0x0000002404027981 */ /* 0x000ea4000c1e1b00 */
[----:B--2---:R-:W0:Y:S01]  /*8680*/  F2I.S64.F64.TRUNC R2, R2 ;  /* 0x0000000200027311 */ /* 0x004e22000030d900 */
[----:B------:R-:W-:Y:S05]  /*8690*/  BRA `(.L_x_3523) ;  /* 0x000009a000007947 */ /* 0x000fea0003800000 */
.L_x_3531:
        /* <DEDUP_REMOVED lines=27> */
.L_x_3534:
        /* <DEDUP_REMOVED lines=14> */
.L_x_3533:
[----:B------:R-:W2:Y:S02]  /*8930*/  LDG.E.U16 R2, [R4.64] ;  /* 0x0000002404027981 */ /* 0x000ea4000c1e1500 */
[----:B--2---:R-:W-:-:S06]  /*8940*/  PRMT R2, RZ, 0x5410, R2 ;  /* 0x00005410ff027816 */ /* 0x004fcc0000000002 */
[----:B------:R-:W0:Y:S01]  /*8950*/  F2I.S64.TRUNC R2, R2 ;  /* 0x0000000200027311 */ /* 0x000e22000020d900 */
[----:B------:R-:W-:Y:S05]  /*8960*/  BRA `(.L_x_3523) ;  /* 0x000006d000007947 */ /* 0x000fea0003800000 */
.L_x_3530:
        /* <DEDUP_REMOVED lines=11> */
.L_x_3537:
        /* <DEDUP_REMOVED lines=21> */
.L_x_3541:
[----:B------:R-:W-:Y:S05]  /*8b70*/  BSYNC B1 ;  /* 0x0000000000017941 */ /* 0x000fea0003800000 */
.L_x_3540:
[----:B------:R-:W-:Y:S01]  /*8b80*/  IMAD.SHL.U32 R2, R2, 0x100000, RZ ;  /* 0x0010000002027824 */ /* 0x000fe200078e00ff */
[----:B------:R-:W-:-:S04]  /*8b90*/  LEA R3, R0, 0x3b800000, 0x17 ;  /* 0x3b80000000037811 */ /* 0x000fc800078eb8ff */
[----:B------:R-:W-:Y:S02]  /*8ba0*/  LOP3.LUT R2, R3, R2, R4, 0xfe, !PT ;  /* 0x0000000203027212 */ /* 0x000fe400078efe04 */
.L_x_3539:
[----:B------:R-:W-:Y:S05]  /*8bb0*/  BSYNC B0 ;  /* 0x0000000000007941 */ /* 0x000fea0003800000 */
.L_x_3538:
[----:B------:R-:W0:Y:S01]  /*8bc0*/  F2I.S64.TRUNC R2, R2 ;  /* 0x0000000200027311 */ /* 0x000e22000020d900 */
[----:B------:R-:W-:Y:S05]  /*8bd0*/  BRA `(.L_x_3523) ;  /* 0x0000046000007947 */ /* 0x000fea0003800000 */
.L_x_3536:
        /* <DEDUP_REMOVED lines=21> */
.L_x_3545:
[----:B------:R-:W-:Y:S05]  /*8d30*/  BSYNC B1 ;  /* 0x0000000000017941 */ /* 0x000fea0003800000 */
.L_x_3544:
[----:B------:R-:W-:Y:S01]  /*8d40*/  IMAD.SHL.U32 R2, R2, 0x200000, RZ ;  /* 0x0020000002027824 */ /* 0x000fe200078e00ff */
[----:B------:R-:W-:-:S04]  /*8d50*/  LEA R3, R0, 0x37800000, 0x17 ;  /* 0x3780000000037811 */ /* 0x000fc800078eb8ff */
[----:B------:R-:W-:Y:S02]  /*8d60*/  LOP3.LUT R2, R3, R2, R4, 0xfe, !PT ;  /* 0x0000000203027212 */ /* 0x000fe400078efe04 */
.L_x_3543:
[----:B------:R-:W-:Y:S05]  /*8d70*/  BSYNC B0 ;  /* 0x0000000000007941 */ /* 0x000fea0003800000 */
.L_x_3542:
[----:B------:R-:W0:Y:S01]  /*8d80*/  F2I.S64.TRUNC R2, R2 ;  /* 0x0000000200027311 */ /* 0x000e22000020d900 */
[----:B------:R-:W-:Y:S05]  /*8d90*/  BRA `(.L_x_3523) ;  /* 0x000002a000007947 */ /* 0x000fea0003800000 */
.L_x_3535:
        /* <DEDUP_REMOVED lines=14> */
.L_x_3549:
[----:B------:R-:W-:Y:S05]  /*8e80*/  BSYNC B0 ;  /* 0x0000000000007941 */ /* 0x000fea0003800000 */
.L_x_3548:
[----:B------:R-:W0:Y:S01]  /*8e90*/  F2I.S64.TRUNC R2, R2 ;  /* 0x0000000200027311 */ /* 0x000e22000020d900 */
[----:B------:R-:W-:Y:S05]  /*8ea0*/  BRA `(.L_x_3523) ;  /* 0x0000019000007947 */ /* 0x000fea0003800000 */
.L_x_3522:
        /* <DEDUP_REMOVED lines=21> */
.L_x_3547:
[----:B------:R0:W5:Y:S01]  /*9000*/  LDG.E.64 R2, [R4.64] ;  /* 0x0000002404027981 */ /* 0x000162000c1e1b00 */
[----:B------:R-:W-:Y:S05]  /*9010*/  BRA `(.L_x_3523) ;  /* 0x0000002000007947 */ /* 0x000fea0003800000 */
.L_x_3546:
[----:B------:R0:W5:Y:S01]  /*9020*/  LDG.E R2, [R4.64] ;  /* 0x0000002404027981 */ /* 0x000162000c1e1900 */
[----:B------:R-:W-:-:S03]  /*9030*/  IMAD.MOV.U32 R3, RZ, RZ, RZ ;  /* 0x000000ffff037224 */ /* 0x000fc600078e00ff */
.L_x_3523:
        /* <DEDUP_REMOVED lines=9> */
.L_x_3551:
[----:B------:R-:W-:Y:S05]  /*90d0*/  BSYNC B0 ;  /* 0x0000000000007941 */ /* 0x000fea0003800000 */
.L_x_3550:
        /* <DEDUP_REMOVED lines=12> */
.L_x_3555:
[----:B-1---5:R-:W0:Y:S02]  /*91a0*/  F2I.S64.TRUNC R18, R18 ;  /* 0x0000001200127311 */ /* 0x022e24000020d900 */
[----:B0-----:R-:W-:-:S05]  /*91b0*/  IMAD.MOV.U32 R3, RZ, RZ, R18 ;  /* 0x000000ffff037224 */ /* 0x001fca00078e0012 */
[----:B------:R0:W-:Y:S01]  /*91c0*/  STG.E.U8 [R16.64], R3 ;  /* 0x0000000310007986 */ /* 0x0001e2000c101124 */
[----:B------:R-:W-:Y:S05]  /*91d0*/  BRA `(.L_x_3557) ;  /* 0x00000d4000007947 */ /* 0x000fea0003800000 */
.L_x_3554:
        /* <DEDUP_REMOVED lines=9> */
.L_x_3559:
[----:B-1---5:R-:W0:Y:S02]  /*9270*/  F2I.FTZ.TRUNC.NTZ R3, R18 ;  /* 0x0000001200037305 */ /* 0x022e24000021f100 */
[----:B0-----:R0:W-:Y:S01]  /*9280*/  STG.E [R16.64], R3 ;  /* 0x0000000310007986 */ /* 0x0011e2000c101924 */
[----:B------:R-:W-:Y:S05]  /*9290*/  BRA `(.L_x_3557) ;  /* 0x00000c8000007947 */ /* 0x000fea0003800000 */
.L_x_3558:
[----:B-1---5:R-:W0:Y:S02]  /*92a0*/  F2I.FTZ.TRUNC.NTZ R3, R18 ;  /* 0x0000001200037305 */ /* 0x022e24000021f100 */
[----:B0-----:R0:W-:Y:S01]  /*92b0*/  STG.E.U16 [R16.64], R3 ;  /* 0x0000000310007986 */ /* 0x0011e2000c101524 */
[----:B------:R-:W-:Y:S05]  /*92c0*/  BRA `(.L_x_3557) ;  /* 0x00000c5000007947 */ /* 0x000fea0003800000 */
.L_x_3553:
        /* <DEDUP_REMOVED lines=8> */
.L_x_3561:
[----:B-1---5:R-:W-:-:S05]  /*9350*/  F2FP.PACK_AB R18, RZ, R18 ;  /* 0x00000012ff12723e */ /* 0x022fca00000000ff */
[----:B------:R0:W-:Y:S01]  /*9360*/  STG.E.U16 [R16.64], R18 ;  /* 0x0000001210007986 */ /* 0x0001e2000c101524 */
[----:B------:R-:W-:Y:S05]  /*9370*/  BRA `(.L_x_3557) ;  /* 0x00000ba000007947 */ /* 0x000fea0003800000 */
.L_x_3560:
        /* <DEDUP_REMOVED lines=8> */
.L_x_3563:
[----:B-1---5:R-:W-:-:S05]  /*9400*/  F2FP.PACK_AB R19, R19, R18 ;  /* 0x000000121313723e */ /* 0x022fca00000000ff */
[----:B------:R0:W-:Y:S01]  /*9410*/  STG.E [R16.64], R19 ;  /* 0x0000001310007986 */ /* 0x0001e2000c101924 */
[----:B------:R-:W-:Y:S05]  /*9420*/  BRA `(.L_x_3557) ;  /* 0x00000af000007947 */ /* 0x000fea0003800000 */
.L_x_3562:
[----:B-1---5:R-:W-:-:S06]  /*9430*/  FMUL.FTZ R2, R18, 1 ;  /* 0x3f80000012027820 */ /* 0x022fcc0000410000 */
[----:B------:R-:W0:Y:S02]  /*9440*/  F2F.F64.F32 R2, R2 ;  /* 0x0000000200027310 */ /* 0x000e240000201800 */
[----:B0-----:R0:W-:Y:S01]  /*9450*/  STG.E.64 [R16.64], R2 ;  /* 0x0000000210007986 */ /* 0x0011e2000c101b24 */
[----:B------:R-:W-:Y:S05]  /*9460*/  BRA `(.L_x_3557) ;  /* 0x00000ab000007947 */ /* 0x000fea0003800000 */
.L_x_3552:
        /* <DEDUP_REMOVED lines=14> */
.L_x_3566:
[----:B-1---5:R-:W-:Y:S02]  /*9550*/  FMUL.FTZ R4, R18, 1 ;  /* 0x3f80000012047820 */ /* 0x022fe40000410000 */
[----:B------:R-:W-:-:S04]  /*9560*/  FMUL.FTZ R6, R19, 1 ;  /* 0x3f80000013067820 */ /* 0x000fc80000410000 */
[----:B------:R-:W-:Y:S08]  /*9570*/  F2F.F64.F32 R4, R4 ;  /* 0x0000000400047310 */ /* 0x000ff00000201800 */
[----:B------:R-:W0:Y:S02]  /*9580*/  F2F.F64.F32 R6, R6 ;  /* 0x0000000600067310 */ /* 0x000e240000201800 */
[----:B0-----:R0:W-:Y:S01]  /*9590*/  STG.E.128 [R16.64], R4 ;  /* 0x0000000410007986 */ /* 0x0011e2000c101d24 */
[----:B------:R-:W-:Y:S05]  /*95a0*/  BRA `(.L_x_3557) ;  /* 0x0000097000007947 */ /* 0x000fea0003800000 */
.L_x_3565:
        /* <DEDUP_REMOVED lines=20> */
.L_x_3570:
[----:B------:R-:W-:Y:S05]  /*96f0*/  BSYNC B0 ;  /* 0x0000000000007941 */ /* 0x000fea0003800000 */
.L_x_3569:
[----:B------:R-:W-:-:S05]  /*9700*/  LOP3.LUT R5, R0, R5, RZ, 0xfc, !PT ;  /* 0x0000000500057212 */ /* 0x000fca00078efcff */
[----:B------:R0:W-:Y:S01]  /*9710*/  STG.E.U8 [R16.64], R5 ;  /* 0x0000000510007986 */ /* 0x0001e2000c101124 */
[----:B------:R-:W-:Y:S05]  /*9720*/  BRA `(.L_x_3557) ;  /* 0x000007f000007947 */ /* 0x000fea0003800000 */
.L_x_3568:
        /* <DEDUP_REMOVED lines=12> */
.L_x_3572:
[----:B------:R-:W-:Y:S01]  /*97f0*/  IMAD.MOV.U32 R0, RZ, RZ, 0x7f ;  /* 0x0000007fff007424 */ /* 0x000fe200078e00ff */
[----:B------:R-:W-:-:S04]  /*9800*/  ISETP.GT.U32.AND P0, PT, R2, 0x7f800000, PT ;  /* 0x7f8000000200780c */ /* 0x000fc80003f04070 */
[----:B------:R-:W-:-:S04]  /*9810*/  SEL R0, R0, 0x7c, P0 ;  /* 0x0000007c00007807 */ /* 0x000fc80000000000 */
.L_x_3573:
[----:B------:R-:W-:Y:S05]  /*9820*/  BSYNC B0 ;  /* 0x0000000000007941 */ /* 0x000fea0003800000 */
.L_x_3571:
[----:B------:R-:W-:-:S04]  /*9830*/  LOP3.LUT R18, R18, 0x80000000, RZ, 0xc0, !PT ;  /* 0x8000000012127812 */ /* 0x000fc800078ec0ff */
[----:B------:R-:W-:-:S04]  /*9840*/  SHF.R.U32.HI R3, RZ, 0x18, R18 ;  /* 0x00000018ff037819 */ /* 0x000fc80000011612 */
[----:B------:R-:W-:-:S05]  /*9850*/  LOP3.LUT R3, R0, R3, RZ, 0xfc, !PT ;  /* 0x0000000300037212 */ /* 0x000fca00078efcff */
[----:B------:R0:W-:Y:S01]  /*9860*/  STG.E.U8 [R16.64], R3 ;  /* 0x0000000310007986 */ /* 0x0001e2000c101124 */
[----:B------:R-:W-:Y:S05]  /*9870*/  BRA `(.L_x_3557) ;  /* 0x000006a000007947 */ /* 0x000fea0003800000 */
.L_x_3567:
[----:B-1---5:R-:W-:-:S05]  /*9880*/  F2FP.BF16.PACK_AB R18, RZ, R18 ;  /* 0x00000012ff12723e */ /* 0x022fca00000010ff */
[----:B------:R0:W-:Y:S01]  /*9890*/  STG.E.U16 [R16.64], R18 ;  /* 0x0000001210007986 */ /* 0x0001e2000c101524 */
[----:B------:R-:W-:Y:S05]  /*98a0*/  BRA `(.L_x_3557) ;  /* 0x0000067000007947 */ /* 0x000fea0003800000 */
.L_x_3564:
        /* <DEDUP_REMOVED lines=11> */
.L_x_3576:
        /* <DEDUP_REMOVED lines=16> */
.L_x_3579:
[----:B------:R-:W-:-:S04]  /*9a60*/  LOP3.LUT R18, R18, 0x80000000, RZ, 0xc0, !PT ;  /* 0x8000000012127812 */ /* 0x000fc800078ec0ff */
[----:B------:R-:W-:-:S04]  /*9a70*/  SHF.R.U32.HI R3, RZ, 0x18, R18 ;  /* 0x00000018ff037819 */ /* 0x000fc80000011612 */
[----:B------:R-:W-:-:S04]  /*9a80*/  LOP3.LUT R0, R0, R3, RZ, 0xfc, !PT ;  /* 0x0000000300007212 */ /* 0x000fc800078efcff */
[----:B------:R-:W-:Y:S02]  /*9a90*/  PRMT R8, R0, 0x7610, R8 ;  /* 0x0000761000087816 */ /* 0x000fe40000000008 */
.L_x_3578:
[----:B------:R-:W-:Y:S05]  /*9aa0*/  BSYNC B0 ;  /* 0x0000000000007941 */ /* 0x000fea0003800000 */
.L_x_3577:
[----:B------:R0:W-:Y:S01]  /*9ab0*/  STG.E.U8 [R16.64], R8 ;  /* 0x0000000810007986 */ /* 0x0001e2000c101124 */
[----:B------:R-:W-:Y:S05]  /*9ac0*/  BRA `(.L_x_3557) ;  /* 0x0000045000007947 */ /* 0x000fea0003800000 */
.L_x_3575:
        /* <DEDUP_REMOVED lines=16> */
.L_x_3582:
[----:B------:R-:W-:-:S04]  /*9bd0*/  LOP3.LUT R18, R18, 0x80000000, RZ, 0xc0, !PT ;  /* 0x8000000012127812 */ /* 0x000fc800078ec0ff */
[----:B------:R-:W-:-:S04]  /*9be0*/  SHF.R.U32.HI R3, RZ, 0x18, R18 ;  /* 0x00000018ff037819 */ /* 0x000fc80000011612 */
[----:B------:R-:W-:-:S04]  /*9bf0*/  LOP3.LUT R0, R0, R3, RZ, 0xfc, !PT ;  /* 0x0000000300007212 */ /* 0x000fc800078efcff */
[----:B------:R-:W-:Y:S02]  /*9c00*/  PRMT R8, R0, 0x7610, R8 ;  /* 0x0000761000087816 */ /* 0x000fe40000000008 */
.L_x_3581:
[----:B------:R-:W-:Y:S05]  /*9c10*/  BSYNC B0 ;  /* 0x0000000000007941 */ /* 0x000fea0003800000 */
.L_x_3580:
[----:B------:R0:W-:Y:S01]  /*9c20*/  STG.E.U8 [R16.64], R8 ;  /* 0x0000000810007986 */ /* 0x0001e2000c101124 */
[----:B------:R-:W-:Y:S05]  /*9c30*/  BRA `(.L_x_3557) ;  /* 0x000002e000007947 */ /* 0x000fea0003800000 */
.L_x_3574:
        /* <DEDUP_REMOVED lines=21> */
.L_x_3556:
        /* <DEDUP_REMOVED lines=20> */
.L_x_3584:
[----:B-1---5:R-:W0:Y:S02]  /*9ed0*/  F2I.U64.TRUNC R18, R18 ;  /* 0x0000001200127311 */ /* 0x022e24000020d800 */
[----:B0-----:R0:W-:Y:S01]  /*9ee0*/  STG.E.64 [R16.64], R18 ;  /* 0x0000001210007986 */ /* 0x0011e2000c101b24 */
[----:B------:R-:W-:Y:S05]  /*9ef0*/  BRA `(.L_x_3557) ;  /* 0x0000002000007947 */ /* 0x000fea0003800000 */
.L_x_3583:
[----:B-1---5:R-:W0:Y:S02]  /*9f00*/  F2I.FTZ.U32.TRUNC.NTZ R3, R18 ;  /* 0x0000001200037305 */ /* 0x022e24000021f000 */
[----:B0-----:R0:W-:Y:S02]  /*9f10*/  STG.E [R16.64], R3 ;  /* 0x0000000310007986 */ /* 0x0011e4000c101924 */
.L_x_3557:
[----:B------:R-:W-:-:S04]  /*9f20*/  IADD3 R23, R23, 0x80, RZ ;  /* 0x0000008017177810 */ /* 0x000fc80007ffe0ff */
[----:B------:R-:W-:-:S13]  /*9f30*/  ISETP.GE.AND P0, PT, R23, c[0x0][0x160], PT ;  /* 0x0000580017007a0c */ /* 0x000fda0003f06270 */
        /* <DEDUP_REMOVED lines=282> */
.L_x_3585:
        /* <DEDUP_REMOVED lines=21> */
.L_x_3590:
[----:B------:R-:W2:Y:S01]  /*b230*/  LDG.E.U8 R2, [R2.64] ;  /* 0x0000002402027981 */ /* 0x000ea2000c1e1100 */
[----:B------:R-:W-:Y:S01]  /*b240*/  IMAD.MOV.U32 R19, RZ, RZ, RZ ;  /* 0x000000ffff137224 */ /* 0x000fe200078e00ff */
[----:B--2---:R0:W1:Y:S01]  /*b250*/  I2F.U16 R18, R2 ;  /* 0x0000000200127306 */ /* 0x0040620000101000 */
[----:B------:R-:W-:Y:S05]  /*b260*/  BRA `(.L_x_3592) ;  /* 0x00000de000007947 */ /* 0x000fea0003800000 */
.L_x_3589:
        /* <DEDUP_REMOVED lines=10> */
.L_x_3594:
[----:B------:R-:W2:Y:S01]  /*b310*/  LDG.E R2, [R2.64] ;  /* 0x0000002402027981 */ /* 0x000ea2000c1e1900 */
[----:B------:R-:W-:Y:S01]  /*b320*/  IMAD.MOV.U32 R19, RZ, RZ, RZ ;  /* 0x000000ffff137224 */ /* 0x000fe200078e00ff */
[----:B--2---:R0:W1:Y:S01]  /*b330*/  I2F R18, R2 ;  /* 0x0000000200127306 */ /* 0x0040620000201400 */
[----:B------:R-:W-:Y:S05]  /*b340*/  BRA `(.L_x_3592) ;  /* 0x00000d0000007947 */ /* 0x000fea0003800000 */
.L_x_3593:
[----:B------:R-:W2:Y:S01]  /*b350*/  LDG.E.U16 R2, [R2.64] ;  /* 0x0000002402027981 */ /* 0x000ea2000c1e1500 */
[----:B------:R-:W-:Y:S01]  /*b360*/  IMAD.MOV.U32 R19, RZ, RZ, RZ ;  /* 0x000000ffff137224 */ /* 0x000fe200078e00ff */
[----:B--2---:R0:W1:Y:S01]  /*b370*/  I2F.S16 R18, R2 ;  /* 0x0000000200127306 */ /* 0x0040620000101400 */
[----:B------:R-:W-:Y:S05]  /*b380*/  BRA `(.L_x_3592) ;  /* 0x00000cc000007947 */ /* 0x000fea0003800000 */
.L_x_3588:
        /* <DEDUP_REMOVED lines=9> */
.L_x_3596:
[----:B------:R-:W2:Y:S01]  /*b420*/  LDG.E.U16 R2, [R2.64] ;  /* 0x0000002402027981 */ /* 0x000ea2000c1e1500 */
[----:B------:R-:W-:Y:S01]  /*b430*/  IMAD.MOV.U32 R19, RZ, RZ, RZ ;  /* 0x000000ffff137224 */ /* 0x000fe200078e00ff */
[----:B--2---:R-:W-:Y:S01]  /*b440*/  HADD2.F32 R18, -RZ, R2.H0_H0 ;  /* 0x20000002ff127230 */ /* 0x004fe20000004100 */
[----:B------:R-:W-:Y:S05]  /*b450*/  BRA `(.L_x_3592) ;  /* 0x00000bf000007947 */ /* 0x000fea0003800000 */
.L_x_3595:
        /* <DEDUP_REMOVED lines=8> */
.L_x_3598:
[----:B------:R-:W2:Y:S02]  /*b4e0*/  LDG.E R2, [R2.64] ;  /* 0x0000002402027981 */ /* 0x000ea4000c1e1900 */
[--C-:B--2---:R-:W-:Y:S02]  /*b4f0*/  HADD2.F32 R19, -RZ, R2.reuse.H1_H1 ;  /* 0x30000002ff137230 */ /* 0x104fe40000004100 */
[----:B------:R-:W-:Y:S01]  /*b500*/  HADD2.F32 R18, -RZ, R2.H0_H0 ;  /* 0x20000002ff127230 */ /* 0x000fe20000004100 */
[----:B------:R-:W-:Y:S05]  /*b510*/  BRA `(.L_x_3592) ;  /* 0x00000b3000007947 */ /* 0x000fea0003800000 */
.L_x_3597:
[----:B------:R-:W2:Y:S01]  /*b520*/  LDG.E.64 R2, [R2.64] ;  /* 0x0000002402027981 */ /* 0x000ea2000c1e1b00 */
[----:B------:R-:W-:Y:S01]  /*b530*/  IMAD.MOV.U32 R19, RZ, RZ, RZ ;  /* 0x000000ffff137224 */ /* 0x000fe200078e00ff */
[----:B--2---:R-:W0:Y:S01]  /*b540*/  F2F.F32.F64 R18, R2 ;  /* 0x0000000200127310 */ /* 0x004e220000301000 */
[----:B------:R-:W0:-:S14]  /*b550*/  DSETP.GEU.AND P0, PT, |R2|, c[0x2][0x0], PT ;  /* 0x008000000200762a */ /* 0x000e1c0003f0e200 */
[----:B0-----:R-:W-:Y:S01]  /*b560*/  @!P0 FMUL R18, R18, 1.175494350822287508e-38 ;  /* 0x0080000012128820 */ /* 0x001fe20000400000 */
[----:B------:R-:W-:Y:S05]  /*b570*/  BRA `(.L_x_3592) ;  /* 0x00000ad000007947 */ /* 0x000fea0003800000 */
.L_x_3587:
        /* <DEDUP_REMOVED lines=13> */
.L_x_3601:
        /* <DEDUP_REMOVED lines=8> */
.L_x_3600:
        /* <DEDUP_REMOVED lines=27> */
.L_x_3603:
        /* <DEDUP_REMOVED lines=14> */
.L_x_3602:
[----:B------:R-:W2:Y:S01]  /*b960*/  LDG.E.U16 R2, [R2.64] ;  /* 0x0000002402027981 */ /* 0x000ea2000c1e1500 */
[----:B------:R-:W-:Y:S01]  /*b970*/  IMAD.MOV.U32 R19, RZ, RZ, RZ ;  /* 0x000000ffff137224 */ /* 0x000fe200078e00ff */
[----:B--2---:R-:W-:Y:S01]  /*b980*/  PRMT R18, RZ, 0x5410, R2 ;  /* 0x00005410ff127816 */ /* 0x004fe20000000002 */
[----:B------:R-:W-:Y:S05]  /*b990*/  BRA `(.L_x_3592) ;  /* 0x000006b000007947 */ /* 0x000fea0003800000 */
.L_x_3599:
        /* <DEDUP_REMOVED lines=12> */
.L_x_3606:
        /* <DEDUP_REMOVED lines=20> */
.L_x_3608:
[----:B------:R-:W-:Y:S05]  /*bba0*/  BSYNC B0 ;  /* 0x0000000000007941 */ /* 0x000fea0003800000 */
.L_x_3607:
[----:B------:R-:W-:Y:S01]  /*bbb0*/  IMAD.SHL.U32 R2, R2, 0x100000, RZ ;  /* 0x0010000002027824 */ /* 0x000fe200078e00ff */
[----:B------:R-:W-:-:S04]  /*bbc0*/  LEA R3, R0, 0x3b800000, 0x17 ;  /* 0x3b80000000037811 */ /* 0x000fc800078eb8ff */
[----:B------:R-:W-:Y:S01]  /*bbd0*/  LOP3.LUT R18, R3, R2, R18, 0xfe, !PT ;  /* 0x0000000203127212 */ /* 0x000fe200078efe12 */
[----:B------:R-:W-:Y:S05]  /*bbe0*/  BRA `(.L_x_3592) ;  /* 0x0000046000007947 */ /* 0x000fea0003800000 */
.L_x_3605:
        /* <DEDUP_REMOVED lines=20> */
.L_x_3610:
[----:B------:R-:W-:Y:S05]  /*bd30*/  BSYNC B0 ;  /* 0x0000000000007941 */ /* 0x000fea0003800000 */
.L_x_3609:
[----:B------:R-:W-:Y:S01]  /*bd40*/  IMAD.SHL.U32 R2, R2, 0x200000, RZ ;  /* 0x0020000002027824 */ /* 0x000fe200078e00ff */
[----:B------:R-:W-:-:S04]  /*bd50*/  LEA R3, R0, 0x37800000, 0x17 ;  /* 0x3780000000037811 */ /* 0x000fc800078eb8ff */
[----:B------:R-:W-:Y:S01]  /*bd60*/  LOP3.LUT R18, R3, R2, R18, 0xfe, !PT ;  /* 0x0000000203127212 */ /* 0x000fe200078efe12 */
[----:B------:R-:W-:Y:S05]  /*bd70*/  BRA `(.L_x_3592) ;  /* 0x000002d000007947 */ /* 0x000fea0003800000 */
.L_x_3604:
        /* <DEDUP_REMOVED lines=14> */
.L_x_3614:
[----:B------:R-:W-:Y:S05]  /*be60*/  BSYNC B0 ;  /* 0x0000000000007941 */ /* 0x000fea0003800000 */
.L_x_3613:
[----:B------:R-:W-:Y:S01]  /*be70*/  IMAD.MOV.U32 R19, RZ, RZ, RZ ;  /* 0x000000ffff137224 */ /* 0x000fe200078e00ff */
[----:B------:R-:W-:Y:S05]  /*be80*/  BRA `(.L_x_3592) ;  /* 0x000001c000007947 */ /* 0x000fea0003800000 */
.L_x_3591:
        /* <DEDUP_REMOVED lines=21> */
.L_x_3612:
[----:B------:R-:W2:Y:S01]  /*bfe0*/  LDG.E.64 R2, [R2.64] ;  /* 0x0000002402027981 */ /* 0x000ea2000c1e1b00 */
[----:B------:R-:W-:Y:S01]  /*bff0*/  IMAD.MOV.U32 R19, RZ, RZ, RZ ;  /* 0x000000ffff137224 */ /* 0x000fe200078e00ff */
[----:B--2---:R0:W1:Y:S01]  /*c000*/  I2F.U64 R18, R2 ;  /* 0x0000000200127312 */ /* 0x0040620000301000 */
[----:B------:R-:W-:Y:S05]  /*c010*/  BRA `(.L_x_3592) ;  /* 0x0000003000007947 */ /* 0x000fea0003800000 */
.L_x_3611:
[----:B------:R-:W2:Y:S01]  /*c020*/  LDG.E R2, [R2.64] ;  /* 0x0000002402027981 */ /* 0x000ea2000c1e1900 */
[----:B------:R-:W-:Y:S01]  /*c030*/  IMAD.MOV.U32 R19, RZ, RZ, RZ ;  /* 0x000000ffff137224 */ /* 0x000fe200078e00ff */
[----:B--2---:R0:W1:Y:S06]  /*c040*/  I2F.U32 R18, R2 ;  /* 0x0000000200127306 */ /* 0x00406c0000201000 */
.L_x_3592:
[----:B------:R-:W-:Y:S05]  /*c050*/  BSYNC B6 ;  /* 0x0000000000067941 */ /* 0x000fea0003800000 */
.L_x_3586:
        /* <DEDUP_REMOVED lines=18> */
.L_x_3618:
[----:B------:R-:W2:Y:S02]  /*c180*/  LDG.E.U8 R2, [R2.64] ;  /* 0x0000002402027981 */ /* 0x000ea4000c1e1100 */
[----:B--2---:R-:W-:-:S04]  /*c190*/  ISETP.NE.AND P0, PT, R2, RZ, PT ;  /* 0x000000ff0200720c */ /* 0x004fc80003f05270 */
[----:B------:R-:W-:Y:S01]  /*c1a0*/  P2R R24, PR, RZ, 0x1 ;  /* 0x00000001ff187803 */ /* 0x000fe20000000000 */
[----:B------:R-:W-:Y:S05]  /*c1b0*/  BRA `(.L_x_3620) ;  /* 0x00000f4000007947 */ /* 0x000fea0003800000 */
.L_x_3617:
        /* <DEDUP_REMOVED lines=11> */
.L_x_3622:
[----:B------:R-:W2:Y:S02]  /*c270*/  LDG.E R2, [R2.64] ;  /* 0x0000002402027981 */ /* 0x000ea4000c1e1900 */
[----:B--2---:R-:W-:-:S04]  /*c280*/  ISETP.NE.AND P0, PT, R2, RZ, PT ;  /* 0x000000ff0200720c */ /* 0x004fc80003f05270 */
[----:B------:R-:W-:Y:S01]  /*c290*/  P2R R24, PR, RZ, 0x1 ;  /* 0x00000001ff187803 */ /* 0x000fe20000000000 */
[----:B------:R-:W-:Y:S05]  /*c2a0*/  BRA `(.L_x_3620) ;  /* 0x00000e5000007947 */ /* 0x000fea0003800000 */
.L_x_3621:
[----:B------:R-:W2:Y:S02]  /*c2b0*/  LDG.E.U16 R2, [R2.64] ;  /* 0x0000002402027981 */ /* 0x000ea4000c1e1500 */
[----:B--2---:R-:W-:-:S04]  /*c2c0*/  ISETP.NE.AND P0, PT, R2, RZ, PT ;  /* 0x000000ff0200720c */ /* 0x004fc80003f05270 */
[----:B------:R-:W-:Y:S01]  /*c2d0*/  P2R R24, PR, RZ, 0x1 ;  /* 0x00000001ff187803 */ /* 0x000fe20000000000 */
[----:B------:R-:W-:Y:S05]  /*c2e0*/  BRA `(.L_x_3620) ;  /* 0x00000e1000007947 */ /* 0x000fea0003800000 */
.L_x_3616:
        /* <DEDUP_REMOVED lines=10> */
.L_x_3624:
[----:B------:R-:W2:Y:S02]  /*c390*/  LDG.E.U16 R0, [R2.64] ;  /* 0x0000002402007981 */ /* 0x000ea4000c1e1500 */
[----:B--2---:R-:W-:-:S05]  /*c3a0*/  HADD2.F32 R0, -RZ, R0.H0_H0 ;  /* 0x20000000ff007230 */ /* 0x004fca0000004100 */
[----:B------:R-:W-:-:S04]  /*c3b0*/  FSETP.NEU.FTZ.AND P0, PT, R0, RZ, PT ;  /* 0x000000ff0000720b */ /* 0x000fc80003f1d000 */
[----:B------:R-:W-:Y:S01]  /*c3c0*/  P2R R24, PR, RZ, 0x1 ;  /* 0x00000001ff187803 */ /* 0x000fe20000000000 */
[----:B------:R-:W-:Y:S05]  /*c3d0*/  BRA `(.L_x_3620) ;  /* 0x00000d2000007947 */ /* 0x000fea0003800000 */
.L_x_3623:
        /* <DEDUP_REMOVED lines=12> */
.L_x_3626:
        /* <DEDUP_REMOVED lines=11> */
.L_x_3625:
[----:B------:R-:W2:Y:S02]  /*c550*/  LDG.E.64 R2, [R2.64] ;  /* 0x0000002402027981 */ /* 0x000ea4000c1e1b00 */
[----:B--2---:R-:W0:-:S06]  /*c560*/  DSETP.NEU.AND P0, PT, R2, RZ, PT ;  /* 0x000000ff0200722a */ /* 0x004e0c0003f0d000 */
[----:B0-----:R-:W-:Y:S01]  /*c570*/  P2R R24, PR, RZ, 0x1 ;  /* 0x00000001ff187803 */ /* 0x001fe20000000000 */
[----:B------:R-:W-:Y:S05]  /*c580*/  BRA `(.L_x_3620) ;  /* 0x00000b7000007947 */ /* 0x000fea0003800000 */
.L_x_3615:
        /* <DEDUP_REMOVED lines=12> */
.L_x_3629:
[----:B------:R-:W2:Y:S02]  /*c650*/  LDG.E.128 R4, [R2.64] ;  /* 0x0000002402047981 */ /* 0x000ea4000c1e1d00 */
[----:B--2---:R-:W0:-:S06]  /*c660*/  DSETP.NEU.AND P0, PT, R6, RZ, PT ;  /* 0x000000ff0600722a */ /* 0x004e0c0003f0d000 */
[----:B0-----:R-:W0:-:S06]  /*c670*/  DSETP.NEU.OR P0, PT, R4, RZ, P0 ;  /* 0x000000ff0400722a */ /* 0x001e0c000070d400 */
[----:B0-----:R-:W-:Y:S01]  /*c680*/  P2R R24, PR, RZ, 0x1 ;  /* 0x00000001ff187803 */ /* 0x001fe20000000000 */
[----:B------:R-:W-:Y:S05]  /*c690*/  BRA `(.L_x_3620) ;  /* 0x00000a6000007947 */ /* 0x000fea0003800000 */
.L_x_3628:
        /* <DEDUP_REMOVED lines=28> */
.L_x_3631:
        /* <DEDUP_REMOVED lines=15> */
.L_x_3630:
[----:B------:R-:W2:Y:S02]  /*c950*/  LDG.E.U16 R0, [R2.64] ;  /* 0x0000002402007981 */ /* 0x000ea4000c1e1500 */
[----:B--2---:R-:W-:-:S04]  /*c960*/  PRMT R0, RZ, 0x5410, R0 ;  /* 0x00005410ff007816 */ /* 0x004fc80000000000 */
[----:B------:R-:W-:-:S04]  /*c970*/  FSETP.NEU.FTZ.AND P0, PT, R0, RZ, PT ;  /* 0x000000ff0000720b */ /* 0x000fc80003f1d000 */
[----:B------:R-:W-:Y:S01]  /*c980*/  P2R R24, PR, RZ, 0x1 ;  /* 0x00000001ff187803 */ /* 0x000fe20000000000 */
[----:B------:R-:W-:Y:S05]  /*c990*/  BRA `(.L_x_3620) ;  /* 0x0000076000007947 */ /* 0x000fea0003800000 */
.L_x_3627:
        /* <DEDUP_REMOVED lines=12> */
.L_x_3634:
        /* <DEDUP_REMOVED lines=21> */
.L_x_3638:
[----:B------:R-:W-:Y:S05]  /*cbb0*/  BSYNC B1 ;  /* 0x0000000000017941 */ /* 0x000fea0003800000 */
.L_x_3637:
[----:B------:R-:W-:Y:S01]  /*cbc0*/  LEA R3, R0, 0x3b800000, 0x17 ;  /* 0x3b80000000037811 */ /* 0x000fe200078eb8ff */
[----:B------:R-:W-:-:S05]  /*cbd0*/  IMAD.SHL.U32 R0, R2, 0x100000, RZ ;  /* 0x0010000002007824 */ /* 0x000fca00078e00ff */
[----:B------:R-:W-:Y:S02]  /*cbe0*/  LOP3.LUT R0, R3, R0, R4, 0xfe, !PT ;  /* 0x0000000003007212 */ /* 0x000fe400078efe04 */
.L_x_3636:
[----:B------:R-:W-:Y:S05]  /*cbf0*/  BSYNC B0 ;  /* 0x0000000000007941 */ /* 0x000fea0003800000 */
.L_x_3635:
[----:B------:R-:W-:-:S04]  /*cc00*/  FSETP.NEU.FTZ.AND P0, PT, R0, RZ, PT ;  /* 0x000000ff0000720b */ /* 0x000fc80003f1d000 */
[----:B------:R-:W-:Y:S01]  /*cc10*/  P2R R24, PR, RZ, 0x1 ;  /* 0x00000001ff187803 */ /* 0x000fe20000000000 */
[----:B------:R-:W-:Y:S05]  /*cc20*/  BRA `(.L_x_3620) ;  /* 0x000004d000007947 */ /* 0x000fea0003800000 */
.L_x_3633:
        /* <DEDUP_REMOVED lines=21> */
.L_x_3642:
[----:B------:R-:W-:Y:S05]  /*cd80*/  BSYNC B1 ;  /* 0x0000000000017941 */ /* 0x000fea0003800000 */
.L_x_3641:
[----:B------:R-:W-:Y:S01]  /*cd90*/  LEA R3, R0, 0x37800000, 0x17 ;  /* 0x3780000000037811 */ /* 0x000fe200078eb8ff */
[----:B------:R-:W-:-:S05]  /*cda0*/  IMAD.SHL.U32 R0, R2, 0x200000, RZ ;  /* 0x0020000002007824 */ /* 0x000fca00078e00ff */
[----:B------:R-:W-:Y:S02]  /*cdb0*/  LOP3.LUT R0, R3, R0, R4, 0xfe, !PT ;  /* 0x0000000003007212 */ /* 0x000fe400078efe04 */
.L_x_3640:
[----:B------:R-:W-:Y:S05]  /*cdc0*/  BSYNC B0 ;  /* 0x0000000000007941 */ /* 0x000fea0003800000 */
.L_x_3639:
[----:B------:R-:W-:-:S04]  /*cdd0*/  FSETP.NEU.FTZ.AND P0, PT, R0, RZ, PT ;  /* 0x000000ff0000720b */ /* 0x000fc80003f1d000 */
[----:B------:R-:W-:Y:S01]  /*cde0*/  P2R R24, PR, RZ, 0x1 ;  /* 0x00000001ff187803 */ /* 0x000fe20000000000 */
[----:B------:R-:W-:Y:S05]  /*cdf0*/  BRA `(.L_x_3620) ;  /* 0x0000030000007947 */ /* 0x000fea0003800000 */
.L_x_3632:
        /* <DEDUP_REMOVED lines=14> */
.L_x_3646:
[----:B------:R-:W-:Y:S05]  /*cee0*/  BSYNC B0 ;  /* 0x0000000000007941 */ /* 0x000fea0003800000 */
.L_x_3645:
[----:B------:R-:W-:-:S04]  /*cef0*/  FSETP.NEU.FTZ.AND P0, PT, R0, RZ, PT ;  /* 0x000000ff0000720b */ /* 0x000fc80003f1d000 */
[----:B------:R-:W-:Y:S01]  /*cf00*/  P2R R24, PR, RZ, 0x1 ;  /* 0x00000001ff187803 */ /* 0x000fe20000000000 */
[----:B------:R-:W-:Y:S05]  /*cf10*/  BRA `(.L_x_3620) ;  /* 0x000001e000007947 */ /* 0x000fea0003800000 */
.L_x_3619:
        /* <DEDUP_REMOVED lines=22> */
.L_x_3644:
[----:B------:R-:W2:Y:S02]  /*d080*/  LDG.E.64 R2, [R2.64] ;  /* 0x0000002402027981 */ /* 0x000ea4000c1e1b00 */
[----:B--2---:R-:W-:-:S04]  /*d090*/  ISETP.NE.U32.AND P0, PT, R2, RZ, PT ;  /* 0x000000ff0200720c */ /* 0x004fc80003f05070 */
[----:B------:R-:W-:-:S04]  /*d0a0*/  ISETP.NE.AND.EX P0, PT, R3, RZ, PT, P0 ;  /* 0x000000ff0300720c */ /* 0x000fc80003f05300 */
[----:B------:R-:W-:Y:S01]  /*d0b0*/  P2R R24, PR, RZ, 0x1 ;  /* 0x00000001ff187803 */ /* 0x000fe20000000000 */
[----:B------:R-:W-:Y:S05]  /*d0c0*/  BRA `(.L_x_3620) ;  /* 0x0000003000007947 */ /* 0x000fea0003800000 */
.L_x_3643:
[----:B------:R-:W2:Y:S02]  /*d0d0*/  LDG.E R2, [R2.64] ;  /* 0x0000002402027981 */ /* 0x000ea4000c1e1900 */
[----:B--2---:R-:W-:-:S04]  /*d0e0*/  ISETP.NE.AND P0, PT, R2, RZ, PT ;  /* 0x000000ff0200720c */ /* 0x004fc80003f05270 */
[----:B------:R-:W-:Y:S02]  /*d0f0*/  P2R R24, PR, RZ, 0x1 ;  /* 0x00000001ff187803 */ /* 0x000fe40000000000 */
.L_x_3620:
        /* <DEDUP_REMOVED lines=17> */
.L_x_3650:
[----:B------:R0:W5:Y:S01]  /*d210*/  LDG.E.U8 R2, [R4.64] ;  /* 0x0000002404027981 */ /* 0x000162000c1e1100 */
[----:B------:R-:W-:Y:S01]  /*d220*/  IMAD.MOV.U32 R3, RZ, RZ, RZ ;  /* 0x000000ffff037224 */ /* 0x000fe200078e00ff */
[----:B------:R-:W-:Y:S05]  /*d230*/  BRA `(.L_x_3652) ;  /* 0x00000d5000007947 */ /* 0x000fea0003800000 */
.L_x_3649:
        /* <DEDUP_REMOVED lines=8> */
.L_x_3654:
[----:B------:R-:W2:Y:S02]  /*d2c0*/  LDG.E R2, [R4.64] ;  /* 0x0000002404027981 */ /* 0x000ea4000c1e1900 */
[----:B--2---:R-:W-:Y:S01]  /*d2d0*/  SHF.R.S32.HI R3, RZ, 0x1f, R2 ;  /* 0x0000001fff037819 */ /* 0x004fe20000011402 */
[----:B------:R-:W-:Y:S05]  /*d2e0*/  BRA `(.L_x_3652) ;  /* 0x00000ca000007947 */ /* 0x000fea0003800000 */
.L_x_3653:
[----:B------:R-:W2:Y:S02]  /*d2f0*/  LDG.E.S16 R2, [R4.64] ;  /* 0x0000002404027981 */ /* 0x000ea4000c1e1700 */
[----:B--2---:R-:W-:Y:S01]  /*d300*/  SHF.R.S32.HI R3, RZ, 0x1f, R2 ;  /* 0x0000001fff037819 */ /* 0x004fe20000011402 */
[----:B------:R-:W-:Y:S05]  /*d310*/  BRA `(.L_x_3652) ;  /* 0x00000c7000007947 */ /* 0x000fea0003800000 */
.L_x_3648:
        /* <DEDUP_REMOVED lines=9> */
.L_x_3656:
[----:B------:R-:W2:Y:S02]  /*d3b0*/  LDG.E.U16 R4, [R4.64] ;  /* 0x0000002404047981 */ /* 0x000ea4000c1e1500 */
[----:B--2---:R-:W-:-:S06]  /*d3c0*/  HADD2.F32 R2, -RZ, R4.H0_H0 ;  /* 0x20000004ff027230 */ /* 0x004fcc0000004100 */
[----:B------:R-:W0:Y:S01]  /*d3d0*/  F2I.S64.TRUNC R2, R2 ;  /* 0x0000000200027311 */ /* 0x000e22000020d900 */
[----:B------:R-:W-:Y:S05]  /*d3e0*/  BRA `(.L_x_3652) ;  /* 0x00000ba000007947 */ /* 0x000fea0003800000 */
.L_x_3655:
        /* <DEDUP_REMOVED lines=9> */
.L_x_3658:
[----:B------:R-:W2:Y:S02]  /*d480*/  LDG.E.U16 R4, [R4.64] ;  /* 0x0000002404047981 */ /* 0x000ea4000c1e1500 */
[----:B--2---:R-:W-:-:S06]  /*d490*/  HADD2.F32 R2, -RZ, R4.H0_H0 ;  /* 0x20000004ff027230 */ /* 0x004fcc0000004100 */
[----:B------:R-:W0:Y:S01]  /*d4a0*/  F2I.S64.TRUNC R2, R2 ;  /* 0x0000000200027311 */ /* 0x000e22000020d900 */
[----:B------:R-:W-:Y:S05]  /*d4b0*/  BRA `(.L_x_3652) ;  /* 0x00000ad000007947 */ /* 0x000fea0003800000 */
.L_x_3657:
[----:B------:R-:W2:Y:S02]  /*d4c0*/  LDG.E.64 R2, [R4.64] ;  /* 0x0000002404027981 */ /* 0x000ea4000c1e1b00 */
[----:B--2---:R-:W0:Y:S01]  /*d4d0*/  F2I.S64.F64.TRUNC R2, R2 ;  /* 0x0000000200027311 */ /* 0x004e22000030d900 */
[----:B------:R-:W-:Y:S05]  /*d4e0*/  BRA `(.L_x_3652) ;  /* 0x00000aa000007947 */ /* 0x000fea0003800000 */
.L_x_3647:
        /* <DEDUP_REMOVED lines=13> */
.L_x_3661:
[----:B------:R-:W2:Y:S02]  /*d5c0*/  LDG.E.64 R2, [R4.64] ;  /* 0x0000002404027981 */ /* 0x000ea4000c1e1b00 */
[----:B--2---:R-:W0:Y:S01]  /*d5d0*/  F2I.S64.F64.TRUNC R2, R2 ;  /* 0x0000000200027311 */ /* 0x004e22000030d900 */
[----:B------:R-:W-:Y:S05]  /*d5e0*/  BRA `(.L_x_3652) ;  /* 0x000009a000007947 */ /* 0x000fea0003800000 */
.L_x_3660:
        /* <DEDUP_REMOVED lines=27> */
.L_x_3663:
        /* <DEDUP_REMOVED lines=14> */
.L_x_3662:
[----:B------:R-:W2:Y:S02]  /*d880*/  LDG.E.U16 R2, [R4.64] ;  /* 0x0000002404027981 */ /* 0x000ea4000c1e1500 */
[----:B--2---:R-:W-:-:S06]  /*d890*/  PRMT R2, RZ, 0x5410, R2 ;  /* 0x00005410ff027816 */ /* 0x004fcc0000000002 */
[----:B------:R-:W0:Y:S01]  /*d8a0*/  F2I.S64.TRUNC R2, R2 ;  /* 0x0000000200027311 */ /* 0x000e22000020d900 */
[----:B------:R-:W-:Y:S05]  /*d8b0*/  BRA `(.L_x_3652) ;  /* 0x000006d000007947 */ /* 0x000fea0003800000 */
.L_x_3659:
        /* <DEDUP_REMOVED lines=11> */
.L_x_3666:
        /* <DEDUP_REMOVED lines=21> */
.L_x_3670:
[----:B------:R-:W-:Y:S05]  /*dac0*/  BSYNC B1 ;  /* 0x0000000000017941 */ /* 0x000fea0003800000 */
.L_x_3669:
[----:B------:R-:W-:Y:S01]  /*dad0*/  IMAD.SHL.U32 R2, R2, 0x100000, RZ ;  /* 0x0010000002027824 */ /* 0x000fe200078e00ff */
[----:B------:R-:W-:-:S04]  /*dae0*/  LEA R3, R0, 0x3b800000, 0x17 ;  /* 0x3b80000000037811 */ /* 0x000fc800078eb8ff */
[----:B------:R-:W-:Y:S02]  /*daf0*/  LOP3.LUT R2, R3, R2, R4, 0xfe, !PT ;  /* 0x0000000203027212 */ /* 0x000fe400078efe04 */
.L_x_3668:
[----:B------:R-:W-:Y:S05]  /*db00*/  BSYNC B0 ;  /* 0x0000000000007941 */ /* 0x000fea0003800000 */
.L_x_3667:
[----:B------:R-:W0:Y:S01]  /*db10*/  F2I.S64.TRUNC R2, R2 ;  /* 0x0000000200027311 */ /* 0x000e22000020d900 */
[----:B------:R-:W-:Y:S05]  /*db20*/  BRA `(.L_x_3652) ;  /* 0x0000046000007947 */ /* 0x000fea0003800000 */
.L_x_3665:
        /* <DEDUP_REMOVED lines=21> */
.L_x_3674:
[----:B------:R-:W-:Y:S05]  /*dc80*/  BSYNC B1 ;  /* 0x0000000000017941 */ /* 0x000fea0003800000 */
.L_x_3673:
[----:B------:R-:W-:Y:S01]  /*dc90*/  IMAD.SHL.U32 R2, R2, 0x200000, RZ ;  /* 0x0020000002027824 */ /* 0x000fe200078e00ff */
[----:B------:R-:W-:-:S04]  /*dca0*/  LEA R3, R0, 0x37800000, 0x17 ;  /* 0x3780000000037811 */ /* 0x000fc800078eb8ff */
[----:B------:R-:W-:Y:S02]  /*dcb0*/  LOP3.LUT R2, R3, R2, R4, 0xfe, !PT ;  /* 0x0000000203027212 */ /* 0x000fe400078efe04 */
.L_x_3672:
[----:B------:R-:W-:Y:S05]  /*dcc0*/  BSYNC B0 ;  /* 0x0000000000007941 */ /* 0x000fea0003800000 */
.L_x_3671:
[----:B------:R-:W0:Y:S01]  /*dcd0*/  F2I.S64.TRUNC R2, R2 ;  /* 0x0000000200027311 */ /* 0x000e22000020d900 */
[----:B------:R-:W-:Y:S05]  /*dce0*/  BRA `(.L_x_3652) ;  /* 0x000002a000007947 */ /* 0x000fea0003800000 */
.L_x_3664:
        /* <DEDUP_REMOVED lines=14> */
.L_x_3678:
[----:B------:R-:W-:Y:S05]  /*ddd0*/  BSYNC B0 ;  /* 0x0000000000007941 */ /* 0x000fea0003800000 */
.L_x_3677:
[----:B------:R-:W0:Y:S01]  /*dde0*/  F2I.S64.TRUNC R2, R2 ;  /* 0x0000000200027311 */ /* 0x000e22000020d900 */
[----:B------:R-:W-:Y:S05]  /*ddf0*/  BRA `(.L_x_3652) ;  /* 0x0000019000007947 */ /* 0x000fea0003800000 */
.L_x_3651:
        /* <DEDUP_REMOVED lines=21> */
.L_x_3676:
[----:B------:R0:W5:Y:S01]  /*df50*/  LDG.E.64 R2, [R4.64] ;  /* 0x0000002404027981 */ /* 0x000162000c1e1b00 */
[----:B------:R-:W-:Y:S05]  /*df60*/  BRA `(.L_x_3652) ;  /* 0x0000002000007947 */ /* 0x000fea0003800000 */
.L_x_3675:
[----:B------:R0:W5:Y:S01]  /*df70*/  LDG.E R2, [R4.64] ;  /* 0x0000002404027981 */ /* 0x000162000c1e1900 */
[----:B------:R-:W-:-:S03]  /*df80*/  IMAD.MOV.U32 R3, RZ, RZ, RZ ;  /* 0x000000ffff037224 */ /* 0x000fc600078e00ff */
.L_x_3652:
        /* <DEDUP_REMOVED lines=9> */
.L_x_3680:
[----:B------:R-:W-:Y:S05]  /*e020*/  BSYNC B0 ;  /* 0x0000000000007941 */ /* 0x000fea0003800000 */
.L_x_3679:
        /* <DEDUP_REMOVED lines=12> */
.L_x_3684:
[----:B-1---5:R-:W0:Y:S02]  /*e0f0*/  F2I.S64.TRUNC R18, R18 ;  /* 0x0000001200127311 */ /* 0x022e24000020d900 */
[----:B0-----:R-:W-:-:S05]  /*e100*/  IMAD.MOV.U32 R3, RZ, RZ, R18 ;  /* 0x000000ffff037224 */ /* 0x001fca00078e0012 */
[----:B------:R0:W-:Y:S01]  /*e110*/  STG.E.U8 [R16.64], R3 ;  /* 0x0000000310007986 */ /* 0x0001e2000c101124 */
[----:B------:R-:W-:Y:S05]  /*e120*/  BRA `(.L_x_3686) ;  /* 0x00000d4000007947 */ /* 0x000fea0003800000 */
.L_x_3683:
        /* <DEDUP_REMOVED lines=9> */
.L_x_3688:
[----:B-1---5:R-:W0:Y:S02]  /*e1c0*/  F2I.FTZ.TRUNC.NTZ R3, R18 ;  /* 0x0000001200037305 */ /* 0x022e24000021f100 */
[----:B0-----:R0:W-:Y:S01]  /*e1d0*/  STG.E [R16.64], R3 ;  /* 0x0000000310007986 */ /* 0x0011e2000c101924 */
[----:B------:R-:W-:Y:S05]  /*e1e0*/  BRA `(.L_x_3686) ;  /* 0x00000c8000007947 */ /* 0x000fea0003800000 */
.L_x_3687:
[----:B-1---5:R-:W0:Y:S02]  /*e1f0*/  F2I.FTZ.TRUNC.NTZ R3, R18 ;  /* 0x0000001200037305 */ /* 0x022e24000021f100 */
[----:B0-----:R0:W-:Y:S01]  /*e200*/  STG.E.U16 [R16.64], R3 ;  /* 0x0000000310007986 */ /* 0x0011e2000c101524 */
[----:B------:R-:W-:Y:S05]  /*e210*/  BRA `(.L_x_3686) ;  /* 0x00000c5000007947 */ /* 0x000fea0003800000 */
.L_x_3682:
        /* <DEDUP_REMOVED lines=8> */
.L_x_3690:
[----:B-1---5:R-:W-:-:S05]  /*e2a0*/  F2FP.PACK_AB R18, RZ, R18 ;  /* 0x00000012ff12723e */ /* 0x022fca00000000ff */
[----:B------:R0:W-:Y:S01]  /*e2b0*/  STG.E.U16 [R16.64], R18 ;  /* 0x0000001210007986 */ /* 0x0001e2000c101524 */
[----:B------:R-:W-:Y:S05]  /*e2c0*/  BRA `(.L_x_3686) ;  /* 0x00000ba000007947 */ /* 0x000fea0003800000 */
.L_x_3689:
        /* <DEDUP_REMOVED lines=8> */
.L_x_3692:
[----:B-1---5:R-:W-:-:S05]  /*e350*/  F2FP.PACK_AB R19, R19, R18 ;  /* 0x000000121313723e */ /* 0x022fca00000000ff */
[----:B------:R0:W-:Y:S01]  /*e360*/  STG.E [R16.64], R19 ;  /* 0x0000001310007986 */ /* 0x0001e2000c101924 */
[----:B------:R-:W-:Y:S05]  /*e370*/  BRA `(.L_x_3686) ;  /* 0x00000af000007947 */ /* 0x000fea0003800000 */
.L_x_3691:
[----:B-1---5:R-:W-:-:S06]  /*e380*/  FMUL.FTZ R2, R18, 1 ;  /* 0x3f80000012027820 */ /* 0x022fcc0000410000 */
[----:B------:R-:W0:Y:S02]  /*e390*/  F2F.F64.F32 R2, R2 ;  /* 0x0000000200027310 */ /* 0x000e240000201800 */
[----:B0-----:R0:W-:Y:S01]  /*e3a0*/  STG.E.64 [R16.64], R2 ;  /* 0x0000000210007986 */ /* 0x0011e2000c101b24 */
[----:B------:R-:W-:Y:S05]  /*e3b0*/  BRA `(.L_x_3686) ;  /* 0x00000ab000007947 */ /* 0x000fea0003800000 */
.L_x_3681:
        /* <DEDUP_REMOVED lines=14> */
.L_x_3695:
[----:B-1---5:R-:W-:Y:S02]  /*e4a0*/  FMUL.FTZ R4, R18, 1 ;  /* 0x3f80000012047820 */ /* 0x022fe40000410000 */
[----:B------:R-:W-:-:S04]  /*e4b0*/  FMUL.FTZ R6, R19, 1 ;  /* 0x3f80000013067820 */ /* 0x000fc80000410000 */
[----:B------:R-:W-:Y:S08]  /*e4c0*/  F2F.F64.F32 R4, R4 ;  /* 0x0000000400047310 */ /* 0x000ff00000201800 */
[----:B------:R-:W0:Y:S02]  /*e4d0*/  F2F.F64.F32 R6, R6 ;  /* 0x0000000600067310 */ /* 0x000e240000201800 */
[----:B0-----:R0:W-:Y:S01]  /*e4e0*/  STG.E.128 [R16.64], R4 ;  /* 0x0000000410007986 */ /* 0x0011e2000c101d24 */
[----:B------:R-:W-:Y:S05]  /*e4f0*/  BRA `(.L_x_3686) ;  /* 0x0000097000007947 */ /* 0x000fea0003800000 */
.L_x_3694:
        /* <DEDUP_REMOVED lines=20> */
.L_x_3699:
[----:B------:R-:W-:Y:S05]  /*e640*/  BSYNC B0 ;  /* 0x0000000000007941 */ /* 0x000fea0003800000 */
.L_x_3698:
[----:B------:R-:W-:-:S05]  /*e650*/  LOP3.LUT R5, R0, R5, RZ, 0xfc, !PT ;  /* 0x0000000500057212 */ /* 0x000fca00078efcff */
[----:B------:R0:W-:Y:S01]  /*e660*/  STG.E.U8 [R16.64], R5 ;  /* 0x0000000510007986 */ /* 0x0001e2000c101124 */
[----:B------:R-:W-:Y:S05]  /*e670*/  BRA `(.L_x_3686) ;  /* 0x000007f000007947 */ /* 0x000fea0003800000 */
.L_x_3697:
        /* <DEDUP_REMOVED lines=12> */
.L_x_3701:
[----:B------:R-:W-:Y:S01]  /*e740*/  IMAD.MOV.U32 R0, RZ, RZ, 0x7f ;  /* 0x0000007fff007424 */ /* 0x000fe200078e00ff */
[----:B------:R-:W-:-:S04]  /*e750*/  ISETP.GT.U32.AND P0, PT, R2, 0x7f800000, PT ;  /* 0x7f8000000200780c */ /* 0x000fc80003f04070 */
[----:B------:R-:W-:-:S04]  /*e760*/  SEL R0, R0, 0x7c, P0 ;  /* 0x0000007c00007807 */ /* 0x000fc80000000000 */
.L_x_3702:
[----:B------:R-:W-:Y:S05]  /*e770*/  BSYNC B0 ;  /* 0x0000000000007941 */ /* 0x000fea0003800000 */
.L_x_3700:
[----:B------:R-:W-:-:S04]  /*e780*/  LOP3.LUT R18, R18, 0x80000000, RZ, 0xc0, !PT ;  /* 0x8000000012127812 */ /* 0x000fc800078ec0ff */
[----:B------:R-:W-:-:S04]  /*e790*/  SHF.R.U32.HI R3, RZ, 0x18, R18 ;  /* 0x00000018ff037819 */ /* 0x000fc80000011612 */
[----:B------:R-:W-:-:S05]  /*e7a0*/  LOP3.LUT R3, R0, R3, RZ, 0xfc, !PT ;  /* 0x0000000300037212 */ /* 0x000fca00078efcff */
[----:B------:R0:W-:Y:S01]  /*e7b0*/  STG.E.U8 [R16.64], R3 ;  /* 0x0000000310007986 */ /* 0x0001e2000c101124 */
[----:B------:R-:W-:Y:S05]  /*e7c0*/  BRA `(.L_x_3686) ;  /* 0x000006a000007947 */ /* 0x000fea0003800000 */
.L_x_3696:
[----:B-1---5:R-:W-:-:S05]  /*e7d0*/  F2FP.BF16.PACK_AB R18, RZ, R18 ;  /* 0x00000012ff12723e */ /* 0x022fca00000010ff */
[----:B------:R0:W-:Y:S01]  /*e7e0*/  STG.E.U16 [R16.64], R18 ;  /* 0x0000001210007986 */ /* 0x0001e2000c101524 */
[----:B------:R-:W-:Y:S05]  /*e7f0*/  BRA `(.L_x_3686) ;  /* 0x0000067000007947 */ /* 0x000fea0003800000 */
.L_x_3693:
        /* <DEDUP_REMOVED lines=11> */
.L_x_3705:
        /* <DEDUP_REMOVED lines=16> */
.L_x_3708:
[----:B------:R-:W-:-:S04]  /*e9b0*/  LOP3.LUT R18, R18, 0x80000000, RZ, 0xc0, !PT ;  /* 0x8000000012127812 */ /* 0x000fc800078ec0ff */
[----:B------:R-:W-:-:S04]  /*e9c0*/  SHF.R.U32.HI R3, RZ, 0x18, R18 ;  /* 0x00000018ff037819 */ /* 0x000fc80000011612 */
[----:B------:R-:W-:-:S04]  /*e9d0*/  LOP3.LUT R0, R0, R3, RZ, 0xfc, !PT ;  /* 0x0000000300007212 */ /* 0x000fc800078efcff */
[----:B------:R-:W-:Y:S02]  /*e9e0*/  PRMT R8, R0, 0x7610, R8 ;  /* 0x0000761000087816 */ /* 0x000fe40000000008 */
.L_x_3707:
[----:B------:R-:W-:Y:S05]  /*e9f0*/  BSYNC B0 ;  /* 0x0000000000007941 */ /* 0x000fea0003800000 */
.L_x_3706:
[----:B------:R0:W-:Y:S01]  /*ea00*/  STG.E.U8 [R16.64], R8 ;  /* 0x0000000810007986 */ /* 0x0001e2000c101124 */
[----:B------:R-:W-:Y:S05]  /*ea10*/  BRA `(.L_x_3686) ;  /* 0x0000045000007947 */ /* 0x000fea0003800000 */
.L_x_3704:
        /* <DEDUP_REMOVED lines=16> */
.L_x_3711:
[----:B------:R-:W-:-:S04]  /*eb20*/  LOP3.LUT R18, R18, 0x80000000, RZ, 0xc0, !PT ;  /* 0x8000000012127812 */ /* 0x000fc800078ec0ff */
[----:B------:R-:W-:-:S04]  /*eb30*/  SHF.R.U32.HI R3, RZ, 0x18, R18 ;  /* 0x00000018ff037819 */ /* 0x000fc80000011612 */
[----:B------:R-:W-:-:S04]  /*eb40*/  LOP3.LUT R0, R0, R3, RZ, 0xfc, !PT ;  /* 0x0000000300007212 */ /* 0x000fc800078efcff */
[----:B------:R-:W-:Y:S02]  /*eb50*/  PRMT R8, R0, 0x7610, R8 ;  /* 0x0000761000087816 */ /* 0x000fe40000000008 */
.L_x_3710:
[----:B------:R-:W-:Y:S05]  /*eb60*/  BSYNC B0 ;  /* 0x0000000000007941 */ /* 0x000fea0003800000 */
.L_x_3709:
[----:B------:R0:W-:Y:S01]  /*eb70*/  STG.E.U8 [R16.64], R8 ;  /* 0x0000000810007986 */ /* 0x0001e2000c101124 */
[----:B------:R-:W-:Y:S05]  /*eb80*/  BRA `(.L_x_3686) ;  /* 0x000002e000007947 */ /* 0x000fea0003800000 */
.L_x_3703:
        /* <DEDUP_REMOVED lines=21> */
.L_x_3685:
        /* <DEDUP_REMOVED lines=20> */
.L_x_3713:
[----:B-1---5:R-:W0:Y:S02]  /*ee20*/  F2I.U64.TRUNC R18, R18 ;  /* 0x0000001200127311 */ /* 0x022e24000020d800 */
[----:B0-----:R0:W-:Y:S01]  /*ee30*/  STG.E.64 [R16.64], R18 ;  /* 0x0000001210007986 */ /* 0x0011e2000c101b24 */
[----:B------:R-:W-:Y:S05]  /*ee40*/  BRA `(.L_x_3686) ;  /* 0x0000002000007947 */ /* 0x000fea0003800000 */
.L_x_3712:
[----:B-1---5:R-:W0:Y:S02]  /*ee50*/  F2I.FTZ.U32.TRUNC.NTZ R3, R18 ;  /* 0x0000001200037305 */ /* 0x022e24000021f000 */
[----:B0-----:R0:W-:Y:S02]  /*ee60*/  STG.E [R16.64], R3 ;  /* 0x0000000310007986 */ /* 0x0011e4000c101924 */
.L_x_3686:
[----:B------:R-:W-:Y:S02]  /*ee70*/  IADD3 R23, R23, 0x80, RZ ;  /* 0x0000008017177810 */ /* 0x000fe40007ffe0ff */
.L_x_3455:
[----:B------:R-:W-:Y:S05]  /*ee80*/  BSYNC B7 ;  /* 0x0000000000077941 */ /* 0x000fea0003800000 */
.L_x_3454:
[----:B------:R-:W-:-:S13]  /*ee90*/  ISETP.GE.AND P0, PT, R23, c[0x0][0x160], PT ;  /* 0x0000580017007a0c */ /* 0x000fda0003f06270 */
[----:B------:R-:W-:Y:S05]  /*eea0*/  @P0 EXIT ;  /* 0x000000000000094d */ /* 0x000fea0003800000 */
        /* <DEDUP_REMOVED lines=281> */
.L_x_3714:
        /* <DEDUP_REMOVED lines=21> */
.L_x_3719:
[----:B------:R-:W2:Y:S01]  /*10190*/  LDG.E.U8 R2, [R2.64] ;  /* 0x0000002402027981 */ /* 0x000ea2000c1e1100 */
[----:B------:R-:W-:Y:S01]  /*101a0*/  IMAD.MOV.U32 R19, RZ, RZ, RZ ;  /* 0x000000ffff137224 */ /* 0x000fe200078e00ff */
[----:B--2---:R0:W1:Y:S01]  /*101b0*/  I2F.U16 R18, R2 ;  /* 0x0000000200127306 */ /* 0x0040620000101000 */
[----:B------:R-:W-:Y:S05]  /*101c0*/  BRA `(.L_x_3721) ;  /* 0x00000de000007947 */ /* 0x000fea0003800000 */
.L_x_3718:
        /* <DEDUP_REMOVED lines=10> */
.L_x_3723:
[----:B------:R-:W2:Y:S01]  /*10270*/  LDG.E R2, [R2.64] ;  /* 0x0000002402027981 */ /* 0x000ea2000c1e1900 */
[----:B------:R-:W-:Y:S01]  /*10280*/  IMAD.MOV.U32 R19, RZ, RZ, RZ ;  /* 0x000000ffff137224 */ /* 0x000fe200078e00ff */
[----:B--2---:R0:W1:Y:S01]  /*10290*/  I2F R18, R2 ;  /* 0x0000000200127306 */ /* 0x0040620000201400 */
[----:B------:R-:W-:Y:S05]  /*102a0*/  BRA `(.L_x_3721) ;  /* 0x00000d0000007947 */ /* 0x000fea0003800000 */
.L_x_3722:
[----:B------:R-:W2:Y:S01]  /*102b0*/  LDG.E.U16 R2, [R2.64] ;  /* 0x0000002402027981 */ /* 0x000ea2000c1e1500 */
[----:B------:R-:W-:Y:S01]  /*102c0*/  IMAD.MOV.U32 R19, RZ, RZ, RZ ;  /* 0x000000ffff137224 */ /* 0x000fe200078e00ff */
[----:B--2---:R0:W1:Y:S01]  /*102d0*/  I2F.S16 R18, R2 ;  /* 0x0000000200127306 */ /* 0x0040620000101400 */
[----:B------:R-:W-:Y:S05]  /*102e0*/  BRA `(.L_x_3721) ;  /* 0x00000cc000007947 */ /* 0x000fea0003800000 */
.L_x_3717:
        /* <DEDUP_REMOVED lines=9> */
.L_x_3725:
[----:B------:R-:W2:Y:S01]  /*10380*/  LDG.E.U16 R2, [R2.64] ;  /* 0x0000002402027981 */ /* 0x000ea2000c1e1500 */
[----:B------:R-:W-:Y:S01]  /*10390*/  IMAD.MOV.U32 R19, RZ, RZ, RZ ;  /* 0x000000ffff137224 */ /* 0x000fe200078e00ff */
[----:B--2---:R-:W-:Y:S01]  /*103a0*/  HADD2.F32 R18, -RZ, R2.H0_H0 ;  /* 0x20000002ff127230 */ /* 0x004fe20000004100 */
[----:B------:R-:W-:Y:S05]  /*103b0*/  BRA `(.L_x_3721) ;  /* 0x00000bf000007947 */ /* 0x000fea0003800000 */
.L_x_3724:
        /* <DEDUP_REMOVED lines=8> */
.L_x_3727:
[----:B------:R-:W2:Y:S02]  /*10440*/  LDG.E R2, [R2.64] ;  /* 0x0000002402027981 */ /* 0x000ea4000c1e1900 */
[--C-:B--2---:R-:W-:Y:S02]  /*10450*/  HADD2.F32 R19, -RZ, R2.reuse.H1_H1 ;  /* 0x30000002ff137230 */ /* 0x104fe40000004100 */
[----:B------:R-:W-:Y:S01]  /*10460*/  HADD2.F32 R18, -RZ, R2.H0_H0 ;  /* 0x20000002ff127230 */ /* 0x000fe20000004100 */
[----:B------:R-:W-:Y:S05]  /*10470*/  BRA `(.L_x_3721) ;  /* 0x00000b3000007947 */ /* 0x000fea0003800000 */
.L_x_3726:
[----:B------:R-:W2:Y:S01]  /*10480*/  LDG.E.64 R2, [R2.64] ;  /* 0x0000002402027981 */ /* 0x000ea2000c1e1b00 */
[----:B------:R-:W-:Y:S01]  /*10490*/  IMAD.MOV.U32 R19, RZ, RZ, RZ ;  /* 0x000000ffff137224 */ /* 0x000fe200078e00ff */
[----:B--2---:R-:W0:Y:S01]  /*104a0*/  F2F.F32.F64 R18, R2 ;  /* 0x0000000200127310 */ /* 0x004e220000301000 */
[----:B------:R-:W0:-:S14]  /*104b0*/  DSETP.GEU.AND P0, PT, |R2|, c[0x2][0x0], PT ;  /* 0x008000000200762a */ /* 0x000e1c0003f0e200 */
[----:B0-----:R-:W-:Y:S01]  /*104c0*/  @!P0 FMUL R18, R18, 1.175494350822287508e-38 ;  /* 0x0080000012128820 */ /* 0x001fe20000400000 */
[----:B------:R-:W-:Y:S05]  /*104d0*/  BRA `(.L_x_3721) ;  /* 0x00000ad000007947 */ /* 0x000fea0003800000 */
.L_x_3716:
        /* <DEDUP_REMOVED lines=13> */
.L_x_3730:
        /* <DEDUP_REMOVED lines=8> */
.L_x_3729:
        /* <DEDUP_REMOVED lines=27> */
.L_x_3732:
        /* <DEDUP_REMOVED lines=14> */
.L_x_3731:
[----:B------:R-:W2:Y:S01]  /*108c0*/  LDG.E.U16 R2, [R2.64] ;  /* 0x0000002402027981 */ /* 0x000ea2000c1e1500 */
[----:B------:R-:W-:Y:S01]  /*108d0*/  IMAD.MOV.U32 R19, RZ, RZ, RZ ;  /* 0x000000ffff137224 */ /* 0x000fe200078e00ff */
[----:B--2---:R-:W-:Y:S01]  /*108e0*/  PRMT R18, RZ, 0x5410, R2 ;  /* 0x00005410ff127816 */ /* 0x004fe20000000002 */
[----:B------:R-:W-:Y:S05]  /*108f0*/  BRA `(.L_x_3721) ;  /* 0x000006b000007947 */ /* 0x000fea0003800000 */
.L_x_3728:
        /* <DEDUP_REMOVED lines=12> */
.L_x_3735:
        /* <DEDUP_REMOVED lines=20> */
.L_x_3737:
[----:B------:R-:W-:Y:S05]  /*10b00*/  BSYNC B0 ;  /* 0x0000000000007941 */ /* 0x000fea0003800000 */
.L_x_3736:
[----:B------:R-:W-:Y:S01]  /*10b10*/  IMAD.SHL.U32 R2, R2, 0x100000, RZ ;  /* 0x0010000002027824 */ /* 0x000fe200078e00ff */
[----:B------:R-:W-:-:S04]  /*10b20*/  LEA R3, R0, 0x3b800000, 0x17 ;  /* 0x3b80000000037811 */ /* 0x000fc800078eb8ff */
[----:B------:R-:W-:Y:S01]  /*10b30*/  LOP3.LUT R18, R3, R2, R18, 0xfe, !PT ;  /* 0x0000000203127212 */ /* 0x000fe200078efe12 */
[----:B------:R-:W-:Y:S05]  /*10b40*/  BRA `(.L_x_3721) ;  /* 0x0000046000007947 */ /* 0x000fea0003800000 */
.L_x_3734:
        /* <DEDUP_REMOVED lines=20> */
.L_x_3739:
[----:B------:R-:W-:Y:S05]  /*10c90*/  BSYNC B0 ;  /* 0x0000000000007941 */ /* 0x000fea0003800000 */
.L_x_3738:
[----:B------:R-:W-:Y:S01]  /*10ca0*/  IMAD.SHL.U32 R2, R2, 0x200000, RZ ;  /* 0x0020000002027824 */ /* 0x000fe200078e00ff */
[----:B------:R-:W-:-:S04]  /*10cb0*/  LEA R3, R0, 0x37800000, 0x17 ;  /* 0x3780000000037811 */ /* 0x000fc800078eb8ff */
[----:B------:R-:W-:Y:S01]  /*10cc0*/  LOP3.LUT R18, R3, R2, R18, 0xfe, !PT ;  /* 0x0000000203127212 */ /* 0x000fe200078efe12 */
[----:B------:R-:W-:Y:S05]  /*10cd0*/  BRA `(.L_x_3721) ;  /* 0x000002d000007947 */ /* 0x000fea0003800000 */
.L_x_3733:
        /* <DEDUP_REMOVED lines=14> */
.L_x_3743:
[----:B------:R-:W-:Y:S05]  /*10dc0*/  BSYNC B0 ;  /* 0x0000000000007941 */ /* 0x000fea0003800000 */
.L_x_3742:
[----:B------:R-:W-:Y:S01]  /*10dd0*/  IMAD.MOV.U32 R19, RZ, RZ, RZ ;  /* 0x000000ffff137224 */ /* 0x000fe200078e00ff */
[----:B------:R-:W-:Y:S05]  /*10de0*/  BRA `(.L_x_3721) ;  /* 0x000001c000007947 */ /* 0x000fea0003800000 */
.L_x_3720:
        /* <DEDUP_REMOVED lines=21> */
.L_x_3741:
[----:B------:R-:W2:Y:S01]  /*10f40*/  LDG.E.64 R2, [R2.64] ;  /* 0x0000002402027981 */ /* 0x000ea2000c1e1b00 */
[----:B------:R-:W-:Y:S01]  /*10f50*/  IMAD.MOV.U32 R19, RZ, RZ, RZ ;  /* 0x000000ffff137224 */ /* 0x000fe200078e00ff */
[----:B--2---:R0:W1:Y:S01]  /*10f60*/  I2F.U64 R18, R2 ;  /* 0x0000000200127312 */ /* 0x0040620000301000 */
[----:B------:R-:W-:Y:S05]  /*10f70*/  BRA `(.L_x_3721) ;  /* 0x0000003000007947 */ /* 0x000fea0003800000 */
.L_x_3740:
[----:B------:R-:W2:Y:S01]  /*10f80*/  LDG.E R2, [R2.64] ;  /* 0x0000002402027981 */ /* 0x000ea2000c1e1900 */
[----:B------:R-:W-:Y:S01]  /*10f90*/  IMAD.MOV.U32 R19, RZ, RZ, RZ ;  /* 0x000000ffff137224 */ /* 0x000fe200078e00ff */
[----:B--2---:R0:W1:Y:S06]  /*10fa0*/  I2F.U32 R18, R2 ;  /* 0x0000000200127306 */ /* 0x00406c0000201000 */
.L_x_3721:
[----:B------:R-:W-:Y:S05]  /*10fb0*/  BSYNC B6 ;  /* 0x0000000000067941 */ /* 0x000fea0003800000 */
.L_x_3715:
        /* <DEDUP_REMOVED lines=18> */
.L_x_3747:
[----:B------:R-:W2:Y:S02]  /*110e0*/  LDG.E.U8 R2, [R2.64] ;  /* 0x0000002402027981 */ /* 0x000ea4000c1e1100 */
[----:B--2---:R-:W-:-:S04]  /*110f0*/  ISETP.NE.AND P0, PT, R2, RZ, PT ;  /* 0x000000ff0200720c */ /* 0x004fc80003f05270 */
[----:B------:R-:W-:Y:S01]  /*11100*/  P2R R23, PR, RZ, 0x1 ;  /* 0x00000001ff177803 */ /* 0x000fe20000000000 */
[----:B------:R-:W-:Y:S05]  /*11110*/  BRA `(.L_x_3749) ;  /* 0x00000f4000007947 */ /* 0x000fea0003800000 */
.L_x_3746:
        /* <DEDUP_REMOVED lines=11> */
.L_x_3751:
[----:B------:R-:W2:Y:S02]  /*111d0*/  LDG.E R2, [R2.64] ;  /* 0x0000002402027981 */ /* 0x000ea4000c1e1900 */
[----:B--2---:R-:W-:-:S04]  /*111e0*/  ISETP.NE.AND P0, PT, R2, RZ, PT ;  /* 0x000000ff0200720c */ /* 0x004fc80003f05270 */
[----:B------:R-:W-:Y:S01]  /*111f0*/  P2R R23, PR, RZ, 0x1 ;  /* 0x00000001ff177803 */ /* 0x000fe20000000000 */
[----:B------:R-:W-:Y:S05]  /*11200*/  BRA `(.L_x_3749) ;  /* 0x00000e5000007947 */ /* 0x000fea0003800000 */
.L_x_3750:
[----:B------:R-:W2:Y:S02]  /*11210*/  LDG.E.U16 R2, [R2.64] ;  /* 0x0000002402027981 */ /* 0x000ea4000c1e1500 */
[----:B--2---:R-:W-:-:S04]  /*11220*/  ISETP.NE.AND P0, PT, R2, RZ, PT ;  /* 0x000000ff0200720c */ /* 0x004fc80003f05270 */
[----:B------:R-:W-:Y:S01]  /*11230*/  P2R R23, PR, RZ, 0x1 ;  /* 0x00000001ff177803 */ /* 0x000fe20000000000 */
[----:B------:R-:W-:Y:S05]  /*11240*/  BRA `(.L_x_3749) ;  /* 0x00000e1000007947 */ /* 0x000fea0003800000 */
.L_x_3745:
        /* <DEDUP_REMOVED lines=10> */
.L_x_3753:
[----:B------:R-:W2:Y:S02]  /*112f0*/  LDG.E.U16 R0, [R2.64] ;  /* 0x0000002402007981 */ /* 0x000ea4000c1e1500 */
[----:B--2---:R-:W-:-:S05]  /*11300*/  HADD2.F32 R0, -RZ, R0.H0_H0 ;  /* 0x20000000ff007230 */ /* 0x004fca0000004100 */
[----:B------:R-:W-:-:S04]  /*11310*/  FSETP.NEU.FTZ.AND P0, PT, R0, RZ, PT ;  /* 0x000000ff0000720b */ /* 0x000fc80003f1d000 */
[----:B------:R-:W-:Y:S01]  /*11320*/  P2R R23, PR, RZ, 0x1 ;  /* 0x00000001ff177803 */ /* 0x000fe20000000000 */
[----:B------:R-:W-:Y:S05]  /*11330*/  BRA `(.L_x_3749) ;  /* 0x00000d2000007947 */ /* 0x000fea0003800000 */
.L_x_3752:
        /* <DEDUP_REMOVED lines=12> */
.L_x_3755:
        /* <DEDUP_REMOVED lines=11> */
.L_x_3754:
[----:B------:R-:W2:Y:S02]  /*114b0*/  LDG.E.64 R2, [R2.64] ;  /* 0x0000002402027981 */ /* 0x000ea4000c1e1b00 */
[----:B--2---:R-:W0:-:S06]  /*114c0*/  DSETP.NEU.AND P0, PT, R2, RZ, PT ;  /* 0x000000ff0200722a */ /* 0x004e0c0003f0d000 */
[----:B0-----:R-:W-:Y:S01]  /*114d0*/  P2R R23, PR, RZ, 0x1 ;  /* 0x00000001ff177803 */ /* 0x001fe20000000000 */
[----:B------:R-:W-:Y:S05]  /*114e0*/  BRA `(.L_x_3749) ;  /* 0x00000b7000007947 */ /* 0x000fea0003800000 */
.L_x_3744:
        /* <DEDUP_REMOVED lines=12> */
.L_x_3758:
[----:B------:R-:W2:Y:S02]  /*115b0*/  LDG.E.128 R4, [R2.64] ;  /* 0x0000002402047981 */ /* 0x000ea4000c1e1d00 */
[----:B--2---:R-:W0:-:S06]  /*115c0*/  DSETP.NEU.AND P0, PT, R6, RZ, PT ;  /* 0x000000ff0600722a */ /* 0x004e0c0003f0d000 */
[----:B0-----:R-:W0:-:S06]  /*115d0*/  DSETP.NEU.OR P0, PT, R4, RZ, P0 ;  /* 0x000000ff0400722a */ /* 0x001e0c000070d400 */
[----:B0-----:R-:W-:Y:S01]  /*115e0*/  P2R R23, PR, RZ, 0x1 ;  /* 0x00000001ff177803 */ /* 0x001fe20000000000 */
[----:B------:R-:W-:Y:S05]  /*115f0*/  BRA `(.L_x_3749) ;  /* 0x00000a6000007947 */ /* 0x000fea0003800000 */
.L_x_3757:
        /* <DEDUP_REMOVED lines=28> */
.L_x_3760:
        /* <DEDUP_REMOVED lines=15> */
.L_x_3759:
[----:B------:R-:W2:Y:S02]  /*118b0*/  LDG.E.U16 R0, [R2.64] ;  /* 0x0000002402007981 */ /* 0x000ea4000c1e1500 */
[----:B--2---:R-:W-:-:S04]  /*118c0*/  PRMT R0, RZ, 0x5410, R0 ;  /* 0x00005410ff007816 */ /* 0x004fc80000000000 */
[----:B------:R-:W-:-:S04]  /*118d0*/  FSETP.NEU.FTZ.AND P0, PT, R0, RZ, PT ;  /* 0x000000ff0000720b */ /* 0x000fc80003f1d000 */
[----:B------:R-:W-:Y:S01]  /*118e0*/  P2R R23, PR, RZ, 0x1 ;  /* 0x00000001ff177803 */ /* 0x000fe20000000000 */
[----:B------:R-:W-:Y:S05]  /*118f0*/  BRA `(.L_x_3749) ;  /* 0x0000076000007947 */ /* 0x000fea0003800000 */
.L_x_3756:
        /* <DEDUP_REMOVED lines=12> */
.L_x_3763:
        /* <DEDUP_REMOVED lines=21> */
.L_x_3767:
[----:B------:R-:W-:Y:S05]  /*11b10*/  BSYNC B1 ;  /* 0x0000000000017941 */ /* 0x000fea0003800000 */
.L_x_3766:
[----:B------:R-:W-:Y:S01]  /*11b20*/  LEA R3, R0, 0x3b800000, 0x17 ;  /* 0x3b80000000037811 */ /* 0x000fe200078eb8ff */
[----:B------:R-:W-:-:S05]  /*11b30*/  IMAD.SHL.U32 R0, R2, 0x100000, RZ ;  /* 0x0010000002007824 */ /* 0x000fca00078e00ff */
[----:B------:R-:W-:Y:S02]  /*11b40*/  LOP3.LUT R0, R3, R0, R4, 0xfe, !PT ;  /* 0x0000000003007212 */ /* 0x000fe400078efe04 */
.L_x_3765:
[----:B------:R-:W-:Y:S05]  /*11b50*/  BSYNC B0 ;  /* 0x0000000000007941 */ /* 0x000fea0003800000 */
.L_x_3764:
[----:B------:R-:W-:-:S04]  /*11b60*/  FSETP.NEU.FTZ.AND P0, PT, R0, RZ, PT ;  /* 0x000000ff0000720b */ /* 0x000fc80003f1d000 */
[----:B------:R-:W-:Y:S01]  /*11b70*/  P2R R23, PR, RZ, 0x1 ;  /* 0x00000001ff177803 */ /* 0x000fe20000000000 */
[----:B------:R-:W-:Y:S05]  /*11b80*/  BRA `(.L_x_3749) ;  /* 0x000004d000007947 */ /* 0x000fea0003800000 */
.L_x_3762:
        /* <DEDUP_REMOVED lines=21> */
.L_x_3771:
[----:B------:R-:W-:Y:S05]  /*11ce0*/  BSYNC B1 ;  /* 0x0000000000017941 */ /* 0x000fea0003800000 */
.L_x_3770:
[----:B------:R-:W-:Y:S01]  /*11cf0*/  LEA R3, R0, 0x37800000, 0x17 ;  /* 0x3780000000037811 */ /* 0x000fe200078eb8ff */
[----:B------:R-:W-:-:S05]  /*11d00*/  IMAD.SHL.U32 R0, R2, 0x200000, RZ ;  /* 0x0020000002007824 */ /* 0x000fca00078e00ff */
[----:B------:R-:W-:Y:S02]  /*11d10*/  LOP3.LUT R0, R3, R0, R4, 0xfe, !PT ;  /* 0x0000000003007212 */ /* 0x000fe400078efe04 */
.L_x_3769:
[----:B------:R-:W-:Y:S05]  /*11d20*/  BSYNC B0 ;  /* 0x0000000000007941 */ /* 0x000fea0003800000 */
.L_x_3768:
[----:B------:R-:W-:-:S04]  /*11d30*/  FSETP.NEU.FTZ.AND P0, PT, R0, RZ, PT ;  /* 0x000000ff0000720b */ /* 0x000fc80003f1d000 */
[----:B------:R-:W-:Y:S01]  /*11d40*/  P2R R23, PR, RZ, 0x1 ;  /* 0x00000001ff177803 */ /* 0x000fe20000000000 */
[----:B------:R-:W-:Y:S05]  /*11d50*/  BRA `(.L_x_3749) ;  /* 0x0000030000007947 */ /* 0x000fea0003800000 */
.L_x_3761:
        /* <DEDUP_REMOVED lines=14> */
.L_x_3775:
[----:B------:R-:W-:Y:S05]  /*11e40*/  BSYNC B0 ;  /* 0x0000000000007941 */ /* 0x000fea0003800000 */
.L_x_3774:
[----:B------:R-:W-:-:S04]  /*11e50*/  FSETP.NEU.FTZ.AND P0, PT, R0, RZ, PT ;  /* 0x000000ff0000720b */ /* 0x000fc80003f1d000 */
[----:B------:R-:W-:Y:S01]  /*11e60*/  P2R R23, PR, RZ, 0x1 ;  /* 0x00000001ff177803 */ /* 0x000fe20000000000 */
[----:B------:R-:W-:Y:S05]  /*11e70*/  BRA `(.L_x_3749) ;  /* 0x000001e000007947 */ /* 0x000fea0003800000 */
.L_x_3748:
        /* <DEDUP_REMOVED lines=22> */
.L_x_3773:
[----:B------:R-:W2:Y:S02]  /*11fe0*/  LDG.E.64 R2, [R2.64] ;  /* 0x0000002402027981 */ /* 0x000ea4000c1e1b00 */
[----:B--2---:R-:W-:-:S04]  /*11ff0*/  ISETP.NE.U32.AND P0, PT, R2, RZ, PT ;  /* 0x000000ff0200720c */ /* 0x004fc80003f05070 */
[----:B------:R-:W-:-:S04]  /*12000*/  ISETP.NE.AND.EX P0, PT, R3, RZ, PT, P0 ;  /* 0x000000ff0300720c */ /* 0x000fc80003f05300 */
[----:B------:R-:W-:Y:S01]  /*12010*/  P2R R23, PR, RZ, 0x1 ;  /* 0x00000001ff177803 */ /* 0x000fe20000000000 */
[----:B------:R-:W-:Y:S05]  /*12020*/  BRA `(.L_x_3749) ;  /* 0x0000003000007947 */ /* 0x000fea0003800000 */
.L_x_3772:
[----:B------:R-:W2:Y:S02]  /*12030*/  LDG.E R2, [R2.64] ;  /* 0x0000002402027981 */ /* 0x000ea4000c1e1900 */
[----:B--2---:R-:W-:-:S04]  /*12040*/  ISETP.NE.AND P0, PT, R2, RZ, PT ;  /* 0x000000ff0200720c */ /* 0x004fc80003f05270 */
[----:B------:R-:W-:Y:S02]  /*12050*/  P2R R23, PR, RZ, 0x1 ;  /* 0x00000001ff177803 */ /* 0x000fe40000000000 */
.L_x_3749:
        /* <DEDUP_REMOVED lines=17> */
.L_x_3779:
[----:B------:R0:W5:Y:S01]  /*12170*/  LDG.E.U8 R2, [R4.64] ;  /* 0x0000002404027981 */ /* 0x000162000c1e1100 */
[----:B------:R-:W-:Y:S01]  /*12180*/  IMAD.MOV.U32 R3, RZ, RZ, RZ ;  /* 0x000000ffff037224 */ /* 0x000fe200078e00ff */
[----:B------:R-:W-:Y:S05]  /*12190*/  BRA `(.L_x_3781) ;  /* 0x00000d5000007947 */ /* 0x000fea0003800000 */
.L_x_3778:
        /* <DEDUP_REMOVED lines=8> */
.L_x_3783:
[----:B------:R-:W2:Y:S02]  /*12220*/  LDG.E R2, [R4.64] ;  /* 0x0000002404027981 */ /* 0x000ea4000c1e1900 */
[----:B--2---:R-:W-:Y:S01]  /*12230*/  SHF.R.S32.HI R3, RZ, 0x1f, R2 ;  /* 0x0000001fff037819 */ /* 0x004fe20000011402 */
[----:B------:R-:W-:Y:S05]  /*12240*/  BRA `(.L_x_3781) ;  /* 0x00000ca000007947 */ /* 0x000fea0003800000 */
.L_x_3782:
[----:B------:R-:W2:Y:S02]  /*12250*/  LDG.E.S16 R2, [R4.64] ;  /* 0x0000002404027981 */ /* 0x000ea4000c1e1700 */
[----:B--2---:R-:W-:Y:S01]  /*12260*/  SHF.R.S32.HI R3, RZ, 0x1f, R2 ;  /* 0x0000001fff037819 */ /* 0x004fe20000011402 */
[----:B------:R-:W-:Y:S05]  /*12270*/  BRA `(.L_x_3781) ;  /* 0x00000c7000007947 */ /* 0x000fea0003800000 */
.L_x_3777:
        /* <DEDUP_REMOVED lines=9> */
.L_x_3785:
[----:B------:R-:W2:Y:S02]  /*12310*/  LDG.E.U16 R4, [R4.64] ;  /* 0x0000002404047981 */ /* 0x000ea4000c1e1500 */
[----:B--2---:R-:W-:-:S06]  /*12320*/  HADD2.F32 R2, -RZ, R4.H0_H0 ;  /* 0x20000004ff027230 */ /* 0x004fcc0000004100 */
[----:B------:R-:W0:Y:S01]  /*12330*/  F2I.S64.TRUNC R2, R2 ;  /* 0x0000000200027311 */ /* 0x000e22000020d900 */
[----:B------:R-:W-:Y:S05]  /*12340*/  BRA `(.L_x_3781) ;  /* 0x00000ba000007947 */ /* 0x000fea0003800000 */
.L_x_3784:
        /* <DEDUP_REMOVED lines=9> */
.L_x_3787:
[----:B------:R-:W2:Y:S02]  /*123e0*/  LDG.E.U16 R4, [R4.64] ;  /* 0x0000002404047981 */ /* 0x000ea4000c1e1500 */
[----:B--2---:R-:W-:-:S06]  /*123f0*/  HADD2.F32 R2, -RZ, R4.H0_H0 ;  /* 0x20000004ff027230 */ /* 0x004fcc0000004100 */
[----:B------:R-:W0:Y:S01]  /*12400*/  F2I.S64.TRUNC R2, R2 ;  /* 0x0000000200027311 */ /* 0x000e22000020d900 */
[----:B------:R-:W-:Y:S05]  /*12410*/  BRA `(.L_x_3781) ;  /* 0x00000ad000007947 */ /* 0x000fea0003800000 */
.L_x_3786:
[----:B------:R-:W2:Y:S02]  /*12420*/  LDG.E.64 R2, [R4.64] ;  /* 0x0000002404027981 */ /* 0x000ea4000c1e1b00 */
[----:B--2---:R-:W0:Y:S01]  /*12430*/  F2I.S64.F64.TRUNC R2, R2 ;  /* 0x0000000200027311 */ /* 0x004e22000030d900 */
[----:B------:R-:W-:Y:S05]  /*12440*/  BRA `(.L_x_3781) ;  /* 0x00000aa000007947 */ /* 0x000fea0003800000 */
.L_x_3776:
        /* <DEDUP_REMOVED lines=13> */
.L_x_3790:
[----:B------:R-:W2:Y:S02]  /*12520*/  LDG.E.64 R2, [R4.64] ;  /* 0x0000002404027981 */ /* 0x000ea4000c1e1b00 */
[----:B--2---:R-:W0:Y:S01]  /*12530*/  F2I.S64.F64.TRUNC R2, R2 ;  /* 0x0000000200027311 */ /* 0x004e22000030d900 */
[----:B------:R-:W-:Y:S05]  /*12540*/  BRA `(.L_x_3781) ;  /* 0x000009a000007947 */ /* 0x000fea0003800000 */
.L_x_3789:
        /* <DEDUP_REMOVED lines=27> */
.L_x_3792:
        /* <DEDUP_REMOVED lines=14> */
.L_x_3791:
[----:B------:R-:W2:Y:S02]  /*127e0*/  LDG.E.U16 R2, [R4.64] ;  /* 0x0000002404027981 */ /* 0x000ea4000c1e1500 */
[----:B--2---:R-:W-:-:S06]  /*127f0*/  PRMT R2, RZ, 0x5410, R2 ;  /* 0x00005410ff027816 */ /* 0x004fcc0000000002 */
[----:B------:R-:W0:Y:S01]  /*12800*/  F2I.S64.TRUNC R2, R2 ;  /* 0x0000000200027311 */ /* 0x000e22000020d900 */
[----:B------:R-:W-:Y:S05]  /*12810*/  BRA `(.L_x_3781) ;  /* 0x000006d000007947 */ /* 0x000fea0003800000 */
.L_x_3788:
        /* <DEDUP_REMOVED lines=11> */
.L_x_3795:
        /* <DEDUP_REMOVED lines=21> */
.L_x_3799:
[----:B------:R-:W-:Y:S05]  /*12a20*/  BSYNC B1 ;  /* 0x0000000000017941 */ /* 0x000fea0003800000 */
.L_x_3798:
[----:B------:R-:W-:Y:S01]  /*12a30*/  IMAD.SHL.U32 R2, R2, 0x100000, RZ ;  /* 0x0010000002027824 */ /* 0x000fe200078e00ff */
[----:B------:R-:W-:-:S04]  /*12a40*/  LEA R3, R0, 0x3b800000, 0x17 ;  /* 0x3b80000000037811 */ /* 0x000fc800078eb8ff */
[----:B------:R-:W-:Y:S02]  /*12a50*/  LOP3.LUT R2, R3, R2, R4, 0xfe, !PT ;  /* 0x0000000203027212 */ /* 0x000fe400078efe04 */
.L_x_3797:
[----:B------:R-:W-:Y:S05]  /*12a60*/  BSYNC B0 ;  /* 0x0000000000007941 */ /* 0x000fea0003800000 */
.L_x_3796:
[----:B------:R-:W0:Y:S01]  /*12a70*/  F2I.S64.TRUNC R2, R2 ;  /* 0x0000000200027311 */ /* 0x000e22000020d900 */
[----:B------:R-:W-:Y:S05]  /*12a80*/  BRA `(.L_x_3781) ;  /* 0x0000046000007947 */ /* 0x000fea0003800000 */
.L_x_3794:
        /* <DEDUP_REMOVED lines=21> */
.L_x_3803:
[----:B------:R-:W-:Y:S05]  /*12be0*/  BSYNC B1 ;  /* 0x0000000000017941 */ /* 0x000fea0003800000 */
.L_x_3802:
[----:B------:R-:W-:Y:S01]  /*12bf0*/  IMAD.SHL.U32 R2, R2, 0x200000, RZ ;  /* 0x0020000002027824 */ /* 0x000fe200078e00ff */
[----:B------:R-:W-:-:S04]  /*12c00*/  LEA R3, R0, 0x37800000, 0x17 ;  /* 0x3780000000037811 */ /* 0x000fc800078eb8ff */
[----:B------:R-:W-:Y:S02]  /*12c10*/  LOP3.LUT R2, R3, R2, R4, 0xfe, !PT ;  /* 0x0000000203027212 */ /* 0x000fe400078efe04 */
.L_x_3801:
[----:B------:R-:W-:Y:S05]  /*12c20*/  BSYNC B0 ;  /* 0x0000000000007941 */ /* 0x000fea0003800000 */
.L_x_3800:
[----:B------:R-:W0:Y:S01]  /*12c30*/  F2I.S64.TRUNC R2, R2 ;  /* 0x0000000200027311 */ /* 0x000e22000020d900 */
[----:B------:R-:W-:Y:S05]  /*12c40*/  BRA `(.L_x_3781) ;  /* 0x000002a000007947 */ /* 0x000fea0003800000 */
.L_x_3793:
        /* <DEDUP_REMOVED lines=14> */
.L_x_3807:
[----:B------:R-:W-:Y:S05]  /*12d30*/  BSYNC B0 ;  /* 0x0000000000007941 */ /* 0x000fea0003800000 */
.L_x_3806:
[----:B------:R-:W0:Y:S01]  /*12d40*/  F2I.S64.TRUNC R2, R2 ;  /* 0x0000000200027311 */ /* 0x000e22000020d900 */
[----:B------:R-:W-:Y:S05]  /*12d50*/  BRA `(.L_x_3781) ;  /* 0x0000019000007947 */ /* 0x000fea0003800000 */
.L_x_3780:
        /* <DEDUP_REMOVED lines=21> */
.L_x_3805:
[----:B------:R0:W5:Y:S01]  /*12eb0*/  LDG.E.64 R2, [R4.64] ;  /* 0x0000002404027981 */ /* 0x000162000c1e1b00 */
[----:B------:R-:W-:Y:S05]  /*12ec0*/  BRA `(.L_x_3781) ;  /* 0x0000002000007947 */ /* 0x000fea0003800000 */
.L_x_3804:
[----:B------:R0:W5:Y:S01]  /*12ed0*/  LDG.E R2, [R4.64] ;  /* 0x0000002404027981 */ /* 0x000162000c1e1900 */
[----:B------:R-:W-:-:S03]  /*12ee0*/  IMAD.MOV.U32 R3, RZ, RZ, RZ ;  /* 0x000000ffff037224 */ /* 0x000fc600078e00ff */
.L_x_3781:
        /* <DEDUP_REMOVED lines=9> */
.L_x_3809:
[----:B------:R-:W-:Y:S05]  /*12f80*/  BSYNC B0 ;  /* 0x0000000000007941 */ /* 0x000fea0003800000 */
.L_x_3808:
        /* <DEDUP_REMOVED lines=10> */
[----:B0-----:R-:W-:Y:S01]  /*13030*/  STG.E.U8 [R16.64], R3 ;  /* 0x0000000310007986 */ /* 0x001fe2000c101124 */
[----:B------:R-:W-:Y:S05]  /*13040*/  EXIT ;  /* 0x000000000000794d */ /* 0x000fea0003800000 */
.L_x_3813:
[----:B-1---5:R-:W0:Y:S02]  /*13050*/  F2I.S64.TRUNC R18, R18 ;  /* 0x0000001200127311 */ /* 0x022e24000020d900 */
[----:B0-----:R-:W-:-:S05]  /*13060*/  IMAD.MOV.U32 R3, RZ, RZ, R18 ;  /* 0x000000ffff037224 */ /* 0x001fca00078e0012 */
[----:B------:R-:W-:Y:S01]  /*13070*/  STG.E.U8 [R16.64], R3 ;  /* 0x0000000310007986 */ /* 0x000fe2000c101124 */
[----:B------:R-:W-:Y:S05]  /*13080*/  EXIT ;  /* 0x000000000000794d */ /* 0x000fea0003800000 */
.L_x_3812:
[----:B------:R-:W-:-:S13]  /*13090*/  ISETP.NE.AND P0, PT, R0, 0x2, PT ;  /* 0x000000020000780c */ /* 0x000fda0003f05270 */
[----:B------:R-:W-:Y:S05]  /*130a0*/  @!P0 BRA `(.L_x_3815) ;  /* 0x000000a000008947 */ /* 0x000fea0003800000 */
[----:B------:R-:W-:-:S13]  /*130b0*/  ISETP.NE.AND P0, PT, R0, 0x3, PT ;  /* 0x000000030000780c */ /* 0x000fda0003f05270 */
[----:B------:R-:W-:Y:S05]  /*130c0*/  @!P0 BRA `(.L_x_3816) ;  /* 0x0000005000008947 */ /* 0x000fea0003800000 */
[----:B------:R-:W-:-:S13]  /*130d0*/  ISETP.NE.AND P0, PT, R0, 0x4, PT ;  /* 0x000000040000780c */ /* 0x000fda0003f05270 */
[----:B------:R-:W-:Y:S05]  /*130e0*/  @P0 BRA `(.L_x_3814) ;  /* 0x00000b5000000947 */ /* 0x000fea0003800000 */
[----:B-1---5:R-:W0:Y:S02]  /*130f0*/  F2I.S64.TRUNC R18, R18 ;  /* 0x0000001200127311 */ /* 0x022e24000020d900 */
[----:B0-----:R-:W-:Y:S01]  /*13100*/  STG.E.64 [R16.64], R18 ;  /* 0x0000001210007986 */ /* 0x001fe2000c101b24 */
[----:B------:R-:W-:Y:S05]  /*13110*/  EXIT ;  /* 0x000000000000794d */ /* 0x000fea0003800000 */
.L_x_3816:
[----:B-1---5:R-:W0:Y:S02]  /*13120*/  F2I.FTZ.TRUNC.NTZ R3, R18 ;  /* 0x0000001200037305 */ /* 0x022e24000021f100 */
[----:B0-----:R-:W-:Y:S01]  /*13130*/  STG.E [R16.64], R3 ;  /* 0x0000000310007986 */ /* 0x001fe2000c101924 */
[----:B------:R-:W-:Y:S05]  /*13140*/  EXIT ;  /* 0x000000000000794d */ /* 0x000fea0003800000 */
.L_x_3815:
[----:B-1---5:R-:W0:Y:S02]  /*13150*/  F2I.FTZ.TRUNC.NTZ R3, R18 ;  /* 0x0000001200037305 */ /* 0x022e24000021f100 */
[----:B0-----:R-:W-:Y:S01]  /*13160*/  STG.E.U16 [R16.64], R3 ;  /* 0x0000000310007986 */ /* 0x001fe2000c101524 */
[----:B------:R-:W-:Y:S05]  /*13170*/  EXIT ;  /* 0x000000000000794d */ /* 0x000fea0003800000 */
.L_x_3811:
[----:B------:R-:W-:-:S13]  /*13180*/  ISETP.GT.AND P0, PT, R0, 0x6, PT ;  /* 0x000000060000780c */ /* 0x000fda0003f04270 */
[----:B------:R-:W-:Y:S05]  /*13190*/  @P0 BRA `(.L_x_3817) ;  /* 0x0000009000000947 */ /* 0x000fea0003800000 */
[----:B------:R-:W-:-:S13]  /*131a0*/  ISETP.NE.AND P0, PT, R0, 0x5, PT ;  /* 0x000000050000780c */ /* 0x000fda0003f05270 */
[----:B------:R-:W-:Y:S05]  /*131b0*/  @!P0 BRA `(.L_x_3818) ;  /* 0x0000004000008947 */ /* 0x000fea0003800000 */
[----:B------:R-:W-:-:S13]  /*131c0*/  ISETP.NE.AND P0, PT, R0, 0x6, PT ;  /* 0x000000060000780c */ /* 0x000fda0003f05270 */
[----:B------:R-:W-:Y:S05]  /*131d0*/  @P0 BRA `(.L_x_3814) ;  /* 0x00000a6000000947 */ /* 0x000fea0003800000 */
[----:B-1---5:R-:W-:Y:S01]  /*131e0*/  STG.E [R16.64], R18 ;  /* 0x0000001210007986 */ /* 0x022fe2000c101924 */
[----:B------:R-:W-:Y:S05]  /*131f0*/  EXIT ;  /* 0x000000000000794d */ /* 0x000fea0003800000 */
.L_x_3818:
[----:B-1---5:R-:W-:-:S05]  /*13200*/  F2FP.PACK_AB R18, RZ, R18 ;  /* 0x00000012ff12723e */ /* 0x022fca00000000ff */
[----:B------:R-:W-:Y:S01]  /*13210*/  STG.E.U16 [R16.64], R18 ;  /* 0x0000001210007986 */ /* 0x000fe2000c101524 */
[----:B------:R-:W-:Y:S05]  /*13220*/  EXIT ;  /* 0x000000000000794d */ /* 0x000fea0003800000 */
.L_x_3817:
[----:B------:R-:W-:-:S13]  /*13230*/  ISETP.NE.AND P0, PT, R0, 0x7, PT ;  /* 0x000000070000780c */ /* 0x000fda0003f05270 */
[----:B------:R-:W-:Y:S05]  /*13240*/  @!P0 BRA `(.L_x_3819) ;  /* 0x0000009000008947 */ /* 0x000fea0003800000 */
[----:B------:R-:W-:-:S13]  /*13250*/  ISETP.NE.AND P0, PT, R0, 0x8, PT ;  /* 0x000000080000780c */ /* 0x000fda0003f05270 */
[----:B------:R-:W-:Y:S05]  /*13260*/  @!P0 BRA `(.L_x_3820) ;  /* 0x0000004000008947 */ /* 0x000fea0003800000 */
[----:B------:R-:W-:-:S13]  /*13270*/  ISETP.NE.AND P0, PT, R0, 0x9, PT ;  /* 0x000000090000780c */ /* 0x000fda0003f05270 */
[----:B------:R-:W-:Y:S05]  /*13280*/  @P0 BRA `(.L_x_3814) ;  /* 0x000009b000000947 */ /* 0x000fea0003800000 */
[----:B-1---5:R-:W-:Y:S01]  /*13290*/  STG.E.64 [R16.64], R18 ;  /* 0x0000001210007986 */ /* 0x022fe2000c101b24 */
[----:B------:R-:W-:Y:S05]  /*132a0*/  EXIT ;  /* 0x000000000000794d */ /* 0x000fea0003800000 */
.L_x_3820:
[----:B-1---5:R-:W-:-:S05]  /*132b0*/  F2FP.PACK_AB R19, R19, R18 ;  /* 0x000000121313723e */ /* 0x022fca00000000ff */
[----:B------:R-:W-:Y:S01]  /*132c0*/  STG.E [R16.64], R19 ;  /* 0x0000001310007986 */ /* 0x000fe2000c101924 */
[----:B------:R-:W-:Y:S05]  /*132d0*/  EXIT ;  /* 0x000000000000794d */ /* 0x000fea0003800000 */
.L_x_3819:
[----:B-1---5:R-:W-:-:S06]  /*132e0*/  FMUL.FTZ R2, R18, 1 ;  /* 0x3f80000012027820 */ /* 0x022fcc0000410000 */
[----:B------:R-:W0:Y:S02]  /*132f0*/  F2F.F64.F32 R2, R2 ;  /* 0x0000000200027310 */ /* 0x000e240000201800 */
[----:B0-----:R-:W-:Y:S01]  /*13300*/  STG.E.64 [R16.64], R2 ;  /* 0x0000000210007986 */ /* 0x001fe2000c101b24 */
[----:B------:R-:W-:Y:S05]  /*13310*/  EXIT ;  /* 0x000000000000794d */ /* 0x000fea0003800000 */
.L_x_3810:
        /* <DEDUP_REMOVED lines=12> */
[----:B------:R-:W-:Y:S01]  /*133e0*/  STG.E.U8 [R16.64], R3 ;  /* 0x0000000310007986 */ /* 0x000fe2000c101124 */
[----:B------:R-:W-:Y:S05]  /*133f0*/  EXIT ;  /* 0x000000000000794d */ /* 0x000fea0003800000 */
.L_x_3823:
[----:B-1---5:R-:W-:Y:S02]  /*13400*/  FMUL.FTZ R4, R18, 1 ;  /* 0x3f80000012047820 */ /* 0x022fe40000410000 */
[----:B------:R-:W-:-:S04]  /*13410*/  FMUL.FTZ R6, R19, 1 ;  /* 0x3f80000013067820 */ /* 0x000fc80000410000 */
[----:B------:R-:W-:Y:S08]  /*13420*/  F2F.F64.F32 R4, R4 ;  /* 0x0000000400047310 */ /* 0x000ff00000201800 */
[----:B------:R-:W0:Y:S02]  /*13430*/  F2F.F64.F32 R6, R6 ;  /* 0x0000000600067310 */ /* 0x000e240000201800 */
[----:B0-----:R-:W-:Y:S01]  /*13440*/  STG.E.128 [R16.64], R4 ;  /* 0x0000000410007986 */ /* 0x001fe2000c101d24 */
[----:B------:R-:W-:Y:S05]  /*13450*/  EXIT ;  /* 0x000000000000794d */ /* 0x000fea0003800000 */
.L_x_3822:
        /* <DEDUP_REMOVED lines=20> */
.L_x_3827:
[----:B------:R-:W-:Y:S05]  /*135a0*/  BSYNC B0 ;  /* 0x0000000000007941 */ /* 0x000fea0003800000 */
.L_x_3826:
[----:B------:R-:W-:-:S05]  /*135b0*/  LOP3.LUT R5, R0, R5, RZ, 0xfc, !PT ;  /* 0x0000000500057212 */ /* 0x000fca00078efcff */
[----:B------:R-:W-:Y:S01]  /*135c0*/  STG.E.U8 [R16.64], R5 ;  /* 0x0000000510007986 */ /* 0x000fe2000c101124 */
[----:B------:R-:W-:Y:S05]  /*135d0*/  EXIT ;  /* 0x000000000000794d */ /* 0x000fea0003800000 */
.L_x_3825:
        /* <DEDUP_REMOVED lines=12> */
.L_x_3829:
[----:B------:R-:W-:Y:S01]  /*136a0*/  IMAD.MOV.U32 R0, RZ, RZ, 0x7f ;  /* 0x0000007fff007424 */ /* 0x000fe200078e00ff */
[----:B------:R-:W-:-:S04]  /*136b0*/  ISETP.GT.U32.AND P0, PT, R2, 0x7f800000, PT ;  /* 0x7f8000000200780c */ /* 0x000fc80003f04070 */
[----:B------:R-:W-:-:S04]  /*136c0*/  SEL R0, R0, 0x7c, P0 ;  /* 0x0000007c00007807 */ /* 0x000fc80000000000 */
.L_x_3830:
[----:B------:R-:W-:Y:S05]  /*136d0*/  BSYNC B0 ;  /* 0x0000000000007941 */ /* 0x000fea0003800000 */
.L_x_3828:
[----:B------:R-:W-:-:S04]  /*136e0*/  LOP3.LUT R18, R18, 0x80000000, RZ, 0xc0, !PT ;  /* 0x8000000012127812 */ /* 0x000fc800078ec0ff */
[----:B------:R-:W-:-:S04]  /*136f0*/  SHF.R.U32.HI R3, RZ, 0x18, R18 ;  /* 0x00000018ff037819 */ /* 0x000fc80000011612 */
[----:B------:R-:W-:-:S05]  /*13700*/  LOP3.LUT R3, R0, R3, RZ, 0xfc, !PT ;  /* 0x0000000300037212 */ /* 0x000fca00078efcff */
[----:B------:R-:W-:Y:S01]  /*13710*/  STG.E.U8 [R16.64], R3 ;  /* 0x0000000310007986 */ /* 0x000fe2000c101124 */
[----:B------:R-:W-:Y:S05]  /*13720*/  EXIT ;  /* 0x000000000000794d */ /* 0x000fea0003800000 */
.L_x_3824:
[----:B-1---5:R-:W-:-:S05]  /*13730*/  F2FP.BF16.PACK_AB R18, RZ, R18 ;  /* 0x00000012ff12723e */ /* 0x022fca00000010ff */
[----:B------:R-:W-:Y:S01]  /*13740*/  STG.E.U16 [R16.64], R18 ;  /* 0x0000001210007986 */ /* 0x000fe2000c101524 */
[----:B------:R-:W-:Y:S05]  /*13750*/  EXIT ;  /* 0x000000000000794d */ /* 0x000fea0003800000 */
.L_x_3821:
        /* <DEDUP_REMOVED lines=9> */
[----:B0-----:R-:W-:Y:S01]  /*137f0*/  STG.E.U16 [R16.64], R3 ;  /* 0x0000000310007986 */ /* 0x001fe2000c101524 */
[----:B------:R-:W-:Y:S05]  /*13800*/  EXIT ;  /* 0x000000000000794d */ /* 0x000fea0003800000 */
.L_x_3833:
        /* <DEDUP_REMOVED lines=16> */
.L_x_3836:
[----:B------:R-:W-:-:S04]  /*13910*/  LOP3.LUT R18, R18, 0x80000000, RZ, 0xc0, !PT ;  /* 0x8000000012127812 */ /* 0x000fc800078ec0ff */
[----:B------:R-:W-:-:S04]  /*13920*/  SHF.R.U32.HI R3, RZ, 0x18, R18 ;  /* 0x00000018ff037819 */ /* 0x000fc80000011612 */
[----:B------:R-:W-:-:S04]  /*13930*/  LOP3.LUT R0, R0, R3, RZ, 0xfc, !PT ;  /* 0x0000000300007212 */ /* 0x000fc800078efcff */
[----:B------:R-:W-:Y:S02]  /*13940*/  PRMT R8, R0, 0x7610, R8 ;  /* 0x0000761000087816 */ /* 0x000fe40000000008 */
.L_x_3835:
[----:B------:R-:W-:Y:S05]  /*13950*/  BSYNC B0 ;  /* 0x0000000000007941 */ /* 0x000fea0003800000 */
.L_x_3834:
[----:B------:R-:W-:Y:S01]  /*13960*/  STG.E.U8 [R16.64], R8 ;  /* 0x0000000810007986 */ /* 0x000fe2000c101124 */
[----:B------:R-:W-:Y:S05]  /*13970*/  EXIT ;  /* 0x000000000000794d */ /* 0x000fea0003800000 */
.L_x_3832:
        /* <DEDUP_REMOVED lines=16> */
.L_x_3839:
[----:B------:R-:W-:-:S04]  /*13a80*/  LOP3.LUT R18, R18, 0x80000000, RZ, 0xc0, !PT ;  /* 0x8000000012127812 */ /* 0x000fc800078ec0ff */
[----:B------:R-:W-:-:S04]  /*13a90*/  SHF.R.U32.HI R3, RZ, 0x18, R18 ;  /* 0x00000018ff037819 */ /* 0x000fc80000011612 */
[----:B------:R-:W-:-:S04]  /*13aa0*/  LOP3.LUT R0, R0, R3, RZ, 0xfc, !PT ;  /* 0x0000000300007212 */ /* 0x000fc800078efcff */
[----:B------:R-:W-:Y:S02]  /*13ab0*/  PRMT R8, R0, 0x7610, R8 ;  /* 0x0000761000087816 */ /* 0x000fe40000000008 */
.L_x_3838:
[----:B------:R-:W-:Y:S05]  /*13ac0*/  BSYNC B0 ;  /* 0x0000000000007941 */ /* 0x000fea0003800000 */
.L_x_3837:
[----:B------:R-:W-:Y:S01]  /*13ad0*/  STG.E.U8 [R16.64], R8 ;  /* 0x0000000810007986 */ /* 0x000fe2000c101124 */
[----:B------:R-:W-:Y:S05]  /*13ae0*/  EXIT ;  /* 0x000000000000794d */ /* 0x000fea0003800000 */
.L_x_3831:
        /* <DEDUP_REMOVED lines=21> */
.L_x_3814:
        /* <DEDUP_REMOVED lines=19> */
[----:B------:R-:W-:Y:S05]  /*13d70*/  EXIT ;  /* 0x000000000000794d */ /* 0x000fea0003800000 */
.L_x_3841:
[----:B-1---5:R-:W0:Y:S02]  /*13d80*/  F2I.U64.TRUNC R18, R18 ;  /* 0x0000001200127311 */ /* 0x022e24000020d800 */
[----:B0-----:R-:W-:Y:S01]  /*13d90*/  STG.E.64 [R16.64], R18 ;  /* 0x0000001210007986 */ /* 0x001fe2000c101b24 */
[----:B------:R-:W-:Y:S05]  /*13da0*/  EXIT ;  /* 0x000000000000794d */ /* 0x000fea0003800000 */
.L_x_3840:
[----:B-1---5:R-:W0:Y:S02]  /*13db0*/  F2I.FTZ.U32.TRUNC.NTZ R3, R18 ;  /* 0x0000001200037305 */ /* 0x022e24000021f000 */
[----:B0-----:R-:W-:Y:S01]  /*13dc0*/  STG.E [R16.64], R3 ;  /* 0x0000000310007986 */ /* 0x001fe2000c101924 */
[----:B------:R-:W-:Y:S05]  /*13dd0*/  EXIT ;  /* 0x000000000000794d */ /* 0x000fea0003800000 */
.L_x_3842:
        /* <DEDUP_REMOVED lines=10> */
.L_x_27464:


//--------------------- .text._ZN2at6native27unrolled_elementwise_kernelIZZZNS0_28launch_masked_scatter_kernelERKNS_10TensorBaseES4_S4_S4_ENKUlvE_clEvENKUlvE7_clEvEUlN3c107complexIfEEblE_St5arrayIPcLm4EELi4E23TrivialOffsetCalculatorILi3EjESE_ILi1EjENS0_6memory12LoadWithCastILi3EEENSH_13StoreWithCastILi1EEEEEviT_T0_T2_T3_T4_T5_ --------------------------
	.section	.text._ZN2at6native27unrolled_elementwise_kernelIZZZNS0_28launch_masked_scatter_kernelERKNS_10TensorBaseES4_S4_S4_ENKUlvE_clEvENKUlvE7_clEvEUlN3c107complexIfEEblE_St5arrayIPcLm4EELi4E23TrivialOffsetCalculatorILi3EjESE_ILi1EjENS0_6memory12LoadWithCastILi3EEENSH_13StoreWithCastILi1EEEEEviT_T0_T2_T3_T4_T5_,"ax",@progbits
	.sectioninfo	@"SHI_REGISTERS=46"
	.align	128
        .global         _ZN2at6native27unrolled_elementwise_kernelIZZZNS0_28launch_masked_scatter_kernelERKNS_10TensorBaseES4_S4_S4_ENKUlvE_clEvENKUlvE7_clEvEUlN3c107complexIfEEblE_St5arrayIPcLm4EELi4E23TrivialOffsetCalculatorILi3EjESE_ILi1EjENS0_6memory12LoadWithCastILi3EEENSH_13StoreWithCastILi1EEEEEviT_T0_T2_T3_T4_T5_
        .type           _ZN2at6native27unrolled_elementwise_kernelIZZZNS0_28launch_masked_scatter_kernelERKNS_10TensorBaseES4_S4_S4_ENKUlvE_clEvENKUlvE7_clEvEUlN3c107complexIfEEblE_St5arrayIPcLm4EELi4E23TrivialOffsetCalculatorILi3EjESE_ILi1EjENS0_6memory12LoadWithCastILi3EEENSH_13StoreWithCastILi1EEEEEviT_T0_T2_T3_T4_T5_,@function
        .size           _ZN2at6native27unrolled_elementwise_kernelIZZZNS0_28launch_masked_scatter_kernelERKNS_10TensorBaseES4_S4_S4_ENKUlvE_clEvENKUlvE7_clEvEUlN3c107complexIfEEblE_St5arrayIPcLm4EELi4E23TrivialOffsetCalculatorILi3EjESE_ILi1EjENS0_6memory12LoadWithCastILi3EEENSH_13StoreWithCastILi1EEEEEviT_T0_T2_T3_T4_T5_,(.L_x_27465 - _ZN2at6native27unrolled_elementwise_kernelIZZZNS0_28launch_masked_scatter_kernelERKNS_10TensorBaseES4_S4_S4_ENKUlvE_clEvENKUlvE7_clEvEUlN3c107complexIfEEblE_St5arrayIPcLm4EELi4E23TrivialOffsetCalculatorILi3EjESE_ILi1EjENS0_6memory12LoadWithCastILi3EEENSH_13StoreWithCastILi1EEEEEviT_T0_T2_T3_T4_T5_)
        .other          _ZN2at6native27unrolled_elementwise_kernelIZZZNS0_28launch_masked_scatter_kernelERKNS_10TensorBaseES4_S4_S4_ENKUlvE_clEvENKUlvE7_clEvEUlN3c107complexIfEEblE_St5arrayIPcLm4EELi4E23TrivialOffsetCalculatorILi3EjESE_ILi1EjENS0_6memory12LoadWithCastILi3EEENSH_13StoreWithCastILi1EEEEEviT_T0_T2_T3_T4_T5_,@"STO_CUDA_ENTRY STV_DEFAULT"
_ZN2at6native27unrolled_elementwise_kernelIZZZNS0_28launch_masked_scatter_kernelERKNS_10TensorBaseES4_S4_S4_ENKUlvE_clEvENKUlvE7_clEvEUlN3c107complexIfEEblE_St5arrayIPcLm4EELi4E23TrivialOffsetCalculatorILi3EjESE_ILi1EjENS0_6memory12LoadWithCastILi3EEENSH_13StoreWithCastILi1EEEEEviT_T0_T2_T3_T4_T5_:
.text._ZN2at6native27unrolled_elementwise_kernelIZZZNS0_28launch_masked_scatter_kernelERKNS_10TensorBaseES4_S4_S4_ENKUlvE_clEvENKUlvE7_clEvEUlN3c107complexIfEEblE_St5arrayIPcLm4EELi4E23TrivialOffsetCalculatorILi3EjESE_ILi1EjENS0_6memory12LoadWithCastILi3EEENSH_13StoreWithCastILi1EEEEEviT_T0_T2_T3_T4_T5_:
        /* <DEDUP_REMOVED lines=12> */
[----:B------:R-:W-:Y:S01]  /*00c0*/  IMAD.MOV.U32 R27, RZ, RZ, RZ ;  /* 0x000000ffff1b7224 */ /* 0x000fe200078e00ff */
[----:B------:R-:W-:-:S06]  /*00d0*/  CS2R R24, SRZ ;  /* 0x0000000000187805 */ /* 0x000fcc000001ff00 */
[----:B------:R-:W4:Y:S01]  /*00e0*/  LDC.U8 R17, c[0x0][0x19e] ;  /* 0x00006780ff117b82 */ /* 0x000f220000000000 */
[----:B0-----:R-:W-:-:S05]  /*00f0*/  IMAD R18, R2, R3, c[0x0][0x160] ;  /* 0x0000580002127624 */ /* 0x001fca00078e0203 */
[----:B--2---:R-:W-:-:S13]  /*0100*/  ISETP.GE.AND P0, PT, R31, R18, PT ;  /* 0x000000121f00720c */ /* 0x004fda0003f06270 */
[----:B------:R-:W-:Y:S05]  /*0110*/  @P0 BRA `(.L_x_3844) ;  /* 0x00002ed000000947 */ /* 0x000fea0003800000 */
[----:B-1-34-:R-:W-:Y:S01]  /*0120*/  PRMT R0, R32, 0x9910, RZ ;  /* 0x0000991020007816 */ /* 0x01afe200000000ff */
[----:B------:R-:W-:Y:S01]  /*0130*/  IMAD R19, R2, 0x200, R31 ;  /* 0x0000020002137824 */ /* 0x000fe200078e021f */
[----:B------:R-:W-:Y:S02]  /*0140*/  BSSY B6, `(.L_x_3845) ;  /* 0x00000f4000067945 */ /* 0x000fe40003800000 */
        /* <DEDUP_REMOVED lines=17> */
.L_x_3849:
[----:B------:R-:W2:Y:S01]  /*0260*/  LDG.E.U8 R4, [R4.64] ;  /* 0x0000002404047981 */ /* 0x000ea2000c1e1100 */
[----:B------:R-:W-:Y:S01]  /*0270*/  IMAD.MOV.U32 R25, RZ, RZ, RZ ;  /* 0x000000ffff197224 */ /* 0x000fe200078e00ff */
[----:B--2---:R0:W1:Y:S01]  /*0280*/  I2F.U16 R24, R4 ;  /* 0x0000000400187306 */ /* 0x0040620000101000 */
[----:B------:R-:W-:Y:S05]  /*0290*/  BRA `(.L_x_3851) ;  /* 0x00000de000007947 */ /* 0x000fea0003800000 */
.L_x_3848:
        /* <DEDUP_REMOVED lines=10> */
.L_x_3853:
[----:B------:R-:W2:Y:S01]  /*0340*/  LDG.E R4, [R4.64] ;  /* 0x0000002404047981 */ /* 0x000ea2000c1e1900 */
[----:B------:R-:W-:Y:S01]  /*0350*/  IMAD.MOV.U32 R25, RZ, RZ, RZ ;  /* 0x000000ffff197224 */ /* 0x000fe200078e00ff */
[----:B--2---:R0:W1:Y:S01]  /*0360*/  I2F R24, R4 ;  /* 0x0000000400187306 */ /* 0x0040620000201400 */
[----:B------:R-:W-:Y:S05]  /*0370*/  BRA `(.L_x_3851) ;  /* 0x00000d0000007947 */ /* 0x000fea0003800000 */
.L_x_3852:
[----:B------:R-:W2:Y:S01]  /*0380*/  LDG.E.U16 R4, [R4.64] ;  /* 0x0000002404047981 */ /* 0x000ea2000c1e1500 */
[----:B------:R-:W-:Y:S01]  /*0390*/  IMAD.MOV.U32 R25, RZ, RZ, RZ ;  /* 0x000000ffff197224 */ /* 0x000fe200078e00ff */
[----:B--2---:R0:W1:Y:S01]  /*03a0*/  I2F.S16 R24, R4 ;  /* 0x0000000400187306 */ /* 0x0040620000101400 */
[----:B------:R-:W-:Y:S05]  /*03b0*/  BRA `(.L_x_3851) ;  /* 0x00000cc000007947 */ /* 0x000fea0003800000 */
.L_x_3847:
        /* <DEDUP_REMOVED lines=9> */
.L_x_3855:
[----:B------:R-:W2:Y:S01]  /*0450*/  LDG.E.U16 R4, [R4.64] ;  /* 0x0000002404047981 */ /* 0x000ea2000c1e1500 */
[----:B------:R-:W-:Y:S01]  /*0460*/  IMAD.MOV.U32 R25, RZ, RZ, RZ ;  /* 0x000000ffff197224 */ /* 0x000fe200078e00ff */
[----:B--2---:R-:W-:Y:S01]  /*0470*/  HADD2.F32 R24, -RZ, R4.H0_H0 ;  /* 0x20000004ff187230 */ /* 0x004fe20000004100 */
[----:B------:R-:W-:Y:S05]  /*0480*/  BRA `(.L_x_3851) ;  /* 0x00000bf000007947 */ /* 0x000fea0003800000 */
.L_x_3854:
        /* <DEDUP_REMOVED lines=8> */
.L_x_3857:
[----:B------:R-:W2:Y:S02]  /*0510*/  LDG.E R4, [R4.64] ;  /* 0x0000002404047981 */ /* 0x000ea4000c1e1900 */
[--C-:B--2---:R-:W-:Y:S02]  /*0520*/  HADD2.F32 R25, -RZ, R4.reuse.H1_H1 ;  /* 0x30000004ff197230 */ /* 0x104fe40000004100 */
[----:B------:R-:W-:Y:S01]  /*0530*/  HADD2.F32 R24, -RZ, R4.H0_H0 ;  /* 0x20000004ff187230 */ /* 0x000fe20000004100 */
[----:B------:R-:W-:Y:S05]  /*0540*/  BRA `(.L_x_3851) ;  /* 0x00000b3000007947 */ /* 0x000fea0003800000 */
.L_x_3856:
[----:B------:R-:W2:Y:S01]  /*0550*/  LDG.E.64 R4, [R4.64] ;  /* 0x0000002404047981 */ /* 0x000ea2000c1e1b00 */
[----:B------:R-:W-:Y:S01]  /*0560*/  IMAD.MOV.U32 R25, RZ, RZ, RZ ;  /* 0x000000ffff197224 */ /* 0x000fe200078e00ff */
[----:B--2---:R-:W0:Y:S01]  /*0570*/  F2F.F32.F64 R24, R4 ;  /* 0x0000000400187310 */ /* 0x004e220000301000 */
[----:B------:R-:W0:-:S14]  /*0580*/  DSETP.GEU.AND P0, PT, |R4|, c[0x2][0x0], PT ;  /* 0x008000000400762a */ /* 0x000e1c0003f0e200 */
[----:B0-----:R-:W-:Y:S01]  /*0590*/  @!P0 FMUL R24, R24, 1.175494350822287508e-38 ;  /* 0x0080000018188820 */ /* 0x001fe20000400000 */
[----:B------:R-:W-:Y:S05]  /*05a0*/  BRA `(.L_x_3851) ;  /* 0x00000ad000007947 */ /* 0x000fea0003800000 */
.L_x_3846:
        /* <DEDUP_REMOVED lines=13> */
.L_x_3860:
        /* <DEDUP_REMOVED lines=8> */
.L_x_3859:
        /* <DEDUP_REMOVED lines=27> */
.L_x_3862:
        /* <DEDUP_REMOVED lines=14> */
.L_x_3861:
[----:B------:R-:W2:Y:S01]  /*0990*/  LDG.E.U16 R4, [R4.64] ;  /* 0x0000002404047981 */ /* 0x000ea2000c1e1500 */
[----:B------:R-:W-:Y:S01]  /*09a0*/  IMAD.MOV.U32 R25, RZ, RZ, RZ ;  /* 0x000000ffff197224 */ /* 0x000fe200078e00ff */
[----:B--2---:R-:W-:Y:S01]  /*09b0*/  PRMT R24, RZ, 0x5410, R4 ;  /* 0x00005410ff187816 */ /* 0x004fe20000000004 */
[----:B------:R-:W-:Y:S05]  /*09c0*/  BRA `(.L_x_3851) ;  /* 0x000006b000007947 */ /* 0x000fea0003800000 */
.L_x_3858:
        /* <DEDUP_REMOVED lines=12> */
.L_x_3865:
        /* <DEDUP_REMOVED lines=20> */
.L_x_3867:
[----:B------:R-:W-:Y:S05]  /*0bd0*/  BSYNC B0 ;  /* 0x0000000000007941 */ /* 0x000fea0003800000 */
.L_x_3866:
[----:B------:R-:W-:Y:S01]  /*0be0*/  IMAD.SHL.U32 R3, R3, 0x100000, RZ ;  /* 0x0010000003037824 */ /* 0x000fe200078e00ff */
[----:B------:R-:W-:-:S04]  /*0bf0*/  LEA R5, R0, 0x3b800000, 0x17 ;  /* 0x3b80000000057811 */ /* 0x000fc800078eb8ff */
[----:B------:R-:W-:Y:S01]  /*0c00*/  LOP3.LUT R24, R5, R3, R24, 0xfe, !PT ;  /* 0x0000000305187212 */ /* 0x000fe200078efe18 */
[----:B------:R-:W-:Y:S05]  /*0c10*/  BRA `(.L_x_3851) ;  /* 0x0000046000007947 */ /* 0x000fea0003800000 */
.L_x_3864:
        /* <DEDUP_REMOVED lines=20> */
.L_x_3869:
[----:B------:R-:W-:Y:S05]  /*0d60*/  BSYNC B0 ;  /* 0x0000000000007941 */ /* 0x000fea0003800000 */
.L_x_3868:
[----:B------:R-:W-:Y:S01]  /*0d70*/  IMAD.SHL.U32 R3, R3, 0x200000, RZ ;  /* 0x0020000003037824 */ /* 0x000fe200078e00ff */
[----:B------:R-:W-:-:S04]  /*0d80*/  LEA R5, R0, 0x37800000, 0x17 ;  /* 0x3780000000057811 */ /* 0x000fc800078eb8ff */
[----:B------:R-:W-:Y:S01]  /*0d90*/  LOP3.LUT R24, R5, R3, R24, 0xfe, !PT ;  /* 0x0000000305187212 */ /* 0x000fe200078efe18 */
[----:B------:R-:W-:Y:S05]  /*0da0*/  BRA `(.L_x_3851) ;  /* 0x000002d000007947 */ /* 0x000fea0003800000 */
.L_x_3863:
        /* <DEDUP_REMOVED lines=14> */
.L_x_3873:
[----:B------:R-:W-:Y:S05]  /*0e90*/  BSYNC B0 ;  /* 0x0000000000007941 */ /* 0x000fea0003800000 */
.L_x_3872:
[----:B------:R-:W-:Y:S01]  /*0ea0*/  IMAD.MOV.U32 R25, RZ, RZ, RZ ;  /* 0x000000ffff197224 */ /* 0x000fe200078e00ff */
[----:B------:R-:W-:Y:S05]  /*0eb0*/  BRA `(.L_x_3851) ;  /* 0x000001c000007947 */ /* 0x000fea0003800000 */
.L_x_3850:
        /* <DEDUP_REMOVED lines=21> */
.L_x_3871:
[----:B------:R-:W2:Y:S01]  /*1010*/  LDG.E.64 R4, [R4.64] ;  /* 0x0000002404047981 */ /* 0x000ea2000c1e1b00 */
[----:B------:R-:W-:Y:S01]  /*1020*/  IMAD.MOV.U32 R25, RZ, RZ, RZ ;  /* 0x000000ffff197224 */ /* 0x000fe200078e00ff */
[----:B--2---:R0:W1:Y:S01]  /*1030*/  I2F.U64 R24, R4 ;  /* 0x0000000400187312 */ /* 0x0040620000301000 */
[----:B------:R-:W-:Y:S05]  /*1040*/  BRA `(.L_x_3851) ;  /* 0x0000003000007947 */ /* 0x000fea0003800000 */
.L_x_3870:
[----:B------:R-:W2:Y:S01]  /*1050*/  LDG.E R4, [R4.64] ;  /* 0x0000002404047981 */ /* 0x000ea2000c1e1900 */
[----:B------:R-:W-:Y:S01]  /*1060*/  IMAD.MOV.U32 R25, RZ, RZ, RZ ;  /* 0x000000ffff197224 */ /* 0x000fe200078e00ff */
[----:B--2---:R0:W1:Y:S06]  /*1070*/  I2F.U32 R24, R4 ;  /* 0x0000000400187306 */ /* 0x00406c0000201000 */
.L_x_3851:
[----:B------:R-:W-:Y:S05]  /*1080*/  BSYNC B6 ;  /* 0x0000000000067941 */ /* 0x000fea0003800000 */
.L_x_3845:
        /* <DEDUP_REMOVED lines=18> */
.L_x_3877:
[----:B------:R-:W2:Y:S02]  /*11b0*/  LDG.E.U8 R4, [R4.64] ;  /* 0x0000002404047981 */ /* 0x000ea4000c1e1100 */
[----:B--2---:R-:W-:-:S04]  /*11c0*/  ISETP.NE.AND P0, PT, R4, RZ, PT ;  /* 0x000000ff0400720c */ /* 0x004fc80003f05270 */
[----:B------:R-:W-:Y:S01]  /*11d0*/  P2R R22, PR, RZ, 0x1 ;  /* 0x00000001ff167803 */ /* 0x000fe20000000000 */
[----:B------:R-:W-:Y:S05]  /*11e0*/  BRA `(.L_x_3879) ;  /* 0x00000f4000007947 */ /* 0x000fea0003800000 */
.L_x_3876:
        /* <DEDUP_REMOVED lines=11> */
.L_x_3881:
[----:B------:R-:W2:Y:S02]  /*12a0*/  LDG.E R4, [R4.64] ;  /* 0x0000002404047981 */ /* 0x000ea4000c1e1900 */
[----:B--2---:R-:W-:-:S04]  /*12b0*/  ISETP.NE.AND P0, PT, R4, RZ, PT ;  /* 0x000000ff0400720c */ /* 0x004fc80003f05270 */
[----:B------:R-:W-:Y:S01]  /*12c0*/  P2R R22, PR, RZ, 0x1 ;  /* 0x00000001ff167803 */ /* 0x000fe20000000000 */
[----:B------:R-:W-:Y:S05]  /*12d0*/  BRA `(.L_x_3879) ;  /* 0x00000e5000007947 */ /* 0x000fea0003800000 */
.L_x_3880:
[----:B------:R-:W2:Y:S02]  /*12e0*/  LDG.E.U16 R4, [R4.64] ;  /* 0x0000002404047981 */ /* 0x000ea4000c1e1500 */
[----:B--2---:R-:W-:-:S04]  /*12f0*/  ISETP.NE.AND P0, PT, R4, RZ, PT ;  /* 0x000000ff0400720c */ /* 0x004fc80003f05270 */
[----:B------:R-:W-:Y:S01]  /*1300*/  P2R R22, PR, RZ, 0x1 ;  /* 0x00000001ff167803 */ /* 0x000fe20000000000 */
[----:B------:R-:W-:Y:S05]  /*1310*/  BRA `(.L_x_3879) ;  /* 0x00000e1000007947 */ /* 0x000fea0003800000 */
.L_x_3875:
        /* <DEDUP_REMOVED lines=10> */
.L_x_3883:
[----:B------:R-:W2:Y:S02]  /*13c0*/  LDG.E.U16 R0, [R4.64] ;  /* 0x0000002404007981 */ /* 0x000ea4000c1e1500 */
[----:B--2---:R-:W-:-:S05]  /*13d0*/  HADD2.F32 R0, -RZ, R0.H0_H0 ;  /* 0x20000000ff007230 */ /* 0x004fca0000004100 */
[----:B------:R-:W-:-:S04]  /*13e0*/  FSETP.NEU.FTZ.AND P0, PT, R0, RZ, PT ;  /* 0x000000ff0000720b */ /* 0x000fc80003f1d000 */
[----:B------:R-:W-:Y:S01]  /*13f0*/  P2R R22, PR, RZ, 0x1 ;  /* 0x00000001ff167803 */ /* 0x000fe20000000000 */
[----:B------:R-:W-:Y:S05]  /*1400*/  BRA `(.L_x_3879) ;  /* 0x00000d2000007947 */ /* 0x000fea0003800000 */
.L_x_3882:
        /* <DEDUP_REMOVED lines=12> */
.L_x_3885:
        /* <DEDUP_REMOVED lines=11> */
.L_x_3884:
[----:B------:R-:W2:Y:S02]  /*1580*/  LDG.E.64 R4, [R4.64] ;  /* 0x0000002404047981 */ /* 0x000ea4000c1e1b00 */
[----:B--2---:R-:W0:-:S06]  /*1590*/  DSETP.NEU.AND P0, PT, R4, RZ, PT ;  /* 0x000000ff0400722a */ /* 0x004e0c0003f0d000 */
[----:B0-----:R-:W-:Y:S01]  /*15a0*/  P2R R22, PR, RZ, 0x1 ;  /* 0x00000001ff167803 */ /* 0x001fe20000000000 */
[----:B------:R-:W-:Y:S05]  /*15b0*/  BRA `(.L_x_3879) ;  /* 0x00000b7000007947 */ /* 0x000fea0003800000 */
.L_x_3874:
        /* <DEDUP_REMOVED lines=12> */
.L_x_3888:
[----:B------:R-:W2:Y:S02]  /*1680*/  LDG.E.128 R4, [R4.64] ;  /* 0x0000002404047981 */ /* 0x000ea4000c1e1d00 */
[----:B--2---:R-:W0:-:S06]  /*1690*/  DSETP.NEU.AND P0, PT, R6, RZ, PT ;  /* 0x000000ff0600722a */ /* 0x004e0c0003f0d000 */
[----:B0-----:R-:W0:-:S06]  /*16a0*/  DSETP.NEU.OR P0, PT, R4, RZ, P0 ;  /* 0x000000ff0400722a */ /* 0x001e0c000070d400 */
[----:B0-----:R-:W-:Y:S01]  /*16b0*/  P2R R22, PR, RZ, 0x1 ;  /* 0x00000001ff167803 */ /* 0x001fe20000000000 */
[----:B------:R-:W-:Y:S05]  /*16c0*/  BRA `(.L_x_3879) ;  /* 0x00000a6000007947 */ /* 0x000fea0003800000 */
.L_x_3887:
        /* <DEDUP_REMOVED lines=28> */
.L_x_3890:
        /* <DEDUP_REMOVED lines=15> */
.L_x_3889:
[----:B------:R-:W2:Y:S02]  /*1980*/  LDG.E.U16 R0, [R4.64] ;  /* 0x0000002404007981 */ /* 0x000ea4000c1e1500 */
[----:B--2---:R-:W-:-:S04]  /*1990*/  PRMT R0, RZ, 0x5410, R0 ;  /* 0x00005410ff007816 */ /* 0x004fc80000000000 */
[----:B------:R-:W-:-:S04]  /*19a0*/  FSETP.NEU.FTZ.AND P0, PT, R0, RZ, PT ;  /* 0x000000ff0000720b */ /* 0x000fc80003f1d000 */
[----:B------:R-:W-:Y:S01]  /*19b0*/  P2R R22, PR, RZ, 0x1 ;  /* 0x00000001ff167803 */ /* 0x000fe20000000000 */
[----:B------:R-:W-:Y:S05]  /*19c0*/  BRA `(.L_x_3879) ;  /* 0x0000076000007947 */ /* 0x000fea0003800000 */
.L_x_3886:
        /* <DEDUP_REMOVED lines=12> */
.L_x_3893:
        /* <DEDUP_REMOVED lines=21> */
.L_x_3897:
[----:B------:R-:W-:Y:S05]  /*1be0*/  BSYNC B1 ;  /* 0x0000000000017941 */ /* 0x000fea0003800000 */
.L_x_3896:
[----:B------:R-:W-:Y:S01]  /*1bf0*/  LEA R5, R0, 0x3b800000, 0x17 ;  /* 0x3b80000000057811 */ /* 0x000fe200078eb8ff */
[----:B------:R-:W-:-:S05]  /*1c00*/  IMAD.SHL.U32 R0, R3, 0x100000, RZ ;  /* 0x0010000003007824 */ /* 0x000fca00078e00ff */
[----:B------:R-:W-:Y:S02]  /*1c10*/  LOP3.LUT R0, R5, R0, R6, 0xfe, !PT ;  /* 0x0000000005007212 */ /* 0x000fe400078efe06 */
.L_x_3895:
[----:B------:R-:W-:Y:S05]  /*1c20*/  BSYNC B0 ;  /* 0x0000000000007941 */ /* 0x000fea0003800000 */
.L_x_3894:
[----:B------:R-:W-:-:S04]  /*1c30*/  FSETP.NEU.FTZ.AND P0, PT, R0, RZ, PT ;  /* 0x000000ff0000720b */ /* 0x000fc80003f1d000 */
[----:B------:R-:W-:Y:S01]  /*1c40*/  P2R R22, PR, RZ, 0x1 ;  /* 0x00000001ff167803 */ /* 0x000fe20000000000 */
[----:B------:R-:W-:Y:S05]  /*1c50*/  BRA `(.L_x_3879) ;  /* 0x000004d000007947 */ /* 0x000fea0003800000 */
.L_x_3892:
        /* <DEDUP_REMOVED lines=21> */
.L_x_3901:
[----:B------:R-:W-:Y:S05]  /*1db0*/  BSYNC B1 ;  /* 0x0000000000017941 */ /* 0x000fea0003800000 */
.L_x_3900:
[----:B------:R-:W-:Y:S01]  /*1dc0*/  LEA R5, R0, 0x37800000, 0x17 ;  /* 0x3780000000057811 */ /* 0x000fe200078eb8ff */
[----:B------:R-:W-:-:S05]  /*1dd0*/  IMAD.SHL.U32 R0, R3, 0x200000, RZ ;  /* 0x0020000003007824 */ /* 0x000fca00078e00ff */
[----:B------:R-:W-:Y:S02]  /*1de0*/  LOP3.LUT R0, R5, R0, R6, 0xfe, !PT ;  /* 0x0000000005007212 */ /* 0x000fe400078efe06 */
.L_x_3899:
[----:B------:R-:W-:Y:S05]  /*1df0*/  BSYNC B0 ;  /* 0x0000000000007941 */ /* 0x000fea0003800000 */
.L_x_3898:
[----:B------:R-:W-:-:S04]  /*1e00*/  FSETP.NEU.FTZ.AND P0, PT, R0, RZ, PT ;  /* 0x000000ff0000720b */ /* 0x000fc80003f1d000 */
[----:B------:R-:W-:Y:S01]  /*1e10*/  P2R R22, PR, RZ, 0x1 ;  /* 0x00000001ff167803 */ /* 0x000fe20000000000 */
[----:B------:R-:W-:Y:S05]  /*1e20*/  BRA `(.L_x_3879) ;  /* 0x0000030000007947 */ /* 0x000fea0003800000 */
.L_x_3891:
        /* <DEDUP_REMOVED lines=14> */
.L_x_3905:
[----:B------:R-:W-:Y:S05]  /*1f10*/  BSYNC B0 ;  /* 0x0000000000007941 */ /* 0x000fea0003800000 */
.L_x_3904:
[----:B------:R-:W-:-:S04]  /*1f20*/  FSETP.NEU.FTZ.AND P0, PT, R0, RZ, PT ;  /* 0x000000ff0000720b */ /* 0x000fc80003f1d000 */
[----:B------:R-:W-:Y:S01]  /*1f30*/  P2R R22, PR, RZ, 0x1 ;  /* 0x00000001ff167803 */ /* 0x000fe20000000000 */
[----:B------:R-:W-:Y:S05]  /*1f40*/  BRA `(.L_x_3879) ;  /* 0x000001e000007947 */ /* 0x000fea0003800000 */
.L_x_3878:
        /* <DEDUP_REMOVED lines=22> */
.L_x_3903:
[----:B------:R-:W2:Y:S02]  /*20b0*/  LDG.E.64 R4, [R4.64] ;  /* 0x0000002404047981 */ /* 0x000ea4000c1e1b00 */
[----:B--2---:R-:W-:-:S04]  /*20c0*/  ISETP.NE.U32.AND P0, PT, R4, RZ, PT ;  /* 0x000000ff0400720c */ /* 0x004fc80003f05070 */
[----:B------:R-:W-:-:S04]  /*20d0*/  ISETP.NE.AND.EX P0, PT, R5, RZ, PT, P0 ;  /* 0x000000ff0500720c */ /* 0x000fc80003f05300 */
[----:B------:R-:W-:Y:S01]  /*20e0*/  P2R R22, PR, RZ, 0x1 ;  /* 0x00000001ff167803 */ /* 0x000fe20000000000 */
[----:B------:R-:W-:Y:S05]  /*20f0*/  BRA `(.L_x_3879) ;  /* 0x0000003000007947 */ /* 0x000fea0003800000 */
.L_x_3902:
[----:B------:R-:W2:Y:S02]  /*2100*/  LDG.E R4, [R4.64] ;  /* 0x0000002404047981 */ /* 0x000ea4000c1e1900 */
[----:B--2---:R-:W-:-:S04]  /*2110*/  ISETP.NE.AND P0, PT, R4, RZ, PT ;  /* 0x000000ff0400720c */ /* 0x004fc80003f05270 */
[----:B------:R-:W-:Y:S02]  /*2120*/  P2R R22, PR, RZ, 0x1 ;  /* 0x00000001ff167803 */ /* 0x000fe40000000000 */
.L_x_3879:
        /* <DEDUP_REMOVED lines=17> */
.L_x_3909:
[----:B------:R0:W5:Y:S01]  /*2240*/  LDG.E.U8 R34, [R4.64] ;  /* 0x0000002404227981 */ /* 0x000162000c1e1100 */
[----:B------:R-:W-:Y:S01]  /*2250*/  IMAD.MOV.U32 R35, RZ, RZ, RZ ;  /* 0x000000ffff237224 */ /* 0x000fe200078e00ff */
[----:B------:R-:W-:Y:S05]  /*2260*/  BRA `(.L_x_3911) ;  /* 0x00000d5000007947 */ /* 0x000fea0003800000 */
.L_x_3908:
        /* <DEDUP_REMOVED lines=8> */
.L_x_3913:
[----:B------:R-:W2:Y:S02]  /*22f0*/  LDG.E R34, [R4.64] ;  /* 0x0000002404227981 */ /* 0x000ea4000c1e1900 */
[----:B--2---:R-:W-:Y:S01]  /*2300*/  SHF.R.S32.HI R35, RZ, 0x1f, R34 ;  /* 0x0000001fff237819 */ /* 0x004fe20000011422 */
[----:B------:R-:W-:Y:S05]  /*2310*/  BRA `(.L_x_3911) ;  /* 0x00000ca000007947 */ /* 0x000fea0003800000 */
.L_x_3912:
[----:B------:R-:W2:Y:S02]  /*2320*/  LDG.E.S16 R34, [R4.64] ;  /* 0x0000002404227981 */ /* 0x000ea4000c1e1700 */
[----:B--2---:R-:W-:Y:S01]  /*2330*/  SHF.R.S32.HI R35, RZ, 0x1f, R34 ;  /* 0x0000001fff237819 */ /* 0x004fe20000011422 */
[----:B------:R-:W-:Y:S05]  /*2340*/  BRA `(.L_x_3911) ;  /* 0x00000c7000007947 */ /* 0x000fea0003800000 */
.L_x_3907:
        /* <DEDUP_REMOVED lines=9> */
.L_x_3915:
[----:B------:R-:W2:Y:S02]  /*23e0*/  LDG.E.U16 R4, [R4.64] ;  /* 0x0000002404047981 */ /* 0x000ea4000c1e1500 */
[----:B--2---:R-:W-:-:S06]  /*23f0*/  HADD2.F32 R34, -RZ, R4.H0_H0 ;  /* 0x20000004ff227230 */ /* 0x004fcc0000004100 */
[----:B------:R-:W0:Y:S01]  /*2400*/  F2I.S64.TRUNC R34, R34 ;  /* 0x0000002200227311 */ /* 0x000e22000020d900 */
[----:B------:R-:W-:Y:S05]  /*2410*/  BRA `(.L_x_3911) ;  /* 0x00000ba000007947 */ /* 0x000fea0003800000 */
.L_x_3914:
        /* <DEDUP_REMOVED lines=9> */
.L_x_3917:
[----:B------:R-:W2:Y:S02]  /*24b0*/  LDG.E.U16 R4, [R4.64] ;  /* 0x0000002404047981 */ /* 0x000ea4000c1e1500 */
[----:B--2---:R-:W-:-:S06]  /*24c0*/  HADD2.F32 R34, -RZ, R4.H0_H0 ;  /* 0x20000004ff227230 */ /* 0x004fcc0000004100 */
[----:B------:R-:W0:Y:S01]  /*24d0*/  F2I.S64.TRUNC R34, R34 ;  /* 0x0000002200227311 */ /* 0x000e22000020d900 */
[----:B------:R-:W-:Y:S05]  /*24e0*/  BRA `(.L_x_3911) ;  /* 0x00000ad000007947 */ /* 0x000fea0003800000 */
.L_x_3916:
[----:B------:R-:W2:Y:S02]  /*24f0*/  LDG.E.64 R4, [R4.64] ;  /* 0x0000002404047981 */ /* 0x000ea4000c1e1b00 */
[----:B--2---:R0:W2:Y:S01]  /*2500*/  F2I.S64.F64.TRUNC R34, R4 ;  /* 0x0000000400227311 */ /* 0x0040a2000030d900 */
[----:B------:R-:W-:Y:S05]  /*2510*/  BRA `(.L_x_3911) ;  /* 0x00000aa000007947 */ /* 0x000fea0003800000 */
.L_x_3906:
        /* <DEDUP_REMOVED lines=13> */
.L_x_3920:
[----:B------:R-:W2:Y:S02]  /*25f0*/  LDG.E.64 R4, [R4.64] ;  /* 0x0000002404047981 */ /* 0x000ea4000c1e1b00 */
[----:B--2---:R0:W2:Y:S01]  /*2600*/  F2I.S64.F64.TRUNC R34, R4 ;  /* 0x0000000400227311 */ /* 0x0040a2000030d900 */
[----:B------:R-:W-:Y:S05]  /*2610*/  BRA `(.L_x_3911) ;  /* 0x000009a000007947 */ /* 0x000fea0003800000 */
.L_x_3919:
        /* <DEDUP_REMOVED lines=27> */
.L_x_3922:
        /* <DEDUP_REMOVED lines=14> */
.L_x_3921:
[----:B------:R-:W2:Y:S02]  /*28b0*/  LDG.E.U16 R34, [R4.64] ;  /* 0x0000002404227981 */ /* 0x000ea4000c1e1500 */
[----:B--2---:R-:W-:-:S06]  /*28c0*/  PRMT R34, RZ, 0x5410, R34 ;  /* 0x00005410ff227816 */ /* 0x004fcc0000000022 */
[----:B------:R-:W0:Y:S01]  /*28d0*/  F2I.S64.TRUNC R34, R34 ;  /* 0x0000002200227311 */ /* 0x000e22000020d900 */
[----:B------:R-:W-:Y:S05]  /*28e0*/  BRA `(.L_x_3911) ;  /* 0x000006d000007947 */ /* 0x000fea0003800000 */
.L_x_3918:
        /* <DEDUP_REMOVED lines=11> */
.L_x_3925:
        /* <DEDUP_REMOVED lines=21> */
.L_x_3929:
[----:B------:R-:W-:Y:S05]  /*2af0*/  BSYNC B1 ;  /* 0x0000000000017941 */ /* 0x000fea0003800000 */
.L_x_3928:
[----:B------:R-:W-:Y:S01]  /*2b00*/  IMAD.SHL.U32 R3, R3, 0x100000, RZ ;  /* 0x0010000003037824 */ /* 0x000fe200078e00ff */
[----:B------:R-:W-:-:S04]  /*2b10*/  LEA R5, R0, 0x3b800000, 0x17 ;  /* 0x3b80000000057811 */ /* 0x000fc800078eb8ff */
[----:B------:R-:W-:Y:S02]  /*2b20*/  LOP3.LUT R34, R5, R3, R34, 0xfe, !PT ;  /* 0x0000000305227212 */ /* 0x000fe400078efe22 */
.L_x_3927:
[----:B------:R-:W-:Y:S05]  /*2b30*/  BSYNC B0 ;  /* 0x0000000000007941 */ /* 0x000fea0003800000 */
.L_x_3926:
[----:B------:R-:W0:Y:S01]  /*2b40*/  F2I.S64.TRUNC R34, R34 ;  /* 0x0000002200227311 */ /* 0x000e22000020d900 */
[----:B------:R-:W-:Y:S05]  /*2b50*/  BRA `(.L_x_3911) ;  /* 0x0000046000007947 */ /* 0x000fea0003800000 */
.L_x_3924:
        /* <DEDUP_REMOVED lines=21> */
.L_x_3933:
[----:B------:R-:W-:Y:S05]  /*2cb0*/  BSYNC B1 ;  /* 0x0000000000017941 */ /* 0x000fea0003800000 */
.L_x_3932:
[----:B------:R-:W-:Y:S01]  /*2cc0*/  IMAD.SHL.U32 R3, R3, 0x200000, RZ ;  /* 0x0020000003037824 */ /* 0x000fe200078e00ff */
[----:B------:R-:W-:-:S04]  /*2cd0*/  LEA R5, R0, 0x37800000, 0x17 ;  /* 0x3780000000057811 */ /* 0x000fc800078eb8ff */
[----:B------:R-:W-:Y:S02]  /*2ce0*/  LOP3.LUT R34, R5, R3, R34, 0xfe, !PT ;  /* 0x0000000305227212 */ /* 0x000fe400078efe22 */
.L_x_3931:
[----:B------:R-:W-:Y:S05]  /*2cf0*/  BSYNC B0 ;  /* 0x0000000000007941 */ /* 0x000fea0003800000 */
.L_x_3930:
[----:B------:R-:W0:Y:S01]  /*2d00*/  F2I.S64.TRUNC R34, R34 ;  /* 0x0000002200227311 */ /* 0x000e22000020d900 */
[----:B------:R-:W-:Y:S05]  /*2d10*/  BRA `(.L_x_3911) ;  /* 0x000002a000007947 */ /* 0x000fea0003800000 */
.L_x_3923:
        /* <DEDUP_REMOVED lines=14> */
.L_x_3937:
[----:B------:R-:W-:Y:S05]  /*2e00*/  BSYNC B0 ;  /* 0x0000000000007941 */ /* 0x000fea0003800000 */
.L_x_3936:
[----:B------:R-:W0:Y:S01]  /*2e10*/  F2I.S64.TRUNC R34, R34 ;  /* 0x0000002200227311 */ /* 0x000e22000020d900 */
[----:B------:R-:W-:Y:S05]  /*2e20*/  BRA `(.L_x_3911) ;  /* 0x0000019000007947 */ /* 0x000fea0003800000 */
.L_x_3910:
        /* <DEDUP_REMOVED lines=21> */
.L_x_3935:
[----:B------:R0:W5:Y:S01]  /*2f80*/  LDG.E.64 R34, [R4.64] ;  /* 0x0000002404227981 */ /* 0x000162000c1e1b00 */
[----:B------:R-:W-:Y:S05]  /*2f90*/  BRA `(.L_x_3911) ;  /* 0x0000002000007947 */ /* 0x000fea0003800000 */
.L_x_3934:
[----:B------:R0:W5:Y:S01]  /*2fa0*/  LDG.E R34, [R4.64] ;  /* 0x0000002404227981 */ /* 0x000162000c1e1900 */
[----:B------:R-:W-:-:S03]  /*2fb0*/  IMAD.MOV.U32 R35, RZ, RZ, RZ ;  /* 0x000000ffff237224 */ /* 0x000fc600078e00ff */
.L_x_3911:
[----:B------:R-:W-:Y:S02]  /*2fc0*/  ISETP.NE.AND P0, PT, R22, RZ, PT ;  /* 0x000000ff1600720c */ /* 0x000fe40003f05270 */
[----:B------:R-:W-:Y:S02]  /*2fd0*/  IADD3 R31, R31, 0x80, RZ ;  /* 0x000000801f1f7810 */ /* 0x000fe40007ffe0ff */
[----:B------:R-:W-:-:S04]  /*2fe0*/  SEL R19, RZ, 0x1, !P0 ;  /* 0x00000001ff137807 */ /* 0x000fc80004000000 */
.L_x_3844:
[----:B-1-34-:R-:W-:Y:S05]  /*2ff0*/  BSYNC B7 ;  /* 0x0000000000077941 */ /* 0x01afea0003800000 */
.L_x_3843:
[----:B------:R-:W-:Y:S01]  /*3000*/  ISETP.GE.AND P0, PT, R31, R18, PT ;  /* 0x000000121f00720c */ /* 0x000fe20003f06270 */
[----:B------:R-:W-:Y:S01]  /*3010*/  BSSY B7, `(.L_x_3938) ;  /* 0x00002f0000077945 */ /* 0x000fe20003800000 */
[----:B------:R-:W-:-:S11]  /*3020*/  IMAD.MOV.U32 R26, RZ, RZ, RZ ;  /* 0x000000ffff1a7224 */ /* 0x000fd600078e00ff */
[----:B------:R-:W-:Y:S05]  /*3030*/  @P0 BRA `(.L_x_3939) ;  /* 0x00002ed000000947 */ /* 0x000fea0003800000 */
[----:B0-----:R-:W-:Y:S01]  /*3040*/  PRMT R0, R32, 0x9910, RZ ;  /* 0x0000991020007816 */ /* 0x001fe200000000ff */
        /* <DEDUP_REMOVED lines=15> */
[----:B------:R-:W3:Y:S01]  /*3140*/  LDG.E.S8 R4, [R4.64] ;  /* 0x0000002404047981 */ /* 0x000ee2000c1e1300 */
[----:B------:R-:W-:Y:S01]  /*3150*/  IMAD.MOV.U32 R27, RZ, RZ, RZ ;  /* 0x000000ffff1b7224 */ /* 0x000fe200078e00ff */
[----:B---3--:R0:W1:Y:S01]  /*3160*/  I2F.S16 R26, R4 ;  /* 0x00000004001a7306 */ /* 0x0080620000101400 */
[----:B------:R-:W-:Y:S05]  /*3170*/  BRA `(.L_x_3946) ;  /* 0x00000e2000007947 */ /* 0x000fea0003800000 */
.L_x_3944:
[----:B------:R-:W3:Y:S01]  /*3180*/  LDG.E.U8 R4, [R4.64] ;  /* 0x0000002404047981 */ /* 0x000ee2000c1e1100 */
[----:B------:R-:W-:Y:S01]  /*3190*/  IMAD.MOV.U32 R27, RZ, RZ, RZ ;  /* 0x000000ffff1b7224 */ /* 0x000fe200078e00ff */
[----:B---3--:R0:W1:Y:S01]  /*31a0*/  I2F.U16 R26, R4 ;  /* 0x00000004001a7306 */ /* 0x0080620000101000 */
[----:B------:R-:W-:Y:S05]  /*31b0*/  BRA `(.L_x_3946) ;  /* 0x00000de000007947 */ /* 0x000fea0003800000 */
.L_x_3943:
[----:B------:R-:W-:-:S13]  /*31c0*/  ISETP.NE.AND P0, PT, R0, 0x2, PT ;  /* 0x000000020000780c */ /* 0x000fda0003f05270 */
[----:B------:R-:W-:Y:S05]  /*31d0*/  @!P0 BRA `(.L_x_3947) ;  /* 0x000000c000008947 */ /* 0x000fea0003800000 */
[----:B------:R-:W-:-:S13]  /*31e0*/  ISETP.NE.AND P0, PT, R0, 0x3, PT ;  /* 0x000000030000780c */ /* 0x000fda0003f05270 */
[----:B------:R-:W-:Y:S05]  /*31f0*/  @!P0 BRA `(.L_x_3948) ;  /* 0x0000006000008947 */ /* 0x000fea0003800000 */
[----:B------:R-:W-:-:S13]  /*3200*/  ISETP.NE.AND P0, PT, R0, 0x4, PT ;  /* 0x000000040000780c */ /* 0x000fda0003f05270 */
[----:B------:R-:W-:Y:S05]  /*3210*/  @P0 BRA `(.L_x_3945) ;  /* 0x00000bc000000947 */ /* 0x000fea0003800000 */
[----:B------:R-:W3:Y:S01]  /*3220*/  LDG.E.64 R4, [R4.64] ;  /* 0x0000002404047981 */ /* 0x000ee2000c1e1b00 */
[----:B------:R-:W-:Y:S01]  /*3230*/  IMAD.MOV.U32 R27, RZ, RZ, RZ ;  /* 0x000000ffff1b7224 */ /* 0x000fe200078e00ff */
[----:B---3--:R0:W1:Y:S01]  /*3240*/  I2F.S64 R26, R4 ;  /* 0x00000004001a7312 */ /* 0x0080620000301400 */
[----:B------:R-:W-:Y:S05]  /*3250*/  BRA `(.L_x_3946) ;  /* 0x00000d4000007947 */ /* 0x000fea0003800000 */
.L_x_3948:
[----:B------:R-:W3:Y:S01]  /*3260*/  LDG.E R4, [R4.64] ;  /* 0x0000002404047981 */ /* 0x000ee2000c1e1900 */
[----:B------:R-:W-:Y:S01]  /*3270*/  IMAD.MOV.U32 R27, RZ, RZ, RZ ;  /* 0x000000ffff1b7224 */ /* 0x000fe200078e00ff */
[----:B---3--:R0:W1:Y:S01]  /*3280*/  I2F R26, R4 ;  /* 0x00000004001a7306 */ /* 0x0080620000201400 */
[----:B------:R-:W-:Y:S05]  /*3290*/  BRA `(.L_x_3946) ;  /* 0x00000d0000007947 */ /* 0x000fea0003800000 */
.L_x_3947:
[----:B------:R-:W3:Y:S01]  /*32a0*/  LDG.E.U16 R4, [R4.64] ;  /* 0x0000002404047981 */ /* 0x000ee2000c1e1500 */
[----:B------:R-:W-:Y:S01]  /*32b0*/  IMAD.MOV.U32 R27, RZ, RZ, RZ ;  /* 0x000000ffff1b7224 */ /* 0x000fe200078e00ff */
[----:B---3--:R0:W1:Y:S01]  /*32c0*/  I2F.S16 R26, R4 ;  /* 0x00000004001a7306 */ /* 0x0080620000101400 */
[----:B------:R-:W-:Y:S05]  /*32d0*/  BRA `(.L_x_3946) ;  /* 0x00000cc000007947 */ /* 0x000fea0003800000 */
.L_x_3942:
        /* <DEDUP_REMOVED lines=9> */
.L_x_3950:
[----:B------:R-:W3:Y:S01]  /*3370*/  LDG.E.U16 R4, [R4.64] ;  /* 0x0000002404047981 */ /* 0x000ee2000c1e1500 */
[----:B------:R-:W-:Y:S01]  /*3380*/  IMAD.MOV.U32 R27, RZ, RZ, RZ ;  /* 0x000000ffff1b7224 */ /* 0x000fe200078e00ff */
[----:B---3--:R-:W-:Y:S01]  /*3390*/  HADD2.F32 R26, -RZ, R4.H0_H0 ;  /* 0x20000004ff1a7230 */ /* 0x008fe20000004100 */
[----:B------:R-:W-:Y:S05]  /*33a0*/  BRA `(.L_x_3946) ;  /* 0x00000bf000007947 */ /* 0x000fea0003800000 */
.L_x_3949:
        /* <DEDUP_REMOVED lines=8> */
.L_x_3952:
[----:B------:R-:W3:Y:S02]  /*3430*/  LDG.E R4, [R4.64] ;  /* 0x0000002404047981 */ /* 0x000ee4000c1e1900 */
[--C-:B---3--:R-:W-:Y:S02]  /*3440*/  HADD2.F32 R27, -RZ, R4.reuse.H1_H1 ;  /* 0x30000004ff1b7230 */ /* 0x108fe40000004100 */
[----:B------:R-:W-:Y:S01]  /*3450*/  HADD2.F32 R26, -RZ, R4.H0_H0 ;  /* 0x20000004ff1a7230 */ /* 0x000fe20000004100 */
[----:B------:R-:W-:Y:S05]  /*3460*/  BRA `(.L_x_3946) ;  /* 0x00000b3000007947 */ /* 0x000fea0003800000 */
.L_x_3951:
[----:B------:R-:W3:Y:S01]  /*3470*/  LDG.E.64 R4, [R4.64] ;  /* 0x0000002404047981 */ /* 0x000ee2000c1e1b00 */
[----:B------:R-:W-:Y:S01]  /*3480*/  IMAD.MOV.U32 R27, RZ, RZ, RZ ;  /* 0x000000ffff1b7224 */ /* 0x000fe200078e00ff */
[----:B---3--:R-:W0:Y:S01]  /*3490*/  F2F.F32.F64 R26, R4 ;  /* 0x00000004001a7310 */ /* 0x008e220000301000 */
[----:B------:R-:W0:-:S14]  /*34a0*/  DSETP.GEU.AND P0, PT, |R4|, c[0x2][0x0], PT ;  /* 0x008000000400762a */ /* 0x000e1c0003f0e200 */
[----:B0-----:R-:W-:Y:S01]  /*34b0*/  @!P0 FMUL R26, R26, 1.175494350822287508e-38 ;  /* 0x008000001a1a8820 */ /* 0x001fe20000400000 */
[----:B------:R-:W-:Y:S05]  /*34c0*/  BRA `(.L_x_3946) ;  /* 0x00000ad000007947 */ /* 0x000fea0003800000 */
.L_x_3941:
        /* <DEDUP_REMOVED lines=11> */
[----:B------:R-:W-:Y:S01]  /*3580*/  FSEL R26, RZ, 1, !P0 ;  /* 0x3f800000ff1a7808 */ /* 0x000fe20004000000 */
[----:B------:R-:W-:Y:S05]  /*3590*/  BRA `(.L_x_3946) ;  /* 0x00000a0000007947 */ /* 0x000fea0003800000 */
.L_x_3955:
[----:B------:R-:W3:Y:S02]  /*35a0*/  LDG.E.128 R4, [R4.64] ;  /* 0x0000002404047981 */ /* 0x000ee4000c1e1d00 */
[----:B---3--:R-:W0:Y:S01]  /*35b0*/  F2F.F32.F64 R27, R6 ;  /* 0x00000006001b7310 */ /* 0x008e220000301000 */
[----:B------:R-:W0:-:S04]  /*35c0*/  DSETP.GEU.AND P0, PT, |R6|, c[0x2][0x0], PT ;  /* 0x008000000600762a */ /* 0x000e080003f0e200 */
[----:B------:R-:W1:-:S03]  /*35d0*/  DSETP.GEU.AND P1, PT, |R4|, c[0x2][0x0], PT ;  /* 0x008000000400762a */ /* 0x000e460003f2e200 */
[----:B------:R-:W1:Y:S07]  /*35e0*/  F2F.F32.F64 R26, R4 ;  /* 0x00000004001a7310 */ /* 0x000e6e0000301000 */
[----:B0-----:R-:W-:-:S04]  /*35f0*/  @!P0 FMUL R27, R27, 1.175494350822287508e-38 ;  /* 0x008000001b1b8820 */ /* 0x001fc80000400000 */
[----:B-1----:R-:W-:Y:S01]  /*3600*/  @!P1 FMUL R26, R26, 1.175494350822287508e-38 ;  /* 0x008000001a1a9820 */ /* 0x002fe20000400000 */
[----:B------:R-:W-:Y:S05]  /*3610*/  BRA `(.L_x_3946) ;  /* 0x0000098000007947 */ /* 0x000fea0003800000 */
.L_x_3954:
        /* <DEDUP_REMOVED lines=8> */
[----:B------:R-:W-:Y:S02]  /*36a0*/  IMAD.MOV.U32 R27, RZ, RZ, RZ ;  /* 0x000000ffff1b7224 */ /* 0x000fe400078e00ff */
[----:B---3--:R-:W-:-:S05]  /*36b0*/  IMAD.SHL.U32 R26, R26, 0x1000000, RZ ;  /* 0x010000001a1a7824 */ /* 0x008fca00078e00ff */
        /* <DEDUP_REMOVED lines=17> */
.L_x_3957:
[----:B------:R-:W3:Y:S01]  /*37d0*/  LDG.E.U8 R4, [R4.64] ;  /* 0x0000002404047981 */ /* 0x000ee2000c1e1100 */
[----:B------:R-:W-:Y:S02]  /*37e0*/  IMAD.MOV.U32 R27, RZ, RZ, RZ ;  /* 0x000000ffff1b7224 */ /* 0x000fe400078e00ff */
        /* <DEDUP_REMOVED lines=12> */
.L_x_3956:
[----:B------:R-:W3:Y:S01]  /*38b0*/  LDG.E.U16 R4, [R4.64] ;  /* 0x0000002404047981 */ /* 0x000ee2000c1e1500 */
[----:B------:R-:W-:Y:S01]  /*38c0*/  IMAD.MOV.U32 R27, RZ, RZ, RZ ;  /* 0x000000ffff1b7224 */ /* 0x000fe200078e00ff */
[----:B---3--:R-:W-:Y:S01]  /*38d0*/  PRMT R26, RZ, 0x5410, R4 ;  /* 0x00005410ff1a7816 */ /* 0x008fe20000000004 */
[----:B------:R-:W-:Y:S05]  /*38e0*/  BRA `(.L_x_3946) ;  /* 0x000006b000007947 */ /* 0x000fea0003800000 */
.L_x_3953:
        /* <DEDUP_REMOVED lines=8> */
[----:B------:R-:W3:Y:S01]  /*3970*/  LDG.E.U16 R4, [R4.64] ;  /* 0x0000002404047981 */ /* 0x000ee2000c1e1500 */
[----:B------:R-:W-:Y:S01]  /*3980*/  IMAD.MOV.U32 R27, RZ, RZ, RZ ;  /* 0x000000ffff1b7224 */ /* 0x000fe200078e00ff */
[----:B---3--:R0:W1:Y:S01]  /*3990*/  I2F.U16 R26, R4 ;  /* 0x00000004001a7306 */ /* 0x0080620000101000 */
[----:B------:R-:W-:Y:S05]  /*39a0*/  BRA `(.L_x_3946) ;  /* 0x000005f000007947 */ /* 0x000fea0003800000 */
.L_x_3960:
[----:B------:R-:W3:Y:S01]  /*39b0*/  LDG.E.U8 R3, [R4.64] ;  /* 0x0000002404037981 */ /* 0x000ee2000c1e1100 */
[----:B------:R-:W-:Y:S01]  /*39c0*/  CS2R R26, SRZ ;  /* 0x00000000001a7805 */ /* 0x000fe2000001ff00 */
        /* <DEDUP_REMOVED lines=18> */
.L_x_3962:
[----:B------:R-:W-:Y:S05]  /*3af0*/  BSYNC B0 ;  /* 0x0000000000007941 */ /* 0x000fea0003800000 */
.L_x_3961:
[----:B------:R-:W-:Y:S01]  /*3b00*/  IMAD.SHL.U32 R3, R3, 0x100000, RZ ;  /* 0x0010000003037824 */ /* 0x000fe200078e00ff */
[----:B------:R-:W-:-:S04]  /*3b10*/  LEA R5, R0, 0x3b800000, 0x17 ;  /* 0x3b80000000057811 */ /* 0x000fc800078eb8ff */
[----:B------:R-:W-:Y:S01]  /*3b20*/  LOP3.LUT R26, R5, R3, R26, 0xfe, !PT ;  /* 0x00000003051a7212 */ /* 0x000fe200078efe1a */
[----:B------:R-:W-:Y:S05]  /*3b30*/  BRA `(.L_x_3946) ;  /* 0x0000046000007947 */ /* 0x000fea0003800000 */
.L_x_3959:
        /* <DEDUP_REMOVED lines=20> */
.L_x_3964:
[----:B------:R-:W-:Y:S05]  /*3c80*/  BSYNC B0 ;  /* 0x0000000000007941 */ /* 0x000fea0003800000 */
.L_x_3963:
[----:B------:R-:W-:Y:S01]  /*3c90*/  IMAD.SHL.U32 R3, R3, 0x200000, RZ ;  /* 0x0020000003037824 */ /* 0x000fe200078e00ff */
[----:B------:R-:W-:-:S04]  /*3ca0*/  LEA R5, R0, 0x37800000, 0x17 ;  /* 0x3780000000057811 */ /* 0x000fc800078eb8ff */
[----:B------:R-:W-:Y:S01]  /*3cb0*/  LOP3.LUT R26, R5, R3, R26, 0xfe, !PT ;  /* 0x00000003051a7212 */ /* 0x000fe200078efe1a */
[----:B------:R-:W-:Y:S05]  /*3cc0*/  BRA `(.L_x_3946) ;  /* 0x000002d000007947 */ /* 0x000fea0003800000 */
.L_x_3958:
        /* <DEDUP_REMOVED lines=14> */
.L_x_3968:
[----:B------:R-:W-:Y:S05]  /*3db0*/  BSYNC B0 ;  /* 0x0000000000007941 */ /* 0x000fea0003800000 */
.L_x_3967:
[----:B------:R-:W-:Y:S01]  /*3dc0*/  IMAD.MOV.U32 R27, RZ, RZ, RZ ;  /* 0x000000ffff1b7224 */ /* 0x000fe200078e00ff */
[----:B------:R-:W-:Y:S05]  /*3dd0*/  BRA `(.L_x_3946) ;  /* 0x000001c000007947 */ /* 0x000fea0003800000 */
.L_x_3945:
        /* <DEDUP_REMOVED lines=18> */
[----:B0-2--5:R-:W-:Y:S05]  /*3f00*/  CALL.ABS.NOINC R14 ;  /* 0x000000000e007343 */ /* 0x025fea0003c00000 */
[----:B------:R-:W-:Y:S01]  /*3f10*/  CS2R R26, SRZ ;  /* 0x00000000001a7805 */ /* 0x000fe2000001ff00 */
[----:B------:R-:W-:Y:S05]  /*3f20*/  BRA `(.L_x_3946) ;  /* 0x0000007000007947 */ /* 0x000fea0003800000 */
.L_x_3966:
[----:B------:R-:W3:Y:S01]  /*3f30*/  LDG.E.64 R4, [R4.64] ;  /* 0x0000002404047981 */ /* 0x000ee2000c1e1b00 */
[----:B------:R-:W-:Y:S01]  /*3f40*/  IMAD.MOV.U32 R27, RZ, RZ, RZ ;  /* 0x000000ffff1b7224 */ /* 0x000fe200078e00ff */
[----:B---3--:R0:W1:Y:S01]  /*3f50*/  I2F.U64 R26, R4 ;  /* 0x00000004001a7312 */ /* 0x0080620000301000 */
[----:B------:R-:W-:Y:S05]  /*3f60*/  BRA `(.L_x_3946) ;  /* 0x0000003000007947 */ /* 0x000fea0003800000 */
.L_x_3965:
[----:B------:R-:W3:Y:S01]  /*3f70*/  LDG.E R4, [R4.64] ;  /* 0x0000002404047981 */ /* 0x000ee2000c1e1900 */
[----:B------:R-:W-:Y:S01]  /*3f80*/  IMAD.MOV.U32 R27, RZ, RZ, RZ ;  /* 0x000000ffff1b7224 */ /* 0x000fe200078e00ff */
[----:B---3--:R0:W1:Y:S06]  /*3f90*/  I2F.U32 R26, R4 ;  /* 0x00000004001a7306 */ /* 0x00806c0000201000 */
.L_x_3946:
[----:B------:R-:W-:Y:S05]  /*3fa0*/  BSYNC B6 ;  /* 0x0000000000067941 */ /* 0x000fea0003800000 */
.L_x_3940:
        /* <DEDUP_REMOVED lines=18> */
.L_x_3972:
[----:B------:R-:W3:Y:S02]  /*40d0*/  LDG.E.U8 R4, [R4.64] ;  /* 0x0000002404047981 */ /* 0x000ee4000c1e1100 */
[----:B---3--:R-:W-:-:S04]  /*40e0*/  ISETP.NE.AND P0, PT, R4, RZ, PT ;  /* 0x000000ff0400720c */ /* 0x008fc80003f05270 */
[----:B------:R-:W-:Y:S01]  /*40f0*/  P2R R23, PR, RZ, 0x1 ;  /* 0x00000001ff177803 */ /* 0x000fe20000000000 */
[----:B------:R-:W-:Y:S05]  /*4100*/  BRA `(.L_x_3974) ;  /* 0x00000f4000007947 */ /* 0x000fea0003800000 */
.L_x_3971:
        /* <DEDUP_REMOVED lines=11> */
.L_x_3976:
[----:B------:R-:W3:Y:S02]  /*41c0*/  LDG.E R4, [R4.64] ;  /* 0x0000002404047981 */ /* 0x000ee4000c1e1900 */
[----:B---3--:R-:W-:-:S04]  /*41d0*/  ISETP.NE.AND P0, PT, R4, RZ, PT ;  /* 0x000000ff0400720c */ /* 0x008fc80003f05270 */
[----:B------:R-:W-:Y:S01]  /*41e0*/  P2R R23, PR, RZ, 0x1 ;  /* 0x00000001ff177803 */ /* 0x000fe20000000000 */
[----:B------:R-:W-:Y:S05]  /*41f0*/  BRA `(.L_x_3974) ;  /* 0x00000e5000007947 */ /* 0x000fea0003800000 */
.L_x_3975:
[----:B------:R-:W3:Y:S02]  /*4200*/  LDG.E.U16 R4, [R4.64] ;  /* 0x0000002404047981 */ /* 0x000ee4000c1e1500 */
[----:B---3--:R-:W-:-:S04]  /*4210*/  ISETP.NE.AND P0, PT, R4, RZ, PT ;  /* 0x000000ff0400720c */ /* 0x008fc80003f05270 */
[----:B------:R-:W-:Y:S01]  /*4220*/  P2R R23, PR, RZ, 0x1 ;  /* 0x00000001ff177803 */ /* 0x000fe20000000000 */
[----:B------:R-:W-:Y:S05]  /*4230*/  BRA `(.L_x_3974) ;  /* 0x00000e1000007947 */ /* 0x000fea0003800000 */
.L_x_3970:
        /* <DEDUP_REMOVED lines=10> */
.L_x_3978:
[----:B------:R-:W3:Y:S02]  /*42e0*/  LDG.E.U16 R0, [R4.64] ;  /* 0x0000002404007981 */ /* 0x000ee4000c1e1500 */
[----:B---3--:R-:W-:-:S05]  /*42f0*/  HADD2.F32 R0, -RZ, R0.H0_H0 ;  /* 0x20000000ff007230 */ /* 0x008fca0000004100 */
[----:B------:R-:W-:-:S04]  /*4300*/  FSETP.NEU.FTZ.AND P0, PT, R0, RZ, PT ;  /* 0x000000ff0000720b */ /* 0x000fc80003f1d000 */
[----:B------:R-:W-:Y:S01]  /*4310*/  P2R R23, PR, RZ, 0x1 ;  /* 0x00000001ff177803 */ /* 0x000fe20000000000 */
[----:B------:R-:W-:Y:S05]  /*4320*/  BRA `(.L_x_3974) ;  /* 0x00000d2000007947 */ /* 0x000fea0003800000 */
.L_x_3977:
        /* <DEDUP_REMOVED lines=12> */
.L_x_3980:
        /* <DEDUP_REMOVED lines=11> */
.L_x_3979:
[----:B------:R-:W3:Y:S02]  /*44a0*/  LDG.E.64 R4, [R4.64] ;  /* 0x0000002404047981 */ /* 0x000ee4000c1e1b00 */
[----:B---3--:R-:W0:-:S06]  /*44b0*/  DSETP.NEU.AND P0, PT, R4, RZ, PT ;  /* 0x000000ff0400722a */ /* 0x008e0c0003f0d000 */
[----:B0-----:R-:W-:Y:S01]  /*44c0*/  P2R R23, PR, RZ, 0x1 ;  /* 0x00000001ff177803 */ /* 0x001fe20000000000 */
[----:B------:R-:W-:Y:S05]  /*44d0*/  BRA `(.L_x_3974) ;  /* 0x00000b7000007947 */ /* 0x000fea0003800000 */
.L_x_3969:
        /* <DEDUP_REMOVED lines=12> */
.L_x_3983:
[----:B------:R-:W3:Y:S02]  /*45a0*/  LDG.E.128 R4, [R4.64] ;  /* 0x0000002404047981 */ /* 0x000ee4000c1e1d00 */
[----:B---3--:R-:W0:-:S06]  /*45b0*/  DSETP.NEU.AND P0, PT, R6, RZ, PT ;  /* 0x000000ff0600722a */ /* 0x008e0c0003f0d000 */
[----:B0-----:R-:W0:-:S06]  /*45c0*/  DSETP.NEU.OR P0, PT, R4, RZ, P0 ;  /* 0x000000ff0400722a */ /* 0x001e0c000070d400 */
[----:B0-----:R-:W-:Y:S01]  /*45d0*/  P2R R23, PR, RZ, 0x1 ;  /* 0x00000001ff177803 */ /* 0x001fe20000000000 */
[----:B------:R-:W-:Y:S05]  /*45e0*/  BRA `(.L_x_3974) ;  /* 0x00000a6000007947 */ /* 0x000fea0003800000 */
.L_x_3982:
        /* <DEDUP_REMOVED lines=28> */
.L_x_3985:
        /* <DEDUP_REMOVED lines=15> */
.L_x_3984:
[----:B------:R-:W3:Y:S02]  /*48a0*/  LDG.E.U16 R0, [R4.64] ;  /* 0x0000002404007981 */ /* 0x000ee4000c1e1500 */
[----:B---3--:R-:W-:-:S04]  /*48b0*/  PRMT R0, RZ, 0x5410, R0 ;  /* 0x00005410ff007816 */ /* 0x008fc80000000000 */
[----:B------:R-:W-:-:S04]  /*48c0*/  FSETP.NEU.FTZ.AND P0, PT, R0, RZ, PT ;  /* 0x000000ff0000720b */ /* 0x000fc80003f1d000 */
[----:B------:R-:W-:Y:S01]  /*48d0*/  P2R R23, PR, RZ, 0x1 ;  /* 0x00000001ff177803 */ /* 0x000fe20000000000 */
[----:B------:R-:W-:Y:S05]  /*48e0*/  BRA `(.L_x_3974) ;  /* 0x0000076000007947 */ /* 0x000fea0003800000 */
.L_x_3981:
        /* <DEDUP_REMOVED lines=12> */
.L_x_3988:
        /* <DEDUP_REMOVED lines=21> */
.L_x_3992:
[----:B------:R-:W-:Y:S05]  /*4b00*/  BSYNC B1 ;  /* 0x0000000000017941 */ /* 0x000fea0003800000 */
.L_x_3991:
[----:B------:R-:W-:Y:S01]  /*4b10*/  LEA R5, R0, 0x3b800000, 0x17 ;  /* 0x3b80000000057811 */ /* 0x000fe200078eb8ff */
[----:B------:R-:W-:-:S05]  /*4b20*/  IMAD.SHL.U32 R0, R3, 0x100000, RZ ;  /* 0x0010000003007824 */ /* 0x000fca00078e00ff */
[----:B------:R-:W-:Y:S02]  /*4b30*/  LOP3.LUT R0, R5, R0, R6, 0xfe, !PT ;  /* 0x0000000005007212 */ /* 0x000fe400078efe06 */
.L_x_3990:
[----:B------:R-:W-:Y:S05]  /*4b40*/  BSYNC B0 ;  /* 0x0000000000007941 */ /* 0x000fea0003800000 */
.L_x_3989:
[----:B------:R-:W-:-:S04]  /*4b50*/  FSETP.NEU.FTZ.AND P0, PT, R0, RZ, PT ;  /* 0x000000ff0000720b */ /* 0x000fc80003f1d000 */
[----:B------:R-:W-:Y:S01]  /*4b60*/  P2R R23, PR, RZ, 0x1 ;  /* 0x00000001ff177803 */ /* 0x000fe20000000000 */
[----:B------:R-:W-:Y:S05]  /*4b70*/  BRA `(.L_x_3974) ;  /* 0x000004d000007947 */ /* 0x000fea0003800000 */
.L_x_3987:
        /* <DEDUP_REMOVED lines=21> */
.L_x_3996:
[----:B------:R-:W-:Y:S05]  /*4cd0*/  BSYNC B1 ;  /* 0x0000000000017941 */ /* 0x000fea0003800000 */
.L_x_3995:
[----:B------:R-:W-:Y:S01]  /*4ce0*/  LEA R5, R0, 0x37800000, 0x17 ;  /* 0x3780000000057811 */ /* 0x000fe200078eb8ff */
[----:B------:R-:W-:-:S05]  /*4cf0*/  IMAD.SHL.U32 R0, R3, 0x200000, RZ ;  /* 0x0020000003007824 */ /* 0x000fca00078e00ff */
[----:B------:R-:W-:Y:S02]  /*4d00*/  LOP3.LUT R0, R5, R0, R6, 0xfe, !PT ;  /* 0x0000000005007212 */ /* 0x000fe400078efe06 */
.L_x_3994:
[----:B------:R-:W-:Y:S05]  /*4d10*/  BSYNC B0 ;  /* 0x0000000000007941 */ /* 0x000fea0003800000 */
.L_x_3993:
[----:B------:R-:W-:-:S04]  /*4d20*/  FSETP.NEU.FTZ.AND P0, PT, R0, RZ, PT ;  /* 0x000000ff0000720b */ /* 0x000fc80003f1d000 */
[----:B------:R-:W-:Y:S01]  /*4d30*/  P2R R23, PR, RZ, 0x1 ;  /* 0x00000001ff177803 */ /* 0x000fe20000000000 */
[----:B------:R-:W-:Y:S05]  /*4d40*/  BRA `(.L_x_3974) ;  /* 0x0000030000007947 */ /* 0x000fea0003800000 */
.L_x_3986:
        /* <DEDUP_REMOVED lines=14> */
.L_x_4000:
[----:B------:R-:W-:Y:S05]  /*4e30*/  BSYNC B0 ;  /* 0x0000000000007941 */ /* 0x000fea0003800000 */
.L_x_3999:
[----:B------:R-:W-:-:S04]  /*4e40*/  FSETP.NEU.FTZ.AND P0, PT, R0, RZ, PT ;  /* 0x000000ff0000720b */ /* 0x000fc80003f1d000 */
[----:B------:R-:W-:Y:S01]  /*4e50*/  P2R R23, PR, RZ, 0x1 ;  /* 0x00000001ff177803 */ /* 0x000fe20000000000 */
[----:B------:R-:W-:Y:S05]  /*4e60*/  BRA `(.L_x_3974) ;  /* 0x000001e000007947 */ /* 0x000fea0003800000 */
.L_x_3973:
        /* <DEDUP_REMOVED lines=22> */
.L_x_3998:
[----:B------:R-:W3:Y:S02]  /*4fd0*/  LDG.E.64 R4, [R4.64] ;  /* 0x0000002404047981 */ /* 0x000ee4000c1e1b00 */
[----:B---3--:R-:W-:-:S04]  /*4fe0*/  ISETP.NE.U32.AND P0, PT, R4, RZ, PT ;  /* 0x000000ff0400720c */ /* 0x008fc80003f05070 */
[----:B------:R-:W-:-:S04]  /*4ff0*/  ISETP.NE.AND.EX P0, PT, R5, RZ, PT, P0 ;  /* 0x000000ff0500720c */ /* 0x000fc80003f05300 */
[----:B------:R-:W-:Y:S01]  /*5000*/  P2R R23, PR, RZ, 0x1 ;  /* 0x00000001ff177803 */ /* 0x000fe20000000000 */
[----:B------:R-:W-:Y:S05]  /*5010*/  BRA `(.L_x_3974) ;  /* 0x0000003000007947 */ /* 0x000fea0003800000 */
.L_x_3997:
[----:B------:R-:W3:Y:S02]  /*5020*/  LDG.E R4, [R4.64] ;  /* 0x0000002404047981 */ /* 0x000ee4000c1e1900 */
[----:B---3--:R-:W-:-:S04]  /*5030*/  ISETP.NE.AND P0, PT, R4, RZ, PT ;  /* 0x000000ff0400720c */ /* 0x008fc80003f05270 */
[----:B------:R-:W-:Y:S02]  /*5040*/  P2R R23, PR, RZ, 0x1 ;  /* 0x00000001ff177803 */ /* 0x000fe40000000000 */
.L_x_3974:
        /* <DEDUP_REMOVED lines=17> */
.L_x_4004:
[----:B------:R0:W5:Y:S01]  /*5160*/  LDG.E.U8 R38, [R4.64] ;  /* 0x0000002404267981 */ /* 0x000162000c1e1100 */
[----:B------:R-:W-:Y:S01]  /*5170*/  IMAD.MOV.U32 R39, RZ, RZ, RZ ;  /* 0x000000ffff277224 */ /* 0x000fe200078e00ff */
[----:B------:R-:W-:Y:S05]  /*5180*/  BRA `(.L_x_4006) ;  /* 0x00000d5000007947 */ /* 0x000fea0003800000 */
.L_x_4003:
        /* <DEDUP_REMOVED lines=8> */
.L_x_4008:
[----:B------:R-:W3:Y:S02]  /*5210*/  LDG.E R38, [R4.64] ;  /* 0x0000002404267981 */ /* 0x000ee4000c1e1900 */
[----:B---3--:R-:W-:Y:S01]  /*5220*/  SHF.R.S32.HI R39, RZ, 0x1f, R38 ;  /* 0x0000001fff277819 */ /* 0x008fe20000011426 */
[----:B------:R-:W-:Y:S05]  /*5230*/  BRA `(.L_x_4006) ;  /* 0x00000ca000007947 */ /* 0x000fea0003800000 */
.L_x_4007:
[----:B------:R-:W3:Y:S02]  /*5240*/  LDG.E.S16 R38, [R4.64] ;  /* 0x0000002404267981 */ /* 0x000ee4000c1e1700 */
[----:B---3--:R-:W-:Y:S01]  /*5250*/  SHF.R.S32.HI R39, RZ, 0x1f, R38 ;  /* 0x0000001fff277819 */ /* 0x008fe20000011426 */
[----:B------:R-:W-:Y:S05]  /*5260*/  BRA `(.L_x_4006) ;  /* 0x00000c7000007947 */ /* 0x000fea0003800000 */
.L_x_4002:
        /* <DEDUP_REMOVED lines=9> */
.L_x_4010:
[----:B------:R-:W3:Y:S02]  /*5300*/  LDG.E.U16 R4, [R4.64] ;  /* 0x0000002404047981 */ /* 0x000ee4000c1e1500 */
[----:B---3--:R-:W-:-:S06]  /*5310*/  HADD2.F32 R38, -RZ, R4.H0_H0 ;  /* 0x20000004ff267230 */ /* 0x008fcc0000004100 */
[----:B------:R-:W0:Y:S01]  /*5320*/  F2I.S64.TRUNC R38, R38 ;  /* 0x0000002600267311 */ /* 0x000e22000020d900 */
[----:B------:R-:W-:Y:S05]  /*5330*/  BRA `(.L_x_4006) ;  /* 0x00000ba000007947 */ /* 0x000fea0003800000 */
.L_x_4009:
        /* <DEDUP_REMOVED lines=9> */
.L_x_4012:
[----:B------:R-:W3:Y:S02]  /*53d0*/  LDG.E.U16 R4, [R4.64] ;  /* 0x0000002404047981 */ /* 0x000ee4000c1e1500 */
[----:B---3--:R-:W-:-:S06]  /*53e0*/  HADD2.F32 R38, -RZ, R4.H0_H0 ;  /* 0x20000004ff267230 */ /* 0x008fcc0000004100 */
[----:B------:R-:W0:Y:S01]  /*53f0*/  F2I.S64.TRUNC R38, R38 ;  /* 0x0000002600267311 */ /* 0x000e22000020d900 */
[----:B------:R-:W-:Y:S05]  /*5400*/  BRA `(.L_x_4006) ;  /* 0x00000ad000007947 */ /* 0x000fea0003800000 */
.L_x_4011:
[----:B------:R-:W3:Y:S02]  /*5410*/  LDG.E.64 R4, [R4.64] ;  /* 0x0000002404047981 */ /* 0x000ee4000c1e1b00 */
[----:B---3--:R0:W3:Y:S01]  /*5420*/  F2I.S64.F64.TRUNC R38, R4 ;  /* 0x0000000400267311 */ /* 0x0080e2000030d900 */
[----:B------:R-:W-:Y:S05]  /*5430*/  BRA `(.L_x_4006) ;  /* 0x00000aa000007947 */ /* 0x000fea0003800000 */
.L_x_4001:
        /* <DEDUP_REMOVED lines=13> */
.L_x_4015:
[----:B------:R-:W3:Y:S02]  /*5510*/  LDG.E.64 R4, [R4.64] ;  /* 0x0000002404047981 */ /* 0x000ee4000c1e1b00 */
[----:B---3--:R0:W3:Y:S01]  /*5520*/  F2I.S64.F64.TRUNC R38, R4 ;  /* 0x0000000400267311 */ /* 0x0080e2000030d900 */
[----:B------:R-:W-:Y:S05]  /*5530*/  BRA `(.L_x_4006) ;  /* 0x000009a000007947 */ /* 0x000fea0003800000 */
.L_x_4014:
        /* <DEDUP_REMOVED lines=27> */
.L_x_4017:
        /* <DEDUP_REMOVED lines=14> */
.L_x_4016:
[----:B------:R-:W3:Y:S02]  /*57d0*/  LDG.E.U16 R38, [R4.64] ;  /* 0x0000002404267981 */ /* 0x000ee4000c1e1500 */
[----:B---3--:R-:W-:-:S06]  /*57e0*/  PRMT R38, RZ, 0x5410, R38 ;  /* 0x00005410ff267816 */ /* 0x008fcc0000000026 */
[----:B------:R-:W0:Y:S01]  /*57f0*/  F2I.S64.TRUNC R38, R38 ;  /* 0x0000002600267311 */ /* 0x000e22000020d900 */
[----:B------:R-:W-:Y:S05]  /*5800*/  BRA `(.L_x_4006) ;  /* 0x000006d000007947 */ /* 0x000fea0003800000 */
.L_x_4013:
        /* <DEDUP_REMOVED lines=11> */
.L_x_4020:
        /* <DEDUP_REMOVED lines=21> */
.L_x_4024:
[----:B------:R-:W-:Y:S05]  /*5a10*/  BSYNC B1 ;  /* 0x0000000000017941 */ /* 0x000fea0003800000 */
.L_x_4023:
[----:B------:R-:W-:Y:S01]  /*5a20*/  IMAD.SHL.U32 R3, R3, 0x100000, RZ ;  /* 0x0010000003037824 */ /* 0x000fe200078e00ff */
[----:B------:R-:W-:-:S04]  /*5a30*/  LEA R5, R0, 0x3b800000, 0x17 ;  /* 0x3b80000000057811 */ /* 0x000fc800078eb8ff */
[----:B------:R-:W-:Y:S02]  /*5a40*/  LOP3.LUT R38, R5, R3, R38, 0xfe, !PT ;  /* 0x0000000305267212 */ /* 0x000fe400078efe26 */
.L_x_4022:
[----:B------:R-:W-:Y:S05]  /*5a50*/  BSYNC B0 ;  /* 0x0000000000007941 */ /* 0x000fea0003800000 */
.L_x_4021:
[----:B------:R-:W0:Y:S01]  /*5a60*/  F2I.S64.TRUNC R38, R38 ;  /* 0x0000002600267311 */ /* 0x000e22000020d900 */
[----:B------:R-:W-:Y:S05]  /*5a70*/  BRA `(.L_x_4006) ;  /* 0x0000046000007947 */ /* 0x000fea0003800000 */
.L_x_4019:
        /* <DEDUP_REMOVED lines=21> */
.L_x_4028:
[----:B------:R-:W-:Y:S05]  /*5bd0*/  BSYNC B1 ;  /* 0x0000000000017941 */ /* 0x000fea0003800000 */
.L_x_4027:
[----:B------:R-:W-:Y:S01]  /*5be0*/  IMAD.SHL.U32 R3, R3, 0x200000, RZ ;  /* 0x0020000003037824 */ /* 0x000fe200078e00ff */
[----:B------:R-:W-:-:S04]  /*5bf0*/  LEA R5, R0, 0x37800000, 0x17 ;  /* 0x3780000000057811 */ /* 0x000fc800078eb8ff */
[----:B------:R-:W-:Y:S02]  /*5c00*/  LOP3.LUT R38, R5, R3, R38, 0xfe, !PT ;  /* 0x0000000305267212 */ /* 0x000fe400078efe26 */
.L_x_4026:
[----:B------:R-:W-:Y:S05]  /*5c10*/  BSYNC B0 ;  /* 0x0000000000007941 */ /* 0x000fea0003800000 */
.L_x_4025:
[----:B------:R-:W0:Y:S01]  /*5c20*/  F2I.S64.TRUNC R38, R38 ;  /* 0x0000002600267311 */ /* 0x000e22000020d900 */
[----:B------:R-:W-:Y:S05]  /*5c30*/  BRA `(.L_x_4006) ;  /* 0x000002a000007947 */ /* 0x000fea0003800000 */
.L_x_4018:
        /* <DEDUP_REMOVED lines=14> */
.L_x_4032:
[----:B------:R-:W-:Y:S05]  /*5d20*/  BSYNC B0 ;  /* 0x0000000000007941 */ /* 0x000fea0003800000 */
.L_x_4031:
[----:B------:R-:W0:Y:S01]  /*5d30*/  F2I.S64.TRUNC R38, R38 ;  /* 0x0000002600267311 */ /* 0x000e22000020d900 */
[----:B------:R-:W-:Y:S05]  /*5d40*/  BRA `(.L_x_4006) ;  /* 0x0000019000007947 */ /* 0x000fea0003800000 */
.L_x_4005:
        /* <DEDUP_REMOVED lines=19> */
[----:B------:R-:W-:Y:S01]  /*5e80*/  CS2R R38, SRZ ;  /* 0x0000000000267805 */ /* 0x000fe2000001ff00 */
[----:B------:R-:W-:Y:S05]  /*5e90*/  BRA `(.L_x_4006) ;  /* 0x0000004000007947 */ /* 0x000fea0003800000 */
.L_x_4030:
[----:B------:R0:W5:Y:S01]  /*5ea0*/  LDG.E.64 R38, [R4.64] ;  /* 0x0000002404267981 */ /* 0x000162000c1e1b00 */
[----:B------:R-:W-:Y:S05]  /*5eb0*/  BRA `(.L_x_4006) ;  /* 0x0000002000007947 */ /* 0x000fea0003800000 */
.L_x_4029:
[----:B------:R0:W5:Y:S01]  /*5ec0*/  LDG.E R38, [R4.64] ;  /* 0x0000002404267981 */ /* 0x000162000c1e1900 */
[----:B------:R-:W-:-:S03]  /*5ed0*/  IMAD.MOV.U32 R39, RZ, RZ, RZ ;  /* 0x000000ffff277224 */ /* 0x000fc600078e00ff */
.L_x_4006:
[----:B------:R-:W-:Y:S02]  /*5ee0*/  ISETP.NE.AND P0, PT, R23, RZ, PT ;  /* 0x000000ff1700720c */ /* 0x000fe40003f05270 */
[----:B------:R-:W-:Y:S02]  /*5ef0*/  IADD3 R31, R31, 0x80, RZ ;  /* 0x000000801f1f7810 */ /* 0x000fe40007ffe0ff */
[----:B------:R-:W-:-:S04]  /*5f00*/  SEL R30, RZ, 0x1, !P0 ;  /* 0x00000001ff1e7807 */ /* 0x000fc80004000000 */
.L_x_3939:
[----:B------:R-:W-:Y:S05]  /*5f10*/  BSYNC B7 ;  /* 0x0000000000077941 */ /* 0x000fea0003800000 */
.L_x_3938:
[----:B------:R-:W-:Y:S01]  /*5f20*/  ISETP.GE.AND P0, PT, R31, R18, PT ;  /* 0x000000121f00720c */ /* 0x000fe20003f06270 */
[----:B------:R-:W-:Y:S01]  /*5f30*/  BSSY B7, `(.L_x_4033) ;  /* 0x00002f6000077945 */ /* 0x000fe20003800000 */
[----:B------:R-:W-:Y:S01]  /*5f40*/  PRMT R33, RZ, 0x7610, R33 ;  /* 0x00007610ff217816 */ /* 0x000fe20000000021 */
[----:B------:R-:W-:Y:S01]  /*5f50*/  CS2R R40, SRZ ;  /* 0x0000000000287805 */ /* 0x000fe2000001ff00 */
[----:B------:R-:W-:Y:S01]  /*5f60*/  PRMT R36, RZ, 0x7610, R36 ;  /* 0x00007610ff247816 */ /* 0x000fe20000000024 */
[----:B------:R-:W-:Y:S01]  /*5f70*/  CS2R R42, SRZ ;  /* 0x00000000002a7805 */ /* 0x000fe2000001ff00 */
[----:B------:R-:W-:Y:S01]  /*5f80*/  IMAD.MOV.U32 R22, RZ, RZ, RZ ;  /* 0x000000ffff167224 */ /* 0x000fe200078e00ff */
[----:B------:R-:W-:-:S06]  /*5f90*/  CS2R R28, SRZ ;  /* 0x00000000001c7805 */ /* 0x000fcc000001ff00 */
        /* <DEDUP_REMOVED lines=17> */
[----:B------:R-:W4:Y:S01]  /*60b0*/  LDG.E.S8 R4, [R4.64] ;  /* 0x0000002404047981 */ /* 0x000f22000c1e1300 */
[----:B------:R-:W-:Y:S01]  /*60c0*/  IMAD.MOV.U32 R29, RZ, RZ, RZ ;  /* 0x000000ffff1d7224 */ /* 0x000fe200078e00ff */
[----:B----4-:R0:W4:Y:S01]  /*60d0*/  I2F.S16 R28, R4 ;  /* 0x00000004001c7306 */ /* 0x0101220000101400 */
[----:B------:R-:W-:Y:S05]  /*60e0*/  BRA `(.L_x_4041) ;  /* 0x00000e2000007947 */ /* 0x000fea0003800000 */
.L_x_4039:
[----:B------:R-:W4:Y:S01]  /*60f0*/  LDG.E.U8 R4, [R4.64] ;  /* 0x0000002404047981 */ /* 0x000f22000c1e1100 */
[----:B------:R-:W-:Y:S01]  /*6100*/  IMAD.MOV.U32 R29, RZ, RZ, RZ ;  /* 0x000000ffff1d7224 */ /* 0x000fe200078e00ff */
[----:B----4-:R0:W4:Y:S01]  /*6110*/  I2F.U16 R28, R4 ;  /* 0x00000004001c7306 */ /* 0x0101220000101000 */
[----:B------:R-:W-:Y:S05]  /*6120*/  BRA `(.L_x_4041) ;  /* 0x00000de000007947 */ /* 0x000fea0003800000 */
.L_x_4038:
[----:B------:R-:W-:-:S13]  /*6130*/  ISETP.NE.AND P0, PT, R0, 0x2, PT ;  /* 0x000000020000780c */ /* 0x000fda0003f05270 */
[----:B------:R-:W-:Y:S05]  /*6140*/  @!P0 BRA `(.L_x_4042) ;  /* 0x000000c000008947 */ /* 0x000fea0003800000 */
[----:B------:R-:W-:-:S13]  /*6150*/  ISETP.NE.AND P0, PT, R0, 0x3, PT ;  /* 0x000000030000780c */ /* 0x000fda0003f05270 */
[----:B------:R-:W-:Y:S05]  /*6160*/  @!P0 BRA `(.L_x_4043) ;  /* 0x0000006000008947 */ /* 0x000fea0003800000 */
[----:B------:R-:W-:-:S13]  /*6170*/  ISETP.NE.AND P0, PT, R0, 0x4, PT ;  /* 0x000000040000780c */ /* 0x000fda0003f05270 */
[----:B------:R-:W-:Y:S05]  /*6180*/  @P0 BRA `(.L_x_4040) ;  /* 0x00000bc000000947 */ /* 0x000fea0003800000 */
[----:B------:R-:W4:Y:S01]  /*6190*/  LDG.E.64 R4, [R4.64] ;  /* 0x0000002404047981 */ /* 0x000f22000c1e1b00 */
[----:B------:R-:W-:Y:S01]  /*61a0*/  IMAD.MOV.U32 R29, RZ, RZ, RZ ;  /* 0x000000ffff1d7224 */ /* 0x000fe200078e00ff */
[----:B----4-:R0:W4:Y:S01]  /*61b0*/  I2F.S64 R28, R4 ;  /* 0x00000004001c7312 */ /* 0x0101220000301400 */
[----:B------:R-:W-:Y:S05]  /*61c0*/  BRA `(.L_x_4041) ;  /* 0x00000d4000007947 */ /* 0x000fea0003800000 */
.L_x_4043:
[----:B------:R-:W4:Y:S01]  /*61d0*/  LDG.E R4, [R4.64] ;  /* 0x0000002404047981 */ /* 0x000f22000c1e1900 */
[----:B------:R-:W-:Y:S01]  /*61e0*/  IMAD.MOV.U32 R29, RZ, RZ, RZ ;  /* 0x000000ffff1d7224 */ /* 0x000fe200078e00ff */
[----:B----4-:R0:W4:Y:S01]  /*61f0*/  I2F R28, R4 ;  /* 0x00000004001c7306 */ /* 0x0101220000201400 */
[----:B------:R-:W-:Y:S05]  /*6200*/  BRA `(.L_x_4041) ;  /* 0x00000d0000007947 */ /* 0x000fea0003800000 */
.L_x_4042:
[----:B------:R-:W4:Y:S01]  /*6210*/  LDG.E.U16 R4, [R4.64] ;  /* 0x0000002404047981 */ /* 0x000f22000c1e1500 */
[----:B------:R-:W-:Y:S01]  /*6220*/  IMAD.MOV.U32 R29, RZ, RZ, RZ ;  /* 0x000000ffff1d7224 */ /* 0x000fe200078e00ff */
[----:B----4-:R0:W4:Y:S01]  /*6230*/  I2F.S16 R28, R4 ;  /* 0x00000004001c7306 */ /* 0x0101220000101400 */
[----:B------:R-:W-:Y:S05]  /*6240*/  BRA `(.L_x_4041) ;  /* 0x00000cc000007947 */ /* 0x000fea0003800000 */
.L_x_4037:
        /* <DEDUP_REMOVED lines=9> */
.L_x_4045:
[----:B------:R-:W4:Y:S01]  /*62e0*/  LDG.E.U16 R4, [R4.64] ;  /* 0x0000002404047981 */ /* 0x000f22000c1e1500 */
[----:B------:R-:W-:Y:S01]  /*62f0*/  IMAD.MOV.U32 R29, RZ, RZ, RZ ;  /* 0x000000ffff1d7224 */ /* 0x000fe200078e00ff */
[----:B----4-:R-:W-:Y:S01]  /*6300*/  HADD2.F32 R28, -RZ, R4.H0_H0 ;  /* 0x20000004ff1c7230 */ /* 0x010fe20000004100 */
[----:B------:R-:W-:Y:S05]  /*6310*/  BRA `(.L_x_4041) ;  /* 0x00000bf000007947 */ /* 0x000fea0003800000 */
.L_x_4044:
        /* <DEDUP_REMOVED lines=8> */
.L_x_4047:
[----:B------:R-:W4:Y:S02]  /*63a0*/  LDG.E R4, [R4.64] ;  /* 0x0000002404047981 */ /* 0x000f24000c1e1900 */
[--C-:B----4-:R-:W-:Y:S02]  /*63b0*/  HADD2.F32 R29, -RZ, R4.reuse.H1_H1 ;  /* 0x30000004ff1d7230 */ /* 0x110fe40000004100 */
[----:B------:R-:W-:Y:S01]  /*63c0*/  HADD2.F32 R28, -RZ, R4.H0_H0 ;  /* 0x20000004ff1c7230 */ /* 0x000fe20000004100 */
[----:B------:R-:W-:Y:S05]  /*63d0*/  BRA `(.L_x_4041) ;  /* 0x00000b3000007947 */ /* 0x000fea0003800000 */
.L_x_4046:
[----:B------:R-:W4:Y:S01]  /*63e0*/  LDG.E.64 R4, [R4.64] ;  /* 0x0000002404047981 */ /* 0x000f22000c1e1b00 */
[----:B------:R-:W-:Y:S01]  /*63f0*/  IMAD.MOV.U32 R29, RZ, RZ, RZ ;  /* 0x000000ffff1d7224 */ /* 0x000fe200078e00ff */
[----:B----4-:R-:W0:Y:S01]  /*6400*/  F2F.F32.F64 R28, R4 ;  /* 0x00000004001c7310 */ /* 0x010e220000301000 */
[----:B------:R-:W0:-:S14]  /*6410*/  DSETP.GEU.AND P0, PT, |R4|, c[0x2][0x0], PT ;  /* 0x008000000400762a */ /* 0x000e1c0003f0e200 */
[----:B0-----:R-:W-:Y:S01]  /*6420*/  @!P0 FMUL R28, R28, 1.175494350822287508e-38 ;  /* 0x008000001c1c8820 */ /* 0x001fe20000400000 */
[----:B------:R-:W-:Y:S05]  /*6430*/  BRA `(.L_x_4041) ;  /* 0x00000ad000007947 */ /* 0x000fea0003800000 */
.L_x_4036:
        /* <DEDUP_REMOVED lines=8> */
[----:B------:R-:W4:Y:S01]  /*64c0*/  LDG.E.U8 R4, [R4.64] ;  /* 0x0000002404047981 */ /* 0x000f22000c1e1100 */
[----:B------:R-:W-:Y:S01]  /*64d0*/  IMAD.MOV.U32 R29, RZ, RZ, RZ ;  /* 0x000000ffff1d7224 */ /* 0x000fe200078e00ff */
[----:B----4-:R-:W-:-:S04]  /*64e0*/  ISETP.NE.AND P0, PT, R4, RZ, PT ;  /* 0x000000ff0400720c */ /* 0x010fc80003f05270 */
[----:B------:R-:W-:Y:S01]  /*64f0*/  FSEL R28, RZ, 1, !P0 ;  /* 0x3f800000ff1c7808 */ /* 0x000fe20004000000 */
[----:B------:R-:W-:Y:S05]  /*6500*/  BRA `(.L_x_4041) ;  /* 0x00000a0000007947 */ /* 0x000fea0003800000 */
.L_x_4050:
[----:B------:R-:W4:Y:S02]  /*6510*/  LDG.E.128 R4, [R4.64] ;  /* 0x0000002404047981 */ /* 0x000f24000c1e1d00 */
[----:B----4-:R-:W0:Y:S01]  /*6520*/  F2F.F32.F64 R29, R6 ;  /* 0x00000006001d7310 */ /* 0x010e220000301000 */
[----:B------:R-:W0:-:S04]  /*6530*/  DSETP.GEU.AND P0, PT, |R6|, c[0x2][0x0], PT ;  /* 0x008000000600762a */ /* 0x000e080003f0e200 */
[----:B------:R-:W4:-:S03]  /*6540*/  DSETP.GEU.AND P1, PT, |R4|, c[0x2][0x0], PT ;  /* 0x008000000400762a */ /* 0x000f060003f2e200 */
[----:B------:R-:W4:Y:S07]  /*6550*/  F2F.F32.F64 R28, R4 ;  /* 0x00000004001c7310 */ /* 0x000f2e0000301000 */
[----:B0-----:R-:W-:-:S04]  /*6560*/  @!P0 FMUL R29, R29, 1.175494350822287508e-38 ;  /* 0x008000001d1d8820 */ /* 0x001fc80000400000 */
[----:B----4-:R-:W-:Y:S01]  /*6570*/  @!P1 FMUL R28, R28, 1.175494350822287508e-38 ;  /* 0x008000001c1c9820 */ /* 0x010fe20000400000 */
[----:B------:R-:W-:Y:S05]  /*6580*/  BRA `(.L_x_4041) ;  /* 0x0000098000007947 */ /* 0x000fea0003800000 */
.L_x_4049:
[----:B------:R-:W-:-:S13]  /*6590*/  ISETP.NE.AND P0, PT, R0, 0xf, PT ;  /* 0x0000000f0000780c */ /* 0x000fda0003f05270 */
[----:B------:R-:W-:Y:S05]  /*65a0*/  @!P0 BRA `(.L_x_4051) ;  /* 0x0000027000008947 */ /* 0x000fea0003800000 */
[----:B------:R-:W-:-:S13]  /*65b0*/  ISETP.NE.AND P0, PT, R0, 0x17, PT ;  /* 0x000000170000780c */ /* 0x000fda0003f05270 */
[----:B------:R-:W-:Y:S05]  /*65c0*/  @!P0 BRA `(.L_x_4052) ;  /* 0x0000017000008947 */ /* 0x000fea0003800000 */
[----:B------:R-:W-:-:S13]  /*65d0*/  ISETP.NE.AND P0, PT, R0, 0x18, PT ;  /* 0x000000180000780c */ /* 0x000fda0003f05270 */
[----:B------:R-:W-:Y:S05]  /*65e0*/  @P0 BRA `(.L_x_4040) ;  /* 0x0000076000000947 */ /* 0x000fea0003800000 */
[----:B------:R-:W4:Y:S01]  /*65f0*/  LDG.E.U8 R28, [R4.64] ;  /* 0x00000024041c7981 */ /* 0x000f22000c1e1100 */
[----:B------:R-:W-:Y:S02]  /*6600*/  IMAD.MOV.U32 R8, RZ, RZ, -0x800000 ;  /* 0xff800000ff087424 */ /* 0x000fe400078e00ff */
[----:B------:R-:W-:Y:S02]  /*6610*/  IMAD.MOV.U32 R29, RZ, RZ, RZ ;  /* 0x000000ffff1d7224 */ /* 0x000fe400078e00ff */
[----:B----4-:R-:W-:-:S05]  /*6620*/  IMAD.SHL.U32 R28, R28, 0x1000000, RZ ;  /* 0x010000001c1c7824 */ /* 0x010fca00078e00ff */
        /* <DEDUP_REMOVED lines=17> */
.L_x_4052:
[----:B------:R-:W4:Y:S01]  /*6740*/  LDG.E.U8 R4, [R4.64] ;  /* 0x0000002404047981 */ /* 0x000f22000c1e1100 */
[----:B------:R-:W-:Y:S02]  /*6750*/  IMAD.MOV.U32 R29, RZ, RZ, RZ ;  /* 0x000000ffff1d7224 */ /* 0x000fe400078e00ff */
[----:B----4-:R-:W-:-:S05]  /*6760*/  IMAD.SHL.U32 R0, R4, 0x2000000, RZ ;  /* 0x0200000004007824 */ /* 0x010fca00078e00ff */
        /* <DEDUP_REMOVED lines=11> */
.L_x_4051:
[----:B------:R-:W4:Y:S01]  /*6820*/  LDG.E.U16 R4, [R4.64] ;  /* 0x0000002404047981 */ /* 0x000f22000c1e1500 */
[----:B------:R-:W-:Y:S01]  /*6830*/  IMAD.MOV.U32 R29, RZ, RZ, RZ ;  /* 0x000000ffff1d7224 */ /* 0x000fe200078e00ff */
[----:B----4-:R-:W-:Y:S01]  /*6840*/  PRMT R28, RZ, 0x5410, R4 ;  /* 0x00005410ff1c7816 */ /* 0x010fe20000000004 */
[----:B------:R-:W-:Y:S05]  /*6850*/  BRA `(.L_x_4041) ;  /* 0x000006b000007947 */ /* 0x000fea0003800000 */
.L_x_4048:
        /* <DEDUP_REMOVED lines=8> */
[----:B------:R-:W4:Y:S01]  /*68e0*/  LDG.E.U16 R4, [R4.64] ;  /* 0x0000002404047981 */ /* 0x000f22000c1e1500 */
[----:B------:R-:W-:Y:S01]  /*68f0*/  IMAD.MOV.U32 R29, RZ, RZ, RZ ;  /* 0x000000ffff1d7224 */ /* 0x000fe200078e00ff */
[----:B----4-:R0:W4:Y:S01]  /*6900*/  I2F.U16 R28, R4 ;  /* 0x00000004001c7306 */ /* 0x0101220000101000 */
[----:B------:R-:W-:Y:S05]  /*6910*/  BRA `(.L_x_4041) ;  /* 0x000005f000007947 */ /* 0x000fea0003800000 */
.L_x_4055:
[----:B------:R-:W4:Y:S01]  /*6920*/  LDG.E.U8 R3, [R4.64] ;  /* 0x0000002404037981 */ /* 0x000f22000c1e1100 */
[----:B------:R-:W-:Y:S01]  /*6930*/  CS2R R28, SRZ ;  /* 0x00000000001c7805 */ /* 0x000fe2000001ff00 */
[----:B----4-:R-:W-:-:S13]  /*6940*/  ISETP.NE.AND P0, PT, R3, RZ, PT ;  /* 0x000000ff0300720c */ /* 0x010fda0003f05270 */
        /* <DEDUP_REMOVED lines=17> */
.L_x_4057:
[----:B------:R-:W-:Y:S05]  /*6a60*/  BSYNC B0 ;  /* 0x0000000000007941 */ /* 0x000fea0003800000 */
.L_x_4056:
[----:B------:R-:W-:Y:S01]  /*6a70*/  IMAD.SHL.U32 R3, R3, 0x100000, RZ ;  /* 0x0010000003037824 */ /* 0x000fe200078e00ff */
[----:B------:R-:W-:-:S04]  /*6a80*/  LEA R5, R0, 0x3b800000, 0x17 ;  /* 0x3b80000000057811 */ /* 0x000fc800078eb8ff */
[----:B------:R-:W-:Y:S01]  /*6a90*/  LOP3.LUT R28, R5, R3, R28, 0xfe, !PT ;  /* 0x00000003051c7212 */ /* 0x000fe200078efe1c */
[----:B------:R-:W-:Y:S05]  /*6aa0*/  BRA `(.L_x_4041) ;  /* 0x0000046000007947 */ /* 0x000fea0003800000 */
.L_x_4054:
        /* <DEDUP_REMOVED lines=20> */
.L_x_4059:
[----:B------:R-:W-:Y:S05]  /*6bf0*/  BSYNC B0 ;  /* 0x0000000000007941 */ /* 0x000fea0003800000 */
.L_x_4058:
[----:B------:R-:W-:Y:S01]  /*6c00*/  IMAD.SHL.U32 R3, R3, 0x200000, RZ ;  /* 0x0020000003037824 */ /* 0x000fe200078e00ff */
[----:B------:R-:W-:-:S04]  /*6c10*/  LEA R5, R0, 0x37800000, 0x17 ;  /* 0x3780000000057811 */ /* 0x000fc800078eb8ff */
[----:B------:R-:W-:Y:S01]  /*6c20*/  LOP3.LUT R28, R5, R3, R28, 0xfe, !PT ;  /* 0x00000003051c7212 */ /* 0x000fe200078efe1c */
[----:B------:R-:W-:Y:S05]  /*6c30*/  BRA `(.L_x_4041) ;  /* 0x000002d000007947 */ /* 0x000fea0003800000 */
.L_x_4053:
[----:B------:R-:W-:-:S13]  /*6c40*/  ISETP.NE.AND P0, PT, R0, 0x1c, PT ;  /* 0x0000001c0000780c */ /* 0x000fda0003f05270 */
[----:B------:R-:W-:Y:S05]  /*6c50*/  @!P0 BRA `(.L_x_4060) ;  /* 0x0000028000008947 */ /* 0x000fea0003800000 */
[----:B------:R-:W-:-:S13]  /*6c60*/  ISETP.NE.AND P0, PT, R0, 0x1d, PT ;  /* 0x0000001d0000780c */ /* 0x000fda0003f05270 */
[----:B------:R-:W-:Y:S05]  /*6c70*/  @!P0 BRA `(.L_x_4061) ;  /* 0x0000022000008947 */ /* 0x000fea0003800000 */
[----:B------:R-:W-:-:S13]  /*6c80*/  ISETP.NE.AND P0, PT, R0, 0x2c, PT ;  /* 0x0000002c0000780c */ /* 0x000fda0003f05270 */
[----:B------:R-:W-:Y:S05]  /*6c90*/  @P0 BRA `(.L_x_4040) ;  /* 0x000000b000000947 */ /* 0x000fea0003800000 */
[----:B------:R-:W4:Y:S01]  /*6ca0*/  LDG.E.U8 R4, [R4.64] ;  /* 0x0000002404047981 */ /* 0x000f22000c1e1100 */
[----:B------:R-:W-:Y:S01]  /*6cb0*/  BSSY B0, `(.L_x_4062) ;  /* 0x0000007000007945 */ /* 0x000fe20003800000 */
[----:B------:R-:W-:Y:S01]  /*6cc0*/  IMAD.MOV.U32 R28, RZ, RZ, 0x400000 ;  /* 0x00400000ff1c7424 */ /* 0x000fe200078e00ff */
[----:B----4-:R-:W-:-:S13]  /*6cd0*/  ISETP.NE.AND P0, PT, R4, RZ, PT ;  /* 0x000000ff0400720c */ /* 0x010fda0003f05270 */
[----:B------:R-:W-:Y:S05]  /*6ce0*/  @!P0 BRA `(.L_x_4063) ;  /* 0x0000003000008947 */ /* 0x000fea0003800000 */
[----:B------:R-:W-:-:S13]  /*6cf0*/  ISETP.NE.AND P0, PT, R4, 0xff, PT ;  /* 0x000000ff0400780c */ /* 0x000fda0003f05270 */
[----:B------:R-:W-:Y:S02]  /*6d00*/  @!P0 IMAD.MOV.U32 R28, RZ, RZ, 0x7f800001 ;  /* 0x7f800001ff1c8424 */ /* 0x000fe400078e00ff */
[----:B------:R-:W-:Y:S02]  /*6d10*/  @P0 IMAD.SHL.U32 R28, R4, 0x800000, RZ ;  /* 0x00800000041c0824 */ /* 0x000fe400078e00ff */
.L_x_4063:
[----:B------:R-:W-:Y:S05]  /*6d20*/  BSYNC B0 ;  /* 0x0000000000007941 */ /* 0x000fea0003800000 */
.L_x_4062:
[----:B------:R-:W-:Y:S01]  /*6d30*/  IMAD.MOV.U32 R29, RZ, RZ, RZ ;  /* 0x000000ffff1d7224 */ /* 0x000fe200078e00ff */
[----:B------:R-:W-:Y:S05]  /*6d40*/  BRA `(.L_x_4041) ;  /* 0x000001c000007947 */ /* 0x000fea0003800000 */
.L_x_4040:
        /* <DEDUP_REMOVED lines=18> */
[----:B0123-5:R-:W-:Y:S05]  /*6e70*/  CALL.ABS.NOINC R14 ;  /* 0x000000000e007343 */ /* 0x02ffea0003c00000 */
[----:B------:R-:W-:Y:S01]  /*6e80*/  CS2R R28, SRZ ;  /* 0x00000000001c7805 */ /* 0x000fe2000001ff00 */
[----:B------:R-:W-:Y:S05]  /*6e90*/  BRA `(.L_x_4041) ;  /* 0x0000007000007947 */ /* 0x000fea0003800000 */
.L_x_4061:
[----:B------:R-:W4:Y:S01]  /*6ea0*/  LDG.E.64 R4, [R4.64] ;  /* 0x0000002404047981 */ /* 0x000f22000c1e1b00 */
[----:B------:R-:W-:Y:S01]  /*6eb0*/  IMAD.MOV.U32 R29, RZ, RZ, RZ ;  /* 0x000000ffff1d7224 */ /* 0x000fe200078e00ff */
[----:B----4-:R0:W4:Y:S01]  /*6ec0*/  I2F.U64 R28, R4 ;  /* 0x00000004001c7312 */ /* 0x0101220000301000 */
[----:B------:R-:W-:Y:S05]  /*6ed0*/  BRA `(.L_x_4041) ;  /* 0x0000003000007947 */ /* 0x000fea0003800000 */
.L_x_4060:
[----:B------:R-:W4:Y:S01]  /*6ee0*/  LDG.E R4, [R4.64] ;  /* 0x0000002404047981 */ /* 0x000f22000c1e1900 */
[----:B------:R-:W-:Y:S01]  /*6ef0*/  IMAD.MOV.U32 R29, RZ, RZ, RZ ;  /* 0x000000ffff1d7224 */ /* 0x000fe200078e00ff */
[----:B----4-:R0:W4:Y:S06]  /*6f00*/  I2F.U32 R28, R4 ;  /* 0x00000004001c7306 */ /* 0x01012c0000201000 */
.L_x_4041:
[----:B------:R-:W-:Y:S05]  /*6f10*/  BSYNC B6 ;  /* 0x0000000000067941 */ /* 0x000fea0003800000 */
.L_x_4035:
        /* <DEDUP_REMOVED lines=14> */
[----:B----4-:R-:W4:Y:S02]  /*7000*/  LDG.E.U8 R4, [R4.64] ;  /* 0x0000002404047981 */ /* 0x010f24000c1e1100 */
[----:B----4-:R-:W-:-:S04]  /*7010*/  ISETP.NE.AND P0, PT, R4, RZ, PT ;  /* 0x000000ff0400720c */ /* 0x010fc80003f05270 */
[----:B------:R-:W-:Y:S01]  /*7020*/  P2R R36, PR, RZ, 0x1 ;  /* 0x00000001ff247803 */ /* 0x000fe20000000000 */
[----:B------:R-:W-:Y:S05]  /*7030*/  BRA `(.L_x_4069) ;  /* 0x00000f9000007947 */ /* 0x000fea0003800000 */
.L_x_4067:
[----:B----4-:R-:W4:Y:S02]  /*7040*/  LDG.E.U8 R4, [R4.64] ;  /* 0x0000002404047981 */ /* 0x010f24000c1e1100 */
[----:B----4-:R-:W-:-:S04]  /*7050*/  ISETP.NE.AND P0, PT, R4, RZ, PT ;  /* 0x000000ff0400720c */ /* 0x010fc80003f05270 */
[----:B------:R-:W-:Y:S01]  /*7060*/  P2R R36, PR, RZ, 0x1 ;  /* 0x00000001ff247803 */ /* 0x000fe20000000000 */
[----:B------:R-:W-:Y:S05]  /*7070*/  BRA `(.L_x_4069) ;  /* 0x00000f5000007947 */ /* 0x000fea0003800000 */
.L_x_4066:
[----:B------:R-:W-:-:S13]  /*7080*/  ISETP.NE.AND P0, PT, R0, 0x2, PT ;  /* 0x000000020000780c */ /* 0x000fda0003f05270 */
[----:B------:R-:W-:Y:S05]  /*7090*/  @!P0 BRA `(.L_x_4070) ;  /* 0x000000d000008947 */ /* 0x000fea0003800000 */
[----:B------:R-:W-:-:S13]  /*70a0*/  ISETP.NE.AND P0, PT, R0, 0x3, PT ;  /* 0x000000030000780c */ /* 0x000fda0003f05270 */
[----:B------:R-:W-:Y:S05]  /*70b0*/  @!P0 BRA `(.L_x_4071) ;  /* 0x0000007000008947 */ /* 0x000fea0003800000 */
[----:B------:R-:W-:-:S13]  /*70c0*/  ISETP.NE.AND P0, PT, R0, 0x4, PT ;  /* 0x000000040000780c */ /* 0x000fda0003f05270 */
[----:B------:R-:W-:Y:S05]  /*70d0*/  @P0 BRA `(.L_x_4068) ;  /* 0x00000d1000000947 */ /* 0x000fea0003800000 */
[----:B----4-:R-:W4:Y:S02]  /*70e0*/  LDG.E.64 R4, [R4.64] ;  /* 0x0000002404047981 */ /* 0x010f24000c1e1b00 */
[----:B----4-:R-:W-:-:S04]  /*70f0*/  ISETP.NE.U32.AND P0, PT, R4, RZ, PT ;  /* 0x000000ff0400720c */ /* 0x010fc80003f05070 */
[----:B------:R-:W-:-:S04]  /*7100*/  ISETP.NE.AND.EX P0, PT, R5, RZ, PT, P0 ;  /* 0x000000ff0500720c */ /* 0x000fc80003f05300 */
[----:B------:R-:W-:Y:S01]  /*7110*/  P2R R36, PR, RZ, 0x1 ;  /* 0x00000001ff247803 */ /* 0x000fe20000000000 */
[----:B------:R-:W-:Y:S05]  /*7120*/  BRA `(.L_x_4069) ;  /* 0x00000ea000007947 */ /* 0x000fea0003800000 */
.L_x_4071:
[----:B----4-:R-:W4:Y:S02]  /*7130*/  LDG.E R4, [R4.64] ;  /* 0x0000002404047981 */ /* 0x010f24000c1e1900 */
[----:B----4-:R-:W-:-:S04]  /*7140*/  ISETP.NE.AND P0, PT, R4, RZ, PT ;  /* 0x000000ff0400720c */ /* 0x010fc80003f05270 */
[----:B------:R-:W-:Y:S01]  /*7150*/  P2R R36, PR, RZ, 0x1 ;  /* 0x00000001ff247803 */ /* 0x000fe20000000000 */
[----:B------:R-:W-:Y:S05]  /*7160*/  BRA `(.L_x_4069) ;  /* 0x00000e6000007947 */ /* 0x000fea0003800000 */
.L_x_4070:
[----:B----4-:R-:W4:Y:S02]  /*7170*/  LDG.E.U16 R4, [R4.64] ;  /* 0x0000002404047981 */ /* 0x010f24000c1e1500 */
[----:B----4-:R-:W-:-:S04]  /*7180*/  ISETP.NE.AND P0, PT, R4, RZ, PT ;  /* 0x000000ff0400720c */ /* 0x010fc80003f05270 */
[----:B------:R-:W-:Y:S01]  /*7190*/  P2R R36, PR, RZ, 0x1 ;  /* 0x00000001ff247803 */ /* 0x000fe20000000000 */
[----:B------:R-:W-:Y:S05]  /*71a0*/  BRA `(.L_x_4069) ;  /* 0x00000e2000007947 */ /* 0x000fea0003800000 */
.L_x_4065:
[----:B------:R-:W-:-:S13]  /*71b0*/  ISETP.GT.AND P0, PT, R0, 0x6, PT ;  /* 0x000000060000780c */ /* 0x000fda0003f04270 */
[----:B------:R-:W-:Y:S05]  /*71c0*/  @P0 BRA `(.L_x_4072) ;  /* 0x000000d000000947 */ /* 0x000fea0003800000 */
[----:B------:R-:W-:-:S13]  /*71d0*/  ISETP.NE.AND P0, PT, R0, 0x5, PT ;  /* 0x000000050000780c */ /* 0x000fda0003f05270 */
[----:B------:R-:W-:Y:S05]  /*71e0*/  @!P0 BRA `(.L_x_4073) ;  /* 0x0000006000008947 */ /* 0x000fea0003800000 */
[----:B------:R-:W-:-:S13]  /*71f0*/  ISETP.NE.AND P0, PT, R0, 0x6, PT ;  /* 0x000000060000780c */ /* 0x000fda0003f05270 */
[----:B------:R-:W-:Y:S05]  /*7200*/  @P0 BRA `(.L_x_4068) ;  /* 0x00000be000000947 */ /* 0x000fea0003800000 */
[----:B----4-:R-:W4:Y:S02]  /*7210*/  LDG.E R4, [R4.64] ;  /* 0x0000002404047981 */ /* 0x010f24000c1e1900 */
[----:B----4-:R-:W-:-:S04]  /*7220*/  FSETP.NEU.FTZ.AND P0, PT, R4, RZ, PT ;  /* 0x000000ff0400720b */ /* 0x010fc80003f1d000 */
[----:B------:R-:W-:Y:S01]  /*7230*/  P2R R36, PR, RZ, 0x1 ;  /* 0x00000001ff247803 */ /* 0x000fe20000000000 */
[----:B------:R-:W-:Y:S05]  /*7240*/  BRA `(.L_x_4069) ;  /* 0x00000d8000007947 */ /* 0x000fea0003800000 */
.L_x_4073:
[----:B----4-:R-:W4:Y:S02]  /*7250*/  LDG.E.U16 R0, [R4.64] ;  /* 0x0000002404007981 */ /* 0x010f24000c1e1500 */
[----:B----4-:R-:W-:-:S05]  /*7260*/  HADD2.F32 R0, -RZ, R0.H0_H0 ;  /* 0x20000000ff007230 */ /* 0x010fca0000004100 */
[----:B------:R-:W-:-:S04]  /*7270*/  FSETP.NEU.FTZ.AND P0, PT, R0, RZ, PT ;  /* 0x000000ff0000720b */ /* 0x000fc80003f1d000 */
[----:B------:R-:W-:Y:S01]  /*7280*/  P2R R36, PR, RZ, 0x1 ;  /* 0x00000001ff247803 */ /* 0x000fe20000000000 */
[----:B------:R-:W-:Y:S05]  /*7290*/  BRA `(.L_x_4069) ;  /* 0x00000d3000007947 */ /* 0x000fea0003800000 */
.L_x_4072:
[----:B------:R-:W-:-:S13]  /*72a0*/  ISETP.NE.AND P0, PT, R0, 0x7, PT ;  /* 0x000000070000780c */ /* 0x000fda0003f05270 */
[----:B------:R-:W-:Y:S05]  /*72b0*/  @!P0 BRA `(.L_x_4074) ;  /* 0x0000015000008947 */ /* 0x000fea0003800000 */
[----:B------:R-:W-:-:S13]  /*72c0*/  ISETP.NE.AND P0, PT, R0, 0x8, PT ;  /* 0x000000080000780c */ /* 0x000fda0003f05270 */
[----:B------:R-:W-:Y:S05]  /*72d0*/  @!P0 BRA `(.L_x_4075) ;  /* 0x0000008000008947 */ /* 0x000fea0003800000 */
[----:B------:R-:W-:-:S13]  /*72e0*/  ISETP.NE.AND P0, PT, R0, 0x9, PT ;  /* 0x000000090000780c */ /* 0x000fda0003f05270 */
[----:B------:R-:W-:Y:S05]  /*72f0*/  @P0 BRA `(.L_x_4068) ;  /* 0x00000af000000947 */ /* 0x000fea0003800000 */
[----:B----4-:R-:W4:Y:S02]  /*7300*/  LDG.E.64 R4, [R4.64] ;  /* 0x0000002404047981 */ /* 0x010f24000c1e1b00 */
[----:B----4-:R-:W-:Y:S02]  /*7310*/  FSETP.NEU.FTZ.AND P0, PT, R4, RZ, PT ;  /* 0x000000ff0400720b */ /* 0x010fe40003f1d000 */
[----:B------:R-:W-:-:S04]  /*7320*/  FSETP.NEU.FTZ.AND P1, PT, R5, RZ, PT ;  /* 0x000000ff0500720b */ /* 0x000fc80003f3d000 */
[----:B------:R-:W-:-:S04]  /*7330*/  PLOP3.LUT P0, PT, P0, P1, PT, 0xa8, 0x0 ;  /* 0x000000000000781c */ /* 0x000fc80000703570 */
[----:B------:R-:W-:Y:S01]  /*7340*/  P2R R36, PR, RZ, 0x1 ;  /* 0x00000001ff247803 */ /* 0x000fe20000000000 */
[----:B------:R-:W-:Y:S05]  /*7350*/  BRA `(.L_x_4069) ;  /* 0x00000c7000007947 */ /* 0x000fea0003800000 */
.L_x_4075:
[----:B----4-:R-:W4:Y:S02]  /*7360*/  LDG.E R3, [R4.64] ;  /* 0x0000002404037981 */ /* 0x010f24000c1e1900 */
[----:B----4-:R-:W-:-:S05]  /*7370*/  HADD2.F32 R0, -RZ, R3.H0_H0 ;  /* 0x20000003ff007230 */ /* 0x010fca0000004100 */
        /* <DEDUP_REMOVED lines=9> */
.L_x_4074:
[----:B----4-:R-:W4:Y:S02]  /*7410*/  LDG.E.64 R4, [R4.64] ;  /* 0x0000002404047981 */ /* 0x010f24000c1e1b00 */
[----:B----4-:R-:W0:-:S06]  /*7420*/  DSETP.NEU.AND P0, PT, R4, RZ, PT ;  /* 0x000000ff0400722a */ /* 0x010e0c0003f0d000 */
[----:B0-----:R-:W-:Y:S01]  /*7430*/  P2R R36, PR, RZ, 0x1 ;  /* 0x00000001ff247803 */ /* 0x001fe20000000000 */
[----:B------:R-:W-:Y:S05]  /*7440*/  BRA `(.L_x_4069) ;  /* 0x00000b8000007947 */ /* 0x000fea0003800000 */
.L_x_4064:
        /* <DEDUP_REMOVED lines=8> */
[----:B----4-:R-:W4:Y:S02]  /*74d0*/  LDG.E.U8 R4, [R4.64] ;  /* 0x0000002404047981 */ /* 0x010f24000c1e1100 */
[----:B----4-:R-:W-:-:S04]  /*74e0*/  ISETP.NE.AND P0, PT, R4, RZ, PT ;  /* 0x000000ff0400720c */ /* 0x010fc80003f05270 */
[----:B------:R-:W-:Y:S01]  /*74f0*/  P2R R36, PR, RZ, 0x1 ;  /* 0x00000001ff247803 */ /* 0x000fe20000000000 */
[----:B------:R-:W-:Y:S05]  /*7500*/  BRA `(.L_x_4069) ;  /* 0x00000ac000007947 */ /* 0x000fea0003800000 */
.L_x_4078:
[----:B----4-:R-:W4:Y:S02]  /*7510*/  LDG.E.128 R4, [R4.64] ;  /* 0x0000002404047981 */ /* 0x010f24000c1e1d00 */
[----:B----4-:R-:W0:-:S06]  /*7520*/  DSETP.NEU.AND P0, PT, R6, RZ, PT ;  /* 0x000000ff0600722a */ /* 0x010e0c0003f0d000 */
[----:B0-----:R-:W0:-:S06]  /*7530*/  DSETP.NEU.OR P0, PT, R4, RZ, P0 ;  /* 0x000000ff0400722a */ /* 0x001e0c000070d400 */
[----:B0-----:R-:W-:Y:S01]  /*7540*/  P2R R36, PR, RZ, 0x1 ;  /* 0x00000001ff247803 */ /* 0x001fe20000000000 */
[----:B------:R-:W-:Y:S05]  /*7550*/  BRA `(.L_x_4069) ;  /* 0x00000a7000007947 */ /* 0x000fea0003800000 */
.L_x_4077:
[----:B------:R-:W-:-:S13]  /*7560*/  ISETP.NE.AND P0, PT, R0, 0xf, PT ;  /* 0x0000000f0000780c */ /* 0x000fda0003f05270 */
[----:B------:R-:W-:Y:S05]  /*7570*/  @!P0 BRA `(.L_x_4079) ;  /* 0x000002a000008947 */ /* 0x000fea0003800000 */
[----:B------:R-:W-:-:S13]  /*7580*/  ISETP.NE.AND P0, PT, R0, 0x17, PT ;  /* 0x000000170000780c */ /* 0x000fda0003f05270 */
[----:B------:R-:W-:Y:S05]  /*7590*/  @!P0 BRA `(.L_x_4080) ;  /* 0x0000018000008947 */ /* 0x000fea0003800000 */
[----:B------:R-:W-:-:S13]  /*75a0*/  ISETP.NE.AND P0, PT, R0, 0x18, PT ;  /* 0x000000180000780c */ /* 0x000fda0003f05270 */
[----:B------:R-:W-:Y:S05]  /*75b0*/  @P0 BRA `(.L_x_4068) ;  /* 0x0000083000000947 */ /* 0x000fea0003800000 */
[----:B----4-:R-:W4:Y:S01]  /*75c0*/  LDG.E.U8 R0, [R4.64] ;  /* 0x0000002404007981 */ /* 0x010f22000c1e1100 */
[----:B------:R-:W-:Y:S02]  /*75d0*/  IMAD.MOV.U32 R9, RZ, RZ, -0x800000 ;  /* 0xff800000ff097424 */ /* 0x000fe400078e00ff */
[----:B----4-:R-:W-:-:S05]  /*75e0*/  IMAD.SHL.U32 R0, R0, 0x1000000, RZ ;  /* 0x0100000000007824 */ /* 0x010fca00078e00ff */
        /* <DEDUP_REMOVED lines=19> */
.L_x_4080:
[----:B----4-:R-:W4:Y:S02]  /*7720*/  LDG.E.U8 R4, [R4.64] ;  /* 0x0000002404047981 */ /* 0x010f24000c1e1100 */
[----:B----4-:R-:W-:-:S05]  /*7730*/  IMAD.SHL.U32 R0, R4, 0x2000000, RZ ;  /* 0x0200000004007824 */ /* 0x010fca00078e00ff */
[----:B------:R-:W-:-:S13]  /*7740*/  ISETP.GE.U32.AND P0, PT, R0, 0x8000000, PT ;  /* 0x080000000000780c */ /* 0x000fda0003f06070 */
[C---:B------:R-:W-:Y:S02]  /*7750*/  @P0 IMAD.SHL.U32 R3, R4.reuse, 0x200000, RZ ;  /* 0x0020000004030824 */ /* 0x040fe400078e00ff */
[----:B------:R-:W-:-:S03]  /*7760*/  @!P0 IMAD.SHL.U32 R0, R4, 0x100, RZ ;  /* 0x0000010004008824 */ /* 0x000fc600078e00ff */
[----:B------:R-:W-:Y:S02]  /*7770*/  @P0 LOP3.LUT R3, R3, 0xfe00000, RZ, 0xc0, !PT ;  /* 0x0fe0000003030812 */ /* 0x000fe400078ec0ff */
        /* <DEDUP_REMOVED lines=10> */
.L_x_4079:
[----:B----4-:R-:W4:Y:S02]  /*7820*/  LDG.E.U16 R0, [R4.64] ;  /* 0x0000002404007981 */ /* 0x010f24000c1e1500 */
[----:B----4-:R-:W-:-:S04]  /*7830*/  PRMT R0, RZ, 0x5410, R0 ;  /* 0x00005410ff007816 */ /* 0x010fc80000000000 */
[----:B------:R-:W-:-:S04]  /*7840*/  FSETP.NEU.FTZ.AND P0, PT, R0, RZ, PT ;  /* 0x000000ff0000720b */ /* 0x000fc80003f1d000 */
[----:B------:R-:W-:Y:S01]  /*7850*/  P2R R36, PR, RZ, 0x1 ;  /* 0x00000001ff247803 */ /* 0x000fe20000000000 */
[----:B------:R-:W-:Y:S05]  /*7860*/  BRA `(.L_x_4069) ;  /* 0x0000076000007947 */ /* 0x000fea0003800000 */
.L_x_4076:
        /* <DEDUP_REMOVED lines=8> */
[----:B----4-:R-:W4:Y:S02]  /*78f0*/  LDG.E.U16 R4, [R4.64] ;  /* 0x0000002404047981 */ /* 0x010f24000c1e1500 */
[----:B----4-:R-:W-:-:S04]  /*7900*/  ISETP.NE.AND P0, PT, R4, RZ, PT ;  /* 0x000000ff0400720c */ /* 0x010fc80003f05270 */
[----:B------:R-:W-:Y:S01]  /*7910*/  P2R R36, PR, RZ, 0x1 ;  /* 0x00000001ff247803 */ /* 0x000fe20000000000 */
[----:B------:R-:W-:Y:S05]  /*7920*/  BRA `(.L_x_4069) ;  /* 0x000006a000007947 */ /* 0x000fea0003800000 */
.L_x_4083:
[----:B----4-:R-:W4:Y:S01]  /*7930*/  LDG.E.U8 R3, [R4.64] ;  /* 0x0000002404037981 */ /* 0x010f22000c1e1100 */
[----:B------:R-:W-:Y:S01]  /*7940*/  BSSY B0, `(.L_x_4084) ;  /* 0x0000018000007945 */ /* 0x000fe20003800000 */
[----:B------:R-:W-:Y:S01]  /*7950*/  IMAD.MOV.U32 R0, RZ, RZ, RZ ;  /* 0x000000ffff007224 */ /* 0x000fe200078e00ff */
        /* <DEDUP_REMOVED lines=18> */
.L_x_4087:
[----:B------:R-:W-:Y:S05]  /*7a80*/  BSYNC B1 ;  /* 0x0000000000017941 */ /* 0x000fea0003800000 */
.L_x_4086:
[----:B------:R-:W-:Y:S01]  /*7a90*/  LEA R5, R0, 0x3b800000, 0x17 ;  /* 0x3b80000000057811 */ /* 0x000fe200078eb8ff */
[----:B------:R-:W-:-:S05]  /*7aa0*/  IMAD.SHL.U32 R0, R3, 0x100000, RZ ;  /* 0x0010000003007824 */ /* 0x000fca00078e00ff */
[----:B------:R-:W-:Y:S02]  /*7ab0*/  LOP3.LUT R0, R5, R0, R6, 0xfe, !PT ;  /* 0x0000000005007212 */ /* 0x000fe400078efe06 */
.L_x_4085:
[----:B------:R-:W-:Y:S05]  /*7ac0*/  BSYNC B0 ;  /* 0x0000000000007941 */ /* 0x000fea0003800000 */
.L_x_4084:
[----:B------:R-:W-:-:S04]  /*7ad0*/  FSETP.NEU.FTZ.AND P0, PT, R0, RZ, PT ;  /* 0x000000ff0000720b */ /* 0x000fc80003f1d000 */
[----:B------:R-:W-:Y:S01]  /*7ae0*/  P2R R36, PR, RZ, 0x1 ;  /* 0x00000001ff247803 */ /* 0x000fe20000000000 */
[----:B------:R-:W-:Y:S05]  /*7af0*/  BRA `(.L_x_4069) ;  /* 0x000004d000007947 */ /* 0x000fea0003800000 */
.L_x_4082:
        /* <DEDUP_REMOVED lines=21> */
.L_x_4091:
[----:B------:R-:W-:Y:S05]  /*7c50*/  BSYNC B1 ;  /* 0x0000000000017941 */ /* 0x000fea0003800000 */
.L_x_4090:
[----:B------:R-:W-:Y:S01]  /*7c60*/  LEA R5, R0, 0x37800000, 0x17 ;  /* 0x3780000000057811 */ /* 0x000fe200078eb8ff */
[----:B------:R-:W-:-:S05]  /*7c70*/  IMAD.SHL.U32 R0, R3, 0x200000, RZ ;  /* 0x0020000003007824 */ /* 0x000fca00078e00ff */
[----:B------:R-:W-:Y:S02]  /*7c80*/  LOP3.LUT R0, R5, R0, R6, 0xfe, !PT ;  /* 0x0000000005007212 */ /* 0x000fe400078efe06 */
.L_x_4089:
[----:B------:R-:W-:Y:S05]  /*7c90*/  BSYNC B0 ;  /* 0x0000000000007941 */ /* 0x000fea0003800000 */
.L_x_4088:
[----:B------:R-:W-:-:S04]  /*7ca0*/  FSETP.NEU.FTZ.AND P0, PT, R0, RZ, PT ;  /* 0x000000ff0000720b */ /* 0x000fc80003f1d000 */
[----:B------:R-:W-:Y:S01]  /*7cb0*/  P2R R36, PR, RZ, 0x1 ;  /* 0x00000001ff247803 */ /* 0x000fe20000000000 */
[----:B------:R-:W-:Y:S05]  /*7cc0*/  BRA `(.L_x_4069) ;  /* 0x0000030000007947 */ /* 0x000fea0003800000 */
.L_x_4081:
[----:B------:R-:W-:-:S13]  /*7cd0*/  ISETP.NE.AND P0, PT, R0, 0x1c, PT ;  /* 0x0000001c0000780c */ /* 0x000fda0003f05270 */
[----:B------:R-:W-:Y:S05]  /*7ce0*/  @!P0 BRA `(.L_x_4092) ;  /* 0x000002b000008947 */ /* 0x000fea0003800000 */
[----:B------:R-:W-:-:S13]  /*7cf0*/  ISETP.NE.AND P0, PT, R0, 0x1d, PT ;  /* 0x0000001d0000780c */ /* 0x000fda0003f05270 */
[----:B------:R-:W-:Y:S05]  /*7d00*/  @!P0 BRA `(.L_x_4093) ;  /* 0x0000024000008947 */ /* 0x000fea0003800000 */
[----:B------:R-:W-:-:S13]  /*7d10*/  ISETP.NE.AND P0, PT, R0, 0x2c, PT ;  /* 0x0000002c0000780c */ /* 0x000fda0003f05270 */
[----:B------:R-:W-:Y:S05]  /*7d20*/  @P0 BRA `(.L_x_4068) ;  /* 0x000000c000000947 */ /* 0x000fea0003800000 */
[----:B----4-:R-:W4:Y:S01]  /*7d30*/  LDG.E.U8 R4, [R4.64] ;  /* 0x0000002404047981 */ /* 0x010f22000c1e1100 */
[----:B------:R-:W-:Y:S01]  /*7d40*/  BSSY B0, `(.L_x_4094) ;  /* 0x0000007000007945 */ /* 0x000fe20003800000 */
[----:B------:R-:W-:Y:S01]  /*7d50*/  IMAD.MOV.U32 R0, RZ, RZ, 0x400000 ;  /* 0x00400000ff007424 */ /* 0x000fe200078e00ff */
[----:B----4-:R-:W-:-:S13]  /*7d60*/  ISETP.NE.AND P0, PT, R4, RZ, PT ;  /* 0x000000ff0400720c */ /* 0x010fda0003f05270 */
[----:B------:R-:W-:Y:S05]  /*7d70*/  @!P0 BRA `(.L_x_4095) ;  /* 0x0000003000008947 */ /* 0x000fea0003800000 */
[----:B------:R-:W-:-:S13]  /*7d80*/  ISETP.NE.AND P0, PT, R4, 0xff, PT ;  /* 0x000000ff0400780c */ /* 0x000fda0003f05270 */
[----:B------:R-:W-:Y:S02]  /*7d90*/  @!P0 IMAD.MOV.U32 R0, RZ, RZ, 0x7f800001 ;  /* 0x7f800001ff008424 */ /* 0x000fe400078e00ff */
[----:B------:R-:W-:Y:S02]  /*7da0*/  @P0 IMAD.SHL.U32 R0, R4, 0x800000, RZ ;  /* 0x0080000004000824 */ /* 0x000fe400078e00ff */
.L_x_4095:
[----:B------:R-:W-:Y:S05]  /*7db0*/  BSYNC B0 ;  /* 0x0000000000007941 */ /* 0x000fea0003800000 */
.L_x_4094:
[----:B------:R-:W-:-:S04]  /*7dc0*/  FSETP.NEU.FTZ.AND P0, PT, R0, RZ, PT ;  /* 0x000000ff0000720b */ /* 0x000fc80003f1d000 */
[----:B------:R-:W-:Y:S01]  /*7dd0*/  P2R R36, PR, RZ, 0x1 ;  /* 0x00000001ff247803 */ /* 0x000fe20000000000 */
[----:B------:R-:W-:Y:S05]  /*7de0*/  BRA `(.L_x_4069) ;  /* 0x000001e000007947 */ /* 0x000fea0003800000 */
.L_x_4068:
        /* <DEDUP_REMOVED lines=18> */
[----:B012345:R-:W-:Y:S05]  /*7f10*/  CALL.ABS.NOINC R14 ;  /* 0x000000000e007343 */ /* 0x03ffea0003c00000 */
[----:B------:R-:W-:-:S04]  /*7f20*/  PLOP3.LUT P0, PT, PT, PT, PT, 0x8, 0x0 ;  /* 0x000000000000781c */ /* 0x000fc80003f0e170 */
[----:B------:R-:W-:Y:S01]  /*7f30*/  P2R R36, PR, RZ, 0x1 ;  /* 0x00000001ff247803 */ /* 0x000fe20000000000 */
[----:B------:R-:W-:Y:S05]  /*7f40*/  BRA `(.L_x_4069) ;  /* 0x0000008000007947 */ /* 0x000fea0003800000 */
.L_x_4093:
[----:B----4-:R-:W4:Y:S02]  /*7f50*/  LDG.E.64 R4, [R4.64] ;  /* 0x0000002404047981 */ /* 0x010f24000c1e1b00 */
[----:B----4-:R-:W-:-:S04]  /*7f60*/  ISETP.NE.U32.AND P0, PT, R4, RZ, PT ;  /* 0x000000ff0400720c */ /* 0x010fc80003f05070 */
[----:B------:R-:W-:-:S04]  /*7f70*/  ISETP.NE.AND.EX P0, PT, R5, RZ, PT, P0 ;  /* 0x000000ff0500720c */ /* 0x000fc80003f05300 */
[----:B------:R-:W-:Y:S01]  /*7f80*/  P2R R36, PR, RZ, 0x1 ;  /* 0x00000001ff247803 */ /* 0x000fe20000000000 */
[----:B------:R-:W-:Y:S05]  /*7f90*/  BRA `(.L_x_4069) ;  /* 0x0000003000007947 */ /* 0x000fea0003800000 */
.L_x_4092:
[----:B----4-:R-:W4:Y:S02]  /*7fa0*/  LDG.E R4, [R4.64] ;  /* 0x0000002404047981 */ /* 0x010f24000c1e1900 */
[----:B----4-:R-:W-:-:S04]  /*7fb0*/  ISETP.NE.AND P0, PT, R4, RZ, PT ;  /* 0x000000ff0400720c */ /* 0x010fc80003f05270 */
[----:B------:R-:W-:Y:S02]  /*7fc0*/  P2R R36, PR, RZ, 0x1 ;  /* 0x00000001ff247803 */ /* 0x000fe40000000000 */
.L_x_4069:
        /* <DEDUP_REMOVED lines=14> */
[----:B------:R-:W4:Y:S02]  /*80b0*/  LDG.E.S8 R42, [R4.64] ;  /* 0x00000024042a7981 */ /* 0x000f24000c1e1300 */
[----:B----4-:R-:W-:Y:S01]  /*80c0*/  SHF.R.S32.HI R43, RZ, 0x1f, R42 ;  /* 0x0000001fff2b7819 */ /* 0x010fe2000001142a */
[----:B------:R-:W-:Y:S05]  /*80d0*/  BRA `(.L_x_4101) ;  /* 0x00000d8000007947 */ /* 0x000fea0003800000 */
.L_x_4099:
[----:B------:R0:W5:Y:S01]  /*80e0*/  LDG.E.U8 R42, [R4.64] ;  /* 0x00000024042a7981 */ /* 0x000162000c1e1100 */
[----:B------:R-:W-:Y:S01]  /*80f0*/  IMAD.MOV.U32 R43, RZ, RZ, RZ ;  /* 0x000000ffff2b7224 */ /* 0x000fe200078e00ff */
[----:B------:R-:W-:Y:S05]  /*8100*/  BRA `(.L_x_4101) ;  /* 0x00000d5000007947 */ /* 0x000fea0003800000 */
.L_x_4098:
        /* <DEDUP_REMOVED lines=8> */
.L_x_4103:
[----:B------:R-:W4:Y:S02]  /*8190*/  LDG.E R42, [R4.64] ;  /* 0x00000024042a7981 */ /* 0x000f24000c1e1900 */
[----:B----4-:R-:W-:Y:S01]  /*81a0*/  SHF.R.S32.HI R43, RZ, 0x1f, R42 ;  /* 0x0000001fff2b7819 */ /* 0x010fe2000001142a */
[----:B------:R-:W-:Y:S05]  /*81b0*/  BRA `(.L_x_4101) ;  /* 0x00000ca000007947 */ /* 0x000fea0003800000 */
.L_x_4102:
[----:B------:R-:W4:Y:S02]  /*81c0*/  LDG.E.S16 R42, [R4.64] ;  /* 0x00000024042a7981 */ /* 0x000f24000c1e1700 */
[----:B----4-:R-:W-:Y:S01]  /*81d0*/  SHF.R.S32.HI R43, RZ, 0x1f, R42 ;  /* 0x0000001fff2b7819 */ /* 0x010fe2000001142a */
[----:B------:R-:W-:Y:S05]  /*81e0*/  BRA `(.L_x_4101) ;  /* 0x00000c7000007947 */ /* 0x000fea0003800000 */
.L_x_4097:
[----:B------:R-:W-:-:S13]  /*81f0*/  ISETP.GT.AND P0, PT, R0, 0x6, PT ;  /* 0x000000060000780c */ /* 0x000fda0003f04270 */
[----:B------:R-:W-:Y:S05]  /*8200*/  @P0 BRA `(.L_x_4104) ;  /* 0x000000b000000947 */ /* 0x000fea0003800000 */
[----:B------:R-:W-:-:S13]  /*8210*/  ISETP.NE.AND P0, PT, R0, 0x5, PT ;  /* 0x000000050000780c */ /* 0x000fda0003f05270 */
[----:B------:R-:W-:Y:S05]  /*8220*/  @!P0 BRA `(.L_x_4105) ;  /* 0x0000005000008947 */ /* 0x000fea0003800000 */
[----:B------:R-:W-:-:S13]  /*8230*/  ISETP.NE.AND P0, PT, R0, 0x6, PT ;  /* 0x000000060000780c */ /* 0x000fda0003f05270 */
[----:B------:R-:W-:Y:S05]  /*8240*/  @P0 BRA `(.L_x_4100) ;  /* 0x00000a8000000947 */ /* 0x000fea0003800000 */
[----:B------:R-:W4:Y:S02]  /*8250*/  LDG.E R4, [R4.64] ;  /* 0x0000002404047981 */ /* 0x000f24000c1e1900 */
[----:B----4-:R0:W4:Y:S01]  /*8260*/  F2I.S64.TRUNC R42, R4 ;  /* 0x00000004002a7311 */ /* 0x010122000020d900 */
[----:B------:R-:W-:Y:S05]  /*8270*/  BRA `(.L_x_4101) ;  /* 0x00000be000007947 */ /* 0x000fea0003800000 */
.L_x_4105:
[----:B------:R-:W4:Y:S02]  /*8280*/  LDG.E.U16 R4, [R4.64] ;  /* 0x0000002404047981 */ /* 0x000f24000c1e1500 */
[----:B----4-:R-:W-:-:S06]  /*8290*/  HADD2.F32 R42, -RZ, R4.H0_H0 ;  /* 0x20000004ff2a7230 */ /* 0x010fcc0000004100 */
[----:B------:R-:W0:Y:S01]  /*82a0*/  F2I.S64.TRUNC R42, R42 ;  /* 0x0000002a002a7311 */ /* 0x000e22000020d900 */
[----:B------:R-:W-:Y:S05]  /*82b0*/  BRA `(.L_x_4101) ;  /* 0x00000ba000007947 */ /* 0x000fea0003800000 */
.L_x_4104:
[----:B------:R-:W-:-:S13]  /*82c0*/  ISETP.NE.AND P0, PT, R0, 0x7, PT ;  /* 0x000000070000780c */ /* 0x000fda0003f05270 */
[----:B------:R-:W-:Y:S05]  /*82d0*/  @!P0 BRA `(.L_x_4106) ;  /* 0x000000b000008947 */ /* 0x000fea0003800000 */
[----:B------:R-:W-:-:S13]  /*82e0*/  ISETP.NE.AND P0, PT, R0, 0x8, PT ;  /* 0x000000080000780c */ /* 0x000fda0003f05270 */
[----:B------:R-:W-:Y:S05]  /*82f0*/  @!P0 BRA `(.L_x_4107) ;  /* 0x0000005000008947 */ /* 0x000fea0003800000 */
[----:B------:R-:W-:-:S13]  /*8300*/  ISETP.NE.AND P0, PT, R0, 0x9, PT ;  /* 0x000000090000780c */ /* 0x000fda0003f05270 */
[----:B------:R-:W-:Y:S05]  /*8310*/  @P0 BRA `(.L_x_4100) ;  /* 0x000009b000000947 */ /* 0x000fea0003800000 */
[----:B------:R-:W4:Y:S02]  /*8320*/  LDG.E R4, [R4.64] ;  /* 0x0000002404047981 */ /* 0x000f24000c1e1900 */
[----:B----4-:R0:W4:Y:S01]  /*8330*/  F2I.S64.TRUNC R42, R4 ;  /* 0x00000004002a7311 */ /* 0x010122000020d900 */
[----:B------:R-:W-:Y:S05]  /*8340*/  BRA `(.L_x_4101) ;  /* 0x00000b1000007947 */ /* 0x000fea0003800000 */
.L_x_4107:
[----:B------:R-:W4:Y:S02]  /*8350*/  LDG.E.U16 R4, [R4.64] ;  /* 0x0000002404047981 */ /* 0x000f24000c1e1500 */
[----:B----4-:R-:W-:-:S06]  /*8360*/  HADD2.F32 R42, -RZ, R4.H0_H0 ;  /* 0x20000004ff2a7230 */ /* 0x010fcc0000004100 */
[----:B------:R-:W0:Y:S01]  /*8370*/  F2I.S64.TRUNC R42, R42 ;  /* 0x0000002a002a7311 */ /* 0x000e22000020d900 */
[----:B------:R-:W-:Y:S05]  /*8380*/  BRA `(.L_x_4101) ;  /* 0x00000ad000007947 */ /* 0x000fea0003800000 */
.L_x_4106:
[----:B------:R-:W4:Y:S02]  /*8390*/  LDG.E.64 R4, [R4.64] ;  /* 0x0000002404047981 */ /* 0x000f24000c1e1b00 */
[----:B----4-:R0:W4:Y:S01]  /*83a0*/  F2I.S64.F64.TRUNC R42, R4 ;  /* 0x00000004002a7311 */ /* 0x010122000030d900 */
[----:B------:R-:W-:Y:S05]  /*83b0*/  BRA `(.L_x_4101) ;  /* 0x00000aa000007947 */ /* 0x000fea0003800000 */
.L_x_4096:
        /* <DEDUP_REMOVED lines=11> */
[----:B------:R-:W-:Y:S01]  /*8470*/  SEL R42, RZ, 0x1, !P0 ;  /* 0x00000001ff2a7807 */ /* 0x000fe20004000000 */
[----:B------:R-:W-:Y:S05]  /*8480*/  BRA `(.L_x_4101) ;  /* 0x000009d000007947 */ /* 0x000fea0003800000 */
.L_x_4110:
[----:B------:R-:W4:Y:S02]  /*8490*/  LDG.E.64 R4, [R4.64] ;  /* 0x0000002404047981 */ /* 0x000f24000c1e1b00 */
[----:B----4-:R0:W4:Y:S01]  /*84a0*/  F2I.S64.F64.TRUNC R42, R4 ;  /* 0x00000004002a7311 */ /* 0x010122000030d900 */
[----:B------:R-:W-:Y:S05]  /*84b0*/  BRA `(.L_x_4101) ;  /* 0x000009a000007947 */ /* 0x000fea0003800000 */
.L_x_4109:
        /* <DEDUP_REMOVED lines=25> */
[----:B------:R0:W4:Y:S01]  /*8650*/  F2I.S64.TRUNC R42, R7 ;  /* 0x00000007002a7311 */ /* 0x000122000020d900 */
[----:B------:R-:W-:Y:S05]  /*8660*/  BRA `(.L_x_4101) ;  /* 0x000007f000007947 */ /* 0x000fea0003800000 */
.L_x_4112:
[----:B------:R-:W4:Y:S02]  /*8670*/  LDG.E.U8 R4, [R4.64] ;  /* 0x0000002404047981 */ /* 0x000f24000c1e1100 */
        /* <DEDUP_REMOVED lines=11> */
[----:B------:R0:W4:Y:S01]  /*8730*/  F2I.S64.TRUNC R42, R0 ;  /* 0x00000000002a7311 */ /* 0x000122000020d900 */
[----:B------:R-:W-:Y:S05]  /*8740*/  BRA `(.L_x_4101) ;  /* 0x0000071000007947 */ /* 0x000fea0003800000 */
.L_x_4111:
[----:B------:R-:W4:Y:S02]  /*8750*/  LDG.E.U16 R42, [R4.64] ;  /* 0x00000024042a7981 */ /* 0x000f24000c1e1500 */
[----:B----4-:R-:W-:-:S06]  /*8760*/  PRMT R42, RZ, 0x5410, R42 ;  /* 0x00005410ff2a7816 */ /* 0x010fcc000000002a */
[----:B------:R-:W0:Y:S01]  /*8770*/  F2I.S64.TRUNC R42, R42 ;  /* 0x0000002a002a7311 */ /* 0x000e22000020d900 */
[----:B------:R-:W-:Y:S05]  /*8780*/  BRA `(.L_x_4101) ;  /* 0x000006d000007947 */ /* 0x000fea0003800000 */
.L_x_4108:
        /* <DEDUP_REMOVED lines=11> */
.L_x_4115:
[----:B------:R-:W4:Y:S01]  /*8840*/  LDG.E.U8 R3, [R4.64] ;  /* 0x0000002404037981 */ /* 0x000f22000c1e1100 */
        /* <DEDUP_REMOVED lines=20> */
.L_x_4119:
[----:B------:R-:W-:Y:S05]  /*8990*/  BSYNC B1 ;  /* 0x0000000000017941 */ /* 0x000fea0003800000 */
.L_x_4118:
[----:B------:R-:W-:Y:S01]  /*89a0*/  IMAD.SHL.U32 R3, R3, 0x100000, RZ ;  /* 0x0010000003037824 */ /* 0x000fe200078e00ff */
[----:B------:R-:W-:-:S04]  /*89b0*/  LEA R5, R0, 0x3b800000, 0x17 ;  /* 0x3b80000000057811 */ /* 0x000fc800078eb8ff */
[----:B------:R-:W-:Y:S02]  /*89c0*/  LOP3.LUT R42, R5, R3, R42, 0xfe, !PT ;  /* 0x00000003052a7212 */ /* 0x000fe400078efe2a */
.L_x_4117:
[----:B------:R-:W-:Y:S05]  /*89d0*/  BSYNC B0 ;  /* 0x0000000000007941 */ /* 0x000fea0003800000 */
.L_x_4116:
[----:B------:R-:W0:Y:S01]  /*89e0*/  F2I.S64.TRUNC R42, R42 ;  /* 0x0000002a002a7311 */ /* 0x000e22000020d900 */
[----:B------:R-:W-:Y:S05]  /*89f0*/  BRA `(.L_x_4101) ;  /* 0x0000046000007947 */ /* 0x000fea0003800000 */
.L_x_4114:
        /* <DEDUP_REMOVED lines=21> */
.L_x_4123:
[----:B------:R-:W-:Y:S05]  /*8b50*/  BSYNC B1 ;  /* 0x0000000000017941 */ /* 0x000fea0003800000 */
.L_x_4122:
[----:B------:R-:W-:Y:S01]  /*8b60*/  IMAD.SHL.U32 R3, R3, 0x200000, RZ ;  /* 0x0020000003037824 */ /* 0x000fe200078e00ff */
[----:B------:R-:W-:-:S04]  /*8b70*/  LEA R5, R0, 0x37800000, 0x17 ;  /* 0x3780000000057811 */ /* 0x000fc800078eb8ff */
[----:B------:R-:W-:Y:S02]  /*8b80*/  LOP3.LUT R42, R5, R3, R42, 0xfe, !PT ;  /* 0x00000003052a7212 */ /* 0x000fe400078efe2a */
.L_x_4121:
[----:B------:R-:W-:Y:S05]  /*8b90*/  BSYNC B0 ;  /* 0x0000000000007941 */ /* 0x000fea0003800000 */
.L_x_4120:
[----:B------:R-:W0:Y:S01]  /*8ba0*/  F2I.S64.TRUNC R42, R42 ;  /* 0x0000002a002a7311 */ /* 0x000e22000020d900 */
[----:B------:R-:W-:Y:S05]  /*8bb0*/  BRA `(.L_x_4101) ;  /* 0x000002a000007947 */ /* 0x000fea0003800000 */
.L_x_4113:
        /* <DEDUP_REMOVED lines=14> */
.L_x_4127:
[----:B------:R-:W-:Y:S05]  /*8ca0*/  BSYNC B0 ;  /* 0x0000000000007941 */ /* 0x000fea0003800000 */
.L_x_4126:
[----:B------:R-:W0:Y:S01]  /*8cb0*/  F2I.S64.TRUNC R42, R42 ;  /* 0x0000002a002a7311 */ /* 0x000e22000020d900 */
[----:B------:R-:W-:Y:S05]  /*8cc0*/  BRA `(.L_x_4101) ;  /* 0x0000019000007947 */ /* 0x000fea0003800000 */
.L_x_4100:
        /* <DEDUP_REMOVED lines=21> */
.L_x_4125:
[----:B------:R0:W5:Y:S01]  /*8e20*/  LDG.E.64 R42, [R4.64] ;  /* 0x00000024042a7981 */ /* 0x000162000c1e1b00 */
[----:B------:R-:W-:Y:S05]  /*8e30*/  BRA `(.L_x_4101) ;  /* 0x0000002000007947 */ /* 0x000fea0003800000 */
.L_x_4124:
[----:B------:R0:W5:Y:S01]  /*8e40*/  LDG.E R42, [R4.64] ;  /* 0x00000024042a7981 */ /* 0x000162000c1e1900 */
[----:B------:R-:W-:-:S03]  /*8e50*/  IMAD.MOV.U32 R43, RZ, RZ, RZ ;  /* 0x000000ffff2b7224 */ /* 0x000fc600078e00ff */
.L_x_4101:
[----:B------:R-:W-:Y:S02]  /*8e60*/  ISETP.NE.AND P0, PT, R36, RZ, PT ;  /* 0x000000ff2400720c */ /* 0x000fe40003f05270 */
[----:B------:R-:W-:Y:S02]  /*8e70*/  IADD3 R31, R31, 0x80, RZ ;  /* 0x000000801f1f7810 */ /* 0x000fe40007ffe0ff */
[----:B------:R-:W-:-:S04]  /*8e80*/  SEL R36, RZ, 0x1, !P0 ;  /* 0x00000001ff247807 */ /* 0x000fc80004000000 */
.L_x_4034:
[----:B------:R-:W-:Y:S05]  /*8e90*/  BSYNC B7 ;  /* 0x0000000000077941 */ /* 0x000fea0003800000 */
.L_x_4033:
        /* <DEDUP_REMOVED lines=20> */
[----:B----4-:R-:W4:Y:S01]  /*8fe0*/  LDG.E.S8 R4, [R4.64] ;  /* 0x0000002404047981 */ /* 0x010f22000c1e1300 */
[----:B------:R-:W-:Y:S01]  /*8ff0*/  IMAD.MOV.U32 R23, RZ, RZ, RZ ;  /* 0x000000ffff177224 */ /* 0x000fe200078e00ff */
[----:B----4-:R0:W4:Y:S01]  /*9000*/  I2F.S16 R22, R4 ;  /* 0x0000000400167306 */ /* 0x0101220000101400 */
[----:B------:R-:W-:Y:S05]  /*9010*/  BRA `(.L_x_4136) ;  /* 0x00000e2000007947 */ /* 0x000fea0003800000 */
.L_x_4134:
[----:B----4-:R-:W4:Y:S01]  /*9020*/  LDG.E.U8 R4, [R4.64] ;  /* 0x0000002404047981 */ /* 0x010f22000c1e1100 */
[----:B------:R-:W-:Y:S01]  /*9030*/  IMAD.MOV.U32 R23, RZ, RZ, RZ ;  /* 0x000000ffff177224 */ /* 0x000fe200078e00ff */
[----:B----4-:R0:W4:Y:S01]  /*9040*/  I2F.U16 R22, R4 ;  /* 0x0000000400167306 */ /* 0x0101220000101000 */
[----:B------:R-:W-:Y:S05]  /*9050*/  BRA `(.L_x_4136) ;  /* 0x00000de000007947 */ /* 0x000fea0003800000 */
.L_x_4133:
[----:B------:R-:W-:-:S13]  /*9060*/  ISETP.NE.AND P0, PT, R0, 0x2, PT ;  /* 0x000000020000780c */ /* 0x000fda0003f05270 */
[----:B------:R-:W-:Y:S05]  /*9070*/  @!P0 BRA `(.L_x_4137) ;  /* 0x000000c000008947 */ /* 0x000fea0003800000 */
[----:B------:R-:W-:-:S13]  /*9080*/  ISETP.NE.AND P0, PT, R0, 0x3, PT ;  /* 0x000000030000780c */ /* 0x000fda0003f05270 */
[----:B------:R-:W-:Y:S05]  /*9090*/  @!P0 BRA `(.L_x_4138) ;  /* 0x0000006000008947 */ /* 0x000fea0003800000 */
[----:B------:R-:W-:-:S13]  /*90a0*/  ISETP.NE.AND P0, PT, R0, 0x4, PT ;  /* 0x000000040000780c */ /* 0x000fda0003f05270 */
[----:B------:R-:W-:Y:S05]  /*90b0*/  @P0 BRA `(.L_x_4135) ;  /* 0x00000bc000000947 */ /* 0x000fea0003800000 */
[----:B----4-:R-:W4:Y:S01]  /*90c0*/  LDG.E.64 R4, [R4.64] ;  /* 0x0000002404047981 */ /* 0x010f22000c1e1b00 */
[----:B------:R-:W-:Y:S01]  /*90d0*/  IMAD.MOV.U32 R23, RZ, RZ, RZ ;  /* 0x000000ffff177224 */ /* 0x000fe200078e00ff */
[----:B----4-:R0:W4:Y:S01]  /*90e0*/  I2F.S64 R22, R4 ;  /* 0x0000000400167312 */ /* 0x0101220000301400 */
[----:B------:R-:W-:Y:S05]  /*90f0*/  BRA `(.L_x_4136) ;  /* 0x00000d4000007947 */ /* 0x000fea0003800000 */
.L_x_4138:
[----:B----4-:R-:W4:Y:S01]  /*9100*/  LDG.E R4, [R4.64] ;  /* 0x0000002404047981 */ /* 0x010f22000c1e1900 */
[----:B------:R-:W-:Y:S01]  /*9110*/  IMAD.MOV.U32 R23, RZ, RZ, RZ ;  /* 0x000000ffff177224 */ /* 0x000fe200078e00ff */
[----:B----4-:R0:W4:Y:S01]  /*9120*/  I2F R22, R4 ;  /* 0x0000000400167306 */ /* 0x0101220000201400 */
[----:B------:R-:W-:Y:S05]  /*9130*/  BRA `(.L_x_4136) ;  /* 0x00000d0000007947 */ /* 0x000fea0003800000 */
.L_x_4137:
[----:B----4-:R-:W4:Y:S01]  /*9140*/  LDG.E.U16 R4, [R4.64] ;  /* 0x0000002404047981 */ /* 0x010f22000c1e1500 */
[----:B------:R-:W-:Y:S01]  /*9150*/  IMAD.MOV.U32 R23, RZ, RZ, RZ ;  /* 0x000000ffff177224 */ /* 0x000fe200078e00ff */
[----:B----4-:R0:W4:Y:S01]  /*9160*/  I2F.S16 R22, R4 ;  /* 0x0000000400167306 */ /* 0x0101220000101400 */
[----:B------:R-:W-:Y:S05]  /*9170*/  BRA `(.L_x_4136) ;  /* 0x00000cc000007947 */ /* 0x000fea0003800000 */
.L_x_4132:
        /* <DEDUP_REMOVED lines=9> */
.L_x_4140:
[----:B----4-:R-:W4:Y:S01]  /*9210*/  LDG.E.U16 R4, [R4.64] ;  /* 0x0000002404047981 */ /* 0x010f22000c1e1500 */
[----:B------:R-:W-:Y:S01]  /*9220*/  IMAD.MOV.U32 R23, RZ, RZ, RZ ;  /* 0x000000ffff177224 */ /* 0x000fe200078e00ff */
[----:B----4-:R-:W-:Y:S01]  /*9230*/  HADD2.F32 R22, -RZ, R4.H0_H0 ;  /* 0x20000004ff167230 */ /* 0x010fe20000004100 */
[----:B------:R-:W-:Y:S05]  /*9240*/  BRA `(.L_x_4136) ;  /* 0x00000bf000007947 */ /* 0x000fea0003800000 */
.L_x_4139:
        /* <DEDUP_REMOVED lines=8> */
.L_x_4142:
[----:B----4-:R-:W4:Y:S02]  /*92d0*/  LDG.E R4, [R4.64] ;  /* 0x0000002404047981 */ /* 0x010f24000c1e1900 */
[--C-:B----4-:R-:W-:Y:S02]  /*92e0*/  HADD2.F32 R23, -RZ, R4.reuse.H1_H1 ;  /* 0x30000004ff177230 */ /* 0x110fe40000004100 */
[----:B------:R-:W-:Y:S01]  /*92f0*/  HADD2.F32 R22, -RZ, R4.H0_H0 ;  /* 0x20000004ff167230 */ /* 0x000fe20000004100 */
[----:B------:R-:W-:Y:S05]  /*9300*/  BRA `(.L_x_4136) ;  /* 0x00000b3000007947 */ /* 0x000fea0003800000 */
.L_x_4141:
[----:B----4-:R-:W4:Y:S01]  /*9310*/  LDG.E.64 R4, [R4.64] ;  /* 0x0000002404047981 */ /* 0x010f22000c1e1b00 */
[----:B------:R-:W-:Y:S01]  /*9320*/  IMAD.MOV.U32 R23, RZ, RZ, RZ ;  /* 0x000000ffff177224 */ /* 0x000fe200078e00ff */
[----:B----4-:R-:W0:Y:S01]  /*9330*/  F2F.F32.F64 R22, R4 ;  /* 0x0000000400167310 */ /* 0x010e220000301000 */
[----:B------:R-:W0:-:S14]  /*9340*/  DSETP.GEU.AND P0, PT, |R4|, c[0x2][0x0], PT ;  /* 0x008000000400762a */ /* 0x000e1c0003f0e200 */
[----:B0-----:R-:W-:Y:S01]  /*9350*/  @!P0 FMUL R22, R22, 1.175494350822287508e-38 ;  /* 0x0080000016168820 */ /* 0x001fe20000400000 */
[----:B------:R-:W-:Y:S05]  /*9360*/  BRA `(.L_x_4136) ;  /* 0x00000ad000007947 */ /* 0x000fea0003800000 */
.L_x_4131:
        /* <DEDUP_REMOVED lines=8> */
[----:B----4-:R-:W4:Y:S01]  /*93f0*/  LDG.E.U8 R4, [R4.64] ;  /* 0x0000002404047981 */ /* 0x010f22000c1e1100 */
[----:B------:R-:W-:Y:S01]  /*9400*/  IMAD.MOV.U32 R23, RZ, RZ, RZ ;  /* 0x000000ffff177224 */ /* 0x000fe200078e00ff */
[----:B----4-:R-:W-:-:S04]  /*9410*/  ISETP.NE.AND P0, PT, R4, RZ, PT ;  /* 0x000000ff0400720c */ /* 0x010fc80003f05270 */
[----:B------:R-:W-:Y:S01]  /*9420*/  FSEL R22, RZ, 1, !P0 ;  /* 0x3f800000ff167808 */ /* 0x000fe20004000000 */
[----:B------:R-:W-:Y:S05]  /*9430*/  BRA `(.L_x_4136) ;  /* 0x00000a0000007947 */ /* 0x000fea0003800000 */
.L_x_4145:
[----:B----4-:R-:W4:Y:S02]  /*9440*/  LDG.E.128 R4, [R4.64] ;  /* 0x0000002404047981 */ /* 0x010f24000c1e1d00 */
[----:B----4-:R-:W0:Y:S01]  /*9450*/  F2F.F32.F64 R23, R6 ;  /* 0x0000000600177310 */ /* 0x010e220000301000 */
[----:B------:R-:W0:-:S04]  /*9460*/  DSETP.GEU.AND P0, PT, |R6|, c[0x2][0x0], PT ;  /* 0x008000000600762a */ /* 0x000e080003f0e200 */
[----:B------:R-:W4:-:S03]  /*9470*/  DSETP.GEU.AND P1, PT, |R4|, c[0x2][0x0], PT ;  /* 0x008000000400762a */ /* 0x000f060003f2e200 */
[----:B------:R-:W4:Y:S07]  /*9480*/  F2F.F32.F64 R22, R4 ;  /* 0x0000000400167310 */ /* 0x000f2e0000301000 */
[----:B0-----:R-:W-:-:S04]  /*9490*/  @!P0 FMUL R23, R23, 1.175494350822287508e-38 ;  /* 0x0080000017178820 */ /* 0x001fc80000400000 */
[----:B----4-:R-:W-:Y:S01]  /*94a0*/  @!P1 FMUL R22, R22, 1.175494350822287508e-38 ;  /* 0x0080000016169820 */ /* 0x010fe20000400000 */
[----:B------:R-:W-:Y:S05]  /*94b0*/  BRA `(.L_x_4136) ;  /* 0x0000098000007947 */ /* 0x000fea0003800000 */
.L_x_4144:
        /* <DEDUP_REMOVED lines=27> */
.L_x_4147:
[----:B----4-:R-:W4:Y:S01]  /*9670*/  LDG.E.U8 R4, [R4.64] ;  /* 0x0000002404047981 */ /* 0x010f22000c1e1100 */
        /* <DEDUP_REMOVED lines=13> */
.L_x_4146:
[----:B----4-:R-:W4:Y:S01]  /*9750*/  LDG.E.U16 R4, [R4.64] ;  /* 0x0000002404047981 */ /* 0x010f22000c1e1500 */
[----:B------:R-:W-:Y:S01]  /*9760*/  IMAD.MOV.U32 R23, RZ, RZ, RZ ;  /* 0x000000ffff177224 */ /* 0x000fe200078e00ff */
[----:B----4-:R-:W-:Y:S01]  /*9770*/  PRMT R22, RZ, 0x5410, R4 ;  /* 0x00005410ff167816 */ /* 0x010fe20000000004 */
[----:B------:R-:W-:Y:S05]  /*9780*/  BRA `(.L_x_4136) ;  /* 0x000006b000007947 */ /* 0x000fea0003800000 */
.L_x_4143:
        /* <DEDUP_REMOVED lines=8> */
[----:B----4-:R-:W4:Y:S01]  /*9810*/  LDG.E.U16 R4, [R4.64] ;  /* 0x0000002404047981 */ /* 0x010f22000c1e1500 */
[----:B------:R-:W-:Y:S01]  /*9820*/  IMAD.MOV.U32 R23, RZ, RZ, RZ ;  /* 0x000000ffff177224 */ /* 0x000fe200078e00ff */
[----:B----4-:R0:W4:Y:S01]  /*9830*/  I2F.U16 R22, R4 ;  /* 0x0000000400167306 */ /* 0x0101220000101000 */
[----:B------:R-:W-:Y:S05]  /*9840*/  BRA `(.L_x_4136) ;  /* 0x000005f000007947 */ /* 0x000fea0003800000 */
.L_x_4150:
[----:B----4-:R-:W4:Y:S01]  /*9850*/  LDG.E.U8 R3, [R4.64] ;  /* 0x0000002404037981 */ /* 0x010f22000c1e1100 */
        /* <DEDUP_REMOVED lines=19> */
.L_x_4152:
[----:B------:R-:W-:Y:S05]  /*9990*/  BSYNC B0 ;  /* 0x0000000000007941 */ /* 0x000fea0003800000 */
.L_x_4151:
[----:B------:R-:W-:Y:S01]  /*99a0*/  IMAD.SHL.U32 R3, R3, 0x100000, RZ ;  /* 0x0010000003037824 */ /* 0x000fe200078e00ff */
[----:B------:R-:W-:-:S04]  /*99b0*/  LEA R5, R0, 0x3b800000, 0x17 ;  /* 0x3b80000000057811 */ /* 0x000fc800078eb8ff */
[----:B------:R-:W-:Y:S01]  /*99c0*/  LOP3.LUT R22, R5, R3, R22, 0xfe, !PT ;  /* 0x0000000305167212 */ /* 0x000fe200078efe16 */
[----:B------:R-:W-:Y:S05]  /*99d0*/  BRA `(.L_x_4136) ;  /* 0x0000046000007947 */ /* 0x000fea0003800000 */
.L_x_4149:
        /* <DEDUP_REMOVED lines=20> */
.L_x_4154:
[----:B------:R-:W-:Y:S05]  /*9b20*/  BSYNC B0 ;  /* 0x0000000000007941 */ /* 0x000fea0003800000 */
.L_x_4153:
[----:B------:R-:W-:Y:S01]  /*9b30*/  IMAD.SHL.U32 R3, R3, 0x200000, RZ ;  /* 0x0020000003037824 */ /* 0x000fe200078e00ff */
[----:B------:R-:W-:-:S04]  /*9b40*/  LEA R5, R0, 0x37800000, 0x17 ;  /* 0x3780000000057811 */ /* 0x000fc800078eb8ff */
[----:B------:R-:W-:Y:S01]  /*9b50*/  LOP3.LUT R22, R5, R3, R22, 0xfe, !PT ;  /* 0x0000000305167212 */ /* 0x000fe200078efe16 */
[----:B------:R-:W-:Y:S05]  /*9b60*/  BRA `(.L_x_4136) ;  /* 0x000002d000007947 */ /* 0x000fea0003800000 */
.L_x_4148:
        /* <DEDUP_REMOVED lines=14> */
.L_x_4158:
[----:B------:R-:W-:Y:S05]  /*9c50*/  BSYNC B0 ;  /* 0x0000000000007941 */ /* 0x000fea0003800000 */
.L_x_4157:
[----:B------:R-:W-:Y:S01]  /*9c60*/  IMAD.MOV.U32 R23, RZ, RZ, RZ ;  /* 0x000000ffff177224 */ /* 0x000fe200078e00ff */
[----:B------:R-:W-:Y:S05]  /*9c70*/  BRA `(.L_x_4136) ;  /* 0x000001c000007947 */ /* 0x000fea0003800000 */
.L_x_4135:
        /* <DEDUP_REMOVED lines=18> */
[----:B012345:R-:W-:Y:S05]  /*9da0*/  CALL.ABS.NOINC R14 ;  /* 0x000000000e007343 */ /* 0x03ffea0003c00000 */
[----:B------:R-:W-:Y:S01]  /*9db0*/  CS2R R22, SRZ ;  /* 0x0000000000167805 */ /* 0x000fe2000001ff00 */
[----:B------:R-:W-:Y:S05]  /*9dc0*/  BRA `(.L_x_4136) ;  /* 0x0000007000007947 */ /* 0x000fea0003800000 */
.L_x_4156:
[----:B----4-:R-:W4:Y:S01]  /*9dd0*/  LDG.E.64 R4, [R4.64] ;  /* 0x0000002404047981 */ /* 0x010f22000c1e1b00 */
[----:B------:R-:W-:Y:S01]  /*9de0*/  IMAD.MOV.U32 R23, RZ, RZ, RZ ;  /* 0x000000ffff177224 */ /* 0x000fe200078e00ff */
[----:B----4-:R0:W4:Y:S01]  /*9df0*/  I2F.U64 R22, R4 ;  /* 0x0000000400167312 */ /* 0x0101220000301000 */
[----:B------:R-:W-:Y:S05]  /*9e00*/  BRA `(.L_x_4136) ;  /* 0x0000003000007947 */ /* 0x000fea0003800000 */
.L_x_4155:
[----:B----4-:R-:W4:Y:S01]  /*9e10*/  LDG.E R4, [R4.64] ;  /* 0x0000002404047981 */ /* 0x010f22000c1e1900 */
[----:B------:R-:W-:Y:S01]  /*9e20*/  IMAD.MOV.U32 R23, RZ, RZ, RZ ;  /* 0x000000ffff177224 */ /* 0x000fe200078e00ff */
[----:B----4-:R0:W4:Y:S06]  /*9e30*/  I2F.U32 R22, R4 ;  /* 0x0000000400167306 */ /* 0x01012c0000201000 */
.L_x_4136:
[----:B------:R-:W-:Y:S05]  /*9e40*/  BSYNC B6 ;  /* 0x0000000000067941 */ /* 0x000fea0003800000 */
.L_x_4130:
        /* <DEDUP_REMOVED lines=15> */
[----:B----4-:R-:W-:Y:S01]  /*9f40*/  ISETP.NE.AND P0, PT, R4, RZ, PT ;  /* 0x000000ff0400720c */ /* 0x010fe20003f05270 */
[----:B------:R-:W-:Y:S05]  /*9f50*/  BRA `(.L_x_4164) ;  /* 0x00000e3000007947 */ /* 0x000fea0003800000 */
.L_x_4162:
[----:B----4-:R-:W4:Y:S02]  /*9f60*/  LDG.E.U8 R4, [R4.64] ;  /* 0x0000002404047981 */ /* 0x010f24000c1e1100 */
[----:B----4-:R-:W-:Y:S01]  /*9f70*/  ISETP.NE.AND P0, PT, R4, RZ, PT ;  /* 0x000000ff0400720c */ /* 0x010fe20003f05270 */
[----:B------:R-:W-:Y:S05]  /*9f80*/  BRA `(.L_x_4164) ;  /* 0x00000e0000007947 */ /* 0x000fea0003800000 */
.L_x_4161:
        /* <DEDUP_REMOVED lines=8> */
[----:B------:R-:W-:Y:S01]  /*a010*/  ISETP.NE.AND.EX P0, PT, R5, RZ, PT, P0 ;  /* 0x000000ff0500720c */ /* 0x000fe20003f05300 */
[----:B------:R-:W-:Y:S05]  /*a020*/  BRA `(.L_x_4164) ;  /* 0x00000d6000007947 */ /* 0x000fea0003800000 */
.L_x_4166:
[----:B----4-:R-:W4:Y:S02]  /*a030*/  LDG.E R4, [R4.64] ;  /* 0x0000002404047981 */ /* 0x010f24000c1e1900 */
[----:B----4-:R-:W-:Y:S01]  /*a040*/  ISETP.NE.AND P0, PT, R4, RZ, PT ;  /* 0x000000ff0400720c */ /* 0x010fe20003f05270 */
[----:B------:R-:W-:Y:S05]  /*a050*/  BRA `(.L_x_4164) ;  /* 0x00000d3000007947 */ /* 0x000fea0003800000 */
.L_x_4165:
[----:B----4-:R-:W4:Y:S02]  /*a060*/  LDG.E.U16 R4, [R4.64] ;  /* 0x0000002404047981 */ /* 0x010f24000c1e1500 */
[----:B----4-:R-:W-:Y:S01]  /*a070*/  ISETP.NE.AND P0, PT, R4, RZ, PT ;  /* 0x000000ff0400720c */ /* 0x010fe20003f05270 */
[----:B------:R-:W-:Y:S05]  /*a080*/  BRA `(.L_x_4164) ;  /* 0x00000d0000007947 */ /* 0x000fea0003800000 */
.L_x_4160:
[----:B------:R-:W-:-:S13]  /*a090*/  ISETP.GT.AND P0, PT, R0, 0x6, PT ;  /* 0x000000060000780c */ /* 0x000fda0003f04270 */
[----:B------:R-:W-:Y:S05]  /*a0a0*/  @P0 BRA `(.L_x_4167) ;  /* 0x000000b000000947 */ /* 0x000fea0003800000 */
[----:B------:R-:W-:-:S13]  /*a0b0*/  ISETP.NE.AND P0, PT, R0, 0x5, PT ;  /* 0x000000050000780c */ /* 0x000fda0003f05270 */
[----:B------:R-:W-:Y:S05]  /*a0c0*/  @!P0 BRA `(.L_x_4168) ;  /* 0x0000005000008947 */ /* 0x000fea0003800000 */
[----:B------:R-:W-:-:S13]  /*a0d0*/  ISETP.NE.AND P0, PT, R0, 0x6, PT ;  /* 0x000000060000780c */ /* 0x000fda0003f05270 */
[----:B------:R-:W-:Y:S05]  /*a0e0*/  @P0 BRA `(.L_x_4163) ;  /* 0x00000af000000947 */ /* 0x000fea0003800000 */
[----:B----4-:R-:W4:Y:S02]  /*a0f0*/  LDG.E R4, [R4.64] ;  /* 0x0000002404047981 */ /* 0x010f24000c1e1900 */
[----:B----4-:R-:W-:Y:S01]  /*a100*/  FSETP.NEU.FTZ.AND P0, PT, R4, RZ, PT ;  /* 0x000000ff0400720b */ /* 0x010fe20003f1d000 */
[----:B------:R-:W-:Y:S05]  /*a110*/  BRA `(.L_x_4164) ;  /* 0x00000c7000007947 */ /* 0x000fea0003800000 */
.L_x_4168:
[----:B----4-:R-:W4:Y:S02]  /*a120*/  LDG.E.U16 R0, [R4.64] ;  /* 0x0000002404007981 */ /* 0x010f24000c1e1500 */
[----:B----4-:R-:W-:-:S05]  /*a130*/  HADD2.F32 R0, -RZ, R0.H0_H0 ;  /* 0x20000000ff007230 */ /* 0x010fca0000004100 */
[----:B------:R-:W-:Y:S01]  /*a140*/  FSETP.NEU.FTZ.AND P0, PT, R0, RZ, PT ;  /* 0x000000ff0000720b */ /* 0x000fe20003f1d000 */
[----:B------:R-:W-:Y:S05]  /*a150*/  BRA `(.L_x_4164) ;  /* 0x00000c3000007947 */ /* 0x000fea0003800000 */
.L_x_4167:
        /* <DEDUP_REMOVED lines=9> */
[----:B------:R-:W-:Y:S01]  /*a1f0*/  PLOP3.LUT P0, PT, P0, P1, PT, 0xa8, 0x0 ;  /* 0x000000000000781c */ /* 0x000fe20000703570 */
[----:B------:R-:W-:Y:S05]  /*a200*/  BRA `(.L_x_4164) ;  /* 0x00000b8000007947 */ /* 0x000fea0003800000 */
.L_x_4170:
        /* <DEDUP_REMOVED lines=10> */
.L_x_4169:
[----:B----4-:R-:W4:Y:S02]  /*a2b0*/  LDG.E.64 R4, [R4.64] ;  /* 0x0000002404047981 */ /* 0x010f24000c1e1b00 */
[----:B----4-:R0:W4:Y:S01]  /*a2c0*/  DSETP.NEU.AND P0, PT, R4, RZ, PT ;  /* 0x000000ff0400722a */ /* 0x0101220003f0d000 */
[----:B------:R-:W-:Y:S05]  /*a2d0*/  BRA `(.L_x_4164) ;  /* 0x00000ab000007947 */ /* 0x000fea0003800000 */
.L_x_4159:
        /* <DEDUP_REMOVED lines=9> */
[----:B----4-:R-:W-:Y:S01]  /*a370*/  ISETP.NE.AND P0, PT, R4, RZ, PT ;  /* 0x000000ff0400720c */ /* 0x010fe20003f05270 */
[----:B------:R-:W-:Y:S05]  /*a380*/  BRA `(.L_x_4164) ;  /* 0x00000a0000007947 */ /* 0x000fea0003800000 */
.L_x_4173:
[----:B----4-:R-:W4:Y:S02]  /*a390*/  LDG.E.128 R4, [R4.64] ;  /* 0x0000002404047981 */ /* 0x010f24000c1e1d00 */
[----:B----4-:R-:W0:-:S06]  /*a3a0*/  DSETP.NEU.AND P0, PT, R6, RZ, PT ;  /* 0x000000ff0600722a */ /* 0x010e0c0003f0d000 */
[----:B0-----:R0:W4:Y:S01]  /*a3b0*/  DSETP.NEU.OR P0, PT, R4, RZ, P0 ;  /* 0x000000ff0400722a */ /* 0x001122000070d400 */
[----:B------:R-:W-:Y:S05]  /*a3c0*/  BRA `(.L_x_4164) ;  /* 0x000009c000007947 */ /* 0x000fea0003800000 */
.L_x_4172:
        /* <DEDUP_REMOVED lines=27> */
.L_x_4175:
[----:B----4-:R-:W4:Y:S02]  /*a580*/  LDG.E.U8 R4, [R4.64] ;  /* 0x0000002404047981 */ /* 0x010f24000c1e1100 */
        /* <DEDUP_REMOVED lines=13> */
.L_x_4174:
[----:B----4-:R-:W4:Y:S02]  /*a660*/  LDG.E.U16 R0, [R4.64] ;  /* 0x0000002404007981 */ /* 0x010f24000c1e1500 */
[----:B----4-:R-:W-:-:S04]  /*a670*/  PRMT R0, RZ, 0x5410, R0 ;  /* 0x00005410ff007816 */ /* 0x010fc80000000000 */
[----:B------:R-:W-:Y:S01]  /*a680*/  FSETP.NEU.FTZ.AND P0, PT, R0, RZ, PT ;  /* 0x000000ff0000720b */ /* 0x000fe20003f1d000 */
[----:B------:R-:W-:Y:S05]  /*a690*/  BRA `(.L_x_4164) ;  /* 0x000006f000007947 */ /* 0x000fea0003800000 */
.L_x_4171:
        /* <DEDUP_REMOVED lines=9> */
[----:B----4-:R-:W-:Y:S01]  /*a730*/  ISETP.NE.AND P0, PT, R4, RZ, PT ;  /* 0x000000ff0400720c */ /* 0x010fe20003f05270 */
[----:B------:R-:W-:Y:S05]  /*a740*/  BRA `(.L_x_4164) ;  /* 0x0000064000007947 */ /* 0x000fea0003800000 */
.L_x_4178:
        /* <DEDUP_REMOVED lines=21> */
.L_x_4182:
[----:B------:R-:W-:Y:S05]  /*a8a0*/  BSYNC B1 ;  /* 0x0000000000017941 */ /* 0x000fea0003800000 */
.L_x_4181:
[----:B------:R-:W-:Y:S01]  /*a8b0*/  LEA R5, R0, 0x3b800000, 0x17 ;  /* 0x3b80000000057811 */ /* 0x000fe200078eb8ff */
[----:B------:R-:W-:-:S05]  /*a8c0*/  IMAD.SHL.U32 R0, R3, 0x100000, RZ ;  /* 0x0010000003007824 */ /* 0x000fca00078e00ff */
[----:B------:R-:W-:Y:S02]  /*a8d0*/  LOP3.LUT R0, R5, R0, R6, 0xfe, !PT ;  /* 0x0000000005007212 */ /* 0x000fe400078efe06 */
.L_x_4180:
[----:B------:R-:W-:Y:S05]  /*a8e0*/  BSYNC B0 ;  /* 0x0000000000007941 */ /* 0x000fea0003800000 */
.L_x_4179:
[----:B------:R-:W-:Y:S01]  /*a8f0*/  FSETP.NEU.FTZ.AND P0, PT, R0, RZ, PT ;  /* 0x000000ff0000720b */ /* 0x000fe20003f1d000 */
[----:B------:R-:W-:Y:S05]  /*a900*/  BRA `(.L_x_4164) ;  /* 0x0000048000007947 */ /* 0x000fea0003800000 */
.L_x_4177:
        /* <DEDUP_REMOVED lines=21> */
.L_x_4186:
[----:B------:R-:W-:Y:S05]  /*aa60*/  BSYNC B1 ;  /* 0x0000000000017941 */ /* 0x000fea0003800000 */
.L_x_4185:
[----:B------:R-:W-:Y:S01]  /*aa70*/  LEA R5, R0, 0x37800000, 0x17 ;  /* 0x3780000000057811 */ /* 0x000fe200078eb8ff */
[----:B------:R-:W-:-:S05]  /*aa80*/  IMAD.SHL.U32 R0, R3, 0x200000, RZ ;  /* 0x0020000003007824 */ /* 0x000fca00078e00ff */
[----:B------:R-:W-:Y:S02]  /*aa90*/  LOP3.LUT R0, R5, R0, R6, 0xfe, !PT ;  /* 0x0000000005007212 */ /* 0x000fe400078efe06 */
.L_x_4184:
[----:B------:R-:W-:Y:S05]  /*aaa0*/  BSYNC B0 ;  /* 0x0000000000007941 */ /* 0x000fea0003800000 */
.L_x_4183:
[----:B------:R-:W-:Y:S01]  /*aab0*/  FSETP.NEU.FTZ.AND P0, PT, R0, RZ, PT ;  /* 0x000000ff0000720b */ /* 0x000fe20003f1d000 */
[----:B------:R-:W-:Y:S05]  /*aac0*/  BRA `(.L_x_4164) ;  /* 0x000002c000007947 */ /* 0x000fea0003800000 */
.L_x_4176:
        /* <DEDUP_REMOVED lines=14> */
.L_x_4190:
[----:B------:R-:W-:Y:S05]  /*abb0*/  BSYNC B0 ;  /* 0x0000000000007941 */ /* 0x000fea0003800000 */
.L_x_4189:
[----:B------:R-:W-:Y:S01]  /*abc0*/  FSETP.NEU.FTZ.AND P0, PT, R0, RZ, PT ;  /* 0x000000ff0000720b */ /* 0x000fe20003f1d000 */
[----:B------:R-:W-:Y:S05]  /*abd0*/  BRA `(.L_x_4164) ;  /* 0x000001b000007947 */ /* 0x000fea0003800000 */
.L_x_4163:
        /* <DEDUP_REMOVED lines=19> */
[----:B------:R-:W-:Y:S01]  /*ad10*/  PLOP3.LUT P0, PT, PT, PT, PT, 0x8, 0x0 ;  /* 0x000000000000781c */ /* 0x000fe20003f0e170 */
[----:B------:R-:W-:Y:S05]  /*ad20*/  BRA `(.L_x_4164) ;  /* 0x0000006000007947 */ /* 0x000fea0003800000 */
.L_x_4188:
[----:B----4-:R-:W4:Y:S02]  /*ad30*/  LDG.E.64 R4, [R4.64] ;  /* 0x0000002404047981 */ /* 0x010f24000c1e1b00 */
[----:B----4-:R-:W-:-:S04]  /*ad40*/  ISETP.NE.U32.AND P0, PT, R4, RZ, PT ;  /* 0x000000ff0400720c */ /* 0x010fc80003f05070 */
[----:B------:R-:W-:Y:S01]  /*ad50*/  ISETP.NE.AND.EX P0, PT, R5, RZ, PT, P0 ;  /* 0x000000ff0500720c */ /* 0x000fe20003f05300 */
[----:B------:R-:W-:Y:S05]  /*ad60*/  BRA `(.L_x_4164) ;  /* 0x0000002000007947 */ /* 0x000fea0003800000 */
.L_x_4187:
[----:B----4-:R-:W4:Y:S02]  /*ad70*/  LDG.E R4, [R4.64] ;  /* 0x0000002404047981 */ /* 0x010f24000c1e1900 */
[----:B----4-:R-:W-:Y:S02]  /*ad80*/  ISETP.NE.AND P0, PT, R4, RZ, PT ;  /* 0x000000ff0400720c */ /* 0x010fe40003f05270 */
.L_x_4164:
[----:B------:R-:W-:Y:S01]  /*ad90*/  PRMT R0, R17, 0x9910, RZ ;  /* 0x0000991011007816 */ /* 0x000fe200000000ff */
[----:B0-----:R-:W-:Y:S01]  /*ada0*/  IMAD R4, R31, c[0x0][0x1a8], RZ ;  /* 0x00006a001f047a24 */ /* 0x001fe200078e02ff */
[----:B----4-:R-:W-:Y:S02]  /*adb0*/  SEL R33, RZ, 0x1, !P0 ;  /* 0x00000001ff217807 */ /* 0x010fe40004000000 */
        /* <DEDUP_REMOVED lines=15> */
.L_x_4194:
[----:B------:R0:W5:Y:S01]  /*aeb0*/  LDG.E.U8 R40, [R4.64] ;  /* 0x0000002404287981 */ /* 0x000162000c1e1100 */
[----:B------:R-:W-:Y:S01]  /*aec0*/  IMAD.MOV.U32 R41, RZ, RZ, RZ ;  /* 0x000000ffff297224 */ /* 0x000fe200078e00ff */
[----:B------:R-:W-:Y:S05]  /*aed0*/  BRA `(.L_x_4129) ;  /* 0x00000d4000007947 */ /* 0x000fea0003800000 */
.L_x_4193:
        /* <DEDUP_REMOVED lines=8> */
.L_x_4197:
[----:B------:R-:W4:Y:S02]  /*af60*/  LDG.E R40, [R4.64] ;  /* 0x0000002404287981 */ /* 0x000f24000c1e1900 */
[----:B----4-:R-:W-:Y:S01]  /*af70*/  SHF.R.S32.HI R41, RZ, 0x1f, R40 ;  /* 0x0000001fff297819 */ /* 0x010fe20000011428 */
[----:B------:R-:W-:Y:S05]  /*af80*/  BRA `(.L_x_4129) ;  /* 0x00000c9000007947 */ /* 0x000fea0003800000 */
.L_x_4196:
[----:B------:R-:W4:Y:S02]  /*af90*/  LDG.E.S16 R40, [R4.64] ;  /* 0x0000002404287981 */ /* 0x000f24000c1e1700 */
[----:B----4-:R-:W-:Y:S01]  /*afa0*/  SHF.R.S32.HI R41, RZ, 0x1f, R40 ;  /* 0x0000001fff297819 */ /* 0x010fe20000011428 */
[----:B------:R-:W-:Y:S05]  /*afb0*/  BRA `(.L_x_4129) ;  /* 0x00000c6000007947 */ /* 0x000fea0003800000 */
.L_x_4192:
        /* <DEDUP_REMOVED lines=9> */
.L_x_4199:
[----:B------:R-:W4:Y:S02]  /*b050*/  LDG.E.U16 R4, [R4.64] ;  /* 0x0000002404047981 */ /* 0x000f24000c1e1500 */
[----:B----4-:R-:W-:-:S06]  /*b060*/  HADD2.F32 R40, -RZ, R4.H0_H0 ;  /* 0x20000004ff287230 */ /* 0x010fcc0000004100 */
[----:B------:R-:W0:Y:S01]  /*b070*/  F2I.S64.TRUNC R40, R40 ;  /* 0x0000002800287311 */ /* 0x000e22000020d900 */
[----:B------:R-:W-:Y:S05]  /*b080*/  BRA `(.L_x_4129) ;  /* 0x00000b9000007947 */ /* 0x000fea0003800000 */
.L_x_4198:
        /* <DEDUP_REMOVED lines=9> */
.L_x_4201:
[----:B------:R-:W4:Y:S02]  /*b120*/  LDG.E.U16 R4, [R4.64] ;  /* 0x0000002404047981 */ /* 0x000f24000c1e1500 */
[----:B----4-:R-:W-:-:S06]  /*b130*/  HADD2.F32 R40, -RZ, R4.H0_H0 ;  /* 0x20000004ff287230 */ /* 0x010fcc0000004100 */
[----:B------:R-:W0:Y:S01]  /*b140*/  F2I.S64.TRUNC R40, R40 ;  /* 0x0000002800287311 */ /* 0x000e22000020d900 */
[----:B------:R-:W-:Y:S05]  /*b150*/  BRA `(.L_x_4129) ;  /* 0x00000ac000007947 */ /* 0x000fea0003800000 */
.L_x_4200:
[----:B------:R-:W4:Y:S02]  /*b160*/  LDG.E.64 R4, [R4.64] ;  /* 0x0000002404047981 */ /* 0x000f24000c1e1b00 */
[----:B----4-:R0:W4:Y:S01]  /*b170*/  F2I.S64.F64.TRUNC R40, R4 ;  /* 0x0000000400287311 */ /* 0x010122000030d900 */
[----:B------:R-:W-:Y:S05]  /*b180*/  BRA `(.L_x_4129) ;  /* 0x00000a9000007947 */ /* 0x000fea0003800000 */
.L_x_4191:
        /* <DEDUP_REMOVED lines=13> */
.L_x_4204:
[----:B------:R-:W4:Y:S02]  /*b260*/  LDG.E.64 R4, [R4.64] ;  /* 0x0000002404047981 */ /* 0x000f24000c1e1b00 */
[----:B----4-:R0:W4:Y:S01]  /*b270*/  F2I.S64.F64.TRUNC R40, R4 ;  /* 0x0000000400287311 */ /* 0x010122000030d900 */
[----:B------:R-:W-:Y:S05]  /*b280*/  BRA `(.L_x_4129) ;  /* 0x0000099000007947 */ /* 0x000fea0003800000 */
.L_x_4203:
        /* <DEDUP_REMOVED lines=27> */
.L_x_4206:
        /* <DEDUP_REMOVED lines=14> */
.L_x_4205:
[----:B------:R-:W4:Y:S02]  /*b520*/  LDG.E.U16 R40, [R4.64] ;  /* 0x0000002404287981 */ /* 0x000f24000c1e1500 */
[----:B----4-:R-:W-:-:S06]  /*b530*/  PRMT R40, RZ, 0x5410, R40 ;  /* 0x00005410ff287816 */ /* 0x010fcc0000000028 */
[----:B------:R-:W0:Y:S01]  /*b540*/  F2I.S64.TRUNC R40, R40 ;  /* 0x0000002800287311 */ /* 0x000e22000020d900 */
[----:B------:R-:W-:Y:S05]  /*b550*/  BRA `(.L_x_4129) ;  /* 0x000006c000007947 */ /* 0x000fea0003800000 */
.L_x_4202:
        /* <DEDUP_REMOVED lines=11> */
.L_x_4209:
        /* <DEDUP_REMOVED lines=21> */
.L_x_4213:
[----:B------:R-:W-:Y:S05]  /*b760*/  BSYNC B1 ;  /* 0x0000000000017941 */ /* 0x000fea0003800000 */
.L_x_4212:
[----:B------:R-:W-:Y:S01]  /*b770*/  IMAD.SHL.U32 R3, R3, 0x100000, RZ ;  /* 0x0010000003037824 */ /* 0x000fe200078e00ff */
[----:B------:R-:W-:-:S04]  /*b780*/  LEA R5, R0, 0x3b800000, 0x17 ;  /* 0x3b80000000057811 */ /* 0x000fc800078eb8ff */
[----:B------:R-:W-:Y:S02]  /*b790*/  LOP3.LUT R40, R5, R3, R40, 0xfe, !PT ;  /* 0x0000000305287212 */ /* 0x000fe400078efe28 */
.L_x_4211:
[----:B------:R-:W-:Y:S05]  /*b7a0*/  BSYNC B0 ;  /* 0x0000000000007941 */ /* 0x000fea0003800000 */
.L_x_4210:
[----:B------:R-:W0:Y:S01]  /*b7b0*/  F2I.S64.TRUNC R40, R40 ;  /* 0x0000002800287311 */ /* 0x000e22000020d900 */
[----:B------:R-:W-:Y:S05]  /*b7c0*/  BRA `(.L_x_4129) ;  /* 0x0000045000007947 */ /* 0x000fea0003800000 */
.L_x_4208:
        /* <DEDUP_REMOVED lines=21> */
.L_x_4217:
[----:B------:R-:W-:Y:S05]  /*b920*/  BSYNC B1 ;  /* 0x0000000000017941 */ /* 0x000fea0003800000 */
.L_x_4216:
[----:B------:R-:W-:Y:S01]  /*b930*/  IMAD.SHL.U32 R3, R3, 0x200000, RZ ;  /* 0x0020000003037824 */ /* 0x000fe200078e00ff */
[----:B------:R-:W-:-:S04]  /*b940*/  LEA R5, R0, 0x37800000, 0x17 ;  /* 0x3780000000057811 */ /* 0x000fc800078eb8ff */
[----:B------:R-:W-:Y:S02]  /*b950*/  LOP3.LUT R40, R5, R3, R40, 0xfe, !PT ;  /* 0x0000000305287212 */ /* 0x000fe400078efe28 */
.L_x_4215:
[----:B------:R-:W-:Y:S05]  /*b960*/  BSYNC B0 ;  /* 0x0000000000007941 */ /* 0x000fea0003800000 */
.L_x_4214:
[----:B------:R-:W0:Y:S01]  /*b970*/  F2I.S64.TRUNC R40, R40 ;  /* 0x0000002800287311 */ /* 0x000e22000020d900 */
[----:B------:R-:W-:Y:S05]  /*b980*/  BRA `(.L_x_4129) ;  /* 0x0000029000007947 */ /* 0x000fea0003800000 */
.L_x_4207:
        /* <DEDUP_REMOVED lines=14> */
.L_x_4221:
[----:B------:R-:W-:Y:S05]  /*ba70*/  BSYNC B0 ;  /* 0x0000000000007941 */ /* 0x000fea0003800000 */
.L_x_4220:
[----:B------:R-:W0:Y:S01]  /*ba80*/  F2I.S64.TRUNC R40, R40 ;  /* 0x0000002800287311 */ /* 0x000e22000020d900 */
[----:B------:R-:W-:Y:S05]  /*ba90*/  BRA `(.L_x_4129) ;  /* 0x0000018000007947 */ /* 0x000fea0003800000 */
.L_x_4195:
        /* <DEDUP_REMOVED lines=19> */
[----:B------:R-:W-:Y:S05]  /*bbd0*/  BRA `(.L_x_4129) ;  /* 0x0000004000007947 */ /* 0x000fea0003800000 */
.L_x_4219:
[----:B------:R0:W5:Y:S01]  /*bbe0*/  LDG.E.64 R40, [R4.64] ;  /* 0x0000002404287981 */ /* 0x000162000c1e1b00 */
[----:B------:R-:W-:Y:S05]  /*bbf0*/  BRA `(.L_x_4129) ;  /* 0x0000002000007947 */ /* 0x000fea0003800000 */
.L_x_4218:
[----:B------:R0:W5:Y:S01]  /*bc00*/  LDG.E R40, [R4.64] ;  /* 0x0000002404287981 */ /* 0x000162000c1e1900 */
[----:B------:R-:W-:-:S03]  /*bc10*/  IMAD.MOV.U32 R41, RZ, RZ, RZ ;  /* 0x000000ffff297224 */ /* 0x000fc600078e00ff */
.L_x_4129:
[----:B------:R-:W-:Y:S05]  /*bc20*/  BSYNC B7 ;  /* 0x0000000000077941 */ /* 0x000fea0003800000 */
.L_x_4128:
[----:B------:R-:W4:Y:S01]  /*bc30*/  S2R R31, SR_TID.X ;  /* 0x00000000001f7919 */ /* 0x000f220000002100 */
[----:B------:R-:W-:Y:S01]  /*bc40*/  BSSY B0, `(.L_x_4222) ;  /* 0x000000f000007945 */ /* 0x000fe20003800000 */
[----:B------:R-:W-:Y:S01]  /*bc50*/  IMAD.MOV.U32 R16, RZ, RZ, RZ ;  /* 0x000000ffff107224 */ /* 0x000fe200078e00ff */
[----:B0-----:R-:W-:Y:S01]  /*bc60*/  CS2R R4, SRZ ;  /* 0x0000000000047805 */ /* 0x001fe2000001ff00 */
[----:B----4-:R-:W-:-:S13]  /*bc70*/  ISETP.GE.AND P0, PT, R31, R18, PT ;  /* 0x000000121f00720c */ /* 0x010fda0003f06270 */
[----:B------:R-:W-:Y:S05]  /*bc80*/  @P0 BRA `(.L_x_4223) ;  /* 0x000000a000000947 */ /* 0x000fea0003800000 */
[----:B------:R-:W-:Y:S01]  /*bc90*/  PRMT R0, R19, 0x9910, RZ ;  /* 0x0000991013007816 */ /* 0x000fe200000000ff */
[----:B------:R-:W-:Y:S03]  /*bca0*/  BSSY B1, `(.L_x_4224) ;  /* 0x0000006000017945 */ /* 0x000fe60003800000 */
[----:B------:R-:W-:-:S13]  /*bcb0*/  ISETP.NE.AND P1, PT, R0, RZ, PT ;  /* 0x000000ff0000720c */ /* 0x000fda0003f25270 */
[----:B------:R-:W-:Y:S05]  /*bcc0*/  @!P1 BRA `(.L_x_4225) ;  /* 0x0000003000009947 */ /* 0x000fea0003800000 */
[----:B--2--5:R-:W-:-:S04]  /*bcd0*/  LEA R24, P1, R34, c[0x0][0x168], 0x3 ;  /* 0x00005a0022187a11 */ /* 0x024fc800078218ff */
[----:B------:R-:W-:-:S06]  /*bce0*/  LEA.HI.X R25, R34, c[0x0][0x16c], R35, 0x3, P1 ;  /* 0x00005b0022197a11 */ /* 0x000fcc00008f1c23 */
[----:B------:R-:W5:Y:S03]  /*bcf0*/  LDG.E.64 R24, [R24.64] ;  /* 0x0000002418187981 */ /* 0x000f66000c1e1b00 */
.L_x_4225:
[----:B------:R-:W-:Y:S05]  /*bd00*/  BSYNC B1 ;  /* 0x0000000000017941 */ /* 0x000fea0003800000 */
.L_x_4224:
[----:B-----5:R-:W-:Y:S02]  /*bd10*/  IMAD.MOV.U32 R4, RZ, RZ, R24 ;  /* 0x000000ffff047224 */ /* 0x020fe400078e0018 */
[----:B------:R-:W-:Y:S02]  /*bd20*/  IMAD.MOV.U32 R5, RZ, RZ, R25 ;  /* 0x000000ffff057224 */ /* 0x000fe400078e0019 */
.L_x_4223:
[----:B------:R-:W-:Y:S05]  /*bd30*/  BSYNC B0 ;  /* 0x0000000000007941 */ /* 0x000fea0003800000 */
.L_x_4222:
[----:B------:R-:W-:Y:S01]  /*bd40*/  IADD3 R19, R31, 0x80, RZ ;  /* 0x000000801f137810 */ /* 0x000fe20007ffe0ff */
[----:B------:R-:W-:Y:S01]  /*bd50*/  BSSY B0, `(.L_x_4226) ;  /* 0x000000e000007945 */ /* 0x000fe20003800000 */
[----:B------:R-:W-:Y:S02]  /*bd60*/  IMAD.MOV.U32 R17, RZ, RZ, RZ ;  /* 0x000000ffff117224 */ /* 0x000fe400078e00ff */
[----:B------:R-:W-:-:S13]  /*bd70*/  ISETP.GE.AND P1, PT, R19, R18, PT ;  /* 0x000000121300720c */ /* 0x000fda0003f26270 */
[----:B------:R-:W-:Y:S05]  /*bd80*/  @P1 BRA `(.L_x_4227) ;  /* 0x000000a000001947 */ /* 0x000fea0003800000 */
[----:B------:R-:W-:Y:S01]  /*bd90*/  PRMT R0, R30, 0x9910, RZ ;  /* 0x000099101e007816 */ /* 0x000fe200000000ff */
[----:B------:R-:W-:Y:S03]  /*bda0*/  BSSY B1, `(.L_x_4228) ;  /* 0x0000006000017945 */ /* 0x000fe60003800000 */
[----:B------:R-:W-:-:S13]  /*bdb0*/  ISETP.NE.AND P1, PT, R0, RZ, PT ;  /* 0x000000ff0000720c */ /* 0x000fda0003f25270 */
[----:B------:R-:W-:Y:S05]  /*bdc0*/  @!P1 BRA `(.L_x_4229) ;  /* 0x0000003000009947 */ /* 0x000fea0003800000 */
[----:B-1-3-5:R-:W-:-:S04]  /*bdd0*/  LEA R26, P1, R38, c[0x0][0x168], 0x3 ;  /* 0x00005a00261a7a11 */ /* 0x02afc800078218ff */
[----:B------:R-:W-:-:S06]  /*bde0*/  LEA.HI.X R27, R38, c[0x0][0x16c], R39, 0x3, P1 ;  /* 0x00005b00261b7a11 */ /* 0x000fcc00008f1c27 */
[----:B------:R-:W5:Y:S03]  /*bdf0*/  LDG.E.64 R26, [R26.64] ;  /* 0x000000241a1a7981 */ /* 0x000f66000c1e1b00 */
.L_x_4229:
[----:B------:R-:W-:Y:S05]  /*be00*/  BSYNC B1 ;  /* 0x0000000000017941 */ /* 0x000fea0003800000 */
.L_x_4228:
[----:B-1---5:R-:W-:Y:S02]  /*be10*/  IMAD.MOV.U32 R16, RZ, RZ, R26 ;  /* 0x000000ffff107224 */ /* 0x022fe400078e001a */
[----:B------:R-:W-:Y:S02]  /*be20*/  IMAD.MOV.U32 R17, RZ, RZ, R27 ;  /* 0x000000ffff117224 */ /* 0x000fe400078e001b */
.L_x_4227:
[----:B------:R-:W-:Y:S05]  /*be30*/  BSYNC B0 ;  /* 0x0000000000007941 */ /* 0x000fea0003800000 */
.L_x_4226:
[----:B------:R-:W-:Y:S01]  /*be40*/  IADD3 R3, R31, 0x100, RZ ;  /* 0x000001001f037810 */ /* 0x000fe20007ffe0ff */
[----:B------:R-:W-:Y:S01]  /*be50*/  BSSY B0, `(.L_x_4230) ;  /* 0x000000f000007945 */ /* 0x000fe20003800000 */
[----:B-1---5:R-:W-:Y:S01]  /*be60*/  IMAD.MOV.U32 R26, RZ, RZ, RZ ;  /* 0x000000ffff1a7224 */ /* 0x022fe200078e00ff */
[----:B------:R-:W-:Y:S01]  /*be70*/  CS2R R24, SRZ ;  /* 0x0000000000187805 */ /* 0x000fe2000001ff00 */
[----:B------:R-:W-:-:S13]  /*be80*/  ISETP.GE.AND P1, PT, R3, R18, PT ;  /* 0x000000120300720c */ /* 0x000fda0003f26270 */
[----:B------:R-:W-:Y:S05]  /*be90*/  @P1 BRA `(.L_x_4231) ;  /* 0x000000a000001947 */ /* 0x000fea0003800000 */
[----:B------:R-:W-:Y:S01]  /*bea0*/  PRMT R0, R36, 0x9910, RZ ;  /* 0x0000991024007816 */ /* 0x000fe200000000ff */
[----:B------:R-:W-:Y:S03]  /*beb0*/  BSSY B1, `(.L_x_4232) ;  /* 0x0000006000017945 */ /* 0x000fe60003800000 */
[----:B------:R-:W-:-:S13]  /*bec0*/  ISETP.NE.AND P1, PT, R0, RZ, PT ;  /* 0x000000ff0000720c */ /* 0x000fda0003f25270 */
[----:B------:R-:W-:Y:S05]  /*bed0*/  @!P1 BRA `(.L_x_4233) ;  /* 0x0000003000009947 */ /* 0x000fea0003800000 */
[----:B------:R-:W-:-:S04]  /*bee0*/  LEA R28, P1, R42, c[0x0][0x168], 0x3 ;  /* 0x00005a002a1c7a11 */ /* 0x000fc800078218ff */
[----:B------:R-:W-:-:S06]  /*bef0*/  LEA.HI.X R29, R42, c[0x0][0x16c], R43, 0x3, P1 ;  /* 0x00005b002a1d7a11 */ /* 0x000fcc00008f1c2b */
[----:B------:R-:W5:Y:S03]  /*bf00*/  LDG.E.64 R28, [R28.64] ;  /* 0x000000241c1c7981 */ /* 0x000f66000c1e1b00 */
.L_x_4233:
[----:B------:R-:W-:Y:S05]  /*bf10*/  BSYNC B1 ;  /* 0x0000000000017941 */ /* 0x000fea0003800000 */
.L_x_4232:
[----:B-----5:R-:W-:Y:S02]  /*bf20*/  IMAD.MOV.U32 R24, RZ, RZ, R28 ;  /* 0x000000ffff187224 */ /* 0x020fe400078e001c */
[----:B------:R-:W-:Y:S02]  /*bf30*/  IMAD.MOV.U32 R25, RZ, RZ, R29 ;  /* 0x000000ffff197224 */ /* 0x000fe400078e001d */
.L_x_4231:
[----:B------:R-:W-:Y:S05]  /*bf40*/  BSYNC B0 ;  /* 0x0000000000007941 */ /* 0x000fea0003800000 */
.L_x_4230:
        /* <DEDUP_REMOVED lines=12> */
.L_x_4237:
[----:B------:R-:W-:Y:S05]  /*c010*/  BSYNC B1 ;  /* 0x0000000000017941 */ /* 0x000fea0003800000 */
.L_x_4236:
[----:B-----5:R-:W-:Y:S02]  /*c020*/  IMAD.MOV.U32 R26, RZ, RZ, R22 ;  /* 0x000000ffff1a7224 */ /* 0x020fe400078e0016 */
[----:B------:R-:W-:Y:S02]  /*c030*/  IMAD.MOV.U32 R27, RZ, RZ, R23 ;  /* 0x000000ffff1b7224 */ /* 0x000fe400078e0017 */
.L_x_4235:
[----:B------:R-:W-:Y:S05]  /*c040*/  BSYNC B0 ;  /* 0x0000000000007941 */ /* 0x000fea0003800000 */
.L_x_4234:
[----:B------:R-:W0:Y:S01]  /*c050*/  LDC.U8 R23, c[0x0][0x1ac] ;  /* 0x00006b00ff177b82 */ /* 0x000e220000000000 */
[----:B------:R-:W-:Y:S01]  /*c060*/  BSSY B6, `(.L_x_4238) ;  /* 0x0000102000067945 */ /* 0x000fe20003800000 */
        /* <DEDUP_REMOVED lines=16> */
[----:B------:R-:W0:Y:S01]  /*c170*/  F2I.FTZ.TRUNC.NTZ R3, R4 ;  /* 0x0000000400037305 */ /* 0x000e22000021f100 */
[----:B------:R-:W-:Y:S01]  /*c180*/  IMAD.MOV.U32 R31, RZ, RZ, R19 ;  /* 0x000000ffff1f7224 */ /* 0x000fe200078e0013 */
[----:B0-----:R0:W-:Y:S01]  /*c190*/  STG.E.U8 [R6.64], R3 ;  /* 0x0000000306007986 */ /* 0x0011e2000c101124 */
[----:B------:R-:W-:Y:S05]  /*c1a0*/  BRA `(.L_x_4239) ;  /* 0x00000ed000007947 */ /* 0x000fea0003800000 */
.L_x_4243:
[----:B------:R-:W0:Y:S01]  /*c1b0*/  F2I.S64.TRUNC R4, R4 ;  /* 0x0000000400047311 */ /* 0x000e22000020d900 */
[----:B------:R-:W-:Y:S02]  /*c1c0*/  IMAD.MOV.U32 R31, RZ, RZ, R19 ;  /* 0x000000ffff1f7224 */ /* 0x000fe400078e0013 */
[----:B0-----:R-:W-:-:S05]  /*c1d0*/  IMAD.MOV.U32 R3, RZ, RZ, R4 ;  /* 0x000000ffff037224 */ /* 0x001fca00078e0004 */
[----:B------:R0:W-:Y:S01]  /*c1e0*/  STG.E.U8 [R6.64], R3 ;  /* 0x0000000306007986 */ /* 0x0001e2000c101124 */
[----:B------:R-:W-:Y:S05]  /*c1f0*/  BRA `(.L_x_4239) ;  /* 0x00000e8000007947 */ /* 0x000fea0003800000 */
.L_x_4242:
[----:B------:R-:W-:-:S13]  /*c200*/  ISETP.NE.AND P0, PT, R0, 0x2, PT ;  /* 0x000000020000780c */ /* 0x000fda0003f05270 */
[----:B------:R-:W-:Y:S05]  /*c210*/  @!P0 BRA `(.L_x_4245) ;  /* 0x000000c000008947 */ /* 0x000fea0003800000 */
[----:B------:R-:W-:-:S13]  /*c220*/  ISETP.NE.AND P0, PT, R0, 0x3, PT ;  /* 0x000000030000780c */ /* 0x000fda0003f05270 */
[----:B------:R-:W-:Y:S05]  /*c230*/  @!P0 BRA `(.L_x_4246) ;  /* 0x0000006000008947 */ /* 0x000fea0003800000 */
[----:B------:R-:W-:-:S13]  /*c240*/  ISETP.NE.AND P0, PT, R0, 0x4, PT ;  /* 0x000000040000780c */ /* 0x000fda0003f05270 */
[----:B------:R-:W-:Y:S05]  /*c250*/  @P0 BRA `(.L_x_4244) ;  /* 0x00000c6000000947 */ /* 0x000fea0003800000 */
[----:B------:R-:W0:Y:S01]  /*c260*/  F2I.S64.TRUNC R4, R4 ;  /* 0x0000000400047311 */ /* 0x000e22000020d900 */
[----:B------:R-:W-:Y:S01]  /*c270*/  IMAD.MOV.U32 R31, RZ, RZ, R19 ;  /* 0x000000ffff1f7224 */ /* 0x000fe200078e0013 */
[----:B0-----:R0:W-:Y:S01]  /*c280*/  STG.E.64 [R6.64], R4 ;  /* 0x0000000406007986 */ /* 0x0011e2000c101b24 */
[----:B------:R-:W-:Y:S05]  /*c290*/  BRA `(.L_x_4239) ;  /* 0x00000de000007947 */ /* 0x000fea0003800000 */
.L_x_4246:
[----:B------:R-:W0:Y:S01]  /*c2a0*/  F2I.FTZ.TRUNC.NTZ R3, R4 ;  /* 0x0000000400037305 */ /* 0x000e22000021f100 */
[----:B------:R-:W-:Y:S01]  /*c2b0*/  IMAD.MOV.U32 R31, RZ, RZ, R19 ;  /* 0x000000ffff1f7224 */ /* 0x000fe200078e0013 */
[----:B0-----:R0:W-:Y:S01]  /*c2c0*/  STG.E [R6.64], R3 ;  /* 0x0000000306007986 */ /* 0x0011e2000c101924 */
[----:B------:R-:W-:Y:S05]  /*c2d0*/  BRA `(.L_x_4239) ;  /* 0x00000da000007947 */ /* 0x000fea0003800000 */
.L_x_4245:
[----:B------:R-:W0:Y:S01]  /*c2e0*/  F2I.FTZ.TRUNC.NTZ R3, R4 ;  /* 0x0000000400037305 */ /* 0x000e22000021f100 */
[----:B------:R-:W-:Y:S01]  /*c2f0*/  IMAD.MOV.U32 R31, RZ, RZ, R19 ;  /* 0x000000ffff1f7224 */ /* 0x000fe200078e0013 */
[----:B0-----:R0:W-:Y:S01]  /*c300*/  STG.E.U16 [R6.64], R3 ;  /* 0x0000000306007986 */ /* 0x0011e2000c101524 */
[----:B------:R-:W-:Y:S05]  /*c310*/  BRA `(.L_x_4239) ;  /* 0x00000d6000007947 */ /* 0x000fea0003800000 */
.L_x_4241:
[----:B------:R-:W-:-:S13]  /*c320*/  ISETP.GT.AND P0, PT, R0, 0x6, PT ;  /* 0x000000060000780c */ /* 0x000fda0003f04270 */
[----:B------:R-:W-:Y:S05]  /*c330*/  @P0 BRA `(.L_x_4247) ;  /* 0x000000b000000947 */ /* 0x000fea0003800000 */
[----:B------:R-:W-:-:S13]  /*c340*/  ISETP.NE.AND P0, PT, R0, 0x5, PT ;  /* 0x000000050000780c */ /* 0x000fda0003f05270 */
[----:B------:R-:W-:Y:S05]  /*c350*/  @!P0 BRA `(.L_x_4248) ;  /* 0x0000005000008947 */ /* 0x000fea0003800000 */
[----:B------:R-:W-:-:S13]  /*c360*/  ISETP.NE.AND P0, PT, R0, 0x6, PT ;  /* 0x000000060000780c */ /* 0x000fda0003f05270 */
[----:B------:R-:W-:Y:S05]  /*c370*/  @P0 BRA `(.L_x_4244) ;  /* 0x00000b4000000947 */ /* 0x000fea0003800000 */
[----:B------:R0:W-:Y:S01]  /*c380*/  STG.E [R6.64], R4 ;  /* 0x0000000406007986 */ /* 0x0001e2000c101924 */
[----:B------:R-:W-:Y:S01]  /*c390*/  IMAD.MOV.U32 R31, RZ, RZ, R19 ;  /* 0x000000ffff1f7224 */ /* 0x000fe200078e0013 */
[----:B------:R-:W-:Y:S05]  /*c3a0*/  BRA `(.L_x_4239) ;  /* 0x00000cd000007947 */ /* 0x000fea0003800000 */
.L_x_4248:
[----:B------:R-:W-:Y:S01]  /*c3b0*/  F2FP.PACK_AB R4, RZ, R4 ;  /* 0x00000004ff04723e */ /* 0x000fe200000000ff */
[----:B------:R-:W-:-:S04]  /*c3c0*/  IMAD.MOV.U32 R31, RZ, RZ, R19 ;  /* 0x000000ffff1f7224 */ /* 0x000fc800078e0013 */
[----:B------:R0:W-:Y:S01]  /*c3d0*/  STG.E.U16 [R6.64], R4 ;  /* 0x0000000406007986 */ /* 0x0001e2000c101524 */
[----:B------:R-:W-:Y:S05]  /*c3e0*/  BRA `(.L_x_4239) ;  /* 0x00000c9000007947 */ /* 0x000fea0003800000 */
.L_x_4247:
[----:B------:R-:W-:-:S13]  /*c3f0*/  ISETP.NE.AND P0, PT, R0, 0x7, PT ;  /* 0x000000070000780c */ /* 0x000fda0003f05270 */
[----:B------:R-:W-:Y:S05]  /*c400*/  @!P0 BRA `(.L_x_4249) ;  /* 0x000000b000008947 */ /* 0x000fea0003800000 */
[----:B------:R-:W-:-:S13]  /*c410*/  ISETP.NE.AND P0, PT, R0, 0x8, PT ;  /* 0x000000080000780c */ /* 0x000fda0003f05270 */
[----:B------:R-:W-:Y:S05]  /*c420*/  @!P0 BRA `(.L_x_4250) ;  /* 0x0000005000008947 */ /* 0x000fea0003800000 */
[----:B------:R-:W-:-:S13]  /*c430*/  ISETP.NE.AND P0, PT, R0, 0x9, PT ;  /* 0x000000090000780c */ /* 0x000fda0003f05270 */
[----:B------:R-:W-:Y:S05]  /*c440*/  @P0 BRA `(.L_x_4244) ;  /* 0x00000a7000000947 */ /* 0x000fea0003800000 */
[----:B------:R0:W-:Y:S01]  /*c450*/  STG.E.64 [R6.64], R4 ;  /* 0x0000000406007986 */ /* 0x0001e2000c101b24 */
[----:B------:R-:W-:Y:S01]  /*c460*/  IMAD.MOV.U32 R31, RZ, RZ, R19 ;  /* 0x000000ffff1f7224 */ /* 0x000fe200078e0013 */
[----:B------:R-:W-:Y:S05]  /*c470*/  BRA `(.L_x_4239) ;  /* 0x00000c0000007947 */ /* 0x000fea0003800000 */
.L_x_4250:
[----:B------:R-:W-:Y:S01]  /*c480*/  F2FP.PACK_AB R5, R5, R4 ;  /* 0x000000040505723e */ /* 0x000fe200000000ff */
[----:B------:R-:W-:-:S04]  /*c490*/  IMAD.MOV.U32 R31, RZ, RZ, R19 ;  /* 0x000000ffff1f7224 */ /* 0x000fc800078e0013 */
[----:B------:R0:W-:Y:S01]  /*c4a0*/  STG.E [R6.64], R5 ;  /* 0x0000000506007986 */ /* 0x0001e2000c101924 */
[----:B------:R-:W-:Y:S05]  /*c4b0*/  BRA `(.L_x_4239) ;  /* 0x00000bc000007947 */ /* 0x000fea0003800000 */
.L_x_4249:
[----:B------:R-:W-:Y:S02]  /*c4c0*/  FMUL.FTZ R4, R4, 1 ;  /* 0x3f80000004047820 */ /* 0x000fe40000410000 */
[----:B------:R-:W-:-:S04]  /*c4d0*/  IMAD.MOV.U32 R31, RZ, RZ, R19 ;  /* 0x000000ffff1f7224 */ /* 0x000fc800078e0013 */
[----:B------:R-:W0:Y:S02]  /*c4e0*/  F2F.F64.F32 R4, R4 ;  /* 0x0000000400047310 */ /* 0x000e240000201800 */
[----:B0-----:R0:W-:Y:S01]  /*c4f0*/  STG.E.64 [R6.64], R4 ;  /* 0x0000000406007986 */ /* 0x0011e2000c101b24 */
[----:B------:R-:W-:Y:S05]  /*c500*/  BRA `(.L_x_4239) ;  /* 0x00000b7000007947 */ /* 0x000fea0003800000 */
.L_x_4240:
        /* <DEDUP_REMOVED lines=8> */
[----:B------:R-:W-:Y:S01]  /*c590*/  FSETP.NEU.FTZ.AND P0, PT, R4, RZ, PT ;  /* 0x000000ff0400720b */ /* 0x000fe20003f1d000 */
[----:B------:R-:W-:Y:S01]  /*c5a0*/  IMAD.MOV.U32 R31, RZ, RZ, R19 ;  /* 0x000000ffff1f7224 */ /* 0x000fe200078e0013 */
[----:B------:R-:W-:-:S04]  /*c5b0*/  FSETP.NEU.FTZ.AND P1, PT, R5, RZ, PT ;  /* 0x000000ff0500720b */ /* 0x000fc80003f3d000 */
[----:B------:R-:W-:-:S04]  /*c5c0*/  PLOP3.LUT P0, PT, P0, P1, PT, 0xa8, 0x0 ;  /* 0x000000000000781c */ /* 0x000fc80000703570 */
[----:B------:R-:W-:-:S05]  /*c5d0*/  SEL R3, RZ, 0x1, !P0 ;  /* 0x00000001ff037807 */ /* 0x000fca0004000000 */
[----:B------:R0:W-:Y:S01]  /*c5e0*/  STG.E.U8 [R6.64], R3 ;  /* 0x0000000306007986 */ /* 0x0001e2000c101124 */
[----:B------:R-:W-:Y:S05]  /*c5f0*/  BRA `(.L_x_4239) ;  /* 0x00000a8000007947 */ /* 0x000fea0003800000 */
.L_x_4253:
[----:B------:R-:W-:Y:S02]  /*c600*/  FMUL.FTZ R10, R5, 1 ;  /* 0x3f800000050a7820 */ /* 0x000fe40000410000 */
[----:B------:R-:W-:Y:S02]  /*c610*/  FMUL.FTZ R8, R4, 1 ;  /* 0x3f80000004087820 */ /* 0x000fe40000410000 */
[----:B------:R-:W-:Y:S02]  /*c620*/  IMAD.MOV.U32 R31, RZ, RZ, R19 ;  /* 0x000000ffff1f7224 */ /* 0x000fe400078e0013 */
[----:B------:R-:W-:Y:S08]  /*c630*/  F2F.F64.F32 R10, R10 ;  /* 0x0000000a000a7310 */ /* 0x000ff00000201800 */
[----:B------:R-:W0:Y:S02]  /*c640*/  F2F.F64.F32 R8, R8 ;  /* 0x0000000800087310 */ /* 0x000e240000201800 */
[----:B0-----:R0:W-:Y:S01]  /*c650*/  STG.E.128 [R6.64], R8 ;  /* 0x0000000806007986 */ /* 0x0011e2000c101d24 */
[----:B------:R-:W-:Y:S05]  /*c660*/  BRA `(.L_x_4239) ;  /* 0x00000a1000007947 */ /* 0x000fea0003800000 */
.L_x_4252:
[----:B------:R-:W-:-:S13]  /*c670*/  ISETP.NE.AND P0, PT, R0, 0xf, PT ;  /* 0x0000000f0000780c */ /* 0x000fda0003f05270 */
[----:B------:R-:W-:Y:S05]  /*c680*/  @!P0 BRA `(.L_x_4254) ;  /* 0x000002d000008947 */ /* 0x000fea0003800000 */
[----:B------:R-:W-:-:S13]  /*c690*/  ISETP.NE.AND P0, PT, R0, 0x17, PT ;  /* 0x000000170000780c */ /* 0x000fda0003f05270 */
[----:B------:R-:W-:Y:S05]  /*c6a0*/  @!P0 BRA `(.L_x_4255) ;  /* 0x0000015000008947 */ /* 0x000fea0003800000 */
[----:B------:R-:W-:-:S13]  /*c6b0*/  ISETP.NE.AND P0, PT, R0, 0x18, PT ;  /* 0x000000180000780c */ /* 0x000fda0003f05270 */
[----:B------:R-:W-:Y:S05]  /*c6c0*/  @P0 BRA `(.L_x_4244) ;  /* 0x000007f000000947 */ /* 0x000fea0003800000 */
[C---:B------:R-:W-:Y:S01]  /*c6d0*/  LOP3.LUT R8, R4.reuse, 0x7fffffff, RZ, 0xc0, !PT ;  /* 0x7fffffff04087812 */ /* 0x040fe200078ec0ff */
[----:B------:R-:W-:Y:S01]  /*c6e0*/  BSSY B0, `(.L_x_4256) ;  /* 0x000000d000007945 */ /* 0x000fe20003800000 */
[----:B------:R-:W-:Y:S02]  /*c6f0*/  LOP3.LUT R0, R4, 0x80000000, RZ, 0xc0, !PT ;  /* 0x8000000004007812 */ /* 0x000fe400078ec0ff */
[----:B------:R-:W-:Y:S02]  /*c700*/  ISETP.GT.U32.AND P0, PT, R8, 0x43efffff, PT ;  /* 0x43efffff0800780c */ /* 0x000fe40003f04070 */
[----:B------:R-:W-:Y:S01]  /*c710*/  SHF.R.U32.HI R5, RZ, 0x18, R0 ;  /* 0x00000018ff057819 */ /* 0x000fe20000011600 */
[----:B------:R-:W-:-:S10]  /*c720*/  IMAD.MOV.U32 R0, RZ, RZ, 0x7f ;  /* 0x0000007fff007424 */ /* 0x000fd400078e00ff */
[----:B------:R-:W-:Y:S05]  /*c730*/  @P0 BRA `(.L_x_4257) ;  /* 0x0000007000000947 */ /* 0x000fea0003800000 */
[----:B------:R-:W-:-:S13]  /*c740*/  ISETP.GE.U32.AND P0, PT, R8, 0x3c800000, PT ;  /* 0x3c8000000800780c */ /* 0x000fda0003f06070 */
[----:B------:R-:W-:-:S04]  /*c750*/  @P0 SHF.R.U32.HI R0, RZ, 0x14, R4 ;  /* 0x00000014ff000819 */ /* 0x000fc80000011604 */
[----:B------:R-:W-:-:S04]  /*c760*/  @P0 LOP3.LUT R3, R0, 0x1, RZ, 0xc0, !PT ;  /* 0x0000000100030812 */ /* 0x000fc800078ec0ff */
[----:B------:R-:W-:Y:S01]  /*c770*/  @P0 IADD3 R0, R4, 0x407ffff, R3 ;  /* 0x0407ffff04000810 */ /* 0x000fe20007ffe003 */
[----:B------:R-:W-:-:S03]  /*c780*/  @!P0 FADD.FTZ R3, R8, 16384 ;  /* 0x4680000008038421 */ /* 0x000fc60000010000 */
[----:B------:R-:W-:Y:S02]  /*c790*/  @P0 SHF.R.U32.HI R0, RZ, 0x14, R0 ;  /* 0x00000014ff000819 */ /* 0x000fe40000011600 */
[----:B------:R-:W-:Y:S02]  /*c7a0*/  @!P0 IADD3 R0, R3, -0x46800000, RZ ;  /* 0xb980000003008810 */ /* 0x000fe40007ffe0ff */
.L_x_4257:
[----:B------:R-:W-:Y:S05]  /*c7b0*/  BSYNC B0 ;  /* 0x0000000000007941 */ /* 0x000fea0003800000 */
.L_x_4256:
[----:B------:R-:W-:Y:S01]  /*c7c0*/  LOP3.LUT R5, R0, R5, RZ, 0xfc, !PT ;  /* 0x0000000500057212 */ /* 0x000fe200078efcff */
[----:B------:R-:W-:-:S04]  /*c7d0*/  IMAD.MOV.U32 R31, RZ, RZ, R19 ;  /* 0x000000ffff1f7224 */ /* 0x000fc800078e0013 */
[----:B------:R0:W-:Y:S01]  /*c7e0*/  STG.E.U8 [R6.64], R5 ;  /* 0x0000000506007986 */ /* 0x0001e2000c101124 */
[----:B------:R-:W-:Y:S05]  /*c7f0*/  BRA `(.L_x_4239) ;  /* 0x0000088000007947 */ /* 0x000fea0003800000 */
.L_x_4255:
[----:B------:R-:W-:Y:S01]  /*c800*/  LOP3.LUT R5, R4, 0x7fffffff, RZ, 0xc0, !PT ;  /* 0x7fffffff04057812 */ /* 0x000fe200078ec0ff */
[----:B------:R-:W-:Y:S03]  /*c810*/  BSSY B0, `(.L_x_4258) ;  /* 0x000000e000007945 */ /* 0x000fe60003800000 */
[----:B------:R-:W-:-:S13]  /*c820*/  ISETP.GT.U32.AND P0, PT, R5, 0x477fffff, PT ;  /* 0x477fffff0500780c */ /* 0x000fda0003f04070 */
[----:B------:R-:W-:Y:S05]  /*c830*/  @P0 BRA `(.L_x_4259) ;  /* 0x0000008000000947 */ /* 0x000fea0003800000 */
[----:B------:R-:W-:-:S13]  /*c840*/  ISETP.GE.U32.AND P0, PT, R5, 0x38800000, PT ;  /* 0x388000000500780c */ /* 0x000fda0003f06070 */
[----:B------:R-:W-:-:S04]  /*c850*/  @P0 SHF.R.U32.HI R0, RZ, 0x15, R4 ;  /* 0x00000015ff000819 */ /* 0x000fc80000011604 */
[----:B------:R-:W-:-:S04]  /*c860*/  @P0 LOP3.LUT R3, R0, 0x1, RZ, 0xc0, !PT ;  /* 0x0000000100030812 */ /* 0x000fc800078ec0ff */
[----:B------:R-:W-:Y:S01]  /*c870*/  @P0 IADD3 R0, R4, 0x80fffff, R3 ;  /* 0x080fffff04000810 */ /* 0x000fe20007ffe003 */
[----:B------:R-:W-:-:S03]  /*c880*/  @!P0 FADD.FTZ R3, R5, 128 ;  /* 0x4300000005038421 */ /* 0x000fc60000010000 */
[----:B------:R-:W-:Y:S02]  /*c890*/  @P0 SHF.R.U32.HI R0, RZ, 0x15, R0 ;  /* 0x00000015ff000819 */ /* 0x000fe40000011600 */
[----:B------:R-:W-:Y:S01]  /*c8a0*/  @!P0 IADD3 R0, R3, -0x43000000, RZ ;  /* 0xbd00000003008810 */ /* 0x000fe20007ffe0ff */
[----:B------:R-:W-:Y:S05]  /*c8b0*/  BRA `(.L_x_4260) ;  /* 0x0000003000007947 */ /* 0x000fea0003800000 */
.L_x_4259:
[----:B------:R-:W-:Y:S01]  /*c8c0*/  IMAD.MOV.U32 R0, RZ, RZ, 0x7f ;  /* 0x0000007fff007424 */ /* 0x000fe200078e00ff */
[----:B------:R-:W-:-:S04]  /*c8d0*/  ISETP.GT.U32.AND P0, PT, R5, 0x7f800000, PT ;  /* 0x7f8000000500780c */ /* 0x000fc80003f04070 */
[----:B------:R-:W-:-:S04]  /*c8e0*/  SEL R0, R0, 0x7c, P0 ;  /* 0x0000007c00007807 */ /* 0x000fc80000000000 */
.L_x_4260:
[----:B------:R-:W-:Y:S05]  /*c8f0*/  BSYNC B0 ;  /* 0x0000000000007941 */ /* 0x000fea0003800000 */
.L_x_4258:
[----:B------:R-:W-:Y:S01]  /*c900*/  LOP3.LUT R4, R4, 0x80000000, RZ, 0xc0, !PT ;  /* 0x8000000004047812 */ /* 0x000fe200078ec0ff */
[----:B------:R-:W-:-:S03]  /*c910*/  IMAD.MOV.U32 R31, RZ, RZ, R19 ;  /* 0x000000ffff1f7224 */ /* 0x000fc600078e0013 */
[----:B------:R-:W-:-:S04]  /*c920*/  SHF.R.U32.HI R3, RZ, 0x18, R4 ;  /* 0x00000018ff037819 */ /* 0x000fc80000011604 */
[----:B------:R-:W-:-:S05]  /*c930*/  LOP3.LUT R3, R0, R3, RZ, 0xfc, !PT ;  /* 0x0000000300037212 */ /* 0x000fca00078efcff */
[----:B------:R0:W-:Y:S01]  /*c940*/  STG.E.U8 [R6.64], R3 ;  /* 0x0000000306007986 */ /* 0x0001e2000c101124 */
[----:B------:R-:W-:Y:S05]  /*c950*/  BRA `(.L_x_4239) ;  /* 0x0000072000007947 */ /* 0x000fea0003800000 */
.L_x_4254:
[----:B------:R-:W-:Y:S01]  /*c960*/  F2FP.BF16.PACK_AB R4, RZ, R4 ;  /* 0x00000004ff04723e */ /* 0x000fe200000010ff */
[----:B------:R-:W-:-:S04]  /*c970*/  IMAD.MOV.U32 R31, RZ, RZ, R19 ;  /* 0x000000ffff1f7224 */ /* 0x000fc800078e0013 */
[----:B------:R0:W-:Y:S01]  /*c980*/  STG.E.U16 [R6.64], R4 ;  /* 0x0000000406007986 */ /* 0x0001e2000c101524 */
[----:B------:R-:W-:Y:S05]  /*c990*/  BRA `(.L_x_4239) ;  /* 0x000006e000007947 */ /* 0x000fea0003800000 */
.L_x_4251:
        /* <DEDUP_REMOVED lines=8> */
[----:B------:R-:W0:Y:S01]  /*ca20*/  F2I.FTZ.U32.TRUNC.NTZ R3, R4 ;  /* 0x0000000400037305 */ /* 0x000e22000021f000 */
[----:B------:R-:W-:Y:S01]  /*ca30*/  IMAD.MOV.U32 R31, RZ, RZ, R19 ;  /* 0x000000ffff1f7224 */ /* 0x000fe200078e0013 */
[----:B0-----:R0:W-:Y:S01]  /*ca40*/  STG.E.U16 [R6.64], R3 ;  /* 0x0000000306007986 */ /* 0x0011e2000c101524 */
[----:B------:R-:W-:Y:S05]  /*ca50*/  BRA `(.L_x_4239) ;  /* 0x0000062000007947 */ /* 0x000fea0003800000 */
.L_x_4263:
[----:B------:R-:W-:Y:S01]  /*ca60*/  LOP3.LUT R5, R4, 0x7fffffff, RZ, 0xc0, !PT ;  /* 0x7fffffff04057812 */ /* 0x000fe200078ec0ff */
        /* <DEDUP_REMOVED lines=15> */
.L_x_4266:
[----:B------:R-:W-:-:S04]  /*cb60*/  LOP3.LUT R4, R4, 0x80000000, RZ, 0xc0, !PT ;  /* 0x8000000004047812 */ /* 0x000fc800078ec0ff */
[----:B------:R-:W-:-:S04]  /*cb70*/  SHF.R.U32.HI R3, RZ, 0x18, R4 ;  /* 0x00000018ff037819 */ /* 0x000fc80000011604 */
[----:B------:R-:W-:-:S04]  /*cb80*/  LOP3.LUT R0, R0, R3, RZ, 0xfc, !PT ;  /* 0x0000000300007212 */ /* 0x000fc800078efcff */
[----:B------:R-:W-:Y:S02]  /*cb90*/  PRMT R3, R0, 0x7610, R3 ;  /* 0x0000761000037816 */ /* 0x000fe40000000003 */
.L_x_4265:
[----:B------:R-:W-:Y:S05]  /*cba0*/  BSYNC B0 ;  /* 0x0000000000007941 */ /* 0x000fea0003800000 */
.L_x_4264:
[----:B------:R0:W-:Y:S01]  /*cbb0*/  STG.E.U8 [R6.64], R3 ;  /* 0x0000000306007986 */ /* 0x0001e2000c101124 */
[----:B------:R-:W-:Y:S01]  /*cbc0*/  IMAD.MOV.U32 R31, RZ, RZ, R19 ;  /* 0x000000ffff1f7224 */ /* 0x000fe200078e0013 */
[----:B------:R-:W-:Y:S05]  /*cbd0*/  BRA `(.L_x_4239) ;  /* 0x000004a000007947 */ /* 0x000fea0003800000 */
.L_x_4262:
        /* <DEDUP_REMOVED lines=16> */
.L_x_4269:
[----:B------:R-:W-:-:S04]  /*cce0*/  LOP3.LUT R4, R4, 0x80000000, RZ, 0xc0, !PT ;  /* 0x8000000004047812 */ /* 0x000fc800078ec0ff */
[----:B------:R-:W-:-:S04]  /*ccf0*/  SHF.R.U32.HI R3, RZ, 0x18, R4 ;  /* 0x00000018ff037819 */ /* 0x000fc80000011604 */
[----:B------:R-:W-:-:S04]  /*cd00*/  LOP3.LUT R0, R0, R3, RZ, 0xfc, !PT ;  /* 0x0000000300007212 */ /* 0x000fc800078efcff */
[----:B------:R-:W-:Y:S02]  /*cd10*/  PRMT R3, R0, 0x7610, R3 ;  /* 0x0000761000037816 */ /* 0x000fe40000000003 */
.L_x_4268:
[----:B------:R-:W-:Y:S05]  /*cd20*/  BSYNC B0 ;  /* 0x0000000000007941 */ /* 0x000fea0003800000 */
.L_x_4267:
[----:B------:R0:W-:Y:S01]  /*cd30*/  STG.E.U8 [R6.64], R3 ;  /* 0x0000000306007986 */ /* 0x0001e2000c101124 */
[----:B------:R-:W-:Y:S01]  /*cd40*/  IMAD.MOV.U32 R31, RZ, RZ, R19 ;  /* 0x000000ffff1f7224 */ /* 0x000fe200078e0013 */
[----:B------:R-:W-:Y:S05]  /*cd50*/  BRA `(.L_x_4239) ;  /* 0x0000032000007947 */ /* 0x000fea0003800000 */
.L_x_4261:
[----:B------:R-:W-:-:S13]  /*cd60*/  ISETP.NE.AND P0, PT, R0, 0x1c, PT ;  /* 0x0000001c0000780c */ /* 0x000fda0003f05270 */
[----:B------:R-:W-:Y:S05]  /*cd70*/  @!P0 BRA `(.L_x_4270) ;  /* 0x000002d000008947 */ /* 0x000fea0003800000 */
[----:B------:R-:W-:-:S13]  /*cd80*/  ISETP.NE.AND P0, PT, R0, 0x1d, PT ;  /* 0x0000001d0000780c */ /* 0x000fda0003f05270 */
[----:B------:R-:W-:Y:S05]  /*cd90*/  @!P0 BRA `(.L_x_4271) ;  /* 0x0000027000008947 */ /* 0x000fea0003800000 */
[----:B------:R-:W-:-:S13]  /*cda0*/  ISETP.NE.AND P0, PT, R0, 0x2c, PT ;  /* 0x0000002c0000780c */ /* 0x000fda0003f05270 */
[----:B------:R-:W-:Y:S05]  /*cdb0*/  @P0 BRA `(.L_x_4244) ;  /* 0x0000010000000947 */ /* 0x000fea0003800000 */
[----:B------:R-:W-:Y:S01]  /*cdc0*/  SHF.R.U32.HI R5, RZ, 0x17, R4 ;  /* 0x00000017ff057819 */ /* 0x000fe20000011604 */
[----:B------:R-:W-:Y:S01]  /*cdd0*/  IMAD.MOV.U32 R31, RZ, RZ, R19 ;  /* 0x000000ffff1f7224 */ /* 0x000fe200078e0013 */
        /* <DEDUP_REMOVED lines=14> */
.L_x_4244:
        /* <DEDUP_REMOVED lines=18> */
[----:B0-23--:R-:W-:Y:S05]  /*cfe0*/  CALL.ABS.NOINC R14 ;  /* 0x000000000e007343 */ /* 0x00dfea0003c00000 */
[----:B------:R-:W-:Y:S01]  /*cff0*/  IMAD.MOV.U32 R31, RZ, RZ, R19 ;  /* 0x000000ffff1f7224 */ /* 0x000fe200078e0013 */
[----:B------:R-:W-:Y:S05]  /*d000*/  BRA `(.L_x_4239) ;  /* 0x0000007000007947 */ /* 0x000fea0003800000 */
.L_x_4271:
[----:B------:R-:W0:Y:S01]  /*d010*/  F2I.U64.TRUNC R4, R4 ;  /* 0x0000000400047311 */ /* 0x000e22000020d800 */
[----:B------:R-:W-:Y:S01]  /*d020*/  IMAD.MOV.U32 R31, RZ, RZ, R19 ;  /* 0x000000ffff1f7224 */ /* 0x000fe200078e0013 */
[----:B0-----:R0:W-:Y:S01]  /*d030*/  STG.E.64 [R6.64], R4 ;  /* 0x0000000406007986 */ /* 0x0011e2000c101b24 */
[----:B------:R-:W-:Y:S05]  /*d040*/  BRA `(.L_x_4239) ;  /* 0x0000003000007947 */ /* 0x000fea0003800000 */
.L_x_4270:
[----:B------:R-:W0:Y:S01]  /*d050*/  F2I.FTZ.U32.TRUNC.NTZ R3, R4 ;  /* 0x0000000400037305 */ /* 0x000e22000021f000 */
[----:B------:R-:W-:Y:S01]  /*d060*/  IMAD.MOV.U32 R31, RZ, RZ, R19 ;  /* 0x000000ffff1f7224 */ /* 0x000fe200078e0013 */
[----:B0-----:R0:W-:Y:S06]  /*d070*/  STG.E [R6.64], R3 ;  /* 0x0000000306007986 */ /* 0x0011ec000c101924 */
.L_x_4239:
[----:B------:R-:W-:Y:S05]  /*d080*/  BSYNC B6 ;  /* 0x0000000000067941 */ /* 0x000fea0003800000 */
.L_x_4238:
[----:B------:R-:W-:Y:S01]  /*d090*/  ISETP.GE.AND P0, PT, R31, R18, PT ;  /* 0x000000121f00720c */ /* 0x000fe20003f06270 */
[----:B------:R-:W-:-:S12]  /*d0a0*/  BSSY B6, `(.L_x_4272) ;  /* 0x00001dc000067945 */ /* 0x000fd80003800000 */
[----:B------:R-:W-:Y:S05]  /*d0b0*/  @P0 BRA `(.L_x_4273) ;  /* 0x00001da000000947 */ /* 0x000fea0003800000 */
[----:B------:R-:W-:Y:S01]  /*d0c0*/  IMAD R0, R2, 0x200, R31 ;  /* 0x0000020002007824 */ /* 0x000fe200078e021f */
[----:B0-----:R-:W-:-:S03]  /*d0d0*/  PRMT R3, R23, 0x9910, RZ ;  /* 0x0000991017037816 */ /* 0x001fc600000000ff */
        /* <DEDUP_REMOVED lines=14> */
[----:B------:R-:W0:Y:S02]  /*d1c0*/  F2I.FTZ.TRUNC.NTZ R3, R16 ;  /* 0x0000001000037305 */ /* 0x000e24000021f100 */
[----:B0-----:R0:W-:Y:S01]  /*d1d0*/  STG.E.U8 [R4.64], R3 ;  /* 0x0000000304007986 */ /* 0x0011e2000c101124 */
[----:B------:R-:W-:Y:S05]  /*d1e0*/  BRA `(.L_x_4279) ;  /* 0x00000d8000007947 */ /* 0x000fea0003800000 */
.L_x_4277:
[----:B------:R-:W0:Y:S02]  /*d1f0*/  F2I.S64.TRUNC R16, R16 ;  /* 0x0000001000107311 */ /* 0x000e24000020d900 */
[----:B0-----:R-:W-:-:S05]  /*d200*/  IMAD.MOV.U32 R3, RZ, RZ, R16 ;  /* 0x000000ffff037224 */ /* 0x001fca00078e0010 */
[----:B------:R0:W-:Y:S01]  /*d210*/  STG.E.U8 [R4.64], R3 ;  /* 0x0000000304007986 */ /* 0x0001e2000c101124 */
[----:B------:R-:W-:Y:S05]  /*d220*/  BRA `(.L_x_4279) ;  /* 0x00000d4000007947 */ /* 0x000fea0003800000 */
.L_x_4276:
[----:B------:R-:W-:-:S13]  /*d230*/  ISETP.NE.AND P0, PT, R0, 0x2, PT ;  /* 0x000000020000780c */ /* 0x000fda0003f05270 */
[----:B------:R-:W-:Y:S05]  /*d240*/  @!P0 BRA `(.L_x_4280) ;  /* 0x000000a000008947 */ /* 0x000fea0003800000 */
[----:B------:R-:W-:-:S13]  /*d250*/  ISETP.NE.AND P0, PT, R0, 0x3, PT ;  /* 0x000000030000780c */ /* 0x000fda0003f05270 */
[----:B------:R-:W-:Y:S05]  /*d260*/  @!P0 BRA `(.L_x_4281) ;  /* 0x0000005000008947 */ /* 0x000fea0003800000 */
[----:B------:R-:W-:-:S13]  /*d270*/  ISETP.NE.AND P0, PT, R0, 0x4, PT ;  /* 0x000000040000780c */ /* 0x000fda0003f05270 */
[----:B------:R-:W-:Y:S05]  /*d280*/  @P0 BRA `(.L_x_4278) ;  /* 0x00000b5000000947 */ /* 0x000fea0003800000 */
[----:B------:R-:W0:Y:S02]  /*d290*/  F2I.S64.TRUNC R16, R16 ;  /* 0x0000001000107311 */ /* 0x000e24000020d900 */
[----:B0-----:R0:W-:Y:S01]  /*d2a0*/  STG.E.64 [R4.64], R16 ;  /* 0x0000001004007986 */ /* 0x0011e2000c101b24 */
[----:B------:R-:W-:Y:S05]  /*d2b0*/  BRA `(.L_x_4279) ;  /* 0x00000cb000007947 */ /* 0x000fea0003800000 */
.L_x_4281:
[----:B------:R-:W0:Y:S02]  /*d2c0*/  F2I.FTZ.TRUNC.NTZ R3, R16 ;  /* 0x0000001000037305 */ /* 0x000e24000021f100 */
[----:B0-----:R0:W-:Y:S01]  /*d2d0*/  STG.E [R4.64], R3 ;  /* 0x0000000304007986 */ /* 0x0011e2000c101924 */
[----:B------:R-:W-:Y:S05]  /*d2e0*/  BRA `(.L_x_4279) ;  /* 0x00000c8000007947 */ /* 0x000fea0003800000 */
.L_x_4280:
[----:B------:R-:W0:Y:S02]  /*d2f0*/  F2I.FTZ.TRUNC.NTZ R3, R16 ;  /* 0x0000001000037305 */ /* 0x000e24000021f100 */
[----:B0-----:R0:W-:Y:S01]  /*d300*/  STG.E.U16 [R4.64], R3 ;  /* 0x0000000304007986 */ /* 0x0011e2000c101524 */
[----:B------:R-:W-:Y:S05]  /*d310*/  BRA `(.L_x_4279) ;  /* 0x00000c5000007947 */ /* 0x000fea0003800000 */
.L_x_4275:
[----:B------:R-:W-:-:S13]  /*d320*/  ISETP.GT.AND P0, PT, R0, 0x6, PT ;  /* 0x000000060000780c */ /* 0x000fda0003f04270 */
[----:B------:R-:W-:Y:S05]  /*d330*/  @P0 BRA `(.L_x_4282) ;  /* 0x0000009000000947 */ /* 0x000fea0003800000 */
[----:B------:R-:W-:-:S13]  /*d340*/  ISETP.NE.AND P0, PT, R0, 0x5, PT ;  /* 0x000000050000780c */ /* 0x000fda0003f05270 */
[----:B------:R-:W-:Y:S05]  /*d350*/  @!P0 BRA `(.L_x_4283) ;  /* 0x0000004000008947 */ /* 0x000fea0003800000 */
[----:B------:R-:W-:-:S13]  /*d360*/  ISETP.NE.AND P0, PT, R0, 0x6, PT ;  /* 0x000000060000780c */ /* 0x000fda0003f05270 */
[----:B------:R-:W-:Y:S05]  /*d370*/  @P0 BRA `(.L_x_4278) ;  /* 0x00000a6000000947 */ /* 0x000fea0003800000 */
[----:B------:R0:W-:Y:S01]  /*d380*/  STG.E [R4.64], R16 ;  /* 0x0000001004007986 */ /* 0x0001e2000c101924 */
[----:B------:R-:W-:Y:S05]  /*d390*/  BRA `(.L_x_4279) ;  /* 0x00000bd000007947 */ /* 0x000fea0003800000 */
.L_x_4283:
[----:B------:R-:W-:-:S05]  /*d3a0*/  F2FP.PACK_AB R16, RZ, R16 ;  /* 0x00000010ff10723e */ /* 0x000fca00000000ff */
[----:B------:R0:W-:Y:S01]  /*d3b0*/  STG.E.U16 [R4.64], R16 ;  /* 0x0000001004007986 */ /* 0x0001e2000c101524 */
[----:B------:R-:W-:Y:S05]  /*d3c0*/  BRA `(.L_x_4279) ;  /* 0x00000ba000007947 */ /* 0x000fea0003800000 */
.L_x_4282:
[----:B------:R-:W-:-:S13]  /*d3d0*/  ISETP.NE.AND P0, PT, R0, 0x7, PT ;  /* 0x000000070000780c */ /* 0x000fda0003f05270 */
[----:B------:R-:W-:Y:S05]  /*d3e0*/  @!P0 BRA `(.L_x_4284) ;  /* 0x0000009000008947 */ /* 0x000fea0003800000 */
[----:B------:R-:W-:-:S13]  /*d3f0*/  ISETP.NE.AND P0, PT, R0, 0x8, PT ;  /* 0x000000080000780c */ /* 0x000fda0003f05270 */
[----:B------:R-:W-:Y:S05]  /*d400*/  @!P0 BRA `(.L_x_4285) ;  /* 0x0000004000008947 */ /* 0x000fea0003800000 */
[----:B------:R-:W-:-:S13]  /*d410*/  ISETP.NE.AND P0, PT, R0, 0x9, PT ;  /* 0x000000090000780c */ /* 0x000fda0003f05270 */
[----:B------:R-:W-:Y:S05]  /*d420*/  @P0 BRA `(.L_x_4278) ;  /* 0x000009b000000947 */ /* 0x000fea0003800000 */
[----:B------:R0:W-:Y:S01]  /*d430*/  STG.E.64 [R4.64], R16 ;  /* 0x0000001004007986 */ /* 0x0001e2000c101b24 */
[----:B------:R-:W-:Y:S05]  /*d440*/  BRA `(.L_x_4279) ;  /* 0x00000b2000007947 */ /* 0x000fea0003800000 */
.L_x_4285:
[----:B------:R-:W-:-:S05]  /*d450*/  F2FP.PACK_AB R17, R17, R16 ;  /* 0x000000101111723e */ /* 0x000fca00000000ff */
[----:B------:R0:W-:Y:S01]  /*d460*/  STG.E [R4.64], R17 ;  /* 0x0000001104007986 */ /* 0x0001e2000c101924 */
[----:B------:R-:W-:Y:S05]  /*d470*/  BRA `(.L_x_4279) ;  /* 0x00000af000007947 */ /* 0x000fea0003800000 */
.L_x_4284:
[----:B------:R-:W-:-:S06]  /*d480*/  FMUL.FTZ R6, R16, 1 ;  /* 0x3f80000010067820 */ /* 0x000fcc0000410000 */
[----:B------:R-:W0:Y:S02]  /*d490*/  F2F.F64.F32 R6, R6 ;  /* 0x0000000600067310 */ /* 0x000e240000201800 */
[----:B0-----:R0:W-:Y:S01]  /*d4a0*/  STG.E.64 [R4.64], R6 ;  /* 0x0000000604007986 */ /* 0x0011e2000c101b24 */
[----:B------:R-:W-:Y:S05]  /*d4b0*/  BRA `(.L_x_4279) ;  /* 0x00000ab000007947 */ /* 0x000fea0003800000 */
.L_x_4274:
        /* <DEDUP_REMOVED lines=8> */
[----:B------:R-:W-:Y:S02]  /*d540*/  FSETP.NEU.FTZ.AND P0, PT, R16, RZ, PT ;  /* 0x000000ff1000720b */ /* 0x000fe40003f1d000 */
[----:B------:R-:W-:-:S04]  /*d550*/  FSETP.NEU.FTZ.AND P1, PT, R17, RZ, PT ;  /* 0x000000ff1100720b */ /* 0x000fc80003f3d000 */
[----:B------:R-:W-:-:S04]  /*d560*/  PLOP3.LUT P0, PT, P0, P1, PT, 0xa8, 0x0 ;  /* 0x000000000000781c */ /* 0x000fc80000703570 */
[----:B------:R-:W-:-:S05]  /*d570*/  SEL R3, RZ, 0x1, !P0 ;  /* 0x00000001ff037807 */ /* 0x000fca0004000000 */
[----:B------:R0:W-:Y:S01]  /*d580*/  STG.E.U8 [R4.64], R3 ;  /* 0x0000000304007986 */ /* 0x0001e2000c101124 */
[----:B------:R-:W-:Y:S05]  /*d590*/  BRA `(.L_x_4279) ;  /* 0x000009d000007947 */ /* 0x000fea0003800000 */
.L_x_4288:
[----:B------:R-:W-:Y:S02]  /*d5a0*/  FMUL.FTZ R10, R17, 1 ;  /* 0x3f800000110a7820 */ /* 0x000fe40000410000 */
[----:B------:R-:W-:-:S04]  /*d5b0*/  FMUL.FTZ R8, R16, 1 ;  /* 0x3f80000010087820 */ /* 0x000fc80000410000 */
[----:B------:R-:W-:Y:S08]  /*d5c0*/  F2F.F64.F32 R10, R10 ;  /* 0x0000000a000a7310 */ /* 0x000ff00000201800 */
[----:B------:R-:W0:Y:S02]  /*d5d0*/  F2F.F64.F32 R8, R8 ;  /* 0x0000000800087310 */ /* 0x000e240000201800 */
[----:B0-----:R0:W-:Y:S01]  /*d5e0*/  STG.E.128 [R4.64], R8 ;  /* 0x0000000804007986 */ /* 0x0011e2000c101d24 */
[----:B------:R-:W-:Y:S05]  /*d5f0*/  BRA `(.L_x_4279) ;  /* 0x0000097000007947 */ /* 0x000fea0003800000 */
.L_x_4287:
        /* <DEDUP_REMOVED lines=20> */
.L_x_4292:
[----:B------:R-:W-:Y:S05]  /*d740*/  BSYNC B0 ;  /* 0x0000000000007941 */ /* 0x000fea0003800000 */
.L_x_4291:
[----:B------:R-:W-:-:S05]  /*d750*/  LOP3.LUT R7, R0, R7, RZ, 0xfc, !PT ;  /* 0x0000000700077212 */ /* 0x000fca00078efcff */
[----:B------:R0:W-:Y:S01]  /*d760*/  STG.E.U8 [R4.64], R7 ;  /* 0x0000000704007986 */ /* 0x0001e2000c101124 */
[----:B------:R-:W-:Y:S05]  /*d770*/  BRA `(.L_x_4279) ;  /* 0x000007f000007947 */ /* 0x000fea0003800000 */
.L_x_4290:
        /* <DEDUP_REMOVED lines=12> */
.L_x_4294:
[----:B------:R-:W-:Y:S01]  /*d840*/  IMAD.MOV.U32 R0, RZ, RZ, 0x7f ;  /* 0x0000007fff007424 */ /* 0x000fe200078e00ff */
[----:B------:R-:W-:-:S04]  /*d850*/  ISETP.GT.U32.AND P0, PT, R6, 0x7f800000, PT ;  /* 0x7f8000000600780c */ /* 0x000fc80003f04070 */
[----:B------:R-:W-:-:S04]  /*d860*/  SEL R0, R0, 0x7c, P0 ;  /* 0x0000007c00007807 */ /* 0x000fc80000000000 */
.L_x_4295:
[----:B------:R-:W-:Y:S05]  /*d870*/  BSYNC B0 ;  /* 0x0000000000007941 */ /* 0x000fea0003800000 */
.L_x_4293:
[----:B------:R-:W-:-:S04]  /*d880*/  LOP3.LUT R16, R16, 0x80000000, RZ, 0xc0, !PT ;  /* 0x8000000010107812 */ /* 0x000fc800078ec0ff */
[----:B------:R-:W-:-:S04]  /*d890*/  SHF.R.U32.HI R3, RZ, 0x18, R16 ;  /* 0x00000018ff037819 */ /* 0x000fc80000011610 */
[----:B------:R-:W-:-:S05]  /*d8a0*/  LOP3.LUT R3, R0, R3, RZ, 0xfc, !PT ;  /* 0x0000000300037212 */ /* 0x000fca00078efcff */
[----:B------:R0:W-:Y:S01]  /*d8b0*/  STG.E.U8 [R4.64], R3 ;  /* 0x0000000304007986 */ /* 0x0001e2000c101124 */
[----:B------:R-:W-:Y:S05]  /*d8c0*/  BRA `(.L_x_4279) ;  /* 0x000006a000007947 */ /* 0x000fea0003800000 */
.L_x_4289:
[----:B------:R-:W-:-:S05]  /*d8d0*/  F2FP.BF16.PACK_AB R16, RZ, R16 ;  /* 0x00000010ff10723e */ /* 0x000fca00000010ff */
[----:B------:R0:W-:Y:S01]  /*d8e0*/  STG.E.U16 [R4.64], R16 ;  /* 0x0000001004007986 */ /* 0x0001e2000c101524 */
[----:B------:R-:W-:Y:S05]  /*d8f0*/  BRA `(.L_x_4279) ;  /* 0x0000067000007947 */ /* 0x000fea0003800000 */
.L_x_4286:
        /* <DEDUP_REMOVED lines=8> */
[----:B------:R-:W0:Y:S02]  /*d980*/  F2I.FTZ.U32.TRUNC.NTZ R3, R16 ;  /* 0x0000001000037305 */ /* 0x000e24000021f000 */
[----:B0-----:R0:W-:Y:S01]  /*d990*/  STG.E.U16 [R4.64], R3 ;  /* 0x0000000304007986 */ /* 0x0011e2000c101524 */
[----:B------:R-:W-:Y:S05]  /*d9a0*/  BRA `(.L_x_4279) ;  /* 0x000005c000007947 */ /* 0x000fea0003800000 */
.L_x_4298:
        /* <DEDUP_REMOVED lines=16> */
.L_x_4301:
[----:B------:R-:W-:-:S04]  /*dab0*/  LOP3.LUT R16, R16, 0x80000000, RZ, 0xc0, !PT ;  /* 0x8000000010107812 */ /* 0x000fc800078ec0ff */
[----:B------:R-:W-:-:S04]  /*dac0*/  SHF.R.U32.HI R16, RZ, 0x18, R16 ;  /* 0x00000018ff107819 */ /* 0x000fc80000011610 */
[----:B------:R-:W-:-:S04]  /*dad0*/  LOP3.LUT R3, R3, R16, RZ, 0xfc, !PT ;  /* 0x0000001003037212 */ /* 0x000fc800078efcff */
[----:B------:R-:W-:Y:S02]  /*dae0*/  PRMT R0, R3, 0x7610, R0 ;  /* 0x0000761003007816 */ /* 0x000fe40000000000 */
.L_x_4300:
[----:B------:R-:W-:Y:S05]  /*daf0*/  BSYNC B0 ;  /* 0x0000000000007941 */ /* 0x000fea0003800000 */
.L_x_4299:
[----:B------:R0:W-:Y:S01]  /*db00*/  STG.E.U8 [R4.64], R0 ;  /* 0x0000000004007986 */ /* 0x0001e2000c101124 */
[----:B------:R-:W-:Y:S05]  /*db10*/  BRA `(.L_x_4279) ;  /* 0x0000045000007947 */ /* 0x000fea0003800000 */
.L_x_4297:
        /* <DEDUP_REMOVED lines=16> */
.L_x_4304:
[----:B------:R-:W-:-:S04]  /*dc20*/  LOP3.LUT R16, R16, 0x80000000, RZ, 0xc0, !PT ;  /* 0x8000000010107812 */ /* 0x000fc800078ec0ff */
[----:B------:R-:W-:-:S04]  /*dc30*/  SHF.R.U32.HI R16, RZ, 0x18, R16 ;  /* 0x00000018ff107819 */ /* 0x000fc80000011610 */
[----:B------:R-:W-:-:S04]  /*dc40*/  LOP3.LUT R3, R3, R16, RZ, 0xfc, !PT ;  /* 0x0000001003037212 */ /* 0x000fc800078efcff */
[----:B------:R-:W-:Y:S02]  /*dc50*/  PRMT R0, R3, 0x7610, R0 ;  /* 0x0000761003007816 */ /* 0x000fe40000000000 */
.L_x_4303:
[----:B------:R-:W-:Y:S05]  /*dc60*/  BSYNC B0 ;  /* 0x0000000000007941 */ /* 0x000fea0003800000 */
.L_x_4302:
[----:B------:R0:W-:Y:S01]  /*dc70*/  STG.E.U8 [R4.64], R0 ;  /* 0x0000000004007986 */ /* 0x0001e2000c101124 */
[----:B------:R-:W-:Y:S05]  /*dc80*/  BRA `(.L_x_4279) ;  /* 0x000002e000007947 */ /* 0x000fea0003800000 */
.L_x_4296:
[----:B------:R-:W-:-:S13]  /*dc90*/  ISETP.NE.AND P0, PT, R0, 0x1c, PT ;  /* 0x0000001c0000780c */ /* 0x000fda0003f05270 */
[----:B------:R-:W-:Y:S05]  /*dca0*/  @!P0 BRA `(.L_x_4305) ;  /* 0x000002a000008947 */ /* 0x000fea0003800000 */
[----:B------:R-:W-:-:S13]  /*dcb0*/  ISETP.NE.AND P0, PT, R0, 0x1d, PT ;  /* 0x0000001d0000780c */ /* 0x000fda0003f05270 */
[----:B------:R-:W-:Y:S05]  /*dcc0*/  @!P0 BRA `(.L_x_4306) ;  /* 0x0000025000008947 */ /* 0x000fea0003800000 */
[----:B------:R-:W-:-:S13]  /*dcd0*/  ISETP.NE.AND P0, PT, R0, 0x2c, PT ;  /* 0x0000002c0000780c */ /* 0x000fda0003f05270 */
[----:B------:R-:W-:Y:S05]  /*dce0*/  @P0 BRA `(.L_x_4278) ;  /* 0x000000f000000947 */ /* 0x000fea0003800000 */
[----:B------:R-:W-:Y:S02]  /*dcf0*/  SHF.R.U32.HI R6, RZ, 0x17, R16 ;  /* 0x00000017ff067819 */ /* 0x000fe40000011610 */
        /* <DEDUP_REMOVED lines=14> */
.L_x_4278:
        /* <DEDUP_REMOVED lines=19> */
[----:B------:R-:W-:Y:S05]  /*df10*/  BRA `(.L_x_4279) ;  /* 0x0000005000007947 */ /* 0x000fea0003800000 */
.L_x_4306:
[----:B------:R-:W0:Y:S02]  /*df20*/  F2I.U64.TRUNC R16, R16 ;  /* 0x0000001000107311 */ /* 0x000e24000020d800 */
[----:B0-----:R0:W-:Y:S01]  /*df30*/  STG.E.64 [R4.64], R16 ;  /* 0x0000001004007986 */ /* 0x0011e2000c101b24 */
[----:B------:R-:W-:Y:S05]  /*df40*/  BRA `(.L_x_4279) ;  /* 0x0000002000007947 */ /* 0x000fea0003800000 */
.L_x_4305:
[----:B------:R-:W0:Y:S02]  /*df50*/  F2I.FTZ.U32.TRUNC.NTZ R3, R16 ;  /* 0x0000001000037305 */ /* 0x000e24000021f000 */
[----:B0-----:R0:W-:Y:S02]  /*df60*/  STG.E [R4.64], R3 ;  /* 0x0000000304007986 */ /* 0x0011e4000c101924 */
.L_x_4279:
        /* <DEDUP_REMOVED lines=22> */
.L_x_4310:
[----:B------:R-:W0:Y:S02]  /*e0d0*/  F2I.S64.TRUNC R24, R24 ;  /* 0x0000001800187311 */ /* 0x000e24000020d900 */
[----:B0-----:R-:W-:-:S05]  /*e0e0*/  IMAD.MOV.U32 R3, RZ, RZ, R24 ;  /* 0x000000ffff037224 */ /* 0x001fca00078e0018 */
[----:B------:R0:W-:Y:S01]  /*e0f0*/  STG.E.U8 [R4.64], R3 ;  /* 0x0000000304007986 */ /* 0x0001e2000c101124 */
[----:B------:R-:W-:Y:S05]  /*e100*/  BRA `(.L_x_4312) ;  /* 0x00000d4000007947 */ /* 0x000fea0003800000 */
.L_x_4309:
        /* <DEDUP_REMOVED lines=9> */
.L_x_4314:
[----:B------:R-:W0:Y:S02]  /*e1a0*/  F2I.FTZ.TRUNC.NTZ R3, R24 ;  /* 0x0000001800037305 */ /* 0x000e24000021f100 */
[----:B0-----:R0:W-:Y:S01]  /*e1b0*/  STG.E [R4.64], R3 ;  /* 0x0000000304007986 */ /* 0x0011e2000c101924 */
[----:B------:R-:W-:Y:S05]  /*e1c0*/  BRA `(.L_x_4312) ;  /* 0x00000c8000007947 */ /* 0x000fea0003800000 */
.L_x_4313:
[----:B------:R-:W0:Y:S02]  /*e1d0*/  F2I.FTZ.TRUNC.NTZ R3, R24 ;  /* 0x0000001800037305 */ /* 0x000e24000021f100 */
[----:B0-----:R0:W-:Y:S01]  /*e1e0*/  STG.E.U16 [R4.64], R3 ;  /* 0x0000000304007986 */ /* 0x0011e2000c101524 */
[----:B------:R-:W-:Y:S05]  /*e1f0*/  BRA `(.L_x_4312) ;  /* 0x00000c5000007947 */ /* 0x000fea0003800000 */
.L_x_4308:
        /* <DEDUP_REMOVED lines=8> */
.L_x_4316:
[----:B------:R-:W-:-:S05]  /*e280*/  F2FP.PACK_AB R24, RZ, R24 ;  /* 0x00000018ff18723e */ /* 0x000fca00000000ff */
[----:B------:R0:W-:Y:S01]  /*e290*/  STG.E.U16 [R4.64], R24 ;  /* 0x0000001804007986 */ /* 0x0001e2000c101524 */
[----:B------:R-:W-:Y:S05]  /*e2a0*/  BRA `(.L_x_4312) ;  /* 0x00000ba000007947 */ /* 0x000fea0003800000 */
.L_x_4315:
        /* <DEDUP_REMOVED lines=8> */
.L_x_4318:
[----:B------:R-:W-:-:S05]  /*e330*/  F2FP.PACK_AB R25, R25, R24 ;  /* 0x000000181919723e */ /* 0x000fca00000000ff */
[----:B------:R0:W-:Y:S01]  /*e340*/  STG.E [R4.64], R25 ;  /* 0x0000001904007986 */ /* 0x0001e2000c101924 */
[----:B------:R-:W-:Y:S05]  /*e350*/  BRA `(.L_x_4312) ;  /* 0x00000af000007947 */ /* 0x000fea0003800000 */
.L_x_4317:
[----:B------:R-:W-:-:S06]  /*e360*/  FMUL.FTZ R6, R24, 1 ;  /* 0x3f80000018067820 */ /* 0x000fcc0000410000 */
[----:B------:R-:W0:Y:S02]  /*e370*/  F2F.F64.F32 R6, R6 ;  /* 0x0000000600067310 */ /* 0x000e240000201800 */
[----:B0-----:R0:W-:Y:S01]  /*e380*/  STG.E.64 [R4.64], R6 ;  /* 0x0000000604007986 */ /* 0x0011e2000c101b24 */
[----:B------:R-:W-:Y:S05]  /*e390*/  BRA `(.L_x_4312) ;  /* 0x00000ab000007947 */ /* 0x000fea0003800000 */
.L_x_4307:
        /* <DEDUP_REMOVED lines=14> */
.L_x_4321:
[----:B------:R-:W-:Y:S02]  /*e480*/  FMUL.FTZ R10, R25, 1 ;  /* 0x3f800000190a7820 */ /* 0x000fe40000410000 */
[----:B------:R-:W-:-:S04]  /*e490*/  FMUL.FTZ R8, R24, 1 ;  /* 0x3f80000018087820 */ /* 0x000fc80000410000 */
[----:B------:R-:W-:Y:S08]  /*e4a0*/  F2F.F64.F32 R10, R10 ;  /* 0x0000000a000a7310 */ /* 0x000ff00000201800 */
[----:B------:R-:W0:Y:S02]  /*e4b0*/  F2F.F64.F32 R8, R8 ;  /* 0x0000000800087310 */ /* 0x000e240000201800 */
[----:B0-----:R0:W-:Y:S01]  /*e4c0*/  STG.E.128 [R4.64], R8 ;  /* 0x0000000804007986 */ /* 0x0011e2000c101d24 */
[----:B------:R-:W-:Y:S05]  /*e4d0*/  BRA `(.L_x_4312) ;  /* 0x0000097000007947 */ /* 0x000fea0003800000 */
.L_x_4320:
        /* <DEDUP_REMOVED lines=20> */
.L_x_4325:
[----:B------:R-:W-:Y:S05]  /*e620*/  BSYNC B0 ;  /* 0x0000000000007941 */ /* 0x000fea0003800000 */
.L_x_4324:
[----:B------:R-:W-:-:S05]  /*e630*/  LOP3.LUT R7, R0, R7, RZ, 0xfc, !PT ;  /* 0x0000000700077212 */ /* 0x000fca00078efcff */
[----:B------:R0:W-:Y:S01]  /*e640*/  STG.E.U8 [R4.64], R7 ;  /* 0x0000000704007986 */ /* 0x0001e2000c101124 */
[----:B------:R-:W-:Y:S05]  /*e650*/  BRA `(.L_x_4312) ;  /* 0x000007f000007947 */ /* 0x000fea0003800000 */
.L_x_4323:
        /* <DEDUP_REMOVED lines=12> */
.L_x_4327:
[----:B------:R-:W-:Y:S01]  /*e720*/  IMAD.MOV.U32 R0, RZ, RZ, 0x7f ;  /* 0x0000007fff007424 */ /* 0x000fe200078e00ff */
[----:B------:R-:W-:-:S04]  /*e730*/  ISETP.GT.U32.AND P0, PT, R6, 0x7f800000, PT ;  /* 0x7f8000000600780c */ /* 0x000fc80003f04070 */
[----:B------:R-:W-:-:S04]  /*e740*/  SEL R0, R0, 0x7c, P0 ;  /* 0x0000007c00007807 */ /* 0x000fc80000000000 */
.L_x_4328:
[----:B------:R-:W-:Y:S05]  /*e750*/  BSYNC B0 ;  /* 0x0000000000007941 */ /* 0x000fea0003800000 */
.L_x_4326:
[----:B------:R-:W-:-:S04]  /*e760*/  LOP3.LUT R24, R24, 0x80000000, RZ, 0xc0, !PT ;  /* 0x8000000018187812 */ /* 0x000fc800078ec0ff */
[----:B------:R-:W-:-:S04]  /*e770*/  SHF.R.U32.HI R3, RZ, 0x18, R24 ;  /* 0x00000018ff037819 */ /* 0x000fc80000011618 */
[----:B------:R-:W-:-:S05]  /*e780*/  LOP3.LUT R3, R0, R3, RZ, 0xfc, !PT ;  /* 0x0000000300037212 */ /* 0x000fca00078efcff */
[----:B------:R0:W-:Y:S01]  /*e790*/  STG.E.U8 [R4.64], R3 ;  /* 0x0000000304007986 */ /* 0x0001e2000c101124 */
[----:B------:R-:W-:Y:S05]  /*e7a0*/  BRA `(.L_x_4312) ;  /* 0x000006a000007947 */ /* 0x000fea0003800000 */
.L_x_4322:
[----:B------:R-:W-:-:S05]  /*e7b0*/  F2FP.BF16.PACK_AB R24, RZ, R24 ;  /* 0x00000018ff18723e */ /* 0x000fca00000010ff */
[----:B------:R0:W-:Y:S01]  /*e7c0*/  STG.E.U16 [R4.64], R24 ;  /* 0x0000001804007986 */ /* 0x0001e2000c101524 */
[----:B------:R-:W-:Y:S05]  /*e7d0*/  BRA `(.L_x_4312) ;  /* 0x0000067000007947 */ /* 0x000fea0003800000 */
.L_x_4319:
        /* <DEDUP_REMOVED lines=11> */
.L_x_4331:
        /* <DEDUP_REMOVED lines=16> */
.L_x_4334:
[----:B------:R-:W-:-:S04]  /*e990*/  LOP3.LUT R24, R24, 0x80000000, RZ, 0xc0, !PT ;  /* 0x8000000018187812 */ /* 0x000fc800078ec0ff */
[----:B------:R-:W-:-:S04]  /*e9a0*/  SHF.R.U32.HI R24, RZ, 0x18, R24 ;  /* 0x00000018ff187819 */ /* 0x000fc80000011618 */
[----:B------:R-:W-:-:S04]  /*e9b0*/  LOP3.LUT R3, R3, R24, RZ, 0xfc, !PT ;  /* 0x0000001803037212 */ /* 0x000fc800078efcff */
[----:B------:R-:W-:Y:S02]  /*e9c0*/  PRMT R0, R3, 0x7610, R0 ;  /* 0x0000761003007816 */ /* 0x000fe40000000000 */
.L_x_4333:
[----:B------:R-:W-:Y:S05]  /*e9d0*/  BSYNC B0 ;  /* 0x0000000000007941 */ /* 0x000fea0003800000 */
.L_x_4332:
[----:B------:R0:W-:Y:S01]  /*e9e0*/  STG.E.U8 [R4.64], R0 ;  /* 0x0000000004007986 */ /* 0x0001e2000c101124 */
[----:B------:R-:W-:Y:S05]  /*e9f0*/  BRA `(.L_x_4312) ;  /* 0x0000045000007947 */ /* 0x000fea0003800000 */
.L_x_4330:
        /* <DEDUP_REMOVED lines=16> */
.L_x_4337:
[----:B------:R-:W-:-:S04]  /*eb00*/  LOP3.LUT R24, R24, 0x80000000, RZ, 0xc0, !PT ;  /* 0x8000000018187812 */ /* 0x000fc800078ec0ff */
[----:B------:R-:W-:-:S04]  /*eb10*/  SHF.R.U32.HI R24, RZ, 0x18, R24 ;  /* 0x00000018ff187819 */ /* 0x000fc80000011618 */
[----:B------:R-:W-:-:S04]  /*eb20*/  LOP3.LUT R3, R3, R24, RZ, 0xfc, !PT ;  /* 0x0000001803037212 */ /* 0x000fc800078efcff */
[----:B------:R-:W-:Y:S02]  /*eb30*/  PRMT R0, R3, 0x7610, R0 ;  /* 0x0000761003007816 */ /* 0x000fe40000000000 */
.L_x_4336:
[----:B------:R-:W-:Y:S05]  /*eb40*/  BSYNC B0 ;  /* 0x0000000000007941 */ /* 0x000fea0003800000 */
.L_x_4335:
[----:B------:R0:W-:Y:S01]  /*eb50*/  STG.E.U8 [R4.64], R0 ;  /* 0x0000000004007986 */ /* 0x0001e2000c101124 */
[----:B------:R-:W-:Y:S05]  /*eb60*/  BRA `(.L_x_4312) ;  /* 0x000002e000007947 */ /* 0x000fea0003800000 */
.L_x_4329:
        /* <DEDUP_REMOVED lines=21> */
.L_x_4311:
        /* <DEDUP_REMOVED lines=18> */
[----:B-123--:R-:W-:Y:S05]  /*ede0*/  CALL.ABS.NOINC R14 ;  /* 0x000000000e007343 */ /* 0x00efea0003c00000 */
[----:B------:R-:W-:Y:S05]  /*edf0*/  BRA `(.L_x_4312) ;  /* 0x0000005000007947 */ /* 0x000fea0003800000 */
.L_x_4339:
[----:B------:R-:W0:Y:S02]  /*ee00*/  F2I.U64.TRUNC R24, R24 ;  /* 0x0000001800187311 */ /* 0x000e24000020d800 */
[----:B0-----:R0:W-:Y:S01]  /*ee10*/  STG.E.64 [R4.64], R24 ;  /* 0x0000001804007986 */ /* 0x0011e2000c101b24 */
[----:B------:R-:W-:Y:S05]  /*ee20*/  BRA `(.L_x_4312) ;  /* 0x0000002000007947 */ /* 0x000fea0003800000 */
.L_x_4338:
[----:B------:R-:W0:Y:S02]  /*ee30*/  F2I.FTZ.U32.TRUNC.NTZ R3, R24 ;  /* 0x0000001800037305 */ /* 0x000e24000021f000 */
[----:B0-----:R0:W-:Y:S02]  /*ee40*/  STG.E [R4.64], R3 ;  /* 0x0000000304007986 */ /* 0x0011e4000c101924 */
.L_x_4312:
[----:B------:R-:W-:Y:S02]  /*ee50*/  IADD3 R31, R31, 0x80, RZ ;  /* 0x000000801f1f7810 */ /* 0x000fe40007ffe0ff */
.L_x_4273:
[----:B------:R-:W-:Y:S05]  /*ee60*/  BSYNC B6 ;  /* 0x0000000000067941 */ /* 0x000fea0003800000 */
.L_x_4272:
[----:B------:R-:W-:-:S13]  /*ee70*/  ISETP.GE.AND P0, PT, R31, R18, PT ;  /* 0x000000121f00720c */ /* 0x000fda0003f06270 */
[----:B------:R-:W-:Y:S05]  /*ee80*/  @P0 EXIT ;  /* 0x000000000000094d */ /* 0x000fea0003800000 */
        /* <DEDUP_REMOVED lines=16> */
[----:B0-----:R-:W-:Y:S01]  /*ef90*/  STG.E.U8 [R2.64], R5 ;  /* 0x0000000502007986 */ /* 0x001fe2000c101124 */
[----:B------:R-:W-:Y:S05]  /*efa0*/  EXIT ;  /* 0x000000000000794d */ /* 0x000fea0003800000 */
.L_x_4343:
[----:B------:R-:W0:Y:S02]  /*efb0*/  F2I.S64.TRUNC R26, R26 ;  /* 0x0000001a001a7311 */ /* 0x000e24000020d900 */
[----:B0-----:R-:W-:-:S05]  /*efc0*/  IMAD.MOV.U32 R5, RZ, RZ, R26 ;  /* 0x000000ffff057224 */ /* 0x001fca00078e001a */
[----:B------:R-:W-:Y:S01]  /*efd0*/  STG.E.U8 [R2.64], R5 ;  /* 0x0000000502007986 */ /* 0x000fe2000c101124 */
[----:B------:R-:W-:Y:S05]  /*efe0*/  EXIT ;  /* 0x000000000000794d */ /* 0x000fea0003800000 */
.L_x_4342:
[----:B------:R-:W-:-:S13]  /*eff0*/  ISETP.NE.AND P0, PT, R0, 0x2, PT ;  /* 0x000000020000780c */ /* 0x000fda0003f05270 */
[----:B------:R-:W-:Y:S05]  /*f000*/  @!P0 BRA `(.L_x_4345) ;  /* 0x000000a000008947 */ /* 0x000fea0003800000 */
[----:B------:R-:W-:-:S13]  /*f010*/  ISETP.NE.AND P0, PT, R0, 0x3, PT ;  /* 0x000000030000780c */ /* 0x000fda0003f05270 */
[----:B------:R-:W-:Y:S05]  /*f020*/  @!P0 BRA `(.L_x_4346) ;  /* 0x0000005000008947 */ /* 0x000fea0003800000 */
[----:B------:R-:W-:-:S13]  /*f030*/  ISETP.NE.AND P0, PT, R0, 0x4, PT ;  /* 0x000000040000780c */ /* 0x000fda0003f05270 */
[----:B------:R-:W-:Y:S05]  /*f040*/  @P0 BRA `(.L_x_4344) ;  /* 0x00000b5000000947 */ /* 0x000fea0003800000 */
[----:B------:R-:W0:Y:S02]  /*f050*/  F2I.S64.TRUNC R26, R26 ;  /* 0x0000001a001a7311 */ /* 0x000e24000020d900 */
[----:B0-----:R-:W-:Y:S01]  /*f060*/  STG.E.64 [R2.64], R26 ;  /* 0x0000001a02007986 */ /* 0x001fe2000c101b24 */
[----:B------:R-:W-:Y:S05]  /*f070*/  EXIT ;  /* 0x000000000000794d */ /* 0x000fea0003800000 */
.L_x_4346:
[----:B------:R-:W0:Y:S02]  /*f080*/  F2I.FTZ.TRUNC.NTZ R5, R26 ;  /* 0x0000001a00057305 */ /* 0x000e24000021f100 */
[----:B0-----:R-:W-:Y:S01]  /*f090*/  STG.E [R2.64], R5 ;  /* 0x0000000502007986 */ /* 0x001fe2000c101924 */
[----:B------:R-:W-:Y:S05]  /*f0a0*/  EXIT ;  /* 0x000000000000794d */ /* 0x000fea0003800000 */
.L_x_4345:
[----:B------:R-:W0:Y:S02]  /*f0b0*/  F2I.FTZ.TRUNC.NTZ R5, R26 ;  /* 0x0000001a00057305 */ /* 0x000e24000021f100 */
[----:B0-----:R-:W-:Y:S01]  /*f0c0*/  STG.E.U16 [R2.64], R5 ;  /* 0x0000000502007986 */ /* 0x001fe2000c101524 */
[----:B------:R-:W-:Y:S05]  /*f0d0*/  EXIT ;  /* 0x000000000000794d */ /* 0x000fea0003800000 */
.L_x_4341:
[----:B------:R-:W-:-:S13]  /*f0e0*/  ISETP.GT.AND P0, PT, R0, 0x6, PT ;  /* 0x000000060000780c */ /* 0x000fda0003f04270 */
[----:B------:R-:W-:Y:S05]  /*f0f0*/  @P0 BRA `(.L_x_4347) ;  /* 0x0000009000000947 */ /* 0x000fea0003800000 */
[----:B------:R-:W-:-:S13]  /*f100*/  ISETP.NE.AND P0, PT, R0, 0x5, PT ;  /* 0x000000050000780c */ /* 0x000fda0003f05270 */
[----:B------:R-:W-:Y:S05]  /*f110*/  @!P0 BRA `(.L_x_4348) ;  /* 0x0000004000008947 */ /* 0x000fea0003800000 */
[----:B------:R-:W-:-:S13]  /*f120*/  ISETP.NE.AND P0, PT, R0, 0x6, PT ;  /* 0x000000060000780c */ /* 0x000fda0003f05270 */
[----:B------:R-:W-:Y:S05]  /*f130*/  @P0 BRA `(.L_x_4344) ;  /* 0x00000a6000000947 */ /* 0x000fea0003800000 */
[----:B------:R-:W-:Y:S01]  /*f140*/  STG.E [R2.64], R26 ;  /* 0x0000001a02007986 */ /* 0x000fe2000c101924 */
[----:B------:R-:W-:Y:S05]  /*f150*/  EXIT ;  /* 0x000000000000794d */ /* 0x000fea0003800000 */
.L_x_4348:
[----:B------:R-:W-:-:S05]  /*f160*/  F2FP.PACK_AB R26, RZ, R26 ;  /* 0x0000001aff1a723e */ /* 0x000fca00000000ff */
[----:B------:R-:W-:Y:S01]  /*f170*/  STG.E.U16 [R2.64], R26 ;  /* 0x0000001a02007986 */ /* 0x000fe2000c101524 */
[----:B------:R-:W-:Y:S05]  /*f180*/  EXIT ;  /* 0x000000000000794d */ /* 0x000fea0003800000 */
.L_x_4347:
[----:B------:R-:W-:-:S13]  /*f190*/  ISETP.NE.AND P0, PT, R0, 0x7, PT ;  /* 0x000000070000780c */ /* 0x000fda0003f05270 */
[----:B------:R-:W-:Y:S05]  /*f1a0*/  @!P0 BRA `(.L_x_4349) ;  /* 0x0000009000008947 */ /* 0x000fea0003800000 */
[----:B------:R-:W-:-:S13]  /*f1b0*/  ISETP.NE.AND P0, PT, R0, 0x8, PT ;  /* 0x000000080000780c */ /* 0x000fda0003f05270 */
[----:B------:R-:W-:Y:S05]  /*f1c0*/  @!P0 BRA `(.L_x_4350) ;  /* 0x0000004000008947 */ /* 0x000fea0003800000 */
[----:B------:R-:W-:-:S13]  /*f1d0*/  ISETP.NE.AND P0, PT, R0, 0x9, PT ;  /* 0x000000090000780c */ /* 0x000fda0003f05270 */
[----:B------:R-:W-:Y:S05]  /*f1e0*/  @P0 BRA `(.L_x_4344) ;  /* 0x000009b000000947 */ /* 0x000fea0003800000 */
[----:B------:R-:W-:Y:S01]  /*f1f0*/  STG.E.64 [R2.64], R26 ;  /* 0x0000001a02007986 */ /* 0x000fe2000c101b24 */
[----:B------:R-:W-:Y:S05]  /*f200*/  EXIT ;  /* 0x000000000000794d */ /* 0x000fea0003800000 */
.L_x_4350:
[----:B------:R-:W-:-:S05]  /*f210*/  F2FP.PACK_AB R27, R27, R26 ;  /* 0x0000001a1b1b723e */ /* 0x000fca00000000ff */
[----:B------:R-:W-:Y:S01]  /*f220*/  STG.E [R2.64], R27 ;  /* 0x0000001b02007986 */ /* 0x000fe2000c101924 */
[----:B------:R-:W-:Y:S05]  /*f230*/  EXIT ;  /* 0x000000000000794d */ /* 0x000fea0003800000 */
.L_x_4349:
[----:B------:R-:W-:-:S06]  /*f240*/  FMUL.FTZ R4, R26, 1 ;  /* 0x3f8000001a047820 */ /* 0x000fcc0000410000 */
[----:B------:R-:W0:Y:S02]  /*f250*/  F2F.F64.F32 R4, R4 ;  /* 0x0000000400047310 */ /* 0x000e240000201800 */
[----:B0-----:R-:W-:Y:S01]  /*f260*/  STG.E.64 [R2.64], R4 ;  /* 0x0000000402007986 */ /* 0x001fe2000c101b24 */
[----:B------:R-:W-:Y:S05]  /*f270*/  EXIT ;  /* 0x000000000000794d */ /* 0x000fea0003800000 */
.L_x_4340:
        /* <DEDUP_REMOVED lines=12> */
[----:B------:R-:W-:Y:S01]  /*f340*/  STG.E.U8 [R2.64], R5 ;  /* 0x0000000502007986 */ /* 0x000fe2000c101124 */
[----:B------:R-:W-:Y:S05]  /*f350*/  EXIT ;  /* 0x000000000000794d */ /* 0x000fea0003800000 */
.L_x_4353:
[----:B------:R-:W-:Y:S02]  /*f360*/  FMUL.FTZ R6, R27, 1 ;  /* 0x3f8000001b067820 */ /* 0x000fe40000410000 */
[----:B------:R-:W-:-:S04]  /*f370*/  FMUL.FTZ R4, R26, 1 ;  /* 0x3f8000001a047820 */ /* 0x000fc80000410000 */
[----:B------:R-:W-:Y:S08]  /*f380*/  F2F.F64.F32 R6, R6 ;  /* 0x0000000600067310 */ /* 0x000ff00000201800 */
[----:B------:R-:W0:Y:S02]  /*f390*/  F2F.F64.F32 R4, R4 ;  /* 0x0000000400047310 */ /* 0x000e240000201800 */
[----:B0-----:R-:W-:Y:S01]  /*f3a0*/  STG.E.128 [R2.64], R4 ;  /* 0x0000000402007986 */ /* 0x001fe2000c101d24 */
[----:B------:R-:W-:Y:S05]  /*f3b0*/  EXIT ;  /* 0x000000000000794d */ /* 0x000fea0003800000 */
.L_x_4352:
        /* <DEDUP_REMOVED lines=20> */
.L_x_4357:
[----:B------:R-:W-:Y:S05]  /*f500*/  BSYNC B0 ;  /* 0x0000000000007941 */ /* 0x000fea0003800000 */
.L_x_4356:
[----:B------:R-:W-:-:S05]  /*f510*/  LOP3.LUT R7, R0, R7, RZ, 0xfc, !PT ;  /* 0x0000000700077212 */ /* 0x000fca00078efcff */
[----:B------:R-:W-:Y:S01]  /*f520*/  STG.E.U8 [R2.64], R7 ;  /* 0x0000000702007986 */ /* 0x000fe2000c101124 */
[----:B------:R-:W-:Y:S05]  /*f530*/  EXIT ;  /* 0x000000000000794d */ /* 0x000fea0003800000 */
.L_x_4355:
[----:B------:R-:W-:Y:S01]  /*f540*/  LOP3.LUT R4, R26, 0x7fffffff, RZ, 0xc0, !PT ;  /* 0x7fffffff1a047812 */ /* 0x000fe200078ec0ff */
        /* <DEDUP_REMOVED lines=11> */
.L_x_4359:
[----:B------:R-:W-:Y:S01]  /*f600*/  IMAD.MOV.U32 R0, RZ, RZ, 0x7f ;  /* 0x0000007fff007424 */ /* 0x000fe200078e00ff */
[----:B------:R-:W-:-:S04]  /*f610*/  ISETP.GT.U32.AND P0, PT, R4, 0x7f800000, PT ;  /* 0x7f8000000400780c */ /* 0x000fc80003f04070 */
[----:B------:R-:W-:-:S04]  /*f620*/  SEL R0, R0, 0x7c, P0 ;  /* 0x0000007c00007807 */ /* 0x000fc80000000000 */
.L_x_4360:
[----:B------:R-:W-:Y:S05]  /*f630*/  BSYNC B0 ;  /* 0x0000000000007941 */ /* 0x000fea0003800000 */
.L_x_4358:
[----:B------:R-:W-:-:S04]  /*f640*/  LOP3.LUT R26, R26, 0x80000000, RZ, 0xc0, !PT ;  /* 0x800000001a1a7812 */ /* 0x000fc800078ec0ff */
[----:B------:R-:W-:-:S04]  /*f650*/  SHF.R.U32.HI R5, RZ, 0x18, R26 ;  /* 0x00000018ff057819 */ /* 0x000fc8000001161a */
[----:B------:R-:W-:-:S05]  /*f660*/  LOP3.LUT R5, R0, R5, RZ, 0xfc, !PT ;  /* 0x0000000500057212 */ /* 0x000fca00078efcff */
[----:B------:R-:W-:Y:S01]  /*f670*/  STG.E.U8 [R2.64], R5 ;  /* 0x0000000502007986 */ /* 0x000fe2000c101124 */
[----:B------:R-:W-:Y:S05]  /*f680*/  EXIT ;  /* 0x000000000000794d */ /* 0x000fea0003800000 */
.L_x_4354:
[----:B------:R-:W-:-:S05]  /*f690*/  F2FP.BF16.PACK_AB R26, RZ, R26 ;  /* 0x0000001aff1a723e */ /* 0x000fca00000010ff */
[----:B------:R-:W-:Y:S01]  /*f6a0*/  STG.E.U16 [R2.64], R26 ;  /* 0x0000001a02007986 */ /* 0x000fe2000c101524 */
[----:B------:R-:W-:Y:S05]  /*f6b0*/  EXIT ;  /* 0x000000000000794d */ /* 0x000fea0003800000 */
.L_x_4351:
        /* <DEDUP_REMOVED lines=9> */
[----:B0-----:R-:W-:Y:S01]  /*f750*/  STG.E.U16 [R2.64], R5 ;  /* 0x0000000502007986 */ /* 0x001fe2000c101524 */
[----:B------:R-:W-:Y:S05]  /*f760*/  EXIT ;  /* 0x000000000000794d */ /* 0x000fea0003800000 */
.L_x_4363:
        /* <DEDUP_REMOVED lines=16> */
.L_x_4366:
[----:B------:R-:W-:-:S04]  /*f870*/  LOP3.LUT R26, R26, 0x80000000, RZ, 0xc0, !PT ;  /* 0x800000001a1a7812 */ /* 0x000fc800078ec0ff */
[----:B------:R-:W-:-:S04]  /*f880*/  SHF.R.U32.HI R5, RZ, 0x18, R26 ;  /* 0x00000018ff057819 */ /* 0x000fc8000001161a */
[----:B------:R-:W-:-:S04]  /*f890*/  LOP3.LUT R4, R4, R5, RZ, 0xfc, !PT ;  /* 0x0000000504047212 */ /* 0x000fc800078efcff */
[----:B------:R-:W-:Y:S02]  /*f8a0*/  PRMT R0, R4, 0x7610, R0 ;  /* 0x0000761004007816 */ /* 0x000fe40000000000 */
.L_x_4365:
[----:B------:R-:W-:Y:S05]  /*f8b0*/  BSYNC B0 ;  /* 0x0000000000007941 */ /* 0x000fea0003800000 */
.L_x_4364:
[----:B------:R-:W-:Y:S01]  /*f8c0*/  STG.E.U8 [R2.64], R0 ;  /* 0x0000000002007986 */ /* 0x000fe2000c101124 */
[----:B------:R-:W-:Y:S05]  /*f8d0*/  EXIT ;  /* 0x000000000000794d */ /* 0x000fea0003800000 */
.L_x_4362:
        /* <DEDUP_REMOVED lines=16> */
.L_x_4369:
[----:B------:R-:W-:-:S04]  /*f9e0*/  LOP3.LUT R26, R26, 0x80000000, RZ, 0xc0, !PT ;  /* 0x800000001a1a7812 */ /* 0x000fc800078ec0ff */
[----:B------:R-:W-:-:S04]  /*f9f0*/  SHF.R.U32.HI R5, RZ, 0x18, R26 ;  /* 0x00000018ff057819 */ /* 0x000fc8000001161a */
[----:B------:R-:W-:-:S04]  /*fa00*/  LOP3.LUT R4, R4, R5, RZ, 0xfc, !PT ;  /* 0x0000000504047212 */ /* 0x000fc800078efcff */
[----:B------:R-:W-:Y:S02]  /*fa10*/  PRMT R0, R4, 0x7610, R0 ;  /* 0x0000761004007816 */ /* 0x000fe40000000000 */
.L_x_4368:
[----:B------:R-:W-:Y:S05]  /*fa20*/  BSYNC B0 ;  /* 0x0000000000007941 */ /* 0x000fea0003800000 */
.L_x_4367:
[----:B------:R-:W-:Y:S01]  /*fa30*/  STG.E.U8 [R2.64], R0 ;  /* 0x0000000002007986 */ /* 0x000fe2000c101124 */
[----:B------:R-:W-:Y:S05]  /*fa40*/  EXIT ;  /* 0x000000000000794d */ /* 0x000fea0003800000 */
.L_x_4361:
        /* <DEDUP_REMOVED lines=21> */
.L_x_4344:
        /* <DEDUP_REMOVED lines=19> */
[----:B------:R-:W-:Y:S05]  /*fcd0*/  EXIT ;  /* 0x000000000000794d */ /* 0x000fea0003800000 */
.L_x_4371:
[----:B------:R-:W0:Y:S02]  /*fce0*/  F2I.U64.TRUNC R26, R26 ;  /* 0x0000001a001a7311 */ /* 0x000e24000020d800 */
[----:B0-----:R-:W-:Y:S01]  /*fcf0*/  STG.E.64 [R2.64], R26 ;  /* 0x0000001a02007986 */ /* 0x001fe2000c101b24 */
[----:B------:R-:W-:Y:S05]  /*fd00*/  EXIT ;  /* 0x000000000000794d */ /* 0x000fea0003800000 */
.L_x_4370:
[----:B------:R-:W0:Y:S02]  /*fd10*/  F2I.FTZ.U32.TRUNC.NTZ R5, R26 ;  /* 0x0000001a00057305 */ /* 0x000e24000021f000 */
[----:B0-----:R-:W-:Y:S01]  /*fd20*/  STG.E [R2.64], R5 ;  /* 0x0000000502007986 */ /* 0x001fe2000c101924 */
[----:B------:R-:W-:Y:S05]  /*fd30*/  EXIT ;  /* 0x000000000000794d */ /* 0x000fea0003800000 */
.L_x_4372:
        /* <DEDUP_REMOVED lines=12> */
.L_x_27465:


//--------------------- .text._ZN2at6native18elementwise_kernelILi128ELi2EZNS0_22gpu_kernel_impl_nocastIZZZNS0_28launch_masked_scatter_kernelERKNS_10TensorBaseES5_S5_S5_ENKUlvE_clEvENKUlvE7_clEvEUlN3c107complexIfEEblE_EEvRNS_18TensorIteratorBaseERKT_EUliE_EEviT1_ --------------------------
	.section	.text._ZN2at6native18elementwise_kernelILi128ELi2EZNS0_22gpu_kernel_impl_nocastIZZZNS0_28launch_masked_scatter_kernelERKNS_10TensorBaseES5_S5_S5_ENKUlvE_clEvENKUlvE7_clEvEUlN3c107complexIfEEblE_EEvRNS_18TensorIteratorBaseERKT_EUliE_EEviT1_,"ax",@progbits
	.sectioninfo	@"SHI_REGISTERS=14"
	.align	128
        .global         _ZN2at6native18elementwise_kernelILi128ELi2EZNS0_22gpu_kernel_impl_nocastIZZZNS0_28launch_masked_scatter_kernelERKNS_10TensorBaseES5_S5_S5_ENKUlvE_clEvENKUlvE7_clEvEUlN3c107complexIfEEblE_EEvRNS_18TensorIteratorBaseERKT_EUliE_EEviT1_
        .type           _ZN2at6native18elementwise_kernelILi128ELi2EZNS0_22gpu_kernel_impl_nocastIZZZNS0_28launch_masked_scatter_kernelERKNS_10TensorBaseES5_S5_S5_ENKUlvE_clEvENKUlvE7_clEvEUlN3c107complexIfEEblE_EEvRNS_18TensorIteratorBaseERKT_EUliE_EEviT1_,@function
        .size           _ZN2at6native18elementwise_kernelILi128ELi2EZNS0_22gpu_kernel_impl_nocastIZZZNS0_28launch_masked_scatter_kernelERKNS_10TensorBaseES5_S5_S5_ENKUlvE_clEvENKUlvE7_clEvEUlN3c107complexIfEEblE_EEvRNS_18TensorIteratorBaseERKT_EUliE_EEviT1_,(.L_x_27466 - _ZN2at6native18elementwise_kernelILi128ELi2EZNS0_22gpu_kernel_impl_nocastIZZZNS0_28launch_masked_scatter_kernelERKNS_10TensorBaseES5_S5_S5_ENKUlvE_clEvENKUlvE7_clEvEUlN3c107complexIfEEblE_EEvRNS_18TensorIteratorBaseERKT_EUliE_EEviT1_)
        .other          _ZN2at6native18elementwise_kernelILi128ELi2EZNS0_22gpu_kernel_impl_nocastIZZZNS0_28launch_masked_scatter_kernelERKNS_10TensorBaseES5_S5_S5_ENKUlvE_clEvENKUlvE7_clEvEUlN3c107complexIfEEblE_EEvRNS_18TensorIteratorBaseERKT_EUliE_EEviT1_,@"STO_CUDA_ENTRY STV_DEFAULT"
_ZN2at6native18elementwise_kernelILi128ELi2EZNS0_22gpu_kernel_impl_nocastIZZZNS0_28launch_masked_scatter_kernelERKNS_10TensorBaseES5_S5_S5_ENKUlvE_clEvENKUlvE7_clEvEUlN3c107complexIfEEblE_EEvRNS_18TensorIteratorBaseERKT_EUliE_EEviT1_:
.text._ZN2at6native18elementwise_kernelILi128ELi2EZNS0_22gpu_kernel_impl_nocastIZZZNS0_28launch_masked_scatter_kernelERKNS_10TensorBaseES5_S5_S5_ENKUlvE_clEvENKUlvE7_clEvEUlN3c107complexIfEEblE_EEvRNS_18TensorIteratorBaseERKT_EUliE_EEviT1_:
[----:B------:R-:W-:Y:S02]  /*0000*/  MOV R1, c[0x0][0x28] ;  /* 0x00000a0000017a02 */ /* 0x000fe40000000f00 */
[----:B------:R-:W0:Y:S01]  /*0010*/  S2R R0, SR_CTAID.X ;  /* 0x0000000000007919 */ /* 0x000e220000002500 */
[----:B------:R-:W-:Y:S01]  /*0020*/  ULDC.64 UR4, c[0x0][0x118] ;  /* 0x0000460000047ab9 */ /* 0x000fe20000000a00 */
[----:B------:R-:W-:Y:S02]  /*0030*/  BSSY B0, `(.L_x_4373) ;  /* 0x000012e000007945 */ /* 0x000fe40003800000 */
[----:B------:R-:W0:Y:S02]  /*0040*/  S2R R3, SR_TID.X ;  /* 0x0000000000037919 */ /* 0x000e240000002100 */
[----:B0-----:R-:W-:-:S04]  /*0050*/  LEA R0, R0, R3, 0x8 ;  /* 0x0000000300007211 */ /* 0x001fc800078e40ff */
[----:B------:R-:W-:Y:S02]  /*0060*/  ISETP.GE.AND P0, PT, R0, c[0x0][0x160], PT ;  /* 0x0000580000007a0c */ /* 0x000fe40003f06270 */
[----:B------:R-:W-:-:S11]  /*0070*/  MOV R9, R0 ;  /* 0x0000000000097202 */ /* 0x000fd60000000f00 */
[----:B------:R-:W-:Y:S05]  /*0080*/  @P0 BRA `(.L_x_4374) ;  /* 0x0000128000000947 */ /* 0x000fea0003800000 */
[----:B------:R-:W-:Y:S01]  /*0090*/  ISETP.NE.AND P0, PT, RZ, c[0x0][0x168], PT ;  /* 0x00005a00ff007a0c */ /* 0x000fe20003f05270 */
[----:B------:R-:W-:Y:S01]  /*00a0*/  CS2R R4, SRZ ;  /* 0x0000000000047805 */ /* 0x000fe2000001ff00 */
[----:B------:R-:W-:-:S11]  /*00b0*/  CS2R R2, SRZ ;  /* 0x0000000000027805 */ /* 0x000fd6000001ff00 */
        /* <DEDUP_REMOVED lines=268> */
[----:B------:R-:W-:Y:S02]  /*1180*/  @P0 IMAD R8, R8, c[0x0][0x28c], R9 ;  /* 0x0000a30008080a24 */ /* 0x000fe400078e0209 */
[C---:B------:R-:W-:Y:S02]  /*1190*/  IMAD R5, R6.reuse, c[0x0][0x410], R5 ;  /* 0x0001040006057a24 */ /* 0x040fe400078e0205 */
[----:B------:R-:W-:Y:S02]  /*11a0*/  IMAD R4, R6, c[0x0][0x414], R4 ;  /* 0x0001050006047a24 */ /* 0x000fe400078e0204 */
[----:B------:R-:W-:-:S02]  /*11b0*/  @P0 IMAD R2, R8, c[0x0][0x418], R2 ;  /* 0x0001060008020a24 */ /* 0x000fc400078e0202 */
[C---:B------:R-:W-:Y:S02]  /*11c0*/  @P0 IMAD R3, R8.reuse, c[0x0][0x41c], R3 ;  /* 0x0001070008030a24 */ /* 0x040fe400078e0203 */
[C---:B------:R-:W-:Y:S02]  /*11d0*/  @P0 IMAD R5, R8.reuse, c[0x0][0x420], R5 ;  /* 0x0001080008050a24 */ /* 0x040fe400078e0205 */
[----:B------:R-:W-:-:S03]  /*11e0*/  @P0 IMAD R4, R8, c[0x0][0x424], R4 ;  /* 0x0001090008040a24 */ /* 0x000fc600078e0204 */
.L_x_4375:
[----:B------:R-:W-:-:S04]  /*11f0*/  IADD3 R6, P0, R5, c[0x0][0x438], RZ ;  /* 0x00010e0005067a10 */ /* 0x000fc80007f1e0ff */
[----:B------:R-:W-:-:S05]  /*1200*/  IADD3.X R7, RZ, c[0x0][0x43c], RZ, P0, !PT ;  /* 0x00010f00ff077a10 */ /* 0x000fca00007fe4ff */
[----:B------:R-:W2:Y:S01]  /*1210*/  LDG.E.U8 R6, [R6.64] ;  /* 0x0000000406067981 */ /* 0x000ea2000c1e1100 */
[----:B------:R-:W-:-:S04]  /*1220*/  IADD3 R4, P1, R4, c[0x0][0x440], RZ ;  /* 0x0001100004047a10 */ /* 0x000fc80007f3e0ff */
[----:B------:R-:W-:Y:S02]  /*1230*/  IADD3.X R5, RZ, c[0x0][0x444], RZ, P1, !PT ;  /* 0x00011100ff057a10 */ /* 0x000fe40000ffe4ff */
[----:B--2---:R-:W-:-:S13]  /*1240*/  ISETP.NE.AND P0, PT, R6, RZ, PT ;  /* 0x000000ff0600720c */ /* 0x004fda0003f05270 */
[----:B------:R-:W2:Y:S01]  /*1250*/  @P0 LDG.E.64 R4, [R4.64] ;  /* 0x0000000404040981 */ /* 0x000ea2000c1e1b00 */
[----:B------:R-:W-:-:S04]  /*1260*/  IADD3 R3, P1, R3, c[0x0][0x430], RZ ;  /* 0x00010c0003037a10 */ /* 0x000fc80007f3e0ff */
[----:B------:R-:W-:Y:S02]  /*1270*/  IADD3.X R8, RZ, c[0x0][0x434], RZ, P1, !PT ;  /* 0x00010d00ff087a10 */ /* 0x000fe40000ffe4ff */
[----:B--2---:R-:W-:-:S04]  /*1280*/  @P0 LEA R3, P1, R4, c[0x0][0x448], 0x3 ;  /* 0x0001120004030a11 */ /* 0x004fc800078218ff */
[----:B------:R-:W-:Y:S02]  /*1290*/  @P0 LEA.HI.X R8, R4, c[0x0][0x44c], R5, 0x3, P1 ;  /* 0x0001130004080a11 */ /* 0x000fe400008f1c05 */
[----:B------:R-:W-:Y:S02]  /*12a0*/  MOV R4, R3 ;  /* 0x0000000300047202 */ /* 0x000fe40000000f00 */
[----:B------:R-:W-:-:S05]  /*12b0*/  MOV R5, R8 ;  /* 0x0000000800057202 */ /* 0x000fca0000000f00 */
[----:B------:R-:W2:Y:S01]  /*12c0*/  LDG.E.64 R10, [R4.64] ;  /* 0x00000004040a7981 */ /* 0x000ea2000c1e1b00 */
[----:B------:R-:W-:Y:S02]  /*12d0*/  IADD3 R2, P0, R2, c[0x0][0x428], RZ ;  /* 0x00010a0002027a10 */ /* 0x000fe40007f1e0ff */
[----:B------:R-:W-:Y:S02]  /*12e0*/  IADD3 R9, R0, 0x80, RZ ;  /* 0x0000008000097810 */ /* 0x000fe40007ffe0ff */
[----:B------:R-:W-:-:S05]  /*12f0*/  IADD3.X R3, RZ, c[0x0][0x42c], RZ, P0, !PT ;  /* 0x00010b00ff037a10 */ /* 0x000fca00007fe4ff */
[----:B--2---:R0:W-:Y:S04]  /*1300*/  STG.E.64 [R2.64], R10 ;  /* 0x0000000a02007986 */ /* 0x0041e8000c101b04 */
.L_x_4374:
[----:B------:R-:W-:Y:S05]  /*1310*/  BSYNC B0 ;  /* 0x0000000000007941 */ /* 0x000fea0003800000 */
.L_x_4373:
[----:B------:R-:W-:-:S13]  /*1320*/  ISETP.GE.AND P0, PT, R9, c[0x0][0x160], PT ;  /* 0x0000580009007a0c */ /* 0x000fda0003f06270 */
[----:B------:R-:W-:Y:S05]  /*1330*/  @P0 EXIT ;  /* 0x000000000000094d */ /* 0x000fea0003800000 */
[----:B------:R-:W-:Y:S01]  /*1340*/  ISETP.NE.AND P0, PT, RZ, c[0x0][0x168], PT ;  /* 0x00005a00ff007a0c */ /* 0x000fe20003f05270 */
[----:B------:R-:W-:Y:S01]  /*1350*/  HFMA2.MMA R4, -RZ, RZ, 0, 0 ;  /* 0x00000000ff047435 */ /* 0x000fe200000001ff */
[----:B0-----:R-:W-:Y:S01]  /*1360*/  CS2R R2, SRZ ;  /* 0x0000000000027805 */ /* 0x001fe2000001ff00 */
        /* <DEDUP_REMOVED lines=276> */
.L_x_4376:
        /* <DEDUP_REMOVED lines=10> */
[----:B------:R-:W-:-:S06]  /*2550*/  @P0 LEA.HI.X R3, R4, c[0x0][0x44c], R5, 0x3, P1 ;  /* 0x0001130004030a11 */ /* 0x000fcc00008f1c05 */
[----:B------:R-:W2:Y:S01]  /*2560*/  LDG.E.64 R2, [R2.64] ;  /* 0x0000000402027981 */ /* 0x000ea2000c1e1b00 */
[----:B------:R-:W-:-:S04]  /*2570*/  IADD3 R6, P0, R0, c[0x0][0x428], RZ ;  /* 0x00010a0000067a10 */ /* 0x000fc80007f1e0ff */
[----:B------:R-:W-:-:S05]  /*2580*/  IADD3.X R7, RZ, c[0x0][0x42c], RZ, P0, !PT ;  /* 0x00010b00ff077a10 */ /* 0x000fca00007fe4ff */
[----:B--2---:R-:W-:Y:S01]  /*2590*/  STG.E.64 [R6.64], R2 ;  /* 0x0000000206007986 */ /* 0x004fe2000c101b04 */
[----:B------:R-:W-:Y:S05]  /*25a0*/  EXIT ;  /* 0x000000000000794d */ /* 0x000fea0003800000 */
.L_x_4377:
        /* <DEDUP_REMOVED lines=13> */
.L_x_27466:


//--------------------- .text._ZN2at6native27unrolled_elementwise_kernelIZZZNS0_28launch_masked_scatter_kernelERKNS_10TensorBaseES4_S4_S4_ENKUlvE_clEvENKUlvE7_clEvEUlN3c107complexIfEEblE_St5arrayIPcLm4EELi4E23TrivialOffsetCalculatorILi3EjESE_ILi1EjENS0_6memory15LoadWithoutCastENSH_16StoreWithoutCastEEEviT_T0_T2_T3_T4_T5_ --------------------------
	.section	.text._ZN2at6native27unrolled_elementwise_kernelIZZZNS0_28launch_masked_scatter_kernelERKNS_10TensorBaseES4_S4_S4_ENKUlvE_clEvENKUlvE7_clEvEUlN3c107complexIfEEblE_St5arrayIPcLm4EELi4E23TrivialOffsetCalculatorILi3EjESE_ILi1EjENS0_6memory15LoadWithoutCastENSH_16StoreWithoutCastEEEviT_T0_T2_T3_T4_T5_,"ax",@progbits
	.sectioninfo	@"SHI_REGISTERS=32"
	.align	128
        .global         _ZN2at6native27unrolled_elementwise_kernelIZZZNS0_28launch_masked_scatter_kernelERKNS_10TensorBaseES4_S4_S4_ENKUlvE_clEvENKUlvE7_clEvEUlN3c107complexIfEEblE_St5arrayIPcLm4EELi4E23TrivialOffsetCalculatorILi3EjESE_ILi1EjENS0_6memory15LoadWithoutCastENSH_16StoreWithoutCastEEEviT_T0_T2_T3_T4_T5_
        .type           _ZN2at6native27unrolled_elementwise_kernelIZZZNS0_28launch_masked_scatter_kernelERKNS_10TensorBaseES4_S4_S4_ENKUlvE_clEvENKUlvE7_clEvEUlN3c107complexIfEEblE_St5arrayIPcLm4EELi4E23TrivialOffsetCalculatorILi3EjESE_ILi1EjENS0_6memory15LoadWithoutCastENSH_16StoreWithoutCastEEEviT_T0_T2_T3_T4_T5_,@function
        .size           _ZN2at6native27unrolled_elementwise_kernelIZZZNS0_28launch_masked_scatter_kernelERKNS_10TensorBaseES4_S4_S4_ENKUlvE_clEvENKUlvE7_clEvEUlN3c107complexIfEEblE_St5arrayIPcLm4EELi4E23TrivialOffsetCalculatorILi3EjESE_ILi1EjENS0_6memory15LoadWithoutCastENSH_16StoreWithoutCastEEEviT_T0_T2_T3_T4_T5_,(.L_x_27467 - _ZN2at6native27unrolled_elementwise_kernelIZZZNS0_28launch_masked_scatter_kernelERKNS_10TensorBaseES4_S4_S4_ENKUlvE_clEvENKUlvE7_clEvEUlN3c107complexIfEEblE_St5arrayIPcLm4EELi4E23TrivialOffsetCalculatorILi3EjESE_ILi1EjENS0_6memory15LoadWithoutCastENSH_16StoreWithoutCastEEEviT_T0_T2_T3_T4_T5_)
        .other          _ZN2at6native27unrolled_elementwise_kernelIZZZNS0_28launch_masked_scatter_kernelERKNS_10TensorBaseES4_S4_S4_ENKUlvE_clEvENKUlvE7_clEvEUlN3c107complexIfEEblE_St5arrayIPcLm4EELi4E23TrivialOffsetCalculatorILi3EjESE_ILi1EjENS0_6memory15LoadWithoutCastENSH_16StoreWithoutCastEEEviT_T0_T2_T3_T4_T5_,@"STO_CUDA_ENTRY STV_DEFAULT"
_ZN2at6native27unrolled_elementwise_kernelIZZZNS0_28launch_masked_scatter_kernelERKNS_10TensorBaseES4_S4_S4_ENKUlvE_clEvENKUlvE7_clEvEUlN3c107complexIfEEblE_St5arrayIPcLm4EELi4E23TrivialOffsetCalculatorILi3EjESE_ILi1EjENS0_6memory15LoadWithoutCastENSH_16StoreWithoutCastEEEviT_T0_T2_T3_T4_T5_:
.text._ZN2at6native27unrolled_elementwise_kernelIZZZNS0_28launch_masked_scatter_kernelERKNS_10TensorBaseES4_S4_S4_ENKUlvE_clEvENKUlvE7_clEvEUlN3c107complexIfEEblE_St5arrayIPcLm4EELi4E23TrivialOffsetCalculatorILi3EjESE_ILi1EjENS0_6memory15LoadWithoutCastENSH_16StoreWithoutCastEEEviT_T0_T2_T3_T4_T5_:
[----:B------:R-:W-:Y:S02]  /*0000*/  IMAD.MOV.U32 R1, RZ, RZ, c[0x0][0x28] ;  /* 0x00000a00ff017624 */ /* 0x000fe400078e00ff */
[----:B------:R-:W0:Y:S01]  /*0010*/  S2R R2, SR_CTAID.X ;  /* 0x0000000000027919 */ /* 0x000e220000002500 */
[----:B------:R-:W-:Y:S01]  /*0020*/  IMAD.MOV.U32 R5, RZ, RZ, -0x200 ;  /* 0xfffffe00ff057424 */ /* 0x000fe200078e00ff */
[----:B------:R-:W-:Y:S01]  /*0030*/  ULDC.64 UR4, c[0x0][0x118] ;  /* 0x0000460000047ab9 */ /* 0x000fe20000000a00 */
[----:B------:R-:W-:Y:S01]  /*0040*/  CS2R R14, SRZ ;  /* 0x00000000000e7805 */ /* 0x000fe2000001ff00 */
        /* <DEDUP_REMOVED lines=11> */
[----:B------:R-:W-:Y:S01]  /*0100*/  @!P3 IADD3 R7, R7, 0x80, RZ ;  /* 0x000000800707b810 */ /* 0x000fe20007ffe0ff */
[----:B------:R-:W-:-:S03]  /*0110*/  @!P3 IMAD.MOV.U32 R21, RZ, RZ, 0x8 ;  /* 0x00000008ff15b424 */ /* 0x000fc600078e00ff */
[----:B------:R-:W-:Y:S01]  /*0120*/  ISETP.GE.AND P2, PT, R7, R0, PT ;  /* 0x000000000700720c */ /* 0x000fe20003f46270 */
[C---:B------:R-:W-:Y:S01]  /*0130*/  @!P3 IMAD.WIDE.U32 R18, R20.reuse, R21, c[0x0][0x190] ;  /* 0x000064001412b625 */ /* 0x040fe200078e0015 */
[----:B------:R-:W-:-:S04]  /*0140*/  @!P3 IADD3 R8, P4, R20, c[0x0][0x188], RZ ;  /* 0x000062001408ba10 */ /* 0x000fc80007f9e0ff */
[----:B------:R1:W5:Y:S07]  /*0150*/  @!P3 LDG.E.64 R14, [R18.64] ;  /* 0x00000004120eb981 */ /* 0x00036e000c1e1b00 */
[----:B------:R-:W-:Y:S01]  /*0160*/  @!P2 IMAD R26, R2, 0x200, R7 ;  /* 0x00000200021aa824 */ /* 0x000fe200078e0207 */
[----:B------:R-:W-:-:S04]  /*0170*/  @!P2 IADD3 R7, R7, 0x80, RZ ;  /* 0x000000800707a810 */ /* 0x000fc80007ffe0ff */
[----:B------:R-:W-:Y:S01]  /*0180*/  ISETP.GE.AND P1, PT, R7, R0, PT ;  /* 0x000000000700720c */ /* 0x000fe20003f26270 */
[----:B------:R-:W-:Y:S01]  /*0190*/  @!P3 IMAD.X R9, RZ, RZ, c[0x0][0x18c], P4 ;  /* 0x00006300ff09b624 */ /* 0x000fe200020e06ff */
[----:B0-----:R-:W-:-:S04]  /*01a0*/  @!P2 IADD3 R16, P5, R26, c[0x0][0x188], RZ ;  /* 0x000062001a10aa10 */ /* 0x001fc80007fbe0ff */
[----:B------:R0:W3:Y:S01]  /*01b0*/  @!P3 LDG.E.U8 R6, [R8.64] ;  /* 0x000000040806b981 */ /* 0x0000e2000c1e1100 */
[----:B------:R-:W-:-:S05]  /*01c0*/  @!P2 IMAD.X R17, RZ, RZ, c[0x0][0x18c], P5 ;  /* 0x00006300ff11a624 */ /* 0x000fca00028e06ff */
[----:B------:R4:W2:Y:S01]  /*01d0*/  @!P2 LDG.E.U8 R16, [R16.64] ;  /* 0x000000041010a981 */ /* 0x0008a2000c1e1100 */
[----:B------:R-:W-:-:S05]  /*01e0*/  @!P1 IMAD R7, R2, 0x200, R7 ;  /* 0x0000020002079824 */ /* 0x000fca00078e0207 */
[----:B-1----:R-:W-:-:S05]  /*01f0*/  @!P1 IADD3 R18, P4, R7, c[0x0][0x188], RZ ;  /* 0x0000620007129a10 */ /* 0x002fca0007f9e0ff */
[----:B------:R-:W-:-:S05]  /*0200*/  @!P1 IMAD.X R19, RZ, RZ, c[0x0][0x18c], P4 ;  /* 0x00006300ff139624 */ /* 0x000fca00020e06ff */
[----:B------:R1:W2:Y:S01]  /*0210*/  @!P1 LDG.E.U8 R29, [R18.64] ;  /* 0x00000004121d9981 */ /* 0x0002a2000c1e1100 */
[----:B------:R-:W-:Y:S02]  /*0220*/  @!P2 IMAD.MOV.U32 R27, RZ, RZ, 0x8 ;  /* 0x00000008ff1ba424 */ /* 0x000fe400078e00ff */
[----:B------:R-:W-:Y:S01]  /*0230*/  @!P1 IMAD.MOV.U32 R28, RZ, RZ, 0x8 ;  /* 0x00000008ff1c9424 */ /* 0x000fe200078e00ff */
[----:B------:R-:W-:Y:S01]  /*0240*/  CS2R R12, SRZ ;  /* 0x00000000000c7805 */ /* 0x000fe2000001ff00 */
[----:B------:R-:W-:Y:S01]  /*0250*/  CS2R R10, SRZ ;  /* 0x00000000000a7805 */ /* 0x000fe2000001ff00 */
[----:B------:R-:W-:Y:S01]  /*0260*/  @!P2 IMAD.WIDE.U32 R24, R26, R27, c[0x0][0x190] ;  /* 0x000064001a18a625 */ /* 0x000fe200078e001b */
[----:B0-----:R-:W-:-:S03]  /*0270*/  CS2R R8, SRZ ;  /* 0x0000000000087805 */ /* 0x001fc6000001ff00 */
[----:B------:R-:W-:Y:S01]  /*0280*/  @!P1 IMAD.WIDE.U32 R22, R7, R28, c[0x0][0x190] ;  /* 0x0000640007169625 */ /* 0x000fe200078e001c */
[----:B------:R0:W5:Y:S03]  /*0290*/  @!P2 LDG.E.64 R12, [R24.64] ;  /* 0x00000004180ca981 */ /* 0x000166000c1e1b00 */
[----:B------:R-:W-:Y:S01]  /*02a0*/  @!P3 IMAD.WIDE.U32 R20, R20, R21, c[0x0][0x180] ;  /* 0x000060001414b625 */ /* 0x000fe200078e0015 */
[----:B------:R1:W5:Y:S03]  /*02b0*/  @!P1 LDG.E.64 R10, [R22.64] ;  /* 0x00000004160a9981 */ /* 0x000366000c1e1b00 */
[----:B------:R-:W-:Y:S01]  /*02c0*/  @!P2 IMAD.WIDE.U32 R26, R26, R27, c[0x0][0x180] ;  /* 0x000060001a1aa625 */ /* 0x000fe200078e001b */
[----:B------:R4:W5:Y:S01]  /*02d0*/  @!P3 LDG.E.64 R8, [R20.64] ;  /* 0x000000041408b981 */ /* 0x000962000c1e1b00 */
[----:B0-----:R-:W-:Y:S01]  /*02e0*/  CS2R R24, SRZ ;  /* 0x0000000000187805 */ /* 0x001fe2000001ff00 */
[----:B-1----:R-:W-:-:S05]  /*02f0*/  CS2R R22, SRZ ;  /* 0x0000000000167805 */ /* 0x002fca000001ff00 */
[----:B------:R0:W5:Y:S01]  /*0300*/  @!P2 LDG.E.64 R24, [R26.64] ;  /* 0x000000041a18a981 */ /* 0x000162000c1e1b00 */
[----:B----4-:R-:W-:-:S04]  /*0310*/  @!P1 IMAD.WIDE.U32 R20, R7, R28, c[0x0][0x180] ;  /* 0x0000600007149625 */ /* 0x010fc800078e001c */
[----:B------:R-:W-:Y:S01]  /*0320*/  @!P0 IMAD.MOV.U32 R7, RZ, RZ, 0x8 ;  /* 0x00000008ff078424 */ /* 0x000fe200078e00ff */
[----:B------:R1:W5:Y:S01]  /*0330*/  @!P1 LDG.E.64 R22, [R20.64] ;  /* 0x0000000414169981 */ /* 0x000362000c1e1b00 */
[----:B------:R-:W-:Y:S01]  /*0340*/  CS2R R18, SRZ ;  /* 0x0000000000127805 */ /* 0x000fe2000001ff00 */
[----:B------:R-:W-:Y:S01]  /*0350*/  PRMT R17, RZ, 0x7610, R17 ;  /* 0x00007610ff117816 */ /* 0x000fe20000000011 */
[----:B0-----:R-:W-:-:S04]  /*0360*/  @!P0 IMAD.WIDE.U32 R26, R4, R7, c[0x0][0x190] ;  /* 0x00006400041a8625 */ /* 0x001fc800078e0007 */
[----:B-1----:R-:W-:-:S05]  /*0370*/  @!P0 IMAD.WIDE.U32 R20, R4, R7, c[0x0][0x180] ;  /* 0x0000600004148625 */ /* 0x002fca00078e0007 */
[----:B------:R0:W5:Y:S01]  /*0380*/  @!P0 LDG.E.64 R18, [R20.64] ;  /* 0x0000000414128981 */ /* 0x000162000c1e1b00 */
[----:B------:R-:W-:Y:S01]  /*0390*/  PRMT R7, RZ, 0x7610, R7 ;  /* 0x00007610ff077816 */ /* 0x000fe20000000007 */
[----:B0-----:R-:W-:Y:S01]  /*03a0*/  CS2R R20, SRZ ;  /* 0x0000000000147805 */ /* 0x001fe2000001ff00 */
[----:B------:R-:W-:Y:S05]  /*03b0*/  BSSY B0, `(.L_x_4378) ;  /* 0x000001e000007945 */ /* 0x000fea0003800000 */
[----:B------:R0:W5:Y:S02]  /*03c0*/  @!P0 LDG.E.64 R20, [R26.64] ;  /* 0x000000041a148981 */ /* 0x000164000c1e1b00 */
[----:B0-----:R-:W-:Y:S01]  /*03d0*/  PRMT R26, RZ, 0x7610, R26 ;  /* 0x00007610ff1a7816 */ /* 0x001fe2000000001a */
[----:B------:R-:W-:Y:S01]  /*03e0*/  IMAD.MOV.U32 R27, RZ, RZ, R3 ;  /* 0x000000ffff1b7224 */ /* 0x000fe200078e0003 */
[----:B---3--:R-:W-:-:S04]  /*03f0*/  @!P3 ISETP.NE.AND P4, PT, R6, RZ, PT ;  /* 0x000000ff0600b20c */ /* 0x008fc80003f85270 */
[----:B------:R-:W-:Y:S02]  /*0400*/  @!P3 SEL R4, RZ, 0x1, !P4 ;  /* 0x00000001ff04b807 */ /* 0x000fe40006000000 */
[----:B--2---:R-:W-:Y:S02]  /*0410*/  @!P2 ISETP.NE.AND P4, PT, R16, RZ, PT ;  /* 0x000000ff1000a20c */ /* 0x004fe40003f85270 */
[----:B------:R-:W-:Y:S02]  /*0420*/  @!P3 PRMT R17, R4, 0x7610, R17 ;  /* 0x000076100411b816 */ /* 0x000fe40000000011 */
[----:B------:R-:W-:Y:S02]  /*0430*/  PRMT R16, RZ, 0x7610, R16 ;  /* 0x00007610ff107816 */ /* 0x000fe40000000010 */
[----:B------:R-:W-:-:S04]  /*0440*/  @!P2 SEL R4, RZ, 0x1, !P4 ;  /* 0x00000001ff04a807 */ /* 0x000fc80006000000 */
[----:B------:R-:W-:Y:S02]  /*0450*/  @!P2 PRMT R16, R4, 0x7610, R16 ;  /* 0x000076100410a816 */ /* 0x000fe40000000010 */
[----:B------:R-:W-:Y:S02]  /*0460*/  @!P0 ISETP.NE.AND P2, PT, R5, RZ, PT ;  /* 0x000000ff0500820c */ /* 0x000fe40003f45270 */
[----:B------:R-:W-:Y:S02]  /*0470*/  @!P1 ISETP.NE.AND P3, PT, R29, RZ, PT ;  /* 0x000000ff1d00920c */ /* 0x000fe40003f65270 */
[----:B------:R-:W-:Y:S02]  /*0480*/  @!P0 SEL R4, RZ, 0x1, !P2 ;  /* 0x00000001ff048807 */ /* 0x000fe40005000000 */
[----:B------:R-:W-:Y:S01]  /*0490*/  @!P1 SEL R5, RZ, 0x1, !P3 ;  /* 0x00000001ff059807 */ /* 0x000fe20005800000 */
[----:B------:R-:W-:Y:S01]  /*04a0*/  IMAD.MOV.U32 R6, RZ, RZ, RZ ;  /* 0x000000ffff067224 */ /* 0x000fe200078e00ff */
[----:B------:R-:W-:-:S02]  /*04b0*/  @!P0 PRMT R7, R4, 0x7610, R7 ;  /* 0x0000761004078816 */ /* 0x000fc40000000007 */
[----:B------:R-:W-:Y:S02]  /*04c0*/  @!P1 PRMT R26, R5, 0x7610, R26 ;  /* 0x00007610051a9816 */ /* 0x000fe4000000001a */
[----:B------:R-:W-:Y:S01]  /*04d0*/  CS2R R4, SRZ ;  /* 0x0000000000047805 */ /* 0x000fe2000001ff00 */
[----:B------:R-:W-:Y:S05]  /*04e0*/  @P0 BRA `(.L_x_4379) ;  /* 0x000000a000000947 */ /* 0x000fea0003800000 */
[----:B------:R-:W-:Y:S01]  /*04f0*/  PRMT R4, R7, 0x9910, RZ ;  /* 0x0000991007047816 */ /* 0x000fe200000000ff */
[----:B------:R-:W-:Y:S03]  /*0500*/  BSSY B1, `(.L_x_4380) ;  /* 0x0000006000017945 */ /* 0x000fe60003800000 */
[----:B------:R-:W-:-:S13]  /*0510*/  ISETP.NE.AND P1, PT, R4, RZ, PT ;  /* 0x000000ff0400720c */ /* 0x000fda0003f25270 */
[----:B------:R-:W-:Y:S05]  /*0520*/  @!P1 BRA `(.L_x_4381) ;  /* 0x0000003000009947 */ /* 0x000fea0003800000 */
[----:B-----5:R-:W-:-:S04]  /*0530*/  LEA R18, P1, R20, c[0x0][0x168], 0x3 ;  /* 0x00005a0014127a11 */ /* 0x020fc800078218ff */
[----:B------:R-:W-:-:S06]  /*0540*/  LEA.HI.X R19, R20, c[0x0][0x16c], R21, 0x3, P1 ;  /* 0x00005b0014137a11 */ /* 0x000fcc00008f1c15 */
[----:B------:R-:W5:Y:S03]  /*0550*/  LDG.E.64 R18, [R18.64] ;  /* 0x0000000412127981 */ /* 0x000f66000c1e1b00 */
.L_x_4381:
[----:B------:R-:W-:Y:S05]  /*0560*/  BSYNC B1 ;  /* 0x0000000000017941 */ /* 0x000fea0003800000 */
.L_x_4380:
[----:B-----5:R-:W-:Y:S02]  /*0570*/  IMAD.MOV.U32 R4, RZ, RZ, R18 ;  /* 0x000000ffff047224 */ /* 0x020fe400078e0012 */
[----:B------:R-:W-:Y:S02]  /*0580*/  IMAD.MOV.U32 R5, RZ, RZ, R19 ;  /* 0x000000ffff057224 */ /* 0x000fe400078e0013 */
.L_x_4379:
[----:B------:R-:W-:Y:S05]  /*0590*/  BSYNC B0 ;  /* 0x0000000000007941 */ /* 0x000fea0003800000 */
.L_x_4378:
[----:B-----5:R-:W-:Y:S01]  /*05a0*/  IADD3 R19, R27, 0x80, RZ ;  /* 0x000000801b137810 */ /* 0x020fe20007ffe0ff */
        /* <DEDUP_REMOVED lines=11> */
.L_x_4385:
[----:B------:R-:W-:Y:S05]  /*0660*/  BSYNC B1 ;  /* 0x0000000000017941 */ /* 0x000fea0003800000 */
.L_x_4384:
[----:B-----5:R-:W-:Y:S02]  /*0670*/  IMAD.MOV.U32 R6, RZ, RZ, R8 ;  /* 0x000000ffff067224 */ /* 0x020fe400078e0008 */
[----:B------:R-:W-:Y:S02]  /*0680*/  IMAD.MOV.U32 R7, RZ, RZ, R9 ;  /* 0x000000ffff077224 */ /* 0x000fe400078e0009 */
.L_x_4383:
[----:B------:R-:W-:Y:S05]  /*0690*/  BSYNC B0 ;  /* 0x0000000000007941 */ /* 0x000fea0003800000 */
.L_x_4382:
[----:B------:R-:W-:Y:S01]  /*06a0*/  IADD3 R9, R27, 0x100, RZ ;  /* 0x000001001b097810 */ /* 0x000fe20007ffe0ff */
[----:B------:R-:W-:Y:S01]  /*06b0*/  BSSY B0, `(.L_x_4386) ;  /* 0x000000f000007945 */ /* 0x000fe20003800000 */
[----:B------:R-:W-:Y:S02]  /*06c0*/  IMAD.MOV.U32 R14, RZ, RZ, RZ ;  /* 0x000000ffff0e7224 */ /* 0x000fe400078e00ff */
[----:B------:R-:W-:Y:S02]  /*06d0*/  ISETP.GE.AND P1, PT, R9, R0, PT ;  /* 0x000000000900720c */ /* 0x000fe40003f26270 */
[----:B------:R-:W-:-:S11]  /*06e0*/  CS2R R8, SRZ ;  /* 0x0000000000087805 */ /* 0x000fd6000001ff00 */
        /* <DEDUP_REMOVED lines=8> */
.L_x_4389:
[----:B------:R-:W-:Y:S05]  /*0770*/  BSYNC B1 ;  /* 0x0000000000017941 */ /* 0x000fea0003800000 */
.L_x_4388:
[----:B-----5:R-:W-:Y:S02]  /*0780*/  IMAD.MOV.U32 R8, RZ, RZ, R24 ;  /* 0x000000ffff087224 */ /* 0x020fe400078e0018 */
[----:B------:R-:W-:Y:S02]  /*0790*/  IMAD.MOV.U32 R9, RZ, RZ, R25 ;  /* 0x000000ffff097224 */ /* 0x000fe400078e0019 */
.L_x_4387:
[----:B------:R-:W-:Y:S05]  /*07a0*/  BSYNC B0 ;  /* 0x0000000000007941 */ /* 0x000fea0003800000 */
.L_x_4386:
        /* <DEDUP_REMOVED lines=12> */
.L_x_4393:
[----:B------:R-:W-:Y:S05]  /*0870*/  BSYNC B1 ;  /* 0x0000000000017941 */ /* 0x000fea0003800000 */
.L_x_4392:
[----:B-----5:R-:W-:Y:S02]  /*0880*/  IMAD.MOV.U32 R14, RZ, RZ, R22 ;  /* 0x000000ffff0e7224 */ /* 0x020fe400078e0016 */
[----:B------:R-:W-:Y:S02]  /*0890*/  IMAD.MOV.U32 R15, RZ, RZ, R23 ;  /* 0x000000ffff0f7224 */ /* 0x000fe400078e0017 */
.L_x_4391:
[----:B------:R-:W-:Y:S05]  /*08a0*/  BSYNC B0 ;  /* 0x0000000000007941 */ /* 0x000fea0003800000 */
.L_x_4390:
[----:B------:R-:W-:Y:S01]  /*08b0*/  @!P0 IMAD R10, R2, 0x200, R3 ;  /* 0x00000200020a8824 */ /* 0x000fe200078e0203 */
[----:B------:R-:W-:Y:S01]  /*08c0*/  BSSY B0, `(.L_x_4394) ;  /* 0x0000011000007945 */ /* 0x000fe20003800000 */
[----:B------:R-:W-:Y:S02]  /*08d0*/  @!P0 IMAD.MOV.U32 R11, RZ, RZ, 0x8 ;  /* 0x00000008ff0b8424 */ /* 0x000fe400078e00ff */
[----:B------:R-:W-:Y:S02]  /*08e0*/  @!P0 IMAD.MOV.U32 R27, RZ, RZ, R19 ;  /* 0x000000ffff1b8224 */ /* 0x000fe400078e0013 */
[----:B------:R-:W-:-:S03]  /*08f0*/  @!P0 IMAD.WIDE.U32 R10, R10, R11, c[0x0][0x178] ;  /* 0x00005e000a0a8625 */ /* 0x000fc600078e000b */
[----:B------:R-:W-:Y:S02]  /*0900*/  ISETP.GE.AND P1, PT, R27, R0, PT ;  /* 0x000000001b00720c */ /* 0x000fe40003f26270 */
[----:B------:R0:W-:Y:S11]  /*0910*/  @!P0 STG.E.64 [R10.64], R4 ;  /* 0x000000040a008986 */ /* 0x0001f6000c101b04 */
[----:B------:R-:W-:Y:S05]  /*0920*/  @P1 BRA `(.L_x_4395) ;  /* 0x000000a000001947 */ /* 0x000fea0003800000 */
[----:B0-----:R-:W-:Y:S01]  /*0930*/  IMAD R4, R2, 0x200, R27 ;  /* 0x0000020002047824 */ /* 0x001fe200078e021b */
[----:B------:R-:W-:Y:S01]  /*0940*/  IADD3 R27, R27, 0x80, RZ ;  /* 0x000000801b1b7810 */ /* 0x000fe20007ffe0ff */
[----:B------:R-:W-:-:S03]  /*0950*/  IMAD.MOV.U32 R11, RZ, RZ, 0x8 ;  /* 0x00000008ff0b7424 */ /* 0x000fc600078e00ff */
[----:B------:R-:W-:Y:S01]  /*0960*/  ISETP.GE.AND P0, PT, R27, R0, PT ;  /* 0x000000001b00720c */ /* 0x000fe20003f06270 */
[----:B------:R-:W-:-:S05]  /*0970*/  IMAD.WIDE.U32 R4, R4, R11, c[0x0][0x178] ;  /* 0x00005e0004047625 */ /* 0x000fca00078e000b */
[----:B------:R0:W-:Y:S07]  /*0980*/  STG.E.64 [R4.64], R6 ;  /* 0x0000000604007986 */ /* 0x0001ee000c101b04 */
[----:B------:R-:W-:Y:S01]  /*0990*/  @!P0 IMAD R10, R2, 0x200, R27 ;  /* 0x00000200020a8824 */ /* 0x000fe200078e021b */
[----:B------:R-:W-:-:S03]  /*09a0*/  @!P0 IADD3 R27, R27, 0x80, RZ ;  /* 0x000000801b1b8810 */ /* 0x000fc60007ffe0ff */
[----:B------:R-:W-:-:S05]  /*09b0*/  @!P0 IMAD.WIDE.U32 R10, R10, R11, c[0x0][0x178] ;  /* 0x00005e000a0a8625 */ /* 0x000fca00078e000b */
[----:B------:R0:W-:Y:S02]  /*09c0*/  @!P0 STG.E.64 [R10.64], R8 ;  /* 0x000000080a008986 */ /* 0x0001e4000c101b04 */
.L_x_4395:
[----:B------:R-:W-:Y:S05]  /*09d0*/  BSYNC B0 ;  /* 0x0000000000007941 */ /* 0x000fea0003800000 */
.L_x_4394:
[----:B------:R-:W-:-:S13]  /*09e0*/  ISETP.GE.AND P0, PT, R27, R0, PT ;  /* 0x000000001b00720c */ /* 0x000fda0003f06270 */
[----:B------:R-:W-:Y:S05]  /*09f0*/  @P0 EXIT ;  /* 0x000000000000094d */ /* 0x000fea0003800000 */
[----:B------:R-:W-:Y:S02]  /*0a00*/  IMAD R2, R2, 0x200, R27 ;  /* 0x0000020002027824 */ /* 0x000fe400078e021b */
[----:B------:R-:W-:-:S04]  /*0a10*/  IMAD.MOV.U32 R3, RZ, RZ, 0x8 ;  /* 0x00000008ff037424 */ /* 0x000fc800078e00ff */
[----:B------:R-:W-:-:S05]  /*0a20*/  IMAD.WIDE.U32 R2, R2, R3, c[0x0][0x178] ;  /* 0x00005e0002027625 */ /* 0x000fca00078e0003 */
[----:B------:R-:W-:Y:S01]  /*0a30*/  STG.E.64 [R2.64], R14 ;  /* 0x0000000e02007986 */ /* 0x000fe2000c101b04 */
[----:B------:R-:W-:Y:S05]  /*0a40*/  EXIT ;  /* 0x000000000000794d */ /* 0x000fea0003800000 */
.L_x_4396:
        /* <DEDUP_REMOVED lines=11> */
.L_x_27467:


//--------------------- .text._ZN2at6native29vectorized_elementwise_kernelILi2EZZZNS0_28launch_masked_scatter_kernelERKNS_10TensorBaseES4_S4_S4_ENKUlvE_clEvENKUlvE7_clEvEUlN3c107complexIfEEblE_St5arrayIPcLm4EEEEviT0_T1_ --------------------------
	.section	.text._ZN2at6native29vectorized_elementwise_kernelILi2EZZZNS0_28launch_masked_scatter_kernelERKNS_10TensorBaseES4_S4_S4_ENKUlvE_clEvENKUlvE7_clEvEUlN3c107complexIfEEblE_St5arrayIPcLm4EEEEviT0_T1_,"ax",@progbits
	.sectioninfo	@"SHI_REGISTERS=56"
	.align	128
        .global         _ZN2at6native29vectorized_elementwise_kernelILi2EZZZNS0_28launch_masked_scatter_kernelERKNS_10TensorBaseES4_S4_S4_ENKUlvE_clEvENKUlvE7_clEvEUlN3c107complexIfEEblE_St5arrayIPcLm4EEEEviT0_T1_
        .type           _ZN2at6native29vectorized_elementwise_kernelILi2EZZZNS0_28launch_masked_scatter_kernelERKNS_10TensorBaseES4_S4_S4_ENKUlvE_clEvENKUlvE7_clEvEUlN3c107complexIfEEblE_St5arrayIPcLm4EEEEviT0_T1_,@function
        .size           _ZN2at6native29vectorized_elementwise_kernelILi2EZZZNS0_28launch_masked_scatter_kernelERKNS_10TensorBaseES4_S4_S4_ENKUlvE_clEvENKUlvE7_clEvEUlN3c107complexIfEEblE_St5arrayIPcLm4EEEEviT0_T1_,(.L_x_27468 - _ZN2at6native29vectorized_elementwise_kernelILi2EZZZNS0_28launch_masked_scatter_kernelERKNS_10TensorBaseES4_S4_S4_ENKUlvE_clEvENKUlvE7_clEvEUlN3c107complexIfEEblE_St5arrayIPcLm4EEEEviT0_T1_)
        .other          _ZN2at6native29vectorized_elementwise_kernelILi2EZZZNS0_28launch_masked_scatter_kernelERKNS_10TensorBaseES4_S4_S4_ENKUlvE_clEvENKUlvE7_clEvEUlN3c107complexIfEEblE_St5arrayIPcLm4EEEEviT0_T1_,@"STO_CUDA_ENTRY STV_DEFAULT"
_ZN2at6native29vectorized_elementwise_kernelILi2EZZZNS0_28launch_masked_scatter_kernelERKNS_10TensorBaseES4_S4_S4_ENKUlvE_clEvENKUlvE7_clEvEUlN3c107complexIfEEblE_St5arrayIPcLm4EEEEviT0_T1_:
.text._ZN2at6native29vectorized_elementwise_kernelILi2EZZZNS0_28launch_masked_scatter_kernelERKNS_10TensorBaseES4_S4_S4_ENKUlvE_clEvENKUlvE7_clEvEUlN3c107complexIfEEblE_St5arrayIPcLm4EEEEviT0_T1_:
        /* <DEDUP_REMOVED lines=8> */
[----:B------:R-:W-:Y:S01]  /*0080*/  IADD3 R40, P0, R0, c[0x0][0x188], RZ ;  /* 0x0000620000287a10 */ /* 0x000fe20007f1e0ff */
[----:B------:R-:W-:-:S03]  /*0090*/  IMAD.MOV.U32 R3, RZ, RZ, 0x8 ;  /* 0x00000008ff037424 */ /* 0x000fc600078e00ff */
[C---:B------:R-:W-:Y:S01]  /*00a0*/  LEA.HI.X.SX32 R41, R0.reuse, c[0x0][0x18c], 0x1, P0 ;  /* 0x0000630000297a11 */ /* 0x040fe200000f0eff */
[----:B------:R-:W-:-:S04]  /*00b0*/  IMAD.WIDE R4, R0, R3, c[0x0][0x190] ;  /* 0x0000640000047625 */ /* 0x000fc800078e0203 */
[----:B0-----:R-:W-:-:S05]  /*00c0*/  IMAD.WIDE.U32 R40, R2, 0x2, R40 ;  /* 0x0000000202287825 */ /* 0x001fca00078e0028 */
[----:B------:R-:W2:Y:S01]  /*00d0*/  LDG.E.U16 R45, [R40.64] ;  /* 0x00000004282d7981 */ /* 0x000ea2000c1e1500 */
[----:B------:R-:W-:-:S03]  /*00e0*/  IMAD.WIDE.U32 R42, R2, 0x10, R4 ;  /* 0x00000010022a7825 */ /* 0x000fc600078e0004 */
[----:B------:R-:W3:Y:S01]  /*00f0*/  LDG.E.U16 R46, [R40.64+0x100] ;  /* 0x00010004282e7981 */ /* 0x000ee2000c1e1500 */
[----:B------:R-:W-:-:S03]  /*0100*/  IMAD.WIDE R8, R0, R3, c[0x0][0x180] ;  /* 0x0000600000087625 */ /* 0x000fc600078e0203 */
[----:B------:R0:W4:Y:S04]  /*0110*/  LDG.E.128 R4, [R42.64] ;  /* 0x000000042a047981 */ /* 0x000128000c1e1d00 */
[----:B------:R3:W0:Y:S01]  /*0120*/  LDG.E.U16 R37, [R40.64+0x200] ;  /* 0x0002000428257981 */ /* 0x000622000c1e1500 */
[----:B------:R-:W-:-:S03]  /*0130*/  IMAD.WIDE.U32 R38, R2, 0x10, R8 ;  /* 0x0000001002267825 */ /* 0x000fc600078e0008 */
[----:B------:R3:W5:Y:S04]  /*0140*/  LDG.E.U16 R36, [R40.64+0x300] ;  /* 0x0003000428247981 */ /* 0x000768000c1e1500 */
[----:B------:R0:W5:Y:S04]  /*0150*/  LDG.E.128 R12, [R42.64+0x800] ;  /* 0x000800042a0c7981 */ /* 0x000168000c1e1d00 */
[----:B------:R1:W5:Y:S04]  /*0160*/  LDG.E.128 R8, [R38.64] ;  /* 0x0000000426087981 */ /* 0x000368000c1e1d00 */
[----:B------:R0:W5:Y:S04]  /*0170*/  LDG.E.128 R16, [R42.64+0x1000] ;  /* 0x001000042a107981 */ /* 0x000168000c1e1d00 */
[----:B------:R0:W5:Y:S04]  /*0180*/  LDG.E.128 R20, [R42.64+0x1800] ;  /* 0x001800042a147981 */ /* 0x000168000c1e1d00 */
[----:B------:R1:W5:Y:S04]  /*0190*/  LDG.E.128 R24, [R38.64+0x800] ;  /* 0x0008000426187981 */ /* 0x000368000c1e1d00 */
[----:B------:R1:W5:Y:S04]  /*01a0*/  LDG.E.128 R28, [R38.64+0x1000] ;  /* 0x00100004261c7981 */ /* 0x000368000c1e1d00 */
[----:B------:R1:W5:Y:S01]  /*01b0*/  LDG.E.128 R32, [R38.64+0x1800] ;  /* 0x0018000426207981 */ /* 0x000362000c1e1d00 */
[----:B--2---:R-:W-:-:S02]  /*01c0*/  PRMT R44, R45, 0x7770, RZ ;  /* 0x000077702d2c7816 */ /* 0x004fc400000000ff */
[----:B------:R-:W-:Y:S02]  /*01d0*/  PRMT R45, R45, 0x7771, RZ ;  /* 0x000077712d2d7816 */ /* 0x000fe400000000ff */
[----:B------:R-:W-:Y:S02]  /*01e0*/  ISETP.NE.AND P4, PT, R44, RZ, PT ;  /* 0x000000ff2c00720c */ /* 0x000fe40003f85270 */
[----:B------:R-:W-:Y:S02]  /*01f0*/  ISETP.NE.AND P6, PT, R45, RZ, PT ;  /* 0x000000ff2d00720c */ /* 0x000fe40003fc5270 */
[C---:B---3--:R-:W-:Y:S02]  /*0200*/  PRMT R40, R46.reuse, 0x7770, RZ ;  /* 0x000077702e287816 */ /* 0x048fe400000000ff */
[----:B------:R-:W-:Y:S02]  /*0210*/  PRMT R41, R46, 0x7771, RZ ;  /* 0x000077712e297816 */ /* 0x000fe400000000ff */
[----:B------:R-:W-:-:S02]  /*0220*/  ISETP.NE.AND P0, PT, R40, RZ, PT ;  /* 0x000000ff2800720c */ /* 0x000fc40003f05270 */
[----:B0-----:R-:W-:-:S03]  /*0230*/  PRMT R42, R37, 0x7770, RZ ;  /* 0x00007770252a7816 */ /* 0x001fc600000000ff */
[C---:B----4-:R-:W-:Y:S02]  /*0240*/  @P4 LEA R40, P2, R4.reuse, c[0x0][0x168], 0x3 ;  /* 0x00005a0004284a11 */ /* 0x050fe400078418ff */
[----:B------:R-:W-:Y:S02]  /*0250*/  ISETP.NE.AND P1, PT, R41, RZ, PT ;  /* 0x000000ff2900720c */ /* 0x000fe40003f25270 */
[----:B------:R-:W-:Y:S02]  /*0260*/  @P4 LEA.HI.X R41, R4, c[0x0][0x16c], R5, 0x3, P2 ;  /* 0x00005b0004294a11 */ /* 0x000fe400010f1c05 */
[----:B-1----:R-:W-:Y:S02]  /*0270*/  @P6 LEA R38, P3, R6, c[0x0][0x168], 0x3 ;  /* 0x00005a0006266a11 */ /* 0x002fe400078618ff */
[----:B------:R-:W-:Y:S01]  /*0280*/  ISETP.NE.AND P2, PT, R42, RZ, PT ;  /* 0x000000ff2a00720c */ /* 0x000fe20003f45270 */
[----:B-----5:R-:W2:Y:S01]  /*0290*/  @P4 LDG.E.64 R8, [R40.64] ;  /* 0x0000000428084981 */ /* 0x020ea2000c1e1b00 */
[----:B------:R-:W-:-:S02]  /*02a0*/  PRMT R37, R37, 0x7771, RZ ;  /* 0x0000777125257816 */ /* 0x000fc400000000ff */
[----:B------:R-:W-:Y:S02]  /*02b0*/  @P6 LEA.HI.X R39, R6, c[0x0][0x16c], R7, 0x3, P3 ;  /* 0x00005b0006276a11 */ /* 0x000fe400018f1c07 */
[----:B------:R-:W-:Y:S02]  /*02c0*/  ISETP.NE.AND P3, PT, R37, RZ, PT ;  /* 0x000000ff2500720c */ /* 0x000fe40003f65270 */
[----:B------:R-:W-:Y:S01]  /*02d0*/  PRMT R4, R36, 0x7770, RZ ;  /* 0x0000777024047816 */ /* 0x000fe200000000ff */
[----:B------:R-:W2:Y:S01]  /*02e0*/  @P6 LDG.E.64 R10, [R38.64] ;  /* 0x00000004260a6981 */ /* 0x000ea2000c1e1b00 */
[----:B------:R-:W-:Y:S02]  /*02f0*/  @P0 LEA R6, P5, R12, c[0x0][0x168], 0x3 ;  /* 0x00005a000c060a11 */ /* 0x000fe400078a18ff */
[----:B------:R-:W-:Y:S02]  /*0300*/  ISETP.NE.AND P4, PT, R4, RZ, PT ;  /* 0x000000ff0400720c */ /* 0x000fe40003f85270 */
[----:B------:R-:W-:-:S02]  /*0310*/  @P1 LEA R42, P6, R14, c[0x0][0x168], 0x3 ;  /* 0x00005a000e2a1a11 */ /* 0x000fc400078c18ff */
[----:B------:R-:W-:Y:S02]  /*0320*/  PRMT R36, R36, 0x7771, RZ ;  /* 0x0000777124247816 */ /* 0x000fe400000000ff */
[----:B------:R-:W-:Y:S02]  /*0330*/  @P0 LEA.HI.X R7, R12, c[0x0][0x16c], R13, 0x3, P5 ;  /* 0x00005b000c070a11 */ /* 0x000fe400028f1c0d */
[----:B------:R-:W-:Y:S02]  /*0340*/  @P2 LEA R12, P5, R16, c[0x0][0x168], 0x3 ;  /* 0x00005a00100c2a11 */ /* 0x000fe400078a18ff */
[----:B------:R-:W-:Y:S01]  /*0350*/  @P1 LEA.HI.X R43, R14, c[0x0][0x16c], R15, 0x3, P6 ;  /* 0x00005b000e2b1a11 */ /* 0x000fe200030f1c0f */
[----:B------:R-:W3:Y:S01]  /*0360*/  @P0 LDG.E.64 R24, [R6.64] ;  /* 0x0000000406180981 */ /* 0x000ee2000c1e1b00 */
[----:B------:R-:W-:Y:S02]  /*0370*/  ISETP.NE.AND P6, PT, R36, RZ, PT ;  /* 0x000000ff2400720c */ /* 0x000fe40003fc5270 */
[----:B------:R-:W-:Y:S01]  /*0380*/  @P2 LEA.HI.X R13, R16, c[0x0][0x16c], R17, 0x3, P5 ;  /* 0x00005b00100d2a11 */ /* 0x000fe200028f1c11 */
[----:B------:R-:W3:Y:S01]  /*0390*/  @P1 LDG.E.64 R26, [R42.64] ;  /* 0x000000042a1a1981 */ /* 0x000ee2000c1e1b00 */
[----:B------:R-:W-:-:S03]  /*03a0*/  @P3 LEA R14, P5, R18, c[0x0][0x168], 0x3 ;  /* 0x00005a00120e3a11 */ /* 0x000fc600078a18ff */
[----:B------:R-:W4:Y:S01]  /*03b0*/  @P2 LDG.E.64 R28, [R12.64] ;  /* 0x000000040c1c2981 */ /* 0x000f22000c1e1b00 */
[----:B------:R-:W-:Y:S02]  /*03c0*/  @P3 LEA.HI.X R15, R18, c[0x0][0x16c], R19, 0x3, P5 ;  /* 0x00005b00120f3a11 */ /* 0x000fe400028f1c13 */
[----:B------:R-:W-:-:S03]  /*03d0*/  @P4 LEA R16, P5, R20, c[0x0][0x168], 0x3 ;  /* 0x00005a0014104a11 */ /* 0x000fc600078a18ff */
[----:B------:R-:W4:Y:S01]  /*03e0*/  @P3 LDG.E.64 R30, [R14.64] ;  /* 0x000000040e1e3981 */ /* 0x000f22000c1e1b00 */
[----:B------:R-:W-:Y:S02]  /*03f0*/  @P4 LEA.HI.X R17, R20, c[0x0][0x16c], R21, 0x3, P5 ;  /* 0x00005b0014114a11 */ /* 0x000fe400028f1c15 */
[----:B------:R-:W-:-:S03]  /*0400*/  @P6 LEA R18, P5, R22, c[0x0][0x168], 0x3 ;  /* 0x00005a0016126a11 */ /* 0x000fc600078a18ff */
[----:B------:R-:W5:Y:S01]  /*0410*/  @P4 LDG.E.64 R32, [R16.64] ;  /* 0x0000000410204981 */ /* 0x000f62000c1e1b00 */
[----:B------:R-:W-:-:S05]  /*0420*/  @P6 LEA.HI.X R19, R22, c[0x0][0x16c], R23, 0x3, P5 ;  /* 0x00005b0016136a11 */ /* 0x000fca00028f1c17 */
[----:B------:R-:W5:Y:S01]  /*0430*/  @P6 LDG.E.64 R34, [R18.64] ;  /* 0x0000000412226981 */ /* 0x000f62000c1e1b00 */
[----:B------:R-:W-:-:S06]  /*0440*/  IMAD.WIDE.U32 R4, R0, R3, c[0x0][0x178] ;  /* 0x00005e0000047625 */ /* 0x000fcc00078e0003 */
[----:B------:R-:W-:-:S05]  /*0450*/  IMAD.WIDE R4, R2, 0x10, R4 ;  /* 0x0000001002047825 */ /* 0x000fca00078e0204 */
[----:B--2---:R-:W-:Y:S04]  /*0460*/  STG.E.128 [R4.64], R8 ;  /* 0x0000000804007986 */ /* 0x004fe8000c101d04 */
[----:B---3--:R-:W-:Y:S04]  /*0470*/  STG.E.128 [R4.64+0x800], R24 ;  /* 0x0008001804007986 */ /* 0x008fe8000c101d04 */
[----:B----4-:R-:W-:Y:S04]  /*0480*/  STG.E.128 [R4.64+0x1000], R28 ;  /* 0x0010001c04007986 */ /* 0x010fe8000c101d04 */
[----:B-----5:R-:W-:Y:S01]  /*0490*/  STG.E.128 [R4.64+0x1800], R32 ;  /* 0x0018002004007986 */ /* 0x020fe2000c101d04 */
[----:B------:R-:W-:Y:S05]  /*04a0*/  EXIT ;  /* 0x000000000000794d */ /* 0x000fea0003800000 */
.L_x_4397:
[----:B------:R-:W0:Y:S02]  /*04b0*/  S2R R3, SR_TID.X ;  /* 0x0000000000037919 */ /* 0x000e240000002100 */
[----:B0-----:R-:W-:Y:S01]  /*04c0*/  ISETP.GE.AND P0, PT, R3, R2, PT ;  /* 0x000000020300720c */ /* 0x001fe20003f06270 */
[----:B------:R-:W-:-:S12]  /*04d0*/  IMAD.MOV.U32 R17, RZ, RZ, R3 ;  /* 0x000000ffff117224 */ /* 0x000fd800078e0003 */
[----:B------:R-:W-:Y:S01]  /*04e0*/  @!P0 IMAD.IADD R44, R0, 0x1, R17 ;  /* 0x00000001002c8824 */ /* 0x000fe200078e0211 */
[----:B------:R-:W-:-:S04]  /*04f0*/  @!P0 IADD3 R17, R17, 0x80, RZ ;  /* 0x0000008011118810 */ /* 0x000fc80007ffe0ff */
[----:B------:R-:W-:-:S13]  /*0500*/  ISETP.GE.AND P2, PT, R17, R2, PT ;  /* 0x000000021100720c */ /* 0x000fda0003f46270 */
[----:B------:R-:W-:Y:S01]  /*0510*/  @!P2 IMAD.IADD R10, R0, 0x1, R17 ;  /* 0x00000001000aa824 */ /* 0x000fe200078e0211 */
[----:B------:R-:W-:-:S04]  /*0520*/  @!P2 IADD3 R17, R17, 0x80, RZ ;  /* 0x000000801111a810 */ /* 0x000fc80007ffe0ff */
[----:B------:R-:W-:Y:S02]  /*0530*/  ISETP.GE.AND P6, PT, R17, R2, PT ;  /* 0x000000021100720c */ /* 0x000fe40003fc6270 */
[----:B------:R-:W-:-:S05]  /*0540*/  @!P2 IADD3 R4, P1, R10, c[0x0][0x188], RZ ;  /* 0x000062000a04aa10 */ /* 0x000fca0007f3e0ff */
[----:B------:R-:W-:-:S05]  /*0550*/  @!P2 IMAD.X R5, RZ, RZ, c[0x0][0x18c], P1 ;  /* 0x00006300ff05a624 */ /* 0x000fca00008e06ff */
[----:B------:R-:W2:Y:S01]  /*0560*/  @!P2 LDG.E.U8 R4, [R4.64] ;  /* 0x000000040404a981 */ /* 0x000ea2000c1e1100 */
[----:B------:R-:W-:-:S05]  /*0570*/  @!P6 IMAD.IADD R50, R0, 0x1, R17 ;  /* 0x000000010032e824 */ /* 0x000fca00078e0211 */
[----:B------:R-:W-:-:S05]  /*0580*/  @!P6 IADD3 R6, P1, R50, c[0x0][0x188], RZ ;  /* 0x000062003206ea10 */ /* 0x000fca0007f3e0ff */
[----:B------:R-:W-:-:S05]  /*0590*/  @!P6 IMAD.X R7, RZ, RZ, c[0x0][0x18c], P1 ;  /* 0x00006300ff07e624 */ /* 0x000fca00008e06ff */
[----:B------:R0:W3:Y:S01]  /*05a0*/  @!P6 LDG.E.U8 R8, [R6.64] ;  /* 0x000000040608e981 */ /* 0x0000e2000c1e1100 */
[----:B------:R-:W-:-:S04]  /*05b0*/  @!P6 IADD3 R17, R17, 0x80, RZ ;  /* 0x000000801111e810 */ /* 0x000fc80007ffe0ff */
[----:B------:R-:W-:-:S13]  /*05c0*/  ISETP.GE.AND P5, PT, R17, R2, PT ;  /* 0x000000021100720c */ /* 0x000fda0003fa6270 */
[----:B------:R-:W-:Y:S01]  /*05d0*/  @!P5 IMAD.IADD R49, R0, 0x1, R17 ;  /* 0x000000010031d824 */ /* 0x000fe200078e0211 */
[----:B------:R-:W-:-:S04]  /*05e0*/  @!P5 IADD3 R17, R17, 0x80, RZ ;  /* 0x000000801111d810 */ /* 0x000fc80007ffe0ff */
[----:B------:R-:W-:Y:S01]  /*05f0*/  ISETP.GE.AND P4, PT, R17, R2, PT ;  /* 0x000000021100720c */ /* 0x000fe20003f86270 */
[----:B------:R-:W-:-:S12]  /*0600*/  @!P2 IMAD.MOV.U32 R11, RZ, RZ, 0x8 ;  /* 0x00000008ff0ba424 */ /* 0x000fd800078e00ff */
[----:B------:R-:W-:Y:S01]  /*0610*/  @!P4 IMAD.IADD R15, R0, 0x1, R17 ;  /* 0x00000001000fc824 */ /* 0x000fe200078e0211 */
[----:B------:R-:W-:-:S04]  /*0620*/  @!P4 IADD3 R17, R17, 0x80, RZ ;  /* 0x000000801111c810 */ /* 0x000fc80007ffe0ff */
[----:B------:R-:W-:Y:S01]  /*0630*/  ISETP.GE.AND P3, PT, R17, R2, PT ;  /* 0x000000021100720c */ /* 0x000fe20003f66270 */
[----:B------:R-:W-:Y:S01]  /*0640*/  CS2R R38, SRZ ;  /* 0x0000000000267805 */ /* 0x000fe2000001ff00 */
[----:B0-----:R-:W-:Y:S01]  /*0650*/  @!P2 IMAD.WIDE.U32 R6, R10, R11, c[0x0][0x190] ;  /* 0x000064000a06a625 */ /* 0x001fe200078e000b */
[----:B------:R-:W-:-:S03]  /*0660*/  CS2R R40, SRZ ;  /* 0x0000000000287805 */ /* 0x000fc6000001ff00 */
[----:B------:R-:W-:Y:S01]  /*0670*/  @!P2 IMAD.WIDE.U32 R10, R10, R11, c[0x0][0x180] ;  /* 0x000060000a0aa625 */ /* 0x000fe200078e000b */
[----:B------:R0:W5:Y:S04]  /*0680*/  @!P2 LDG.E.64 R38, [R6.64] ;  /* 0x000000040626a981 */ /* 0x000168000c1e1b00 */
[----:B------:R1:W5:Y:S02]  /*0690*/  @!P2 LDG.E.64 R40, [R10.64] ;  /* 0x000000040a28a981 */ /* 0x000364000c1e1b00 */
[----:B------:R-:W-:Y:S01]  /*06a0*/  @!P3 IMAD.IADD R13, R0, 0x1, R17 ;  /* 0x00000001000db824 */ /* 0x000fe200078e0211 */
[----:B------:R-:W-:Y:S01]  /*06b0*/  @!P3 IADD3 R17, R17, 0x80, RZ ;  /* 0x000000801111b810 */ /* 0x000fe20007ffe0ff */
[----:B------:R-:W-:Y:S01]  /*06c0*/  CS2R R34, SRZ ;  /* 0x0000000000227805 */ /* 0x000fe2000001ff00 */
[----:B------:R-:W-:-:S02]  /*06d0*/  @!P5 IMAD.MOV.U32 R52, RZ, RZ, 0x8 ;  /* 0x00000008ff34d424 */ /* 0x000fc400078e00ff */
[----:B------:R-:W-:Y:S01]  /*06e0*/  @!P4 IMAD.MOV.U32 R42, RZ, RZ, 0x8 ;  /* 0x00000008ff2ac424 */ /* 0x000fe200078e00ff */
[----:B------:R-:W-:Y:S01]  /*06f0*/  CS2R R32, SRZ ;  /* 0x0000000000207805 */ /* 0x000fe2000001ff00 */
[----:B------:R-:W-:Y:S01]  /*0700*/  @!P0 IMAD.MOV.U32 R45, RZ, RZ, 0x8 ;  /* 0x00000008ff2d8424 */ /* 0x000fe200078e00ff */
[----:B------:R-:W-:Y:S01]  /*0710*/  CS2R R30, SRZ ;  /* 0x00000000001e7805 */ /* 0x000fe2000001ff00 */
[----:B------:R-:W-:Y:S01]  /*0720*/  @!P5 IMAD.WIDE.U32 R26, R49, R52, c[0x0][0x190] ;  /* 0x00006400311ad625 */ /* 0x000fe200078e0034 */
[----:B------:R-:W-:-:S03]  /*0730*/  CS2R R36, SRZ ;  /* 0x0000000000247805 */ /* 0x000fc6000001ff00 */
[----:B------:R-:W-:Y:S01]  /*0740*/  @!P0 IMAD.WIDE.U32 R28, R44, R45, c[0x0][0x190] ;  /* 0x000064002c1c8625 */ /* 0x000fe200078e002d */
[----:B------:R4:W5:Y:S03]  /*0750*/  @!P5 LDG.E.64 R32, [R26.64] ;  /* 0x000000041a20d981 */ /* 0x000966000c1e1b00 */
[----:B------:R-:W-:Y:S01]  /*0760*/  @!P3 IMAD.MOV.U32 R14, RZ, RZ, 0x8 ;  /* 0x00000008ff0eb424 */ /* 0x000fe200078e00ff */
[----:B------:R0:W5:Y:S01]  /*0770*/  @!P0 LDG.E.64 R36, [R28.64] ;  /* 0x000000041c248981 */ /* 0x000162000c1e1b00 */
[----:B----4-:R-:W-:Y:S01]  /*0780*/  CS2R R26, SRZ ;  /* 0x00000000001a7805 */ /* 0x010fe2000001ff00 */
[----:B0-----:R-:W-:Y:S01]  /*0790*/  CS2R R28, SRZ ;  /* 0x00000000001c7805 */ /* 0x001fe2000001ff00 */
[----:B------:R-:W-:Y:S01]  /*07a0*/  @!P5 IMAD.WIDE.U32 R52, R49, R52, c[0x0][0x180] ;  /* 0x000060003134d625 */ /* 0x000fe200078e0034 */
[----:B--2---:R-:W-:Y:S02]  /*07b0*/  @!P2 ISETP.NE.AND P1, PT, R4, RZ, PT ;  /* 0x000000ff0400a20c */ /* 0x004fe40003f25270 */
[----:B------:R-:W-:-:S02]  /*07c0*/  PRMT R4, RZ, 0x7610, R4 ;  /* 0x00007610ff047816 */ /* 0x000fc40000000004 */
[----:B------:R-:W-:-:S04]  /*07d0*/  @!P2 SEL R5, RZ, 0x1, !P1 ;  /* 0x00000001ff05a807 */ /* 0x000fc80004800000 */
[----:B------:R-:W-:Y:S02]  /*07e0*/  @!P2 PRMT R4, R5, 0x7610, R4 ;  /* 0x000076100504a816 */ /* 0x000fe40000000004 */
[----:B------:R-:W-:Y:S02]  /*07f0*/  ISETP.GE.AND P2, PT, R17, R2, PT ;  /* 0x000000021100720c */ /* 0x000fe40003f46270 */
[----:B---3--:R-:W-:-:S04]  /*0800*/  @!P6 ISETP.NE.AND P1, PT, R8, RZ, PT ;  /* 0x000000ff0800e20c */ /* 0x008fc80003f25270 */
[----:B------:R-:W-:Y:S02]  /*0810*/  @!P6 SEL R6, RZ, 0x1, !P1 ;  /* 0x00000001ff06e807 */ /* 0x000fe40004800000 */
[----:B------:R-:W-:-:S05]  /*0820*/  @!P5 IADD3 R24, P1, R49, c[0x0][0x188], RZ ;  /* 0x000062003118da10 */ /* 0x000fca0007f3e0ff */
[----:B------:R-:W-:Y:S01]  /*0830*/  @!P5 IMAD.X R25, RZ, RZ, c[0x0][0x18c], P1 ;  /* 0x00006300ff19d624 */ /* 0x000fe200008e06ff */
[----:B------:R-:W-:Y:S01]  /*0840*/  @!P4 IADD3 R8, P1, R15, c[0x0][0x188], RZ ;  /* 0x000062000f08ca10 */ /* 0x000fe20007f3e0ff */
[----:B------:R-:W-:-:S04]  /*0850*/  @!P2 IMAD.IADD R12, R0, 0x1, R17 ;  /* 0x00000001000ca824 */ /* 0x000fc800078e0211 */
[----:B------:R-:W-:Y:S01]  /*0860*/  @!P4 IMAD.X R9, RZ, RZ, c[0x0][0x18c], P1 ;  /* 0x00006300ff09c624 */ /* 0x000fe200008e06ff */
[----:B------:R-:W-:Y:S02]  /*0870*/  @!P3 IADD3 R20, P1, R13, c[0x0][0x188], RZ ;  /* 0x000062000d14ba10 */ /* 0x000fe40007f3e0ff */
[----:B------:R-:W-:Y:S02]  /*0880*/  @!P2 IADD3 R17, R17, 0x80, RZ ;  /* 0x000000801111a810 */ /* 0x000fe40007ffe0ff */
[----:B------:R-:W-:Y:S01]  /*0890*/  P2R R5, PR, RZ, 0x40 ;  /* 0x00000040ff057803 */ /* 0x000fe20000000000 */
[----:B------:R-:W-:Y:S01]  /*08a0*/  @!P3 IMAD.X R21, RZ, RZ, c[0x0][0x18c], P1 ;  /* 0x00006300ff15b624 */ /* 0x000fe200008e06ff */
[----:B------:R-:W-:Y:S01]  /*08b0*/  @!P2 IADD3 R46, P1, R12, c[0x0][0x188], RZ ;  /* 0x000062000c2eaa10 */ /* 0x000fe20007f3e0ff */
[----:B------:R-:W-:Y:S01]  /*08c0*/  @!P2 IMAD.MOV.U32 R43, RZ, RZ, 0x8 ;  /* 0x00000008ff2ba424 */ /* 0x000fe200078e00ff */
[----:B------:R0:W2:Y:S03]  /*08d0*/  @!P4 LDG.E.U8 R8, [R8.64] ;  /* 0x000000040808c981 */ /* 0x0000a6000c1e1100 */
[----:B------:R-:W-:Y:S01]  /*08e0*/  @!P2 IMAD.X R47, RZ, RZ, c[0x0][0x18c], P1 ;  /* 0x00006300ff2fa624 */ /* 0x000fe200008e06ff */
[----:B------:R-:W-:-:S04]  /*08f0*/  @!P0 IADD3 R22, P1, R44, c[0x0][0x188], RZ ;  /* 0x000062002c168a10 */ /* 0x000fc80007f3e0ff */
[----:B-1----:R1:W3:Y:S01]  /*0900*/  @!P2 LDG.E.U8 R10, [R46.64] ;  /* 0x000000042e0aa981 */ /* 0x0022e2000c1e1100 */
[----:B------:R-:W-:Y:S01]  /*0910*/  @!P0 IMAD.X R23, RZ, RZ, c[0x0][0x18c], P1 ;  /* 0x00006300ff178624 */ /* 0x000fe200008e06ff */
[----:B------:R-:W-:Y:S02]  /*0920*/  ISETP.GE.AND P1, PT, R17, R2, PT ;  /* 0x000000021100720c */ /* 0x000fe40003f26270 */
[----:B0-----:R0:W4:Y:S04]  /*0930*/  @!P3 LDG.E.U8 R9, [R20.64] ;  /* 0x000000041409b981 */ /* 0x001128000c1e1100 */
[----:B------:R0:W2:Y:S07]  /*0940*/  @!P0 LDG.E.U8 R7, [R22.64] ;  /* 0x0000000416078981 */ /* 0x0000ae000c1e1100 */
[----:B------:R-:W-:-:S05]  /*0950*/  @!P1 IMAD.IADD R11, R0, 0x1, R17 ;  /* 0x00000001000b9824 */ /* 0x000fca00078e0211 */
[----:B------:R-:W-:-:S05]  /*0960*/  @!P1 IADD3 R16, P6, R11, c[0x0][0x188], RZ ;  /* 0x000062000b109a10 */ /* 0x000fca0007fde0ff */
[----:B------:R-:W-:Y:S01]  /*0970*/  @!P1 IMAD.X R17, RZ, RZ, c[0x0][0x18c], P6 ;  /* 0x00006300ff119624 */ /* 0x000fe200030e06ff */
[----:B------:R-:W-:Y:S02]  /*0980*/  ISETP.NE.AND P6, PT, R5, RZ, PT ;  /* 0x000000ff0500720c */ /* 0x000fe40003fc5270 */
[----:B------:R1:W2:Y:S01]  /*0990*/  @!P5 LDG.E.U8 R5, [R24.64] ;  /* 0x000000041805d981 */ /* 0x0002a2000c1e1100 */
[----:B0-----:R-:W-:Y:S01]  /*09a0*/  @!P3 IMAD.WIDE.U32 R22, R13, R14, c[0x0][0x190] ;  /* 0x000064000d16b625 */ /* 0x001fe200078e000e */
[----:B------:R-:W-:Y:S02]  /*09b0*/  CS2R R20, SRZ ;  /* 0x0000000000147805 */ /* 0x000fe4000001ff00 */
[----:B------:R0:W3:Y:S01]  /*09c0*/  @!P1 LDG.E.U8 R48, [R16.64] ;  /* 0x0000000410309981 */ /* 0x0000e2000c1e1100 */
[----:B-1----:R-:W-:-:S03]  /*09d0*/  @!P4 IMAD.WIDE.U32 R46, R15, R42, c[0x0][0x180] ;  /* 0x000060000f2ec625 */ /* 0x002fc600078e002a */
[----:B------:R1:W5:Y:S03]  /*09e0*/  @!P3 LDG.E.64 R28, [R22.64] ;  /* 0x00000004161cb981 */ /* 0x000366000c1e1b00 */
[----:B------:R-:W-:Y:S01]  /*09f0*/  @!P6 IMAD.MOV.U32 R51, RZ, RZ, 0x8 ;  /* 0x00000008ff33e424 */ /* 0x000fe200078e00ff */
[----:B------:R-:W-:Y:S01]  /*0a00*/  CS2R R24, SRZ ;  /* 0x0000000000187805 */ /* 0x000fe2000001ff00 */
[----:B------:R-:W-:Y:S01]  /*0a10*/  @!P0 IMAD.WIDE.U32 R44, R44, R45, c[0x0][0x180] ;  /* 0x000060002c2c8625 */ /* 0x000fe200078e002d */
[----:B------:R0:W5:Y:S03]  /*0a20*/  @!P5 LDG.E.64 R20, [R52.64] ;  /* 0x000000043414d981 */ /* 0x000166000c1e1b00 */
[----:B------:R-:W-:Y:S01]  /*0a30*/  @!P6 IMAD.WIDE.U32 R18, R50, R51, c[0x0][0x190] ;  /* 0x000064003212e625 */ /* 0x000fe200078e0033 */
[----:B-1----:R-:W-:Y:S01]  /*0a40*/  CS2R R22, SRZ ;  /* 0x0000000000167805 */ /* 0x002fe2000001ff00 */
[----:B------:R1:W5:Y:S04]  /*0a50*/  @!P0 LDG.E.64 R24, [R44.64] ;  /* 0x000000042c188981 */ /* 0x000368000c1e1b00 */
[----:B------:R0:W5:Y:S02]  /*0a60*/  @!P6 LDG.E.64 R34, [R18.64] ;  /* 0x000000041222e981 */ /* 0x000164000c1e1b00 */
[----:B0-----:R-:W-:-:S05]  /*0a70*/  @!P4 IMAD.WIDE.U32 R18, R15, R42, c[0x0][0x190] ;  /* 0x000064000f12c625 */ /* 0x001fca00078e002a */
[----:B------:R0:W5:Y:S01]  /*0a80*/  @!P4 LDG.E.64 R30, [R18.64] ;  /* 0x00000004121ec981 */ /* 0x000162000c1e1b00 */
[----:B------:R-:W-:Y:S01]  /*0a90*/  @!P6 IMAD.WIDE.U32 R50, R50, R51, c[0x0][0x180] ;  /* 0x000060003232e625 */ /* 0x000fe200078e0033 */
[----:B-1----:R-:W-:-:S03]  /*0aa0*/  CS2R R44, SRZ ;  /* 0x00000000002c7805 */ /* 0x002fc6000001ff00 */
[----:B------:R-:W-:Y:S01]  /*0ab0*/  @!P1 IMAD.MOV.U32 R42, RZ, RZ, 0x8 ;  /* 0x00000008ff2a9424 */ /* 0x000fe200078e00ff */
[----:B------:R1:W5:Y:S01]  /*0ac0*/  @!P6 LDG.E.64 R22, [R50.64] ;  /* 0x000000043216e981 */ /* 0x000362000c1e1b00 */
[----:B0-----:R-:W-:-:S05]  /*0ad0*/  @!P2 IMAD.WIDE.U32 R18, R12, R43, c[0x0][0x190] ;  /* 0x000064000c12a625 */ /* 0x001fca00078e002b */
[----:B------:R0:W5:Y:S01]  /*0ae0*/  @!P2 LDG.E.64 R26, [R18.64] ;  /* 0x00000004121aa981 */ /* 0x000162000c1e1b00 */
[----:B-1----:R-:W-:-:S04]  /*0af0*/  @!P1 IMAD.WIDE.U32 R50, R11, R42, c[0x0][0x190] ;  /* 0x000064000b329625 */ /* 0x002fc800078e002a */
[----:B------:R-:W-:Y:S01]  /*0b00*/  @!P2 IMAD.WIDE.U32 R52, R12, R43, c[0x0][0x180] ;  /* 0x000060000c34a625 */ /* 0x000fe200078e002b */
[----:B------:R1:W5:Y:S01]  /*0b10*/  @!P1 LDG.E.64 R44, [R50.64] ;  /* 0x00000004322c9981 */ /* 0x000362000c1e1b00 */
[----:B0-----:R-:W-:-:S06]  /*0b20*/  CS2R R18, SRZ ;  /* 0x0000000000127805 */ /* 0x001fcc000001ff00 */
[----:B------:R0:W5:Y:S02]  /*0b30*/  @!P4 LDG.E.64 R18, [R46.64] ;  /* 0x000000042e12c981 */ /* 0x000164000c1e1b00 */
[----:B0-----:R-:W-:Y:S02]  /*0b40*/  @!P3 IMAD.WIDE.U32 R46, R13, R14, c[0x0][0x180] ;  /* 0x000060000d2eb625 */ /* 0x001fe400078e000e */
[----:B------:R-:W-:-:S06]  /*0b50*/  CS2R R14, SRZ ;  /* 0x00000000000e7805 */ /* 0x000fcc000001ff00 */
[----:B------:R1:W5:Y:S01]  /*0b60*/  @!P2 LDG.E.64 R14, [R52.64] ;  /* 0x00000004340ea981 */ /* 0x000362000c1e1b00 */
[----:B------:R-:W-:Y:S01]  /*0b70*/  @!P1 IMAD.WIDE.U32 R42, R11, R42, c[0x0][0x180] ;  /* 0x000060000b2a9625 */ /* 0x000fe200078e002a */
[----:B------:R-:W-:Y:S01]  /*0b80*/  PRMT R11, RZ, 0x7610, R11 ;  /* 0x00007610ff0b7816 */ /* 0x000fe2000000000b */
[----:B------:R-:W-:-:S03]  /*0b90*/  CS2R R16, SRZ ;  /* 0x0000000000107805 */ /* 0x000fc6000001ff00 */
[----:B------:R-:W-:-:S03]  /*0ba0*/  @!P6 PRMT R11, R6, 0x7610, R11 ;  /* 0x00007610060be816 */ /* 0x000fc6000000000b */
[----:B------:R0:W5:Y:S01]  /*0bb0*/  @!P3 LDG.E.64 R16, [R46.64] ;  /* 0x000000042e10b981 */ /* 0x000162000c1e1b00 */
[----:B------:R-:W-:Y:S01]  /*0bc0*/  CS2R R12, SRZ ;  /* 0x00000000000c7805 */ /* 0x000fe2000001ff00 */
[----:B------:R-:W-:Y:S05]  /*0bd0*/  BSSY B0, `(.L_x_4398) ;  /* 0x0000027000007945 */ /* 0x000fea0003800000 */
[----:B------:R1:W5:Y:S01]  /*0be0*/  @!P1 LDG.E.64 R12, [R42.64] ;  /* 0x000000042a0c9981 */ /* 0x000362000c1e1b00 */
[----:B0-----:R-:W-:Y:S02]  /*0bf0*/  PRMT R46, RZ, 0x7610, R46 ;  /* 0x00007610ff2e7816 */ /* 0x001fe4000000002e */
[----:B-1----:R-:W-:-:S02]  /*0c00*/  PRMT R43, RZ, 0x7610, R43 ;  /* 0x00007610ff2b7816 */ /* 0x002fc4000000002b */
[----:B------:R-:W-:Y:S02]  /*0c10*/  PRMT R42, RZ, 0x7610, R42 ;  /* 0x00007610ff2a7816 */ /* 0x000fe4000000002a */
[----:B--2---:R-:W-:-:S04]  /*0c20*/  @!P5 ISETP.NE.AND P6, PT, R5, RZ, PT ;  /* 0x000000ff0500d20c */ /* 0x004fc80003fc5270 */
[----:B------:R-:W-:Y:S02]  /*0c30*/  @!P5 SEL R6, RZ, 0x1, !P6 ;  /* 0x00000001ff06d807 */ /* 0x000fe40007000000 */
[----:B------:R-:W-:Y:S02]  /*0c40*/  @!P4 ISETP.NE.AND P6, PT, R8, RZ, PT ;  /* 0x000000ff0800c20c */ /* 0x000fe40003fc5270 */
[----:B------:R-:W-:Y:S02]  /*0c50*/  @!P5 PRMT R46, R6, 0x7610, R46 ;  /* 0x00007610062ed816 */ /* 0x000fe4000000002e */
[----:B------:R-:W-:Y:S02]  /*0c60*/  PRMT R5, RZ, 0x7610, R5 ;  /* 0x00007610ff057816 */ /* 0x000fe40000000005 */
[----:B------:R-:W-:Y:S02]  /*0c70*/  @!P4 SEL R8, RZ, 0x1, !P6 ;  /* 0x00000001ff08c807 */ /* 0x000fe40007000000 */
[----:B----4-:R-:W-:-:S02]  /*0c80*/  @!P3 ISETP.NE.AND P5, PT, R9, RZ, PT ;  /* 0x000000ff0900b20c */ /* 0x010fc40003fa5270 */
[----:B------:R-:W-:Y:S02]  /*0c90*/  @!P4 PRMT R5, R8, 0x7610, R5 ;  /* 0x000076100805c816 */ /* 0x000fe40000000005 */
[----:B------:R-:W-:Y:S02]  /*0ca0*/  @!P3 SEL R9, RZ, 0x1, !P5 ;  /* 0x00000001ff09b807 */ /* 0x000fe40006800000 */
[----:B---3--:R-:W-:Y:S02]  /*0cb0*/  @!P1 ISETP.NE.AND P4, PT, R48, RZ, PT ;  /* 0x000000ff3000920c */ /* 0x008fe40003f85270 */
[----:B------:R-:W-:Y:S02]  /*0cc0*/  @!P0 ISETP.NE.AND P5, PT, R7, RZ, PT ;  /* 0x000000ff0700820c */ /* 0x000fe40003fa5270 */
[----:B------:R-:W-:Y:S02]  /*0cd0*/  @!P2 ISETP.NE.AND P6, PT, R10, RZ, PT ;  /* 0x000000ff0a00a20c */ /* 0x000fe40003fc5270 */
[----:B------:R-:W-:-:S02]  /*0ce0*/  PRMT R10, RZ, 0x7610, R10 ;  /* 0x00007610ff0a7816 */ /* 0x000fc4000000000a */
[----:B------:R-:W-:Y:S02]  /*0cf0*/  PRMT R6, RZ, 0x7610, R6 ;  /* 0x00007610ff067816 */ /* 0x000fe40000000006 */
[----:B------:R-:W-:Y:S02]  /*0d00*/  @!P1 SEL R8, RZ, 0x1, !P4 ;  /* 0x00000001ff089807 */ /* 0x000fe40006000000 */
[----:B------:R-:W-:Y:S02]  /*0d10*/  @!P0 SEL R7, RZ, 0x1, !P5 ;  /* 0x00000001ff078807 */ /* 0x000fe40006800000 */
[----:B------:R-:W-:Y:S02]  /*0d20*/  @!P2 SEL R47, RZ, 0x1, !P6 ;  /* 0x00000001ff2fa807 */ /* 0x000fe40007000000 */
[----:B------:R-:W-:Y:S02]  /*0d30*/  @!P3 PRMT R43, R9, 0x7610, R43 ;  /* 0x00007610092bb816 */ /* 0x000fe4000000002b */
[----:B------:R-:W-:-:S02]  /*0d40*/  @!P1 PRMT R10, R8, 0x7610, R10 ;  /* 0x00007610080a9816 */ /* 0x000fc4000000000a */
[----:B------:R-:W-:Y:S01]  /*0d50*/  @!P0 PRMT R6, R7, 0x7610, R6 ;  /* 0x0000761007068816 */ /* 0x000fe20000000006 */
[----:B------:R-:W-:Y:S01]  /*0d60*/  IMAD.MOV.U32 R7, RZ, RZ, RZ ;  /* 0x000000ffff077224 */ /* 0x000fe200078e00ff */
[----:B------:R-:W-:Y:S01]  /*0d70*/  @!P2 PRMT R42, R47, 0x7610, R42 ;  /* 0x000076102f2aa816 */ /* 0x000fe2000000002a */
        /* <DEDUP_REMOVED lines=9> */
.L_x_4401:
[----:B------:R-:W-:Y:S05]  /*0e10*/  BSYNC B1 ;  /* 0x0000000000017941 */ /* 0x000fea0003800000 */
.L_x_4400:
[----:B-----5:R-:W-:Y:S02]  /*0e20*/  IMAD.MOV.U32 R9, RZ, RZ, R25 ;  /* 0x000000ffff097224 */ /* 0x020fe400078e0019 */
[----:B------:R-:W-:Y:S02]  /*0e30*/  IMAD.MOV.U32 R8, RZ, RZ, R24 ;  /* 0x000000ffff087224 */ /* 0x000fe400078e0018 */
.L_x_4399:
[----:B------:R-:W-:Y:S05]  /*0e40*/  BSYNC B0 ;  /* 0x0000000000007941 */ /* 0x000fea0003800000 */
.L_x_4398:
        /* <DEDUP_REMOVED lines=12> */
.L_x_4405:
[----:B------:R-:W-:Y:S05]  /*0f10*/  BSYNC B1 ;  /* 0x0000000000017941 */ /* 0x000fea0003800000 */
.L_x_4404:
[----:B-----5:R-:W-:Y:S02]  /*0f20*/  IMAD.MOV.U32 R7, RZ, RZ, R41 ;  /* 0x000000ffff077224 */ /* 0x020fe400078e0029 */
[----:B------:R-:W-:Y:S02]  /*0f30*/  IMAD.MOV.U32 R6, RZ, RZ, R40 ;  /* 0x000000ffff067224 */ /* 0x000fe400078e0028 */
.L_x_4403:
[----:B------:R-:W-:Y:S05]  /*0f40*/  BSYNC B0 ;  /* 0x0000000000007941 */ /* 0x000fea0003800000 */
.L_x_4402:
[----:B-----5:R-:W-:Y:S01]  /*0f50*/  IADD3 R25, R3, 0x100, RZ ;  /* 0x0000010003197810 */ /* 0x020fe20007ffe0ff */
[----:B------:R-:W-:Y:S01]  /*0f60*/  BSSY B0, `(.L_x_4406) ;  /* 0x000000f000007945 */ /* 0x000fe20003800000 */
[----:B------:R-:W-:Y:S02]  /*0f70*/  CS2R R36, SRZ ;  /* 0x0000000000247805 */ /* 0x000fe4000001ff00 */
[----:B------:R-:W-:Y:S01]  /*0f80*/  ISETP.GE.AND P1, PT, R25, R2, PT ;  /* 0x000000021900720c */ /* 0x000fe20003f26270 */
[----:B------:R-:W-:-:S12]  /*0f90*/  IMAD.MOV.U32 R25, RZ, RZ, RZ ;  /* 0x000000ffff197224 */ /* 0x000fd800078e00ff */
        /* <DEDUP_REMOVED lines=8> */
.L_x_4409:
[----:B------:R-:W-:Y:S05]  /*1020*/  BSYNC B1 ;  /* 0x0000000000017941 */ /* 0x000fea0003800000 */
.L_x_4408:
[----:B-----5:R-:W-:Y:S02]  /*1030*/  IMAD.MOV.U32 R37, RZ, RZ, R23 ;  /* 0x000000ffff257224 */ /* 0x020fe400078e0017 */
[----:B------:R-:W-:Y:S02]  /*1040*/  IMAD.MOV.U32 R36, RZ, RZ, R22 ;  /* 0x000000ffff247224 */ /* 0x000fe400078e0016 */
.L_x_4407:
[----:B------:R-:W-:Y:S05]  /*1050*/  BSYNC B0 ;  /* 0x0000000000007941 */ /* 0x000fea0003800000 */
.L_x_4406:
        /* <DEDUP_REMOVED lines=12> */
.L_x_4413:
[----:B------:R-:W-:Y:S05]  /*1120*/  BSYNC B1 ;  /* 0x0000000000017941 */ /* 0x000fea0003800000 */
.L_x_4412:
[----:B-----5:R-:W-:Y:S02]  /*1130*/  IMAD.MOV.U32 R25, RZ, RZ, R21 ;  /* 0x000000ffff197224 */ /* 0x020fe400078e0015 */
[----:B------:R-:W-:Y:S02]  /*1140*/  IMAD.MOV.U32 R24, RZ, RZ, R20 ;  /* 0x000000ffff187224 */ /* 0x000fe400078e0014 */
.L_x_4411:
[----:B------:R-:W-:Y:S05]  /*1150*/  BSYNC B0 ;  /* 0x0000000000007941 */ /* 0x000fea0003800000 */
.L_x_4410:
[----:B------:R-:W-:Y:S01]  /*1160*/  IADD3 R11, R3, 0x200, RZ ;  /* 0x00000200030b7810 */ /* 0x000fe20007ffe0ff */
[----:B------:R-:W-:Y:S01]  /*1170*/  BSSY B0, `(.L_x_4414) ;  /* 0x000000f000007945 */ /* 0x000fe20003800000 */
[----:B------:R-:W-:Y:S01]  /*1180*/  IMAD.MOV.U32 R21, RZ, RZ, RZ ;  /* 0x000000ffff157224 */ /* 0x000fe200078e00ff */
        /* <DEDUP_REMOVED lines=10> */
.L_x_4417:
[----:B------:R-:W-:Y:S05]  /*1230*/  BSYNC B1 ;  /* 0x0000000000017941 */ /* 0x000fea0003800000 */
.L_x_4416:
[----:B-----5:R-:W-:Y:S02]  /*1240*/  IMAD.MOV.U32 R23, RZ, RZ, R19 ;  /* 0x000000ffff177224 */ /* 0x020fe400078e0013 */
[----:B------:R-:W-:Y:S02]  /*1250*/  IMAD.MOV.U32 R22, RZ, RZ, R18 ;  /* 0x000000ffff167224 */ /* 0x000fe400078e0012 */
.L_x_4415:
[----:B------:R-:W-:Y:S05]  /*1260*/  BSYNC B0 ;  /* 0x0000000000007941 */ /* 0x000fea0003800000 */
.L_x_4414:
        /* <DEDUP_REMOVED lines=12> */
.L_x_4421:
[----:B------:R-:W-:Y:S05]  /*1330*/  BSYNC B1 ;  /* 0x0000000000017941 */ /* 0x000fea0003800000 */
.L_x_4420:
[----:B-----5:R-:W-:Y:S02]  /*1340*/  IMAD.MOV.U32 R21, RZ, RZ, R17 ;  /* 0x000000ffff157224 */ /* 0x020fe400078e0011 */
[----:B------:R-:W-:Y:S02]  /*1350*/  IMAD.MOV.U32 R20, RZ, RZ, R16 ;  /* 0x000000ffff147224 */ /* 0x000fe400078e0010 */
.L_x_4419:
[----:B------:R-:W-:Y:S05]  /*1360*/  BSYNC B0 ;  /* 0x0000000000007941 */ /* 0x000fea0003800000 */
.L_x_4418:
[----:B------:R-:W-:Y:S01]  /*1370*/  IADD3 R5, R3, 0x300, RZ ;  /* 0x0000030003057810 */ /* 0x000fe20007ffe0ff */
        /* <DEDUP_REMOVED lines=12> */
.L_x_4425:
[----:B------:R-:W-:Y:S05]  /*1440*/  BSYNC B1 ;  /* 0x0000000000017941 */ /* 0x000fea0003800000 */
.L_x_4424:
[----:B-----5:R-:W-:Y:S02]  /*1450*/  IMAD.MOV.U32 R17, RZ, RZ, R15 ;  /* 0x000000ffff117224 */ /* 0x020fe400078e000f */
[----:B------:R-:W-:Y:S02]  /*1460*/  IMAD.MOV.U32 R16, RZ, RZ, R14 ;  /* 0x000000ffff107224 */ /* 0x000fe400078e000e */
.L_x_4423:
[----:B------:R-:W-:Y:S05]  /*1470*/  BSYNC B0 ;  /* 0x0000000000007941 */ /* 0x000fea0003800000 */
.L_x_4422:
        /* <DEDUP_REMOVED lines=12> */
.L_x_4429:
[----:B------:R-:W-:Y:S05]  /*1540*/  BSYNC B1 ;  /* 0x0000000000017941 */ /* 0x000fea0003800000 */
.L_x_4428:
[----:B-----5:R-:W-:Y:S02]  /*1550*/  IMAD.MOV.U32 R5, RZ, RZ, R13 ;  /* 0x000000ffff057224 */ /* 0x020fe400078e000d */
[----:B------:R-:W-:Y:S02]  /*1560*/  IMAD.MOV.U32 R4, RZ, RZ, R12 ;  /* 0x000000ffff047224 */ /* 0x000fe400078e000c */
.L_x_4427:
[----:B------:R-:W-:Y:S05]  /*1570*/  BSYNC B0 ;  /* 0x0000000000007941 */ /* 0x000fea0003800000 */
.L_x_4426:
[----:B------:R-:W-:Y:S01]  /*1580*/  @!P0 IMAD.IADD R10, R0, 0x1, R3 ;  /* 0x00000001000a8824 */ /* 0x000fe200078e0203 */
[----:B------:R-:W-:Y:S01]  /*1590*/  BSSY B0, `(.L_x_4430) ;  /* 0x0000031000007945 */ /* 0x000fe20003800000 */
[----:B------:R-:W-:Y:S01]  /*15a0*/  @!P0 IMAD.MOV.U32 R11, RZ, RZ, 0x8 ;  /* 0x00000008ff0b8424 */ /* 0x000fe200078e00ff */
[----:B------:R-:W-:Y:S01]  /*15b0*/  BSSY B1, `(.L_x_4431) ;  /* 0x0000028000017945 */ /* 0x000fe20003800000 */
[----:B------:R-:W-:Y:S02]  /*15c0*/  @!P0 IMAD.MOV.U32 R3, RZ, RZ, R47 ;  /* 0x000000ffff038224 */ /* 0x000fe400078e002f */
[----:B------:R-:W-:-:S05]  /*15d0*/  @!P0 IMAD.WIDE.U32 R10, R10, R11, c[0x0][0x178] ;  /* 0x00005e000a0a8625 */ /* 0x000fca00078e000b */
[----:B------:R0:W-:Y:S01]  /*15e0*/  @!P0 STG.E.64 [R10.64], R8 ;  /* 0x000000080a008986 */ /* 0x0001e2000c101b04 */
[----:B------:R-:W-:-:S13]  /*15f0*/  ISETP.GE.AND P0, PT, R3, R2, PT ;  /* 0x000000020300720c */ /* 0x000fda0003f06270 */
[----:B------:R-:W-:Y:S05]  /*1600*/  @P0 BRA `(.L_x_4432) ;  /* 0x000000c000000947 */ /* 0x000fea0003800000 */
[----:B0-----:R-:W-:Y:S01]  /*1610*/  IMAD.IADD R8, R0, 0x1, R3 ;  /* 0x0000000100087824 */ /* 0x001fe200078e0203 */
[----:B------:R-:W-:Y:S01]  /*1620*/  IADD3 R3, R3, 0x80, RZ ;  /* 0x0000008003037810 */ /* 0x000fe20007ffe0ff */
[----:B------:R-:W-:-:S03]  /*1630*/  IMAD.MOV.U32 R9, RZ, RZ, 0x8 ;  /* 0x00000008ff097424 */ /* 0x000fc600078e00ff */
[----:B------:R-:W-:Y:S01]  /*1640*/  ISETP.GE.AND P0, PT, R3, R2, PT ;  /* 0x000000020300720c */ /* 0x000fe20003f06270 */
[----:B------:R-:W-:-:S05]  /*1650*/  IMAD.WIDE.U32 R8, R8, R9, c[0x0][0x178] ;  /* 0x00005e0008087625 */ /* 0x000fca00078e0009 */
[----:B------:R0:W-:Y:S07]  /*1660*/  STG.E.64 [R8.64], R6 ;  /* 0x0000000608007986 */ /* 0x0001ee000c101b04 */
[----:B------:R-:W-:Y:S05]  /*1670*/  @P0 BRA `(.L_x_4433) ;  /* 0x000000c000000947 */ /* 0x000fea0003800000 */
[----:B0-----:R-:W-:Y:S01]  /*1680*/  IMAD.IADD R6, R0, 0x1, R3 ;  /* 0x0000000100067824 */ /* 0x001fe200078e0203 */
[----:B------:R-:W-:Y:S01]  /*1690*/  IADD3 R3, R3, 0x80, RZ ;  /* 0x0000008003037810 */ /* 0x000fe20007ffe0ff */
[----:B------:R-:W-:-:S04]  /*16a0*/  IMAD.MOV.U32 R7, RZ, RZ, 0x8 ;  /* 0x00000008ff077424 */ /* 0x000fc800078e00ff */
[----:B------:R-:W-:-:S05]  /*16b0*/  IMAD.WIDE.U32 R6, R6, R7, c[0x0][0x178] ;  /* 0x00005e0006067625 */ /* 0x000fca00078e0007 */
[----:B------:R0:W-:Y:S02]  /*16c0*/  STG.E.64 [R6.64], R36 ;  /* 0x0000002406007986 */ /* 0x0001e4000c101b04 */
.L_x_4432:
[----:B0-----:R-:W-:-:S13]  /*16d0*/  ISETP.GE.AND P0, PT, R3, R2, PT ;  /* 0x000000020300720c */ /* 0x001fda0003f06270 */
[----:B------:R-:W-:Y:S05]  /*16e0*/  @P0 BRA `(.L_x_4434) ;  /* 0x000000c000000947 */ /* 0x000fea0003800000 */
[----:B------:R-:W-:Y:S01]  /*16f0*/  IMAD.IADD R6, R0, 0x1, R3 ;  /* 0x0000000100067824 */ /* 0x000fe200078e0203 */
[----:B------:R-:W-:Y:S01]  /*1700*/  IADD3 R3, R3, 0x80, RZ ;  /* 0x0000008003037810 */ /* 0x000fe20007ffe0ff */
[----:B------:R-:W-:-:S04]  /*1710*/  IMAD.MOV.U32 R7, RZ, RZ, 0x8 ;  /* 0x00000008ff077424 */ /* 0x000fc800078e00ff */
[----:B------:R-:W-:-:S05]  /*1720*/  IMAD.WIDE.U32 R6, R6, R7, c[0x0][0x178] ;  /* 0x00005e0006067625 */ /* 0x000fca00078e0007 */
[----:B------:R0:W-:Y:S02]  /*1730*/  STG.E.64 [R6.64], R24 ;  /* 0x0000001806007986 */ /* 0x0001e4000c101b04 */
.L_x_4433:
[----:B------:R-:W-:-:S13]  /*1740*/  ISETP.GE.AND P0, PT, R3, R2, PT ;  /* 0x000000020300720c */ /* 0x000fda0003f06270 */
[----:B------:R-:W-:Y:S05]  /*1750*/  @P0 BRA `(.L_x_4435) ;  /* 0x000000d000000947 */ /* 0x000fea0003800000 */
[----:B0-----:R-:W-:Y:S01]  /*1760*/  IMAD.IADD R6, R0, 0x1, R3 ;  /* 0x0000000100067824 */ /* 0x001fe200078e0203 */
[----:B------:R-:W-:Y:S01]  /*1770*/  IADD3 R3, R3, 0x80, RZ ;  /* 0x0000008003037810 */ /* 0x000fe20007ffe0ff */
[----:B------:R-:W-:-:S04]  /*1780*/  IMAD.MOV.U32 R7, RZ, RZ, 0x8 ;  /* 0x00000008ff077424 */ /* 0x000fc800078e00ff */
[----:B------:R-:W-:-:S05]  /*1790*/  IMAD.WIDE.U32 R6, R6, R7, c[0x0][0x178] ;  /* 0x00005e0006067625 */ /* 0x000fca00078e0007 */
[----:B------:R0:W-:Y:S02]  /*17a0*/  STG.E.64 [R6.64], R22 ;  /* 0x0000001606007986 */ /* 0x0001e4000c101b04 */
.L_x_4434:
[----:B------:R-:W-:-:S13]  /*17b0*/  ISETP.GE.AND P0, PT, R3, R2, PT ;  /* 0x000000020300720c */ /* 0x000fda0003f06270 */
[----:B------:R-:W-:Y:S01]  /*17c0*/  @P0 BREAK B1 ;  /* 0x0000000000010942 */ /* 0x000fe20003800000 */
[----:B------:R-:W-:Y:S05]  /*17d0*/  @P0 BRA `(.L_x_4436) ;  /* 0x000000c000000947 */ /* 0x000fea0003800000 */
[----:B0-----:R-:W-:Y:S01]  /*17e0*/  IMAD.IADD R6, R0, 0x1, R3 ;  /* 0x0000000100067824 */ /* 0x001fe200078e0203 */
[----:B------:R-:W-:Y:S01]  /*17f0*/  IADD3 R3, R3, 0x80, RZ ;  /* 0x0000008003037810 */ /* 0x000fe20007ffe0ff */
[----:B------:R-:W-:-:S04]  /*1800*/  IMAD.MOV.U32 R7, RZ, RZ, 0x8 ;  /* 0x00000008ff077424 */ /* 0x000fc800078e00ff */
[----:B------:R-:W-:-:S05]  /*1810*/  IMAD.WIDE.U32 R6, R6, R7, c[0x0][0x178] ;  /* 0x00005e0006067625 */ /* 0x000fca00078e0007 */
[----:B------:R0:W-:Y:S02]  /*1820*/  STG.E.64 [R6.64], R20 ;  /* 0x0000001406007986 */ /* 0x0001e4000c101b04 */
.L_x_4435:
[----:B------:R-:W-:Y:S05]  /*1830*/  BSYNC B1 ;  /* 0x0000000000017941 */ /* 0x000fea0003800000 */
.L_x_4431:
[----:B------:R-:W-:-:S13]  /*1840*/  ISETP.GE.AND P0, PT, R3, R2, PT ;  /* 0x000000020300720c */ /* 0x000fda0003f06270 */
[----:B0-----:R-:W-:Y:S01]  /*1850*/  @!P0 IMAD.IADD R6, R0, 0x1, R3 ;  /* 0x0000000100068824 */ /* 0x001fe200078e0203 */
[----:B------:R-:W-:Y:S01]  /*1860*/  @!P0 IADD3 R3, R3, 0x80, RZ ;  /* 0x0000008003038810 */ /* 0x000fe20007ffe0ff */
[----:B------:R-:W-:-:S04]  /*1870*/  @!P0 IMAD.MOV.U32 R7, RZ, RZ, 0x8 ;  /* 0x00000008ff078424 */ /* 0x000fc800078e00ff */
[----:B------:R-:W-:-:S05]  /*1880*/  @!P0 IMAD.WIDE.U32 R6, R6, R7, c[0x0][0x178] ;  /* 0x00005e0006068625 */ /* 0x000fca00078e0007 */
[----:B------:R0:W-:Y:S02]  /*1890*/  @!P0 STG.E.64 [R6.64], R16 ;  /* 0x0000001006008986 */ /* 0x0001e4000c101b04 */
.L_x_4436:
[----:B------:R-:W-:Y:S05]  /*18a0*/  BSYNC B0 ;  /* 0x0000000000007941 */ /* 0x000fea0003800000 */
.L_x_4430:
[----:B------:R-:W-:Y:S01]  /*18b0*/  WARPSYNC 0xffffffff ;  /* 0xffffffff00007948 */ /* 0x000fe20003800000 */
[----:B------:R-:W-:-:S13]  /*18c0*/  ISETP.GE.AND P0, PT, R3, R2, PT ;  /* 0x000000020300720c */ /* 0x000fda0003f06270 */
[----:B------:R-:W-:Y:S05]  /*18d0*/  @P0 EXIT ;  /* 0x000000000000094d */ /* 0x000fea0003800000 */
[----:B------:R-:W-:Y:S02]  /*18e0*/  IMAD.IADD R3, R0, 0x1, R3 ;  /* 0x0000000100037824 */ /* 0x000fe400078e0203 */
[----:B------:R-:W-:-:S04]  /*18f0*/  IMAD.MOV.U32 R2, RZ, RZ, 0x8 ;  /* 0x00000008ff027424 */ /* 0x000fc800078e00ff */
[----:B------:R-:W-:-:S05]  /*1900*/  IMAD.WIDE.U32 R2, R3, R2, c[0x0][0x178] ;  /* 0x00005e0003027625 */ /* 0x000fca00078e0002 */
[----:B------:R-:W-:Y:S01]  /*1910*/  STG.E.64 [R2.64], R4 ;  /* 0x0000000402007986 */ /* 0x000fe2000c101b04 */
[----:B------:R-:W-:Y:S05]  /*1920*/  EXIT ;  /* 0x000000000000794d */ /* 0x000fea0003800000 */
.L_x_4437:
        /* <DEDUP_REMOVED lines=13> */
.L_x_27468:


//--------------------- .text._ZN2at6native29vectorized_elementwise_kernelILi4EZZZNS0_28launch_masked_scatter_kernelERKNS_10TensorBaseES4_S4_S4_ENKUlvE_clEvENKUlvE7_clEvEUlN3c107complexIfEEblE_St5arrayIPcLm4EEEEviT0_T1_ --------------------------
	.section	.text._ZN2at6native29vectorized_elementwise_kernelILi4EZZZNS0_28launch_masked_scatter_kernelERKNS_10TensorBaseES4_S4_S4_ENKUlvE_clEvENKUlvE7_clEvEUlN3c107complexIfEEblE_St5arrayIPcLm4EEEEviT0_T1_,"ax",@progbits
	.sectioninfo	@"SHI_REGISTERS=56"
	.align	128
        .global         _ZN2at6native29vectorized_elementwise_kernelILi4EZZZNS0_28launch_masked_scatter_kernelERKNS_10TensorBaseES4_S4_S4_ENKUlvE_clEvENKUlvE7_clEvEUlN3c107complexIfEEblE_St5arrayIPcLm4EEEEviT0_T1_
        .type           _ZN2at6native29vectorized_elementwise_kernelILi4EZZZNS0_28launch_masked_scatter_kernelERKNS_10TensorBaseES4_S4_S4_ENKUlvE_clEvENKUlvE7_clEvEUlN3c107complexIfEEblE_St5arrayIPcLm4EEEEviT0_T1_,@function
        .size           _ZN2at6native29vectorized_elementwise_kernelILi4EZZZNS0_28launch_masked_scatter_kernelERKNS_10TensorBaseES4_S4_S4_ENKUlvE_clEvENKUlvE7_clEvEUlN3c107complexIfEEblE_St5arrayIPcLm4EEEEviT0_T1_,(.L_x_27469 - _ZN2at6native29vectorized_elementwise_kernelILi4EZZZNS0_28launch_masked_scatter_kernelERKNS_10TensorBaseES4_S4_S4_ENKUlvE_clEvENKUlvE7_clEvEUlN3c107complexIfEEblE_St5arrayIPcLm4EEEEviT0_T1_)
        .other          _ZN2at6native29vectorized_elementwise_kernelILi4EZZZNS0_28launch_masked_scatter_kernelERKNS_10TensorBaseES4_S4_S4_ENKUlvE_clEvENKUlvE7_clEvEUlN3c107complexIfEEblE_St5arrayIPcLm4EEEEviT0_T1_,@"STO_CUDA_ENTRY STV_DEFAULT"
_ZN2at6native29vectorized_elementwise_kernelILi4EZZZNS0_28launch_masked_scatter_kernelERKNS_10TensorBaseES4_S4_S4_ENKUlvE_clEvENKUlvE7_clEvEUlN3c107complexIfEEblE_St5arrayIPcLm4EEEEviT0_T1_:
.text._ZN2at6native29vectorized_elementwise_kernelILi4EZZZNS0_28launch_masked_scatter_kernelERKNS_10TensorBaseES4_S4_S4_ENKUlvE_clEvENKUlvE7_clEvEUlN3c107complexIfEEblE_St5arrayIPcLm4EEEEviT0_T1_:
        /* <DEDUP_REMOVED lines=14> */
[----:B------:R-:W-:-:S03]  /*00e0*/  IMAD.WIDE.U32 R42, R2, 0x20, R4 ;  /* 0x00000020022a7825 */ /* 0x000fc600078e0004 */
[----:B------:R0:W3:Y:S01]  /*00f0*/  LDG.E R36, [R40.64+0x200] ;  /* 0x0002000428247981 */ /* 0x0000e2000c1e1900 */
[----:B------:R-:W-:-:S03]  /*0100*/  IMAD.WIDE R8, R0, R3, c[0x0][0x180] ;  /* 0x0000600000087625 */ /* 0x000fc600078e0203 */
[----:B------:R-:W4:Y:S03]  /*0110*/  LDG.E.128 R4, [R42.64] ;  /* 0x000000042a047981 */ /* 0x000f26000c1e1d00 */
[----:B------:R-:W-:Y:S01]  /*0120*/  IMAD.WIDE.U32 R38, R2, 0x20, R8 ;  /* 0x0000002002267825 */ /* 0x000fe200078e0008 */
[----:B------:R-:W5:Y:S04]  /*0130*/  LDG.E.128 R12, [R42.64+0x10] ;  /* 0x000010042a0c7981 */ /* 0x000f68000c1e1d00 */
[----:B------:R1:W3:Y:S04]  /*0140*/  LDG.E.128 R8, [R38.64] ;  /* 0x0000000426087981 */ /* 0x0002e8000c1e1d00 */
[----:B------:R-:W3:Y:S04]  /*0150*/  LDG.E.128 R16, [R42.64+0x1000] ;  /* 0x001000042a107981 */ /* 0x000ee8000c1e1d00 */
[----:B------:R-:W5:Y:S04]  /*0160*/  LDG.E.128 R20, [R42.64+0x1010] ;  /* 0x001010042a147981 */ /* 0x000f68000c1e1d00 */
[----:B------:R1:W5:Y:S04]  /*0170*/  LDG.E.128 R24, [R38.64+0x10] ;  /* 0x0000100426187981 */ /* 0x000368000c1e1d00 */
[----:B------:R1:W5:Y:S04]  /*0180*/  LDG.E.128 R28, [R38.64+0x1000] ;  /* 0x00100004261c7981 */ /* 0x000368000c1e1d00 */
[----:B------:R1:W5:Y:S01]  /*0190*/  LDG.E.128 R32, [R38.64+0x1010] ;  /* 0x0010100426207981 */ /* 0x000362000c1e1d00 */
[----:B--2---:R-:W-:-:S04]  /*01a0*/  PRMT R37, R44, 0x7770, RZ ;  /* 0x000077702c257816 */ /* 0x004fc800000000ff */
[----:B------:R-:W-:Y:S02]  /*01b0*/  ISETP.NE.AND P4, PT, R37, RZ, PT ;  /* 0x000000ff2500720c */ /* 0x000fe40003f85270 */
[----:B------:R-:W-:-:S04]  /*01c0*/  PRMT R37, R44, 0x7771, RZ ;  /* 0x000077712c257816 */ /* 0x000fc800000000ff */
[----:B------:R-:W-:Y:S02]  /*01d0*/  ISETP.NE.AND P6, PT, R37, RZ, PT ;  /* 0x000000ff2500720c */ /* 0x000fe40003fc5270 */
[C---:B------:R-:W-:Y:S02]  /*01e0*/  PRMT R37, R44.reuse, 0x7772, RZ ;  /* 0x000077722c257816 */ /* 0x040fe400000000ff */
[----:B0-----:R-:W-:Y:S02]  /*01f0*/  PRMT R41, R44, 0x7773, RZ ;  /* 0x000077732c297816 */ /* 0x001fe400000000ff */
[----:B------:R-:W-:Y:S02]  /*0200*/  ISETP.NE.AND P0, PT, R37, RZ, PT ;  /* 0x000000ff2500720c */ /* 0x000fe40003f05270 */
[----:B----4-:R-:W-:Y:S02]  /*0210*/  @P4 LEA R40, P2, R4, c[0x0][0x168], 0x3 ;  /* 0x00005a0004284a11 */ /* 0x010fe400078418ff */
[----:B---3--:R-:W-:-:S02]  /*0220*/  PRMT R37, R36, 0x7770, RZ ;  /* 0x0000777024257816 */ /* 0x008fc400000000ff */
[----:B------:R-:W-:Y:S02]  /*0230*/  ISETP.NE.AND P1, PT, R41, RZ, PT ;  /* 0x000000ff2900720c */ /* 0x000fe40003f25270 */
[----:B------:R-:W-:Y:S02]  /*0240*/  @P4 LEA.HI.X R41, R4, c[0x0][0x16c], R5, 0x3, P2 ;  /* 0x00005b0004294a11 */ /* 0x000fe400010f1c05 */
[----:B------:R-:W-:Y:S02]  /*0250*/  @P6 LEA R4, P5, R6, c[0x0][0x168], 0x3 ;  /* 0x00005a0006046a11 */ /* 0x000fe400078a18ff */
[----:B------:R-:W-:Y:S01]  /*0260*/  ISETP.NE.AND P2, PT, R37, RZ, PT ;  /* 0x000000ff2500720c */ /* 0x000fe20003f45270 */
[----:B------:R-:W2:Y:S01]  /*0270*/  @P4 LDG.E.64 R8, [R40.64] ;  /* 0x0000000428084981 */ /* 0x000ea2000c1e1b00 */
[----:B-1----:R-:W-:Y:S02]  /*0280*/  PRMT R38, R36, 0x7771, RZ ;  /* 0x0000777124267816 */ /* 0x002fe400000000ff */
[----:B------:R-:W-:-:S02]  /*0290*/  @P6 LEA.HI.X R5, R6, c[0x0][0x16c], R7, 0x3, P5 ;  /* 0x00005b0006056a11 */ /* 0x000fc400028f1c07 */
[----:B------:R-:W-:Y:S02]  /*02a0*/  ISETP.NE.AND P3, PT, R38, RZ, PT ;  /* 0x000000ff2600720c */ /* 0x000fe40003f65270 */
[----:B------:R-:W-:Y:S01]  /*02b0*/  PRMT R37, R36, 0x7772, RZ ;  /* 0x0000777224257816 */ /* 0x000fe200000000ff */
[----:B------:R0:W2:Y:S01]  /*02c0*/  @P6 LDG.E.64 R10, [R4.64] ;  /* 0x00000004040a6981 */ /* 0x0000a2000c1e1b00 */
[----:B-----5:R-:W-:Y:S02]  /*02d0*/  @P0 LEA R6, P5, R12, c[0x0][0x168], 0x3 ;  /* 0x00005a000c060a11 */ /* 0x020fe400078a18ff */
[----:B------:R-:W-:Y:S02]  /*02e0*/  ISETP.NE.AND P4, PT, R37, RZ, PT ;  /* 0x000000ff2500720c */ /* 0x000fe40003f85270 */
[----:B------:R-:W-:Y:S02]  /*02f0*/  @P1 LEA R38, P6, R14, c[0x0][0x168], 0x3 ;  /* 0x00005a000e261a11 */ /* 0x000fe400078c18ff */
[----:B------:R-:W-:-:S02]  /*0300*/  PRMT R36, R36, 0x7773, RZ ;  /* 0x0000777324247816 */ /* 0x000fc400000000ff */
        /* <DEDUP_REMOVED lines=17> */
[----:B0-----:R-:W-:-:S06]  /*0420*/  IMAD.WIDE.U32 R4, R0, R3, c[0x0][0x178] ;  /* 0x00005e0000047625 */ /* 0x001fcc00078e0003 */
[----:B------:R-:W-:-:S05]  /*0430*/  IMAD.WIDE R4, R2, 0x20, R4 ;  /* 0x0000002002047825 */ /* 0x000fca00078e0204 */
[----:B--2---:R-:W-:Y:S04]  /*0440*/  STG.E.128 [R4.64], R8 ;  /* 0x0000000804007986 */ /* 0x004fe8000c101d04 */
[----:B---3--:R-:W-:Y:S04]  /*0450*/  STG.E.128 [R4.64+0x10], R24 ;  /* 0x0000101804007986 */ /* 0x008fe8000c101d04 */
[----:B----4-:R-:W-:Y:S04]  /*0460*/  STG.E.128 [R4.64+0x1000], R28 ;  /* 0x0010001c04007986 */ /* 0x010fe8000c101d04 */
[----:B-----5:R-:W-:Y:S01]  /*0470*/  STG.E.128 [R4.64+0x1010], R32 ;  /* 0x0010102004007986 */ /* 0x020fe2000c101d04 */
[----:B------:R-:W-:Y:S05]  /*0480*/  EXIT ;  /* 0x000000000000794d */ /* 0x000fea0003800000 */
.L_x_4438:
        /* <DEDUP_REMOVED lines=150> */
.L_x_4442:
[----:B------:R-:W-:Y:S05]  /*0df0*/  BSYNC B1 ;  /* 0x0000000000017941 */ /* 0x000fea0003800000 */
.L_x_4441:
[----:B-----5:R-:W-:Y:S02]  /*0e00*/  IMAD.MOV.U32 R9, RZ, RZ, R25 ;  /* 0x000000ffff097224 */ /* 0x020fe400078e0019 */
[----:B------:R-:W-:Y:S02]  /*0e10*/  IMAD.MOV.U32 R8, RZ, RZ, R24 ;  /* 0x000000ffff087224 */ /* 0x000fe400078e0018 */
.L_x_4440:
[----:B------:R-:W-:Y:S05]  /*0e20*/  BSYNC B0 ;  /* 0x0000000000007941 */ /* 0x000fea0003800000 */
.L_x_4439:
        /* <DEDUP_REMOVED lines=12> */
.L_x_4446:
[----:B------:R-:W-:Y:S05]  /*0ef0*/  BSYNC B1 ;  /* 0x0000000000017941 */ /* 0x000fea0003800000 */
.L_x_4445:
[----:B-----5:R-:W-:Y:S02]  /*0f00*/  IMAD.MOV.U32 R7, RZ, RZ, R41 ;  /* 0x000000ffff077224 */ /* 0x020fe400078e0029 */
[----:B------:R-:W-:Y:S02]  /*0f10*/  IMAD.MOV.U32 R6, RZ, RZ, R40 ;  /* 0x000000ffff067224 */ /* 0x000fe400078e0028 */
.L_x_4444:
[----:B------:R-:W-:Y:S05]  /*0f20*/  BSYNC B0 ;  /* 0x0000000000007941 */ /* 0x000fea0003800000 */
.L_x_4443:
        /* <DEDUP_REMOVED lines=13> */
.L_x_4450:
[----:B------:R-:W-:Y:S05]  /*1000*/  BSYNC B1 ;  /* 0x0000000000017941 */ /* 0x000fea0003800000 */
.L_x_4449:
[----:B-----5:R-:W-:Y:S02]  /*1010*/  IMAD.MOV.U32 R37, RZ, RZ, R23 ;  /* 0x000000ffff257224 */ /* 0x020fe400078e0017 */
[----:B------:R-:W-:Y:S02]  /*1020*/  IMAD.MOV.U32 R36, RZ, RZ, R22 ;  /* 0x000000ffff247224 */ /* 0x000fe400078e0016 */
.L_x_4448:
[----:B------:R-:W-:Y:S05]  /*1030*/  BSYNC B0 ;  /* 0x0000000000007941 */ /* 0x000fea0003800000 */
.L_x_4447:
        /* <DEDUP_REMOVED lines=12> */
.L_x_4454:
[----:B------:R-:W-:Y:S05]  /*1100*/  BSYNC B1 ;  /* 0x0000000000017941 */ /* 0x000fea0003800000 */
.L_x_4453:
[----:B-----5:R-:W-:Y:S02]  /*1110*/  IMAD.MOV.U32 R25, RZ, RZ, R21 ;  /* 0x000000ffff197224 */ /* 0x020fe400078e0015 */
[----:B------:R-:W-:Y:S02]  /*1120*/  IMAD.MOV.U32 R24, RZ, RZ, R20 ;  /* 0x000000ffff187224 */ /* 0x000fe400078e0014 */
.L_x_4452:
[----:B------:R-:W-:Y:S05]  /*1130*/  BSYNC B0 ;  /* 0x0000000000007941 */ /* 0x000fea0003800000 */
.L_x_4451:
        /* <DEDUP_REMOVED lines=13> */
.L_x_4458:
[----:B------:R-:W-:Y:S05]  /*1210*/  BSYNC B1 ;  /* 0x0000000000017941 */ /* 0x000fea0003800000 */
.L_x_4457:
[----:B-----5:R-:W-:Y:S02]  /*1220*/  IMAD.MOV.U32 R23, RZ, RZ, R19 ;  /* 0x000000ffff177224 */ /* 0x020fe400078e0013 */
[----:B------:R-:W-:Y:S02]  /*1230*/  IMAD.MOV.U32 R22, RZ, RZ, R18 ;  /* 0x000000ffff167224 */ /* 0x000fe400078e0012 */
.L_x_4456:
[----:B------:R-:W-:Y:S05]  /*1240*/  BSYNC B0 ;  /* 0x0000000000007941 */ /* 0x000fea0003800000 */
.L_x_4455:
        /* <DEDUP_REMOVED lines=12> */
.L_x_4462:
[----:B------:R-:W-:Y:S05]  /*1310*/  BSYNC B1 ;  /* 0x0000000000017941 */ /* 0x000fea0003800000 */
.L_x_4461:
[----:B-----5:R-:W-:Y:S02]  /*1320*/  IMAD.MOV.U32 R21, RZ, RZ, R17 ;  /* 0x000000ffff157224 */ /* 0x020fe400078e0011 */
[----:B------:R-:W-:Y:S02]  /*1330*/  IMAD.MOV.U32 R20, RZ, RZ, R16 ;  /* 0x000000ffff147224 */ /* 0x000fe400078e0010 */
.L_x_4460:
[----:B------:R-:W-:Y:S05]  /*1340*/  BSYNC B0 ;  /* 0x0000000000007941 */ /* 0x000fea0003800000 */
.L_x_4459:
        /* <DEDUP_REMOVED lines=13> */
.L_x_4466:
[----:B------:R-:W-:Y:S05]  /*1420*/  BSYNC B1 ;  /* 0x0000000000017941 */ /* 0x000fea0003800000 */
.L_x_4465:
[----:B-----5:R-:W-:Y:S02]  /*1430*/  IMAD.MOV.U32 R17, RZ, RZ, R15 ;  /* 0x000000ffff117224 */ /* 0x020fe400078e000f */
[----:B------:R-:W-:Y:S02]  /*1440*/  IMAD.MOV.U32 R16, RZ, RZ, R14 ;  /* 0x000000ffff107224 */ /* 0x000fe400078e000e */
.L_x_4464:
[----:B------:R-:W-:Y:S05]  /*1450*/  BSYNC B0 ;  /* 0x0000000000007941 */ /* 0x000fea0003800000 */
.L_x_4463:
        /* <DEDUP_REMOVED lines=12> */
.L_x_4470:
[----:B------:R-:W-:Y:S05]  /*1520*/  BSYNC B1 ;  /* 0x0000000000017941 */ /* 0x000fea0003800000 */
.L_x_4469:
[----:B-----5:R-:W-:Y:S02]  /*1530*/  IMAD.MOV.U32 R5, RZ, RZ, R13 ;  /* 0x000000ffff057224 */ /* 0x020fe400078e000d */
[----:B------:R-:W-:Y:S02]  /*1540*/  IMAD.MOV.U32 R4, RZ, RZ, R12 ;  /* 0x000000ffff047224 */ /* 0x000fe400078e000c */
.L_x_4468:
[----:B------:R-:W-:Y:S05]  /*1550*/  BSYNC B0 ;  /* 0x0000000000007941 */ /* 0x000fea0003800000 */
.L_x_4467:
        /* <DEDUP_REMOVED lines=21> */
.L_x_4473:
[----:B0-----:R-:W-:-:S13]  /*16b0*/  ISETP.GE.AND P0, PT, R3, R2, PT ;  /* 0x000000020300720c */ /* 0x001fda0003f06270 */
[----:B------:R-:W-:Y:S05]  /*16c0*/  @P0 BRA `(.L_x_4475) ;  /* 0x000000c000000947 */ /* 0x000fea0003800000 */
[----:B------:R-:W-:Y:S01]  /*16d0*/  IMAD.IADD R6, R0, 0x1, R3 ;  /* 0x0000000100067824 */ /* 0x000fe200078e0203 */
[----:B------:R-:W-:Y:S01]  /*16e0*/  IADD3 R3, R3, 0x80, RZ ;  /* 0x0000008003037810 */ /* 0x000fe20007ffe0ff */
[----:B------:R-:W-:-:S04]  /*16f0*/  IMAD.MOV.U32 R7, RZ, RZ, 0x8 ;  /* 0x00000008ff077424 */ /* 0x000fc800078e00ff */
[----:B------:R-:W-:-:S05]  /*1700*/  IMAD.WIDE.U32 R6, R6, R7, c[0x0][0x178] ;  /* 0x00005e0006067625 */ /* 0x000fca00078e0007 */
[----:B------:R0:W-:Y:S02]  /*1710*/  STG.E.64 [R6.64], R24 ;  /* 0x0000001806007986 */ /* 0x0001e4000c101b04 */
.L_x_4474:
[----:B------:R-:W-:-:S13]  /*1720*/  ISETP.GE.AND P0, PT, R3, R2, PT ;  /* 0x000000020300720c */ /* 0x000fda0003f06270 */
[----:B------:R-:W-:Y:S05]  /*1730*/  @P0 BRA `(.L_x_4476) ;  /* 0x000000d000000947 */ /* 0x000fea0003800000 */
[----:B0-----:R-:W-:Y:S01]  /*1740*/  IMAD.IADD R6, R0, 0x1, R3 ;  /* 0x0000000100067824 */ /* 0x001fe200078e0203 */
[----:B------:R-:W-:Y:S01]  /*1750*/  IADD3 R3, R3, 0x80, RZ ;  /* 0x0000008003037810 */ /* 0x000fe20007ffe0ff */
[----:B------:R-:W-:-:S04]  /*1760*/  IMAD.MOV.U32 R7, RZ, RZ, 0x8 ;  /* 0x00000008ff077424 */ /* 0x000fc800078e00ff */
[----:B------:R-:W-:-:S05]  /*1770*/  IMAD.WIDE.U32 R6, R6, R7, c[0x0][0x178] ;  /* 0x00005e0006067625 */ /* 0x000fca00078e0007 */
[----:B------:R0:W-:Y:S02]  /*1780*/  STG.E.64 [R6.64], R22 ;  /* 0x0000001606007986 */ /* 0x0001e4000c101b04 */
.L_x_4475:
        /* <DEDUP_REMOVED lines=8> */
.L_x_4476:
[----:B------:R-:W-:Y:S05]  /*1810*/  BSYNC B1 ;  /* 0x0000000000017941 */ /* 0x000fea0003800000 */
.L_x_4472:
[----:B------:R-:W-:-:S13]  /*1820*/  ISETP.GE.AND P0, PT, R3, R2, PT ;  /* 0x000000020300720c */ /* 0x000fda0003f06270 */
[----:B0-----:R-:W-:Y:S01]  /*1830*/  @!P0 IMAD.IADD R6, R0, 0x1, R3 ;  /* 0x0000000100068824 */ /* 0x001fe200078e0203 */
[----:B------:R-:W-:Y:S01]  /*1840*/  @!P0 IADD3 R3, R3, 0x80, RZ ;  /* 0x0000008003038810 */ /* 0x000fe20007ffe0ff */
[----:B------:R-:W-:-:S04]  /*1850*/  @!P0 IMAD.MOV.U32 R7, RZ, RZ, 0x8 ;  /* 0x00000008ff078424 */ /* 0x000fc800078e00ff */
[----:B------:R-:W-:-:S05]  /*1860*/  @!P0 IMAD.WIDE.U32 R6, R6, R7, c[0x0][0x178] ;  /* 0x00005e0006068625 */ /* 0x000fca00078e0007 */
[----:B------:R0:W-:Y:S02]  /*1870*/  @!P0 STG.E.64 [R6.64], R16 ;  /* 0x0000001006008986 */ /* 0x0001e4000c101b04 */
.L_x_4477:
[----:B------:R-:W-:Y:S05]  /*1880*/  BSYNC B0 ;  /* 0x0000000000007941 */ /* 0x000fea0003800000 */
.L_x_4471:
        /* <DEDUP_REMOVED lines=8> */
.L_x_4478:
        /* <DEDUP_REMOVED lines=15> */
.L_x_27469:


//--------------------- .text._ZN2at6native29vectorized_elementwise_kernelILi8EZZZNS0_28launch_masked_scatter_kernelERKNS_10TensorBaseES4_S4_S4_ENKUlvE_clEvENKUlvE7_clEvEUlN3c107complexIfEEblE_St5arrayIPcLm4EEEEviT0_T1_ --------------------------
	.section	.text._ZN2at6native29vectorized_elementwise_kernelILi8EZZZNS0_28launch_masked_scatter_kernelERKNS_10TensorBaseES4_S4_S4_ENKUlvE_clEvENKUlvE7_clEvEUlN3c107complexIfEEblE_St5arrayIPcLm4EEEEviT0_T1_,"ax",@progbits
	.sectioninfo	@"SHI_REGISTERS=4"
	.align	128
        .global         _ZN2at6native29vectorized_elementwise_kernelILi8EZZZNS0_28launch_masked_scatter_kernelERKNS_10TensorBaseES4_S4_S4_ENKUlvE_clEvENKUlvE7_clEvEUlN3c107complexIfEEblE_St5arrayIPcLm4EEEEviT0_T1_
        .type           _ZN2at6native29vectorized_elementwise_kernelILi8EZZZNS0_28launch_masked_scatter_kernelERKNS_10TensorBaseES4_S4_S4_ENKUlvE_clEvENKUlvE7_clEvEUlN3c107complexIfEEblE_St5arrayIPcLm4EEEEviT0_T1_,@function
        .size           _ZN2at6native29vectorized_elementwise_kernelILi8EZZZNS0_28launch_masked_scatter_kernelERKNS_10TensorBaseES4_S4_S4_ENKUlvE_clEvENKUlvE7_clEvEUlN3c107complexIfEEblE_St5arrayIPcLm4EEEEviT0_T1_,(.L_x_27470 - _ZN2at6native29vectorized_elementwise_kernelILi8EZZZNS0_28launch_masked_scatter_kernelERKNS_10TensorBaseES4_S4_S4_ENKUlvE_clEvENKUlvE7_clEvEUlN3c107complexIfEEblE_St5arrayIPcLm4EEEEviT0_T1_)
        .other          _ZN2at6native29vectorized_elementwise_kernelILi8EZZZNS0_28launch_masked_scatter_kernelERKNS_10TensorBaseES4_S4_S4_ENKUlvE_clEvENKUlvE7_clEvEUlN3c107complexIfEEblE_St5arrayIPcLm4EEEEviT0_T1_,@"STO_CUDA_ENTRY STV_DEFAULT"
_ZN2at6native29vectorized_elementwise_kernelILi8EZZZNS0_28launch_masked_scatter_kernelERKNS_10TensorBaseES4_S4_S4_ENKUlvE_clEvENKUlvE7_clEvEUlN3c107complexIfEEblE_St5arrayIPcLm4EEEEviT0_T1_:
.text._ZN2at6native29vectorized_elementwise_kernelILi8EZZZNS0_28launch_masked_scatter_kernelERKNS_10TensorBaseES4_S4_S4_ENKUlvE_clEvENKUlvE7_clEvEUlN3c107complexIfEEblE_St5arrayIPcLm4EEEEviT0_T1_:
[----:B------:R-:W-:Y:S02]  /*0000*/  MOV R1, c[0x0][0x28] ;  /* 0x00000a0000017a02 */ /* 0x000fe40000000f00 */
[----:B------:R-:W-:Y:S05]  /*0010*/  EXIT ;  /* 0x000000000000794d */ /* 0x000fea0003800000 */
.L_x_4479:
        /* <DEDUP_REMOVED lines=14> */
.L_x_27470:


//--------------------- .text._ZN2at6native18elementwise_kernelILi128ELi4EZNS0_15gpu_kernel_implIZZZNS0_28launch_masked_scatter_kernelERKNS_10TensorBaseES5_S5_S5_ENKUlvE_clEvENKUlvE6_clEvEUlN3c107complexIdEEblE_EEvRNS_18TensorIteratorBaseERKT_EUliE_EEviT1_ --------------------------
	.section	.text._ZN2at6native18elementwise_kernelILi128ELi4EZNS0_15gpu_kernel_implIZZZNS0_28launch_masked_scatter_kernelERKNS_10TensorBaseES5_S5_S5_ENKUlvE_clEvENKUlvE6_clEvEUlN3c107complexIdEEblE_EEvRNS_18TensorIteratorBaseERKT_EUliE_EEviT1_,"ax",@progbits
	.sectioninfo	@"SHI_REGISTERS=31"
	.align	128
        .global         _ZN2at6native18elementwise_kernelILi128ELi4EZNS0_15gpu_kernel_implIZZZNS0_28launch_masked_scatter_kernelERKNS_10TensorBaseES5_S5_S5_ENKUlvE_clEvENKUlvE6_clEvEUlN3c107complexIdEEblE_EEvRNS_18TensorIteratorBaseERKT_EUliE_EEviT1_
        .type           _ZN2at6native18elementwise_kernelILi128ELi4EZNS0_15gpu_kernel_implIZZZNS0_28launch_masked_scatter_kernelERKNS_10TensorBaseES5_S5_S5_ENKUlvE_clEvENKUlvE6_clEvEUlN3c107complexIdEEblE_EEvRNS_18TensorIteratorBaseERKT_EUliE_EEviT1_,@function
        .size           _ZN2at6native18elementwise_kernelILi128ELi4EZNS0_15gpu_kernel_implIZZZNS0_28launch_masked_scatter_kernelERKNS_10TensorBaseES5_S5_S5_ENKUlvE_clEvENKUlvE6_clEvEUlN3c107complexIdEEblE_EEvRNS_18TensorIteratorBaseERKT_EUliE_EEviT1_,(.L_x_27471 - _ZN2at6native18elementwise_kernelILi128ELi4EZNS0_15gpu_kernel_implIZZZNS0_28launch_masked_scatter_kernelERKNS_10TensorBaseES5_S5_S5_ENKUlvE_clEvENKUlvE6_clEvEUlN3c107complexIdEEblE_EEvRNS_18TensorIteratorBaseERKT_EUliE_EEviT1_)
        .other          _ZN2at6native18elementwise_kernelILi128ELi4EZNS0_15gpu_kernel_implIZZZNS0_28launch_masked_scatter_kernelERKNS_10TensorBaseES5_S5_S5_ENKUlvE_clEvENKUlvE6_clEvEUlN3c107complexIdEEblE_EEvRNS_18TensorIteratorBaseERKT_EUliE_EEviT1_,@"STO_CUDA_ENTRY STV_DEFAULT"
_ZN2at6native18elementwise_kernelILi128ELi4EZNS0_15gpu_kernel_implIZZZNS0_28launch_masked_scatter_kernelERKNS_10TensorBaseES5_S5_S5_ENKUlvE_clEvENKUlvE6_clEvEUlN3c107complexIdEEblE_EEvRNS_18TensorIteratorBaseERKT_EUliE_EEviT1_:
.text._ZN2at6native18elementwise_kernelILi128ELi4EZNS0_15gpu_kernel_implIZZZNS0_28launch_masked_scatter_kernelERKNS_10TensorBaseES5_S5_S5_ENKUlvE_clEvENKUlvE6_clEvEUlN3c107complexIdEEblE_EEvRNS_18TensorIteratorBaseERKT_EUliE_EEviT1_:
        /* <DEDUP_REMOVED lines=15> */
[----:B------:R-:W-:Y:S02]  /*00f0*/  IMAD.MOV.U32 R3, RZ, RZ, R25 ;  /* 0x000000ffff037224 */ /* 0x000fe400078e0019 */
        /* <DEDUP_REMOVED lines=274> */
.L_x_4482:
        /* <DEDUP_REMOVED lines=17> */
[----:B------:R-:W-:Y:S01]  /*1330*/  CS2R R18, SRZ ;  /* 0x0000000000127805 */ /* 0x000fe2000001ff00 */
[----:B--2---:R0:W1:Y:S01]  /*1340*/  I2F.F64.S16 R16, R2 ;  /* 0x0000000200107312 */ /* 0x0040620000101c00 */
[----:B------:R-:W-:Y:S05]  /*1350*/  BRA `(.L_x_4488) ;  /* 0x00000f9000007947 */ /* 0x000fea0003800000 */
.L_x_4486:
[----:B------:R-:W2:Y:S01]  /*1360*/  LDG.E.U8 R2, [R2.64] ;  /* 0x0000002402027981 */ /* 0x000ea2000c1e1100 */
[----:B------:R-:W-:Y:S01]  /*1370*/  CS2R R18, SRZ ;  /* 0x0000000000127805 */ /* 0x000fe2000001ff00 */
[----:B--2---:R0:W1:Y:S01]  /*1380*/  I2F.F64.U16 R16, R2 ;  /* 0x0000000200107312 */ /* 0x0040620000101800 */
[----:B------:R-:W-:Y:S05]  /*1390*/  BRA `(.L_x_4488) ;  /* 0x00000f5000007947 */ /* 0x000fea0003800000 */
.L_x_4485:
[----:B------:R-:W-:-:S13]  /*13a0*/  ISETP.NE.AND P0, PT, R4, 0x2, PT ;  /* 0x000000020400780c */ /* 0x000fda0003f05270 */
[----:B------:R-:W-:Y:S05]  /*13b0*/  @!P0 BRA `(.L_x_4489) ;  /* 0x000000c000008947 */ /* 0x000fea0003800000 */
[----:B------:R-:W-:-:S13]  /*13c0*/  ISETP.NE.AND P0, PT, R4, 0x3, PT ;  /* 0x000000030400780c */ /* 0x000fda0003f05270 */
[----:B------:R-:W-:Y:S05]  /*13d0*/  @!P0 BRA `(.L_x_4490) ;  /* 0x0000006000008947 */ /* 0x000fea0003800000 */
[----:B------:R-:W-:-:S13]  /*13e0*/  ISETP.NE.AND P0, PT, R4, 0x4, PT ;  /* 0x000000040400780c */ /* 0x000fda0003f05270 */
[----:B------:R-:W-:Y:S05]  /*13f0*/  @P0 BRA `(.L_x_4487) ;  /* 0x00000d2000000947 */ /* 0x000fea0003800000 */
[----:B------:R-:W2:Y:S01]  /*1400*/  LDG.E.64 R16, [R2.64] ;  /* 0x0000002402107981 */ /* 0x000ea2000c1e1b00 */
[----:B------:R-:W-:Y:S01]  /*1410*/  CS2R R18, SRZ ;  /* 0x0000000000127805 */ /* 0x000fe2000001ff00 */
[----:B--2---:R-:W0:Y:S01]  /*1420*/  I2F.F64.S64 R16, R16 ;  /* 0x0000001000107312 */ /* 0x004e220000301c00 */
[----:B------:R-:W-:Y:S05]  /*1430*/  BRA `(.L_x_4488) ;  /* 0x00000eb000007947 */ /* 0x000fea0003800000 */
.L_x_4490:
[----:B------:R-:W2:Y:S01]  /*1440*/  LDG.E R2, [R2.64] ;  /* 0x0000002402027981 */ /* 0x000ea2000c1e1900 */
[----:B------:R-:W-:Y:S01]  /*1450*/  CS2R R18, SRZ ;  /* 0x0000000000127805 */ /* 0x000fe2000001ff00 */
[----:B--2---:R0:W1:Y:S01]  /*1460*/  I2F.F64 R16, R2 ;  /* 0x0000000200107312 */ /* 0x0040620000201c00 */
[----:B------:R-:W-:Y:S05]  /*1470*/  BRA `(.L_x_4488) ;  /* 0x00000e7000007947 */ /* 0x000fea0003800000 */
.L_x_4489:
[----:B------:R-:W2:Y:S01]  /*1480*/  LDG.E.U16 R2, [R2.64] ;  /* 0x0000002402027981 */ /* 0x000ea2000c1e1500 */
[----:B------:R-:W-:Y:S01]  /*1490*/  CS2R R18, SRZ ;  /* 0x0000000000127805 */ /* 0x000fe2000001ff00 */
[----:B--2---:R0:W1:Y:S01]  /*14a0*/  I2F.F64.S16 R16, R2 ;  /* 0x0000000200107312 */ /* 0x0040620000101c00 */
[----:B------:R-:W-:Y:S05]  /*14b0*/  BRA `(.L_x_4488) ;  /* 0x00000e3000007947 */ /* 0x000fea0003800000 */
.L_x_4484:
[----:B------:R-:W-:-:S13]  /*14c0*/  ISETP.GT.AND P0, PT, R4, 0x6, PT ;  /* 0x000000060400780c */ /* 0x000fda0003f04270 */
[----:B------:R-:W-:Y:S05]  /*14d0*/  @P0 BRA `(.L_x_4491) ;  /* 0x000000f000000947 */ /* 0x000fea0003800000 */
[----:B------:R-:W-:-:S13]  /*14e0*/  ISETP.NE.AND P0, PT, R4, 0x5, PT ;  /* 0x000000050400780c */ /* 0x000fda0003f05270 */
[----:B------:R-:W-:Y:S05]  /*14f0*/  @!P0 BRA `(.L_x_4492) ;  /* 0x0000007000008947 */ /* 0x000fea0003800000 */
[----:B------:R-:W-:-:S13]  /*1500*/  ISETP.NE.AND P0, PT, R4, 0x6, PT ;  /* 0x000000060400780c */ /* 0x000fda0003f05270 */
[----:B------:R-:W-:Y:S05]  /*1510*/  @P0 BRA `(.L_x_4487) ;  /* 0x00000c0000000947 */ /* 0x000fea0003800000 */
[----:B------:R-:W2:Y:S01]  /*1520*/  LDG.E R16, [R2.64] ;  /* 0x0000002402107981 */ /* 0x000ea2000c1e1900 */
[----:B------:R-:W-:Y:S01]  /*1530*/  CS2R R18, SRZ ;  /* 0x0000000000127805 */ /* 0x000fe2000001ff00 */
[----:B--2---:R-:W-:-:S06]  /*1540*/  FMUL.FTZ R16, R16, 1 ;  /* 0x3f80000010107820 */ /* 0x004fcc0000410000 */
[----:B------:R-:W0:Y:S01]  /*1550*/  F2F.F64.F32 R16, R16 ;  /* 0x0000001000107310 */ /* 0x000e220000201800 */
[----:B------:R-:W-:Y:S05]  /*1560*/  BRA `(.L_x_4488) ;  /* 0x00000d8000007947 */ /* 0x000fea0003800000 */
.L_x_4492:
[----:B------:R-:W2:Y:S01]  /*1570*/  LDG.E.U16 R0, [R2.64] ;  /* 0x0000002402007981 */ /* 0x000ea2000c1e1500 */
[----:B------:R-:W-:Y:S01]  /*1580*/  CS2R R18, SRZ ;  /* 0x0000000000127805 */ /* 0x000fe2000001ff00 */
[----:B--2---:R-:W-:-:S05]  /*1590*/  HADD2.F32 R0, -RZ, R0.H0_H0 ;  /* 0x20000000ff007230 */ /* 0x004fca0000004100 */
[----:B------:R-:W-:-:S04]  /*15a0*/  FMUL.FTZ R0, R0, 1 ;  /* 0x3f80000000007820 */ /* 0x000fc80000410000 */
[----:B------:R0:W1:Y:S01]  /*15b0*/  F2F.F64.F32 R16, R0 ;  /* 0x0000000000107310 */ /* 0x0000620000201800 */
[----:B------:R-:W-:Y:S05]  /*15c0*/  BRA `(.L_x_4488) ;  /* 0x00000d2000007947 */ /* 0x000fea0003800000 */
.L_x_4491:
[----:B------:R-:W-:-:S13]  /*15d0*/  ISETP.NE.AND P0, PT, R4, 0x7, PT ;  /* 0x000000070400780c */ /* 0x000fda0003f05270 */
[----:B------:R-:W-:Y:S05]  /*15e0*/  @!P0 BRA `(.L_x_4493) ;  /* 0x0000012000008947 */ /* 0x000fea0003800000 */
[----:B------:R-:W-:-:S13]  /*15f0*/  ISETP.NE.AND P0, PT, R4, 0x8, PT ;  /* 0x000000080400780c */ /* 0x000fda0003f05270 */
[----:B------:R-:W-:Y:S05]  /*1600*/  @!P0 BRA `(.L_x_4494) ;  /* 0x0000008000008947 */ /* 0x000fea0003800000 */
[----:B------:R-:W-:-:S13]  /*1610*/  ISETP.NE.AND P0, PT, R4, 0x9, PT ;  /* 0x000000090400780c */ /* 0x000fda0003f05270 */
[----:B------:R-:W-:Y:S05]  /*1620*/  @P0 BRA `(.L_x_4487) ;  /* 0x00000af000000947 */ /* 0x000fea0003800000 */
[----:B------:R-:W2:Y:S02]  /*1630*/  LDG.E.64 R2, [R2.64] ;  /* 0x0000002402027981 */ /* 0x000ea4000c1e1b00 */
[----:B--2---:R-:W-:Y:S02]  /*1640*/  FMUL.FTZ R18, R3, 1 ;  /* 0x3f80000003127820 */ /* 0x004fe40000410000 */
[----:B------:R-:W-:-:S04]  /*1650*/  FMUL.FTZ R16, R2, 1 ;  /* 0x3f80000002107820 */ /* 0x000fc80000410000 */
[----:B------:R-:W0:Y:S08]  /*1660*/  F2F.F64.F32 R18, R18 ;  /* 0x0000001200127310 */ /* 0x000e300000201800 */
[----:B------:R-:W1:Y:S01]  /*1670*/  F2F.F64.F32 R16, R16 ;  /* 0x0000001000107310 */ /* 0x000e620000201800 */
[----:B------:R-:W-:Y:S05]  /*1680*/  BRA `(.L_x_4488) ;  /* 0x00000c6000007947 */ /* 0x000fea0003800000 */
.L_x_4494:
[----:B------:R-:W2:Y:S02]  /*1690*/  LDG.E R0, [R2.64] ;  /* 0x0000002402007981 */ /* 0x000ea4000c1e1900 */
[----:B--2---:R-:W-:-:S02]  /*16a0*/  HADD2.F32 R4, -RZ, R0.H1_H1 ;  /* 0x30000000ff047230 */ /* 0x004fc40000004100 */
[----:B------:R-:W-:-:S03]  /*16b0*/  HADD2.F32 R0, -RZ, R0.H0_H0 ;  /* 0x20000000ff007230 */ /* 0x000fc60000004100 */
[----:B------:R-:W-:Y:S02]  /*16c0*/  FMUL.FTZ R4, R4, 1 ;  /* 0x3f80000004047820 */ /* 0x000fe40000410000 */
[----:B------:R-:W-:Y:S02]  /*16d0*/  FMUL.FTZ R0, R0, 1 ;  /* 0x3f80000000007820 */ /* 0x000fe40000410000 */
[----:B------:R0:W1:Y:S08]  /*16e0*/  F2F.F64.F32 R18, R4 ;  /* 0x0000000400127310 */ /* 0x0000700000201800 */
[----:B------:R0:W2:Y:S01]  /*16f0*/  F2F.F64.F32 R16, R0 ;  /* 0x0000000000107310 */ /* 0x0000a20000201800 */
[----:B------:R-:W-:Y:S05]  /*1700*/  BRA `(.L_x_4488) ;  /* 0x00000be000007947 */ /* 0x000fea0003800000 */
.L_x_4493:
[----:B------:R0:W5:Y:S01]  /*1710*/  LDG.E.64 R16, [R2.64] ;  /* 0x0000002402107981 */ /* 0x000162000c1e1b00 */
[----:B------:R-:W-:Y:S01]  /*1720*/  CS2R R18, SRZ ;  /* 0x0000000000127805 */ /* 0x000fe2000001ff00 */
[----:B------:R-:W-:Y:S05]  /*1730*/  BRA `(.L_x_4488) ;  /* 0x00000bb000007947 */ /* 0x000fea0003800000 */
.L_x_4483:
        /* <DEDUP_REMOVED lines=9> */
[----:B------:R-:W-:Y:S01]  /*17d0*/  CS2R R18, SRZ ;  /* 0x0000000000127805 */ /* 0x000fe2000001ff00 */
[----:B------:R-:W-:Y:S01]  /*17e0*/  IMAD.MOV.U32 R16, RZ, RZ, RZ ;  /* 0x000000ffff107224 */ /* 0x000fe200078e00ff */
[----:B--2---:R-:W-:-:S04]  /*17f0*/  ISETP.NE.AND P0, PT, R2, RZ, PT ;  /* 0x000000ff0200720c */ /* 0x004fc80003f05270 */
[----:B------:R-:W-:Y:S01]  /*1800*/  FSEL R17, RZ, 1.875, !P0 ;  /* 0x3ff00000ff117808 */ /* 0x000fe20004000000 */
[----:B------:R-:W-:Y:S05]  /*1810*/  BRA `(.L_x_4488) ;  /* 0x00000ad000007947 */ /* 0x000fea0003800000 */
.L_x_4497:
[----:B------:R0:W5:Y:S01]  /*1820*/  LDG.E.128 R16, [R2.64] ;  /* 0x0000002402107981 */ /* 0x000162000c1e1d00 */
[----:B------:R-:W-:Y:S05]  /*1830*/  BRA `(.L_x_4488) ;  /* 0x00000ab000007947 */ /* 0x000fea0003800000 */
.L_x_4496:
[----:B------:R-:W-:-:S13]  /*1840*/  ISETP.NE.AND P0, PT, R4, 0xf, PT ;  /* 0x0000000f0400780c */ /* 0x000fda0003f05270 */
[----:B------:R-:W-:Y:S05]  /*1850*/  @!P0 BRA `(.L_x_4498) ;  /* 0x000002b000008947 */ /* 0x000fea0003800000 */
[----:B------:R-:W-:-:S13]  /*1860*/  ISETP.NE.AND P0, PT, R4, 0x17, PT ;  /* 0x000000170400780c */ /* 0x000fda0003f05270 */
[----:B------:R-:W-:Y:S05]  /*1870*/  @!P0 BRA `(.L_x_4499) ;  /* 0x0000019000008947 */ /* 0x000fea0003800000 */
[----:B------:R-:W-:-:S13]  /*1880*/  ISETP.NE.AND P0, PT, R4, 0x18, PT ;  /* 0x000000180400780c */ /* 0x000fda0003f05270 */
[----:B------:R-:W-:Y:S05]  /*1890*/  @P0 BRA `(.L_x_4487) ;  /* 0x0000088000000947 */ /* 0x000fea0003800000 */
[----:B------:R-:W2:Y:S01]  /*18a0*/  LDG.E.U8 R0, [R2.64] ;  /* 0x0000002402007981 */ /* 0x000ea2000c1e1100 */
[----:B------:R-:W-:Y:S01]  /*18b0*/  IMAD.MOV.U32 R8, RZ, RZ, -0x800000 ;  /* 0xff800000ff087424 */ /* 0x000fe200078e00ff */
[----:B------:R-:W-:Y:S01]  /*18c0*/  CS2R R18, SRZ ;  /* 0x0000000000127805 */ /* 0x000fe2000001ff00 */
        /* <DEDUP_REMOVED lines=16> */
[----:B------:R-:W-:-:S05]  /*19d0*/  LOP3.LUT R5, R5, 0x80000000, R0, 0xf8, !PT ;  /* 0x8000000005057812 */ /* 0x000fca00078ef800 */
[----:B------:R-:W-:-:S04]  /*19e0*/  FMUL.FTZ R5, R5, 1 ;  /* 0x3f80000005057820 */ /* 0x000fc80000410000 */
[----:B------:R0:W1:Y:S01]  /*19f0*/  F2F.F64.F32 R16, R5 ;  /* 0x0000000500107310 */ /* 0x0000620000201800 */
[----:B------:R-:W-:Y:S05]  /*1a00*/  BRA `(.L_x_4488) ;  /* 0x000008e000007947 */ /* 0x000fea0003800000 */
.L_x_4499:
[----:B------:R-:W2:Y:S01]  /*1a10*/  LDG.E.U8 R2, [R2.64] ;  /* 0x0000002402027981 */ /* 0x000ea2000c1e1100 */
[----:B------:R-:W-:Y:S01]  /*1a20*/  CS2R R18, SRZ ;  /* 0x0000000000127805 */ /* 0x000fe2000001ff00 */
        /* <DEDUP_REMOVED lines=10> */
[----:B------:R-:W-:-:S05]  /*1ad0*/  LOP3.LUT R4, R4, 0x80000000, R5, 0xf8, !PT ;  /* 0x8000000004047812 */ /* 0x000fca00078ef805 */
[----:B------:R-:W-:-:S04]  /*1ae0*/  FMUL.FTZ R4, R4, 1 ;  /* 0x3f80000004047820 */ /* 0x000fc80000410000 */
[----:B------:R0:W1:Y:S01]  /*1af0*/  F2F.F64.F32 R16, R4 ;  /* 0x0000000400107310 */ /* 0x0000620000201800 */
[----:B------:R-:W-:Y:S05]  /*1b00*/  BRA `(.L_x_4488) ;  /* 0x000007e000007947 */ /* 0x000fea0003800000 */
.L_x_4498:
[----:B------:R-:W2:Y:S01]  /*1b10*/  LDG.E.U16 R0, [R2.64] ;  /* 0x0000002402007981 */ /* 0x000ea2000c1e1500 */
[----:B------:R-:W-:Y:S01]  /*1b20*/  CS2R R18, SRZ ;  /* 0x0000000000127805 */ /* 0x000fe2000001ff00 */
[----:B--2---:R-:W-:-:S05]  /*1b30*/  PRMT R0, RZ, 0x5410, R0 ;  /* 0x00005410ff007816 */ /* 0x004fca0000000000 */
[----:B------:R-:W-:-:S04]  /*1b40*/  FMUL.FTZ R0, R0, 1 ;  /* 0x3f80000000007820 */ /* 0x000fc80000410000 */
[----:B------:R0:W1:Y:S01]  /*1b50*/  F2F.F64.F32 R16, R0 ;  /* 0x0000000000107310 */ /* 0x0000620000201800 */
[----:B------:R-:W-:Y:S05]  /*1b60*/  BRA `(.L_x_4488) ;  /* 0x0000078000007947 */ /* 0x000fea0003800000 */
.L_x_4495:
        /* <DEDUP_REMOVED lines=9> */
[----:B------:R-:W-:Y:S01]  /*1c00*/  CS2R R18, SRZ ;  /* 0x0000000000127805 */ /* 0x000fe2000001ff00 */
[----:B--2---:R0:W1:Y:S01]  /*1c10*/  I2F.F64.U16 R16, R2 ;  /* 0x0000000200107312 */ /* 0x0040620000101800 */
[----:B------:R-:W-:Y:S05]  /*1c20*/  BRA `(.L_x_4488) ;  /* 0x000006c000007947 */ /* 0x000fea0003800000 */
.L_x_4502:
        /* <DEDUP_REMOVED lines=21> */
.L_x_4506:
[----:B------:R-:W-:Y:S05]  /*1d80*/  BSYNC B1 ;  /* 0x0000000000017941 */ /* 0x000fea0003800000 */
.L_x_4505:
[----:B------:R-:W-:Y:S01]  /*1d90*/  LEA R3, R0, 0x3b800000, 0x17 ;  /* 0x3b80000000037811 */ /* 0x000fe200078eb8ff */
[----:B------:R-:W-:-:S05]  /*1da0*/  IMAD.SHL.U32 R0, R2, 0x100000, RZ ;  /* 0x0010000002007824 */ /* 0x000fca00078e00ff */
[----:B------:R-:W-:Y:S02]  /*1db0*/  LOP3.LUT R0, R3, R0, R4, 0xfe, !PT ;  /* 0x0000000003007212 */ /* 0x000fe400078efe04 */
.L_x_4504:
[----:B------:R-:W-:Y:S05]  /*1dc0*/  BSYNC B0 ;  /* 0x0000000000007941 */ /* 0x000fea0003800000 */
.L_x_4503:
[----:B------:R-:W-:Y:S01]  /*1dd0*/  FMUL.FTZ R0, R0, 1 ;  /* 0x3f80000000007820 */ /* 0x000fe20000410000 */
[----:B------:R-:W-:-:S03]  /*1de0*/  CS2R R18, SRZ ;  /* 0x0000000000127805 */ /* 0x000fc6000001ff00 */
[----:B------:R0:W1:Y:S01]  /*1df0*/  F2F.F64.F32 R16, R0 ;  /* 0x0000000000107310 */ /* 0x0000620000201800 */
[----:B------:R-:W-:Y:S05]  /*1e00*/  BRA `(.L_x_4488) ;  /* 0x000004e000007947 */ /* 0x000fea0003800000 */
.L_x_4501:
        /* <DEDUP_REMOVED lines=21> */
.L_x_4510:
[----:B------:R-:W-:Y:S05]  /*1f60*/  BSYNC B1 ;  /* 0x0000000000017941 */ /* 0x000fea0003800000 */
.L_x_4509:
[----:B------:R-:W-:Y:S01]  /*1f70*/  LEA R3, R0, 0x37800000, 0x17 ;  /* 0x3780000000037811 */ /* 0x000fe200078eb8ff */
[----:B------:R-:W-:-:S05]  /*1f80*/  IMAD.SHL.U32 R0, R2, 0x200000, RZ ;  /* 0x0020000002007824 */ /* 0x000fca00078e00ff */
[----:B------:R-:W-:Y:S02]  /*1f90*/  LOP3.LUT R0, R3, R0, R4, 0xfe, !PT ;  /* 0x0000000003007212 */ /* 0x000fe400078efe04 */
.L_x_4508:
[----:B------:R-:W-:Y:S05]  /*1fa0*/  BSYNC B0 ;  /* 0x0000000000007941 */ /* 0x000fea0003800000 */
.L_x_4507:
[----:B------:R-:W-:Y:S01]  /*1fb0*/  FMUL.FTZ R0, R0, 1 ;  /* 0x3f80000000007820 */ /* 0x000fe20000410000 */
[----:B------:R-:W-:-:S03]  /*1fc0*/  CS2R R18, SRZ ;  /* 0x0000000000127805 */ /* 0x000fc6000001ff00 */
[----:B------:R0:W1:Y:S01]  /*1fd0*/  F2F.F64.F32 R16, R0 ;  /* 0x0000000000107310 */ /* 0x0000620000201800 */
[----:B------:R-:W-:Y:S05]  /*1fe0*/  BRA `(.L_x_4488) ;  /* 0x0000030000007947 */ /* 0x000fea0003800000 */
.L_x_4500:
        /* <DEDUP_REMOVED lines=14> */
.L_x_4514:
[----:B------:R-:W-:Y:S05]  /*20d0*/  BSYNC B0 ;  /* 0x0000000000007941 */ /* 0x000fea0003800000 */
.L_x_4513:
[----:B------:R-:W-:Y:S01]  /*20e0*/  FMUL.FTZ R0, R0, 1 ;  /* 0x3f80000000007820 */ /* 0x000fe20000410000 */
[----:B------:R-:W-:-:S03]  /*20f0*/  CS2R R18, SRZ ;  /* 0x0000000000127805 */ /* 0x000fc6000001ff00 */
[----:B------:R0:W1:Y:S01]  /*2100*/  F2F.F64.F32 R16, R0 ;  /* 0x0000000000107310 */ /* 0x0000620000201800 */
[----:B------:R-:W-:Y:S05]  /*2110*/  BRA `(.L_x_4488) ;  /* 0x000001d000007947 */ /* 0x000fea0003800000 */
.L_x_4487:
        /* <DEDUP_REMOVED lines=19> */
[----:B------:R-:W-:Y:S01]  /*2250*/  CS2R R16, SRZ ;  /* 0x0000000000107805 */ /* 0x000fe2000001ff00 */
[----:B------:R-:W-:Y:S01]  /*2260*/  CS2R R18, SRZ ;  /* 0x0000000000127805 */ /* 0x000fe2000001ff00 */
[----:B------:R-:W-:Y:S05]  /*2270*/  BRA `(.L_x_4488) ;  /* 0x0000007000007947 */ /* 0x000fea0003800000 */
.L_x_4512:
[----:B------:R-:W2:Y:S01]  /*2280*/  LDG.E.64 R16, [R2.64] ;  /* 0x0000002402107981 */ /* 0x000ea2000c1e1b00 */
[----:B------:R-:W-:Y:S01]  /*2290*/  CS2R R18, SRZ ;  /* 0x0000000000127805 */ /* 0x000fe2000001ff00 */
[----:B--2---:R-:W0:Y:S01]  /*22a0*/  I2F.F64.U64 R16, R16 ;  /* 0x0000001000107312 */ /* 0x004e220000301800 */
[----:B------:R-:W-:Y:S05]  /*22b0*/  BRA `(.L_x_4488) ;  /* 0x0000003000007947 */ /* 0x000fea0003800000 */
.L_x_4511:
[----:B------:R-:W2:Y:S01]  /*22c0*/  LDG.E R2, [R2.64] ;  /* 0x0000002402027981 */ /* 0x000ea2000c1e1900 */
[----:B------:R-:W-:Y:S01]  /*22d0*/  CS2R R18, SRZ ;  /* 0x0000000000127805 */ /* 0x000fe2000001ff00 */
[----:B--2---:R0:W1:Y:S06]  /*22e0*/  I2F.F64.U32 R16, R2 ;  /* 0x0000000200107312 */ /* 0x00406c0000201800 */
.L_x_4488:
        /* <DEDUP_REMOVED lines=18> */
.L_x_4518:
[----:B------:R-:W3:Y:S02]  /*2410*/  LDG.E.U8 R2, [R2.64] ;  /* 0x0000002402027981 */ /* 0x000ee4000c1e1100 */
[----:B---3--:R-:W-:-:S04]  /*2420*/  ISETP.NE.AND P0, PT, R2, RZ, PT ;  /* 0x000000ff0200720c */ /* 0x008fc80003f05270 */
[----:B------:R-:W-:Y:S01]  /*2430*/  P2R R25, PR, RZ, 0x1 ;  /* 0x00000001ff197803 */ /* 0x000fe20000000000 */
[----:B------:R-:W-:Y:S05]  /*2440*/  BRA `(.L_x_4520) ;  /* 0x00000f4000007947 */ /* 0x000fea0003800000 */
.L_x_4517:
        /* <DEDUP_REMOVED lines=11> */
.L_x_4522:
[----:B------:R-:W3:Y:S02]  /*2500*/  LDG.E R2, [R2.64] ;  /* 0x0000002402027981 */ /* 0x000ee4000c1e1900 */
[----:B---3--:R-:W-:-:S04]  /*2510*/  ISETP.NE.AND P0, PT, R2, RZ, PT ;  /* 0x000000ff0200720c */ /* 0x008fc80003f05270 */
[----:B------:R-:W-:Y:S01]  /*2520*/  P2R R25, PR, RZ, 0x1 ;  /* 0x00000001ff197803 */ /* 0x000fe20000000000 */
[----:B------:R-:W-:Y:S05]  /*2530*/  BRA `(.L_x_4520) ;  /* 0x00000e5000007947 */ /* 0x000fea0003800000 */
.L_x_4521:
[----:B------:R-:W3:Y:S02]  /*2540*/  LDG.E.U16 R2, [R2.64] ;  /* 0x0000002402027981 */ /* 0x000ee4000c1e1500 */
[----:B---3--:R-:W-:-:S04]  /*2550*/  ISETP.NE.AND P0, PT, R2, RZ, PT ;  /* 0x000000ff0200720c */ /* 0x008fc80003f05270 */
[----:B------:R-:W-:Y:S01]  /*2560*/  P2R R25, PR, RZ, 0x1 ;  /* 0x00000001ff197803 */ /* 0x000fe20000000000 */
[----:B------:R-:W-:Y:S05]  /*2570*/  BRA `(.L_x_4520) ;  /* 0x00000e1000007947 */ /* 0x000fea0003800000 */
.L_x_4516:
        /* <DEDUP_REMOVED lines=10> */
.L_x_4524:
[----:B------:R-:W3:Y:S02]  /*2620*/  LDG.E.U16 R0, [R2.64] ;  /* 0x0000002402007981 */ /* 0x000ee4000c1e1500 */
[----:B---3--:R-:W-:-:S05]  /*2630*/  HADD2.F32 R0, -RZ, R0.H0_H0 ;  /* 0x20000000ff007230 */ /* 0x008fca0000004100 */
[----:B------:R-:W-:-:S04]  /*2640*/  FSETP.NEU.FTZ.AND P0, PT, R0, RZ, PT ;  /* 0x000000ff0000720b */ /* 0x000fc80003f1d000 */
[----:B------:R-:W-:Y:S01]  /*2650*/  P2R R25, PR, RZ, 0x1 ;  /* 0x00000001ff197803 */ /* 0x000fe20000000000 */
[----:B------:R-:W-:Y:S05]  /*2660*/  BRA `(.L_x_4520) ;  /* 0x00000d2000007947 */ /* 0x000fea0003800000 */
.L_x_4523:
        /* <DEDUP_REMOVED lines=12> */
.L_x_4526:
        /* <DEDUP_REMOVED lines=11> */
.L_x_4525:
[----:B------:R-:W3:Y:S02]  /*27e0*/  LDG.E.64 R2, [R2.64] ;  /* 0x0000002402027981 */ /* 0x000ee4000c1e1b00 */
[----:B---3--:R-:W0:-:S06]  /*27f0*/  DSETP.NEU.AND P0, PT, R2, RZ, PT ;  /* 0x000000ff0200722a */ /* 0x008e0c0003f0d000 */
[----:B0-----:R-:W-:Y:S01]  /*2800*/  P2R R25, PR, RZ, 0x1 ;  /* 0x00000001ff197803 */ /* 0x001fe20000000000 */
[----:B------:R-:W-:Y:S05]  /*2810*/  BRA `(.L_x_4520) ;  /* 0x00000b7000007947 */ /* 0x000fea0003800000 */
.L_x_4515:
        /* <DEDUP_REMOVED lines=12> */
.L_x_4529:
[----:B------:R-:W3:Y:S02]  /*28e0*/  LDG.E.128 R4, [R2.64] ;  /* 0x0000002402047981 */ /* 0x000ee4000c1e1d00 */
[----:B---3--:R-:W0:-:S06]  /*28f0*/  DSETP.NEU.AND P0, PT, R6, RZ, PT ;  /* 0x000000ff0600722a */ /* 0x008e0c0003f0d000 */
[----:B0-----:R-:W0:-:S06]  /*2900*/  DSETP.NEU.OR P0, PT, R4, RZ, P0 ;  /* 0x000000ff0400722a */ /* 0x001e0c000070d400 */
[----:B0-----:R-:W-:Y:S01]  /*2910*/  P2R R25, PR, RZ, 0x1 ;  /* 0x00000001ff197803 */ /* 0x001fe20000000000 */
[----:B------:R-:W-:Y:S05]  /*2920*/  BRA `(.L_x_4520) ;  /* 0x00000a6000007947 */ /* 0x000fea0003800000 */
.L_x_4528:
        /* <DEDUP_REMOVED lines=28> */
.L_x_4531:
[----:B------:R-:W3:Y:S02]  /*2af0*/  LDG.E.U8 R2, [R2.64] ;  /* 0x0000002402027981 */ /* 0x000ee4000c1e1100 */
[C---:B---3--:R-:W-:Y:S02]  /*2b00*/  IMAD.SHL.U32 R0, R2.reuse, 0x2000000, RZ ;  /* 0x0200000002007824 */ /* 0x048fe400078e00ff */
        /* <DEDUP_REMOVED lines=13> */
.L_x_4530:
[----:B------:R-:W3:Y:S02]  /*2be0*/  LDG.E.U16 R0, [R2.64] ;  /* 0x0000002402007981 */ /* 0x000ee4000c1e1500 */
[----:B---3--:R-:W-:-:S04]  /*2bf0*/  PRMT R0, RZ, 0x5410, R0 ;  /* 0x00005410ff007816 */ /* 0x008fc80000000000 */
[----:B------:R-:W-:-:S04]  /*2c00*/  FSETP.NEU.FTZ.AND P0, PT, R0, RZ, PT ;  /* 0x000000ff0000720b */ /* 0x000fc80003f1d000 */
[----:B------:R-:W-:Y:S01]  /*2c10*/  P2R R25, PR, RZ, 0x1 ;  /* 0x00000001ff197803 */ /* 0x000fe20000000000 */
[----:B------:R-:W-:Y:S05]  /*2c20*/  BRA `(.L_x_4520) ;  /* 0x0000076000007947 */ /* 0x000fea0003800000 */
.L_x_4527:
        /* <DEDUP_REMOVED lines=12> */
.L_x_4534:
        /* <DEDUP_REMOVED lines=21> */
.L_x_4538:
[----:B------:R-:W-:Y:S05]  /*2e40*/  BSYNC B1 ;  /* 0x0000000000017941 */ /* 0x000fea0003800000 */
.L_x_4537:
[----:B------:R-:W-:Y:S01]  /*2e50*/  LEA R3, R0, 0x3b800000, 0x17 ;  /* 0x3b80000000037811 */ /* 0x000fe200078eb8ff */
[----:B------:R-:W-:-:S05]  /*2e60*/  IMAD.SHL.U32 R0, R2, 0x100000, RZ ;  /* 0x0010000002007824 */ /* 0x000fca00078e00ff */
[----:B------:R-:W-:Y:S02]  /*2e70*/  LOP3.LUT R0, R3, R0, R4, 0xfe, !PT ;  /* 0x0000000003007212 */ /* 0x000fe400078efe04 */
.L_x_4536:
[----:B------:R-:W-:Y:S05]  /*2e80*/  BSYNC B0 ;  /* 0x0000000000007941 */ /* 0x000fea0003800000 */
.L_x_4535:
[----:B------:R-:W-:-:S04]  /*2e90*/  FSETP.NEU.FTZ.AND P0, PT, R0, RZ, PT ;  /* 0x000000ff0000720b */ /* 0x000fc80003f1d000 */
[----:B------:R-:W-:Y:S01]  /*2ea0*/  P2R R25, PR, RZ, 0x1 ;  /* 0x00000001ff197803 */ /* 0x000fe20000000000 */
[----:B------:R-:W-:Y:S05]  /*2eb0*/  BRA `(.L_x_4520) ;  /* 0x000004d000007947 */ /* 0x000fea0003800000 */
.L_x_4533:
        /* <DEDUP_REMOVED lines=21> */
.L_x_4542:
[----:B------:R-:W-:Y:S05]  /*3010*/  BSYNC B1 ;  /* 0x0000000000017941 */ /* 0x000fea0003800000 */
.L_x_4541:
[----:B------:R-:W-:Y:S01]  /*3020*/  LEA R3, R0, 0x37800000, 0x17 ;  /* 0x3780000000037811 */ /* 0x000fe200078eb8ff */
[----:B------:R-:W-:-:S05]  /*3030*/  IMAD.SHL.U32 R0, R2, 0x200000, RZ ;  /* 0x0020000002007824 */ /* 0x000fca00078e00ff */
[----:B------:R-:W-:Y:S02]  /*3040*/  LOP3.LUT R0, R3, R0, R4, 0xfe, !PT ;  /* 0x0000000003007212 */ /* 0x000fe400078efe04 */
.L_x_4540:
[----:B------:R-:W-:Y:S05]  /*3050*/  BSYNC B0 ;  /* 0x0000000000007941 */ /* 0x000fea0003800000 */
.L_x_4539:
[----:B------:R-:W-:-:S04]  /*3060*/  FSETP.NEU.FTZ.AND P0, PT, R0, RZ, PT ;  /* 0x000000ff0000720b */ /* 0x000fc80003f1d000 */
[----:B------:R-:W-:Y:S01]  /*3070*/  P2R R25, PR, RZ, 0x1 ;  /* 0x00000001ff197803 */ /* 0x000fe20000000000 */
[----:B------:R-:W-:Y:S05]  /*3080*/  BRA `(.L_x_4520) ;  /* 0x0000030000007947 */ /* 0x000fea0003800000 */
.L_x_4532:
        /* <DEDUP_REMOVED lines=14> */
.L_x_4546:
[----:B------:R-:W-:Y:S05]  /*3170*/  BSYNC B0 ;  /* 0x0000000000007941 */ /* 0x000fea0003800000 */
.L_x_4545:
[----:B------:R-:W-:-:S04]  /*3180*/  FSETP.NEU.FTZ.AND P0, PT, R0, RZ, PT ;  /* 0x000000ff0000720b */ /* 0x000fc80003f1d000 */
[----:B------:R-:W-:Y:S01]  /*3190*/  P2R R25, PR, RZ, 0x1 ;  /* 0x00000001ff197803 */ /* 0x000fe20000000000 */
[----:B------:R-:W-:Y:S05]  /*31a0*/  BRA `(.L_x_4520) ;  /* 0x000001e000007947 */ /* 0x000fea0003800000 */
.L_x_4519:
        /* <DEDUP_REMOVED lines=22> */
.L_x_4544:
[----:B------:R-:W3:Y:S02]  /*3310*/  LDG.E.64 R2, [R2.64] ;  /* 0x0000002402027981 */ /* 0x000ee4000c1e1b00 */
[----:B---3--:R-:W-:-:S04]  /*3320*/  ISETP.NE.U32.AND P0, PT, R2, RZ, PT ;  /* 0x000000ff0200720c */ /* 0x008fc80003f05070 */
[----:B------:R-:W-:-:S04]  /*3330*/  ISETP.NE.AND.EX P0, PT, R3, RZ, PT, P0 ;  /* 0x000000ff0300720c */ /* 0x000fc80003f05300 */
[----:B------:R-:W-:Y:S01]  /*3340*/  P2R R25, PR, RZ, 0x1 ;  /* 0x00000001ff197803 */ /* 0x000fe20000000000 */
[----:B------:R-:W-:Y:S05]  /*3350*/  BRA `(.L_x_4520) ;  /* 0x0000003000007947 */ /* 0x000fea0003800000 */
.L_x_4543:
[----:B------:R-:W3:Y:S02]  /*3360*/  LDG.E R2, [R2.64] ;  /* 0x0000002402027981 */ /* 0x000ee4000c1e1900 */
[----:B---3--:R-:W-:-:S04]  /*3370*/  ISETP.NE.AND P0, PT, R2, RZ, PT ;  /* 0x000000ff0200720c */ /* 0x008fc80003f05270 */
[----:B------:R-:W-:Y:S02]  /*3380*/  P2R R25, PR, RZ, 0x1 ;  /* 0x00000001ff197803 */ /* 0x000fe40000000000 */
.L_x_4520:
        /* <DEDUP_REMOVED lines=17> */
.L_x_4550:
[----:B------:R0:W5:Y:S01]  /*34a0*/  LDG.E.U8 R2, [R4.64] ;  /* 0x0000002404027981 */ /* 0x000162000c1e1100 */
[----:B------:R-:W-:Y:S01]  /*34b0*/  IMAD.MOV.U32 R3, RZ, RZ, RZ ;  /* 0x000000ffff037224 */ /* 0x000fe200078e00ff */
[----:B------:R-:W-:Y:S05]  /*34c0*/  BRA `(.L_x_4552) ;  /* 0x00000d5000007947 */ /* 0x000fea0003800000 */
.L_x_4549:
        /* <DEDUP_REMOVED lines=8> */
.L_x_4554:
[----:B------:R-:W3:Y:S02]  /*3550*/  LDG.E R2, [R4.64] ;  /* 0x0000002404027981 */ /* 0x000ee4000c1e1900 */
[----:B---3--:R-:W-:Y:S01]  /*3560*/  SHF.R.S32.HI R3, RZ, 0x1f, R2 ;  /* 0x0000001fff037819 */ /* 0x008fe20000011402 */
[----:B------:R-:W-:Y:S05]  /*3570*/  BRA `(.L_x_4552) ;  /* 0x00000ca000007947 */ /* 0x000fea0003800000 */
.L_x_4553:
[----:B------:R-:W3:Y:S02]  /*3580*/  LDG.E.S16 R2, [R4.64] ;  /* 0x0000002404027981 */ /* 0x000ee4000c1e1700 */
[----:B---3--:R-:W-:Y:S01]  /*3590*/  SHF.R.S32.HI R3, RZ, 0x1f, R2 ;  /* 0x0000001fff037819 */ /* 0x008fe20000011402 */
[----:B------:R-:W-:Y:S05]  /*35a0*/  BRA `(.L_x_4552) ;  /* 0x00000c7000007947 */ /* 0x000fea0003800000 */
.L_x_4548:
[----:B------:R-:W-:-:S13]  /*35b0*/  ISETP.GT.AND P0, PT, R0, 0x6, PT ;  /* 0x000000060000780c */ /* 0x000fda0003f04270 */
[----:B------:R-:W-:Y:S05]  /*35c0*/  @P0 BRA `(.L_x_4555) ;  /* 0x000000b000000947 */ /* 0x000fea0003800000 */
[----:B------:R-:W-:-:S13]  /*35d0*/  ISETP.NE.AND P0, PT, R0, 0x5, PT ;  /* 0x000000050000780c */ /* 0x000fda0003f05270 */
[----:B------:R-:W-:Y:S05]  /*35e0*/  @!P0 BRA `(.L_x_4556) ;  /* 0x0000005000008947 */ /* 0x000fea0003800000 */
[----:B------:R-:W-:-:S13]  /*35f0*/  ISETP.NE.AND P0, PT, R0, 0x6, PT ;  /* 0x000000060000780c */ /* 0x000fda0003f05270 */
[----:B------:R-:W-:Y:S05]  /*3600*/  @P0 BRA `(.L_x_4551) ;  /* 0x00000a8000000947 */ /* 0x000fea0003800000 */
[----:B------:R-:W3:Y:S02]  /*3610*/  LDG.E R2, [R4.64] ;  /* 0x0000002404027981 */ /* 0x000ee4000c1e1900 */
[----:B---3--:R-:W0:Y:S01]  /*3620*/  F2I.S64.TRUNC R2, R2 ;  /* 0x0000000200027311 */ /* 0x008e22000020d900 */
[----:B------:R-:W-:Y:S05]  /*3630*/  BRA `(.L_x_4552) ;  /* 0x00000be000007947 */ /* 0x000fea0003800000 */
.L_x_4556:
[----:B------:R-:W3:Y:S02]  /*3640*/  LDG.E.U16 R4, [R4.64] ;  /* 0x0000002404047981 */ /* 0x000ee4000c1e1500 */
[----:B---3--:R-:W-:-:S06]  /*3650*/  HADD2.F32 R2, -RZ, R4.H0_H0 ;  /* 0x20000004ff027230 */ /* 0x008fcc0000004100 */
[----:B------:R-:W0:Y:S01]  /*3660*/  F2I.S64.TRUNC R2, R2 ;  /* 0x0000000200027311 */ /* 0x000e22000020d900 */
[----:B------:R-:W-:Y:S05]  /*3670*/  BRA `(.L_x_4552) ;  /* 0x00000ba000007947 */ /* 0x000fea0003800000 */
.L_x_4555:
[----:B------:R-:W-:-:S13]  /*3680*/  ISETP.NE.AND P0, PT, R0, 0x7, PT ;  /* 0x000000070000780c */ /* 0x000fda0003f05270 */
[----:B------:R-:W-:Y:S05]  /*3690*/  @!P0 BRA `(.L_x_4557) ;  /* 0x000000b000008947 */ /* 0x000fea0003800000 */
[----:B------:R-:W-:-:S13]  /*36a0*/  ISETP.NE.AND P0, PT, R0, 0x8, PT ;  /* 0x000000080000780c */ /* 0x000fda0003f05270 */
[----:B------:R-:W-:Y:S05]  /*36b0*/  @!P0 BRA `(.L_x_4558) ;  /* 0x0000005000008947 */ /* 0x000fea0003800000 */
[----:B------:R-:W-:-:S13]  /*36c0*/  ISETP.NE.AND P0, PT, R0, 0x9, PT ;  /* 0x000000090000780c */ /* 0x000fda0003f05270 */
[----:B------:R-:W-:Y:S05]  /*36d0*/  @P0 BRA `(.L_x_4551) ;  /* 0x000009b000000947 */ /* 0x000fea0003800000 */
[----:B------:R-:W3:Y:S02]  /*36e0*/  LDG.E R2, [R4.64] ;  /* 0x0000002404027981 */ /* 0x000ee4000c1e1900 */
[----:B---3--:R-:W0:Y:S01]  /*36f0*/  F2I.S64.TRUNC R2, R2 ;  /* 0x0000000200027311 */ /* 0x008e22000020d900 */
[----:B------:R-:W-:Y:S05]  /*3700*/  BRA `(.L_x_4552) ;  /* 0x00000b1000007947 */ /* 0x000fea0003800000 */
.L_x_4558:
[----:B------:R-:W3:Y:S02]  /*3710*/  LDG.E.U16 R4, [R4.64] ;  /* 0x0000002404047981 */ /* 0x000ee4000c1e1500 */
[----:B---3--:R-:W-:-:S06]  /*3720*/  HADD2.F32 R2, -RZ, R4.H0_H0 ;  /* 0x20000004ff027230 */ /* 0x008fcc0000004100 */
[----:B------:R-:W0:Y:S01]  /*3730*/  F2I.S64.TRUNC R2, R2 ;  /* 0x0000000200027311 */ /* 0x000e22000020d900 */
[----:B------:R-:W-:Y:S05]  /*3740*/  BRA `(.L_x_4552) ;  /* 0x00000ad000007947 */ /* 0x000fea0003800000 */
.L_x_4557:
[----:B------:R-:W3:Y:S02]  /*3750*/  LDG.E.64 R2, [R4.64] ;  /* 0x0000002404027981 */ /* 0x000ee4000c1e1b00 */
[----:B---3--:R-:W0:Y:S01]  /*3760*/  F2I.S64.F64.TRUNC R2, R2 ;  /* 0x0000000200027311 */ /* 0x008e22000030d900 */
[----:B------:R-:W-:Y:S05]  /*3770*/  BRA `(.L_x_4552) ;  /* 0x00000aa000007947 */ /* 0x000fea0003800000 */
.L_x_4547:
        /* <DEDUP_REMOVED lines=13> */
.L_x_4561:
[----:B------:R-:W3:Y:S02]  /*3850*/  LDG.E.64 R2, [R4.64] ;  /* 0x0000002404027981 */ /* 0x000ee4000c1e1b00 */
[----:B---3--:R-:W0:Y:S01]  /*3860*/  F2I.S64.F64.TRUNC R2, R2 ;  /* 0x0000000200027311 */ /* 0x008e22000030d900 */
[----:B------:R-:W-:Y:S05]  /*3870*/  BRA `(.L_x_4552) ;  /* 0x000009a000007947 */ /* 0x000fea0003800000 */
.L_x_4560:
        /* <DEDUP_REMOVED lines=27> */
.L_x_4563:
[----:B------:R-:W3:Y:S02]  /*3a30*/  LDG.E.U8 R3, [R4.64] ;  /* 0x0000002404037981 */ /* 0x000ee4000c1e1100 */
[----:B---3--:R-:W-:-:S05]  /*3a40*/  IMAD.SHL.U32 R0, R3, 0x2000000, RZ ;  /* 0x0200000003007824 */ /* 0x008fca00078e00ff */
        /* <DEDUP_REMOVED lines=12> */
.L_x_4562:
[----:B------:R-:W3:Y:S02]  /*3b10*/  LDG.E.U16 R2, [R4.64] ;  /* 0x0000002404027981 */ /* 0x000ee4000c1e1500 */
[----:B---3--:R-:W-:-:S06]  /*3b20*/  PRMT R2, RZ, 0x5410, R2 ;  /* 0x00005410ff027816 */ /* 0x008fcc0000000002 */
[----:B------:R-:W0:Y:S01]  /*3b30*/  F2I.S64.TRUNC R2, R2 ;  /* 0x0000000200027311 */ /* 0x000e22000020d900 */
[----:B------:R-:W-:Y:S05]  /*3b40*/  BRA `(.L_x_4552) ;  /* 0x000006d000007947 */ /* 0x000fea0003800000 */
.L_x_4559:
        /* <DEDUP_REMOVED lines=11> */
.L_x_4566:
        /* <DEDUP_REMOVED lines=21> */
.L_x_4570:
[----:B------:R-:W-:Y:S05]  /*3d50*/  BSYNC B1 ;  /* 0x0000000000017941 */ /* 0x000fea0003800000 */
.L_x_4569:
[----:B------:R-:W-:Y:S01]  /*3d60*/  IMAD.SHL.U32 R2, R2, 0x100000, RZ ;  /* 0x0010000002027824 */ /* 0x000fe200078e00ff */
[----:B------:R-:W-:-:S04]  /*3d70*/  LEA R3, R0, 0x3b800000, 0x17 ;  /* 0x3b80000000037811 */ /* 0x000fc800078eb8ff */
[----:B------:R-:W-:Y:S02]  /*3d80*/  LOP3.LUT R2, R3, R2, R4, 0xfe, !PT ;  /* 0x0000000203027212 */ /* 0x000fe400078efe04 */
.L_x_4568:
[----:B------:R-:W-:Y:S05]  /*3d90*/  BSYNC B0 ;  /* 0x0000000000007941 */ /* 0x000fea0003800000 */
.L_x_4567:
[----:B------:R-:W0:Y:S01]  /*3da0*/  F2I.S64.TRUNC R2, R2 ;  /* 0x0000000200027311 */ /* 0x000e22000020d900 */
[----:B------:R-:W-:Y:S05]  /*3db0*/  BRA `(.L_x_4552) ;  /* 0x0000046000007947 */ /* 0x000fea0003800000 */
.L_x_4565:
        /* <DEDUP_REMOVED lines=21> */
.L_x_4574:
[----:B------:R-:W-:Y:S05]  /*3f10*/  BSYNC B1 ;  /* 0x0000000000017941 */ /* 0x000fea0003800000 */
.L_x_4573:
[----:B------:R-:W-:Y:S01]  /*3f20*/  IMAD.SHL.U32 R2, R2, 0x200000, RZ ;  /* 0x0020000002027824 */ /* 0x000fe200078e00ff */
[----:B------:R-:W-:-:S04]  /*3f30*/  LEA R3, R0, 0x37800000, 0x17 ;  /* 0x3780000000037811 */ /* 0x000fc800078eb8ff */
[----:B------:R-:W-:Y:S02]  /*3f40*/  LOP3.LUT R2, R3, R2, R4, 0xfe, !PT ;  /* 0x0000000203027212 */ /* 0x000fe400078efe04 */
.L_x_4572:
[----:B------:R-:W-:Y:S05]  /*3f50*/  BSYNC B0 ;  /* 0x0000000000007941 */ /* 0x000fea0003800000 */
.L_x_4571:
[----:B------:R-:W0:Y:S01]  /*3f60*/  F2I.S64.TRUNC R2, R2 ;  /* 0x0000000200027311 */ /* 0x000e22000020d900 */
[----:B------:R-:W-:Y:S05]  /*3f70*/  BRA `(.L_x_4552) ;  /* 0x000002a000007947 */ /* 0x000fea0003800000 */
.L_x_4564:
        /* <DEDUP_REMOVED lines=14> */
.L_x_4578:
[----:B------:R-:W-:Y:S05]  /*4060*/  BSYNC B0 ;  /* 0x0000000000007941 */ /* 0x000fea0003800000 */
.L_x_4577:
[----:B------:R-:W0:Y:S01]  /*4070*/  F2I.S64.TRUNC R2, R2 ;  /* 0x0000000200027311 */ /* 0x000e22000020d900 */
[----:B------:R-:W-:Y:S05]  /*4080*/  BRA `(.L_x_4552) ;  /* 0x0000019000007947 */ /* 0x000fea0003800000 */
.L_x_4551:
        /* <DEDUP_REMOVED lines=21> */
.L_x_4576:
[----:B------:R0:W5:Y:S01]  /*41e0*/  LDG.E.64 R2, [R4.64] ;  /* 0x0000002404027981 */ /* 0x000162000c1e1b00 */
[----:B------:R-:W-:Y:S05]  /*41f0*/  BRA `(.L_x_4552) ;  /* 0x0000002000007947 */ /* 0x000fea0003800000 */
.L_x_4575:
[----:B------:R0:W5:Y:S01]  /*4200*/  LDG.E R2, [R4.64] ;  /* 0x0000002404027981 */ /* 0x000162000c1e1900 */
[----:B------:R-:W-:-:S03]  /*4210*/  IMAD.MOV.U32 R3, RZ, RZ, RZ ;  /* 0x000000ffff037224 */ /* 0x000fc600078e00ff */
.L_x_4552:
[----:B0-----:R-:W0:Y:S01]  /*4220*/  LDC.U8 R4, c[0x0][0x458] ;  /* 0x00011600ff047b82 */ /* 0x001e220000000000 */
[----:B------:R-:W-:Y:S01]  /*4230*/  ISETP.NE.AND P1, PT, R25, RZ, PT ;  /* 0x000000ff1900720c */ /* 0x000fe20003f25270 */
[----:B------:R-:W-:Y:S01]  /*4240*/  BSSY B0, `(.L_x_4579) ;  /* 0x0000007000007945 */ /* 0x000fe20003800000 */
[----:B0-----:R-:W-:-:S04]  /*4250*/  PRMT R0, R4, 0x9910, RZ ;  /* 0x0000991004007816 */ /* 0x001fc800000000ff */
[----:B------:R-:W-:-:S07]  /*4260*/  ISETP.GT.AND P0, PT, R0, 0x9, PT ;  /* 0x000000090000780c */ /* 0x000fce0003f04270 */
[----:B------:R-:W-:Y:S05]  /*4270*/  @!P1 BRA `(.L_x_4580) ;  /* 0x0000003000009947 */ /* 0x000fea0003800000 */
[----:B-12--5:R-:W-:-:S04]  /*4280*/  LEA R16, P1, R2, c[0x0][0x448], 0x4 ;  /* 0x0001120002107a11 */ /* 0x026fc800078220ff */
[----:B------:R-:W-:-:S06]  /*4290*/  LEA.HI.X R17, R2, c[0x0][0x44c], R3, 0x4, P1 ;  /* 0x0001130002117a11 */ /* 0x000fcc00008f2403 */
[----:B------:R-:W5:Y:S03]  /*42a0*/  LDG.E.128 R16, [R16.64] ;  /* 0x0000002410107981 */ /* 0x000f66000c1e1d00 */
.L_x_4580:
[----:B------:R-:W-:Y:S05]  /*42b0*/  BSYNC B0 ;  /* 0x0000000000007941 */ /* 0x000fea0003800000 */
.L_x_4579:
        /* <DEDUP_REMOVED lines=9> */
[----:B-12--5:R-:W0:Y:S02]  /*4350*/  F2I.F64.TRUNC R17, R16 ;  /* 0x0000001000117311 */ /* 0x026e24000030d100 */
[----:B0-----:R0:W-:Y:S01]  /*4360*/  STG.E.U8 [R22.64], R17 ;  /* 0x0000001116007986 */ /* 0x0011e2000c101124 */
[----:B------:R-:W-:Y:S05]  /*4370*/  BRA `(.L_x_4586) ;  /* 0x00000f5000007947 */ /* 0x000fea0003800000 */
.L_x_4584:
[----:B-12--5:R-:W0:Y:S02]  /*4380*/  F2I.S64.F64.TRUNC R16, R16 ;  /* 0x0000001000107311 */ /* 0x026e24000030d900 */
[----:B0-----:R-:W-:-:S05]  /*4390*/  IMAD.MOV.U32 R3, RZ, RZ, R16 ;  /* 0x000000ffff037224 */ /* 0x001fca00078e0010 */
[----:B------:R0:W-:Y:S01]  /*43a0*/  STG.E.U8 [R22.64], R3 ;  /* 0x0000000316007986 */ /* 0x0001e2000c101124 */
[----:B------:R-:W-:Y:S05]  /*43b0*/  BRA `(.L_x_4586) ;  /* 0x00000f1000007947 */ /* 0x000fea0003800000 */
.L_x_4583:
[----:B------:R-:W-:-:S13]  /*43c0*/  ISETP.NE.AND P0, PT, R0, 0x2, PT ;  /* 0x000000020000780c */ /* 0x000fda0003f05270 */
[----:B------:R-:W-:Y:S05]  /*43d0*/  @!P0 BRA `(.L_x_4587) ;  /* 0x000000a000008947 */ /* 0x000fea0003800000 */
[----:B------:R-:W-:-:S13]  /*43e0*/  ISETP.NE.AND P0, PT, R0, 0x3, PT ;  /* 0x000000030000780c */ /* 0x000fda0003f05270 */
[----:B------:R-:W-:Y:S05]  /*43f0*/  @!P0 BRA `(.L_x_4588) ;  /* 0x0000005000008947 */ /* 0x000fea0003800000 */
[----:B------:R-:W-:-:S13]  /*4400*/  ISETP.NE.AND P0, PT, R0, 0x4, PT ;  /* 0x000000040000780c */ /* 0x000fda0003f05270 */
[----:B------:R-:W-:Y:S05]  /*4410*/  @P0 BRA `(.L_x_4585) ;  /* 0x00000d2000000947 */ /* 0x000fea0003800000 */
[----:B-12--5:R-:W0:Y:S02]  /*4420*/  F2I.S64.F64.TRUNC R16, R16 ;  /* 0x0000001000107311 */ /* 0x026e24000030d900 */
[----:B0-----:R0:W-:Y:S01]  /*4430*/  STG.E.64 [R22.64], R16 ;  /* 0x0000001016007986 */ /* 0x0011e2000c101b24 */
[----:B------:R-:W-:Y:S05]  /*4440*/  BRA `(.L_x_4586) ;  /* 0x00000e8000007947 */ /* 0x000fea0003800000 */
.L_x_4588:
[----:B-12--5:R-:W0:Y:S02]  /*4450*/  F2I.F64.TRUNC R17, R16 ;  /* 0x0000001000117311 */ /* 0x026e24000030d100 */
[----:B0-----:R0:W-:Y:S01]  /*4460*/  STG.E [R22.64], R17 ;  /* 0x0000001116007986 */ /* 0x0011e2000c101924 */
[----:B------:R-:W-:Y:S05]  /*4470*/  BRA `(.L_x_4586) ;  /* 0x00000e5000007947 */ /* 0x000fea0003800000 */
.L_x_4587:
[----:B-12--5:R-:W0:Y:S02]  /*4480*/  F2I.F64.TRUNC R17, R16 ;  /* 0x0000001000117311 */ /* 0x026e24000030d100 */
[----:B0-----:R0:W-:Y:S01]  /*4490*/  STG.E.U16 [R22.64], R17 ;  /* 0x0000001116007986 */ /* 0x0011e2000c101524 */
[----:B------:R-:W-:Y:S05]  /*44a0*/  BRA `(.L_x_4586) ;  /* 0x00000e2000007947 */ /* 0x000fea0003800000 */
.L_x_4582:
[----:B------:R-:W-:-:S13]  /*44b0*/  ISETP.GT.AND P0, PT, R0, 0x6, PT ;  /* 0x000000060000780c */ /* 0x000fda0003f04270 */
[----:B------:R-:W-:Y:S05]  /*44c0*/  @P0 BRA `(.L_x_4589) ;  /* 0x000000f000000947 */ /* 0x000fea0003800000 */
[----:B------:R-:W-:-:S13]  /*44d0*/  ISETP.NE.AND P0, PT, R0, 0x5, PT ;  /* 0x000000050000780c */ /* 0x000fda0003f05270 */
[----:B------:R-:W-:Y:S05]  /*44e0*/  @!P0 BRA `(.L_x_4590) ;  /* 0x0000007000008947 */ /* 0x000fea0003800000 */
[----:B------:R-:W-:-:S13]  /*44f0*/  ISETP.NE.AND P0, PT, R0, 0x6, PT ;  /* 0x000000060000780c */ /* 0x000fda0003f05270 */
[----:B------:R-:W-:Y:S05]  /*4500*/  @P0 BRA `(.L_x_4585) ;  /* 0x00000c3000000947 */ /* 0x000fea0003800000 */
[----:B-12--5:R-:W0:Y:S01]  /*4510*/  F2F.F32.F64 R3, R16 ;  /* 0x0000001000037310 */ /* 0x026e220000301000 */
[----:B------:R-:W0:-:S14]  /*4520*/  DSETP.GEU.AND P0, PT, |R16|, c[0x2][0x0], PT ;  /* 0x008000001000762a */ /* 0x000e1c0003f0e200 */
[----:B0-----:R-:W-:-:S05]  /*4530*/  @!P0 FMUL R3, R3, 1.175494350822287508e-38 ;  /* 0x0080000003038820 */ /* 0x001fca0000400000 */
[----:B------:R0:W-:Y:S01]  /*4540*/  STG.E [R22.64], R3 ;  /* 0x0000000316007986 */ /* 0x0001e2000c101924 */
[----:B------:R-:W-:Y:S05]  /*4550*/  BRA `(.L_x_4586) ;  /* 0x00000d7000007947 */ /* 0x000fea0003800000 */
.L_x_4590:
[----:B-12--5:R-:W0:Y:S01]  /*4560*/  F2F.F32.F64 R0, R16 ;  /* 0x0000001000007310 */ /* 0x026e220000301000 */
[----:B------:R-:W0:-:S14]  /*4570*/  DSETP.GEU.AND P0, PT, |R16|, c[0x2][0x0], PT ;  /* 0x008000001000762a */ /* 0x000e1c0003f0e200 */
[----:B0-----:R-:W-:-:S05]  /*4580*/  @!P0 FMUL R0, R0, 1.175494350822287508e-38 ;  /* 0x0080000000008820 */ /* 0x001fca0000400000 */
[----:B------:R-:W-:-:S05]  /*4590*/  F2FP.PACK_AB R0, RZ, R0 ;  /* 0x00000000ff00723e */ /* 0x000fca00000000ff */
[----:B------:R0:W-:Y:S01]  /*45a0*/  STG.E.U16 [R22.64], R0 ;  /* 0x0000000016007986 */ /* 0x0001e2000c101524 */
[----:B------:R-:W-:Y:S05]  /*45b0*/  BRA `(.L_x_4586) ;  /* 0x00000d1000007947 */ /* 0x000fea0003800000 */
.L_x_4589:
[----:B------:R-:W-:-:S13]  /*45c0*/  ISETP.NE.AND P0, PT, R0, 0x7, PT ;  /* 0x000000070000780c */ /* 0x000fda0003f05270 */
[----:B------:R-:W-:Y:S05]  /*45d0*/  @!P0 BRA `(.L_x_4591) ;  /* 0x0000015000008947 */ /* 0x000fea0003800000 */
[----:B------:R-:W-:-:S13]  /*45e0*/  ISETP.NE.AND P0, PT, R0, 0x8, PT ;  /* 0x000000080000780c */ /* 0x000fda0003f05270 */
[----:B------:R-:W-:Y:S05]  /*45f0*/  @!P0 BRA `(.L_x_4592) ;  /* 0x000000a000008947 */ /* 0x000fea0003800000 */
[----:B------:R-:W-:-:S13]  /*4600*/  ISETP.NE.AND P0, PT, R0, 0x9, PT ;  /* 0x000000090000780c */ /* 0x000fda0003f05270 */
[----:B------:R-:W-:Y:S05]  /*4610*/  @P0 BRA `(.L_x_4585) ;  /* 0x00000b2000000947 */ /* 0x000fea0003800000 */
[----:B-12--5:R-:W0:Y:S01]  /*4620*/  F2F.F32.F64 R2, R16 ;  /* 0x0000001000027310 */ /* 0x026e220000301000 */
[----:B------:R-:W0:-:S04]  /*4630*/  DSETP.GEU.AND P1, PT, |R16|, c[0x2][0x0], PT ;  /* 0x008000001000762a */ /* 0x000e080003f2e200 */
[----:B------:R-:W1:-:S03]  /*4640*/  DSETP.GEU.AND P0, PT, |R18|, c[0x2][0x0], PT ;  /* 0x008000001200762a */ /* 0x000e460003f0e200 */
[----:B------:R-:W1:Y:S07]  /*4650*/  F2F.F32.F64 R3, R18 ;  /* 0x0000001200037310 */ /* 0x000e6e0000301000 */
[----:B0-----:R-:W-:-:S04]  /*4660*/  @!P1 FMUL R2, R2, 1.175494350822287508e-38 ;  /* 0x0080000002029820 */ /* 0x001fc80000400000 */
[----:B-1----:R-:W-:-:S05]  /*4670*/  @!P0 FMUL R3, R3, 1.175494350822287508e-38 ;  /* 0x0080000003038820 */ /* 0x002fca0000400000 */
[----:B------:R0:W-:Y:S01]  /*4680*/  STG.E.64 [R22.64], R2 ;  /* 0x0000000216007986 */ /* 0x0001e2000c101b24 */
[----:B------:R-:W-:Y:S05]  /*4690*/  BRA `(.L_x_4586) ;  /* 0x00000c3000007947 */ /* 0x000fea0003800000 */
.L_x_4592:
[----:B-12--5:R-:W0:Y:S01]  /*46a0*/  F2F.F32.F64 R3, R16 ;  /* 0x0000001000037310 */ /* 0x026e220000301000 */
[----:B------:R-:W0:-:S04]  /*46b0*/  DSETP.GEU.AND P0, PT, |R16|, c[0x2][0x0], PT ;  /* 0x008000001000762a */ /* 0x000e080003f0e200 */
[----:B------:R-:W1:-:S03]  /*46c0*/  DSETP.GEU.AND P1, PT, |R18|, c[0x2][0x0], PT ;  /* 0x008000001200762a */ /* 0x000e460003f2e200 */
[----:B------:R-:W1:Y:S07]  /*46d0*/  F2F.F32.F64 R0, R18 ;  /* 0x0000001200007310 */ /* 0x000e6e0000301000 */
[----:B0-----:R-:W-:-:S04]  /*46e0*/  @!P0 FMUL R3, R3, 1.175494350822287508e-38 ;  /* 0x0080000003038820 */ /* 0x001fc80000400000 */
[----:B-1----:R-:W-:-:S05]  /*46f0*/  @!P1 FMUL R0, R0, 1.175494350822287508e-38 ;  /* 0x0080000000009820 */ /* 0x002fca0000400000 */
[----:B------:R-:W-:-:S05]  /*4700*/  F2FP.PACK_AB R3, R0, R3 ;  /* 0x000000030003723e */ /* 0x000fca00000000ff */
[----:B------:R0:W-:Y:S01]  /*4710*/  STG.E [R22.64], R3 ;  /* 0x0000000316007986 */ /* 0x0001e2000c101924 */
[----:B------:R-:W-:Y:S05]  /*4720*/  BRA `(.L_x_4586) ;  /* 0x00000ba000007947 */ /* 0x000fea0003800000 */
.L_x_4591:
[----:B-12--5:R0:W-:Y:S01]  /*4730*/  STG.E.64 [R22.64], R16 ;  /* 0x0000001016007986 */ /* 0x0261e2000c101b24 */
[----:B------:R-:W-:Y:S05]  /*4740*/  BRA `(.L_x_4586) ;  /* 0x00000b8000007947 */ /* 0x000fea0003800000 */
.L_x_4581:
        /* <DEDUP_REMOVED lines=8> */
[----:B-1---5:R-:W0:-:S06]  /*47d0*/  DSETP.NEU.AND P0, PT, R18, RZ, PT ;  /* 0x000000ff1200722a */ /* 0x022e0c0003f0d000 */
[----:B0-2---:R-:W0:-:S06]  /*47e0*/  DSETP.NEU.OR P0, PT, R16, RZ, P0 ;  /* 0x000000ff1000722a */ /* 0x005e0c000070d400 */
[----:B0-----:R-:W-:-:S05]  /*47f0*/  SEL R3, RZ, 0x1, !P0 ;  /* 0x00000001ff037807 */ /* 0x001fca0004000000 */
[----:B------:R0:W-:Y:S01]  /*4800*/  STG.E.U8 [R22.64], R3 ;  /* 0x0000000316007986 */ /* 0x0001e2000c101124 */
[----:B------:R-:W-:Y:S05]  /*4810*/  BRA `(.L_x_4586) ;  /* 0x00000ab000007947 */ /* 0x000fea0003800000 */
.L_x_4595:
[----:B-12--5:R0:W-:Y:S01]  /*4820*/  STG.E.128 [R22.64], R16 ;  /* 0x0000001016007986 */ /* 0x0261e2000c101d24 */
[----:B------:R-:W-:Y:S05]  /*4830*/  BRA `(.L_x_4586) ;  /* 0x00000a9000007947 */ /* 0x000fea0003800000 */
.L_x_4594:
[----:B------:R-:W-:-:S13]  /*4840*/  ISETP.NE.AND P0, PT, R0, 0xf, PT ;  /* 0x0000000f0000780c */ /* 0x000fda0003f05270 */
[----:B------:R-:W-:Y:S05]  /*4850*/  @!P0 BRA `(.L_x_4596) ;  /* 0x0000031000008947 */ /* 0x000fea0003800000 */
[----:B------:R-:W-:-:S13]  /*4860*/  ISETP.NE.AND P0, PT, R0, 0x17, PT ;  /* 0x000000170000780c */ /* 0x000fda0003f05270 */
[----:B------:R-:W-:Y:S05]  /*4870*/  @!P0 BRA `(.L_x_4597) ;  /* 0x0000017000008947 */ /* 0x000fea0003800000 */
[----:B------:R-:W-:-:S13]  /*4880*/  ISETP.NE.AND P0, PT, R0, 0x18, PT ;  /* 0x000000180000780c */ /* 0x000fda0003f05270 */
[----:B------:R-:W-:Y:S05]  /*4890*/  @P0 BRA `(.L_x_4585) ;  /* 0x000008a000000947 */ /* 0x000fea0003800000 */
[----:B-12--5:R-:W0:Y:S01]  /*48a0*/  F2F.F32.F64 R5, R16 ;  /* 0x0000001000057310 */ /* 0x026e220000301000 */
[----:B------:R-:W0:Y:S01]  /*48b0*/  DSETP.GEU.AND P0, PT, |R16|, c[0x2][0x0], PT ;  /* 0x008000001000762a */ /* 0x000e220003f0e200 */
[----:B------:R-:W-:-:S13]  /*48c0*/  BSSY B0, `(.L_x_4598) ;  /* 0x000000f000007945 */ /* 0x000fda0003800000 */
[----:B0-----:R-:W-:-:S05]  /*48d0*/  @!P0 FMUL R5, R5, 1.175494350822287508e-38 ;  /* 0x0080000005058820 */ /* 0x001fca0000400000 */
        /* <DEDUP_REMOVED lines=13> */
.L_x_4599:
[----:B------:R-:W-:Y:S05]  /*49b0*/  BSYNC B0 ;  /* 0x0000000000007941 */ /* 0x000fea0003800000 */
.L_x_4598:
[----:B------:R-:W-:-:S05]  /*49c0*/  LOP3.LUT R3, R0, R3, RZ, 0xfc, !PT ;  /* 0x0000000300037212 */ /* 0x000fca00078efcff */
[----:B------:R0:W-:Y:S01]  /*49d0*/  STG.E.U8 [R22.64], R3 ;  /* 0x0000000316007986 */ /* 0x0001e2000c101124 */
[----:B------:R-:W-:Y:S05]  /*49e0*/  BRA `(.L_x_4586) ;  /* 0x000008e000007947 */ /* 0x000fea0003800000 */
.L_x_4597:
[----:B-12--5:R-:W0:Y:S01]  /*49f0*/  F2F.F32.F64 R3, R16 ;  /* 0x0000001000037310 */ /* 0x026e220000301000 */
[----:B------:R-:W0:Y:S01]  /*4a00*/  DSETP.GEU.AND P0, PT, |R16|, c[0x2][0x0], PT ;  /* 0x008000001000762a */ /* 0x000e220003f0e200 */
[----:B------:R-:W-:-:S13]  /*4a10*/  BSSY B0, `(.L_x_4600) ;  /* 0x0000010000007945 */ /* 0x000fda0003800000 */
[----:B0-----:R-:W-:-:S05]  /*4a20*/  @!P0 FMUL R3, R3, 1.175494350822287508e-38 ;  /* 0x0080000003038820 */ /* 0x001fca0000400000 */
        /* <DEDUP_REMOVED lines=11> */
.L_x_4601:
[----:B------:R-:W-:Y:S01]  /*4ae0*/  IMAD.MOV.U32 R0, RZ, RZ, 0x7f ;  /* 0x0000007fff007424 */ /* 0x000fe200078e00ff */
[----:B------:R-:W-:-:S04]  /*4af0*/  ISETP.GT.U32.AND P0, PT, R2, 0x7f800000, PT ;  /* 0x7f8000000200780c */ /* 0x000fc80003f04070 */
[----:B------:R-:W-:-:S04]  /*4b00*/  SEL R0, R0, 0x7c, P0 ;  /* 0x0000007c00007807 */ /* 0x000fc80000000000 */
.L_x_4602:
[----:B------:R-:W-:Y:S05]  /*4b10*/  BSYNC B0 ;  /* 0x0000000000007941 */ /* 0x000fea0003800000 */
.L_x_4600:
[----:B------:R-:W-:-:S04]  /*4b20*/  LOP3.LUT R2, R3, 0x80000000, RZ, 0xc0, !PT ;  /* 0x8000000003027812 */ /* 0x000fc800078ec0ff */
[----:B------:R-:W-:-:S04]  /*4b30*/  SHF.R.U32.HI R3, RZ, 0x18, R2 ;  /* 0x00000018ff037819 */ /* 0x000fc80000011602 */
[----:B------:R-:W-:-:S05]  /*4b40*/  LOP3.LUT R3, R0, R3, RZ, 0xfc, !PT ;  /* 0x0000000300037212 */ /* 0x000fca00078efcff */
[----:B------:R0:W-:Y:S01]  /*4b50*/  STG.E.U8 [R22.64], R3 ;  /* 0x0000000316007986 */ /* 0x0001e2000c101124 */
[----:B------:R-:W-:Y:S05]  /*4b60*/  BRA `(.L_x_4586) ;  /* 0x0000076000007947 */ /* 0x000fea0003800000 */
.L_x_4596:
[----:B-12--5:R-:W0:Y:S01]  /*4b70*/  F2F.F32.F64 R0, R16 ;  /* 0x0000001000007310 */ /* 0x026e220000301000 */
[----:B------:R-:W0:-:S14]  /*4b80*/  DSETP.GEU.AND P0, PT, |R16|, c[0x2][0x0], PT ;  /* 0x008000001000762a */ /* 0x000e1c0003f0e200 */
[----:B0-----:R-:W-:-:S05]  /*4b90*/  @!P0 FMUL R0, R0, 1.175494350822287508e-38 ;  /* 0x0080000000008820 */ /* 0x001fca0000400000 */
[----:B------:R-:W-:-:S05]  /*4ba0*/  F2FP.BF16.PACK_AB R0, RZ, R0 ;  /* 0x00000000ff00723e */ /* 0x000fca00000010ff */
[----:B------:R0:W-:Y:S01]  /*4bb0*/  STG.E.U16 [R22.64], R0 ;  /* 0x0000000016007986 */ /* 0x0001e2000c101524 */
[----:B------:R-:W-:Y:S05]  /*4bc0*/  BRA `(.L_x_4586) ;  /* 0x0000070000007947 */ /* 0x000fea0003800000 */
.L_x_4593:
        /* <DEDUP_REMOVED lines=8> */
[----:B-12--5:R-:W0:Y:S02]  /*4c50*/  F2I.U32.F64.TRUNC R17, R16 ;  /* 0x0000001000117311 */ /* 0x026e24000030d000 */
[----:B0-----:R0:W-:Y:S01]  /*4c60*/  STG.E.U16 [R22.64], R17 ;  /* 0x0000001116007986 */ /* 0x0011e2000c101524 */
[----:B------:R-:W-:Y:S05]  /*4c70*/  BRA `(.L_x_4586) ;  /* 0x0000065000007947 */ /* 0x000fea0003800000 */
.L_x_4605:
[----:B-12--5:R-:W0:Y:S01]  /*4c80*/  F2F.F32.F64 R3, R16 ;  /* 0x0000001000037310 */ /* 0x026e220000301000 */
[----:B------:R-:W0:Y:S01]  /*4c90*/  DSETP.GEU.AND P0, PT, |R16|, c[0x2][0x0], PT ;  /* 0x008000001000762a */ /* 0x000e220003f0e200 */
[----:B------:R-:W-:Y:S01]  /*4ca0*/  BSSY B0, `(.L_x_4606) ;  /* 0x0000015000007945 */ /* 0x000fe20003800000 */
[----:B------:R-:W-:-:S12]  /*4cb0*/  IMAD.MOV.U32 R11, RZ, RZ, 0x80 ;  /* 0x00000080ff0b7424 */ /* 0x000fd800078e00ff */
[----:B0-----:R-:W-:-:S05]  /*4cc0*/  @!P0 FMUL R3, R3, 1.175494350822287508e-38 ;  /* 0x0080000003038820 */ /* 0x001fca0000400000 */
        /* <DEDUP_REMOVED lines=14> */
.L_x_4608:
[----:B------:R-:W-:-:S04]  /*4db0*/  LOP3.LUT R2, R3, 0x80000000, RZ, 0xc0, !PT ;  /* 0x8000000003027812 */ /* 0x000fc800078ec0ff */
[----:B------:R-:W-:-:S04]  /*4dc0*/  SHF.R.U32.HI R3, RZ, 0x18, R2 ;  /* 0x00000018ff037819 */ /* 0x000fc80000011602 */
[----:B------:R-:W-:-:S04]  /*4dd0*/  LOP3.LUT R0, R0, R3, RZ, 0xfc, !PT ;  /* 0x0000000300007212 */ /* 0x000fc800078efcff */
[----:B------:R-:W-:Y:S02]  /*4de0*/  PRMT R11, R0, 0x7610, R11 ;  /* 0x00007610000b7816 */ /* 0x000fe4000000000b */
.L_x_4607:
[----:B------:R-:W-:Y:S05]  /*4df0*/  BSYNC B0 ;  /* 0x0000000000007941 */ /* 0x000fea0003800000 */
.L_x_4606:
[----:B------:R0:W-:Y:S01]  /*4e00*/  STG.E.U8 [R22.64], R11 ;  /* 0x0000000b16007986 */ /* 0x0001e2000c101124 */
[----:B------:R-:W-:Y:S05]  /*4e10*/  BRA `(.L_x_4586) ;  /* 0x000004b000007947 */ /* 0x000fea0003800000 */
.L_x_4604:
        /* <DEDUP_REMOVED lines=19> */
.L_x_4611:
[----:B------:R-:W-:-:S04]  /*4f50*/  LOP3.LUT R2, R3, 0x80000000, RZ, 0xc0, !PT ;  /* 0x8000000003027812 */ /* 0x000fc800078ec0ff */
[----:B------:R-:W-:-:S04]  /*4f60*/  SHF.R.U32.HI R3, RZ, 0x18, R2 ;  /* 0x00000018ff037819 */ /* 0x000fc80000011602 */
[----:B------:R-:W-:-:S04]  /*4f70*/  LOP3.LUT R0, R0, R3, RZ, 0xfc, !PT ;  /* 0x0000000300007212 */ /* 0x000fc800078efcff */
[----:B------:R-:W-:Y:S02]  /*4f80*/  PRMT R11, R0, 0x7610, R11 ;  /* 0x00007610000b7816 */ /* 0x000fe4000000000b */
.L_x_4610:
[----:B------:R-:W-:Y:S05]  /*4f90*/  BSYNC B0 ;  /* 0x0000000000007941 */ /* 0x000fea0003800000 */
.L_x_4609:
[----:B------:R0:W-:Y:S01]  /*4fa0*/  STG.E.U8 [R22.64], R11 ;  /* 0x0000000b16007986 */ /* 0x0001e2000c101124 */
[----:B------:R-:W-:Y:S05]  /*4fb0*/  BRA `(.L_x_4586) ;  /* 0x0000031000007947 */ /* 0x000fea0003800000 */
.L_x_4603:
[----:B------:R-:W-:-:S13]  /*4fc0*/  ISETP.NE.AND P0, PT, R0, 0x1c, PT ;  /* 0x0000001c0000780c */ /* 0x000fda0003f05270 */
[----:B------:R-:W-:Y:S05]  /*4fd0*/  @!P0 BRA `(.L_x_4612) ;  /* 0x000002d000008947 */ /* 0x000fea0003800000 */
[----:B------:R-:W-:-:S13]  /*4fe0*/  ISETP.NE.AND P0, PT, R0, 0x1d, PT ;  /* 0x0000001d0000780c */ /* 0x000fda0003f05270 */
[----:B------:R-:W-:Y:S05]  /*4ff0*/  @!P0 BRA `(.L_x_4613) ;  /* 0x0000028000008947 */ /* 0x000fea0003800000 */
[----:B------:R-:W-:-:S13]  /*5000*/  ISETP.NE.AND P0, PT, R0, 0x2c, PT ;  /* 0x0000002c0000780c */ /* 0x000fda0003f05270 */
[----:B------:R-:W-:Y:S05]  /*5010*/  @P0 BRA `(.L_x_4585) ;  /* 0x0000012000000947 */ /* 0x000fea0003800000 */
[----:B-12--5:R-:W0:Y:S01]  /*5020*/  F2F.F32.F64 R4, R16 ;  /* 0x0000001000047310 */ /* 0x026e220000301000 */
[----:B------:R-:W0:-:S14]  /*5030*/  DSETP.GEU.AND P0, PT, |R16|, c[0x2][0x0], PT ;  /* 0x008000001000762a */ /* 0x000e1c0003f0e200 */
[----:B0-----:R-:W-:Y:S01]  /*5040*/  @!P0 FMUL R4, R4, 1.175494350822287508e-38 ;  /* 0x0080000004048820 */ /* 0x001fe20000400000 */
        /* <DEDUP_REMOVED lines=15> */
.L_x_4585:
        /* <DEDUP_REMOVED lines=18> */
[----:B012---:R-:W-:Y:S05]  /*5260*/  CALL.ABS.NOINC R2 ;  /* 0x0000000002007343 */ /* 0x007fea0003c00000 */
[----:B------:R-:W-:Y:S05]  /*5270*/  BRA `(.L_x_4586) ;  /* 0x0000005000007947 */ /* 0x000fea0003800000 */
.L_x_4613:
[----:B-12--5:R-:W0:Y:S02]  /*5280*/  F2I.U64.F64.TRUNC R16, R16 ;  /* 0x0000001000107311 */ /* 0x026e24000030d800 */
[----:B0-----:R0:W-:Y:S01]  /*5290*/  STG.E.64 [R22.64], R16 ;  /* 0x0000001016007986 */ /* 0x0011e2000c101b24 */
[----:B------:R-:W-:Y:S05]  /*52a0*/  BRA `(.L_x_4586) ;  /* 0x0000002000007947 */ /* 0x000fea0003800000 */
.L_x_4612:
[----:B-12--5:R-:W0:Y:S02]  /*52b0*/  F2I.U32.F64.TRUNC R17, R16 ;  /* 0x0000001000117311 */ /* 0x026e24000030d000 */
[----:B0-----:R0:W-:Y:S02]  /*52c0*/  STG.E [R22.64], R17 ;  /* 0x0000001116007986 */ /* 0x0011e4000c101924 */
.L_x_4586:
[----:B------:R-:W-:-:S05]  /*52d0*/  IMAD R24, R27, 0x200, R24 ;  /* 0x000002001b187824 */ /* 0x000fca00078e0218 */
[----:B------:R-:W-:Y:S02]  /*52e0*/  IADD3 R25, R24, 0x80, RZ ;  /* 0x0000008018197810 */ /* 0x000fe40007ffe0ff */
.L_x_4481:
[----:B------:R-:W-:Y:S05]  /*52f0*/  BSYNC B6 ;  /* 0x0000000000067941 */ /* 0x000fea0003800000 */
.L_x_4480:
[----:B------:R-:W-:Y:S01]  /*5300*/  ISETP.GE.AND P0, PT, R25, c[0x0][0x160], PT ;  /* 0x0000580019007a0c */ /* 0x000fe20003f06270 */
[----:B------:R-:W-:-:S12]  /*5310*/  BSSY B6, `(.L_x_4614) ;  /* 0x0000a4e000067945 */ /* 0x000fd80003800000 */
[----:B------:R-:W-:Y:S05]  /*5320*/  @P0 BRA `(.L_x_4615) ;  /* 0x0000a4c000000947 */ /* 0x000fea0003800000 */
[----:B------:R-:W-:Y:S01]  /*5330*/  ISETP.NE.AND P0, PT, RZ, c[0x0][0x168], PT ;  /* 0x00005a00ff007a0c */ /* 0x000fe20003f05270 */
[----:B------:R-:W-:Y:S02]  /*5340*/  IMAD.MOV.U32 R24, RZ, RZ, RZ ;  /* 0x000000ffff187224 */ /* 0x000fe400078e00ff */
[----:B------:R-:W-:Y:S02]  /*5350*/  IMAD.MOV.U32 R26, RZ, RZ, RZ ;  /* 0x000000ffff1a7224 */ /* 0x000fe400078e00ff */
[----:B0-----:R-:W-:Y:S02]  /*5360*/  IMAD.MOV.U32 R0, RZ, RZ, RZ ;  /* 0x000000ffff007224 */ /* 0x001fe400078e00ff */
        /* <DEDUP_REMOVED lines=277> */
.L_x_4616:
        /* <DEDUP_REMOVED lines=20> */
.L_x_4620:
[----:B------:R-:W2:Y:S01]  /*6600*/  LDG.E.U8 R2, [R2.64] ;  /* 0x0000002402027981 */ /* 0x000ea2000c1e1100 */
[----:B------:R-:W-:Y:S01]  /*6610*/  CS2R R18, SRZ ;  /* 0x0000000000127805 */ /* 0x000fe2000001ff00 */
[----:B--2---:R0:W1:Y:S01]  /*6620*/  I2F.F64.U16 R16, R2 ;  /* 0x0000000200107312 */ /* 0x0040620000101800 */
[----:B------:R-:W-:Y:S05]  /*6630*/  BRA `(.L_x_4622) ;  /* 0x00000f5000007947 */ /* 0x000fea0003800000 */
.L_x_4619:
        /* <DEDUP_REMOVED lines=10> */
.L_x_4624:
[----:B------:R-:W2:Y:S01]  /*66e0*/  LDG.E R2, [R2.64] ;  /* 0x0000002402027981 */ /* 0x000ea2000c1e1900 */
[----:B------:R-:W-:Y:S01]  /*66f0*/  CS2R R18, SRZ ;  /* 0x0000000000127805 */ /* 0x000fe2000001ff00 */
[----:B--2---:R0:W1:Y:S01]  /*6700*/  I2F.F64 R16, R2 ;  /* 0x0000000200107312 */ /* 0x0040620000201c00 */
[----:B------:R-:W-:Y:S05]  /*6710*/  BRA `(.L_x_4622) ;  /* 0x00000e7000007947 */ /* 0x000fea0003800000 */
.L_x_4623:
[----:B------:R-:W2:Y:S01]  /*6720*/  LDG.E.U16 R2, [R2.64] ;  /* 0x0000002402027981 */ /* 0x000ea2000c1e1500 */
[----:B------:R-:W-:Y:S01]  /*6730*/  CS2R R18, SRZ ;  /* 0x0000000000127805 */ /* 0x000fe2000001ff00 */
[----:B--2---:R0:W1:Y:S01]  /*6740*/  I2F.F64.S16 R16, R2 ;  /* 0x0000000200107312 */ /* 0x0040620000101c00 */
[----:B------:R-:W-:Y:S05]  /*6750*/  BRA `(.L_x_4622) ;  /* 0x00000e3000007947 */ /* 0x000fea0003800000 */
.L_x_4618:
        /* <DEDUP_REMOVED lines=11> */
.L_x_4626:
[----:B------:R-:W2:Y:S01]  /*6810*/  LDG.E.U16 R0, [R2.64] ;  /* 0x0000002402007981 */ /* 0x000ea2000c1e1500 */
[----:B------:R-:W-:Y:S01]  /*6820*/  CS2R R18, SRZ ;  /* 0x0000000000127805 */ /* 0x000fe2000001ff00 */
[----:B--2---:R-:W-:-:S05]  /*6830*/  HADD2.F32 R0, -RZ, R0.H0_H0 ;  /* 0x20000000ff007230 */ /* 0x004fca0000004100 */
[----:B------:R-:W-:-:S04]  /*6840*/  FMUL.FTZ R0, R0, 1 ;  /* 0x3f80000000007820 */ /* 0x000fc80000410000 */
[----:B------:R0:W1:Y:S01]  /*6850*/  F2F.F64.F32 R16, R0 ;  /* 0x0000000000107310 */ /* 0x0000620000201800 */
[----:B------:R-:W-:Y:S05]  /*6860*/  BRA `(.L_x_4622) ;  /* 0x00000d2000007947 */ /* 0x000fea0003800000 */
.L_x_4625:
        /* <DEDUP_REMOVED lines=12> */
.L_x_4628:
        /* <DEDUP_REMOVED lines=8> */
.L_x_4627:
[----:B------:R0:W5:Y:S01]  /*69b0*/  LDG.E.64 R16, [R2.64] ;  /* 0x0000002402107981 */ /* 0x000162000c1e1b00 */
[----:B------:R-:W-:Y:S01]  /*69c0*/  CS2R R18, SRZ ;  /* 0x0000000000127805 */ /* 0x000fe2000001ff00 */
[----:B------:R-:W-:Y:S05]  /*69d0*/  BRA `(.L_x_4622) ;  /* 0x00000bb000007947 */ /* 0x000fea0003800000 */
.L_x_4617:
        /* <DEDUP_REMOVED lines=14> */
.L_x_4631:
[----:B------:R0:W5:Y:S01]  /*6ac0*/  LDG.E.128 R16, [R2.64] ;  /* 0x0000002402107981 */ /* 0x000162000c1e1d00 */
[----:B------:R-:W-:Y:S05]  /*6ad0*/  BRA `(.L_x_4622) ;  /* 0x00000ab000007947 */ /* 0x000fea0003800000 */
.L_x_4630:
        /* <DEDUP_REMOVED lines=29> */
.L_x_4633:
        /* <DEDUP_REMOVED lines=16> */
.L_x_4632:
[----:B------:R-:W2:Y:S01]  /*6db0*/  LDG.E.U16 R0, [R2.64] ;  /* 0x0000002402007981 */ /* 0x000ea2000c1e1500 */
[----:B------:R-:W-:Y:S01]  /*6dc0*/  CS2R R18, SRZ ;  /* 0x0000000000127805 */ /* 0x000fe2000001ff00 */
[----:B--2---:R-:W-:-:S05]  /*6dd0*/  PRMT R0, RZ, 0x5410, R0 ;  /* 0x00005410ff007816 */ /* 0x004fca0000000000 */
[----:B------:R-:W-:-:S04]  /*6de0*/  FMUL.FTZ R0, R0, 1 ;  /* 0x3f80000000007820 */ /* 0x000fc80000410000 */
[----:B------:R0:W1:Y:S01]  /*6df0*/  F2F.F64.F32 R16, R0 ;  /* 0x0000000000107310 */ /* 0x0000620000201800 */
[----:B------:R-:W-:Y:S05]  /*6e00*/  BRA `(.L_x_4622) ;  /* 0x0000078000007947 */ /* 0x000fea0003800000 */
.L_x_4629:
        /* <DEDUP_REMOVED lines=12> */
.L_x_4636:
        /* <DEDUP_REMOVED lines=21> */
.L_x_4640:
[----:B------:R-:W-:Y:S05]  /*7020*/  BSYNC B1 ;  /* 0x0000000000017941 */ /* 0x000fea0003800000 */
.L_x_4639:
[----:B------:R-:W-:Y:S01]  /*7030*/  LEA R3, R0, 0x3b800000, 0x17 ;  /* 0x3b80000000037811 */ /* 0x000fe200078eb8ff */
[----:B------:R-:W-:-:S05]  /*7040*/  IMAD.SHL.U32 R0, R2, 0x100000, RZ ;  /* 0x0010000002007824 */ /* 0x000fca00078e00ff */
[----:B------:R-:W-:Y:S02]  /*7050*/  LOP3.LUT R0, R3, R0, R4, 0xfe, !PT ;  /* 0x0000000003007212 */ /* 0x000fe400078efe04 */
.L_x_4638:
[----:B------:R-:W-:Y:S05]  /*7060*/  BSYNC B0 ;  /* 0x0000000000007941 */ /* 0x000fea0003800000 */
.L_x_4637:
[----:B------:R-:W-:Y:S01]  /*7070*/  FMUL.FTZ R0, R0, 1 ;  /* 0x3f80000000007820 */ /* 0x000fe20000410000 */
[----:B------:R-:W-:-:S03]  /*7080*/  CS2R R18, SRZ ;  /* 0x0000000000127805 */ /* 0x000fc6000001ff00 */
[----:B------:R0:W1:Y:S01]  /*7090*/  F2F.F64.F32 R16, R0 ;  /* 0x0000000000107310 */ /* 0x0000620000201800 */
[----:B------:R-:W-:Y:S05]  /*70a0*/  BRA `(.L_x_4622) ;  /* 0x000004e000007947 */ /* 0x000fea0003800000 */
.L_x_4635:
        /* <DEDUP_REMOVED lines=21> */
.L_x_4644:
[----:B------:R-:W-:Y:S05]  /*7200*/  BSYNC B1 ;  /* 0x0000000000017941 */ /* 0x000fea0003800000 */
.L_x_4643:
[----:B------:R-:W-:Y:S01]  /*7210*/  LEA R3, R0, 0x37800000, 0x17 ;  /* 0x3780000000037811 */ /* 0x000fe200078eb8ff */
[----:B------:R-:W-:-:S05]  /*7220*/  IMAD.SHL.U32 R0, R2, 0x200000, RZ ;  /* 0x0020000002007824 */ /* 0x000fca00078e00ff */
[----:B------:R-:W-:Y:S02]  /*7230*/  LOP3.LUT R0, R3, R0, R4, 0xfe, !PT ;  /* 0x0000000003007212 */ /* 0x000fe400078efe04 */
.L_x_4642:
[----:B------:R-:W-:Y:S05]  /*7240*/  BSYNC B0 ;  /* 0x0000000000007941 */ /* 0x000fea0003800000 */
.L_x_4641:
[----:B------:R-:W-:Y:S01]  /*7250*/  FMUL.FTZ R0, R0, 1 ;  /* 0x3f80000000007820 */ /* 0x000fe20000410000 */
[----:B------:R-:W-:-:S03]  /*7260*/  CS2R R18, SRZ ;  /* 0x0000000000127805 */ /* 0x000fc6000001ff00 */
[----:B------:R0:W1:Y:S01]  /*7270*/  F2F.F64.F32 R16, R0 ;  /* 0x0000000000107310 */ /* 0x0000620000201800 */
[----:B------:R-:W-:Y:S05]  /*7280*/  BRA `(.L_x_4622) ;  /* 0x0000030000007947 */ /* 0x000fea0003800000 */
.L_x_4634:
        /* <DEDUP_REMOVED lines=14> */
.L_x_4648:
[----:B------:R-:W-:Y:S05]  /*7370*/  BSYNC B0 ;  /* 0x0000000000007941 */ /* 0x000fea0003800000 */
.L_x_4647:
[----:B------:R-:W-:Y:S01]  /*7380*/  FMUL.FTZ R0, R0, 1 ;  /* 0x3f80000000007820 */ /* 0x000fe20000410000 */
[----:B------:R-:W-:-:S03]  /*7390*/  CS2R R18, SRZ ;  /* 0x0000000000127805 */ /* 0x000fc6000001ff00 */
[----:B------:R0:W1:Y:S01]  /*73a0*/  F2F.F64.F32 R16, R0 ;  /* 0x0000000000107310 */ /* 0x0000620000201800 */
[----:B------:R-:W-:Y:S05]  /*73b0*/  BRA `(.L_x_4622) ;  /* 0x000001d000007947 */ /* 0x000fea0003800000 */
.L_x_4621:
        /* <DEDUP_REMOVED lines=22> */
.L_x_4646:
[----:B------:R-:W2:Y:S01]  /*7520*/  LDG.E.64 R16, [R2.64] ;  /* 0x0000002402107981 */ /* 0x000ea2000c1e1b00 */
[----:B------:R-:W-:Y:S01]  /*7530*/  CS2R R18, SRZ ;  /* 0x0000000000127805 */ /* 0x000fe2000001ff00 */
[----:B--2---:R-:W0:Y:S01]  /*7540*/  I2F.F64.U64 R16, R16 ;  /* 0x0000001000107312 */ /* 0x004e220000301800 */
[----:B------:R-:W-:Y:S05]  /*7550*/  BRA `(.L_x_4622) ;  /* 0x0000003000007947 */ /* 0x000fea0003800000 */
.L_x_4645:
[----:B------:R-:W2:Y:S01]  /*7560*/  LDG.E R2, [R2.64] ;  /* 0x0000002402027981 */ /* 0x000ea2000c1e1900 */
[----:B------:R-:W-:Y:S01]  /*7570*/  CS2R R18, SRZ ;  /* 0x0000000000127805 */ /* 0x000fe2000001ff00 */
[----:B--2---:R0:W1:Y:S06]  /*7580*/  I2F.F64.U32 R16, R2 ;  /* 0x0000000200107312 */ /* 0x00406c0000201800 */
.L_x_4622:
        /* <DEDUP_REMOVED lines=18> */
.L_x_4652:
[----:B------:R-:W3:Y:S02]  /*76b0*/  LDG.E.U8 R2, [R2.64] ;  /* 0x0000002402027981 */ /* 0x000ee4000c1e1100 */
[----:B---3--:R-:W-:-:S04]  /*76c0*/  ISETP.NE.AND P0, PT, R2, RZ, PT ;  /* 0x000000ff0200720c */ /* 0x008fc80003f05270 */
[----:B------:R-:W-:Y:S01]  /*76d0*/  P2R R26, PR, RZ, 0x1 ;  /* 0x00000001ff1a7803 */ /* 0x000fe20000000000 */
[----:B------:R-:W-:Y:S05]  /*76e0*/  BRA `(.L_x_4654) ;  /* 0x00000f4000007947 */ /* 0x000fea0003800000 */
.L_x_4651:
        /* <DEDUP_REMOVED lines=11> */
.L_x_4656:
[----:B------:R-:W3:Y:S02]  /*77a0*/  LDG.E R2, [R2.64] ;  /* 0x0000002402027981 */ /* 0x000ee4000c1e1900 */
[----:B---3--:R-:W-:-:S04]  /*77b0*/  ISETP.NE.AND P0, PT, R2, RZ, PT ;  /* 0x000000ff0200720c */ /* 0x008fc80003f05270 */
[----:B------:R-:W-:Y:S01]  /*77c0*/  P2R R26, PR, RZ, 0x1 ;  /* 0x00000001ff1a7803 */ /* 0x000fe20000000000 */
[----:B------:R-:W-:Y:S05]  /*77d0*/  BRA `(.L_x_4654) ;  /* 0x00000e5000007947 */ /* 0x000fea0003800000 */
.L_x_4655:
[----:B------:R-:W3:Y:S02]  /*77e0*/  LDG.E.U16 R2, [R2.64] ;  /* 0x0000002402027981 */ /* 0x000ee4000c1e1500 */
[----:B---3--:R-:W-:-:S04]  /*77f0*/  ISETP.NE.AND P0, PT, R2, RZ, PT ;  /* 0x000000ff0200720c */ /* 0x008fc80003f05270 */
[----:B------:R-:W-:Y:S01]  /*7800*/  P2R R26, PR, RZ, 0x1 ;  /* 0x00000001ff1a7803 */ /* 0x000fe20000000000 */
[----:B------:R-:W-:Y:S05]  /*7810*/  BRA `(.L_x_4654) ;  /* 0x00000e1000007947 */ /* 0x000fea0003800000 */
.L_x_4650:
        /* <DEDUP_REMOVED lines=10> */
.L_x_4658:
[----:B------:R-:W3:Y:S02]  /*78c0*/  LDG.E.U16 R0, [R2.64] ;  /* 0x0000002402007981 */ /* 0x000ee4000c1e1500 */
[----:B---3--:R-:W-:-:S05]  /*78d0*/  HADD2.F32 R0, -RZ, R0.H0_H0 ;  /* 0x20000000ff007230 */ /* 0x008fca0000004100 */
[----:B------:R-:W-:-:S04]  /*78e0*/  FSETP.NEU.FTZ.AND P0, PT, R0, RZ, PT ;  /* 0x000000ff0000720b */ /* 0x000fc80003f1d000 */
[----:B------:R-:W-:Y:S01]  /*78f0*/  P2R R26, PR, RZ, 0x1 ;  /* 0x00000001ff1a7803 */ /* 0x000fe20000000000 */
[----:B------:R-:W-:Y:S05]  /*7900*/  BRA `(.L_x_4654) ;  /* 0x00000d2000007947 */ /* 0x000fea0003800000 */
.L_x_4657:
        /* <DEDUP_REMOVED lines=12> */
.L_x_4660:
        /* <DEDUP_REMOVED lines=11> */
.L_x_4659:
[----:B------:R-:W3:Y:S02]  /*7a80*/  LDG.E.64 R2, [R2.64] ;  /* 0x0000002402027981 */ /* 0x000ee4000c1e1b00 */
[----:B---3--:R-:W0:-:S06]  /*7a90*/  DSETP.NEU.AND P0, PT, R2, RZ, PT ;  /* 0x000000ff0200722a */ /* 0x008e0c0003f0d000 */
[----:B0-----:R-:W-:Y:S01]  /*7aa0*/  P2R R26, PR, RZ, 0x1 ;  /* 0x00000001ff1a7803 */ /* 0x001fe20000000000 */
[----:B------:R-:W-:Y:S05]  /*7ab0*/  BRA `(.L_x_4654) ;  /* 0x00000b7000007947 */ /* 0x000fea0003800000 */
.L_x_4649:
        /* <DEDUP_REMOVED lines=12> */
.L_x_4663:
[----:B------:R-:W3:Y:S02]  /*7b80*/  LDG.E.128 R4, [R2.64] ;  /* 0x0000002402047981 */ /* 0x000ee4000c1e1d00 */
[----:B---3--:R-:W0:-:S06]  /*7b90*/  DSETP.NEU.AND P0, PT, R6, RZ, PT ;  /* 0x000000ff0600722a */ /* 0x008e0c0003f0d000 */
[----:B0-----:R-:W0:-:S06]  /*7ba0*/  DSETP.NEU.OR P0, PT, R4, RZ, P0 ;  /* 0x000000ff0400722a */ /* 0x001e0c000070d400 */
[----:B0-----:R-:W-:Y:S01]  /*7bb0*/  P2R R26, PR, RZ, 0x1 ;  /* 0x00000001ff1a7803 */ /* 0x001fe20000000000 */
[----:B------:R-:W-:Y:S05]  /*7bc0*/  BRA `(.L_x_4654) ;  /* 0x00000a6000007947 */ /* 0x000fea0003800000 */
.L_x_4662:
        /* <DEDUP_REMOVED lines=28> */
.L_x_4665:
        /* <DEDUP_REMOVED lines=15> */
.L_x_4664:
[----:B------:R-:W3:Y:S02]  /*7e80*/  LDG.E.U16 R0, [R2.64] ;  /* 0x0000002402007981 */ /* 0x000ee4000c1e1500 */
[----:B---3--:R-:W-:-:S04]  /*7e90*/  PRMT R0, RZ, 0x5410, R0 ;  /* 0x00005410ff007816 */ /* 0x008fc80000000000 */
[----:B------:R-:W-:-:S04]  /*7ea0*/  FSETP.NEU.FTZ.AND P0, PT, R0, RZ, PT ;  /* 0x000000ff0000720b */ /* 0x000fc80003f1d000 */
[----:B------:R-:W-:Y:S01]  /*7eb0*/  P2R R26, PR, RZ, 0x1 ;  /* 0x00000001ff1a7803 */ /* 0x000fe20000000000 */
[----:B------:R-:W-:Y:S05]  /*7ec0*/  BRA `(.L_x_4654) ;  /* 0x0000076000007947 */ /* 0x000fea0003800000 */
.L_x_4661:
        /* <DEDUP_REMOVED lines=12> */
.L_x_4668:
        /* <DEDUP_REMOVED lines=21> */
.L_x_4672:
[----:B------:R-:W-:Y:S05]  /*80e0*/  BSYNC B1 ;  /* 0x0000000000017941 */ /* 0x000fea0003800000 */
.L_x_4671:
[----:B------:R-:W-:Y:S01]  /*80f0*/  LEA R3, R0, 0x3b800000, 0x17 ;  /* 0x3b80000000037811 */ /* 0x000fe200078eb8ff */
[----:B------:R-:W-:-:S05]  /*8100*/  IMAD.SHL.U32 R0, R2, 0x100000, RZ ;  /* 0x0010000002007824 */ /* 0x000fca00078e00ff */
[----:B------:R-:W-:Y:S02]  /*8110*/  LOP3.LUT R0, R3, R0, R4, 0xfe, !PT ;  /* 0x0000000003007212 */ /* 0x000fe400078efe04 */
.L_x_4670:
[----:B------:R-:W-:Y:S05]  /*8120*/  BSYNC B0 ;  /* 0x0000000000007941 */ /* 0x000fea0003800000 */
.L_x_4669:
[----:B------:R-:W-:-:S04]  /*8130*/  FSETP.NEU.FTZ.AND P0, PT, R0, RZ, PT ;  /* 0x000000ff0000720b */ /* 0x000fc80003f1d000 */
[----:B------:R-:W-:Y:S01]  /*8140*/  P2R R26, PR, RZ, 0x1 ;  /* 0x00000001ff1a7803 */ /* 0x000fe20000000000 */
[----:B------:R-:W-:Y:S05]  /*8150*/  BRA `(.L_x_4654) ;  /* 0x000004d000007947 */ /* 0x000fea0003800000 */
.L_x_4667:
        /* <DEDUP_REMOVED lines=21> */
.L_x_4676:
[----:B------:R-:W-:Y:S05]  /*82b0*/  BSYNC B1 ;  /* 0x0000000000017941 */ /* 0x000fea0003800000 */
.L_x_4675:
[----:B------:R-:W-:Y:S01]  /*82c0*/  LEA R3, R0, 0x37800000, 0x17 ;  /* 0x3780000000037811 */ /* 0x000fe200078eb8ff */
[----:B------:R-:W-:-:S05]  /*82d0*/  IMAD.SHL.U32 R0, R2, 0x200000, RZ ;  /* 0x0020000002007824 */ /* 0x000fca00078e00ff */
[----:B------:R-:W-:Y:S02]  /*82e0*/  LOP3.LUT R0, R3, R0, R4, 0xfe, !PT ;  /* 0x0000000003007212 */ /* 0x000fe400078efe04 */
.L_x_4674:
[----:B------:R-:W-:Y:S05]  /*82f0*/  BSYNC B0 ;  /* 0x0000000000007941 */ /* 0x000fea0003800000 */
.L_x_4673:
[----:B------:R-:W-:-:S04]  /*8300*/  FSETP.NEU.FTZ.AND P0, PT, R0, RZ, PT ;  /* 0x000000ff0000720b */ /* 0x000fc80003f1d000 */
[----:B------:R-:W-:Y:S01]  /*8310*/  P2R R26, PR, RZ, 0x1 ;  /* 0x00000001ff1a7803 */ /* 0x000fe20000000000 */
[----:B------:R-:W-:Y:S05]  /*8320*/  BRA `(.L_x_4654) ;  /* 0x0000030000007947 */ /* 0x000fea0003800000 */
.L_x_4666:
        /* <DEDUP_REMOVED lines=14> */
.L_x_4680:
[----:B------:R-:W-:Y:S05]  /*8410*/  BSYNC B0 ;  /* 0x0000000000007941 */ /* 0x000fea0003800000 */
.L_x_4679:
[----:B------:R-:W-:-:S04]  /*8420*/  FSETP.NEU.FTZ.AND P0, PT, R0, RZ, PT ;  /* 0x000000ff0000720b */ /* 0x000fc80003f1d000 */
[----:B------:R-:W-:Y:S01]  /*8430*/  P2R R26, PR, RZ, 0x1 ;  /* 0x00000001ff1a7803 */ /* 0x000fe20000000000 */
[----:B------:R-:W-:Y:S05]  /*8440*/  BRA `(.L_x_4654) ;  /* 0x000001e000007947 */ /* 0x000fea0003800000 */
.L_x_4653:
        /* <DEDUP_REMOVED lines=22> */
.L_x_4678:
[----:B------:R-:W3:Y:S02]  /*85b0*/  LDG.E.64 R2, [R2.64] ;  /* 0x0000002402027981 */ /* 0x000ee4000c1e1b00 */
[----:B---3--:R-:W-:-:S04]  /*85c0*/  ISETP.NE.U32.AND P0, PT, R2, RZ, PT ;  /* 0x000000ff0200720c */ /* 0x008fc80003f05070 */
[----:B------:R-:W-:-:S04]  /*85d0*/  ISETP.NE.AND.EX P0, PT, R3, RZ, PT, P0 ;  /* 0x000000ff0300720c */ /* 0x000fc80003f05300 */
[----:B------:R-:W-:Y:S01]  /*85e0*/  P2R R26, PR, RZ, 0x1 ;  /* 0x00000001ff1a7803 */ /* 0x000fe20000000000 */
[----:B------:R-:W-:Y:S05]  /*85f0*/  BRA `(.L_x_4654) ;  /* 0x0000003000007947 */ /* 0x000fea0003800000 */
.L_x_4677:
[----:B------:R-:W3:Y:S02]  /*8600*/  LDG.E R2, [R2.64] ;  /* 0x0000002402027981 */ /* 0x000ee4000c1e1900 */
[----:B---3--:R-:W-:-:S04]  /*8610*/  ISETP.NE.AND P0, PT, R2, RZ, PT ;  /* 0x000000ff0200720c */ /* 0x008fc80003f05270 */
[----:B------:R-:W-:Y:S02]  /*8620*/  P2R R26, PR, RZ, 0x1 ;  /* 0x00000001ff1a7803 */ /* 0x000fe40000000000 */
.L_x_4654:
        /* <DEDUP_REMOVED lines=17> */
.L_x_4684:
[----:B------:R0:W5:Y:S01]  /*8740*/  LDG.E.U8 R2, [R4.64] ;  /* 0x0000002404027981 */ /* 0x000162000c1e1100 */
[----:B------:R-:W-:Y:S01]  /*8750*/  IMAD.MOV.U32 R3, RZ, RZ, RZ ;  /* 0x000000ffff037224 */ /* 0x000fe200078e00ff */
[----:B------:R-:W-:Y:S05]  /*8760*/  BRA `(.L_x_4686) ;  /* 0x00000d5000007947 */ /* 0x000fea0003800000 */
.L_x_4683:
        /* <DEDUP_REMOVED lines=8> */
.L_x_4688:
[----:B------:R-:W3:Y:S02]  /*87f0*/  LDG.E R2, [R4.64] ;  /* 0x0000002404027981 */ /* 0x000ee4000c1e1900 */
[----:B---3--:R-:W-:Y:S01]  /*8800*/  SHF.R.S32.HI R3, RZ, 0x1f, R2 ;  /* 0x0000001fff037819 */ /* 0x008fe20000011402 */
[----:B------:R-:W-:Y:S05]  /*8810*/  BRA `(.L_x_4686) ;  /* 0x00000ca000007947 */ /* 0x000fea0003800000 */
.L_x_4687:
[----:B------:R-:W3:Y:S02]  /*8820*/  LDG.E.S16 R2, [R4.64] ;  /* 0x0000002404027981 */ /* 0x000ee4000c1e1700 */
[----:B---3--:R-:W-:Y:S01]  /*8830*/  SHF.R.S32.HI R3, RZ, 0x1f, R2 ;  /* 0x0000001fff037819 */ /* 0x008fe20000011402 */
[----:B------:R-:W-:Y:S05]  /*8840*/  BRA `(.L_x_4686) ;  /* 0x00000c7000007947 */ /* 0x000fea0003800000 */
.L_x_4682:
        /* <DEDUP_REMOVED lines=9> */
.L_x_4690:
[----:B------:R-:W3:Y:S02]  /*88e0*/  LDG.E.U16 R4, [R4.64] ;  /* 0x0000002404047981 */ /* 0x000ee4000c1e1500 */
[----:B---3--:R-:W-:-:S06]  /*88f0*/  HADD2.F32 R2, -RZ, R4.H0_H0 ;  /* 0x20000004ff027230 */ /* 0x008fcc0000004100 */
[----:B------:R-:W0:Y:S01]  /*8900*/  F2I.S64.TRUNC R2, R2 ;  /* 0x0000000200027311 */ /* 0x000e22000020d900 */
[----:B------:R-:W-:Y:S05]  /*8910*/  BRA `(.L_x_4686) ;  /* 0x00000ba000007947 */ /* 0x000fea0003800000 */
.L_x_4689:
        /* <DEDUP_REMOVED lines=9> */
.L_x_4692:
[----:B------:R-:W3:Y:S02]  /*89b0*/  LDG.E.U16 R4, [R4.64] ;  /* 0x0000002404047981 */ /* 0x000ee4000c1e1500 */
[----:B---3--:R-:W-:-:S06]  /*89c0*/  HADD2.F32 R2, -RZ, R4.H0_H0 ;  /* 0x20000004ff027230 */ /* 0x008fcc0000004100 */
[----:B------:R-:W0:Y:S01]  /*89d0*/  F2I.S64.TRUNC R2, R2 ;  /* 0x0000000200027311 */ /* 0x000e22000020d900 */
[----:B------:R-:W-:Y:S05]  /*89e0*/  BRA `(.L_x_4686) ;  /* 0x00000ad000007947 */ /* 0x000fea0003800000 */
.L_x_4691:
[----:B------:R-:W3:Y:S02]  /*89f0*/  LDG.E.64 R2, [R4.64] ;  /* 0x0000002404027981 */ /* 0x000ee4000c1e1b00 */
[----:B---3--:R-:W0:Y:S01]  /*8a00*/  F2I.S64.F64.TRUNC R2, R2 ;  /* 0x0000000200027311 */ /* 0x008e22000030d900 */
[----:B------:R-:W-:Y:S05]  /*8a10*/  BRA `(.L_x_4686) ;  /* 0x00000aa000007947 */ /* 0x000fea0003800000 */
.L_x_4681:
        /* <DEDUP_REMOVED lines=13> */
.L_x_4695:
[----:B------:R-:W3:Y:S02]  /*8af0*/  LDG.E.64 R2, [R4.64] ;  /* 0x0000002404027981 */ /* 0x000ee4000c1e1b00 */
[----:B---3--:R-:W0:Y:S01]  /*8b00*/  F2I.S64.F64.TRUNC R2, R2 ;  /* 0x0000000200027311 */ /* 0x008e22000030d900 */
[----:B------:R-:W-:Y:S05]  /*8b10*/  BRA `(.L_x_4686) ;  /* 0x000009a000007947 */ /* 0x000fea0003800000 */
.L_x_4694:
        /* <DEDUP_REMOVED lines=27> */
.L_x_4697:
        /* <DEDUP_REMOVED lines=14> */
.L_x_4696:
[----:B------:R-:W3:Y:S02]  /*8db0*/  LDG.E.U16 R2, [R4.64] ;  /* 0x0000002404027981 */ /* 0x000ee4000c1e1500 */
[----:B---3--:R-:W-:-:S06]  /*8dc0*/  PRMT R2, RZ, 0x5410, R2 ;  /* 0x00005410ff027816 */ /* 0x008fcc0000000002 */
[----:B------:R-:W0:Y:S01]  /*8dd0*/  F2I.S64.TRUNC R2, R2 ;  /* 0x0000000200027311 */ /* 0x000e22000020d900 */
[----:B------:R-:W-:Y:S05]  /*8de0*/  BRA `(.L_x_4686) ;  /* 0x000006d000007947 */ /* 0x000fea0003800000 */
.L_x_4693:
        /* <DEDUP_REMOVED lines=11> */
.L_x_4700:
        /* <DEDUP_REMOVED lines=21> */
.L_x_4704:
[----:B------:R-:W-:Y:S05]  /*8ff0*/  BSYNC B1 ;  /* 0x0000000000017941 */ /* 0x000fea0003800000 */
.L_x_4703:
[----:B------:R-:W-:Y:S01]  /*9000*/  IMAD.SHL.U32 R2, R2, 0x100000, RZ ;  /* 0x0010000002027824 */ /* 0x000fe200078e00ff */
[----:B------:R-:W-:-:S04]  /*9010*/  LEA R3, R0, 0x3b800000, 0x17 ;  /* 0x3b80000000037811 */ /* 0x000fc800078eb8ff */
[----:B------:R-:W-:Y:S02]  /*9020*/  LOP3.LUT R2, R3, R2, R4, 0xfe, !PT ;  /* 0x0000000203027212 */ /* 0x000fe400078efe04 */
.L_x_4702:
[----:B------:R-:W-:Y:S05]  /*9030*/  BSYNC B0 ;  /* 0x0000000000007941 */ /* 0x000fea0003800000 */
.L_x_4701:
[----:B------:R-:W0:Y:S01]  /*9040*/  F2I.S64.TRUNC R2, R2 ;  /* 0x0000000200027311 */ /* 0x000e22000020d900 */
[----:B------:R-:W-:Y:S05]  /*9050*/  BRA `(.L_x_4686) ;  /* 0x0000046000007947 */ /* 0x000fea0003800000 */
.L_x_4699:
        /* <DEDUP_REMOVED lines=21> */
.L_x_4708:
[----:B------:R-:W-:Y:S05]  /*91b0*/  BSYNC B1 ;  /* 0x0000000000017941 */ /* 0x000fea0003800000 */
.L_x_4707:
[----:B------:R-:W-:Y:S01]  /*91c0*/  IMAD.SHL.U32 R2, R2, 0x200000, RZ ;  /* 0x0020000002027824 */ /* 0x000fe200078e00ff */
[----:B------:R-:W-:-:S04]  /*91d0*/  LEA R3, R0, 0x37800000, 0x17 ;  /* 0x3780000000037811 */ /* 0x000fc800078eb8ff */
[----:B------:R-:W-:Y:S02]  /*91e0*/  LOP3.LUT R2, R3, R2, R4, 0xfe, !PT ;  /* 0x0000000203027212 */ /* 0x000fe400078efe04 */
.L_x_4706:
[----:B------:R-:W-:Y:S05]  /*91f0*/  BSYNC B0 ;  /* 0x0000000000007941 */ /* 0x000fea0003800000 */
.L_x_4705:
[----:B------:R-:W0:Y:S01]  /*9200*/  F2I.S64.TRUNC R2, R2 ;  /* 0x0000000200027311 */ /* 0x000e22000020d900 */
[----:B------:R-:W-:Y:S05]  /*9210*/  BRA `(.L_x_4686) ;  /* 0x000002a000007947 */ /* 0x000fea0003800000 */
.L_x_4698:
        /* <DEDUP_REMOVED lines=14> */
.L_x_4712:
[----:B------:R-:W-:Y:S05]  /*9300*/  BSYNC B0 ;  /* 0x0000000000007941 */ /* 0x000fea0003800000 */
.L_x_4711:
[----:B------:R-:W0:Y:S01]  /*9310*/  F2I.S64.TRUNC R2, R2 ;  /* 0x0000000200027311 */ /* 0x000e22000020d900 */
[----:B------:R-:W-:Y:S05]  /*9320*/  BRA `(.L_x_4686) ;  /* 0x0000019000007947 */ /* 0x000fea0003800000 */
.L_x_4685:
        /* <DEDUP_REMOVED lines=21> */
.L_x_4710:
[----:B------:R0:W5:Y:S01]  /*9480*/  LDG.E.64 R2, [R4.64] ;  /* 0x0000002404027981 */ /* 0x000162000c1e1b00 */
[----:B------:R-:W-:Y:S05]  /*9490*/  BRA `(.L_x_4686) ;  /* 0x0000002000007947 */ /* 0x000fea0003800000 */
.L_x_4709:
[----:B------:R0:W5:Y:S01]  /*94a0*/  LDG.E R2, [R4.64] ;  /* 0x0000002404027981 */ /* 0x000162000c1e1900 */
[----:B------:R-:W-:-:S03]  /*94b0*/  IMAD.MOV.U32 R3, RZ, RZ, RZ ;  /* 0x000000ffff037224 */ /* 0x000fc600078e00ff */
.L_x_4686:
        /* <DEDUP_REMOVED lines=9> */
.L_x_4714:
[----:B------:R-:W-:Y:S05]  /*9550*/  BSYNC B0 ;  /* 0x0000000000007941 */ /* 0x000fea0003800000 */
.L_x_4713:
        /* <DEDUP_REMOVED lines=12> */
.L_x_4718:
[----:B-12--5:R-:W0:Y:S02]  /*9620*/  F2I.S64.F64.TRUNC R16, R16 ;  /* 0x0000001000107311 */ /* 0x026e24000030d900 */
[----:B0-----:R-:W-:-:S05]  /*9630*/  IMAD.MOV.U32 R3, RZ, RZ, R16 ;  /* 0x000000ffff037224 */ /* 0x001fca00078e0010 */
[----:B------:R0:W-:Y:S01]  /*9640*/  STG.E.U8 [R22.64], R3 ;  /* 0x0000000316007986 */ /* 0x0001e2000c101124 */
[----:B------:R-:W-:Y:S05]  /*9650*/  BRA `(.L_x_4720) ;  /* 0x00000f1000007947 */ /* 0x000fea0003800000 */
.L_x_4717:
        /* <DEDUP_REMOVED lines=9> */
.L_x_4722:
[----:B-12--5:R-:W0:Y:S02]  /*96f0*/  F2I.F64.TRUNC R17, R16 ;  /* 0x0000001000117311 */ /* 0x026e24000030d100 */
[----:B0-----:R0:W-:Y:S01]  /*9700*/  STG.E [R22.64], R17 ;  /* 0x0000001116007986 */ /* 0x0011e2000c101924 */
[----:B------:R-:W-:Y:S05]  /*9710*/  BRA `(.L_x_4720) ;  /* 0x00000e5000007947 */ /* 0x000fea0003800000 */
.L_x_4721:
[----:B-12--5:R-:W0:Y:S02]  /*9720*/  F2I.F64.TRUNC R17, R16 ;  /* 0x0000001000117311 */ /* 0x026e24000030d100 */
[----:B0-----:R0:W-:Y:S01]  /*9730*/  STG.E.U16 [R22.64], R17 ;  /* 0x0000001116007986 */ /* 0x0011e2000c101524 */
[----:B------:R-:W-:Y:S05]  /*9740*/  BRA `(.L_x_4720) ;  /* 0x00000e2000007947 */ /* 0x000fea0003800000 */
.L_x_4716:
        /* <DEDUP_REMOVED lines=11> */
.L_x_4724:
[----:B-12--5:R-:W0:Y:S01]  /*9800*/  F2F.F32.F64 R0, R16 ;  /* 0x0000001000007310 */ /* 0x026e220000301000 */
[----:B------:R-:W0:-:S14]  /*9810*/  DSETP.GEU.AND P0, PT, |R16|, c[0x2][0x0], PT ;  /* 0x008000001000762a */ /* 0x000e1c0003f0e200 */
[----:B0-----:R-:W-:-:S05]  /*9820*/  @!P0 FMUL R0, R0, 1.175494350822287508e-38 ;  /* 0x0080000000008820 */ /* 0x001fca0000400000 */
[----:B------:R-:W-:-:S05]  /*9830*/  F2FP.PACK_AB R0, RZ, R0 ;  /* 0x00000000ff00723e */ /* 0x000fca00000000ff */
[----:B------:R0:W-:Y:S01]  /*9840*/  STG.E.U16 [R22.64], R0 ;  /* 0x0000000016007986 */ /* 0x0001e2000c101524 */
[----:B------:R-:W-:Y:S05]  /*9850*/  BRA `(.L_x_4720) ;  /* 0x00000d1000007947 */ /* 0x000fea0003800000 */
.L_x_4723:
        /* <DEDUP_REMOVED lines=14> */
.L_x_4726:
        /* <DEDUP_REMOVED lines=9> */
.L_x_4725:
[----:B-12--5:R0:W-:Y:S01]  /*99d0*/  STG.E.64 [R22.64], R16 ;  /* 0x0000001016007986 */ /* 0x0261e2000c101b24 */
[----:B------:R-:W-:Y:S05]  /*99e0*/  BRA `(.L_x_4720) ;  /* 0x00000b8000007947 */ /* 0x000fea0003800000 */
.L_x_4715:
        /* <DEDUP_REMOVED lines=13> */
.L_x_4729:
[----:B-12--5:R0:W-:Y:S01]  /*9ac0*/  STG.E.128 [R22.64], R16 ;  /* 0x0000001016007986 */ /* 0x0261e2000c101d24 */
[----:B------:R-:W-:Y:S05]  /*9ad0*/  BRA `(.L_x_4720) ;  /* 0x00000a9000007947 */ /* 0x000fea0003800000 */
.L_x_4728:
        /* <DEDUP_REMOVED lines=23> */
.L_x_4733:
[----:B------:R-:W-:Y:S05]  /*9c50*/  BSYNC B0 ;  /* 0x0000000000007941 */ /* 0x000fea0003800000 */
.L_x_4732:
[----:B------:R-:W-:-:S05]  /*9c60*/  LOP3.LUT R3, R0, R3, RZ, 0xfc, !PT ;  /* 0x0000000300037212 */ /* 0x000fca00078efcff */
[----:B------:R0:W-:Y:S01]  /*9c70*/  STG.E.U8 [R22.64], R3 ;  /* 0x0000000316007986 */ /* 0x0001e2000c101124 */
[----:B------:R-:W-:Y:S05]  /*9c80*/  BRA `(.L_x_4720) ;  /* 0x000008e000007947 */ /* 0x000fea0003800000 */
.L_x_4731:
        /* <DEDUP_REMOVED lines=15> */
.L_x_4735:
[----:B------:R-:W-:Y:S01]  /*9d80*/  IMAD.MOV.U32 R0, RZ, RZ, 0x7f ;  /* 0x0000007fff007424 */ /* 0x000fe200078e00ff */
[----:B------:R-:W-:-:S04]  /*9d90*/  ISETP.GT.U32.AND P0, PT, R2, 0x7f800000, PT ;  /* 0x7f8000000200780c */ /* 0x000fc80003f04070 */
[----:B------:R-:W-:-:S04]  /*9da0*/  SEL R0, R0, 0x7c, P0 ;  /* 0x0000007c00007807 */ /* 0x000fc80000000000 */
.L_x_4736:
[----:B------:R-:W-:Y:S05]  /*9db0*/  BSYNC B0 ;  /* 0x0000000000007941 */ /* 0x000fea0003800000 */
.L_x_4734:
[----:B------:R-:W-:-:S04]  /*9dc0*/  LOP3.LUT R2, R3, 0x80000000, RZ, 0xc0, !PT ;  /* 0x8000000003027812 */ /* 0x000fc800078ec0ff */
[----:B------:R-:W-:-:S04]  /*9dd0*/  SHF.R.U32.HI R3, RZ, 0x18, R2 ;  /* 0x00000018ff037819 */ /* 0x000fc80000011602 */
[----:B------:R-:W-:-:S05]  /*9de0*/  LOP3.LUT R3, R0, R3, RZ, 0xfc, !PT ;  /* 0x0000000300037212 */ /* 0x000fca00078efcff */
[----:B------:R0:W-:Y:S01]  /*9df0*/  STG.E.U8 [R22.64], R3 ;  /* 0x0000000316007986 */ /* 0x0001e2000c101124 */
[----:B------:R-:W-:Y:S05]  /*9e00*/  BRA `(.L_x_4720) ;  /* 0x0000076000007947 */ /* 0x000fea0003800000 */
.L_x_4730:
[----:B-12--5:R-:W0:Y:S01]  /*9e10*/  F2F.F32.F64 R0, R16 ;  /* 0x0000001000007310 */ /* 0x026e220000301000 */
[----:B------:R-:W0:-:S14]  /*9e20*/  DSETP.GEU.AND P0, PT, |R16|, c[0x2][0x0], PT ;  /* 0x008000001000762a */ /* 0x000e1c0003f0e200 */
[----:B0-----:R-:W-:-:S05]  /*9e30*/  @!P0 FMUL R0, R0, 1.175494350822287508e-38 ;  /* 0x0080000000008820 */ /* 0x001fca0000400000 */
[----:B------:R-:W-:-:S05]  /*9e40*/  F2FP.BF16.PACK_AB R0, RZ, R0 ;  /* 0x00000000ff00723e */ /* 0x000fca00000010ff */
[----:B------:R0:W-:Y:S01]  /*9e50*/  STG.E.U16 [R22.64], R0 ;  /* 0x0000000016007986 */ /* 0x0001e2000c101524 */
[----:B------:R-:W-:Y:S05]  /*9e60*/  BRA `(.L_x_4720) ;  /* 0x0000070000007947 */ /* 0x000fea0003800000 */
.L_x_4727:
        /* <DEDUP_REMOVED lines=11> */
.L_x_4739:
        /* <DEDUP_REMOVED lines=19> */
.L_x_4742:
[----:B------:R-:W-:-:S04]  /*a050*/  LOP3.LUT R2, R3, 0x80000000, RZ, 0xc0, !PT ;  /* 0x8000000003027812 */ /* 0x000fc800078ec0ff */
[----:B------:R-:W-:-:S04]  /*a060*/  SHF.R.U32.HI R3, RZ, 0x18, R2 ;  /* 0x00000018ff037819 */ /* 0x000fc80000011602 */
[----:B------:R-:W-:-:S04]  /*a070*/  LOP3.LUT R0, R0, R3, RZ, 0xfc, !PT ;  /* 0x0000000300007212 */ /* 0x000fc800078efcff */
[----:B------:R-:W-:Y:S02]  /*a080*/  PRMT R11, R0, 0x7610, R11 ;  /* 0x00007610000b7816 */ /* 0x000fe4000000000b */
.L_x_4741:
[----:B------:R-:W-:Y:S05]  /*a090*/  BSYNC B0 ;  /* 0x0000000000007941 */ /* 0x000fea0003800000 */
.L_x_4740:
[----:B------:R0:W-:Y:S01]  /*a0a0*/  STG.E.U8 [R22.64], R11 ;  /* 0x0000000b16007986 */ /* 0x0001e2000c101124 */
[----:B------:R-:W-:Y:S05]  /*a0b0*/  BRA `(.L_x_4720) ;  /* 0x000004b000007947 */ /* 0x000fea0003800000 */
.L_x_4738:
        /* <DEDUP_REMOVED lines=19> */
.L_x_4745:
[----:B------:R-:W-:-:S04]  /*a1f0*/  LOP3.LUT R2, R3, 0x80000000, RZ, 0xc0, !PT ;  /* 0x8000000003027812 */ /* 0x000fc800078ec0ff */
[----:B------:R-:W-:-:S04]  /*a200*/  SHF.R.U32.HI R3, RZ, 0x18, R2 ;  /* 0x00000018ff037819 */ /* 0x000fc80000011602 */
[----:B------:R-:W-:-:S04]  /*a210*/  LOP3.LUT R0, R0, R3, RZ, 0xfc, !PT ;  /* 0x0000000300007212 */ /* 0x000fc800078efcff */
[----:B------:R-:W-:Y:S02]  /*a220*/  PRMT R11, R0, 0x7610, R11 ;  /* 0x00007610000b7816 */ /* 0x000fe4000000000b */
.L_x_4744:
[----:B------:R-:W-:Y:S05]  /*a230*/  BSYNC B0 ;  /* 0x0000000000007941 */ /* 0x000fea0003800000 */
.L_x_4743:
[----:B------:R0:W-:Y:S01]  /*a240*/  STG.E.U8 [R22.64], R11 ;  /* 0x0000000b16007986 */ /* 0x0001e2000c101124 */
[----:B------:R-:W-:Y:S05]  /*a250*/  BRA `(.L_x_4720) ;  /* 0x0000031000007947 */ /* 0x000fea0003800000 */
.L_x_4737:
        /* <DEDUP_REMOVED lines=24> */
.L_x_4719:
        /* <DEDUP_REMOVED lines=20> */
.L_x_4747:
[----:B-12--5:R-:W0:Y:S02]  /*a520*/  F2I.U64.F64.TRUNC R16, R16 ;  /* 0x0000001000107311 */ /* 0x026e24000030d800 */
[----:B0-----:R0:W-:Y:S01]  /*a530*/  STG.E.64 [R22.64], R16 ;  /* 0x0000001016007986 */ /* 0x0011e2000c101b24 */
[----:B------:R-:W-:Y:S05]  /*a540*/  BRA `(.L_x_4720) ;  /* 0x0000002000007947 */ /* 0x000fea0003800000 */
.L_x_4746:
[----:B-12--5:R-:W0:Y:S02]  /*a550*/  F2I.U32.F64.TRUNC R17, R16 ;  /* 0x0000001000117311 */ /* 0x026e24000030d000 */
[----:B0-----:R0:W-:Y:S02]  /*a560*/  STG.E [R22.64], R17 ;  /* 0x0000001116007986 */ /* 0x0011e4000c101924 */
.L_x_4720:
[----:B------:R-:W-:-:S04]  /*a570*/  IADD3 R25, R25, 0x80, RZ ;  /* 0x0000008019197810 */ /* 0x000fc80007ffe0ff */
[----:B------:R-:W-:-:S13]  /*a580*/  ISETP.GE.AND P0, PT, R25, c[0x0][0x160], PT ;  /* 0x0000580019007a0c */ /* 0x000fda0003f06270 */
        /* <DEDUP_REMOVED lines=282> */
.L_x_4748:
        /* <DEDUP_REMOVED lines=20> */
.L_x_4752:
[----:B------:R-:W2:Y:S01]  /*b870*/  LDG.E.U8 R2, [R2.64] ;  /* 0x0000002402027981 */ /* 0x000ea2000c1e1100 */
[----:B------:R-:W-:Y:S01]  /*b880*/  CS2R R18, SRZ ;  /* 0x0000000000127805 */ /* 0x000fe2000001ff00 */
[----:B--2---:R0:W1:Y:S01]  /*b890*/  I2F.F64.U16 R16, R2 ;  /* 0x0000000200107312 */ /* 0x0040620000101800 */
[----:B------:R-:W-:Y:S05]  /*b8a0*/  BRA `(.L_x_4754) ;  /* 0x00000f5000007947 */ /* 0x000fea0003800000 */
.L_x_4751:
        /* <DEDUP_REMOVED lines=10> */
.L_x_4756:
[----:B------:R-:W2:Y:S01]  /*b950*/  LDG.E R2, [R2.64] ;  /* 0x0000002402027981 */ /* 0x000ea2000c1e1900 */
[----:B------:R-:W-:Y:S01]  /*b960*/  CS2R R18, SRZ ;  /* 0x0000000000127805 */ /* 0x000fe2000001ff00 */
[----:B--2---:R0:W1:Y:S01]  /*b970*/  I2F.F64 R16, R2 ;  /* 0x0000000200107312 */ /* 0x0040620000201c00 */
[----:B------:R-:W-:Y:S05]  /*b980*/  BRA `(.L_x_4754) ;  /* 0x00000e7000007947 */ /* 0x000fea0003800000 */
.L_x_4755:
[----:B------:R-:W2:Y:S01]  /*b990*/  LDG.E.U16 R2, [R2.64] ;  /* 0x0000002402027981 */ /* 0x000ea2000c1e1500 */
[----:B------:R-:W-:Y:S01]  /*b9a0*/  CS2R R18, SRZ ;  /* 0x0000000000127805 */ /* 0x000fe2000001ff00 */
[----:B--2---:R0:W1:Y:S01]  /*b9b0*/  I2F.F64.S16 R16, R2 ;  /* 0x0000000200107312 */ /* 0x0040620000101c00 */
[----:B------:R-:W-:Y:S05]  /*b9c0*/  BRA `(.L_x_4754) ;  /* 0x00000e3000007947 */ /* 0x000fea0003800000 */
.L_x_4750:
        /* <DEDUP_REMOVED lines=11> */
.L_x_4758:
[----:B------:R-:W2:Y:S01]  /*ba80*/  LDG.E.U16 R0, [R2.64] ;  /* 0x0000002402007981 */ /* 0x000ea2000c1e1500 */
[----:B------:R-:W-:Y:S01]  /*ba90*/  CS2R R18, SRZ ;  /* 0x0000000000127805 */ /* 0x000fe2000001ff00 */
[----:B--2---:R-:W-:-:S05]  /*baa0*/  HADD2.F32 R0, -RZ, R0.H0_H0 ;  /* 0x20000000ff007230 */ /* 0x004fca0000004100 */
[----:B------:R-:W-:-:S04]  /*bab0*/  FMUL.FTZ R0, R0, 1 ;  /* 0x3f80000000007820 */ /* 0x000fc80000410000 */
[----:B------:R0:W1:Y:S01]  /*bac0*/  F2F.F64.F32 R16, R0 ;  /* 0x0000000000107310 */ /* 0x0000620000201800 */
[----:B------:R-:W-:Y:S05]  /*bad0*/  BRA `(.L_x_4754) ;  /* 0x00000d2000007947 */ /* 0x000fea0003800000 */
.L_x_4757:
        /* <DEDUP_REMOVED lines=12> */
.L_x_4760:
        /* <DEDUP_REMOVED lines=8> */
.L_x_4759:
[----:B------:R0:W5:Y:S01]  /*bc20*/  LDG.E.64 R16, [R2.64] ;  /* 0x0000002402107981 */ /* 0x000162000c1e1b00 */
[----:B------:R-:W-:Y:S01]  /*bc30*/  CS2R R18, SRZ ;  /* 0x0000000000127805 */ /* 0x000fe2000001ff00 */
[----:B------:R-:W-:Y:S05]  /*bc40*/  BRA `(.L_x_4754) ;  /* 0x00000bb000007947 */ /* 0x000fea0003800000 */
.L_x_4749:
        /* <DEDUP_REMOVED lines=14> */
.L_x_4763:
[----:B------:R0:W5:Y:S01]  /*bd30*/  LDG.E.128 R16, [R2.64] ;  /* 0x0000002402107981 */ /* 0x000162000c1e1d00 */
[----:B------:R-:W-:Y:S05]  /*bd40*/  BRA `(.L_x_4754) ;  /* 0x00000ab000007947 */ /* 0x000fea0003800000 */
.L_x_4762:
        /* <DEDUP_REMOVED lines=29> */
.L_x_4765:
        /* <DEDUP_REMOVED lines=16> */
.L_x_4764:
[----:B------:R-:W2:Y:S01]  /*c020*/  LDG.E.U16 R0, [R2.64] ;  /* 0x0000002402007981 */ /* 0x000ea2000c1e1500 */
[----:B------:R-:W-:Y:S01]  /*c030*/  CS2R R18, SRZ ;  /* 0x0000000000127805 */ /* 0x000fe2000001ff00 */
[----:B--2---:R-:W-:-:S05]  /*c040*/  PRMT R0, RZ, 0x5410, R0 ;  /* 0x00005410ff007816 */ /* 0x004fca0000000000 */
[----:B------:R-:W-:-:S04]  /*c050*/  FMUL.FTZ R0, R0, 1 ;  /* 0x3f80000000007820 */ /* 0x000fc80000410000 */
[----:B------:R0:W1:Y:S01]  /*c060*/  F2F.F64.F32 R16, R0 ;  /* 0x0000000000107310 */ /* 0x0000620000201800 */
[----:B------:R-:W-:Y:S05]  /*c070*/  BRA `(.L_x_4754) ;  /* 0x0000078000007947 */ /* 0x000fea0003800000 */
.L_x_4761:
        /* <DEDUP_REMOVED lines=12> */
.L_x_4768:
        /* <DEDUP_REMOVED lines=21> */
.L_x_4772:
[----:B------:R-:W-:Y:S05]  /*c290*/  BSYNC B1 ;  /* 0x0000000000017941 */ /* 0x000fea0003800000 */
.L_x_4771:
[----:B------:R-:W-:Y:S01]  /*c2a0*/  LEA R3, R0, 0x3b800000, 0x17 ;  /* 0x3b80000000037811 */ /* 0x000fe200078eb8ff */
[----:B------:R-:W-:-:S05]  /*c2b0*/  IMAD.SHL.U32 R0, R2, 0x100000, RZ ;  /* 0x0010000002007824 */ /* 0x000fca00078e00ff */
[----:B------:R-:W-:Y:S02]  /*c2c0*/  LOP3.LUT R0, R3, R0, R4, 0xfe, !PT ;  /* 0x0000000003007212 */ /* 0x000fe400078efe04 */
.L_x_4770:
[----:B------:R-:W-:Y:S05]  /*c2d0*/  BSYNC B0 ;  /* 0x0000000000007941 */ /* 0x000fea0003800000 */
.L_x_4769:
[----:B------:R-:W-:Y:S01]  /*c2e0*/  FMUL.FTZ R0, R0, 1 ;  /* 0x3f80000000007820 */ /* 0x000fe20000410000 */
[----:B------:R-:W-:-:S03]  /*c2f0*/  CS2R R18, SRZ ;  /* 0x0000000000127805 */ /* 0x000fc6000001ff00 */
[----:B------:R0:W1:Y:S01]  /*c300*/  F2F.F64.F32 R16, R0 ;  /* 0x0000000000107310 */ /* 0x0000620000201800 */
[----:B------:R-:W-:Y:S05]  /*c310*/  BRA `(.L_x_4754) ;  /* 0x000004e000007947 */ /* 0x000fea0003800000 */
.L_x_4767:
        /* <DEDUP_REMOVED lines=21> */
.L_x_4776:
[----:B------:R-:W-:Y:S05]  /*c470*/  BSYNC B1 ;  /* 0x0000000000017941 */ /* 0x000fea0003800000 */
.L_x_4775:
[----:B------:R-:W-:Y:S01]  /*c480*/  LEA R3, R0, 0x37800000, 0x17 ;  /* 0x3780000000037811 */ /* 0x000fe200078eb8ff */
[----:B------:R-:W-:-:S05]  /*c490*/  IMAD.SHL.U32 R0, R2, 0x200000, RZ ;  /* 0x0020000002007824 */ /* 0x000fca00078e00ff */
[----:B------:R-:W-:Y:S02]  /*c4a0*/  LOP3.LUT R0, R3, R0, R4, 0xfe, !PT ;  /* 0x0000000003007212 */ /* 0x000fe400078efe04 */
.L_x_4774:
[----:B------:R-:W-:Y:S05]  /*c4b0*/  BSYNC B0 ;  /* 0x0000000000007941 */ /* 0x000fea0003800000 */
.L_x_4773:
[----:B------:R-:W-:Y:S01]  /*c4c0*/  FMUL.FTZ R0, R0, 1 ;  /* 0x3f80000000007820 */ /* 0x000fe20000410000 */
[----:B------:R-:W-:-:S03]  /*c4d0*/  CS2R R18, SRZ ;  /* 0x0000000000127805 */ /* 0x000fc6000001ff00 */
[----:B------:R0:W1:Y:S01]  /*c4e0*/  F2F.F64.F32 R16, R0 ;  /* 0x0000000000107310 */ /* 0x0000620000201800 */
[----:B------:R-:W-:Y:S05]  /*c4f0*/  BRA `(.L_x_4754) ;  /* 0x0000030000007947 */ /* 0x000fea0003800000 */
.L_x_4766:
        /* <DEDUP_REMOVED lines=14> */
.L_x_4780:
[----:B------:R-:W-:Y:S05]  /*c5e0*/  BSYNC B0 ;  /* 0x0000000000007941 */ /* 0x000fea0003800000 */
.L_x_4779:
[----:B------:R-:W-:Y:S01]  /*c5f0*/  FMUL.FTZ R0, R0, 1 ;  /* 0x3f80000000007820 */ /* 0x000fe20000410000 */
[----:B------:R-:W-:-:S03]  /*c600*/  CS2R R18, SRZ ;  /* 0x0000000000127805 */ /* 0x000fc6000001ff00 */
[----:B------:R0:W1:Y:S01]  /*c610*/  F2F.F64.F32 R16, R0 ;  /* 0x0000000000107310 */ /* 0x0000620000201800 */
[----:B------:R-:W-:Y:S05]  /*c620*/  BRA `(.L_x_4754) ;  /* 0x000001d000007947 */ /* 0x000fea0003800000 */
.L_x_4753:
        /* <DEDUP_REMOVED lines=22> */
.L_x_4778:
[----:B------:R-:W2:Y:S01]  /*c790*/  LDG.E.64 R16, [R2.64] ;  /* 0x0000002402107981 */ /* 0x000ea2000c1e1b00 */
[----:B------:R-:W-:Y:S01]  /*c7a0*/  CS2R R18, SRZ ;  /* 0x0000000000127805 */ /* 0x000fe2000001ff00 */
[----:B--2---:R-:W0:Y:S01]  /*c7b0*/  I2F.F64.U64 R16, R16 ;  /* 0x0000001000107312 */ /* 0x004e220000301800 */
[----:B------:R-:W-:Y:S05]  /*c7c0*/  BRA `(.L_x_4754) ;  /* 0x0000003000007947 */ /* 0x000fea0003800000 */
.L_x_4777:
[----:B------:R-:W2:Y:S01]  /*c7d0*/  LDG.E R2, [R2.64] ;  /* 0x0000002402027981 */ /* 0x000ea2000c1e1900 */
[----:B------:R-:W-:Y:S01]  /*c7e0*/  CS2R R18, SRZ ;  /* 0x0000000000127805 */ /* 0x000fe2000001ff00 */
[----:B--2---:R0:W1:Y:S06]  /*c7f0*/  I2F.F64.U32 R16, R2 ;  /* 0x0000000200107312 */ /* 0x00406c0000201800 */
.L_x_4754:
        /* <DEDUP_REMOVED lines=18> */
.L_x_4784:
[----:B------:R-:W3:Y:S02]  /*c920*/  LDG.E.U8 R2, [R2.64] ;  /* 0x0000002402027981 */ /* 0x000ee4000c1e1100 */
[----:B---3--:R-:W-:-:S04]  /*c930*/  ISETP.NE.AND P0, PT, R2, RZ, PT ;  /* 0x000000ff0200720c */ /* 0x008fc80003f05270 */
[----:B------:R-:W-:Y:S01]  /*c940*/  P2R R26, PR, RZ, 0x1 ;  /* 0x00000001ff1a7803 */ /* 0x000fe20000000000 */
[----:B------:R-:W-:Y:S05]  /*c950*/  BRA `(.L_x_4786) ;  /* 0x00000f4000007947 */ /* 0x000fea0003800000 */
.L_x_4783:
        /* <DEDUP_REMOVED lines=11> */
.L_x_4788:
[----:B------:R-:W3:Y:S02]  /*ca10*/  LDG.E R2, [R2.64] ;  /* 0x0000002402027981 */ /* 0x000ee4000c1e1900 */
[----:B---3--:R-:W-:-:S04]  /*ca20*/  ISETP.NE.AND P0, PT, R2, RZ, PT ;  /* 0x000000ff0200720c */ /* 0x008fc80003f05270 */
[----:B------:R-:W-:Y:S01]  /*ca30*/  P2R R26, PR, RZ, 0x1 ;  /* 0x00000001ff1a7803 */ /* 0x000fe20000000000 */
[----:B------:R-:W-:Y:S05]  /*ca40*/  BRA `(.L_x_4786) ;  /* 0x00000e5000007947 */ /* 0x000fea0003800000 */
.L_x_4787:
[----:B------:R-:W3:Y:S02]  /*ca50*/  LDG.E.U16 R2, [R2.64] ;  /* 0x0000002402027981 */ /* 0x000ee4000c1e1500 */
[----:B---3--:R-:W-:-:S04]  /*ca60*/  ISETP.NE.AND P0, PT, R2, RZ, PT ;  /* 0x000000ff0200720c */ /* 0x008fc80003f05270 */
[----:B------:R-:W-:Y:S01]  /*ca70*/  P2R R26, PR, RZ, 0x1 ;  /* 0x00000001ff1a7803 */ /* 0x000fe20000000000 */
[----:B------:R-:W-:Y:S05]  /*ca80*/  BRA `(.L_x_4786) ;  /* 0x00000e1000007947 */ /* 0x000fea0003800000 */
.L_x_4782:
        /* <DEDUP_REMOVED lines=10> */
.L_x_4790:
[----:B------:R-:W3:Y:S02]  /*cb30*/  LDG.E.U16 R0, [R2.64] ;  /* 0x0000002402007981 */ /* 0x000ee4000c1e1500 */
[----:B---3--:R-:W-:-:S05]  /*cb40*/  HADD2.F32 R0, -RZ, R0.H0_H0 ;  /* 0x20000000ff007230 */ /* 0x008fca0000004100 */
[----:B------:R-:W-:-:S04]  /*cb50*/  FSETP.NEU.FTZ.AND P0, PT, R0, RZ, PT ;  /* 0x000000ff0000720b */ /* 0x000fc80003f1d000 */
[----:B------:R-:W-:Y:S01]  /*cb60*/  P2R R26, PR, RZ, 0x1 ;  /* 0x00000001ff1a7803 */ /* 0x000fe20000000000 */
[----:B------:R-:W-:Y:S05]  /*cb70*/  BRA `(.L_x_4786) ;  /* 0x00000d2000007947 */ /* 0x000fea0003800000 */
.L_x_4789:
        /* <DEDUP_REMOVED lines=12> */
.L_x_4792:
        /* <DEDUP_REMOVED lines=11> */
.L_x_4791:
[----:B------:R-:W3:Y:S02]  /*ccf0*/  LDG.E.64 R2, [R2.64] ;  /* 0x0000002402027981 */ /* 0x000ee4000c1e1b00 */
[----:B---3--:R-:W0:-:S06]  /*cd00*/  DSETP.NEU.AND P0, PT, R2, RZ, PT ;  /* 0x000000ff0200722a */ /* 0x008e0c0003f0d000 */
[----:B0-----:R-:W-:Y:S01]  /*cd10*/  P2R R26, PR, RZ, 0x1 ;  /* 0x00000001ff1a7803 */ /* 0x001fe20000000000 */
[----:B------:R-:W-:Y:S05]  /*cd20*/  BRA `(.L_x_4786) ;  /* 0x00000b7000007947 */ /* 0x000fea0003800000 */
.L_x_4781:
        /* <DEDUP_REMOVED lines=12> */
.L_x_4795:
[----:B------:R-:W3:Y:S02]  /*cdf0*/  LDG.E.128 R4, [R2.64] ;  /* 0x0000002402047981 */ /* 0x000ee4000c1e1d00 */
[----:B---3--:R-:W0:-:S06]  /*ce00*/  DSETP.NEU.AND P0, PT, R6, RZ, PT ;  /* 0x000000ff0600722a */ /* 0x008e0c0003f0d000 */
[----:B0-----:R-:W0:-:S06]  /*ce10*/  DSETP.NEU.OR P0, PT, R4, RZ, P0 ;  /* 0x000000ff0400722a */ /* 0x001e0c000070d400 */
[----:B0-----:R-:W-:Y:S01]  /*ce20*/  P2R R26, PR, RZ, 0x1 ;  /* 0x00000001ff1a7803 */ /* 0x001fe20000000000 */
[----:B------:R-:W-:Y:S05]  /*ce30*/  BRA `(.L_x_4786) ;  /* 0x00000a6000007947 */ /* 0x000fea0003800000 */
.L_x_4794:
        /* <DEDUP_REMOVED lines=28> */
.L_x_4797:
        /* <DEDUP_REMOVED lines=15> */
.L_x_4796:
[----:B------:R-:W3:Y:S02]  /*d0f0*/  LDG.E.U16 R0, [R2.64] ;  /* 0x0000002402007981 */ /* 0x000ee4000c1e1500 */
[----:B---3--:R-:W-:-:S04]  /*d100*/  PRMT R0, RZ, 0x5410, R0 ;  /* 0x00005410ff007816 */ /* 0x008fc80000000000 */
[----:B------:R-:W-:-:S04]  /*d110*/  FSETP.NEU.FTZ.AND P0, PT, R0, RZ, PT ;  /* 0x000000ff0000720b */ /* 0x000fc80003f1d000 */
[----:B------:R-:W-:Y:S01]  /*d120*/  P2R R26, PR, RZ, 0x1 ;  /* 0x00000001ff1a7803 */ /* 0x000fe20000000000 */
[----:B------:R-:W-:Y:S05]  /*d130*/  BRA `(.L_x_4786) ;  /* 0x0000076000007947 */ /* 0x000fea0003800000 */
.L_x_4793:
        /* <DEDUP_REMOVED lines=12> */
.L_x_4800:
        /* <DEDUP_REMOVED lines=21> */
.L_x_4804:
[----:B------:R-:W-:Y:S05]  /*d350*/  BSYNC B1 ;  /* 0x0000000000017941 */ /* 0x000fea0003800000 */
.L_x_4803:
[----:B------:R-:W-:Y:S01]  /*d360*/  LEA R3, R0, 0x3b800000, 0x17 ;  /* 0x3b80000000037811 */ /* 0x000fe200078eb8ff */
[----:B------:R-:W-:-:S05]  /*d370*/  IMAD.SHL.U32 R0, R2, 0x100000, RZ ;  /* 0x0010000002007824 */ /* 0x000fca00078e00ff */
[----:B------:R-:W-:Y:S02]  /*d380*/  LOP3.LUT R0, R3, R0, R4, 0xfe, !PT ;  /* 0x0000000003007212 */ /* 0x000fe400078efe04 */
.L_x_4802:
[----:B------:R-:W-:Y:S05]  /*d390*/  BSYNC B0 ;  /* 0x0000000000007941 */ /* 0x000fea0003800000 */
.L_x_4801:
[----:B------:R-:W-:-:S04]  /*d3a0*/  FSETP.NEU.FTZ.AND P0, PT, R0, RZ, PT ;  /* 0x000000ff0000720b */ /* 0x000fc80003f1d000 */
[----:B------:R-:W-:Y:S01]  /*d3b0*/  P2R R26, PR, RZ, 0x1 ;  /* 0x00000001ff1a7803 */ /* 0x000fe20000000000 */
[----:B------:R-:W-:Y:S05]  /*d3c0*/  BRA `(.L_x_4786) ;  /* 0x000004d000007947 */ /* 0x000fea0003800000 */
.L_x_4799:
        /* <DEDUP_REMOVED lines=21> */
.L_x_4808:
[----:B------:R-:W-:Y:S05]  /*d520*/  BSYNC B1 ;  /* 0x0000000000017941 */ /* 0x000fea0003800000 */
.L_x_4807:
[----:B------:R-:W-:Y:S01]  /*d530*/  LEA R3, R0, 0x37800000, 0x17 ;  /* 0x3780000000037811 */ /* 0x000fe200078eb8ff */
[----:B------:R-:W-:-:S05]  /*d540*/  IMAD.SHL.U32 R0, R2, 0x200000, RZ ;  /* 0x0020000002007824 */ /* 0x000fca00078e00ff */
[----:B------:R-:W-:Y:S02]  /*d550*/  LOP3.LUT R0, R3, R0, R4, 0xfe, !PT ;  /* 0x0000000003007212 */ /* 0x000fe400078efe04 */
.L_x_4806:
[----:B------:R-:W-:Y:S05]  /*d560*/  BSYNC B0 ;  /* 0x0000000000007941 */ /* 0x000fea0003800000 */
.L_x_4805:
[----:B------:R-:W-:-:S04]  /*d570*/  FSETP.NEU.FTZ.AND P0, PT, R0, RZ, PT ;  /* 0x000000ff0000720b */ /* 0x000fc80003f1d000 */
[----:B------:R-:W-:Y:S01]  /*d580*/  P2R R26, PR, RZ, 0x1 ;  /* 0x00000001ff1a7803 */ /* 0x000fe20000000000 */
[----:B------:R-:W-:Y:S05]  /*d590*/  BRA `(.L_x_4786) ;  /* 0x0000030000007947 */ /* 0x000fea0003800000 */
.L_x_4798:
        /* <DEDUP_REMOVED lines=14> */
.L_x_4812:
[----:B------:R-:W-:Y:S05]  /*d680*/  BSYNC B0 ;  /* 0x0000000000007941 */ /* 0x000fea0003800000 */
.L_x_4811:
[----:B------:R-:W-:-:S04]  /*d690*/  FSETP.NEU.FTZ.AND P0, PT, R0, RZ, PT ;  /* 0x000000ff0000720b */ /* 0x000fc80003f1d000 */
[----:B------:R-:W-:Y:S01]  /*d6a0*/  P2R R26, PR, RZ, 0x1 ;  /* 0x00000001ff1a7803 */ /* 0x000fe20000000000 */
[----:B------:R-:W-:Y:S05]  /*d6b0*/  BRA `(.L_x_4786) ;  /* 0x000001e000007947 */ /* 0x000fea0003800000 */
.L_x_4785:
        /* <DEDUP_REMOVED lines=22> */
.L_x_4810:
[----:B------:R-:W3:Y:S02]  /*d820*/  LDG.E.64 R2, [R2.64] ;  /* 0x0000002402027981 */ /* 0x000ee4000c1e1b00 */
[----:B---3--:R-:W-:-:S04]  /*d830*/  ISETP.NE.U32.AND P0, PT, R2, RZ, PT ;  /* 0x000000ff0200720c */ /* 0x008fc80003f05070 */
[----:B------:R-:W-:-:S04]  /*d840*/  ISETP.NE.AND.EX P0, PT, R3, RZ, PT, P0 ;  /* 0x000000ff0300720c */ /* 0x000fc80003f05300 */
[----:B------:R-:W-:Y:S01]  /*d850*/  P2R R26, PR, RZ, 0x1 ;  /* 0x00000001ff1a7803 */ /* 0x000fe20000000000 */
[----:B------:R-:W-:Y:S05]  /*d860*/  BRA `(.L_x_4786) ;  /* 0x0000003000007947 */ /* 0x000fea0003800000 */
.L_x_4809:
[----:B------:R-:W3:Y:S02]  /*d870*/  LDG.E R2, [R2.64] ;  /* 0x0000002402027981 */ /* 0x000ee4000c1e1900 */
[----:B---3--:R-:W-:-:S04]  /*d880*/  ISETP.NE.AND P0, PT, R2, RZ, PT ;  /* 0x000000ff0200720c */ /* 0x008fc80003f05270 */
[----:B------:R-:W-:Y:S02]  /*d890*/  P2R R26, PR, RZ, 0x1 ;  /* 0x00000001ff1a7803 */ /* 0x000fe40000000000 */
.L_x_4786:
        /* <DEDUP_REMOVED lines=17> */
.L_x_4816:
[----:B------:R0:W5:Y:S01]  /*d9b0*/  LDG.E.U8 R2, [R4.64] ;  /* 0x0000002404027981 */ /* 0x000162000c1e1100 */
[----:B------:R-:W-:Y:S01]  /*d9c0*/  IMAD.MOV.U32 R3, RZ, RZ, RZ ;  /* 0x000000ffff037224 */ /* 0x000fe200078e00ff */
[----:B------:R-:W-:Y:S05]  /*d9d0*/  BRA `(.L_x_4818) ;  /* 0x00000d5000007947 */ /* 0x000fea0003800000 */
.L_x_4815:
        /* <DEDUP_REMOVED lines=8> */
.L_x_4820:
[----:B------:R-:W3:Y:S02]  /*da60*/  LDG.E R2, [R4.64] ;  /* 0x0000002404027981 */ /* 0x000ee4000c1e1900 */
[----:B---3--:R-:W-:Y:S01]  /*da70*/  SHF.R.S32.HI R3, RZ, 0x1f, R2 ;  /* 0x0000001fff037819 */ /* 0x008fe20000011402 */
[----:B------:R-:W-:Y:S05]  /*da80*/  BRA `(.L_x_4818) ;  /* 0x00000ca000007947 */ /* 0x000fea0003800000 */
.L_x_4819:
[----:B------:R-:W3:Y:S02]  /*da90*/  LDG.E.S16 R2, [R4.64] ;  /* 0x0000002404027981 */ /* 0x000ee4000c1e1700 */
[----:B---3--:R-:W-:Y:S01]  /*daa0*/  SHF.R.S32.HI R3, RZ, 0x1f, R2 ;  /* 0x0000001fff037819 */ /* 0x008fe20000011402 */
[----:B------:R-:W-:Y:S05]  /*dab0*/  BRA `(.L_x_4818) ;  /* 0x00000c7000007947 */ /* 0x000fea0003800000 */
.L_x_4814:
        /* <DEDUP_REMOVED lines=9> */
.L_x_4822:
[----:B------:R-:W3:Y:S02]  /*db50*/  LDG.E.U16 R4, [R4.64] ;  /* 0x0000002404047981 */ /* 0x000ee4000c1e1500 */
[----:B---3--:R-:W-:-:S06]  /*db60*/  HADD2.F32 R2, -RZ, R4.H0_H0 ;  /* 0x20000004ff027230 */ /* 0x008fcc0000004100 */
[----:B------:R-:W0:Y:S01]  /*db70*/  F2I.S64.TRUNC R2, R2 ;  /* 0x0000000200027311 */ /* 0x000e22000020d900 */
[----:B------:R-:W-:Y:S05]  /*db80*/  BRA `(.L_x_4818) ;  /* 0x00000ba000007947 */ /* 0x000fea0003800000 */
.L_x_4821:
        /* <DEDUP_REMOVED lines=9> */
.L_x_4824:
[----:B------:R-:W3:Y:S02]  /*dc20*/  LDG.E.U16 R4, [R4.64] ;  /* 0x0000002404047981 */ /* 0x000ee4000c1e1500 */
[----:B---3--:R-:W-:-:S06]  /*dc30*/  HADD2.F32 R2, -RZ, R4.H0_H0 ;  /* 0x20000004ff027230 */ /* 0x008fcc0000004100 */
[----:B------:R-:W0:Y:S01]  /*dc40*/  F2I.S64.TRUNC R2, R2 ;  /* 0x0000000200027311 */ /* 0x000e22000020d900 */
[----:B------:R-:W-:Y:S05]  /*dc50*/  BRA `(.L_x_4818) ;  /* 0x00000ad000007947 */ /* 0x000fea0003800000 */
.L_x_4823:
[----:B------:R-:W3:Y:S02]  /*dc60*/  LDG.E.64 R2, [R4.64] ;  /* 0x0000002404027981 */ /* 0x000ee4000c1e1b00 */
[----:B---3--:R-:W0:Y:S01]  /*dc70*/  F2I.S64.F64.TRUNC R2, R2 ;  /* 0x0000000200027311 */ /* 0x008e22000030d900 */
[----:B------:R-:W-:Y:S05]  /*dc80*/  BRA `(.L_x_4818) ;  /* 0x00000aa000007947 */ /* 0x000fea0003800000 */
.L_x_4813:
        /* <DEDUP_REMOVED lines=13> */
.L_x_4827:
[----:B------:R-:W3:Y:S02]  /*dd60*/  LDG.E.64 R2, [R4.64] ;  /* 0x0000002404027981 */ /* 0x000ee4000c1e1b00 */
[----:B---3--:R-:W0:Y:S01]  /*dd70*/  F2I.S64.F64.TRUNC R2, R2 ;  /* 0x0000000200027311 */ /* 0x008e22000030d900 */
[----:B------:R-:W-:Y:S05]  /*dd80*/  BRA `(.L_x_4818) ;  /* 0x000009a000007947 */ /* 0x000fea0003800000 */
.L_x_4826:
        /* <DEDUP_REMOVED lines=27> */
.L_x_4829:
        /* <DEDUP_REMOVED lines=14> */
.L_x_4828:
[----:B------:R-:W3:Y:S02]  /*e020*/  LDG.E.U16 R2, [R4.64] ;  /* 0x0000002404027981 */ /* 0x000ee4000c1e1500 */
[----:B---3--:R-:W-:-:S06]  /*e030*/  PRMT R2, RZ, 0x5410, R2 ;  /* 0x00005410ff027816 */ /* 0x008fcc0000000002 */
[----:B------:R-:W0:Y:S01]  /*e040*/  F2I.S64.TRUNC R2, R2 ;  /* 0x0000000200027311 */ /* 0x000e22000020d900 */
[----:B------:R-:W-:Y:S05]  /*e050*/  BRA `(.L_x_4818) ;  /* 0x000006d000007947 */ /* 0x000fea0003800000 */
.L_x_4825:
        /* <DEDUP_REMOVED lines=11> */
.L_x_4832:
        /* <DEDUP_REMOVED lines=21> */
.L_x_4836:
[----:B------:R-:W-:Y:S05]  /*e260*/  BSYNC B1 ;  /* 0x0000000000017941 */ /* 0x000fea0003800000 */
.L_x_4835:
[----:B------:R-:W-:Y:S01]  /*e270*/  IMAD.SHL.U32 R2, R2, 0x100000, RZ ;  /* 0x0010000002027824 */ /* 0x000fe200078e00ff */
[----:B------:R-:W-:-:S04]  /*e280*/  LEA R3, R0, 0x3b800000, 0x17 ;  /* 0x3b80000000037811 */ /* 0x000fc800078eb8ff */
[----:B------:R-:W-:Y:S02]  /*e290*/  LOP3.LUT R2, R3, R2, R4, 0xfe, !PT ;  /* 0x0000000203027212 */ /* 0x000fe400078efe04 */
.L_x_4834:
[----:B------:R-:W-:Y:S05]  /*e2a0*/  BSYNC B0 ;  /* 0x0000000000007941 */ /* 0x000fea0003800000 */
.L_x_4833:
[----:B------:R-:W0:Y:S01]  /*e2b0*/  F2I.S64.TRUNC R2, R2 ;  /* 0x0000000200027311 */ /* 0x000e22000020d900 */
[----:B------:R-:W-:Y:S05]  /*e2c0*/  BRA `(.L_x_4818) ;  /* 0x0000046000007947 */ /* 0x000fea0003800000 */
.L_x_4831:
        /* <DEDUP_REMOVED lines=21> */
.L_x_4840:
[----:B------:R-:W-:Y:S05]  /*e420*/  BSYNC B1 ;  /* 0x0000000000017941 */ /* 0x000fea0003800000 */
.L_x_4839:
[----:B------:R-:W-:Y:S01]  /*e430*/  IMAD.SHL.U32 R2, R2, 0x200000, RZ ;  /* 0x0020000002027824 */ /* 0x000fe200078e00ff */
[----:B------:R-:W-:-:S04]  /*e440*/  LEA R3, R0, 0x37800000, 0x17 ;  /* 0x3780000000037811 */ /* 0x000fc800078eb8ff */
[----:B------:R-:W-:Y:S02]  /*e450*/  LOP3.LUT R2, R3, R2, R4, 0xfe, !PT ;  /* 0x0000000203027212 */ /* 0x000fe400078efe04 */
.L_x_4838:
[----:B------:R-:W-:Y:S05]  /*e460*/  BSYNC B0 ;  /* 0x0000000000007941 */ /* 0x000fea0003800000 */
.L_x_4837:
[----:B------:R-:W0:Y:S01]  /*e470*/  F2I.S64.TRUNC R2, R2 ;  /* 0x0000000200027311 */ /* 0x000e22000020d900 */
[----:B------:R-:W-:Y:S05]  /*e480*/  BRA `(.L_x_4818) ;  /* 0x000002a000007947 */ /* 0x000fea0003800000 */
.L_x_4830:
        /* <DEDUP_REMOVED lines=14> */
.L_x_4844:
[----:B------:R-:W-:Y:S05]  /*e570*/  BSYNC B0 ;  /* 0x0000000000007941 */ /* 0x000fea0003800000 */
.L_x_4843:
[----:B------:R-:W0:Y:S01]  /*e580*/  F2I.S64.TRUNC R2, R2 ;  /* 0x0000000200027311 */ /* 0x000e22000020d900 */
[----:B------:R-:W-:Y:S05]  /*e590*/  BRA `(.L_x_4818) ;  /* 0x0000019000007947 */ /* 0x000fea0003800000 */
.L_x_4817:
        /* <DEDUP_REMOVED lines=21> */
.L_x_4842:
[----:B------:R0:W5:Y:S01]  /*e6f0*/  LDG.E.64 R2, [R4.64] ;  /* 0x0000002404027981 */ /* 0x000162000c1e1b00 */
[----:B------:R-:W-:Y:S05]  /*e700*/  BRA `(.L_x_4818) ;  /* 0x0000002000007947 */ /* 0x000fea0003800000 */
.L_x_4841:
[----:B------:R0:W5:Y:S01]  /*e710*/  LDG.E R2, [R4.64] ;  /* 0x0000002404027981 */ /* 0x000162000c1e1900 */
[----:B------:R-:W-:-:S03]  /*e720*/  IMAD.MOV.U32 R3, RZ, RZ, RZ ;  /* 0x000000ffff037224 */ /* 0x000fc600078e00ff */
.L_x_4818:
        /* <DEDUP_REMOVED lines=9> */
.L_x_4846:
[----:B------:R-:W-:Y:S05]  /*e7c0*/  BSYNC B0 ;  /* 0x0000000000007941 */ /* 0x000fea0003800000 */
.L_x_4845:
        /* <DEDUP_REMOVED lines=12> */
.L_x_4850:
[----:B-12--5:R-:W0:Y:S02]  /*e890*/  F2I.S64.F64.TRUNC R16, R16 ;  /* 0x0000001000107311 */ /* 0x026e24000030d900 */
[----:B0-----:R-:W-:-:S05]  /*e8a0*/  IMAD.MOV.U32 R3, RZ, RZ, R16 ;  /* 0x000000ffff037224 */ /* 0x001fca00078e0010 */
[----:B------:R0:W-:Y:S01]  /*e8b0*/  STG.E.U8 [R22.64], R3 ;  /* 0x0000000316007986 */ /* 0x0001e2000c101124 */
[----:B------:R-:W-:Y:S05]  /*e8c0*/  BRA `(.L_x_4852) ;  /* 0x00000f1000007947 */ /* 0x000fea0003800000 */
.L_x_4849:
        /* <DEDUP_REMOVED lines=9> */
.L_x_4854:
[----:B-12--5:R-:W0:Y:S02]  /*e960*/  F2I.F64.TRUNC R17, R16 ;  /* 0x0000001000117311 */ /* 0x026e24000030d100 */
[----:B0-----:R0:W-:Y:S01]  /*e970*/  STG.E [R22.64], R17 ;  /* 0x0000001116007986 */ /* 0x0011e2000c101924 */
[----:B------:R-:W-:Y:S05]  /*e980*/  BRA `(.L_x_4852) ;  /* 0x00000e5000007947 */ /* 0x000fea0003800000 */
.L_x_4853:
[----:B-12--5:R-:W0:Y:S02]  /*e990*/  F2I.F64.TRUNC R17, R16 ;  /* 0x0000001000117311 */ /* 0x026e24000030d100 */
[----:B0-----:R0:W-:Y:S01]  /*e9a0*/  STG.E.U16 [R22.64], R17 ;  /* 0x0000001116007986 */ /* 0x0011e2000c101524 */
[----:B------:R-:W-:Y:S05]  /*e9b0*/  BRA `(.L_x_4852) ;  /* 0x00000e2000007947 */ /* 0x000fea0003800000 */
.L_x_4848:
        /* <DEDUP_REMOVED lines=11> */
.L_x_4856:
[----:B-12--5:R-:W0:Y:S01]  /*ea70*/  F2F.F32.F64 R0, R16 ;  /* 0x0000001000007310 */ /* 0x026e220000301000 */
[----:B------:R-:W0:-:S14]  /*ea80*/  DSETP.GEU.AND P0, PT, |R16|, c[0x2][0x0], PT ;  /* 0x008000001000762a */ /* 0x000e1c0003f0e200 */
[----:B0-----:R-:W-:-:S05]  /*ea90*/  @!P0 FMUL R0, R0, 1.175494350822287508e-38 ;  /* 0x0080000000008820 */ /* 0x001fca0000400000 */
[----:B------:R-:W-:-:S05]  /*eaa0*/  F2FP.PACK_AB R0, RZ, R0 ;  /* 0x00000000ff00723e */ /* 0x000fca00000000ff */
[----:B------:R0:W-:Y:S01]  /*eab0*/  STG.E.U16 [R22.64], R0 ;  /* 0x0000000016007986 */ /* 0x0001e2000c101524 */
[----:B------:R-:W-:Y:S05]  /*eac0*/  BRA `(.L_x_4852) ;  /* 0x00000d1000007947 */ /* 0x000fea0003800000 */
.L_x_4855:
        /* <DEDUP_REMOVED lines=14> */
.L_x_4858:
        /* <DEDUP_REMOVED lines=9> */
.L_x_4857:
[----:B-12--5:R0:W-:Y:S01]  /*ec40*/  STG.E.64 [R22.64], R16 ;  /* 0x0000001016007986 */ /* 0x0261e2000c101b24 */
[----:B------:R-:W-:Y:S05]  /*ec50*/  BRA `(.L_x_4852) ;  /* 0x00000b8000007947 */ /* 0x000fea0003800000 */
.L_x_4847:
        /* <DEDUP_REMOVED lines=13> */
.L_x_4861:
[----:B-12--5:R0:W-:Y:S01]  /*ed30*/  STG.E.128 [R22.64], R16 ;  /* 0x0000001016007986 */ /* 0x0261e2000c101d24 */
[----:B------:R-:W-:Y:S05]  /*ed40*/  BRA `(.L_x_4852) ;  /* 0x00000a9000007947 */ /* 0x000fea0003800000 */
.L_x_4860:
        /* <DEDUP_REMOVED lines=23> */
.L_x_4865:
[----:B------:R-:W-:Y:S05]  /*eec0*/  BSYNC B0 ;  /* 0x0000000000007941 */ /* 0x000fea0003800000 */
.L_x_4864:
[----:B------:R-:W-:-:S05]  /*eed0*/  LOP3.LUT R3, R0, R3, RZ, 0xfc, !PT ;  /* 0x0000000300037212 */ /* 0x000fca00078efcff */
[----:B------:R0:W-:Y:S01]  /*eee0*/  STG.E.U8 [R22.64], R3 ;  /* 0x0000000316007986 */ /* 0x0001e2000c101124 */
[----:B------:R-:W-:Y:S05]  /*eef0*/  BRA `(.L_x_4852) ;  /* 0x000008e000007947 */ /* 0x000fea0003800000 */
.L_x_4863:
        /* <DEDUP_REMOVED lines=15> */
.L_x_4867:
[----:B------:R-:W-:Y:S01]  /*eff0*/  IMAD.MOV.U32 R0, RZ, RZ, 0x7f ;  /* 0x0000007fff007424 */ /* 0x000fe200078e00ff */
[----:B------:R-:W-:-:S04]  /*f000*/  ISETP.GT.U32.AND P0, PT, R2, 0x7f800000, PT ;  /* 0x7f8000000200780c */ /* 0x000fc80003f04070 */
[----:B------:R-:W-:-:S04]  /*f010*/  SEL R0, R0, 0x7c, P0 ;  /* 0x0000007c00007807 */ /* 0x000fc80000000000 */
.L_x_4868:
[----:B------:R-:W-:Y:S05]  /*f020*/  BSYNC B0 ;  /* 0x0000000000007941 */ /* 0x000fea0003800000 */
.L_x_4866:
[----:B------:R-:W-:-:S04]  /*f030*/  LOP3.LUT R2, R3, 0x80000000, RZ, 0xc0, !PT ;  /* 0x8000000003027812 */ /* 0x000fc800078ec0ff */
[----:B------:R-:W-:-:S04]  /*f040*/  SHF.R.U32.HI R3, RZ, 0x18, R2 ;  /* 0x00000018ff037819 */ /* 0x000fc80000011602 */
[----:B------:R-:W-:-:S05]  /*f050*/  LOP3.LUT R3, R0, R3, RZ, 0xfc, !PT ;  /* 0x0000000300037212 */ /* 0x000fca00078efcff */
[----:B------:R0:W-:Y:S01]  /*f060*/  STG.E.U8 [R22.64], R3 ;  /* 0x0000000316007986 */ /* 0x0001e2000c101124 */
[----:B------:R-:W-:Y:S05]  /*f070*/  BRA `(.L_x_4852) ;  /* 0x0000076000007947 */ /* 0x000fea0003800000 */
.L_x_4862:
[----:B-12--5:R-:W0:Y:S01]  /*f080*/  F2F.F32.F64 R0, R16 ;  /* 0x0000001000007310 */ /* 0x026e220000301000 */
[----:B------:R-:W0:-:S14]  /*f090*/  DSETP.GEU.AND P0, PT, |R16|, c[0x2][0x0], PT ;  /* 0x008000001000762a */ /* 0x000e1c0003f0e200 */
[----:B0-----:R-:W-:-:S05]  /*f0a0*/  @!P0 FMUL R0, R0, 1.175494350822287508e-38 ;  /* 0x0080000000008820 */ /* 0x001fca0000400000 */
[----:B------:R-:W-:-:S05]  /*f0b0*/  F2FP.BF16.PACK_AB R0, RZ, R0 ;  /* 0x00000000ff00723e */ /* 0x000fca00000010ff */
[----:B------:R0:W-:Y:S01]  /*f0c0*/  STG.E.U16 [R22.64], R0 ;  /* 0x0000000016007986 */ /* 0x0001e2000c101524 */
[----:B------:R-:W-:Y:S05]  /*f0d0*/  BRA `(.L_x_4852) ;  /* 0x0000070000007947 */ /* 0x000fea0003800000 */
.L_x_4859:
        /* <DEDUP_REMOVED lines=11> */
.L_x_4871:
        /* <DEDUP_REMOVED lines=19> */
.L_x_4874:
[----:B------:R-:W-:-:S04]  /*f2c0*/  LOP3.LUT R2, R3, 0x80000000, RZ, 0xc0, !PT ;  /* 0x8000000003027812 */ /* 0x000fc800078ec0ff */
[----:B------:R-:W-:-:S04]  /*f2d0*/  SHF.R.U32.HI R3, RZ, 0x18, R2 ;  /* 0x00000018ff037819 */ /* 0x000fc80000011602 */
[----:B------:R-:W-:-:S04]  /*f2e0*/  LOP3.LUT R0, R0, R3, RZ, 0xfc, !PT ;  /* 0x0000000300007212 */ /* 0x000fc800078efcff */
[----:B------:R-:W-:Y:S02]  /*f2f0*/  PRMT R11, R0, 0x7610, R11 ;  /* 0x00007610000b7816 */ /* 0x000fe4000000000b */
.L_x_4873:
[----:B------:R-:W-:Y:S05]  /*f300*/  BSYNC B0 ;  /* 0x0000000000007941 */ /* 0x000fea0003800000 */
.L_x_4872:
[----:B------:R0:W-:Y:S01]  /*f310*/  STG.E.U8 [R22.64], R11 ;  /* 0x0000000b16007986 */ /* 0x0001e2000c101124 */
[----:B------:R-:W-:Y:S05]  /*f320*/  BRA `(.L_x_4852) ;  /* 0x000004b000007947 */ /* 0x000fea0003800000 */
.L_x_4870:
        /* <DEDUP_REMOVED lines=19> */
.L_x_4877:
[----:B------:R-:W-:-:S04]  /*f460*/  LOP3.LUT R2, R3, 0x80000000, RZ, 0xc0, !PT ;  /* 0x8000000003027812 */ /* 0x000fc800078ec0ff */
[----:B------:R-:W-:-:S04]  /*f470*/  SHF.R.U32.HI R3, RZ, 0x18, R2 ;  /* 0x00000018ff037819 */ /* 0x000fc80000011602 */
[----:B------:R-:W-:-:S04]  /*f480*/  LOP3.LUT R0, R0, R3, RZ, 0xfc, !PT ;  /* 0x0000000300007212 */ /* 0x000fc800078efcff */
[----:B------:R-:W-:Y:S02]  /*f490*/  PRMT R11, R0, 0x7610, R11 ;  /* 0x00007610000b7816 */ /* 0x000fe4000000000b */
.L_x_4876:
[----:B------:R-:W-:Y:S05]  /*f4a0*/  BSYNC B0 ;  /* 0x0000000000007941 */ /* 0x000fea0003800000 */
.L_x_4875:
[----:B------:R0:W-:Y:S01]  /*f4b0*/  STG.E.U8 [R22.64], R11 ;  /* 0x0000000b16007986 */ /* 0x0001e2000c101124 */
[----:B------:R-:W-:Y:S05]  /*f4c0*/  BRA `(.L_x_4852) ;  /* 0x0000031000007947 */ /* 0x000fea0003800000 */
.L_x_4869:
        /* <DEDUP_REMOVED lines=24> */
.L_x_4851:
        /* <DEDUP_REMOVED lines=20> */
.L_x_4879:
[----:B-12--5:R-:W0:Y:S02]  /*f790*/  F2I.U64.F64.TRUNC R16, R16 ;  /* 0x0000001000107311 */ /* 0x026e24000030d800 */
[----:B0-----:R0:W-:Y:S01]  /*f7a0*/  STG.E.64 [R22.64], R16 ;  /* 0x0000001016007986 */ /* 0x0011e2000c101b24 */
[----:B------:R-:W-:Y:S05]  /*f7b0*/  BRA `(.L_x_4852) ;  /* 0x0000002000007947 */ /* 0x000fea0003800000 */
.L_x_4878:
[----:B-12--5:R-:W0:Y:S02]  /*f7c0*/  F2I.U32.F64.TRUNC R17, R16 ;  /* 0x0000001000117311 */ /* 0x026e24000030d000 */
[----:B0-----:R0:W-:Y:S02]  /*f7d0*/  STG.E [R22.64], R17 ;  /* 0x0000001116007986 */ /* 0x0011e4000c101924 */
.L_x_4852:
[----:B------:R-:W-:Y:S02]  /*f7e0*/  IADD3 R25, R25, 0x80, RZ ;  /* 0x0000008019197810 */ /* 0x000fe40007ffe0ff */
.L_x_4615:
[----:B------:R-:W-:Y:S05]  /*f7f0*/  BSYNC B6 ;  /* 0x0000000000067941 */ /* 0x000fea0003800000 */
.L_x_4614:
[----:B------:R-:W-:-:S13]  /*f800*/  ISETP.GE.AND P0, PT, R25, c[0x0][0x160], PT ;  /* 0x0000580019007a0c */ /* 0x000fda0003f06270 */
[----:B------:R-:W-:Y:S05]  /*f810*/  @P0 EXIT ;  /* 0x000000000000094d */ /* 0x000fea0003800000 */
        /* <DEDUP_REMOVED lines=281> */
.L_x_4880:
        /* <DEDUP_REMOVED lines=20> */
.L_x_4884:
[----:B------:R-:W2:Y:S01]  /*10af0*/  LDG.E.U8 R2, [R2.64] ;  /* 0x0000002402027981 */ /* 0x000ea2000c1e1100 */
[----:B------:R-:W-:Y:S01]  /*10b00*/  CS2R R18, SRZ ;  /* 0x0000000000127805 */ /* 0x000fe2000001ff00 */
[----:B--2---:R0:W1:Y:S01]  /*10b10*/  I2F.F64.U16 R16, R2 ;  /* 0x0000000200107312 */ /* 0x0040620000101800 */
[----:B------:R-:W-:Y:S05]  /*10b20*/  BRA `(.L_x_4886) ;  /* 0x00000f5000007947 */ /* 0x000fea0003800000 */
.L_x_4883:
        /* <DEDUP_REMOVED lines=10> */
.L_x_4888:
[----:B------:R-:W2:Y:S01]  /*10bd0*/  LDG.E R2, [R2.64] ;  /* 0x0000002402027981 */ /* 0x000ea2000c1e1900 */
[----:B------:R-:W-:Y:S01]  /*10be0*/  CS2R R18, SRZ ;  /* 0x0000000000127805 */ /* 0x000fe2000001ff00 */
[----:B--2---:R0:W1:Y:S01]  /*10bf0*/  I2F.F64 R16, R2 ;  /* 0x0000000200107312 */ /* 0x0040620000201c00 */
[----:B------:R-:W-:Y:S05]  /*10c00*/  BRA `(.L_x_4886) ;  /* 0x00000e7000007947 */ /* 0x000fea0003800000 */
.L_x_4887:
[----:B------:R-:W2:Y:S01]  /*10c10*/  LDG.E.U16 R2, [R2.64] ;  /* 0x0000002402027981 */ /* 0x000ea2000c1e1500 */
[----:B------:R-:W-:Y:S01]  /*10c20*/  CS2R R18, SRZ ;  /* 0x0000000000127805 */ /* 0x000fe2000001ff00 */
[----:B--2---:R0:W1:Y:S01]  /*10c30*/  I2F.F64.S16 R16, R2 ;  /* 0x0000000200107312 */ /* 0x0040620000101c00 */
[----:B------:R-:W-:Y:S05]  /*10c40*/  BRA `(.L_x_4886) ;  /* 0x00000e3000007947 */ /* 0x000fea0003800000 */
.L_x_4882:
        /* <DEDUP_REMOVED lines=11> */
.L_x_4890:
[----:B------:R-:W2:Y:S01]  /*10d00*/  LDG.E.U16 R0, [R2.64] ;  /* 0x0000002402007981 */ /* 0x000ea2000c1e1500 */
[----:B------:R-:W-:Y:S01]  /*10d10*/  CS2R R18, SRZ ;  /* 0x0000000000127805 */ /* 0x000fe2000001ff00 */
[----:B--2---:R-:W-:-:S05]  /*10d20*/  HADD2.F32 R0, -RZ, R0.H0_H0 ;  /* 0x20000000ff007230 */ /* 0x004fca0000004100 */
[----:B------:R-:W-:-:S04]  /*10d30*/  FMUL.FTZ R0, R0, 1 ;  /* 0x3f80000000007820 */ /* 0x000fc80000410000 */
[----:B------:R0:W1:Y:S01]  /*10d40*/  F2F.F64.F32 R16, R0 ;  /* 0x0000000000107310 */ /* 0x0000620000201800 */
[----:B------:R-:W-:Y:S05]  /*10d50*/  BRA `(.L_x_4886) ;  /* 0x00000d2000007947 */ /* 0x000fea0003800000 */
.L_x_4889:
        /* <DEDUP_REMOVED lines=12> */
.L_x_4892:
        /* <DEDUP_REMOVED lines=8> */
.L_x_4891:
[----:B------:R0:W5:Y:S01]  /*10ea0*/  LDG.E.64 R16, [R2.64] ;  /* 0x0000002402107981 */ /* 0x000162000c1e1b00 */
[----:B------:R-:W-:Y:S01]  /*10eb0*/  CS2R R18, SRZ ;  /* 0x0000000000127805 */ /* 0x000fe2000001ff00 */
[----:B------:R-:W-:Y:S05]  /*10ec0*/  BRA `(.L_x_4886) ;  /* 0x00000bb000007947 */ /* 0x000fea0003800000 */
.L_x_4881:
        /* <DEDUP_REMOVED lines=14> */
.L_x_4895:
[----:B------:R0:W5:Y:S01]  /*10fb0*/  LDG.E.128 R16, [R2.64] ;  /* 0x0000002402107981 */ /* 0x000162000c1e1d00 */
[----:B------:R-:W-:Y:S05]  /*10fc0*/  BRA `(.L_x_4886) ;  /* 0x00000ab000007947 */ /* 0x000fea0003800000 */
.L_x_4894:
        /* <DEDUP_REMOVED lines=29> */
.L_x_4897:
        /* <DEDUP_REMOVED lines=16> */
.L_x_4896:
[----:B------:R-:W2:Y:S01]  /*112a0*/  LDG.E.U16 R0, [R2.64] ;  /* 0x0000002402007981 */ /* 0x000ea2000c1e1500 */
[----:B------:R-:W-:Y:S01]  /*112b0*/  CS2R R18, SRZ ;  /* 0x0000000000127805 */ /* 0x000fe2000001ff00 */
[----:B--2---:R-:W-:-:S05]  /*112c0*/  PRMT R0, RZ, 0x5410, R0 ;  /* 0x00005410ff007816 */ /* 0x004fca0000000000 */
[----:B------:R-:W-:-:S04]  /*112d0*/  FMUL.FTZ R0, R0, 1 ;  /* 0x3f80000000007820 */ /* 0x000fc80000410000 */
[----:B------:R0:W1:Y:S01]  /*112e0*/  F2F.F64.F32 R16, R0 ;  /* 0x0000000000107310 */ /* 0x0000620000201800 */
[----:B------:R-:W-:Y:S05]  /*112f0*/  BRA `(.L_x_4886) ;  /* 0x0000078000007947 */ /* 0x000fea0003800000 */
.L_x_4893:
        /* <DEDUP_REMOVED lines=12> */
.L_x_4900:
        /* <DEDUP_REMOVED lines=21> */
.L_x_4904:
[----:B------:R-:W-:Y:S05]  /*11510*/  BSYNC B1 ;  /* 0x0000000000017941 */ /* 0x000fea0003800000 */
.L_x_4903:
[----:B------:R-:W-:Y:S01]  /*11520*/  LEA R3, R0, 0x3b800000, 0x17 ;  /* 0x3b80000000037811 */ /* 0x000fe200078eb8ff */
[----:B------:R-:W-:-:S05]  /*11530*/  IMAD.SHL.U32 R0, R2, 0x100000, RZ ;  /* 0x0010000002007824 */ /* 0x000fca00078e00ff */
[----:B------:R-:W-:Y:S02]  /*11540*/  LOP3.LUT R0, R3, R0, R4, 0xfe, !PT ;  /* 0x0000000003007212 */ /* 0x000fe400078efe04 */
.L_x_4902:
[----:B------:R-:W-:Y:S05]  /*11550*/  BSYNC B0 ;  /* 0x0000000000007941 */ /* 0x000fea0003800000 */
.L_x_4901:
[----:B------:R-:W-:Y:S01]  /*11560*/  FMUL.FTZ R0, R0, 1 ;  /* 0x3f80000000007820 */ /* 0x000fe20000410000 */
[----:B------:R-:W-:-:S03]  /*11570*/  CS2R R18, SRZ ;  /* 0x0000000000127805 */ /* 0x000fc6000001ff00 */
[----:B------:R0:W1:Y:S01]  /*11580*/  F2F.F64.F32 R16, R0 ;  /* 0x0000000000107310 */ /* 0x0000620000201800 */
[----:B------:R-:W-:Y:S05]  /*11590*/  BRA `(.L_x_4886) ;  /* 0x000004e000007947 */ /* 0x000fea0003800000 */
.L_x_4899:
        /* <DEDUP_REMOVED lines=21> */
.L_x_4908:
[----:B------:R-:W-:Y:S05]  /*116f0*/  BSYNC B1 ;  /* 0x0000000000017941 */ /* 0x000fea0003800000 */
.L_x_4907:
[----:B------:R-:W-:Y:S01]  /*11700*/  LEA R3, R0, 0x37800000, 0x17 ;  /* 0x3780000000037811 */ /* 0x000fe200078eb8ff */
[----:B------:R-:W-:-:S05]  /*11710*/  IMAD.SHL.U32 R0, R2, 0x200000, RZ ;  /* 0x0020000002007824 */ /* 0x000fca00078e00ff */
[----:B------:R-:W-:Y:S02]  /*11720*/  LOP3.LUT R0, R3, R0, R4, 0xfe, !PT ;  /* 0x0000000003007212 */ /* 0x000fe400078efe04 */
.L_x_4906:
[----:B------:R-:W-:Y:S05]  /*11730*/  BSYNC B0 ;  /* 0x0000000000007941 */ /* 0x000fea0003800000 */
.L_x_4905:
[----:B------:R-:W-:Y:S01]  /*11740*/  FMUL.FTZ R0, R0, 1 ;  /* 0x3f80000000007820 */ /* 0x000fe20000410000 */
[----:B------:R-:W-:-:S03]  /*11750*/  CS2R R18, SRZ ;  /* 0x0000000000127805 */ /* 0x000fc6000001ff00 */
[----:B------:R0:W1:Y:S01]  /*11760*/  F2F.F64.F32 R16, R0 ;  /* 0x0000000000107310 */ /* 0x0000620000201800 */
[----:B------:R-:W-:Y:S05]  /*11770*/  BRA `(.L_x_4886) ;  /* 0x0000030000007947 */ /* 0x000fea0003800000 */
.L_x_4898:
        /* <DEDUP_REMOVED lines=14> */
.L_x_4912:
[----:B------:R-:W-:Y:S05]  /*11860*/  BSYNC B0 ;  /* 0x0000000000007941 */ /* 0x000fea0003800000 */
.L_x_4911:
[----:B------:R-:W-:Y:S01]  /*11870*/  FMUL.FTZ R0, R0, 1 ;  /* 0x3f80000000007820 */ /* 0x000fe20000410000 */
[----:B------:R-:W-:-:S03]  /*11880*/  CS2R R18, SRZ ;  /* 0x0000000000127805 */ /* 0x000fc6000001ff00 */
[----:B------:R0:W1:Y:S01]  /*11890*/  F2F.F64.F32 R16, R0 ;  /* 0x0000000000107310 */ /* 0x0000620000201800 */
[----:B------:R-:W-:Y:S05]  /*118a0*/  BRA `(.L_x_4886) ;  /* 0x000001d000007947 */ /* 0x000fea0003800000 */
.L_x_4885:
        /* <DEDUP_REMOVED lines=22> */
.L_x_4910:
[----:B------:R-:W2:Y:S01]  /*11a10*/  LDG.E.64 R16, [R2.64] ;  /* 0x0000002402107981 */ /* 0x000ea2000c1e1b00 */
[----:B------:R-:W-:Y:S01]  /*11a20*/  CS2R R18, SRZ ;  /* 0x0000000000127805 */ /* 0x000fe2000001ff00 */
[----:B--2---:R-:W0:Y:S01]  /*11a30*/  I2F.F64.U64 R16, R16 ;  /* 0x0000001000107312 */ /* 0x004e220000301800 */
[----:B------:R-:W-:Y:S05]  /*11a40*/  BRA `(.L_x_4886) ;  /* 0x0000003000007947 */ /* 0x000fea0003800000 */
.L_x_4909:
[----:B------:R-:W2:Y:S01]  /*11a50*/  LDG.E R2, [R2.64] ;  /* 0x0000002402027981 */ /* 0x000ea2000c1e1900 */
[----:B------:R-:W-:Y:S01]  /*11a60*/  CS2R R18, SRZ ;  /* 0x0000000000127805 */ /* 0x000fe2000001ff00 */
[----:B--2---:R0:W1:Y:S06]  /*11a70*/  I2F.F64.U32 R16, R2 ;  /* 0x0000000200107312 */ /* 0x00406c0000201800 */
.L_x_4886:
        /* <DEDUP_REMOVED lines=18> */
.L_x_4916:
[----:B------:R-:W3:Y:S02]  /*11ba0*/  LDG.E.U8 R2, [R2.64] ;  /* 0x0000002402027981 */ /* 0x000ee4000c1e1100 */
[----:B---3--:R-:W-:-:S04]  /*11bb0*/  ISETP.NE.AND P0, PT, R2, RZ, PT ;  /* 0x000000ff0200720c */ /* 0x008fc80003f05270 */
[----:B------:R-:W-:Y:S01]  /*11bc0*/  P2R R25, PR, RZ, 0x1 ;  /* 0x00000001ff197803 */ /* 0x000fe20000000000 */
[----:B------:R-:W-:Y:S05]  /*11bd0*/  BRA `(.L_x_4918) ;  /* 0x00000f4000007947 */ /* 0x000fea0003800000 */
.L_x_4915:
        /* <DEDUP_REMOVED lines=11> */
.L_x_4920:
[----:B------:R-:W3:Y:S02]  /*11c90*/  LDG.E R2, [R2.64] ;  /* 0x0000002402027981 */ /* 0x000ee4000c1e1900 */
[----:B---3--:R-:W-:-:S04]  /*11ca0*/  ISETP.NE.AND P0, PT, R2, RZ, PT ;  /* 0x000000ff0200720c */ /* 0x008fc80003f05270 */
[----:B------:R-:W-:Y:S01]  /*11cb0*/  P2R R25, PR, RZ, 0x1 ;  /* 0x00000001ff197803 */ /* 0x000fe20000000000 */
[----:B------:R-:W-:Y:S05]  /*11cc0*/  BRA `(.L_x_4918) ;  /* 0x00000e5000007947 */ /* 0x000fea0003800000 */
.L_x_4919:
[----:B------:R-:W3:Y:S02]  /*11cd0*/  LDG.E.U16 R2, [R2.64] ;  /* 0x0000002402027981 */ /* 0x000ee4000c1e1500 */
[----:B---3--:R-:W-:-:S04]  /*11ce0*/  ISETP.NE.AND P0, PT, R2, RZ, PT ;  /* 0x000000ff0200720c */ /* 0x008fc80003f05270 */
[----:B------:R-:W-:Y:S01]  /*11cf0*/  P2R R25, PR, RZ, 0x1 ;  /* 0x00000001ff197803 */ /* 0x000fe20000000000 */
[----:B------:R-:W-:Y:S05]  /*11d00*/  BRA `(.L_x_4918) ;  /* 0x00000e1000007947 */ /* 0x000fea0003800000 */
.L_x_4914:
        /* <DEDUP_REMOVED lines=10> */
.L_x_4922:
[----:B------:R-:W3:Y:S02]  /*11db0*/  LDG.E.U16 R0, [R2.64] ;  /* 0x0000002402007981 */ /* 0x000ee4000c1e1500 */
[----:B---3--:R-:W-:-:S05]  /*11dc0*/  HADD2.F32 R0, -RZ, R0.H0_H0 ;  /* 0x20000000ff007230 */ /* 0x008fca0000004100 */
[----:B------:R-:W-:-:S04]  /*11dd0*/  FSETP.NEU.FTZ.AND P0, PT, R0, RZ, PT ;  /* 0x000000ff0000720b */ /* 0x000fc80003f1d000 */
[----:B------:R-:W-:Y:S01]  /*11de0*/  P2R R25, PR, RZ, 0x1 ;  /* 0x00000001ff197803 */ /* 0x000fe20000000000 */
[----:B------:R-:W-:Y:S05]  /*11df0*/  BRA `(.L_x_4918) ;  /* 0x00000d2000007947 */ /* 0x000fea0003800000 */
.L_x_4921:
        /* <DEDUP_REMOVED lines=12> */
.L_x_4924:
        /* <DEDUP_REMOVED lines=11> */
.L_x_4923:
[----:B------:R-:W3:Y:S02]  /*11f70*/  LDG.E.64 R2, [R2.64] ;  /* 0x0000002402027981 */ /* 0x000ee4000c1e1b00 */
[----:B---3--:R-:W0:-:S06]  /*11f80*/  DSETP.NEU.AND P0, PT, R2, RZ, PT ;  /* 0x000000ff0200722a */ /* 0x008e0c0003f0d000 */
[----:B0-----:R-:W-:Y:S01]  /*11f90*/  P2R R25, PR, RZ, 0x1 ;  /* 0x00000001ff197803 */ /* 0x001fe20000000000 */
[----:B------:R-:W-:Y:S05]  /*11fa0*/  BRA `(.L_x_4918) ;  /* 0x00000b7000007947 */ /* 0x000fea0003800000 */
.L_x_4913:
        /* <DEDUP_REMOVED lines=12> */
.L_x_4927:
[----:B------:R-:W3:Y:S02]  /*12070*/  LDG.E.128 R4, [R2.64] ;  /* 0x0000002402047981 */ /* 0x000ee4000c1e1d00 */
[----:B---3--:R-:W0:-:S06]  /*12080*/  DSETP.NEU.AND P0, PT, R6, RZ, PT ;  /* 0x000000ff0600722a */ /* 0x008e0c0003f0d000 */
[----:B0-----:R-:W0:-:S06]  /*12090*/  DSETP.NEU.OR P0, PT, R4, RZ, P0 ;  /* 0x000000ff0400722a */ /* 0x001e0c000070d400 */
[----:B0-----:R-:W-:Y:S01]  /*120a0*/  P2R R25, PR, RZ, 0x1 ;  /* 0x00000001ff197803 */ /* 0x001fe20000000000 */
[----:B------:R-:W-:Y:S05]  /*120b0*/  BRA `(.L_x_4918) ;  /* 0x00000a6000007947 */ /* 0x000fea0003800000 */
.L_x_4926:
        /* <DEDUP_REMOVED lines=28> */
.L_x_4929:
        /* <DEDUP_REMOVED lines=15> */
.L_x_4928:
[----:B------:R-:W3:Y:S02]  /*12370*/  LDG.E.U16 R0, [R2.64] ;  /* 0x0000002402007981 */ /* 0x000ee4000c1e1500 */
[----:B---3--:R-:W-:-:S04]  /*12380*/  PRMT R0, RZ, 0x5410, R0 ;  /* 0x00005410ff007816 */ /* 0x008fc80000000000 */
[----:B------:R-:W-:-:S04]  /*12390*/  FSETP.NEU.FTZ.AND P0, PT, R0, RZ, PT ;  /* 0x000000ff0000720b */ /* 0x000fc80003f1d000 */
[----:B------:R-:W-:Y:S01]  /*123a0*/  P2R R25, PR, RZ, 0x1 ;  /* 0x00000001ff197803 */ /* 0x000fe20000000000 */
[----:B------:R-:W-:Y:S05]  /*123b0*/  BRA `(.L_x_4918) ;  /* 0x0000076000007947 */ /* 0x000fea0003800000 */
.L_x_4925:
        /* <DEDUP_REMOVED lines=12> */
.L_x_4932:
        /* <DEDUP_REMOVED lines=21> */
.L_x_4936:
[----:B------:R-:W-:Y:S05]  /*125d0*/  BSYNC B1 ;  /* 0x0000000000017941 */ /* 0x000fea0003800000 */
.L_x_4935:
[----:B------:R-:W-:Y:S01]  /*125e0*/  LEA R3, R0, 0x3b800000, 0x17 ;  /* 0x3b80000000037811 */ /* 0x000fe200078eb8ff */
[----:B------:R-:W-:-:S05]  /*125f0*/  IMAD.SHL.U32 R0, R2, 0x100000, RZ ;  /* 0x0010000002007824 */ /* 0x000fca00078e00ff */
[----:B------:R-:W-:Y:S02]  /*12600*/  LOP3.LUT R0, R3, R0, R4, 0xfe, !PT ;  /* 0x0000000003007212 */ /* 0x000fe400078efe04 */
.L_x_4934:
[----:B------:R-:W-:Y:S05]  /*12610*/  BSYNC B0 ;  /* 0x0000000000007941 */ /* 0x000fea0003800000 */
.L_x_4933:
[----:B------:R-:W-:-:S04]  /*12620*/  FSETP.NEU.FTZ.AND P0, PT, R0, RZ, PT ;  /* 0x000000ff0000720b */ /* 0x000fc80003f1d000 */
[----:B------:R-:W-:Y:S01]  /*12630*/  P2R R25, PR, RZ, 0x1 ;  /* 0x00000001ff197803 */ /* 0x000fe20000000000 */
[----:B------:R-:W-:Y:S05]  /*12640*/  BRA `(.L_x_4918) ;  /* 0x000004d000007947 */ /* 0x000fea0003800000 */
.L_x_4931:
        /* <DEDUP_REMOVED lines=21> */
.L_x_4940:
[----:B------:R-:W-:Y:S05]  /*127a0*/  BSYNC B1 ;  /* 0x0000000000017941 */ /* 0x000fea0003800000 */
.L_x_4939:
[----:B------:R-:W-:Y:S01]  /*127b0*/  LEA R3, R0, 0x37800000, 0x17 ;  /* 0x3780000000037811 */ /* 0x000fe200078eb8ff */
[----:B------:R-:W-:-:S05]  /*127c0*/  IMAD.SHL.U32 R0, R2, 0x200000, RZ ;  /* 0x0020000002007824 */ /* 0x000fca00078e00ff */
[----:B------:R-:W-:Y:S02]  /*127d0*/  LOP3.LUT R0, R3, R0, R4, 0xfe, !PT ;  /* 0x0000000003007212 */ /* 0x000fe400078efe04 */
.L_x_4938:
[----:B------:R-:W-:Y:S05]  /*127e0*/  BSYNC B0 ;  /* 0x0000000000007941 */ /* 0x000fea0003800000 */
.L_x_4937:
[----:B------:R-:W-:-:S04]  /*127f0*/  FSETP.NEU.FTZ.AND P0, PT, R0, RZ, PT ;  /* 0x000000ff0000720b */ /* 0x000fc80003f1d000 */
[----:B------:R-:W-:Y:S01]  /*12800*/  P2R R25, PR, RZ, 0x1 ;  /* 0x00000001ff197803 */ /* 0x000fe20000000000 */
[----:B------:R-:W-:Y:S05]  /*12810*/  BRA `(.L_x_4918) ;  /* 0x0000030000007947 */ /* 0x000fea0003800000 */
.L_x_4930:
        /* <DEDUP_REMOVED lines=14> */
.L_x_4944:
[----:B------:R-:W-:Y:S05]  /*12900*/  BSYNC B0 ;  /* 0x0000000000007941 */ /* 0x000fea0003800000 */
.L_x_4943:
[----:B------:R-:W-:-:S04]  /*12910*/  FSETP.NEU.FTZ.AND P0, PT, R0, RZ, PT ;  /* 0x000000ff0000720b */ /* 0x000fc80003f1d000 */
[----:B------:R-:W-:Y:S01]  /*12920*/  P2R R25, PR, RZ, 0x1 ;  /* 0x00000001ff197803 */ /* 0x000fe20000000000 */
[----:B------:R-:W-:Y:S05]  /*12930*/  BRA `(.L_x_4918) ;  /* 0x000001e000007947 */ /* 0x000fea0003800000 */
.L_x_4917:
        /* <DEDUP_REMOVED lines=22> */
.L_x_4942:
[----:B------:R-:W3:Y:S02]  /*12aa0*/  LDG.E.64 R2, [R2.64] ;  /* 0x0000002402027981 */ /* 0x000ee4000c1e1b00 */
[----:B---3--:R-:W-:-:S04]  /*12ab0*/  ISETP.NE.U32.AND P0, PT, R2, RZ, PT ;  /* 0x000000ff0200720c */ /* 0x008fc80003f05070 */
[----:B------:R-:W-:-:S04]  /*12ac0*/  ISETP.NE.AND.EX P0, PT, R3, RZ, PT, P0 ;  /* 0x000000ff0300720c */ /* 0x000fc80003f05300 */
[----:B------:R-:W-:Y:S01]  /*12ad0*/  P2R R25, PR, RZ, 0x1 ;  /* 0x00000001ff197803 */ /* 0x000fe20000000000 */
[----:B------:R-:W-:Y:S05]  /*12ae0*/  BRA `(.L_x_4918) ;  /* 0x0000003000007947 */ /* 0x000fea0003800000 */
.L_x_4941:
[----:B------:R-:W3:Y:S02]  /*12af0*/  LDG.E R2, [R2.64] ;  /* 0x0000002402027981 */ /* 0x000ee4000c1e1900 */
[----:B---3--:R-:W-:-:S04]  /*12b00*/  ISETP.NE.AND P0, PT, R2, RZ, PT ;  /* 0x000000ff0200720c */ /* 0x008fc80003f05270 */
[----:B------:R-:W-:Y:S02]  /*12b10*/  P2R R25, PR, RZ, 0x1 ;  /* 0x00000001ff197803 */ /* 0x000fe40000000000 */
.L_x_4918:
        /* <DEDUP_REMOVED lines=17> */
.L_x_4948:
[----:B------:R0:W5:Y:S01]  /*12c30*/  LDG.E.U8 R2, [R4.64] ;  /* 0x0000002404027981 */ /* 0x000162000c1e1100 */
[----:B------:R-:W-:Y:S01]  /*12c40*/  IMAD.MOV.U32 R3, RZ, RZ, RZ ;  /* 0x000000ffff037224 */ /* 0x000fe200078e00ff */
[----:B------:R-:W-:Y:S05]  /*12c50*/  BRA `(.L_x_4950) ;  /* 0x00000d5000007947 */ /* 0x000fea0003800000 */
.L_x_4947:
        /* <DEDUP_REMOVED lines=8> */
.L_x_4952:
[----:B------:R-:W3:Y:S02]  /*12ce0*/  LDG.E R2, [R4.64] ;  /* 0x0000002404027981 */ /* 0x000ee4000c1e1900 */
[----:B---3--:R-:W-:Y:S01]  /*12cf0*/  SHF.R.S32.HI R3, RZ, 0x1f, R2 ;  /* 0x0000001fff037819 */ /* 0x008fe20000011402 */
[----:B------:R-:W-:Y:S05]  /*12d00*/  BRA `(.L_x_4950) ;  /* 0x00000ca000007947 */ /* 0x000fea0003800000 */
.L_x_4951:
[----:B------:R-:W3:Y:S02]  /*12d10*/  LDG.E.S16 R2, [R4.64] ;  /* 0x0000002404027981 */ /* 0x000ee4000c1e1700 */
[----:B---3--:R-:W-:Y:S01]  /*12d20*/  SHF.R.S32.HI R3, RZ, 0x1f, R2 ;  /* 0x0000001fff037819 */ /* 0x008fe20000011402 */
[----:B------:R-:W-:Y:S05]  /*12d30*/  BRA `(.L_x_4950) ;  /* 0x00000c7000007947 */ /* 0x000fea0003800000 */
.L_x_4946:
        /* <DEDUP_REMOVED lines=9> */
.L_x_4954:
[----:B------:R-:W3:Y:S02]  /*12dd0*/  LDG.E.U16 R4, [R4.64] ;  /* 0x0000002404047981 */ /* 0x000ee4000c1e1500 */
[----:B---3--:R-:W-:-:S06]  /*12de0*/  HADD2.F32 R2, -RZ, R4.H0_H0 ;  /* 0x20000004ff027230 */ /* 0x008fcc0000004100 */
[----:B------:R-:W0:Y:S01]  /*12df0*/  F2I.S64.TRUNC R2, R2 ;  /* 0x0000000200027311 */ /* 0x000e22000020d900 */
[----:B------:R-:W-:Y:S05]  /*12e00*/  BRA `(.L_x_4950) ;  /* 0x00000ba000007947 */ /* 0x000fea0003800000 */
.L_x_4953:
        /* <DEDUP_REMOVED lines=9> */
.L_x_4956:
[----:B------:R-:W3:Y:S02]  /*12ea0*/  LDG.E.U16 R4, [R4.64] ;  /* 0x0000002404047981 */ /* 0x000ee4000c1e1500 */
[----:B---3--:R-:W-:-:S06]  /*12eb0*/  HADD2.F32 R2, -RZ, R4.H0_H0 ;  /* 0x20000004ff027230 */ /* 0x008fcc0000004100 */
[----:B------:R-:W0:Y:S01]  /*12ec0*/  F2I.S64.TRUNC R2, R2 ;  /* 0x0000000200027311 */ /* 0x000e22000020d900 */
[----:B------:R-:W-:Y:S05]  /*12ed0*/  BRA `(.L_x_4950) ;  /* 0x00000ad000007947 */ /* 0x000fea0003800000 */
.L_x_4955:
[----:B------:R-:W3:Y:S02]  /*12ee0*/  LDG.E.64 R2, [R4.64] ;  /* 0x0000002404027981 */ /* 0x000ee4000c1e1b00 */
[----:B---3--:R-:W0:Y:S01]  /*12ef0*/  F2I.S64.F64.TRUNC R2, R2 ;  /* 0x0000000200027311 */ /* 0x008e22000030d900 */
[----:B------:R-:W-:Y:S05]  /*12f00*/  BRA `(.L_x_4950) ;  /* 0x00000aa000007947 */ /* 0x000fea0003800000 */
.L_x_4945:
        /* <DEDUP_REMOVED lines=13> */
.L_x_4959:
[----:B------:R-:W3:Y:S02]  /*12fe0*/  LDG.E.64 R2, [R4.64] ;  /* 0x0000002404027981 */ /* 0x000ee4000c1e1b00 */
[----:B---3--:R-:W0:Y:S01]  /*12ff0*/  F2I.S64.F64.TRUNC R2, R2 ;  /* 0x0000000200027311 */ /* 0x008e22000030d900 */
[----:B------:R-:W-:Y:S05]  /*13000*/  BRA `(.L_x_4950) ;  /* 0x000009a000007947 */ /* 0x000fea0003800000 */
.L_x_4958:
        /* <DEDUP_REMOVED lines=27> */
.L_x_4961:
        /* <DEDUP_REMOVED lines=14> */
.L_x_4960:
[----:B------:R-:W3:Y:S02]  /*132a0*/  LDG.E.U16 R2, [R4.64] ;  /* 0x0000002404027981 */ /* 0x000ee4000c1e1500 */
[----:B---3--:R-:W-:-:S06]  /*132b0*/  PRMT R2, RZ, 0x5410, R2 ;  /* 0x00005410ff027816 */ /* 0x008fcc0000000002 */
[----:B------:R-:W0:Y:S01]  /*132c0*/  F2I.S64.TRUNC R2, R2 ;  /* 0x0000000200027311 */ /* 0x000e22000020d900 */
[----:B------:R-:W-:Y:S05]  /*132d0*/  BRA `(.L_x_4950) ;  /* 0x000006d000007947 */ /* 0x000fea0003800000 */
.L_x_4957:
        /* <DEDUP_REMOVED lines=11> */
.L_x_4964:
        /* <DEDUP_REMOVED lines=21> */
.L_x_4968:
[----:B------:R-:W-:Y:S05]  /*134e0*/  BSYNC B1 ;  /* 0x0000000000017941 */ /* 0x000fea0003800000 */
.L_x_4967:
[----:B------:R-:W-:Y:S01]  /*134f0*/  IMAD.SHL.U32 R2, R2, 0x100000, RZ ;  /* 0x0010000002027824 */ /* 0x000fe200078e00ff */
[----:B------:R-:W-:-:S04]  /*13500*/  LEA R3, R0, 0x3b800000, 0x17 ;  /* 0x3b80000000037811 */ /* 0x000fc800078eb8ff */
[----:B------:R-:W-:Y:S02]  /*13510*/  LOP3.LUT R2, R3, R2, R4, 0xfe, !PT ;  /* 0x0000000203027212 */ /* 0x000fe400078efe04 */
.L_x_4966:
[----:B------:R-:W-:Y:S05]  /*13520*/  BSYNC B0 ;  /* 0x0000000000007941 */ /* 0x000fea0003800000 */
.L_x_4965:
[----:B------:R-:W0:Y:S01]  /*13530*/  F2I.S64.TRUNC R2, R2 ;  /* 0x0000000200027311 */ /* 0x000e22000020d900 */
[----:B------:R-:W-:Y:S05]  /*13540*/  BRA `(.L_x_4950) ;  /* 0x0000046000007947 */ /* 0x000fea0003800000 */
.L_x_4963:
        /* <DEDUP_REMOVED lines=21> */
.L_x_4972:
[----:B------:R-:W-:Y:S05]  /*136a0*/  BSYNC B1 ;  /* 0x0000000000017941 */ /* 0x000fea0003800000 */
.L_x_4971:
[----:B------:R-:W-:Y:S01]  /*136b0*/  IMAD.SHL.U32 R2, R2, 0x200000, RZ ;  /* 0x0020000002027824 */ /* 0x000fe200078e00ff */
[----:B------:R-:W-:-:S04]  /*136c0*/  LEA R3, R0, 0x37800000, 0x17 ;  /* 0x3780000000037811 */ /* 0x000fc800078eb8ff */
[----:B------:R-:W-:Y:S02]  /*136d0*/  LOP3.LUT R2, R3, R2, R4, 0xfe, !PT ;  /* 0x0000000203027212 */ /* 0x000fe400078efe04 */
.L_x_4970:
[----:B------:R-:W-:Y:S05]  /*136e0*/  BSYNC B0 ;  /* 0x0000000000007941 */ /* 0x000fea0003800000 */
.L_x_4969:
[----:B------:R-:W0:Y:S01]  /*136f0*/  F2I.S64.TRUNC R2, R2 ;  /* 0x0000000200027311 */ /* 0x000e22000020d900 */
[----:B------:R-:W-:Y:S05]  /*13700*/  BRA `(.L_x_4950) ;  /* 0x000002a000007947 */ /* 0x000fea0003800000 */
.L_x_4962:
        /* <DEDUP_REMOVED lines=14> */
.L_x_4976:
[----:B------:R-:W-:Y:S05]  /*137f0*/  BSYNC B0 ;  /* 0x0000000000007941 */ /* 0x000fea0003800000 */
.L_x_4975:
[----:B------:R-:W0:Y:S01]  /*13800*/  F2I.S64.TRUNC R2, R2 ;  /* 0x0000000200027311 */ /* 0x000e22000020d900 */
[----:B------:R-:W-:Y:S05]  /*13810*/  BRA `(.L_x_4950) ;  /* 0x0000019000007947 */ /* 0x000fea0003800000 */
.L_x_4949:
        /* <DEDUP_REMOVED lines=21> */
.L_x_4974:
[----:B------:R0:W5:Y:S01]  /*13970*/  LDG.E.64 R2, [R4.64] ;  /* 0x0000002404027981 */ /* 0x000162000c1e1b00 */
[----:B------:R-:W-:Y:S05]  /*13980*/  BRA `(.L_x_4950) ;  /* 0x0000002000007947 */ /* 0x000fea0003800000 */
.L_x_4973:
[----:B------:R0:W5:Y:S01]  /*13990*/  LDG.E R2, [R4.64] ;  /* 0x0000002404027981 */ /* 0x000162000c1e1900 */
[----:B------:R-:W-:-:S03]  /*139a0*/  IMAD.MOV.U32 R3, RZ, RZ, RZ ;  /* 0x000000ffff037224 */ /* 0x000fc600078e00ff */
.L_x_4950:
        /* <DEDUP_REMOVED lines=9> */
.L_x_4978:
[----:B------:R-:W-:Y:S05]  /*13a40*/  BSYNC B0 ;  /* 0x0000000000007941 */ /* 0x000fea0003800000 */
.L_x_4977:
        /* <DEDUP_REMOVED lines=10> */
[----:B0-----:R-:W-:Y:S01]  /*13af0*/  STG.E.U8 [R22.64], R17 ;  /* 0x0000001116007986 */ /* 0x001fe2000c101124 */
[----:B------:R-:W-:Y:S05]  /*13b00*/  EXIT ;  /* 0x000000000000794d */ /* 0x000fea0003800000 */
.L_x_4982:
[----:B-12--5:R-:W0:Y:S02]  /*13b10*/  F2I.S64.F64.TRUNC R16, R16 ;  /* 0x0000001000107311 */ /* 0x026e24000030d900 */
[----:B0-----:R-:W-:-:S05]  /*13b20*/  IMAD.MOV.U32 R3, RZ, RZ, R16 ;  /* 0x000000ffff037224 */ /* 0x001fca00078e0010 */
[----:B------:R-:W-:Y:S01]  /*13b30*/  STG.E.U8 [R22.64], R3 ;  /* 0x0000000316007986 */ /* 0x000fe2000c101124 */
[----:B------:R-:W-:Y:S05]  /*13b40*/  EXIT ;  /* 0x000000000000794d */ /* 0x000fea0003800000 */
.L_x_4981:
[----:B------:R-:W-:-:S13]  /*13b50*/  ISETP.NE.AND P0, PT, R0, 0x2, PT ;  /* 0x000000020000780c */ /* 0x000fda0003f05270 */
[----:B------:R-:W-:Y:S05]  /*13b60*/  @!P0 BRA `(.L_x_4984) ;  /* 0x000000a000008947 */ /* 0x000fea0003800000 */
[----:B------:R-:W-:-:S13]  /*13b70*/  ISETP.NE.AND P0, PT, R0, 0x3, PT ;  /* 0x000000030000780c */ /* 0x000fda0003f05270 */
[----:B------:R-:W-:Y:S05]  /*13b80*/  @!P0 BRA `(.L_x_4985) ;  /* 0x0000005000008947 */ /* 0x000fea0003800000 */
[----:B------:R-:W-:-:S13]  /*13b90*/  ISETP.NE.AND P0, PT, R0, 0x4, PT ;  /* 0x000000040000780c */ /* 0x000fda0003f05270 */
[----:B------:R-:W-:Y:S05]  /*13ba0*/  @P0 BRA `(.L_x_4983) ;  /* 0x00000d2000000947 */ /* 0x000fea0003800000 */
[----:B-12--5:R-:W0:Y:S02]  /*13bb0*/  F2I.S64.F64.TRUNC R16, R16 ;  /* 0x0000001000107311 */ /* 0x026e24000030d900 */
[----:B0-----:R-:W-:Y:S01]  /*13bc0*/  STG.E.64 [R22.64], R16 ;  /* 0x0000001016007986 */ /* 0x001fe2000c101b24 */
[----:B------:R-:W-:Y:S05]  /*13bd0*/  EXIT ;  /* 0x000000000000794d */ /* 0x000fea0003800000 */
.L_x_4985:
[----:B-12--5:R-:W0:Y:S02]  /*13be0*/  F2I.F64.TRUNC R17, R16 ;  /* 0x0000001000117311 */ /* 0x026e24000030d100 */
[----:B0-----:R-:W-:Y:S01]  /*13bf0*/  STG.E [R22.64], R17 ;  /* 0x0000001116007986 */ /* 0x001fe2000c101924 */
[----:B------:R-:W-:Y:S05]  /*13c00*/  EXIT ;  /* 0x000000000000794d */ /* 0x000fea0003800000 */
.L_x_4984:
[----:B-12--5:R-:W0:Y:S02]  /*13c10*/  F2I.F64.TRUNC R17, R16 ;  /* 0x0000001000117311 */ /* 0x026e24000030d100 */
[----:B0-----:R-:W-:Y:S01]  /*13c20*/  STG.E.U16 [R22.64], R17 ;  /* 0x0000001116007986 */ /* 0x001fe2000c101524 */
[----:B------:R-:W-:Y:S05]  /*13c30*/  EXIT ;  /* 0x000000000000794d */ /* 0x000fea0003800000 */
.L_x_4980:
        /* <DEDUP_REMOVED lines=9> */
[----:B------:R-:W-:Y:S01]  /*13cd0*/  STG.E [R22.64], R3 ;  /* 0x0000000316007986 */ /* 0x000fe2000c101924 */
[----:B------:R-:W-:Y:S05]  /*13ce0*/  EXIT ;  /* 0x000000000000794d */ /* 0x000fea0003800000 */
.L_x_4987:
[----:B-12--5:R-:W0:Y:S01]  /*13cf0*/  F2F.F32.F64 R0, R16 ;  /* 0x0000001000007310 */ /* 0x026e220000301000 */
[----:B------:R-:W0:-:S14]  /*13d00*/  DSETP.GEU.AND P0, PT, |R16|, c[0x2][0x0], PT ;  /* 0x008000001000762a */ /* 0x000e1c0003f0e200 */
[----:B0-----:R-:W-:-:S05]  /*13d10*/  @!P0 FMUL R0, R0, 1.175494350822287508e-38 ;  /* 0x0080000000008820 */ /* 0x001fca0000400000 */
[----:B------:R-:W-:-:S05]  /*13d20*/  F2FP.PACK_AB R0, RZ, R0 ;  /* 0x00000000ff00723e */ /* 0x000fca00000000ff */
[----:B------:R-:W-:Y:S01]  /*13d30*/  STG.E.U16 [R22.64], R0 ;  /* 0x0000000016007986 */ /* 0x000fe2000c101524 */
[----:B------:R-:W-:Y:S05]  /*13d40*/  EXIT ;  /* 0x000000000000794d */ /* 0x000fea0003800000 */
.L_x_4986:
        /* <DEDUP_REMOVED lines=12> */
[----:B------:R-:W-:Y:S01]  /*13e10*/  STG.E.64 [R22.64], R2 ;  /* 0x0000000216007986 */ /* 0x000fe2000c101b24 */
[----:B------:R-:W-:Y:S05]  /*13e20*/  EXIT ;  /* 0x000000000000794d */ /* 0x000fea0003800000 */
.L_x_4989:
[----:B-12--5:R-:W0:Y:S01]  /*13e30*/  F2F.F32.F64 R3, R16 ;  /* 0x0000001000037310 */ /* 0x026e220000301000 */
[----:B------:R-:W0:-:S04]  /*13e40*/  DSETP.GEU.AND P0, PT, |R16|, c[0x2][0x0], PT ;  /* 0x008000001000762a */ /* 0x000e080003f0e200 */
[----:B------:R-:W1:-:S03]  /*13e50*/  DSETP.GEU.AND P1, PT, |R18|, c[0x2][0x0], PT ;  /* 0x008000001200762a */ /* 0x000e460003f2e200 */
[----:B------:R-:W1:Y:S07]  /*13e60*/  F2F.F32.F64 R0, R18 ;  /* 0x0000001200007310 */ /* 0x000e6e0000301000 */
[----:B0-----:R-:W-:-:S04]  /*13e70*/  @!P0 FMUL R3, R3, 1.175494350822287508e-38 ;  /* 0x0080000003038820 */ /* 0x001fc80000400000 */
[----:B-1----:R-:W-:-:S05]  /*13e80*/  @!P1 FMUL R0, R0, 1.175494350822287508e-38 ;  /* 0x0080000000009820 */ /* 0x002fca0000400000 */
[----:B------:R-:W-:-:S05]  /*13e90*/  F2FP.PACK_AB R3, R0, R3 ;  /* 0x000000030003723e */ /* 0x000fca00000000ff */
[----:B------:R-:W-:Y:S01]  /*13ea0*/  STG.E [R22.64], R3 ;  /* 0x0000000316007986 */ /* 0x000fe2000c101924 */
[----:B------:R-:W-:Y:S05]  /*13eb0*/  EXIT ;  /* 0x000000000000794d */ /* 0x000fea0003800000 */
.L_x_4988:
[----:B-12--5:R-:W-:Y:S01]  /*13ec0*/  STG.E.64 [R22.64], R16 ;  /* 0x0000001016007986 */ /* 0x026fe2000c101b24 */
[----:B------:R-:W-:Y:S05]  /*13ed0*/  EXIT ;  /* 0x000000000000794d */ /* 0x000fea0003800000 */
.L_x_4979:
        /* <DEDUP_REMOVED lines=11> */
[----:B------:R-:W-:Y:S01]  /*13f90*/  STG.E.U8 [R22.64], R3 ;  /* 0x0000000316007986 */ /* 0x000fe2000c101124 */
[----:B------:R-:W-:Y:S05]  /*13fa0*/  EXIT ;  /* 0x000000000000794d */ /* 0x000fea0003800000 */
.L_x_4992:
[----:B-12--5:R-:W-:Y:S01]  /*13fb0*/  STG.E.128 [R22.64], R16 ;  /* 0x0000001016007986 */ /* 0x026fe2000c101d24 */
[----:B------:R-:W-:Y:S05]  /*13fc0*/  EXIT ;  /* 0x000000000000794d */ /* 0x000fea0003800000 */
.L_x_4991:
        /* <DEDUP_REMOVED lines=23> */
.L_x_4996:
[----:B------:R-:W-:Y:S05]  /*14140*/  BSYNC B0 ;  /* 0x0000000000007941 */ /* 0x000fea0003800000 */
.L_x_4995:
[----:B------:R-:W-:-:S05]  /*14150*/  LOP3.LUT R3, R0, R3, RZ, 0xfc, !PT ;  /* 0x0000000300037212 */ /* 0x000fca00078efcff */
[----:B------:R-:W-:Y:S01]  /*14160*/  STG.E.U8 [R22.64], R3 ;  /* 0x0000000316007986 */ /* 0x000fe2000c101124 */
[----:B------:R-:W-:Y:S05]  /*14170*/  EXIT ;  /* 0x000000000000794d */ /* 0x000fea0003800000 */
.L_x_4994:
        /* <DEDUP_REMOVED lines=15> */
.L_x_4998:
[----:B------:R-:W-:Y:S01]  /*14270*/  IMAD.MOV.U32 R0, RZ, RZ, 0x7f ;  /* 0x0000007fff007424 */ /* 0x000fe200078e00ff */
[----:B------:R-:W-:-:S04]  /*14280*/  ISETP.GT.U32.AND P0, PT, R2, 0x7f800000, PT ;  /* 0x7f8000000200780c */ /* 0x000fc80003f04070 */
[----:B------:R-:W-:-:S04]  /*14290*/  SEL R0, R0, 0x7c, P0 ;  /* 0x0000007c00007807 */ /* 0x000fc80000000000 */
.L_x_4999:
[----:B------:R-:W-:Y:S05]  /*142a0*/  BSYNC B0 ;  /* 0x0000000000007941 */ /* 0x000fea0003800000 */
.L_x_4997:
[----:B------:R-:W-:-:S04]  /*142b0*/  LOP3.LUT R2, R3, 0x80000000, RZ, 0xc0, !PT ;  /* 0x8000000003027812 */ /* 0x000fc800078ec0ff */
[----:B------:R-:W-:-:S04]  /*142c0*/  SHF.R.U32.HI R3, RZ, 0x18, R2 ;  /* 0x00000018ff037819 */ /* 0x000fc80000011602 */
[----:B------:R-:W-:-:S05]  /*142d0*/  LOP3.LUT R3, R0, R3, RZ, 0xfc, !PT ;  /* 0x0000000300037212 */ /* 0x000fca00078efcff */
[----:B------:R-:W-:Y:S01]  /*142e0*/  STG.E.U8 [R22.64], R3 ;  /* 0x0000000316007986 */ /* 0x000fe2000c101124 */
[----:B------:R-:W-:Y:S05]  /*142f0*/  EXIT ;  /* 0x000000000000794d */ /* 0x000fea0003800000 */
.L_x_4993:
[----:B-12--5:R-:W0:Y:S01]  /*14300*/  F2F.F32.F64 R0, R16 ;  /* 0x0000001000007310 */ /* 0x026e220000301000 */
[----:B------:R-:W0:-:S14]  /*14310*/  DSETP.GEU.AND P0, PT, |R16|, c[0x2][0x0], PT ;  /* 0x008000001000762a */ /* 0x000e1c0003f0e200 */
[----:B0-----:R-:W-:-:S05]  /*14320*/  @!P0 FMUL R0, R0, 1.175494350822287508e-38 ;  /* 0x0080000000008820 */ /* 0x001fca0000400000 */
[----:B------:R-:W-:-:S05]  /*14330*/  F2FP.BF16.PACK_AB R0, RZ, R0 ;  /* 0x00000000ff00723e */ /* 0x000fca00000010ff */
[----:B------:R-:W-:Y:S01]  /*14340*/  STG.E.U16 [R22.64], R0 ;  /* 0x0000000016007986 */ /* 0x000fe2000c101524 */
[----:B------:R-:W-:Y:S05]  /*14350*/  EXIT ;  /* 0x000000000000794d */ /* 0x000fea0003800000 */
.L_x_4990:
        /* <DEDUP_REMOVED lines=9> */
[----:B0-----:R-:W-:Y:S01]  /*143f0*/  STG.E.U16 [R22.64], R17 ;  /* 0x0000001116007986 */ /* 0x001fe2000c101524 */
[----:B------:R-:W-:Y:S05]  /*14400*/  EXIT ;  /* 0x000000000000794d */ /* 0x000fea0003800000 */
.L_x_5002:
        /* <DEDUP_REMOVED lines=19> */
.L_x_5005:
[----:B------:R-:W-:-:S04]  /*14540*/  LOP3.LUT R2, R3, 0x80000000, RZ, 0xc0, !PT ;  /* 0x8000000003027812 */ /* 0x000fc800078ec0ff */
[----:B------:R-:W-:-:S04]  /*14550*/  SHF.R.U32.HI R3, RZ, 0x18, R2 ;  /* 0x00000018ff037819 */ /* 0x000fc80000011602 */
[----:B------:R-:W-:-:S04]  /*14560*/  LOP3.LUT R0, R0, R3, RZ, 0xfc, !PT ;  /* 0x0000000300007212 */ /* 0x000fc800078efcff */
[----:B------:R-:W-:Y:S02]  /*14570*/  PRMT R11, R0, 0x7610, R11 ;  /* 0x00007610000b7816 */ /* 0x000fe4000000000b */
.L_x_5004:
[----:B------:R-:W-:Y:S05]  /*14580*/  BSYNC B0 ;  /* 0x0000000000007941 */ /* 0x000fea0003800000 */
.L_x_5003:
[----:B------:R-:W-:Y:S01]  /*14590*/  STG.E.U8 [R22.64], R11 ;  /* 0x0000000b16007986 */ /* 0x000fe2000c101124 */
[----:B------:R-:W-:Y:S05]  /*145a0*/  EXIT ;  /* 0x000000000000794d */ /* 0x000fea0003800000 */
.L_x_5001:
        /* <DEDUP_REMOVED lines=19> */
.L_x_5008:
[----:B------:R-:W-:-:S04]  /*146e0*/  LOP3.LUT R2, R3, 0x80000000, RZ, 0xc0, !PT ;  /* 0x8000000003027812 */ /* 0x000fc800078ec0ff */
[----:B------:R-:W-:-:S04]  /*146f0*/  SHF.R.U32.HI R3, RZ, 0x18, R2 ;  /* 0x00000018ff037819 */ /* 0x000fc80000011602 */
[----:B------:R-:W-:-:S04]  /*14700*/  LOP3.LUT R0, R0, R3, RZ, 0xfc, !PT ;  /* 0x0000000300007212 */ /* 0x000fc800078efcff */
[----:B------:R-:W-:Y:S02]  /*14710*/  PRMT R11, R0, 0x7610, R11 ;  /* 0x00007610000b7816 */ /* 0x000fe4000000000b */
.L_x_5007:
[----:B------:R-:W-:Y:S05]  /*14720*/  BSYNC B0 ;  /* 0x0000000000007941 */ /* 0x000fea0003800000 */
.L_x_5006:
[----:B------:R-:W-:Y:S01]  /*14730*/  STG.E.U8 [R22.64], R11 ;  /* 0x0000000b16007986 */ /* 0x000fe2000c101124 */
[----:B------:R-:W-:Y:S05]  /*14740*/  EXIT ;  /* 0x000000000000794d */ /* 0x000fea0003800000 */
.L_x_5000:
        /* <DEDUP_REMOVED lines=24> */
.L_x_4983:
        /* <DEDUP_REMOVED lines=19> */
[----:B------:R-:W-:Y:S05]  /*14a00*/  EXIT ;  /* 0x000000000000794d */ /* 0x000fea0003800000 */
.L_x_5010:
[----:B-12--5:R-:W0:Y:S02]  /*14a10*/  F2I.U64.F64.TRUNC R16, R16 ;  /* 0x0000001000107311 */ /* 0x026e24000030d800 */
[----:B0-----:R-:W-:Y:S01]  /*14a20*/  STG.E.64 [R22.64], R16 ;  /* 0x0000001016007986 */ /* 0x001fe2000c101b24 */
[----:B------:R-:W-:Y:S05]  /*14a30*/  EXIT ;  /* 0x000000000000794d */ /* 0x000fea0003800000 */
.L_x_5009:
[----:B-12--5:R-:W0:Y:S02]  /*14a40*/  F2I.U32.F64.TRUNC R17, R16 ;  /* 0x0000001000117311 */ /* 0x026e24000030d000 */
[----:B0-----:R-:W-:Y:S01]  /*14a50*/  STG.E [R22.64], R17 ;  /* 0x0000001116007986 */ /* 0x001fe2000c101924 */
[----:B------:R-:W-:Y:S05]  /*14a60*/  EXIT ;  /* 0x000000000000794d */ /* 0x000fea0003800000 */
.L_x_5011:
        /* <DEDUP_REMOVED lines=9> */
.L_x_27471:


//--------------------- .text._ZN2at6native27unrolled_elementwise_kernelIZZZNS0_28launch_masked_scatter_kernelERKNS_10TensorBaseES4_S4_S4_ENKUlvE_clEvENKUlvE6_clEvEUlN3c107complexIdEEblE_St5arrayIPcLm4EELi4E23TrivialOffsetCalculatorILi3EjESE_ILi1EjENS0_6memory12LoadWithCastILi3EEENSH_13StoreWithCastILi1EEEEEviT_T0_T2_T3_T4_T5_ --------------------------
	.section	.text._ZN2at6native27unrolled_elementwise_kernelIZZZNS0_28launch_masked_scatter_kernelERKNS_10TensorBaseES4_S4_S4_ENKUlvE_clEvENKUlvE6_clEvEUlN3c107complexIdEEblE_St5arrayIPcLm4EELi4E23TrivialOffsetCalculatorILi3EjESE_ILi1EjENS0_6memory12LoadWithCastILi3EEENSH_13StoreWithCastILi1EEEEEviT_T0_T2_T3_T4_T5_,"ax",@progbits
	.sectioninfo	@"SHI_REGISTERS=54"
	.align	128
        .global         _ZN2at6native27unrolled_elementwise_kernelIZZZNS0_28launch_masked_scatter_kernelERKNS_10TensorBaseES4_S4_S4_ENKUlvE_clEvENKUlvE6_clEvEUlN3c107complexIdEEblE_St5arrayIPcLm4EELi4E23TrivialOffsetCalculatorILi3EjESE_ILi1EjENS0_6memory12LoadWithCastILi3EEENSH_13StoreWithCastILi1EEEEEviT_T0_T2_T3_T4_T5_
        .type           _ZN2at6native27unrolled_elementwise_kernelIZZZNS0_28launch_masked_scatter_kernelERKNS_10TensorBaseES4_S4_S4_ENKUlvE_clEvENKUlvE6_clEvEUlN3c107complexIdEEblE_St5arrayIPcLm4EELi4E23TrivialOffsetCalculatorILi3EjESE_ILi1EjENS0_6memory12LoadWithCastILi3EEENSH_13StoreWithCastILi1EEEEEviT_T0_T2_T3_T4_T5_,@function
        .size           _ZN2at6native27unrolled_elementwise_kernelIZZZNS0_28launch_masked_scatter_kernelERKNS_10TensorBaseES4_S4_S4_ENKUlvE_clEvENKUlvE6_clEvEUlN3c107complexIdEEblE_St5arrayIPcLm4EELi4E23TrivialOffsetCalculatorILi3EjESE_ILi1EjENS0_6memory12LoadWithCastILi3EEENSH_13StoreWithCastILi1EEEEEviT_T0_T2_T3_T4_T5_,(.L_x_27472 - _ZN2at6native27unrolled_elementwise_kernelIZZZNS0_28launch_masked_scatter_kernelERKNS_10TensorBaseES4_S4_S4_ENKUlvE_clEvENKUlvE6_clEvEUlN3c107complexIdEEblE_St5arrayIPcLm4EELi4E23TrivialOffsetCalculatorILi3EjESE_ILi1EjENS0_6memory12LoadWithCastILi3EEENSH_13StoreWithCastILi1EEEEEviT_T0_T2_T3_T4_T5_)
        .other          _ZN2at6native27unrolled_elementwise_kernelIZZZNS0_28launch_masked_scatter_kernelERKNS_10TensorBaseES4_S4_S4_ENKUlvE_clEvENKUlvE6_clEvEUlN3c107complexIdEEblE_St5arrayIPcLm4EELi4E23TrivialOffsetCalculatorILi3EjESE_ILi1EjENS0_6memory12LoadWithCastILi3EEENSH_13StoreWithCastILi1EEEEEviT_T0_T2_T3_T4_T5_,@"STO_CUDA_ENTRY STV_DEFAULT"
_ZN2at6native27unrolled_elementwise_kernelIZZZNS0_28launch_masked_scatter_kernelERKNS_10TensorBaseES4_S4_S4_ENKUlvE_clEvENKUlvE6_clEvEUlN3c107complexIdEEblE_St5arrayIPcLm4EELi4E23TrivialOffsetCalculatorILi3EjESE_ILi1EjENS0_6memory12LoadWithCastILi3EEENSH_13StoreWithCastILi1EEEEEviT_T0_T2_T3_T4_T5_:
.text._ZN2at6native27unrolled_elementwise_kernelIZZZNS0_28launch_masked_scatter_kernelERKNS_10TensorBaseES4_S4_S4_ENKUlvE_clEvENKUlvE6_clEvEUlN3c107complexIdEEblE_St5arrayIPcLm4EELi4E23TrivialOffsetCalculatorILi3EjESE_ILi1EjENS0_6memory12LoadWithCastILi3EEENSH_13StoreWithCastILi1EEEEEviT_T0_T2_T3_T4_T5_:
        /* <DEDUP_REMOVED lines=12> */
[----:B------:R-:W-:Y:S01]  /*00c0*/  CS2R R26, SRZ ;  /* 0x00000000001a7805 */ /* 0x000fe2000001ff00 */
[----:B------:R-:W-:Y:S01]  /*00d0*/  CS2R R30, SRZ ;  /* 0x00000000001e7805 */ /* 0x000fe2000001ff00 */
[----:B------:R-:W-:-:S05]  /*00e0*/  CS2R R28, SRZ ;  /* 0x00000000001c7805 */ /* 0x000fca000001ff00 */
        /* <DEDUP_REMOVED lines=23> */
.L_x_5017:
[----:B------:R-:W2:Y:S01]  /*0260*/  LDG.E.U8 R4, [R4.64] ;  /* 0x0000002404047981 */ /* 0x000ea2000c1e1100 */
[----:B------:R-:W-:Y:S01]  /*0270*/  CS2R R30, SRZ ;  /* 0x00000000001e7805 */ /* 0x000fe2000001ff00 */
[----:B--2---:R0:W1:Y:S01]  /*0280*/  I2F.F64.U16 R28, R4 ;  /* 0x00000004001c7312 */ /* 0x0040620000101800 */
[----:B------:R-:W-:Y:S05]  /*0290*/  BRA `(.L_x_5019) ;  /* 0x00000f5000007947 */ /* 0x000fea0003800000 */
.L_x_5016:
        /* <DEDUP_REMOVED lines=10> */
.L_x_5021:
[----:B------:R-:W2:Y:S01]  /*0340*/  LDG.E R4, [R4.64] ;  /* 0x0000002404047981 */ /* 0x000ea2000c1e1900 */
[----:B------:R-:W-:Y:S01]  /*0350*/  CS2R R30, SRZ ;  /* 0x00000000001e7805 */ /* 0x000fe2000001ff00 */
[----:B--2---:R0:W1:Y:S01]  /*0360*/  I2F.F64 R28, R4 ;  /* 0x00000004001c7312 */ /* 0x0040620000201c00 */
[----:B------:R-:W-:Y:S05]  /*0370*/  BRA `(.L_x_5019) ;  /* 0x00000e7000007947 */ /* 0x000fea0003800000 */
.L_x_5020:
[----:B------:R-:W2:Y:S01]  /*0380*/  LDG.E.U16 R4, [R4.64] ;  /* 0x0000002404047981 */ /* 0x000ea2000c1e1500 */
[----:B------:R-:W-:Y:S01]  /*0390*/  CS2R R30, SRZ ;  /* 0x00000000001e7805 */ /* 0x000fe2000001ff00 */
[----:B--2---:R0:W1:Y:S01]  /*03a0*/  I2F.F64.S16 R28, R4 ;  /* 0x00000004001c7312 */ /* 0x0040620000101c00 */
[----:B------:R-:W-:Y:S05]  /*03b0*/  BRA `(.L_x_5019) ;  /* 0x00000e3000007947 */ /* 0x000fea0003800000 */
.L_x_5015:
        /* <DEDUP_REMOVED lines=11> */
.L_x_5023:
[----:B------:R-:W2:Y:S01]  /*0470*/  LDG.E.U16 R0, [R4.64] ;  /* 0x0000002404007981 */ /* 0x000ea2000c1e1500 */
[----:B------:R-:W-:Y:S01]  /*0480*/  CS2R R30, SRZ ;  /* 0x00000000001e7805 */ /* 0x000fe2000001ff00 */
[----:B--2---:R-:W-:-:S05]  /*0490*/  HADD2.F32 R0, -RZ, R0.H0_H0 ;  /* 0x20000000ff007230 */ /* 0x004fca0000004100 */
[----:B------:R-:W-:-:S04]  /*04a0*/  FMUL.FTZ R0, R0, 1 ;  /* 0x3f80000000007820 */ /* 0x000fc80000410000 */
[----:B------:R0:W1:Y:S01]  /*04b0*/  F2F.F64.F32 R28, R0 ;  /* 0x00000000001c7310 */ /* 0x0000620000201800 */
[----:B------:R-:W-:Y:S05]  /*04c0*/  BRA `(.L_x_5019) ;  /* 0x00000d2000007947 */ /* 0x000fea0003800000 */
.L_x_5022:
        /* <DEDUP_REMOVED lines=12> */
.L_x_5025:
        /* <DEDUP_REMOVED lines=8> */
.L_x_5024:
[----:B------:R0:W5:Y:S01]  /*0610*/  LDG.E.64 R28, [R4.64] ;  /* 0x00000024041c7981 */ /* 0x000162000c1e1b00 */
[----:B------:R-:W-:Y:S01]  /*0620*/  CS2R R30, SRZ ;  /* 0x00000000001e7805 */ /* 0x000fe2000001ff00 */
[----:B------:R-:W-:Y:S05]  /*0630*/  BRA `(.L_x_5019) ;  /* 0x00000bb000007947 */ /* 0x000fea0003800000 */
.L_x_5014:
        /* <DEDUP_REMOVED lines=14> */
.L_x_5028:
[----:B------:R0:W5:Y:S01]  /*0720*/  LDG.E.128 R28, [R4.64] ;  /* 0x00000024041c7981 */ /* 0x000162000c1e1d00 */
[----:B------:R-:W-:Y:S05]  /*0730*/  BRA `(.L_x_5019) ;  /* 0x00000ab000007947 */ /* 0x000fea0003800000 */
.L_x_5027:
        /* <DEDUP_REMOVED lines=29> */
.L_x_5030:
[----:B------:R-:W2:Y:S01]  /*0910*/  LDG.E.U8 R4, [R4.64] ;  /* 0x0000002404047981 */ /* 0x000ea2000c1e1100 */
[----:B------:R-:W-:Y:S01]  /*0920*/  CS2R R30, SRZ ;  /* 0x00000000001e7805 */ /* 0x000fe2000001ff00 */
        /* <DEDUP_REMOVED lines=10> */
[----:B------:R-:W-:-:S05]  /*09d0*/  LOP3.LUT R0, R3, 0x80000000, R0, 0xf8, !PT ;  /* 0x8000000003007812 */ /* 0x000fca00078ef800 */
[----:B------:R-:W-:-:S04]  /*09e0*/  FMUL.FTZ R0, R0, 1 ;  /* 0x3f80000000007820 */ /* 0x000fc80000410000 */
[----:B------:R0:W1:Y:S01]  /*09f0*/  F2F.F64.F32 R28, R0 ;  /* 0x00000000001c7310 */ /* 0x0000620000201800 */
[----:B------:R-:W-:Y:S05]  /*0a00*/  BRA `(.L_x_5019) ;  /* 0x000007e000007947 */ /* 0x000fea0003800000 */
.L_x_5029:
[----:B------:R-:W2:Y:S01]  /*0a10*/  LDG.E.U16 R0, [R4.64] ;  /* 0x0000002404007981 */ /* 0x000ea2000c1e1500 */
[----:B------:R-:W-:Y:S01]  /*0a20*/  CS2R R30, SRZ ;  /* 0x00000000001e7805 */ /* 0x000fe2000001ff00 */
[----:B--2---:R-:W-:-:S05]  /*0a30*/  PRMT R0, RZ, 0x5410, R0 ;  /* 0x00005410ff007816 */ /* 0x004fca0000000000 */
[----:B------:R-:W-:-:S04]  /*0a40*/  FMUL.FTZ R0, R0, 1 ;  /* 0x3f80000000007820 */ /* 0x000fc80000410000 */
[----:B------:R0:W1:Y:S01]  /*0a50*/  F2F.F64.F32 R28, R0 ;  /* 0x00000000001c7310 */ /* 0x0000620000201800 */
[----:B------:R-:W-:Y:S05]  /*0a60*/  BRA `(.L_x_5019) ;  /* 0x0000078000007947 */ /* 0x000fea0003800000 */
.L_x_5026:
        /* <DEDUP_REMOVED lines=12> */
.L_x_5033:
        /* <DEDUP_REMOVED lines=21> */
.L_x_5037:
[----:B------:R-:W-:Y:S05]  /*0c80*/  BSYNC B1 ;  /* 0x0000000000017941 */ /* 0x000fea0003800000 */
.L_x_5036:
[----:B------:R-:W-:Y:S01]  /*0c90*/  LEA R5, R0, 0x3b800000, 0x17 ;  /* 0x3b80000000057811 */ /* 0x000fe200078eb8ff */
[----:B------:R-:W-:-:S05]  /*0ca0*/  IMAD.SHL.U32 R0, R3, 0x100000, RZ ;  /* 0x0010000003007824 */ /* 0x000fca00078e00ff */
[----:B------:R-:W-:Y:S02]  /*0cb0*/  LOP3.LUT R0, R5, R0, R6, 0xfe, !PT ;  /* 0x0000000005007212 */ /* 0x000fe400078efe06 */
.L_x_5035:
[----:B------:R-:W-:Y:S05]  /*0cc0*/  BSYNC B0 ;  /* 0x0000000000007941 */ /* 0x000fea0003800000 */
.L_x_5034:
[----:B------:R-:W-:Y:S01]  /*0cd0*/  FMUL.FTZ R0, R0, 1 ;  /* 0x3f80000000007820 */ /* 0x000fe20000410000 */
[----:B------:R-:W-:-:S03]  /*0ce0*/  CS2R R30, SRZ ;  /* 0x00000000001e7805 */ /* 0x000fc6000001ff00 */
[----:B------:R0:W1:Y:S01]  /*0cf0*/  F2F.F64.F32 R28, R0 ;  /* 0x00000000001c7310 */ /* 0x0000620000201800 */
[----:B------:R-:W-:Y:S05]  /*0d00*/  BRA `(.L_x_5019) ;  /* 0x000004e000007947 */ /* 0x000fea0003800000 */
.L_x_5032:
        /* <DEDUP_REMOVED lines=21> */
.L_x_5041:
[----:B------:R-:W-:Y:S05]  /*0e60*/  BSYNC B1 ;  /* 0x0000000000017941 */ /* 0x000fea0003800000 */
.L_x_5040:
[----:B------:R-:W-:Y:S01]  /*0e70*/  LEA R5, R0, 0x37800000, 0x17 ;  /* 0x3780000000057811 */ /* 0x000fe200078eb8ff */
[----:B------:R-:W-:-:S05]  /*0e80*/  IMAD.SHL.U32 R0, R3, 0x200000, RZ ;  /* 0x0020000003007824 */ /* 0x000fca00078e00ff */
[----:B------:R-:W-:Y:S02]  /*0e90*/  LOP3.LUT R0, R5, R0, R6, 0xfe, !PT ;  /* 0x0000000005007212 */ /* 0x000fe400078efe06 */
.L_x_5039:
[----:B------:R-:W-:Y:S05]  /*0ea0*/  BSYNC B0 ;  /* 0x0000000000007941 */ /* 0x000fea0003800000 */
.L_x_5038:
[----:B------:R-:W-:Y:S01]  /*0eb0*/  FMUL.FTZ R0, R0, 1 ;  /* 0x3f80000000007820 */ /* 0x000fe20000410000 */
[----:B------:R-:W-:-:S03]  /*0ec0*/  CS2R R30, SRZ ;  /* 0x00000000001e7805 */ /* 0x000fc6000001ff00 */
[----:B------:R0:W1:Y:S01]  /*0ed0*/  F2F.F64.F32 R28, R0 ;  /* 0x00000000001c7310 */ /* 0x0000620000201800 */
[----:B------:R-:W-:Y:S05]  /*0ee0*/  BRA `(.L_x_5019) ;  /* 0x0000030000007947 */ /* 0x000fea0003800000 */
.L_x_5031:
        /* <DEDUP_REMOVED lines=14> */
.L_x_5045:
[----:B------:R-:W-:Y:S05]  /*0fd0*/  BSYNC B0 ;  /* 0x0000000000007941 */ /* 0x000fea0003800000 */
.L_x_5044:
[----:B------:R-:W-:Y:S01]  /*0fe0*/  FMUL.FTZ R0, R0, 1 ;  /* 0x3f80000000007820 */ /* 0x000fe20000410000 */
[----:B------:R-:W-:-:S03]  /*0ff0*/  CS2R R30, SRZ ;  /* 0x00000000001e7805 */ /* 0x000fc6000001ff00 */
[----:B------:R0:W1:Y:S01]  /*1000*/  F2F.F64.F32 R28, R0 ;  /* 0x00000000001c7310 */ /* 0x0000620000201800 */
[----:B------:R-:W-:Y:S05]  /*1010*/  BRA `(.L_x_5019) ;  /* 0x000001d000007947 */ /* 0x000fea0003800000 */
.L_x_5018:
        /* <DEDUP_REMOVED lines=22> */
.L_x_5043:
[----:B------:R-:W2:Y:S01]  /*1180*/  LDG.E.64 R28, [R4.64] ;  /* 0x00000024041c7981 */ /* 0x000ea2000c1e1b00 */
[----:B------:R-:W-:Y:S01]  /*1190*/  CS2R R30, SRZ ;  /* 0x00000000001e7805 */ /* 0x000fe2000001ff00 */
[----:B--2---:R-:W0:Y:S01]  /*11a0*/  I2F.F64.U64 R28, R28 ;  /* 0x0000001c001c7312 */ /* 0x004e220000301800 */
[----:B------:R-:W-:Y:S05]  /*11b0*/  BRA `(.L_x_5019) ;  /* 0x0000003000007947 */ /* 0x000fea0003800000 */
.L_x_5042:
[----:B------:R-:W2:Y:S01]  /*11c0*/  LDG.E R4, [R4.64] ;  /* 0x0000002404047981 */ /* 0x000ea2000c1e1900 */
[----:B------:R-:W-:Y:S01]  /*11d0*/  CS2R R30, SRZ ;  /* 0x00000000001e7805 */ /* 0x000fe2000001ff00 */
[----:B--2---:R0:W1:Y:S06]  /*11e0*/  I2F.F64.U32 R28, R4 ;  /* 0x00000004001c7312 */ /* 0x00406c0000201800 */
.L_x_5019:
[----:B0-----:R-:W-:Y:S01]  /*11f0*/  PRMT R0, R18, 0x9910, RZ ;  /* 0x0000991012007816 */ /* 0x001fe200000000ff */
        /* <DEDUP_REMOVED lines=17> */
.L_x_5049:
[----:B------:R-:W3:Y:S02]  /*1310*/  LDG.E.U8 R4, [R4.64] ;  /* 0x0000002404047981 */ /* 0x000ee4000c1e1100 */
[----:B---3--:R-:W-:-:S04]  /*1320*/  ISETP.NE.AND P0, PT, R4, RZ, PT ;  /* 0x000000ff0400720c */ /* 0x008fc80003f05270 */
[----:B------:R-:W-:Y:S01]  /*1330*/  P2R R24, PR, RZ, 0x1 ;  /* 0x00000001ff187803 */ /* 0x000fe20000000000 */
[----:B------:R-:W-:Y:S05]  /*1340*/  BRA `(.L_x_5051) ;  /* 0x00000f4000007947 */ /* 0x000fea0003800000 */
.L_x_5048:
        /* <DEDUP_REMOVED lines=11> */
.L_x_5053:
[----:B------:R-:W3:Y:S02]  /*1400*/  LDG.E R4, [R4.64] ;  /* 0x0000002404047981 */ /* 0x000ee4000c1e1900 */
[----:B---3--:R-:W-:-:S04]  /*1410*/  ISETP.NE.AND P0, PT, R4, RZ, PT ;  /* 0x000000ff0400720c */ /* 0x008fc80003f05270 */
[----:B------:R-:W-:Y:S01]  /*1420*/  P2R R24, PR, RZ, 0x1 ;  /* 0x00000001ff187803 */ /* 0x000fe20000000000 */
[----:B------:R-:W-:Y:S05]  /*1430*/  BRA `(.L_x_5051) ;  /* 0x00000e5000007947 */ /* 0x000fea0003800000 */
.L_x_5052:
[----:B------:R-:W3:Y:S02]  /*1440*/  LDG.E.U16 R4, [R4.64] ;  /* 0x0000002404047981 */ /* 0x000ee4000c1e1500 */
[----:B---3--:R-:W-:-:S04]  /*1450*/  ISETP.NE.AND P0, PT, R4, RZ, PT ;  /* 0x000000ff0400720c */ /* 0x008fc80003f05270 */
[----:B------:R-:W-:Y:S01]  /*1460*/  P2R R24, PR, RZ, 0x1 ;  /* 0x00000001ff187803 */ /* 0x000fe20000000000 */
[----:B------:R-:W-:Y:S05]  /*1470*/  BRA `(.L_x_5051) ;  /* 0x00000e1000007947 */ /* 0x000fea0003800000 */
.L_x_5047:
        /* <DEDUP_REMOVED lines=10> */
.L_x_5055:
[----:B------:R-:W3:Y:S02]  /*1520*/  LDG.E.U16 R0, [R4.64] ;  /* 0x0000002404007981 */ /* 0x000ee4000c1e1500 */
[----:B---3--:R-:W-:-:S05]  /*1530*/  HADD2.F32 R0, -RZ, R0.H0_H0 ;  /* 0x20000000ff007230 */ /* 0x008fca0000004100 */
[----:B------:R-:W-:-:S04]  /*1540*/  FSETP.NEU.FTZ.AND P0, PT, R0, RZ, PT ;  /* 0x000000ff0000720b */ /* 0x000fc80003f1d000 */
[----:B------:R-:W-:Y:S01]  /*1550*/  P2R R24, PR, RZ, 0x1 ;  /* 0x00000001ff187803 */ /* 0x000fe20000000000 */
[----:B------:R-:W-:Y:S05]  /*1560*/  BRA `(.L_x_5051) ;  /* 0x00000d2000007947 */ /* 0x000fea0003800000 */
.L_x_5054:
        /* <DEDUP_REMOVED lines=12> */
.L_x_5057:
        /* <DEDUP_REMOVED lines=11> */
.L_x_5056:
[----:B------:R-:W3:Y:S02]  /*16e0*/  LDG.E.64 R4, [R4.64] ;  /* 0x0000002404047981 */ /* 0x000ee4000c1e1b00 */
[----:B---3--:R-:W0:-:S06]  /*16f0*/  DSETP.NEU.AND P0, PT, R4, RZ, PT ;  /* 0x000000ff0400722a */ /* 0x008e0c0003f0d000 */
[----:B0-----:R-:W-:Y:S01]  /*1700*/  P2R R24, PR, RZ, 0x1 ;  /* 0x00000001ff187803 */ /* 0x001fe20000000000 */
[----:B------:R-:W-:Y:S05]  /*1710*/  BRA `(.L_x_5051) ;  /* 0x00000b7000007947 */ /* 0x000fea0003800000 */
.L_x_5046:
        /* <DEDUP_REMOVED lines=12> */
.L_x_5060:
[----:B------:R-:W3:Y:S02]  /*17e0*/  LDG.E.128 R4, [R4.64] ;  /* 0x0000002404047981 */ /* 0x000ee4000c1e1d00 */
[----:B---3--:R-:W0:-:S06]  /*17f0*/  DSETP.NEU.AND P0, PT, R6, RZ, PT ;  /* 0x000000ff0600722a */ /* 0x008e0c0003f0d000 */
[----:B0-----:R-:W0:-:S06]  /*1800*/  DSETP.NEU.OR P0, PT, R4, RZ, P0 ;  /* 0x000000ff0400722a */ /* 0x001e0c000070d400 */
[----:B0-----:R-:W-:Y:S01]  /*1810*/  P2R R24, PR, RZ, 0x1 ;  /* 0x00000001ff187803 */ /* 0x001fe20000000000 */
[----:B------:R-:W-:Y:S05]  /*1820*/  BRA `(.L_x_5051) ;  /* 0x00000a6000007947 */ /* 0x000fea0003800000 */
.L_x_5059:
        /* <DEDUP_REMOVED lines=28> */
.L_x_5062:
        /* <DEDUP_REMOVED lines=15> */
.L_x_5061:
[----:B------:R-:W3:Y:S02]  /*1ae0*/  LDG.E.U16 R0, [R4.64] ;  /* 0x0000002404007981 */ /* 0x000ee4000c1e1500 */
[----:B---3--:R-:W-:-:S04]  /*1af0*/  PRMT R0, RZ, 0x5410, R0 ;  /* 0x00005410ff007816 */ /* 0x008fc80000000000 */
[----:B------:R-:W-:-:S04]  /*1b00*/  FSETP.NEU.FTZ.AND P0, PT, R0, RZ, PT ;  /* 0x000000ff0000720b */ /* 0x000fc80003f1d000 */
[----:B------:R-:W-:Y:S01]  /*1b10*/  P2R R24, PR, RZ, 0x1 ;  /* 0x00000001ff187803 */ /* 0x000fe20000000000 */
[----:B------:R-:W-:Y:S05]  /*1b20*/  BRA `(.L_x_5051) ;  /* 0x0000076000007947 */ /* 0x000fea0003800000 */
.L_x_5058:
        /* <DEDUP_REMOVED lines=12> */
.L_x_5065:
        /* <DEDUP_REMOVED lines=21> */
.L_x_5069:
[----:B------:R-:W-:Y:S05]  /*1d40*/  BSYNC B1 ;  /* 0x0000000000017941 */ /* 0x000fea0003800000 */
.L_x_5068:
[----:B------:R-:W-:Y:S01]  /*1d50*/  LEA R5, R0, 0x3b800000, 0x17 ;  /* 0x3b80000000057811 */ /* 0x000fe200078eb8ff */
[----:B------:R-:W-:-:S05]  /*1d60*/  IMAD.SHL.U32 R0, R3, 0x100000, RZ ;  /* 0x0010000003007824 */ /* 0x000fca00078e00ff */
[----:B------:R-:W-:Y:S02]  /*1d70*/  LOP3.LUT R0, R5, R0, R6, 0xfe, !PT ;  /* 0x0000000005007212 */ /* 0x000fe400078efe06 */
.L_x_5067:
[----:B------:R-:W-:Y:S05]  /*1d80*/  BSYNC B0 ;  /* 0x0000000000007941 */ /* 0x000fea0003800000 */
.L_x_5066:
[----:B------:R-:W-:-:S04]  /*1d90*/  FSETP.NEU.FTZ.AND P0, PT, R0, RZ, PT ;  /* 0x000000ff0000720b */ /* 0x000fc80003f1d000 */
[----:B------:R-:W-:Y:S01]  /*1da0*/  P2R R24, PR, RZ, 0x1 ;  /* 0x00000001ff187803 */ /* 0x000fe20000000000 */
[----:B------:R-:W-:Y:S05]  /*1db0*/  BRA `(.L_x_5051) ;  /* 0x000004d000007947 */ /* 0x000fea0003800000 */
.L_x_5064:
        /* <DEDUP_REMOVED lines=21> */
.L_x_5073:
[----:B------:R-:W-:Y:S05]  /*1f10*/  BSYNC B1 ;  /* 0x0000000000017941 */ /* 0x000fea0003800000 */
.L_x_5072:
[----:B------:R-:W-:Y:S01]  /*1f20*/  LEA R5, R0, 0x37800000, 0x17 ;  /* 0x3780000000057811 */ /* 0x000fe200078eb8ff */
[----:B------:R-:W-:-:S05]  /*1f30*/  IMAD.SHL.U32 R0, R3, 0x200000, RZ ;  /* 0x0020000003007824 */ /* 0x000fca00078e00ff */
[----:B------:R-:W-:Y:S02]  /*1f40*/  LOP3.LUT R0, R5, R0, R6, 0xfe, !PT ;  /* 0x0000000005007212 */ /* 0x000fe400078efe06 */
.L_x_5071:
[----:B------:R-:W-:Y:S05]  /*1f50*/  BSYNC B0 ;  /* 0x0000000000007941 */ /* 0x000fea0003800000 */
.L_x_5070:
[----:B------:R-:W-:-:S04]  /*1f60*/  FSETP.NEU.FTZ.AND P0, PT, R0, RZ, PT ;  /* 0x000000ff0000720b */ /* 0x000fc80003f1d000 */
[----:B------:R-:W-:Y:S01]  /*1f70*/  P2R R24, PR, RZ, 0x1 ;  /* 0x00000001ff187803 */ /* 0x000fe20000000000 */
[----:B------:R-:W-:Y:S05]  /*1f80*/  BRA `(.L_x_5051) ;  /* 0x0000030000007947 */ /* 0x000fea0003800000 */
.L_x_5063:
        /* <DEDUP_REMOVED lines=14> */
.L_x_5077:
[----:B------:R-:W-:Y:S05]  /*2070*/  BSYNC B0 ;  /* 0x0000000000007941 */ /* 0x000fea0003800000 */
.L_x_5076:
[----:B------:R-:W-:-:S04]  /*2080*/  FSETP.NEU.FTZ.AND P0, PT, R0, RZ, PT ;  /* 0x000000ff0000720b */ /* 0x000fc80003f1d000 */
[----:B------:R-:W-:Y:S01]  /*2090*/  P2R R24, PR, RZ, 0x1 ;  /* 0x00000001ff187803 */ /* 0x000fe20000000000 */
[----:B------:R-:W-:Y:S05]  /*20a0*/  BRA `(.L_x_5051) ;  /* 0x000001e000007947 */ /* 0x000fea0003800000 */
.L_x_5050:
        /* <DEDUP_REMOVED lines=22> */
.L_x_5075:
[----:B------:R-:W3:Y:S02]  /*2210*/  LDG.E.64 R4, [R4.64] ;  /* 0x0000002404047981 */ /* 0x000ee4000c1e1b00 */
[----:B---3--:R-:W-:-:S04]  /*2220*/  ISETP.NE.U32.AND P0, PT, R4, RZ, PT ;  /* 0x000000ff0400720c */ /* 0x008fc80003f05070 */
[----:B------:R-:W-:-:S04]  /*2230*/  ISETP.NE.AND.EX P0, PT, R5, RZ, PT, P0 ;  /* 0x000000ff0500720c */ /* 0x000fc80003f05300 */
[----:B------:R-:W-:Y:S01]  /*2240*/  P2R R24, PR, RZ, 0x1 ;  /* 0x00000001ff187803 */ /* 0x000fe20000000000 */
[----:B------:R-:W-:Y:S05]  /*2250*/  BRA `(.L_x_5051) ;  /* 0x0000003000007947 */ /* 0x000fea0003800000 */
.L_x_5074:
[----:B------:R-:W3:Y:S02]  /*2260*/  LDG.E R4, [R4.64] ;  /* 0x0000002404047981 */ /* 0x000ee4000c1e1900 */
[----:B---3--:R-:W-:-:S04]  /*2270*/  ISETP.NE.AND P0, PT, R4, RZ, PT ;  /* 0x000000ff0400720c */ /* 0x008fc80003f05270 */
[----:B------:R-:W-:Y:S02]  /*2280*/  P2R R24, PR, RZ, 0x1 ;  /* 0x00000001ff187803 */ /* 0x000fe40000000000 */
.L_x_5051:
        /* <DEDUP_REMOVED lines=17> */
.L_x_5081:
[----:B------:R0:W5:Y:S01]  /*23a0*/  LDG.E.U8 R50, [R4.64] ;  /* 0x0000002404327981 */ /* 0x000162000c1e1100 */
[----:B------:R-:W-:Y:S01]  /*23b0*/  IMAD.MOV.U32 R51, RZ, RZ, RZ ;  /* 0x000000ffff337224 */ /* 0x000fe200078e00ff */
[----:B------:R-:W-:Y:S05]  /*23c0*/  BRA `(.L_x_5083) ;  /* 0x00000d5000007947 */ /* 0x000fea0003800000 */
.L_x_5080:
        /* <DEDUP_REMOVED lines=8> */
.L_x_5085:
[----:B------:R-:W3:Y:S02]  /*2450*/  LDG.E R50, [R4.64] ;  /* 0x0000002404327981 */ /* 0x000ee4000c1e1900 */
[----:B---3--:R-:W-:Y:S01]  /*2460*/  SHF.R.S32.HI R51, RZ, 0x1f, R50 ;  /* 0x0000001fff337819 */ /* 0x008fe20000011432 */
[----:B------:R-:W-:Y:S05]  /*2470*/  BRA `(.L_x_5083) ;  /* 0x00000ca000007947 */ /* 0x000fea0003800000 */
.L_x_5084:
[----:B------:R-:W3:Y:S02]  /*2480*/  LDG.E.S16 R50, [R4.64] ;  /* 0x0000002404327981 */ /* 0x000ee4000c1e1700 */
[----:B---3--:R-:W-:Y:S01]  /*2490*/  SHF.R.S32.HI R51, RZ, 0x1f, R50 ;  /* 0x0000001fff337819 */ /* 0x008fe20000011432 */
[----:B------:R-:W-:Y:S05]  /*24a0*/  BRA `(.L_x_5083) ;  /* 0x00000c7000007947 */ /* 0x000fea0003800000 */
.L_x_5079:
        /* <DEDUP_REMOVED lines=9> */
.L_x_5087:
[----:B------:R-:W3:Y:S02]  /*2540*/  LDG.E.U16 R4, [R4.64] ;  /* 0x0000002404047981 */ /* 0x000ee4000c1e1500 */
[----:B---3--:R-:W-:-:S06]  /*2550*/  HADD2.F32 R50, -RZ, R4.H0_H0 ;  /* 0x20000004ff327230 */ /* 0x008fcc0000004100 */
[----:B------:R-:W0:Y:S01]  /*2560*/  F2I.S64.TRUNC R50, R50 ;  /* 0x0000003200327311 */ /* 0x000e22000020d900 */
[----:B------:R-:W-:Y:S05]  /*2570*/  BRA `(.L_x_5083) ;  /* 0x00000ba000007947 */ /* 0x000fea0003800000 */
.L_x_5086:
        /* <DEDUP_REMOVED lines=9> */
.L_x_5089:
[----:B------:R-:W3:Y:S02]  /*2610*/  LDG.E.U16 R4, [R4.64] ;  /* 0x0000002404047981 */ /* 0x000ee4000c1e1500 */
[----:B---3--:R-:W-:-:S06]  /*2620*/  HADD2.F32 R50, -RZ, R4.H0_H0 ;  /* 0x20000004ff327230 */ /* 0x008fcc0000004100 */
[----:B------:R-:W0:Y:S01]  /*2630*/  F2I.S64.TRUNC R50, R50 ;  /* 0x0000003200327311 */ /* 0x000e22000020d900 */
[----:B------:R-:W-:Y:S05]  /*2640*/  BRA `(.L_x_5083) ;  /* 0x00000ad000007947 */ /* 0x000fea0003800000 */
.L_x_5088:
[----:B------:R-:W3:Y:S02]  /*2650*/  LDG.E.64 R4, [R4.64] ;  /* 0x0000002404047981 */ /* 0x000ee4000c1e1b00 */
[----:B---3--:R0:W3:Y:S01]  /*2660*/  F2I.S64.F64.TRUNC R50, R4 ;  /* 0x0000000400327311 */ /* 0x0080e2000030d900 */
[----:B------:R-:W-:Y:S05]  /*2670*/  BRA `(.L_x_5083) ;  /* 0x00000aa000007947 */ /* 0x000fea0003800000 */
.L_x_5078:
        /* <DEDUP_REMOVED lines=13> */
.L_x_5092:
[----:B------:R-:W3:Y:S02]  /*2750*/  LDG.E.64 R4, [R4.64] ;  /* 0x0000002404047981 */ /* 0x000ee4000c1e1b00 */
[----:B---3--:R0:W3:Y:S01]  /*2760*/  F2I.S64.F64.TRUNC R50, R4 ;  /* 0x0000000400327311 */ /* 0x0080e2000030d900 */
[----:B------:R-:W-:Y:S05]  /*2770*/  BRA `(.L_x_5083) ;  /* 0x000009a000007947 */ /* 0x000fea0003800000 */
.L_x_5091:
        /* <DEDUP_REMOVED lines=27> */
.L_x_5094:
        /* <DEDUP_REMOVED lines=14> */
.L_x_5093:
[----:B------:R-:W3:Y:S02]  /*2a10*/  LDG.E.U16 R50, [R4.64] ;  /* 0x0000002404327981 */ /* 0x000ee4000c1e1500 */
[----:B---3--:R-:W-:-:S06]  /*2a20*/  PRMT R50, RZ, 0x5410, R50 ;  /* 0x00005410ff327816 */ /* 0x008fcc0000000032 */
[----:B------:R-:W0:Y:S01]  /*2a30*/  F2I.S64.TRUNC R50, R50 ;  /* 0x0000003200327311 */ /* 0x000e22000020d900 */
[----:B------:R-:W-:Y:S05]  /*2a40*/  BRA `(.L_x_5083) ;  /* 0x000006d000007947 */ /* 0x000fea0003800000 */
.L_x_5090:
        /* <DEDUP_REMOVED lines=11> */
.L_x_5097:
        /* <DEDUP_REMOVED lines=21> */
.L_x_5101:
[----:B------:R-:W-:Y:S05]  /*2c50*/  BSYNC B1 ;  /* 0x0000000000017941 */ /* 0x000fea0003800000 */
.L_x_5100:
[----:B------:R-:W-:Y:S01]  /*2c60*/  IMAD.SHL.U32 R3, R3, 0x100000, RZ ;  /* 0x0010000003037824 */ /* 0x000fe200078e00ff */
[----:B------:R-:W-:-:S04]  /*2c70*/  LEA R5, R0, 0x3b800000, 0x17 ;  /* 0x3b80000000057811 */ /* 0x000fc800078eb8ff */
[----:B------:R-:W-:Y:S02]  /*2c80*/  LOP3.LUT R50, R5, R3, R50, 0xfe, !PT ;  /* 0x0000000305327212 */ /* 0x000fe400078efe32 */
.L_x_5099:
[----:B------:R-:W-:Y:S05]  /*2c90*/  BSYNC B0 ;  /* 0x0000000000007941 */ /* 0x000fea0003800000 */
.L_x_5098:
[----:B------:R-:W0:Y:S01]  /*2ca0*/  F2I.S64.TRUNC R50, R50 ;  /* 0x0000003200327311 */ /* 0x000e22000020d900 */
[----:B------:R-:W-:Y:S05]  /*2cb0*/  BRA `(.L_x_5083) ;  /* 0x0000046000007947 */ /* 0x000fea0003800000 */
.L_x_5096:
        /* <DEDUP_REMOVED lines=21> */
.L_x_5105:
[----:B------:R-:W-:Y:S05]  /*2e10*/  BSYNC B1 ;  /* 0x0000000000017941 */ /* 0x000fea0003800000 */
.L_x_5104:
[----:B------:R-:W-:Y:S01]  /*2e20*/  IMAD.SHL.U32 R3, R3, 0x200000, RZ ;  /* 0x0020000003037824 */ /* 0x000fe200078e00ff */
[----:B------:R-:W-:-:S04]  /*2e30*/  LEA R5, R0, 0x37800000, 0x17 ;  /* 0x3780000000057811 */ /* 0x000fc800078eb8ff */
[----:B------:R-:W-:Y:S02]  /*2e40*/  LOP3.LUT R50, R5, R3, R50, 0xfe, !PT ;  /* 0x0000000305327212 */ /* 0x000fe400078efe32 */
.L_x_5103:
[----:B------:R-:W-:Y:S05]  /*2e50*/  BSYNC B0 ;  /* 0x0000000000007941 */ /* 0x000fea0003800000 */
.L_x_5102:
[----:B------:R-:W0:Y:S01]  /*2e60*/  F2I.S64.TRUNC R50, R50 ;  /* 0x0000003200327311 */ /* 0x000e22000020d900 */
[----:B------:R-:W-:Y:S05]  /*2e70*/  BRA `(.L_x_5083) ;  /* 0x000002a000007947 */ /* 0x000fea0003800000 */
.L_x_5095:
        /* <DEDUP_REMOVED lines=14> */
.L_x_5109:
[----:B------:R-:W-:Y:S05]  /*2f60*/  BSYNC B0 ;  /* 0x0000000000007941 */ /* 0x000fea0003800000 */
.L_x_5108:
[----:B------:R-:W0:Y:S01]  /*2f70*/  F2I.S64.TRUNC R50, R50 ;  /* 0x0000003200327311 */ /* 0x000e22000020d900 */
[----:B------:R-:W-:Y:S05]  /*2f80*/  BRA `(.L_x_5083) ;  /* 0x0000019000007947 */ /* 0x000fea0003800000 */
.L_x_5082:
        /* <DEDUP_REMOVED lines=21> */
.L_x_5107:
[----:B------:R0:W5:Y:S01]  /*30e0*/  LDG.E.64 R50, [R4.64] ;  /* 0x0000002404327981 */ /* 0x000162000c1e1b00 */
[----:B------:R-:W-:Y:S05]  /*30f0*/  BRA `(.L_x_5083) ;  /* 0x0000002000007947 */ /* 0x000fea0003800000 */
.L_x_5106:
[----:B------:R0:W5:Y:S01]  /*3100*/  LDG.E R50, [R4.64] ;  /* 0x0000002404327981 */ /* 0x000162000c1e1900 */
[----:B------:R-:W-:-:S03]  /*3110*/  IMAD.MOV.U32 R51, RZ, RZ, RZ ;  /* 0x000000ffff337224 */ /* 0x000fc600078e00ff */
.L_x_5083:
[----:B------:R-:W-:Y:S02]  /*3120*/  ISETP.NE.AND P0, PT, R24, RZ, PT ;  /* 0x000000ff1800720c */ /* 0x000fe40003f05270 */
[----:B------:R-:W-:Y:S02]  /*3130*/  IADD3 R41, R41, 0x80, RZ ;  /* 0x0000008029297810 */ /* 0x000fe40007ffe0ff */
[----:B------:R-:W-:-:S04]  /*3140*/  SEL R16, RZ, 0x1, !P0 ;  /* 0x00000001ff107807 */ /* 0x000fc80004000000 */
.L_x_5013:
[----:B-1-34-:R-:W-:Y:S05]  /*3150*/  BSYNC B6 ;  /* 0x0000000000067941 */ /* 0x01afea0003800000 */
.L_x_5012:
[----:B------:R-:W-:Y:S01]  /*3160*/  ISETP.GE.AND P0, PT, R41, R2, PT ;  /* 0x000000022900720c */ /* 0x000fe20003f06270 */
[----:B------:R-:W-:Y:S01]  /*3170*/  BSSY B6, `(.L_x_5110) ;  /* 0x0000305000067945 */ /* 0x000fe20003800000 */
[----:B------:R-:W-:-:S11]  /*3180*/  CS2R R24, SRZ ;  /* 0x0000000000187805 */ /* 0x000fd6000001ff00 */
        /* <DEDUP_REMOVED lines=17> */
[----:B------:R-:W-:Y:S01]  /*32a0*/  CS2R R26, SRZ ;  /* 0x00000000001a7805 */ /* 0x000fe2000001ff00 */
[----:B---3--:R0:W1:Y:S01]  /*32b0*/  I2F.F64.S16 R24, R4 ;  /* 0x0000000400187312 */ /* 0x0080620000101c00 */
[----:B------:R-:W-:Y:S05]  /*32c0*/  BRA `(.L_x_5117) ;  /* 0x00000f9000007947 */ /* 0x000fea0003800000 */
.L_x_5115:
[----:B------:R-:W3:Y:S01]  /*32d0*/  LDG.E.U8 R4, [R4.64] ;  /* 0x0000002404047981 */ /* 0x000ee2000c1e1100 */
[----:B------:R-:W-:Y:S01]  /*32e0*/  CS2R R26, SRZ ;  /* 0x00000000001a7805 */ /* 0x000fe2000001ff00 */
[----:B---3--:R0:W1:Y:S01]  /*32f0*/  I2F.F64.U16 R24, R4 ;  /* 0x0000000400187312 */ /* 0x0080620000101800 */
[----:B------:R-:W-:Y:S05]  /*3300*/  BRA `(.L_x_5117) ;  /* 0x00000f5000007947 */ /* 0x000fea0003800000 */
.L_x_5114:
[----:B------:R-:W-:-:S13]  /*3310*/  ISETP.NE.AND P0, PT, R0, 0x2, PT ;  /* 0x000000020000780c */ /* 0x000fda0003f05270 */
[----:B------:R-:W-:Y:S05]  /*3320*/  @!P0 BRA `(.L_x_5118) ;  /* 0x000000c000008947 */ /* 0x000fea0003800000 */
[----:B------:R-:W-:-:S13]  /*3330*/  ISETP.NE.AND P0, PT, R0, 0x3, PT ;  /* 0x000000030000780c */ /* 0x000fda0003f05270 */
[----:B------:R-:W-:Y:S05]  /*3340*/  @!P0 BRA `(.L_x_5119) ;  /* 0x0000006000008947 */ /* 0x000fea0003800000 */
[----:B------:R-:W-:-:S13]  /*3350*/  ISETP.NE.AND P0, PT, R0, 0x4, PT ;  /* 0x000000040000780c */ /* 0x000fda0003f05270 */
[----:B------:R-:W-:Y:S05]  /*3360*/  @P0 BRA `(.L_x_5116) ;  /* 0x00000d2000000947 */ /* 0x000fea0003800000 */
[----:B------:R-:W3:Y:S01]  /*3370*/  LDG.E.64 R24, [R4.64] ;  /* 0x0000002404187981 */ /* 0x000ee2000c1e1b00 */
[----:B------:R-:W-:Y:S01]  /*3380*/  CS2R R26, SRZ ;  /* 0x00000000001a7805 */ /* 0x000fe2000001ff00 */
[----:B---3--:R-:W0:Y:S01]  /*3390*/  I2F.F64.S64 R24, R24 ;  /* 0x0000001800187312 */ /* 0x008e220000301c00 */
[----:B------:R-:W-:Y:S05]  /*33a0*/  BRA `(.L_x_5117) ;  /* 0x00000eb000007947 */ /* 0x000fea0003800000 */
.L_x_5119:
[----:B------:R-:W3:Y:S01]  /*33b0*/  LDG.E R4, [R4.64] ;  /* 0x0000002404047981 */ /* 0x000ee2000c1e1900 */
[----:B------:R-:W-:Y:S01]  /*33c0*/  CS2R R26, SRZ ;  /* 0x00000000001a7805 */ /* 0x000fe2000001ff00 */
[----:B---3--:R0:W1:Y:S01]  /*33d0*/  I2F.F64 R24, R4 ;  /* 0x0000000400187312 */ /* 0x0080620000201c00 */
[----:B------:R-:W-:Y:S05]  /*33e0*/  BRA `(.L_x_5117) ;  /* 0x00000e7000007947 */ /* 0x000fea0003800000 */
.L_x_5118:
[----:B------:R-:W3:Y:S01]  /*33f0*/  LDG.E.U16 R4, [R4.64] ;  /* 0x0000002404047981 */ /* 0x000ee2000c1e1500 */
[----:B------:R-:W-:Y:S01]  /*3400*/  CS2R R26, SRZ ;  /* 0x00000000001a7805 */ /* 0x000fe2000001ff00 */
[----:B---3--:R0:W1:Y:S01]  /*3410*/  I2F.F64.S16 R24, R4 ;  /* 0x0000000400187312 */ /* 0x0080620000101c00 */
[----:B------:R-:W-:Y:S05]  /*3420*/  BRA `(.L_x_5117) ;  /* 0x00000e3000007947 */ /* 0x000fea0003800000 */
.L_x_5113:
[----:B------:R-:W-:-:S13]  /*3430*/  ISETP.GT.AND P0, PT, R0, 0x6, PT ;  /* 0x000000060000780c */ /* 0x000fda0003f04270 */
[----:B------:R-:W-:Y:S05]  /*3440*/  @P0 BRA `(.L_x_5120) ;  /* 0x000000f000000947 */ /* 0x000fea0003800000 */
[----:B------:R-:W-:-:S13]  /*3450*/  ISETP.NE.AND P0, PT, R0, 0x5, PT ;  /* 0x000000050000780c */ /* 0x000fda0003f05270 */
[----:B------:R-:W-:Y:S05]  /*3460*/  @!P0 BRA `(.L_x_5121) ;  /* 0x0000007000008947 */ /* 0x000fea0003800000 */
[----:B------:R-:W-:-:S13]  /*3470*/  ISETP.NE.AND P0, PT, R0, 0x6, PT ;  /* 0x000000060000780c */ /* 0x000fda0003f05270 */
[----:B------:R-:W-:Y:S05]  /*3480*/  @P0 BRA `(.L_x_5116) ;  /* 0x00000c0000000947 */ /* 0x000fea0003800000 */
[----:B------:R-:W3:Y:S01]  /*3490*/  LDG.E R24, [R4.64] ;  /* 0x0000002404187981 */ /* 0x000ee2000c1e1900 */
[----:B------:R-:W-:Y:S01]  /*34a0*/  CS2R R26, SRZ ;  /* 0x00000000001a7805 */ /* 0x000fe2000001ff00 */
[----:B---3--:R-:W-:-:S06]  /*34b0*/  FMUL.FTZ R24, R24, 1 ;  /* 0x3f80000018187820 */ /* 0x008fcc0000410000 */
[----:B------:R-:W0:Y:S01]  /*34c0*/  F2F.F64.F32 R24, R24 ;  /* 0x0000001800187310 */ /* 0x000e220000201800 */
[----:B------:R-:W-:Y:S05]  /*34d0*/  BRA `(.L_x_5117) ;  /* 0x00000d8000007947 */ /* 0x000fea0003800000 */
.L_x_5121:
[----:B------:R-:W3:Y:S01]  /*34e0*/  LDG.E.U16 R0, [R4.64] ;  /* 0x0000002404007981 */ /* 0x000ee2000c1e1500 */
[----:B------:R-:W-:Y:S01]  /*34f0*/  CS2R R26, SRZ ;  /* 0x00000000001a7805 */ /* 0x000fe2000001ff00 */
[----:B---3--:R-:W-:-:S05]  /*3500*/  HADD2.F32 R0, -RZ, R0.H0_H0 ;  /* 0x20000000ff007230 */ /* 0x008fca0000004100 */
[----:B------:R-:W-:-:S04]  /*3510*/  FMUL.FTZ R0, R0, 1 ;  /* 0x3f80000000007820 */ /* 0x000fc80000410000 */
[----:B------:R0:W1:Y:S01]  /*3520*/  F2F.F64.F32 R24, R0 ;  /* 0x0000000000187310 */ /* 0x0000620000201800 */
[----:B------:R-:W-:Y:S05]  /*3530*/  BRA `(.L_x_5117) ;  /* 0x00000d2000007947 */ /* 0x000fea0003800000 */
.L_x_5120:
[----:B------:R-:W-:-:S13]  /*3540*/  ISETP.NE.AND P0, PT, R0, 0x7, PT ;  /* 0x000000070000780c */ /* 0x000fda0003f05270 */
[----:B------:R-:W-:Y:S05]  /*3550*/  @!P0 BRA `(.L_x_5122) ;  /* 0x0000012000008947 */ /* 0x000fea0003800000 */
[----:B------:R-:W-:-:S13]  /*3560*/  ISETP.NE.AND P0, PT, R0, 0x8, PT ;  /* 0x000000080000780c */ /* 0x000fda0003f05270 */
[----:B------:R-:W-:Y:S05]  /*3570*/  @!P0 BRA `(.L_x_5123) ;  /* 0x0000008000008947 */ /* 0x000fea0003800000 */
[----:B------:R-:W-:-:S13]  /*3580*/  ISETP.NE.AND P0, PT, R0, 0x9, PT ;  /* 0x000000090000780c */ /* 0x000fda0003f05270 */
[----:B------:R-:W-:Y:S05]  /*3590*/  @P0 BRA `(.L_x_5116) ;  /* 0x00000af000000947 */ /* 0x000fea0003800000 */
[----:B------:R-:W3:Y:S02]  /*35a0*/  LDG.E.64 R4, [R4.64] ;  /* 0x0000002404047981 */ /* 0x000ee4000c1e1b00 */
[----:B---3--:R-:W-:Y:S02]  /*35b0*/  FMUL.FTZ R26, R5, 1 ;  /* 0x3f800000051a7820 */ /* 0x008fe40000410000 */
[----:B------:R-:W-:-:S04]  /*35c0*/  FMUL.FTZ R24, R4, 1 ;  /* 0x3f80000004187820 */ /* 0x000fc80000410000 */
[----:B------:R-:W0:Y:S08]  /*35d0*/  F2F.F64.F32 R26, R26 ;  /* 0x0000001a001a7310 */ /* 0x000e300000201800 */
[----:B------:R-:W1:Y:S01]  /*35e0*/  F2F.F64.F32 R24, R24 ;  /* 0x0000001800187310 */ /* 0x000e620000201800 */
[----:B------:R-:W-:Y:S05]  /*35f0*/  BRA `(.L_x_5117) ;  /* 0x00000c6000007947 */ /* 0x000fea0003800000 */
.L_x_5123:
[----:B------:R-:W3:Y:S02]  /*3600*/  LDG.E R0, [R4.64] ;  /* 0x0000002404007981 */ /* 0x000ee4000c1e1900 */
[----:B---3--:R-:W-:-:S02]  /*3610*/  HADD2.F32 R3, -RZ, R0.H1_H1 ;  /* 0x30000000ff037230 */ /* 0x008fc40000004100 */
[----:B------:R-:W-:-:S03]  /*3620*/  HADD2.F32 R0, -RZ, R0.H0_H0 ;  /* 0x20000000ff007230 */ /* 0x000fc60000004100 */
[----:B------:R-:W-:Y:S02]  /*3630*/  FMUL.FTZ R3, R3, 1 ;  /* 0x3f80000003037820 */ /* 0x000fe40000410000 */
[----:B------:R-:W-:Y:S02]  /*3640*/  FMUL.FTZ R0, R0, 1 ;  /* 0x3f80000000007820 */ /* 0x000fe40000410000 */
[----:B------:R0:W1:Y:S08]  /*3650*/  F2F.F64.F32 R26, R3 ;  /* 0x00000003001a7310 */ /* 0x0000700000201800 */
[----:B------:R0:W3:Y:S01]  /*3660*/  F2F.F64.F32 R24, R0 ;  /* 0x0000000000187310 */ /* 0x0000e20000201800 */
[----:B------:R-:W-:Y:S05]  /*3670*/  BRA `(.L_x_5117) ;  /* 0x00000be000007947 */ /* 0x000fea0003800000 */
.L_x_5122:
[----:B------:R0:W5:Y:S01]  /*3680*/  LDG.E.64 R24, [R4.64] ;  /* 0x0000002404187981 */ /* 0x000162000c1e1b00 */
[----:B------:R-:W-:Y:S01]  /*3690*/  CS2R R26, SRZ ;  /* 0x00000000001a7805 */ /* 0x000fe2000001ff00 */
[----:B------:R-:W-:Y:S05]  /*36a0*/  BRA `(.L_x_5117) ;  /* 0x00000bb000007947 */ /* 0x000fea0003800000 */
.L_x_5112:
        /* <DEDUP_REMOVED lines=9> */
[----:B------:R-:W-:Y:S01]  /*3740*/  CS2R R26, SRZ ;  /* 0x00000000001a7805 */ /* 0x000fe2000001ff00 */
[----:B------:R-:W-:Y:S01]  /*3750*/  IMAD.MOV.U32 R24, RZ, RZ, RZ ;  /* 0x000000ffff187224 */ /* 0x000fe200078e00ff */
[----:B---3--:R-:W-:-:S04]  /*3760*/  ISETP.NE.AND P0, PT, R4, RZ, PT ;  /* 0x000000ff0400720c */ /* 0x008fc80003f05270 */
[----:B------:R-:W-:Y:S01]  /*3770*/  FSEL R25, RZ, 1.875, !P0 ;  /* 0x3ff00000ff197808 */ /* 0x000fe20004000000 */
[----:B------:R-:W-:Y:S05]  /*3780*/  BRA `(.L_x_5117) ;  /* 0x00000ad000007947 */ /* 0x000fea0003800000 */
.L_x_5126:
[----:B------:R0:W5:Y:S01]  /*3790*/  LDG.E.128 R24, [R4.64] ;  /* 0x0000002404187981 */ /* 0x000162000c1e1d00 */
[----:B------:R-:W-:Y:S05]  /*37a0*/  BRA `(.L_x_5117) ;  /* 0x00000ab000007947 */ /* 0x000fea0003800000 */
.L_x_5125:
[----:B------:R-:W-:-:S13]  /*37b0*/  ISETP.NE.AND P0, PT, R0, 0xf, PT ;  /* 0x0000000f0000780c */ /* 0x000fda0003f05270 */
[----:B------:R-:W-:Y:S05]  /*37c0*/  @!P0 BRA `(.L_x_5127) ;  /* 0x000002b000008947 */ /* 0x000fea0003800000 */
[----:B------:R-:W-:-:S13]  /*37d0*/  ISETP.NE.AND P0, PT, R0, 0x17, PT ;  /* 0x000000170000780c */ /* 0x000fda0003f05270 */
[----:B------:R-:W-:Y:S05]  /*37e0*/  @!P0 BRA `(.L_x_5128) ;  /* 0x0000019000008947 */ /* 0x000fea0003800000 */
[----:B------:R-:W-:-:S13]  /*37f0*/  ISETP.NE.AND P0, PT, R0, 0x18, PT ;  /* 0x000000180000780c */ /* 0x000fda0003f05270 */
[----:B------:R-:W-:Y:S05]  /*3800*/  @P0 BRA `(.L_x_5116) ;  /* 0x0000088000000947 */ /* 0x000fea0003800000 */
[----:B------:R-:W3:Y:S01]  /*3810*/  LDG.E.U8 R0, [R4.64] ;  /* 0x0000002404007981 */ /* 0x000ee2000c1e1100 */
[----:B------:R-:W-:Y:S01]  /*3820*/  IMAD.MOV.U32 R9, RZ, RZ, -0x800000 ;  /* 0xff800000ff097424 */ /* 0x000fe200078e00ff */
[----:B------:R-:W-:Y:S01]  /*3830*/  CS2R R26, SRZ ;  /* 0x00000000001a7805 */ /* 0x000fe2000001ff00 */
        /* <DEDUP_REMOVED lines=20> */
.L_x_5128:
[----:B------:R-:W3:Y:S01]  /*3980*/  LDG.E.U8 R4, [R4.64] ;  /* 0x0000002404047981 */ /* 0x000ee2000c1e1100 */
[----:B------:R-:W-:Y:S01]  /*3990*/  CS2R R26, SRZ ;  /* 0x00000000001a7805 */ /* 0x000fe2000001ff00 */
        /* <DEDUP_REMOVED lines=14> */
.L_x_5127:
[----:B------:R-:W3:Y:S01]  /*3a80*/  LDG.E.U16 R0, [R4.64] ;  /* 0x0000002404007981 */ /* 0x000ee2000c1e1500 */
[----:B------:R-:W-:Y:S01]  /*3a90*/  CS2R R26, SRZ ;  /* 0x00000000001a7805 */ /* 0x000fe2000001ff00 */
[----:B---3--:R-:W-:-:S05]  /*3aa0*/  PRMT R0, RZ, 0x5410, R0 ;  /* 0x00005410ff007816 */ /* 0x008fca0000000000 */
[----:B------:R-:W-:-:S04]  /*3ab0*/  FMUL.FTZ R0, R0, 1 ;  /* 0x3f80000000007820 */ /* 0x000fc80000410000 */
[----:B------:R0:W1:Y:S01]  /*3ac0*/  F2F.F64.F32 R24, R0 ;  /* 0x0000000000187310 */ /* 0x0000620000201800 */
[----:B------:R-:W-:Y:S05]  /*3ad0*/  BRA `(.L_x_5117) ;  /* 0x0000078000007947 */ /* 0x000fea0003800000 */
.L_x_5124:
        /* <DEDUP_REMOVED lines=9> */
[----:B------:R-:W-:Y:S01]  /*3b70*/  CS2R R26, SRZ ;  /* 0x00000000001a7805 */ /* 0x000fe2000001ff00 */
[----:B---3--:R0:W1:Y:S01]  /*3b80*/  I2F.F64.U16 R24, R4 ;  /* 0x0000000400187312 */ /* 0x0080620000101800 */
[----:B------:R-:W-:Y:S05]  /*3b90*/  BRA `(.L_x_5117) ;  /* 0x000006c000007947 */ /* 0x000fea0003800000 */
.L_x_5131:
        /* <DEDUP_REMOVED lines=21> */
.L_x_5135:
[----:B------:R-:W-:Y:S05]  /*3cf0*/  BSYNC B1 ;  /* 0x0000000000017941 */ /* 0x000fea0003800000 */
.L_x_5134:
[----:B------:R-:W-:Y:S01]  /*3d00*/  LEA R5, R0, 0x3b800000, 0x17 ;  /* 0x3b80000000057811 */ /* 0x000fe200078eb8ff */
[----:B------:R-:W-:-:S05]  /*3d10*/  IMAD.SHL.U32 R0, R3, 0x100000, RZ ;  /* 0x0010000003007824 */ /* 0x000fca00078e00ff */
[----:B------:R-:W-:Y:S02]  /*3d20*/  LOP3.LUT R0, R5, R0, R6, 0xfe, !PT ;  /* 0x0000000005007212 */ /* 0x000fe400078efe06 */
.L_x_5133:
[----:B------:R-:W-:Y:S05]  /*3d30*/  BSYNC B0 ;  /* 0x0000000000007941 */ /* 0x000fea0003800000 */
.L_x_5132:
[----:B------:R-:W-:Y:S01]  /*3d40*/  FMUL.FTZ R0, R0, 1 ;  /* 0x3f80000000007820 */ /* 0x000fe20000410000 */
[----:B------:R-:W-:-:S03]  /*3d50*/  CS2R R26, SRZ ;  /* 0x00000000001a7805 */ /* 0x000fc6000001ff00 */
[----:B------:R0:W1:Y:S01]  /*3d60*/  F2F.F64.F32 R24, R0 ;  /* 0x0000000000187310 */ /* 0x0000620000201800 */
[----:B------:R-:W-:Y:S05]  /*3d70*/  BRA `(.L_x_5117) ;  /* 0x000004e000007947 */ /* 0x000fea0003800000 */
.L_x_5130:
        /* <DEDUP_REMOVED lines=21> */
.L_x_5139:
[----:B------:R-:W-:Y:S05]  /*3ed0*/  BSYNC B1 ;  /* 0x0000000000017941 */ /* 0x000fea0003800000 */
.L_x_5138:
[----:B------:R-:W-:Y:S01]  /*3ee0*/  LEA R5, R0, 0x37800000, 0x17 ;  /* 0x3780000000057811 */ /* 0x000fe200078eb8ff */
[----:B------:R-:W-:-:S05]  /*3ef0*/  IMAD.SHL.U32 R0, R3, 0x200000, RZ ;  /* 0x0020000003007824 */ /* 0x000fca00078e00ff */
[----:B------:R-:W-:Y:S02]  /*3f00*/  LOP3.LUT R0, R5, R0, R6, 0xfe, !PT ;  /* 0x0000000005007212 */ /* 0x000fe400078efe06 */
.L_x_5137:
[----:B------:R-:W-:Y:S05]  /*3f10*/  BSYNC B0 ;  /* 0x0000000000007941 */ /* 0x000fea0003800000 */
.L_x_5136:
[----:B------:R-:W-:Y:S01]  /*3f20*/  FMUL.FTZ R0, R0, 1 ;  /* 0x3f80000000007820 */ /* 0x000fe20000410000 */
[----:B------:R-:W-:-:S03]  /*3f30*/  CS2R R26, SRZ ;  /* 0x00000000001a7805 */ /* 0x000fc6000001ff00 */
[----:B------:R0:W1:Y:S01]  /*3f40*/  F2F.F64.F32 R24, R0 ;  /* 0x0000000000187310 */ /* 0x0000620000201800 */
[----:B------:R-:W-:Y:S05]  /*3f50*/  BRA `(.L_x_5117) ;  /* 0x0000030000007947 */ /* 0x000fea0003800000 */
.L_x_5129:
        /* <DEDUP_REMOVED lines=14> */
.L_x_5143:
[----:B------:R-:W-:Y:S05]  /*4040*/  BSYNC B0 ;  /* 0x0000000000007941 */ /* 0x000fea0003800000 */
.L_x_5142:
[----:B------:R-:W-:Y:S01]  /*4050*/  FMUL.FTZ R0, R0, 1 ;  /* 0x3f80000000007820 */ /* 0x000fe20000410000 */
[----:B------:R-:W-:-:S03]  /*4060*/  CS2R R26, SRZ ;  /* 0x00000000001a7805 */ /* 0x000fc6000001ff00 */
[----:B------:R0:W1:Y:S01]  /*4070*/  F2F.F64.F32 R24, R0 ;  /* 0x0000000000187310 */ /* 0x0000620000201800 */
[----:B------:R-:W-:Y:S05]  /*4080*/  BRA `(.L_x_5117) ;  /* 0x000001d000007947 */ /* 0x000fea0003800000 */
.L_x_5116:
        /* <DEDUP_REMOVED lines=18> */
[----:B0-2--5:R-:W-:Y:S05]  /*41b0*/  CALL.ABS.NOINC R14 ;  /* 0x000000000e007343 */ /* 0x025fea0003c00000 */
[----:B------:R-:W-:Y:S01]  /*41c0*/  CS2R R24, SRZ ;  /* 0x0000000000187805 */ /* 0x000fe2000001ff00 */
[----:B------:R-:W-:Y:S01]  /*41d0*/  CS2R R26, SRZ ;  /* 0x00000000001a7805 */ /* 0x000fe2000001ff00 */
[----:B------:R-:W-:Y:S05]  /*41e0*/  BRA `(.L_x_5117) ;  /* 0x0000007000007947 */ /* 0x000fea0003800000 */
.L_x_5141:
[----:B------:R-:W3:Y:S01]  /*41f0*/  LDG.E.64 R24, [R4.64] ;  /* 0x0000002404187981 */ /* 0x000ee2000c1e1b00 */
[----:B------:R-:W-:Y:S01]  /*4200*/  CS2R R26, SRZ ;  /* 0x00000000001a7805 */ /* 0x000fe2000001ff00 */
[----:B---3--:R-:W0:Y:S01]  /*4210*/  I2F.F64.U64 R24, R24 ;  /* 0x0000001800187312 */ /* 0x008e220000301800 */
[----:B------:R-:W-:Y:S05]  /*4220*/  BRA `(.L_x_5117) ;  /* 0x0000003000007947 */ /* 0x000fea0003800000 */
.L_x_5140:
[----:B------:R-:W3:Y:S01]  /*4230*/  LDG.E R4, [R4.64] ;  /* 0x0000002404047981 */ /* 0x000ee2000c1e1900 */
[----:B------:R-:W-:Y:S01]  /*4240*/  CS2R R26, SRZ ;  /* 0x00000000001a7805 */ /* 0x000fe2000001ff00 */
[----:B---3--:R0:W1:Y:S06]  /*4250*/  I2F.F64.U32 R24, R4 ;  /* 0x0000000400187312 */ /* 0x00806c0000201800 */
.L_x_5117:
        /* <DEDUP_REMOVED lines=14> */
[----:B------:R-:W4:Y:S02]  /*4340*/  LDG.E.U8 R4, [R4.64] ;  /* 0x0000002404047981 */ /* 0x000f24000c1e1100 */
[----:B----4-:R-:W-:-:S04]  /*4350*/  ISETP.NE.AND P0, PT, R4, RZ, PT ;  /* 0x000000ff0400720c */ /* 0x010fc80003f05270 */
[----:B------:R-:W-:Y:S01]  /*4360*/  P2R R33, PR, RZ, 0x1 ;  /* 0x00000001ff217803 */ /* 0x000fe20000000000 */
[----:B------:R-:W-:Y:S05]  /*4370*/  BRA `(.L_x_5149) ;  /* 0x00000f8000007947 */ /* 0x000fea0003800000 */
.L_x_5147:
[----:B------:R-:W4:Y:S02]  /*4380*/  LDG.E.U8 R4, [R4.64] ;  /* 0x0000002404047981 */ /* 0x000f24000c1e1100 */
[----:B----4-:R-:W-:-:S04]  /*4390*/  ISETP.NE.AND P0, PT, R4, RZ, PT ;  /* 0x000000ff0400720c */ /* 0x010fc80003f05270 */
[----:B------:R-:W-:Y:S01]  /*43a0*/  P2R R33, PR, RZ, 0x1 ;  /* 0x00000001ff217803 */ /* 0x000fe20000000000 */
[----:B------:R-:W-:Y:S05]  /*43b0*/  BRA `(.L_x_5149) ;  /* 0x00000f4000007947 */ /* 0x000fea0003800000 */
.L_x_5146:
[----:B------:R-:W-:-:S13]  /*43c0*/  ISETP.NE.AND P0, PT, R0, 0x2, PT ;  /* 0x000000020000780c */ /* 0x000fda0003f05270 */
[----:B------:R-:W-:Y:S05]  /*43d0*/  @!P0 BRA `(.L_x_5150) ;  /* 0x000000d000008947 */ /* 0x000fea0003800000 */
[----:B------:R-:W-:-:S13]  /*43e0*/  ISETP.NE.AND P0, PT, R0, 0x3, PT ;  /* 0x000000030000780c */ /* 0x000fda0003f05270 */
[----:B------:R-:W-:Y:S05]  /*43f0*/  @!P0 BRA `(.L_x_5151) ;  /* 0x0000007000008947 */ /* 0x000fea0003800000 */
[----:B------:R-:W-:-:S13]  /*4400*/  ISETP.NE.AND P0, PT, R0, 0x4, PT ;  /* 0x000000040000780c */ /* 0x000fda0003f05270 */
[----:B------:R-:W-:Y:S05]  /*4410*/  @P0 BRA `(.L_x_5148) ;  /* 0x00000d0000000947 */ /* 0x000fea0003800000 */
[----:B------:R-:W4:Y:S02]  /*4420*/  LDG.E.64 R4, [R4.64] ;  /* 0x0000002404047981 */ /* 0x000f24000c1e1b00 */
[----:B----4-:R-:W-:-:S04]  /*4430*/  ISETP.NE.U32.AND P0, PT, R4, RZ, PT ;  /* 0x000000ff0400720c */ /* 0x010fc80003f05070 */
[----:B------:R-:W-:-:S04]  /*4440*/  ISETP.NE.AND.EX P0, PT, R5, RZ, PT, P0 ;  /* 0x000000ff0500720c */ /* 0x000fc80003f05300 */
[----:B------:R-:W-:Y:S01]  /*4450*/  P2R R33, PR, RZ, 0x1 ;  /* 0x00000001ff217803 */ /* 0x000fe20000000000 */
[----:B------:R-:W-:Y:S05]  /*4460*/  BRA `(.L_x_5149) ;  /* 0x00000e9000007947 */ /* 0x000fea0003800000 */
.L_x_5151:
[----:B------:R-:W4:Y:S02]  /*4470*/  LDG.E R4, [R4.64] ;  /* 0x0000002404047981 */ /* 0x000f24000c1e1900 */
[----:B----4-:R-:W-:-:S04]  /*4480*/  ISETP.NE.AND P0, PT, R4, RZ, PT ;  /* 0x000000ff0400720c */ /* 0x010fc80003f05270 */
[----:B------:R-:W-:Y:S01]  /*4490*/  P2R R33, PR, RZ, 0x1 ;  /* 0x00000001ff217803 */ /* 0x000fe20000000000 */
[----:B------:R-:W-:Y:S05]  /*44a0*/  BRA `(.L_x_5149) ;  /* 0x00000e5000007947 */ /* 0x000fea0003800000 */
.L_x_5150:
[----:B------:R-:W4:Y:S02]  /*44b0*/  LDG.E.U16 R4, [R4.64] ;  /* 0x0000002404047981 */ /* 0x000f24000c1e1500 */
[----:B----4-:R-:W-:-:S04]  /*44c0*/  ISETP.NE.AND P0, PT, R4, RZ, PT ;  /* 0x000000ff0400720c */ /* 0x010fc80003f05270 */
[----:B------:R-:W-:Y:S01]  /*44d0*/  P2R R33, PR, RZ, 0x1 ;  /* 0x00000001ff217803 */ /* 0x000fe20000000000 */
[----:B------:R-:W-:Y:S05]  /*44e0*/  BRA `(.L_x_5149) ;  /* 0x00000e1000007947 */ /* 0x000fea0003800000 */
.L_x_5145:
[----:B------:R-:W-:-:S13]  /*44f0*/  ISETP.GT.AND P0, PT, R0, 0x6, PT ;  /* 0x000000060000780c */ /* 0x000fda0003f04270 */
[----:B------:R-:W-:Y:S05]  /*4500*/  @P0 BRA `(.L_x_5152) ;  /* 0x000000d000000947 */ /* 0x000fea0003800000 */
[----:B------:R-:W-:-:S13]  /*4510*/  ISETP.NE.AND P0, PT, R0, 0x5, PT ;  /* 0x000000050000780c */ /* 0x000fda0003f05270 */
[----:B------:R-:W-:Y:S05]  /*4520*/  @!P0 BRA `(.L_x_5153) ;  /* 0x0000006000008947 */ /* 0x000fea0003800000 */
[----:B------:R-:W-:-:S13]  /*4530*/  ISETP.NE.AND P0, PT, R0, 0x6, PT ;  /* 0x000000060000780c */ /* 0x000fda0003f05270 */
[----:B------:R-:W-:Y:S05]  /*4540*/  @P0 BRA `(.L_x_5148) ;  /* 0x00000bd000000947 */ /* 0x000fea0003800000 */
[----:B------:R-:W4:Y:S02]  /*4550*/  LDG.E R4, [R4.64] ;  /* 0x0000002404047981 */ /* 0x000f24000c1e1900 */
[----:B----4-:R-:W-:-:S04]  /*4560*/  FSETP.NEU.FTZ.AND P0, PT, R4, RZ, PT ;  /* 0x000000ff0400720b */ /* 0x010fc80003f1d000 */
[----:B------:R-:W-:Y:S01]  /*4570*/  P2R R33, PR, RZ, 0x1 ;  /* 0x00000001ff217803 */ /* 0x000fe20000000000 */
[----:B------:R-:W-:Y:S05]  /*4580*/  BRA `(.L_x_5149) ;  /* 0x00000d7000007947 */ /* 0x000fea0003800000 */
.L_x_5153:
[----:B------:R-:W4:Y:S02]  /*4590*/  LDG.E.U16 R0, [R4.64] ;  /* 0x0000002404007981 */ /* 0x000f24000c1e1500 */
[----:B----4-:R-:W-:-:S05]  /*45a0*/  HADD2.F32 R0, -RZ, R0.H0_H0 ;  /* 0x20000000ff007230 */ /* 0x010fca0000004100 */
[----:B------:R-:W-:-:S04]  /*45b0*/  FSETP.NEU.FTZ.AND P0, PT, R0, RZ, PT ;  /* 0x000000ff0000720b */ /* 0x000fc80003f1d000 */
[----:B------:R-:W-:Y:S01]  /*45c0*/  P2R R33, PR, RZ, 0x1 ;  /* 0x00000001ff217803 */ /* 0x000fe20000000000 */
[----:B------:R-:W-:Y:S05]  /*45d0*/  BRA `(.L_x_5149) ;  /* 0x00000d2000007947 */ /* 0x000fea0003800000 */
.L_x_5152:
[----:B------:R-:W-:-:S13]  /*45e0*/  ISETP.NE.AND P0, PT, R0, 0x7, PT ;  /* 0x000000070000780c */ /* 0x000fda0003f05270 */
[----:B------:R-:W-:Y:S05]  /*45f0*/  @!P0 BRA `(.L_x_5154) ;  /* 0x0000015000008947 */ /* 0x000fea0003800000 */
[----:B------:R-:W-:-:S13]  /*4600*/  ISETP.NE.AND P0, PT, R0, 0x8, PT ;  /* 0x000000080000780c */ /* 0x000fda0003f05270 */
[----:B------:R-:W-:Y:S05]  /*4610*/  @!P0 BRA `(.L_x_5155) ;  /* 0x0000008000008947 */ /* 0x000fea0003800000 */
[----:B------:R-:W-:-:S13]  /*4620*/  ISETP.NE.AND P0, PT, R0, 0x9, PT ;  /* 0x000000090000780c */ /* 0x000fda0003f05270 */
[----:B------:R-:W-:Y:S05]  /*4630*/  @P0 BRA `(.L_x_5148) ;  /* 0x00000ae000000947 */ /* 0x000fea0003800000 */
[----:B------:R-:W4:Y:S02]  /*4640*/  LDG.E.64 R4, [R4.64] ;  /* 0x0000002404047981 */ /* 0x000f24000c1e1b00 */
[----:B----4-:R-:W-:Y:S02]  /*4650*/  FSETP.NEU.FTZ.AND P0, PT, R4, RZ, PT ;  /* 0x000000ff0400720b */ /* 0x010fe40003f1d000 */
[----:B------:R-:W-:-:S04]  /*4660*/  FSETP.NEU.FTZ.AND P1, PT, R5, RZ, PT ;  /* 0x000000ff0500720b */ /* 0x000fc80003f3d000 */
[----:B------:R-:W-:-:S04]  /*4670*/  PLOP3.LUT P0, PT, P0, P1, PT, 0xa8, 0x0 ;  /* 0x000000000000781c */ /* 0x000fc80000703570 */
[----:B------:R-:W-:Y:S01]  /*4680*/  P2R R33, PR, RZ, 0x1 ;  /* 0x00000001ff217803 */ /* 0x000fe20000000000 */
[----:B------:R-:W-:Y:S05]  /*4690*/  BRA `(.L_x_5149) ;  /* 0x00000c6000007947 */ /* 0x000fea0003800000 */
.L_x_5155:
[----:B------:R-:W4:Y:S02]  /*46a0*/  LDG.E R3, [R4.64] ;  /* 0x0000002404037981 */ /* 0x000f24000c1e1900 */
        /* <DEDUP_REMOVED lines=10> */
.L_x_5154:
[----:B------:R-:W4:Y:S02]  /*4750*/  LDG.E.64 R4, [R4.64] ;  /* 0x0000002404047981 */ /* 0x000f24000c1e1b00 */
[----:B----4-:R-:W0:-:S06]  /*4760*/  DSETP.NEU.AND P0, PT, R4, RZ, PT ;  /* 0x000000ff0400722a */ /* 0x010e0c0003f0d000 */
[----:B0-----:R-:W-:Y:S01]  /*4770*/  P2R R33, PR, RZ, 0x1 ;  /* 0x00000001ff217803 */ /* 0x001fe20000000000 */
[----:B------:R-:W-:Y:S05]  /*4780*/  BRA `(.L_x_5149) ;  /* 0x00000b7000007947 */ /* 0x000fea0003800000 */
.L_x_5144:
        /* <DEDUP_REMOVED lines=8> */
[----:B------:R-:W4:Y:S02]  /*4810*/  LDG.E.U8 R4, [R4.64] ;  /* 0x0000002404047981 */ /* 0x000f24000c1e1100 */
[----:B----4-:R-:W-:-:S04]  /*4820*/  ISETP.NE.AND P0, PT, R4, RZ, PT ;  /* 0x000000ff0400720c */ /* 0x010fc80003f05270 */
[----:B------:R-:W-:Y:S01]  /*4830*/  P2R R33, PR, RZ, 0x1 ;  /* 0x00000001ff217803 */ /* 0x000fe20000000000 */
[----:B------:R-:W-:Y:S05]  /*4840*/  BRA `(.L_x_5149) ;  /* 0x00000ab000007947 */ /* 0x000fea0003800000 */
.L_x_5158:
[----:B------:R-:W4:Y:S02]  /*4850*/  LDG.E.128 R4, [R4.64] ;  /* 0x0000002404047981 */ /* 0x000f24000c1e1d00 */
[----:B----4-:R-:W0:-:S06]  /*4860*/  DSETP.NEU.AND P0, PT, R6, RZ, PT ;  /* 0x000000ff0600722a */ /* 0x010e0c0003f0d000 */
[----:B0-----:R-:W0:-:S06]  /*4870*/  DSETP.NEU.OR P0, PT, R4, RZ, P0 ;  /* 0x000000ff0400722a */ /* 0x001e0c000070d400 */
[----:B0-----:R-:W-:Y:S01]  /*4880*/  P2R R33, PR, RZ, 0x1 ;  /* 0x00000001ff217803 */ /* 0x001fe20000000000 */
[----:B------:R-:W-:Y:S05]  /*4890*/  BRA `(.L_x_5149) ;  /* 0x00000a6000007947 */ /* 0x000fea0003800000 */
.L_x_5157:
        /* <DEDUP_REMOVED lines=28> */
.L_x_5160:
        /* <DEDUP_REMOVED lines=15> */
.L_x_5159:
[----:B------:R-:W4:Y:S02]  /*4b50*/  LDG.E.U16 R0, [R4.64] ;  /* 0x0000002404007981 */ /* 0x000f24000c1e1500 */
[----:B----4-:R-:W-:-:S04]  /*4b60*/  PRMT R0, RZ, 0x5410, R0 ;  /* 0x00005410ff007816 */ /* 0x010fc80000000000 */
[----:B------:R-:W-:-:S04]  /*4b70*/  FSETP.NEU.FTZ.AND P0, PT, R0, RZ, PT ;  /* 0x000000ff0000720b */ /* 0x000fc80003f1d000 */
[----:B------:R-:W-:Y:S01]  /*4b80*/  P2R R33, PR, RZ, 0x1 ;  /* 0x00000001ff217803 */ /* 0x000fe20000000000 */
[----:B------:R-:W-:Y:S05]  /*4b90*/  BRA `(.L_x_5149) ;  /* 0x0000076000007947 */ /* 0x000fea0003800000 */
.L_x_5156:
        /* <DEDUP_REMOVED lines=8> */
[----:B------:R-:W4:Y:S02]  /*4c20*/  LDG.E.U16 R4, [R4.64] ;  /* 0x0000002404047981 */ /* 0x000f24000c1e1500 */
[----:B----4-:R-:W-:-:S04]  /*4c30*/  ISETP.NE.AND P0, PT, R4, RZ, PT ;  /* 0x000000ff0400720c */ /* 0x010fc80003f05270 */
[----:B------:R-:W-:Y:S01]  /*4c40*/  P2R R33, PR, RZ, 0x1 ;  /* 0x00000001ff217803 */ /* 0x000fe20000000000 */
[----:B------:R-:W-:Y:S05]  /*4c50*/  BRA `(.L_x_5149) ;  /* 0x000006a000007947 */ /* 0x000fea0003800000 */
.L_x_5163:
        /* <DEDUP_REMOVED lines=21> */
.L_x_5167:
[----:B------:R-:W-:Y:S05]  /*4db0*/  BSYNC B1 ;  /* 0x0000000000017941 */ /* 0x000fea0003800000 */
.L_x_5166:
[----:B------:R-:W-:Y:S01]  /*4dc0*/  LEA R5, R0, 0x3b800000, 0x17 ;  /* 0x3b80000000057811 */ /* 0x000fe200078eb8ff */
[----:B------:R-:W-:-:S05]  /*4dd0*/  IMAD.SHL.U32 R0, R3, 0x100000, RZ ;  /* 0x0010000003007824 */ /* 0x000fca00078e00ff */
[----:B------:R-:W-:Y:S02]  /*4de0*/  LOP3.LUT R0, R5, R0, R6, 0xfe, !PT ;  /* 0x0000000005007212 */ /* 0x000fe400078efe06 */
.L_x_5165:
[----:B------:R-:W-:Y:S05]  /*4df0*/  BSYNC B0 ;  /* 0x0000000000007941 */ /* 0x000fea0003800000 */
.L_x_5164:
[----:B------:R-:W-:-:S04]  /*4e00*/  FSETP.NEU.FTZ.AND P0, PT, R0, RZ, PT ;  /* 0x000000ff0000720b */ /* 0x000fc80003f1d000 */
[----:B------:R-:W-:Y:S01]  /*4e10*/  P2R R33, PR, RZ, 0x1 ;  /* 0x00000001ff217803 */ /* 0x000fe20000000000 */
[----:B------:R-:W-:Y:S05]  /*4e20*/  BRA `(.L_x_5149) ;  /* 0x000004d000007947 */ /* 0x000fea0003800000 */
.L_x_5162:
        /* <DEDUP_REMOVED lines=21> */
.L_x_5171:
[----:B------:R-:W-:Y:S05]  /*4f80*/  BSYNC B1 ;  /* 0x0000000000017941 */ /* 0x000fea0003800000 */
.L_x_5170:
[----:B------:R-:W-:Y:S01]  /*4f90*/  LEA R5, R0, 0x37800000, 0x17 ;  /* 0x3780000000057811 */ /* 0x000fe200078eb8ff */
[----:B------:R-:W-:-:S05]  /*4fa0*/  IMAD.SHL.U32 R0, R3, 0x200000, RZ ;  /* 0x0020000003007824 */ /* 0x000fca00078e00ff */
[----:B------:R-:W-:Y:S02]  /*4fb0*/  LOP3.LUT R0, R5, R0, R6, 0xfe, !PT ;  /* 0x0000000005007212 */ /* 0x000fe400078efe06 */
.L_x_5169:
[----:B------:R-:W-:Y:S05]  /*4fc0*/  BSYNC B0 ;  /* 0x0000000000007941 */ /* 0x000fea0003800000 */
.L_x_5168:
[----:B------:R-:W-:-:S04]  /*4fd0*/  FSETP.NEU.FTZ.AND P0, PT, R0, RZ, PT ;  /* 0x000000ff0000720b */ /* 0x000fc80003f1d000 */
[----:B------:R-:W-:Y:S01]  /*4fe0*/  P2R R33, PR, RZ, 0x1 ;  /* 0x00000001ff217803 */ /* 0x000fe20000000000 */
[----:B------:R-:W-:Y:S05]  /*4ff0*/  BRA `(.L_x_5149) ;  /* 0x0000030000007947 */ /* 0x000fea0003800000 */
.L_x_5161:
        /* <DEDUP_REMOVED lines=14> */
.L_x_5175:
[----:B------:R-:W-:Y:S05]  /*50e0*/  BSYNC B0 ;  /* 0x0000000000007941 */ /* 0x000fea0003800000 */
.L_x_5174:
[----:B------:R-:W-:-:S04]  /*50f0*/  FSETP.NEU.FTZ.AND P0, PT, R0, RZ, PT ;  /* 0x000000ff0000720b */ /* 0x000fc80003f1d000 */
[----:B------:R-:W-:Y:S01]  /*5100*/  P2R R33, PR, RZ, 0x1 ;  /* 0x00000001ff217803 */ /* 0x000fe20000000000 */
[----:B------:R-:W-:Y:S05]  /*5110*/  BRA `(.L_x_5149) ;  /* 0x000001e000007947 */ /* 0x000fea0003800000 */
.L_x_5148:
        /* <DEDUP_REMOVED lines=18> */
[----:B0123-5:R-:W-:Y:S05]  /*5240*/  CALL.ABS.NOINC R14 ;  /* 0x000000000e007343 */ /* 0x02ffea0003c00000 */
[----:B------:R-:W-:-:S04]  /*5250*/  PLOP3.LUT P0, PT, PT, PT, PT, 0x8, 0x0 ;  /* 0x000000000000781c */ /* 0x000fc80003f0e170 */
[----:B------:R-:W-:Y:S01]  /*5260*/  P2R R33, PR, RZ, 0x1 ;  /* 0x00000001ff217803 */ /* 0x000fe20000000000 */
[----:B------:R-:W-:Y:S05]  /*5270*/  BRA `(.L_x_5149) ;  /* 0x0000008000007947 */ /* 0x000fea0003800000 */
.L_x_5173:
[----:B------:R-:W4:Y:S02]  /*5280*/  LDG.E.64 R4, [R4.64] ;  /* 0x0000002404047981 */ /* 0x000f24000c1e1b00 */
[----:B----4-:R-:W-:-:S04]  /*5290*/  ISETP.NE.U32.AND P0, PT, R4, RZ, PT ;  /* 0x000000ff0400720c */ /* 0x010fc80003f05070 */
[----:B------:R-:W-:-:S04]  /*52a0*/  ISETP.NE.AND.EX P0, PT, R5, RZ, PT, P0 ;  /* 0x000000ff0500720c */ /* 0x000fc80003f05300 */
[----:B------:R-:W-:Y:S01]  /*52b0*/  P2R R33, PR, RZ, 0x1 ;  /* 0x00000001ff217803 */ /* 0x000fe20000000000 */
[----:B------:R-:W-:Y:S05]  /*52c0*/  BRA `(.L_x_5149) ;  /* 0x0000003000007947 */ /* 0x000fea0003800000 */
.L_x_5172:
[----:B------:R-:W4:Y:S02]  /*52d0*/  LDG.E R4, [R4.64] ;  /* 0x0000002404047981 */ /* 0x000f24000c1e1900 */
[----:B----4-:R-:W-:-:S04]  /*52e0*/  ISETP.NE.AND P0, PT, R4, RZ, PT ;  /* 0x000000ff0400720c */ /* 0x010fc80003f05270 */
[----:B------:R-:W-:Y:S02]  /*52f0*/  P2R R33, PR, RZ, 0x1 ;  /* 0x00000001ff217803 */ /* 0x000fe40000000000 */
.L_x_5149:
        /* <DEDUP_REMOVED lines=17> */
.L_x_5179:
[----:B------:R0:W5:Y:S01]  /*5410*/  LDG.E.U8 R48, [R4.64] ;  /* 0x0000002404307981 */ /* 0x000162000c1e1100 */
[----:B------:R-:W-:Y:S01]  /*5420*/  IMAD.MOV.U32 R49, RZ, RZ, RZ ;  /* 0x000000ffff317224 */ /* 0x000fe200078e00ff */
[----:B------:R-:W-:Y:S05]  /*5430*/  BRA `(.L_x_5181) ;  /* 0x00000d5000007947 */ /* 0x000fea0003800000 */
.L_x_5178:
        /* <DEDUP_REMOVED lines=8> */
.L_x_5183:
[----:B------:R-:W4:Y:S02]  /*54c0*/  LDG.E R48, [R4.64] ;  /* 0x0000002404307981 */ /* 0x000f24000c1e1900 */
[----:B----4-:R-:W-:Y:S01]  /*54d0*/  SHF.R.S32.HI R49, RZ, 0x1f, R48 ;  /* 0x0000001fff317819 */ /* 0x010fe20000011430 */
[----:B------:R-:W-:Y:S05]  /*54e0*/  BRA `(.L_x_5181) ;  /* 0x00000ca000007947 */ /* 0x000fea0003800000 */
.L_x_5182:
[----:B------:R-:W4:Y:S02]  /*54f0*/  LDG.E.S16 R48, [R4.64] ;  /* 0x0000002404307981 */ /* 0x000f24000c1e1700 */
[----:B----4-:R-:W-:Y:S01]  /*5500*/  SHF.R.S32.HI R49, RZ, 0x1f, R48 ;  /* 0x0000001fff317819 */ /* 0x010fe20000011430 */
[----:B------:R-:W-:Y:S05]  /*5510*/  BRA `(.L_x_5181) ;  /* 0x00000c7000007947 */ /* 0x000fea0003800000 */
.L_x_5177:
        /* <DEDUP_REMOVED lines=9> */
.L_x_5185:
[----:B------:R-:W4:Y:S02]  /*55b0*/  LDG.E.U16 R4, [R4.64] ;  /* 0x0000002404047981 */ /* 0x000f24000c1e1500 */
[----:B----4-:R-:W-:-:S06]  /*55c0*/  HADD2.F32 R48, -RZ, R4.H0_H0 ;  /* 0x20000004ff307230 */ /* 0x010fcc0000004100 */
[----:B------:R-:W0:Y:S01]  /*55d0*/  F2I.S64.TRUNC R48, R48 ;  /* 0x0000003000307311 */ /* 0x000e22000020d900 */
[----:B------:R-:W-:Y:S05]  /*55e0*/  BRA `(.L_x_5181) ;  /* 0x00000ba000007947 */ /* 0x000fea0003800000 */
.L_x_5184:
        /* <DEDUP_REMOVED lines=9> */
.L_x_5187:
[----:B------:R-:W4:Y:S02]  /*5680*/  LDG.E.U16 R4, [R4.64] ;  /* 0x0000002404047981 */ /* 0x000f24000c1e1500 */
[----:B----4-:R-:W-:-:S06]  /*5690*/  HADD2.F32 R48, -RZ, R4.H0_H0 ;  /* 0x20000004ff307230 */ /* 0x010fcc0000004100 */
[----:B------:R-:W0:Y:S01]  /*56a0*/  F2I.S64.TRUNC R48, R48 ;  /* 0x0000003000307311 */ /* 0x000e22000020d900 */
[----:B------:R-:W-:Y:S05]  /*56b0*/  BRA `(.L_x_5181) ;  /* 0x00000ad000007947 */ /* 0x000fea0003800000 */
.L_x_5186:
[----:B------:R-:W4:Y:S02]  /*56c0*/  LDG.E.64 R4, [R4.64] ;  /* 0x0000002404047981 */ /* 0x000f24000c1e1b00 */
[----:B----4-:R0:W4:Y:S01]  /*56d0*/  F2I.S64.F64.TRUNC R48, R4 ;  /* 0x0000000400307311 */ /* 0x010122000030d900 */
[----:B------:R-:W-:Y:S05]  /*56e0*/  BRA `(.L_x_5181) ;  /* 0x00000aa000007947 */ /* 0x000fea0003800000 */
.L_x_5176:
        /* <DEDUP_REMOVED lines=13> */
.L_x_5190:
[----:B------:R-:W4:Y:S02]  /*57c0*/  LDG.E.64 R4, [R4.64] ;  /* 0x0000002404047981 */ /* 0x000f24000c1e1b00 */
[----:B----4-:R0:W4:Y:S01]  /*57d0*/  F2I.S64.F64.TRUNC R48, R4 ;  /* 0x0000000400307311 */ /* 0x010122000030d900 */
[----:B------:R-:W-:Y:S05]  /*57e0*/  BRA `(.L_x_5181) ;  /* 0x000009a000007947 */ /* 0x000fea0003800000 */
.L_x_5189:
        /* <DEDUP_REMOVED lines=27> */
.L_x_5192:
        /* <DEDUP_REMOVED lines=14> */
.L_x_5191:
[----:B------:R-:W4:Y:S02]  /*5a80*/  LDG.E.U16 R48, [R4.64] ;  /* 0x0000002404307981 */ /* 0x000f24000c1e1500 */
[----:B----4-:R-:W-:-:S06]  /*5a90*/  PRMT R48, RZ, 0x5410, R48 ;  /* 0x00005410ff307816 */ /* 0x010fcc0000000030 */
[----:B------:R-:W0:Y:S01]  /*5aa0*/  F2I.S64.TRUNC R48, R48 ;  /* 0x0000003000307311 */ /* 0x000e22000020d900 */
[----:B------:R-:W-:Y:S05]  /*5ab0*/  BRA `(.L_x_5181) ;  /* 0x000006d000007947 */ /* 0x000fea0003800000 */
.L_x_5188:
        /* <DEDUP_REMOVED lines=11> */
.L_x_5195:
        /* <DEDUP_REMOVED lines=21> */
.L_x_5199:
[----:B------:R-:W-:Y:S05]  /*5cc0*/  BSYNC B1 ;  /* 0x0000000000017941 */ /* 0x000fea0003800000 */
.L_x_5198:
[----:B------:R-:W-:Y:S01]  /*5cd0*/  IMAD.SHL.U32 R3, R3, 0x100000, RZ ;  /* 0x0010000003037824 */ /* 0x000fe200078e00ff */
[----:B------:R-:W-:-:S04]  /*5ce0*/  LEA R5, R0, 0x3b800000, 0x17 ;  /* 0x3b80000000057811 */ /* 0x000fc800078eb8ff */
[----:B------:R-:W-:Y:S02]  /*5cf0*/  LOP3.LUT R48, R5, R3, R48, 0xfe, !PT ;  /* 0x0000000305307212 */ /* 0x000fe400078efe30 */
.L_x_5197:
[----:B------:R-:W-:Y:S05]  /*5d00*/  BSYNC B0 ;  /* 0x0000000000007941 */ /* 0x000fea0003800000 */
.L_x_5196:
[----:B------:R-:W0:Y:S01]  /*5d10*/  F2I.S64.TRUNC R48, R48 ;  /* 0x0000003000307311 */ /* 0x000e22000020d900 */
[----:B------:R-:W-:Y:S05]  /*5d20*/  BRA `(.L_x_5181) ;  /* 0x0000046000007947 */ /* 0x000fea0003800000 */
.L_x_5194:
        /* <DEDUP_REMOVED lines=21> */
.L_x_5203:
[----:B------:R-:W-:Y:S05]  /*5e80*/  BSYNC B1 ;  /* 0x0000000000017941 */ /* 0x000fea0003800000 */
.L_x_5202:
[----:B------:R-:W-:Y:S01]  /*5e90*/  IMAD.SHL.U32 R3, R3, 0x200000, RZ ;  /* 0x0020000003037824 */ /* 0x000fe200078e00ff */
[----:B------:R-:W-:-:S04]  /*5ea0*/  LEA R5, R0, 0x37800000, 0x17 ;  /* 0x3780000000057811 */ /* 0x000fc800078eb8ff */
[----:B------:R-:W-:Y:S02]  /*5eb0*/  LOP3.LUT R48, R5, R3, R48, 0xfe, !PT ;  /* 0x0000000305307212 */ /* 0x000fe400078efe30 */
.L_x_5201:
[----:B------:R-:W-:Y:S05]  /*5ec0*/  BSYNC B0 ;  /* 0x0000000000007941 */ /* 0x000fea0003800000 */
.L_x_5200:
[----:B------:R-:W0:Y:S01]  /*5ed0*/  F2I.S64.TRUNC R48, R48 ;  /* 0x0000003000307311 */ /* 0x000e22000020d900 */
[----:B------:R-:W-:Y:S05]  /*5ee0*/  BRA `(.L_x_5181) ;  /* 0x000002a000007947 */ /* 0x000fea0003800000 */
.L_x_5193:
        /* <DEDUP_REMOVED lines=14> */
.L_x_5207:
[----:B------:R-:W-:Y:S05]  /*5fd0*/  BSYNC B0 ;  /* 0x0000000000007941 */ /* 0x000fea0003800000 */
.L_x_5206:
[----:B------:R-:W0:Y:S01]  /*5fe0*/  F2I.S64.TRUNC R48, R48 ;  /* 0x0000003000307311 */ /* 0x000e22000020d900 */
[----:B------:R-:W-:Y:S05]  /*5ff0*/  BRA `(.L_x_5181) ;  /* 0x0000019000007947 */ /* 0x000fea0003800000 */
.L_x_5180:
        /* <DEDUP_REMOVED lines=21> */
.L_x_5205:
[----:B------:R0:W5:Y:S01]  /*6150*/  LDG.E.64 R48, [R4.64] ;  /* 0x0000002404307981 */ /* 0x000162000c1e1b00 */
[----:B------:R-:W-:Y:S05]  /*6160*/  BRA `(.L_x_5181) ;  /* 0x0000002000007947 */ /* 0x000fea0003800000 */
.L_x_5204:
[----:B------:R0:W5:Y:S01]  /*6170*/  LDG.E R48, [R4.64] ;  /* 0x0000002404307981 */ /* 0x000162000c1e1900 */
[----:B------:R-:W-:-:S03]  /*6180*/  IMAD.MOV.U32 R49, RZ, RZ, RZ ;  /* 0x000000ffff317224 */ /* 0x000fc600078e00ff */
.L_x_5181:
[----:B------:R-:W-:Y:S02]  /*6190*/  ISETP.NE.AND P0, PT, R33, RZ, PT ;  /* 0x000000ff2100720c */ /* 0x000fe40003f05270 */
[----:B------:R-:W-:Y:S02]  /*61a0*/  IADD3 R41, R41, 0x80, RZ ;  /* 0x0000008029297810 */ /* 0x000fe40007ffe0ff */
[----:B------:R-:W-:-:S04]  /*61b0*/  SEL R44, RZ, 0x1, !P0 ;  /* 0x00000001ff2c7807 */ /* 0x000fc80004000000 */
.L_x_5111:
[----:B------:R-:W-:Y:S05]  /*61c0*/  BSYNC B6 ;  /* 0x0000000000067941 */ /* 0x000fea0003800000 */
.L_x_5110:
[----:B------:R-:W-:Y:S01]  /*61d0*/  ISETP.GE.AND P0, PT, R41, R2, PT ;  /* 0x000000022900720c */ /* 0x000fe20003f06270 */
[----:B------:R-:W-:Y:S01]  /*61e0*/  BSSY B6, `(.L_x_5208) ;  /* 0x000030a000067945 */ /* 0x000fe20003800000 */
[----:B------:R-:W-:Y:S01]  /*61f0*/  PRMT R40, RZ, 0x7610, R40 ;  /* 0x00007610ff287816 */ /* 0x000fe20000000028 */
[----:B------:R-:W-:Y:S01]  /*6200*/  CS2R R42, SRZ ;  /* 0x00000000002a7805 */ /* 0x000fe2000001ff00 */
[----:B------:R-:W-:Y:S01]  /*6210*/  CS2R R46, SRZ ;  /* 0x00000000002e7805 */ /* 0x000fe2000001ff00 */
[----:B------:R-:W-:Y:S01]  /*6220*/  CS2R R38, SRZ ;  /* 0x0000000000267805 */ /* 0x000fe2000001ff00 */
[----:B------:R-:W-:-:S07]  /*6230*/  CS2R R36, SRZ ;  /* 0x0000000000247805 */ /* 0x000fce000001ff00 */
        /* <DEDUP_REMOVED lines=17> */
[----:B------:R-:W-:Y:S01]  /*6350*/  CS2R R38, SRZ ;  /* 0x0000000000267805 */ /* 0x000fe2000001ff00 */
[----:B----4-:R0:W4:Y:S01]  /*6360*/  I2F.F64.S16 R36, R4 ;  /* 0x0000000400247312 */ /* 0x0101220000101c00 */
[----:B------:R-:W-:Y:S05]  /*6370*/  BRA `(.L_x_5215) ;  /* 0x00000f9000007947 */ /* 0x000fea0003800000 */
.L_x_5213:
[----:B----4-:R-:W4:Y:S01]  /*6380*/  LDG.E.U8 R4, [R4.64] ;  /* 0x0000002404047981 */ /* 0x010f22000c1e1100 */
[----:B------:R-:W-:Y:S01]  /*6390*/  CS2R R38, SRZ ;  /* 0x0000000000267805 */ /* 0x000fe2000001ff00 */
[----:B----4-:R0:W4:Y:S01]  /*63a0*/  I2F.F64.U16 R36, R4 ;  /* 0x0000000400247312 */ /* 0x0101220000101800 */
[----:B------:R-:W-:Y:S05]  /*63b0*/  BRA `(.L_x_5215) ;  /* 0x00000f5000007947 */ /* 0x000fea0003800000 */
.L_x_5212:
[----:B------:R-:W-:-:S13]  /*63c0*/  ISETP.NE.AND P0, PT, R0, 0x2, PT ;  /* 0x000000020000780c */ /* 0x000fda0003f05270 */
[----:B------:R-:W-:Y:S05]  /*63d0*/  @!P0 BRA `(.L_x_5216) ;  /* 0x000000c000008947 */ /* 0x000fea0003800000 */
[----:B------:R-:W-:-:S13]  /*63e0*/  ISETP.NE.AND P0, PT, R0, 0x3, PT ;  /* 0x000000030000780c */ /* 0x000fda0003f05270 */
[----:B------:R-:W-:Y:S05]  /*63f0*/  @!P0 BRA `(.L_x_5217) ;  /* 0x0000006000008947 */ /* 0x000fea0003800000 */
[----:B------:R-:W-:-:S13]  /*6400*/  ISETP.NE.AND P0, PT, R0, 0x4, PT ;  /* 0x000000040000780c */ /* 0x000fda0003f05270 */
[----:B------:R-:W-:Y:S05]  /*6410*/  @P0 BRA `(.L_x_5214) ;  /* 0x00000d2000000947 */ /* 0x000fea0003800000 */
[----:B----4-:R-:W4:Y:S01]  /*6420*/  LDG.E.64 R36, [R4.64] ;  /* 0x0000002404247981 */ /* 0x010f22000c1e1b00 */
[----:B------:R-:W-:Y:S01]  /*6430*/  CS2R R38, SRZ ;  /* 0x0000000000267805 */ /* 0x000fe2000001ff00 */
[----:B----4-:R-:W0:Y:S01]  /*6440*/  I2F.F64.S64 R36, R36 ;  /* 0x0000002400247312 */ /* 0x010e220000301c00 */
[----:B------:R-:W-:Y:S05]  /*6450*/  BRA `(.L_x_5215) ;  /* 0x00000eb000007947 */ /* 0x000fea0003800000 */
.L_x_5217:
[----:B----4-:R-:W4:Y:S01]  /*6460*/  LDG.E R4, [R4.64] ;  /* 0x0000002404047981 */ /* 0x010f22000c1e1900 */
[----:B------:R-:W-:Y:S01]  /*6470*/  CS2R R38, SRZ ;  /* 0x0000000000267805 */ /* 0x000fe2000001ff00 */
[----:B----4-:R0:W4:Y:S01]  /*6480*/  I2F.F64 R36, R4 ;  /* 0x0000000400247312 */ /* 0x0101220000201c00 */
[----:B------:R-:W-:Y:S05]  /*6490*/  BRA `(.L_x_5215) ;  /* 0x00000e7000007947 */ /* 0x000fea0003800000 */
.L_x_5216:
[----:B----4-:R-:W4:Y:S01]  /*64a0*/  LDG.E.U16 R4, [R4.64] ;  /* 0x0000002404047981 */ /* 0x010f22000c1e1500 */
[----:B------:R-:W-:Y:S01]  /*64b0*/  CS2R R38, SRZ ;  /* 0x0000000000267805 */ /* 0x000fe2000001ff00 */
[----:B----4-:R0:W4:Y:S01]  /*64c0*/  I2F.F64.S16 R36, R4 ;  /* 0x0000000400247312 */ /* 0x0101220000101c00 */
[----:B------:R-:W-:Y:S05]  /*64d0*/  BRA `(.L_x_5215) ;  /* 0x00000e3000007947 */ /* 0x000fea0003800000 */
.L_x_5211:
[----:B------:R-:W-:-:S13]  /*64e0*/  ISETP.GT.AND P0, PT, R0, 0x6, PT ;  /* 0x000000060000780c */ /* 0x000fda0003f04270 */
[----:B------:R-:W-:Y:S05]  /*64f0*/  @P0 BRA `(.L_x_5218) ;  /* 0x000000f000000947 */ /* 0x000fea0003800000 */
[----:B------:R-:W-:-:S13]  /*6500*/  ISETP.NE.AND P0, PT, R0, 0x5, PT ;  /* 0x000000050000780c */ /* 0x000fda0003f05270 */
[----:B------:R-:W-:Y:S05]  /*6510*/  @!P0 BRA `(.L_x_5219) ;  /* 0x0000007000008947 */ /* 0x000fea0003800000 */
[----:B------:R-:W-:-:S13]  /*6520*/  ISETP.NE.AND P0, PT, R0, 0x6, PT ;  /* 0x000000060000780c */ /* 0x000fda0003f05270 */
[----:B------:R-:W-:Y:S05]  /*6530*/  @P0 BRA `(.L_x_5214) ;  /* 0x00000c0000000947 */ /* 0x000fea0003800000 */
[----:B----4-:R-:W4:Y:S01]  /*6540*/  LDG.E R36, [R4.64] ;  /* 0x0000002404247981 */ /* 0x010f22000c1e1900 */
[----:B------:R-:W-:Y:S01]  /*6550*/  CS2R R38, SRZ ;  /* 0x0000000000267805 */ /* 0x000fe2000001ff00 */
[----:B----4-:R-:W-:-:S06]  /*6560*/  FMUL.FTZ R36, R36, 1 ;  /* 0x3f80000024247820 */ /* 0x010fcc0000410000 */
[----:B------:R-:W0:Y:S01]  /*6570*/  F2F.F64.F32 R36, R36 ;  /* 0x0000002400247310 */ /* 0x000e220000201800 */
[----:B------:R-:W-:Y:S05]  /*6580*/  BRA `(.L_x_5215) ;  /* 0x00000d8000007947 */ /* 0x000fea0003800000 */
.L_x_5219:
[----:B----4-:R-:W4:Y:S01]  /*6590*/  LDG.E.U16 R0, [R4.64] ;  /* 0x0000002404007981 */ /* 0x010f22000c1e1500 */
[----:B------:R-:W-:Y:S01]  /*65a0*/  CS2R R38, SRZ ;  /* 0x0000000000267805 */ /* 0x000fe2000001ff00 */
[----:B----4-:R-:W-:-:S05]  /*65b0*/  HADD2.F32 R0, -RZ, R0.H0_H0 ;  /* 0x20000000ff007230 */ /* 0x010fca0000004100 */
[----:B------:R-:W-:-:S04]  /*65c0*/  FMUL.FTZ R0, R0, 1 ;  /* 0x3f80000000007820 */ /* 0x000fc80000410000 */
[----:B------:R0:W4:Y:S01]  /*65d0*/  F2F.F64.F32 R36, R0 ;  /* 0x0000000000247310 */ /* 0x0001220000201800 */
[----:B------:R-:W-:Y:S05]  /*65e0*/  BRA `(.L_x_5215) ;  /* 0x00000d2000007947 */ /* 0x000fea0003800000 */
.L_x_5218:
[----:B------:R-:W-:-:S13]  /*65f0*/  ISETP.NE.AND P0, PT, R0, 0x7, PT ;  /* 0x000000070000780c */ /* 0x000fda0003f05270 */
[----:B------:R-:W-:Y:S05]  /*6600*/  @!P0 BRA `(.L_x_5220) ;  /* 0x0000012000008947 */ /* 0x000fea0003800000 */
[----:B------:R-:W-:-:S13]  /*6610*/  ISETP.NE.AND P0, PT, R0, 0x8, PT ;  /* 0x000000080000780c */ /* 0x000fda0003f05270 */
[----:B------:R-:W-:Y:S05]  /*6620*/  @!P0 BRA `(.L_x_5221) ;  /* 0x0000008000008947 */ /* 0x000fea0003800000 */
[----:B------:R-:W-:-:S13]  /*6630*/  ISETP.NE.AND P0, PT, R0, 0x9, PT ;  /* 0x000000090000780c */ /* 0x000fda0003f05270 */
[----:B------:R-:W-:Y:S05]  /*6640*/  @P0 BRA `(.L_x_5214) ;  /* 0x00000af000000947 */ /* 0x000fea0003800000 */
[----:B----4-:R-:W4:Y:S02]  /*6650*/  LDG.E.64 R4, [R4.64] ;  /* 0x0000002404047981 */ /* 0x010f24000c1e1b00 */
[----:B----4-:R-:W-:Y:S02]  /*6660*/  FMUL.FTZ R38, R5, 1 ;  /* 0x3f80000005267820 */ /* 0x010fe40000410000 */
[----:B------:R-:W-:-:S04]  /*6670*/  FMUL.FTZ R36, R4, 1 ;  /* 0x3f80000004247820 */ /* 0x000fc80000410000 */
[----:B------:R-:W0:Y:S08]  /*6680*/  F2F.F64.F32 R38, R38 ;  /* 0x0000002600267310 */ /* 0x000e300000201800 */
[----:B------:R-:W4:Y:S01]  /*6690*/  F2F.F64.F32 R36, R36 ;  /* 0x0000002400247310 */ /* 0x000f220000201800 */
[----:B------:R-:W-:Y:S05]  /*66a0*/  BRA `(.L_x_5215) ;  /* 0x00000c6000007947 */ /* 0x000fea0003800000 */
.L_x_5221:
[----:B----4-:R-:W4:Y:S02]  /*66b0*/  LDG.E R0, [R4.64] ;  /* 0x0000002404007981 */ /* 0x010f24000c1e1900 */
[----:B----4-:R-:W-:-:S02]  /*66c0*/  HADD2.F32 R3, -RZ, R0.H1_H1 ;  /* 0x30000000ff037230 */ /* 0x010fc40000004100 */
[----:B------:R-:W-:-:S03]  /*66d0*/  HADD2.F32 R0, -RZ, R0.H0_H0 ;  /* 0x20000000ff007230 */ /* 0x000fc60000004100 */
[----:B------:R-:W-:Y:S02]  /*66e0*/  FMUL.FTZ R3, R3, 1 ;  /* 0x3f80000003037820 */ /* 0x000fe40000410000 */
[----:B------:R-:W-:Y:S02]  /*66f0*/  FMUL.FTZ R0, R0, 1 ;  /* 0x3f80000000007820 */ /* 0x000fe40000410000 */
[----:B------:R0:W4:Y:S08]  /*6700*/  F2F.F64.F32 R38, R3 ;  /* 0x0000000300267310 */ /* 0x0001300000201800 */
[----:B------:R0:W3:Y:S01]  /*6710*/  F2F.F64.F32 R36, R0 ;  /* 0x0000000000247310 */ /* 0x0000e20000201800 */
[----:B------:R-:W-:Y:S05]  /*6720*/  BRA `(.L_x_5215) ;  /* 0x00000be000007947 */ /* 0x000fea0003800000 */
.L_x_5220:
[----:B------:R0:W5:Y:S01]  /*6730*/  LDG.E.64 R36, [R4.64] ;  /* 0x0000002404247981 */ /* 0x000162000c1e1b00 */
[----:B------:R-:W-:Y:S01]  /*6740*/  CS2R R38, SRZ ;  /* 0x0000000000267805 */ /* 0x000fe2000001ff00 */
[----:B------:R-:W-:Y:S05]  /*6750*/  BRA `(.L_x_5215) ;  /* 0x00000bb000007947 */ /* 0x000fea0003800000 */
.L_x_5210:
        /* <DEDUP_REMOVED lines=9> */
[----:B------:R-:W-:Y:S01]  /*67f0*/  CS2R R38, SRZ ;  /* 0x0000000000267805 */ /* 0x000fe2000001ff00 */
[----:B------:R-:W-:Y:S01]  /*6800*/  IMAD.MOV.U32 R36, RZ, RZ, RZ ;  /* 0x000000ffff247224 */ /* 0x000fe200078e00ff */
[----:B----4-:R-:W-:-:S04]  /*6810*/  ISETP.NE.AND P0, PT, R4, RZ, PT ;  /* 0x000000ff0400720c */ /* 0x010fc80003f05270 */
[----:B------:R-:W-:Y:S01]  /*6820*/  FSEL R37, RZ, 1.875, !P0 ;  /* 0x3ff00000ff257808 */ /* 0x000fe20004000000 */
[----:B------:R-:W-:Y:S05]  /*6830*/  BRA `(.L_x_5215) ;  /* 0x00000ad000007947 */ /* 0x000fea0003800000 */
.L_x_5224:
[----:B------:R0:W5:Y:S01]  /*6840*/  LDG.E.128 R36, [R4.64] ;  /* 0x0000002404247981 */ /* 0x000162000c1e1d00 */
[----:B------:R-:W-:Y:S05]  /*6850*/  BRA `(.L_x_5215) ;  /* 0x00000ab000007947 */ /* 0x000fea0003800000 */
.L_x_5223:
[----:B------:R-:W-:-:S13]  /*6860*/  ISETP.NE.AND P0, PT, R0, 0xf, PT ;  /* 0x0000000f0000780c */ /* 0x000fda0003f05270 */
[----:B------:R-:W-:Y:S05]  /*6870*/  @!P0 BRA `(.L_x_5225) ;  /* 0x000002b000008947 */ /* 0x000fea0003800000 */
[----:B------:R-:W-:-:S13]  /*6880*/  ISETP.NE.AND P0, PT, R0, 0x17, PT ;  /* 0x000000170000780c */ /* 0x000fda0003f05270 */
[----:B------:R-:W-:Y:S05]  /*6890*/  @!P0 BRA `(.L_x_5226) ;  /* 0x0000019000008947 */ /* 0x000fea0003800000 */
[----:B------:R-:W-:-:S13]  /*68a0*/  ISETP.NE.AND P0, PT, R0, 0x18, PT ;  /* 0x000000180000780c */ /* 0x000fda0003f05270 */
[----:B------:R-:W-:Y:S05]  /*68b0*/  @P0 BRA `(.L_x_5214) ;  /* 0x0000088000000947 */ /* 0x000fea0003800000 */
[----:B----4-:R-:W4:Y:S01]  /*68c0*/  LDG.E.U8 R0, [R4.64] ;  /* 0x0000002404007981 */ /* 0x010f22000c1e1100 */
[----:B------:R-:W-:Y:S01]  /*68d0*/  IMAD.MOV.U32 R9, RZ, RZ, -0x800000 ;  /* 0xff800000ff097424 */ /* 0x000fe200078e00ff */
[----:B------:R-:W-:Y:S01]  /*68e0*/  CS2R R38, SRZ ;  /* 0x0000000000267805 */ /* 0x000fe2000001ff00 */
        /* <DEDUP_REMOVED lines=18> */
[----:B------:R0:W4:Y:S01]  /*6a10*/  F2F.F64.F32 R36, R7 ;  /* 0x0000000700247310 */ /* 0x0001220000201800 */
[----:B------:R-:W-:Y:S05]  /*6a20*/  BRA `(.L_x_5215) ;  /* 0x000008e000007947 */ /* 0x000fea0003800000 */
.L_x_5226:
[----:B----4-:R-:W4:Y:S01]  /*6a30*/  LDG.E.U8 R4, [R4.64] ;  /* 0x0000002404047981 */ /* 0x010f22000c1e1100 */
[----:B------:R-:W-:Y:S01]  /*6a40*/  CS2R R38, SRZ ;  /* 0x0000000000267805 */ /* 0x000fe2000001ff00 */
        /* <DEDUP_REMOVED lines=12> */
[----:B------:R0:W4:Y:S01]  /*6b10*/  F2F.F64.F32 R36, R0 ;  /* 0x0000000000247310 */ /* 0x0001220000201800 */
[----:B------:R-:W-:Y:S05]  /*6b20*/  BRA `(.L_x_5215) ;  /* 0x000007e000007947 */ /* 0x000fea0003800000 */
.L_x_5225:
[----:B----4-:R-:W4:Y:S01]  /*6b30*/  LDG.E.U16 R0, [R4.64] ;  /* 0x0000002404007981 */ /* 0x010f22000c1e1500 */
[----:B------:R-:W-:Y:S01]  /*6b40*/  CS2R R38, SRZ ;  /* 0x0000000000267805 */ /* 0x000fe2000001ff00 */
[----:B----4-:R-:W-:-:S05]  /*6b50*/  PRMT R0, RZ, 0x5410, R0 ;  /* 0x00005410ff007816 */ /* 0x010fca0000000000 */
[----:B------:R-:W-:-:S04]  /*6b60*/  FMUL.FTZ R0, R0, 1 ;  /* 0x3f80000000007820 */ /* 0x000fc80000410000 */
[----:B------:R0:W4:Y:S01]  /*6b70*/  F2F.F64.F32 R36, R0 ;  /* 0x0000000000247310 */ /* 0x0001220000201800 */
[----:B------:R-:W-:Y:S05]  /*6b80*/  BRA `(.L_x_5215) ;  /* 0x0000078000007947 */ /* 0x000fea0003800000 */
.L_x_5222:
        /* <DEDUP_REMOVED lines=9> */
[----:B------:R-:W-:Y:S01]  /*6c20*/  CS2R R38, SRZ ;  /* 0x0000000000267805 */ /* 0x000fe2000001ff00 */
[----:B----4-:R0:W4:Y:S01]  /*6c30*/  I2F.F64.U16 R36, R4 ;  /* 0x0000000400247312 */ /* 0x0101220000101800 */
[----:B------:R-:W-:Y:S05]  /*6c40*/  BRA `(.L_x_5215) ;  /* 0x000006c000007947 */ /* 0x000fea0003800000 */
.L_x_5229:
        /* <DEDUP_REMOVED lines=21> */
.L_x_5233:
[----:B------:R-:W-:Y:S05]  /*6da0*/  BSYNC B1 ;  /* 0x0000000000017941 */ /* 0x000fea0003800000 */
.L_x_5232:
[----:B------:R-:W-:Y:S01]  /*6db0*/  LEA R5, R0, 0x3b800000, 0x17 ;  /* 0x3b80000000057811 */ /* 0x000fe200078eb8ff */
[----:B------:R-:W-:-:S05]  /*6dc0*/  IMAD.SHL.U32 R0, R3, 0x100000, RZ ;  /* 0x0010000003007824 */ /* 0x000fca00078e00ff */
[----:B------:R-:W-:Y:S02]  /*6dd0*/  LOP3.LUT R0, R5, R0, R6, 0xfe, !PT ;  /* 0x0000000005007212 */ /* 0x000fe400078efe06 */
.L_x_5231:
[----:B------:R-:W-:Y:S05]  /*6de0*/  BSYNC B0 ;  /* 0x0000000000007941 */ /* 0x000fea0003800000 */
.L_x_5230:
[----:B------:R-:W-:Y:S01]  /*6df0*/  FMUL.FTZ R0, R0, 1 ;  /* 0x3f80000000007820 */ /* 0x000fe20000410000 */
[----:B------:R-:W-:-:S03]  /*6e00*/  CS2R R38, SRZ ;  /* 0x0000000000267805 */ /* 0x000fc6000001ff00 */
[----:B------:R0:W4:Y:S01]  /*6e10*/  F2F.F64.F32 R36, R0 ;  /* 0x0000000000247310 */ /* 0x0001220000201800 */
[----:B------:R-:W-:Y:S05]  /*6e20*/  BRA `(.L_x_5215) ;  /* 0x000004e000007947 */ /* 0x000fea0003800000 */
.L_x_5228:
        /* <DEDUP_REMOVED lines=21> */
.L_x_5237:
[----:B------:R-:W-:Y:S05]  /*6f80*/  BSYNC B1 ;  /* 0x0000000000017941 */ /* 0x000fea0003800000 */
.L_x_5236:
[----:B------:R-:W-:Y:S01]  /*6f90*/  LEA R5, R0, 0x37800000, 0x17 ;  /* 0x3780000000057811 */ /* 0x000fe200078eb8ff */
[----:B------:R-:W-:-:S05]  /*6fa0*/  IMAD.SHL.U32 R0, R3, 0x200000, RZ ;  /* 0x0020000003007824 */ /* 0x000fca00078e00ff */
[----:B------:R-:W-:Y:S02]  /*6fb0*/  LOP3.LUT R0, R5, R0, R6, 0xfe, !PT ;  /* 0x0000000005007212 */ /* 0x000fe400078efe06 */
.L_x_5235:
[----:B------:R-:W-:Y:S05]  /*6fc0*/  BSYNC B0 ;  /* 0x0000000000007941 */ /* 0x000fea0003800000 */
.L_x_5234:
[----:B------:R-:W-:Y:S01]  /*6fd0*/  FMUL.FTZ R0, R0, 1 ;  /* 0x3f80000000007820 */ /* 0x000fe20000410000 */
[----:B------:R-:W-:-:S03]  /*6fe0*/  CS2R R38, SRZ ;  /* 0x0000000000267805 */ /* 0x000fc6000001ff00 */
[----:B------:R0:W4:Y:S01]  /*6ff0*/  F2F.F64.F32 R36, R0 ;  /* 0x0000000000247310 */ /* 0x0001220000201800 */
[----:B------:R-:W-:Y:S05]  /*7000*/  BRA `(.L_x_5215) ;  /* 0x0000030000007947 */ /* 0x000fea0003800000 */
.L_x_5227:
        /* <DEDUP_REMOVED lines=14> */
.L_x_5241:
[----:B------:R-:W-:Y:S05]  /*70f0*/  BSYNC B0 ;  /* 0x0000000000007941 */ /* 0x000fea0003800000 */
.L_x_5240:
[----:B------:R-:W-:Y:S01]  /*7100*/  FMUL.FTZ R0, R0, 1 ;  /* 0x3f80000000007820 */ /* 0x000fe20000410000 */
[----:B------:R-:W-:-:S03]  /*7110*/  CS2R R38, SRZ ;  /* 0x0000000000267805 */ /* 0x000fc6000001ff00 */
[----:B------:R0:W4:Y:S01]  /*7120*/  F2F.F64.F32 R36, R0 ;  /* 0x0000000000247310 */ /* 0x0001220000201800 */
[----:B------:R-:W-:Y:S05]  /*7130*/  BRA `(.L_x_5215) ;  /* 0x000001d000007947 */ /* 0x000fea0003800000 */
.L_x_5214:
        /* <DEDUP_REMOVED lines=19> */
[----:B------:R-:W-:Y:S01]  /*7270*/  CS2R R36, SRZ ;  /* 0x0000000000247805 */ /* 0x000fe2000001ff00 */
[----:B------:R-:W-:Y:S01]  /*7280*/  CS2R R38, SRZ ;  /* 0x0000000000267805 */ /* 0x000fe2000001ff00 */
[----:B------:R-:W-:Y:S05]  /*7290*/  BRA `(.L_x_5215) ;  /* 0x0000007000007947 */ /* 0x000fea0003800000 */
.L_x_5239:
[----:B----4-:R-:W4:Y:S01]  /*72a0*/  LDG.E.64 R36, [R4.64] ;  /* 0x0000002404247981 */ /* 0x010f22000c1e1b00 */
[----:B------:R-:W-:Y:S01]  /*72b0*/  CS2R R38, SRZ ;  /* 0x0000000000267805 */ /* 0x000fe2000001ff00 */
[----:B----4-:R-:W0:Y:S01]  /*72c0*/  I2F.F64.U64 R36, R36 ;  /* 0x0000002400247312 */ /* 0x010e220000301800 */
[----:B------:R-:W-:Y:S05]  /*72d0*/  BRA `(.L_x_5215) ;  /* 0x0000003000007947 */ /* 0x000fea0003800000 */
.L_x_5238:
[----:B----4-:R-:W4:Y:S01]  /*72e0*/  LDG.E R4, [R4.64] ;  /* 0x0000002404047981 */ /* 0x010f22000c1e1900 */
[----:B------:R-:W-:Y:S01]  /*72f0*/  CS2R R38, SRZ ;  /* 0x0000000000267805 */ /* 0x000fe2000001ff00 */
[----:B----4-:R0:W4:Y:S06]  /*7300*/  I2F.F64.U32 R36, R4 ;  /* 0x0000000400247312 */ /* 0x01012c0000201800 */
.L_x_5215:
        /* <DEDUP_REMOVED lines=18> */
.L_x_5245:
[----:B----4-:R-:W4:Y:S02]  /*7430*/  LDG.E.U8 R4, [R4.64] ;  /* 0x0000002404047981 */ /* 0x010f24000c1e1100 */
[----:B----4-:R-:W-:-:S04]  /*7440*/  ISETP.NE.AND P0, PT, R4, RZ, PT ;  /* 0x000000ff0400720c */ /* 0x010fc80003f05270 */
[----:B------:R-:W-:Y:S01]  /*7450*/  P2R R32, PR, RZ, 0x1 ;  /* 0x00000001ff207803 */ /* 0x000fe20000000000 */
[----:B------:R-:W-:Y:S05]  /*7460*/  BRA `(.L_x_5247) ;  /* 0x00000f5000007947 */ /* 0x000fea0003800000 */
.L_x_5244:
        /* <DEDUP_REMOVED lines=11> */
.L_x_5249:
[----:B----4-:R-:W4:Y:S02]  /*7520*/  LDG.E R4, [R4.64] ;  /* 0x0000002404047981 */ /* 0x010f24000c1e1900 */
[----:B----4-:R-:W-:-:S04]  /*7530*/  ISETP.NE.AND P0, PT, R4, RZ, PT ;  /* 0x000000ff0400720c */ /* 0x010fc80003f05270 */
[----:B------:R-:W-:Y:S01]  /*7540*/  P2R R32, PR, RZ, 0x1 ;  /* 0x00000001ff207803 */ /* 0x000fe20000000000 */
[----:B------:R-:W-:Y:S05]  /*7550*/  BRA `(.L_x_5247) ;  /* 0x00000e6000007947 */ /* 0x000fea0003800000 */
.L_x_5248:
[----:B----4-:R-:W4:Y:S02]  /*7560*/  LDG.E.U16 R4, [R4.64] ;  /* 0x0000002404047981 */ /* 0x010f24000c1e1500 */
[----:B----4-:R-:W-:-:S04]  /*7570*/  ISETP.NE.AND P0, PT, R4, RZ, PT ;  /* 0x000000ff0400720c */ /* 0x010fc80003f05270 */
[----:B------:R-:W-:Y:S01]  /*7580*/  P2R R32, PR, RZ, 0x1 ;  /* 0x00000001ff207803 */ /* 0x000fe20000000000 */
[----:B------:R-:W-:Y:S05]  /*7590*/  BRA `(.L_x_5247) ;  /* 0x00000e2000007947 */ /* 0x000fea0003800000 */
.L_x_5243:
        /* <DEDUP_REMOVED lines=10> */
.L_x_5251:
[----:B----4-:R-:W4:Y:S02]  /*7640*/  LDG.E.U16 R0, [R4.64] ;  /* 0x0000002404007981 */ /* 0x010f24000c1e1500 */
[----:B----4-:R-:W-:-:S05]  /*7650*/  HADD2.F32 R0, -RZ, R0.H0_H0 ;  /* 0x20000000ff007230 */ /* 0x010fca0000004100 */
[----:B------:R-:W-:-:S04]  /*7660*/  FSETP.NEU.FTZ.AND P0, PT, R0, RZ, PT ;  /* 0x000000ff0000720b */ /* 0x000fc80003f1d000 */
[----:B------:R-:W-:Y:S01]  /*7670*/  P2R R32, PR, RZ, 0x1 ;  /* 0x00000001ff207803 */ /* 0x000fe20000000000 */
[----:B------:R-:W-:Y:S05]  /*7680*/  BRA `(.L_x_5247) ;  /* 0x00000d3000007947 */ /* 0x000fea0003800000 */
.L_x_5250:
        /* <DEDUP_REMOVED lines=12> */
.L_x_5253:
        /* <DEDUP_REMOVED lines=11> */
.L_x_5252:
[----:B----4-:R-:W4:Y:S02]  /*7800*/  LDG.E.64 R4, [R4.64] ;  /* 0x0000002404047981 */ /* 0x010f24000c1e1b00 */
[----:B----4-:R-:W0:-:S06]  /*7810*/  DSETP.NEU.AND P0, PT, R4, RZ, PT ;  /* 0x000000ff0400722a */ /* 0x010e0c0003f0d000 */
[----:B0-----:R-:W-:Y:S01]  /*7820*/  P2R R32, PR, RZ, 0x1 ;  /* 0x00000001ff207803 */ /* 0x001fe20000000000 */
[----:B------:R-:W-:Y:S05]  /*7830*/  BRA `(.L_x_5247) ;  /* 0x00000b8000007947 */ /* 0x000fea0003800000 */
.L_x_5242:
        /* <DEDUP_REMOVED lines=12> */
.L_x_5256:
[----:B----4-:R-:W4:Y:S02]  /*7900*/  LDG.E.128 R4, [R4.64] ;  /* 0x0000002404047981 */ /* 0x010f24000c1e1d00 */
[----:B----4-:R-:W0:-:S06]  /*7910*/  DSETP.NEU.AND P0, PT, R6, RZ, PT ;  /* 0x000000ff0600722a */ /* 0x010e0c0003f0d000 */
[----:B0-----:R-:W0:-:S06]  /*7920*/  DSETP.NEU.OR P0, PT, R4, RZ, P0 ;  /* 0x000000ff0400722a */ /* 0x001e0c000070d400 */
[----:B0-----:R-:W-:Y:S01]  /*7930*/  P2R R32, PR, RZ, 0x1 ;  /* 0x00000001ff207803 */ /* 0x001fe20000000000 */
[----:B------:R-:W-:Y:S05]  /*7940*/  BRA `(.L_x_5247) ;  /* 0x00000a7000007947 */ /* 0x000fea0003800000 */
.L_x_5255:
        /* <DEDUP_REMOVED lines=28> */
.L_x_5258:
        /* <DEDUP_REMOVED lines=16> */
.L_x_5257:
[----:B----4-:R-:W4:Y:S02]  /*7c10*/  LDG.E.U16 R0, [R4.64] ;  /* 0x0000002404007981 */ /* 0x010f24000c1e1500 */
[----:B----4-:R-:W-:-:S04]  /*7c20*/  PRMT R0, RZ, 0x5410, R0 ;  /* 0x00005410ff007816 */ /* 0x010fc80000000000 */
[----:B------:R-:W-:-:S04]  /*7c30*/  FSETP.NEU.FTZ.AND P0, PT, R0, RZ, PT ;  /* 0x000000ff0000720b */ /* 0x000fc80003f1d000 */
[----:B------:R-:W-:Y:S01]  /*7c40*/  P2R R32, PR, RZ, 0x1 ;  /* 0x00000001ff207803 */ /* 0x000fe20000000000 */
[----:B------:R-:W-:Y:S05]  /*7c50*/  BRA `(.L_x_5247) ;  /* 0x0000076000007947 */ /* 0x000fea0003800000 */
.L_x_5254:
        /* <DEDUP_REMOVED lines=12> */
.L_x_5261:
        /* <DEDUP_REMOVED lines=21> */
.L_x_5265:
[----:B------:R-:W-:Y:S05]  /*7e70*/  BSYNC B1 ;  /* 0x0000000000017941 */ /* 0x000fea0003800000 */
.L_x_5264:
[----:B------:R-:W-:Y:S01]  /*7e80*/  LEA R5, R0, 0x3b800000, 0x17 ;  /* 0x3b80000000057811 */ /* 0x000fe200078eb8ff */
[----:B------:R-:W-:-:S05]  /*7e90*/  IMAD.SHL.U32 R0, R3, 0x100000, RZ ;  /* 0x0010000003007824 */ /* 0x000fca00078e00ff */
[----:B------:R-:W-:Y:S02]  /*7ea0*/  LOP3.LUT R0, R5, R0, R6, 0xfe, !PT ;  /* 0x0000000005007212 */ /* 0x000fe400078efe06 */
.L_x_5263:
[----:B------:R-:W-:Y:S05]  /*7eb0*/  BSYNC B0 ;  /* 0x0000000000007941 */ /* 0x000fea0003800000 */
.L_x_5262:
[----:B------:R-:W-:-:S04]  /*7ec0*/  FSETP.NEU.FTZ.AND P0, PT, R0, RZ, PT ;  /* 0x000000ff0000720b */ /* 0x000fc80003f1d000 */
[----:B------:R-:W-:Y:S01]  /*7ed0*/  P2R R32, PR, RZ, 0x1 ;  /* 0x00000001ff207803 */ /* 0x000fe20000000000 */
[----:B------:R-:W-:Y:S05]  /*7ee0*/  BRA `(.L_x_5247) ;  /* 0x000004d000007947 */ /* 0x000fea0003800000 */
.L_x_5260:
        /* <DEDUP_REMOVED lines=21> */
.L_x_5269:
[----:B------:R-:W-:Y:S05]  /*8040*/  BSYNC B1 ;  /* 0x0000000000017941 */ /* 0x000fea0003800000 */
.L_x_5268:
[----:B------:R-:W-:Y:S01]  /*8050*/  LEA R5, R0, 0x37800000, 0x17 ;  /* 0x3780000000057811 */ /* 0x000fe200078eb8ff */
[----:B------:R-:W-:-:S05]  /*8060*/  IMAD.SHL.U32 R0, R3, 0x200000, RZ ;  /* 0x0020000003007824 */ /* 0x000fca00078e00ff */
[----:B------:R-:W-:Y:S02]  /*8070*/  LOP3.LUT R0, R5, R0, R6, 0xfe, !PT ;  /* 0x0000000005007212 */ /* 0x000fe400078efe06 */
.L_x_5267:
[----:B------:R-:W-:Y:S05]  /*8080*/  BSYNC B0 ;  /* 0x0000000000007941 */ /* 0x000fea0003800000 */
.L_x_5266:
[----:B------:R-:W-:-:S04]  /*8090*/  FSETP.NEU.FTZ.AND P0, PT, R0, RZ, PT ;  /* 0x000000ff0000720b */ /* 0x000fc80003f1d000 */
[----:B------:R-:W-:Y:S01]  /*80a0*/  P2R R32, PR, RZ, 0x1 ;  /* 0x00000001ff207803 */ /* 0x000fe20000000000 */
[----:B------:R-:W-:Y:S05]  /*80b0*/  BRA `(.L_x_5247) ;  /* 0x0000030000007947 */ /* 0x000fea0003800000 */
.L_x_5259:
        /* <DEDUP_REMOVED lines=14> */
.L_x_5273:
[----:B------:R-:W-:Y:S05]  /*81a0*/  BSYNC B0 ;  /* 0x0000000000007941 */ /* 0x000fea0003800000 */
.L_x_5272:
[----:B------:R-:W-:-:S04]  /*81b0*/  FSETP.NEU.FTZ.AND P0, PT, R0, RZ, PT ;  /* 0x000000ff0000720b */ /* 0x000fc80003f1d000 */
[----:B------:R-:W-:Y:S01]  /*81c0*/  P2R R32, PR, RZ, 0x1 ;  /* 0x00000001ff207803 */ /* 0x000fe20000000000 */
[----:B------:R-:W-:Y:S05]  /*81d0*/  BRA `(.L_x_5247) ;  /* 0x000001e000007947 */ /* 0x000fea0003800000 */
.L_x_5246:
        /* <DEDUP_REMOVED lines=22> */
.L_x_5271:
[----:B----4-:R-:W4:Y:S02]  /*8340*/  LDG.E.64 R4, [R4.64] ;  /* 0x0000002404047981 */ /* 0x010f24000c1e1b00 */
[----:B----4-:R-:W-:-:S04]  /*8350*/  ISETP.NE.U32.AND P0, PT, R4, RZ, PT ;  /* 0x000000ff0400720c */ /* 0x010fc80003f05070 */
[----:B------:R-:W-:-:S04]  /*8360*/  ISETP.NE.AND.EX P0, PT, R5, RZ, PT, P0 ;  /* 0x000000ff0500720c */ /* 0x000fc80003f05300 */
[----:B------:R-:W-:Y:S01]  /*8370*/  P2R R32, PR, RZ, 0x1 ;  /* 0x00000001ff207803 */ /* 0x000fe20000000000 */
[----:B------:R-:W-:Y:S05]  /*8380*/  BRA `(.L_x_5247) ;  /* 0x0000003000007947 */ /* 0x000fea0003800000 */
.L_x_5270:
[----:B----4-:R-:W4:Y:S02]  /*8390*/  LDG.E R4, [R4.64] ;  /* 0x0000002404047981 */ /* 0x010f24000c1e1900 */
[----:B----4-:R-:W-:-:S04]  /*83a0*/  ISETP.NE.AND P0, PT, R4, RZ, PT ;  /* 0x000000ff0400720c */ /* 0x010fc80003f05270 */
[----:B------:R-:W-:Y:S02]  /*83b0*/  P2R R32, PR, RZ, 0x1 ;  /* 0x00000001ff207803 */ /* 0x000fe40000000000 */
.L_x_5247:
        /* <DEDUP_REMOVED lines=17> */
.L_x_5277:
[----:B------:R0:W5:Y:S01]  /*84d0*/  LDG.E.U8 R46, [R4.64] ;  /* 0x00000024042e7981 */ /* 0x000162000c1e1100 */
[----:B------:R-:W-:Y:S01]  /*84e0*/  IMAD.MOV.U32 R47, RZ, RZ, RZ ;  /* 0x000000ffff2f7224 */ /* 0x000fe200078e00ff */
[----:B------:R-:W-:Y:S05]  /*84f0*/  BRA `(.L_x_5279) ;  /* 0x00000d5000007947 */ /* 0x000fea0003800000 */
.L_x_5276:
        /* <DEDUP_REMOVED lines=8> */
.L_x_5281:
[----:B------:R-:W4:Y:S02]  /*8580*/  LDG.E R46, [R4.64] ;  /* 0x00000024042e7981 */ /* 0x000f24000c1e1900 */
[----:B----4-:R-:W-:Y:S01]  /*8590*/  SHF.R.S32.HI R47, RZ, 0x1f, R46 ;  /* 0x0000001fff2f7819 */ /* 0x010fe2000001142e */
[----:B------:R-:W-:Y:S05]  /*85a0*/  BRA `(.L_x_5279) ;  /* 0x00000ca000007947 */ /* 0x000fea0003800000 */
.L_x_5280:
[----:B------:R-:W4:Y:S02]  /*85b0*/  LDG.E.S16 R46, [R4.64] ;  /* 0x00000024042e7981 */ /* 0x000f24000c1e1700 */
[----:B----4-:R-:W-:Y:S01]  /*85c0*/  SHF.R.S32.HI R47, RZ, 0x1f, R46 ;  /* 0x0000001fff2f7819 */ /* 0x010fe2000001142e */
[----:B------:R-:W-:Y:S05]  /*85d0*/  BRA `(.L_x_5279) ;  /* 0x00000c7000007947 */ /* 0x000fea0003800000 */
.L_x_5275:
        /* <DEDUP_REMOVED lines=9> */
.L_x_5283:
[----:B------:R-:W4:Y:S02]  /*8670*/  LDG.E.U16 R4, [R4.64] ;  /* 0x0000002404047981 */ /* 0x000f24000c1e1500 */
[----:B----4-:R-:W-:-:S06]  /*8680*/  HADD2.F32 R46, -RZ, R4.H0_H0 ;  /* 0x20000004ff2e7230 */ /* 0x010fcc0000004100 */
[----:B------:R-:W0:Y:S01]  /*8690*/  F2I.S64.TRUNC R46, R46 ;  /* 0x0000002e002e7311 */ /* 0x000e22000020d900 */
[----:B------:R-:W-:Y:S05]  /*86a0*/  BRA `(.L_x_5279) ;  /* 0x00000ba000007947 */ /* 0x000fea0003800000 */
.L_x_5282:
        /* <DEDUP_REMOVED lines=9> */
.L_x_5285:
[----:B------:R-:W4:Y:S02]  /*8740*/  LDG.E.U16 R4, [R4.64] ;  /* 0x0000002404047981 */ /* 0x000f24000c1e1500 */
[----:B----4-:R-:W-:-:S06]  /*8750*/  HADD2.F32 R46, -RZ, R4.H0_H0 ;  /* 0x20000004ff2e7230 */ /* 0x010fcc0000004100 */
[----:B------:R-:W0:Y:S01]  /*8760*/  F2I.S64.TRUNC R46, R46 ;  /* 0x0000002e002e7311 */ /* 0x000e22000020d900 */
[----:B------:R-:W-:Y:S05]  /*8770*/  BRA `(.L_x_5279) ;  /* 0x00000ad000007947 */ /* 0x000fea0003800000 */
.L_x_5284:
[----:B------:R-:W4:Y:S02]  /*8780*/  LDG.E.64 R4, [R4.64] ;  /* 0x0000002404047981 */ /* 0x000f24000c1e1b00 */
[----:B----4-:R0:W4:Y:S01]  /*8790*/  F2I.S64.F64.TRUNC R46, R4 ;  /* 0x00000004002e7311 */ /* 0x010122000030d900 */
[----:B------:R-:W-:Y:S05]  /*87a0*/  BRA `(.L_x_5279) ;  /* 0x00000aa000007947 */ /* 0x000fea0003800000 */
.L_x_5274:
        /* <DEDUP_REMOVED lines=13> */
.L_x_5288:
[----:B------:R-:W4:Y:S02]  /*8880*/  LDG.E.64 R4, [R4.64] ;  /* 0x0000002404047981 */ /* 0x000f24000c1e1b00 */
[----:B----4-:R0:W4:Y:S01]  /*8890*/  F2I.S64.F64.TRUNC R46, R4 ;  /* 0x00000004002e7311 */ /* 0x010122000030d900 */
[----:B------:R-:W-:Y:S05]  /*88a0*/  BRA `(.L_x_5279) ;  /* 0x000009a000007947 */ /* 0x000fea0003800000 */
.L_x_5287:
        /* <DEDUP_REMOVED lines=27> */
.L_x_5290:
        /* <DEDUP_REMOVED lines=14> */
.L_x_5289:
[----:B------:R-:W4:Y:S02]  /*8b40*/  LDG.E.U16 R46, [R4.64] ;  /* 0x00000024042e7981 */ /* 0x000f24000c1e1500 */
[----:B----4-:R-:W-:-:S06]  /*8b50*/  PRMT R46, RZ, 0x5410, R46 ;  /* 0x00005410ff2e7816 */ /* 0x010fcc000000002e */
[----:B------:R-:W0:Y:S01]  /*8b60*/  F2I.S64.TRUNC R46, R46 ;  /* 0x0000002e002e7311 */ /* 0x000e22000020d900 */
[----:B------:R-:W-:Y:S05]  /*8b70*/  BRA `(.L_x_5279) ;  /* 0x000006d000007947 */ /* 0x000fea0003800000 */
.L_x_5286:
        /* <DEDUP_REMOVED lines=11> */
.L_x_5293:
        /* <DEDUP_REMOVED lines=21> */
.L_x_5297:
[----:B------:R-:W-:Y:S05]  /*8d80*/  BSYNC B1 ;  /* 0x0000000000017941 */ /* 0x000fea0003800000 */
.L_x_5296:
[----:B------:R-:W-:Y:S01]  /*8d90*/  IMAD.SHL.U32 R3, R3, 0x100000, RZ ;  /* 0x0010000003037824 */ /* 0x000fe200078e00ff */
[----:B------:R-:W-:-:S04]  /*8da0*/  LEA R5, R0, 0x3b800000, 0x17 ;  /* 0x3b80000000057811 */ /* 0x000fc800078eb8ff */
[----:B------:R-:W-:Y:S02]  /*8db0*/  LOP3.LUT R46, R5, R3, R46, 0xfe, !PT ;  /* 0x00000003052e7212 */ /* 0x000fe400078efe2e */
.L_x_5295:
[----:B------:R-:W-:Y:S05]  /*8dc0*/  BSYNC B0 ;  /* 0x0000000000007941 */ /* 0x000fea0003800000 */
.L_x_5294:
[----:B------:R-:W0:Y:S01]  /*8dd0*/  F2I.S64.TRUNC R46, R46 ;  /* 0x0000002e002e7311 */ /* 0x000e22000020d900 */
[----:B------:R-:W-:Y:S05]  /*8de0*/  BRA `(.L_x_5279) ;  /* 0x0000046000007947 */ /* 0x000fea0003800000 */
.L_x_5292:
        /* <DEDUP_REMOVED lines=21> */
.L_x_5301:
[----:B------:R-:W-:Y:S05]  /*8f40*/  BSYNC B1 ;  /* 0x0000000000017941 */ /* 0x000fea0003800000 */
.L_x_5300:
[----:B------:R-:W-:Y:S01]  /*8f50*/  IMAD.SHL.U32 R3, R3, 0x200000, RZ ;  /* 0x0020000003037824 */ /* 0x000fe200078e00ff */
[----:B------:R-:W-:-:S04]  /*8f60*/  LEA R5, R0, 0x37800000, 0x17 ;  /* 0x3780000000057811 */ /* 0x000fc800078eb8ff */
[----:B------:R-:W-:Y:S02]  /*8f70*/  LOP3.LUT R46, R5, R3, R46, 0xfe, !PT ;  /* 0x00000003052e7212 */ /* 0x000fe400078efe2e */
.L_x_5299:
[----:B------:R-:W-:Y:S05]  /*8f80*/  BSYNC B0 ;  /* 0x0000000000007941 */ /* 0x000fea0003800000 */
.L_x_5298:
[----:B------:R-:W0:Y:S01]  /*8f90*/  F2I.S64.TRUNC R46, R46 ;  /* 0x0000002e002e7311 */ /* 0x000e22000020d900 */
[----:B------:R-:W-:Y:S05]  /*8fa0*/  BRA `(.L_x_5279) ;  /* 0x000002a000007947 */ /* 0x000fea0003800000 */
.L_x_5291:
        /* <DEDUP_REMOVED lines=14> */
.L_x_5305:
[----:B------:R-:W-:Y:S05]  /*9090*/  BSYNC B0 ;  /* 0x0000000000007941 */ /* 0x000fea0003800000 */
.L_x_5304:
[----:B------:R-:W0:Y:S01]  /*90a0*/  F2I.S64.TRUNC R46, R46 ;  /* 0x0000002e002e7311 */ /* 0x000e22000020d900 */
[----:B------:R-:W-:Y:S05]  /*90b0*/  BRA `(.L_x_5279) ;  /* 0x0000019000007947 */ /* 0x000fea0003800000 */
.L_x_5278:
        /* <DEDUP_REMOVED lines=21> */
.L_x_5303:
[----:B------:R0:W5:Y:S01]  /*9210*/  LDG.E.64 R46, [R4.64] ;  /* 0x00000024042e7981 */ /* 0x000162000c1e1b00 */
[----:B------:R-:W-:Y:S05]  /*9220*/  BRA `(.L_x_5279) ;  /* 0x0000002000007947 */ /* 0x000fea0003800000 */
.L_x_5302:
[----:B------:R0:W5:Y:S01]  /*9230*/  LDG.E R46, [R4.64] ;  /* 0x00000024042e7981 */ /* 0x000162000c1e1900 */
[----:B------:R-:W-:-:S03]  /*9240*/  IMAD.MOV.U32 R47, RZ, RZ, RZ ;  /* 0x000000ffff2f7224 */ /* 0x000fc600078e00ff */
.L_x_5279:
[----:B------:R-:W-:Y:S02]  /*9250*/  ISETP.NE.AND P0, PT, R32, RZ, PT ;  /* 0x000000ff2000720c */ /* 0x000fe40003f05270 */
[----:B------:R-:W-:Y:S02]  /*9260*/  IADD3 R41, R41, 0x80, RZ ;  /* 0x0000008029297810 */ /* 0x000fe40007ffe0ff */
[----:B------:R-:W-:-:S04]  /*9270*/  SEL R40, RZ, 0x1, !P0 ;  /* 0x00000001ff287807 */ /* 0x000fc80004000000 */
.L_x_5209:
[----:B------:R-:W-:Y:S05]  /*9280*/  BSYNC B6 ;  /* 0x0000000000067941 */ /* 0x000fea0003800000 */
.L_x_5208:
[----:B------:R-:W-:Y:S01]  /*9290*/  ISETP.GE.AND P0, PT, R41, R2, PT ;  /* 0x000000022900720c */ /* 0x000fe20003f06270 */
[----:B------:R-:W-:Y:S01]  /*92a0*/  BSSY B6, `(.L_x_5306) ;  /* 0x00002ee000067945 */ /* 0x000fe20003800000 */
[----:B------:R-:W-:Y:S01]  /*92b0*/  PRMT R23, RZ, 0x7610, R23 ;  /* 0x00007610ff177816 */ /* 0x000fe20000000017 */
[----:B------:R-:W-:Y:S01]  /*92c0*/  CS2R R34, SRZ ;  /* 0x0000000000227805 */ /* 0x000fe2000001ff00 */
[----:B------:R-:W-:-:S09]  /*92d0*/  CS2R R32, SRZ ;  /* 0x0000000000207805 */ /* 0x000fd2000001ff00 */
        /* <DEDUP_REMOVED lines=20> */
.L_x_5311:
[----:B----4-:R-:W4:Y:S01]  /*9420*/  LDG.E.U8 R4, [R4.64] ;  /* 0x0000002404047981 */ /* 0x010f22000c1e1100 */
[----:B------:R-:W-:Y:S01]  /*9430*/  CS2R R34, SRZ ;  /* 0x0000000000227805 */ /* 0x000fe2000001ff00 */
[----:B----4-:R0:W4:Y:S01]  /*9440*/  I2F.F64.U16 R32, R4 ;  /* 0x0000000400207312 */ /* 0x0101220000101800 */
[----:B------:R-:W-:Y:S05]  /*9450*/  BRA `(.L_x_5313) ;  /* 0x00000f5000007947 */ /* 0x000fea0003800000 */
.L_x_5310:
        /* <DEDUP_REMOVED lines=10> */
.L_x_5315:
[----:B----4-:R-:W4:Y:S01]  /*9500*/  LDG.E R4, [R4.64] ;  /* 0x0000002404047981 */ /* 0x010f22000c1e1900 */
[----:B------:R-:W-:Y:S01]  /*9510*/  CS2R R34, SRZ ;  /* 0x0000000000227805 */ /* 0x000fe2000001ff00 */
[----:B----4-:R0:W4:Y:S01]  /*9520*/  I2F.F64 R32, R4 ;  /* 0x0000000400207312 */ /* 0x0101220000201c00 */
[----:B------:R-:W-:Y:S05]  /*9530*/  BRA `(.L_x_5313) ;  /* 0x00000e7000007947 */ /* 0x000fea0003800000 */
.L_x_5314:
[----:B----4-:R-:W4:Y:S01]  /*9540*/  LDG.E.U16 R4, [R4.64] ;  /* 0x0000002404047981 */ /* 0x010f22000c1e1500 */
[----:B------:R-:W-:Y:S01]  /*9550*/  CS2R R34, SRZ ;  /* 0x0000000000227805 */ /* 0x000fe2000001ff00 */
[----:B----4-:R0:W4:Y:S01]  /*9560*/  I2F.F64.S16 R32, R4 ;  /* 0x0000000400207312 */ /* 0x0101220000101c00 */
[----:B------:R-:W-:Y:S05]  /*9570*/  BRA `(.L_x_5313) ;  /* 0x00000e3000007947 */ /* 0x000fea0003800000 */
.L_x_5309:
        /* <DEDUP_REMOVED lines=11> */
.L_x_5317:
[----:B----4-:R-:W4:Y:S01]  /*9630*/  LDG.E.U16 R0, [R4.64] ;  /* 0x0000002404007981 */ /* 0x010f22000c1e1500 */
[----:B------:R-:W-:Y:S01]  /*9640*/  CS2R R34, SRZ ;  /* 0x0000000000227805 */ /* 0x000fe2000001ff00 */
[----:B----4-:R-:W-:-:S05]  /*9650*/  HADD2.F32 R0, -RZ, R0.H0_H0 ;  /* 0x20000000ff007230 */ /* 0x010fca0000004100 */
[----:B------:R-:W-:-:S04]  /*9660*/  FMUL.FTZ R0, R0, 1 ;  /* 0x3f80000000007820 */ /* 0x000fc80000410000 */
[----:B------:R0:W4:Y:S01]  /*9670*/  F2F.F64.F32 R32, R0 ;  /* 0x0000000000207310 */ /* 0x0001220000201800 */
[----:B------:R-:W-:Y:S05]  /*9680*/  BRA `(.L_x_5313) ;  /* 0x00000d2000007947 */ /* 0x000fea0003800000 */
.L_x_5316:
        /* <DEDUP_REMOVED lines=12> */
.L_x_5319:
        /* <DEDUP_REMOVED lines=8> */
.L_x_5318:
[----:B------:R0:W5:Y:S01]  /*97d0*/  LDG.E.64 R32, [R4.64] ;  /* 0x0000002404207981 */ /* 0x000162000c1e1b00 */
[----:B------:R-:W-:Y:S01]  /*97e0*/  CS2R R34, SRZ ;  /* 0x0000000000227805 */ /* 0x000fe2000001ff00 */
[----:B------:R-:W-:Y:S05]  /*97f0*/  BRA `(.L_x_5313) ;  /* 0x00000bb000007947 */ /* 0x000fea0003800000 */
.L_x_5308:
        /* <DEDUP_REMOVED lines=14> */
.L_x_5322:
[----:B------:R0:W5:Y:S01]  /*98e0*/  LDG.E.128 R32, [R4.64] ;  /* 0x0000002404207981 */ /* 0x000162000c1e1d00 */
[----:B------:R-:W-:Y:S05]  /*98f0*/  BRA `(.L_x_5313) ;  /* 0x00000ab000007947 */ /* 0x000fea0003800000 */
.L_x_5321:
        /* <DEDUP_REMOVED lines=29> */
.L_x_5324:
        /* <DEDUP_REMOVED lines=16> */
.L_x_5323:
[----:B----4-:R-:W4:Y:S01]  /*9bd0*/  LDG.E.U16 R0, [R4.64] ;  /* 0x0000002404007981 */ /* 0x010f22000c1e1500 */
[----:B------:R-:W-:Y:S01]  /*9be0*/  CS2R R34, SRZ ;  /* 0x0000000000227805 */ /* 0x000fe2000001ff00 */
[----:B----4-:R-:W-:-:S05]  /*9bf0*/  PRMT R0, RZ, 0x5410, R0 ;  /* 0x00005410ff007816 */ /* 0x010fca0000000000 */
[----:B------:R-:W-:-:S04]  /*9c00*/  FMUL.FTZ R0, R0, 1 ;  /* 0x3f80000000007820 */ /* 0x000fc80000410000 */
[----:B------:R0:W4:Y:S01]  /*9c10*/  F2F.F64.F32 R32, R0 ;  /* 0x0000000000207310 */ /* 0x0001220000201800 */
[----:B------:R-:W-:Y:S05]  /*9c20*/  BRA `(.L_x_5313) ;  /* 0x0000078000007947 */ /* 0x000fea0003800000 */
.L_x_5320:
        /* <DEDUP_REMOVED lines=12> */
.L_x_5327:
        /* <DEDUP_REMOVED lines=21> */
.L_x_5331:
[----:B------:R-:W-:Y:S05]  /*9e40*/  BSYNC B1 ;  /* 0x0000000000017941 */ /* 0x000fea0003800000 */
.L_x_5330:
[----:B------:R-:W-:Y:S01]  /*9e50*/  LEA R5, R0, 0x3b800000, 0x17 ;  /* 0x3b80000000057811 */ /* 0x000fe200078eb8ff */
[----:B------:R-:W-:-:S05]  /*9e60*/  IMAD.SHL.U32 R0, R3, 0x100000, RZ ;  /* 0x0010000003007824 */ /* 0x000fca00078e00ff */
[----:B------:R-:W-:Y:S02]  /*9e70*/  LOP3.LUT R0, R5, R0, R6, 0xfe, !PT ;  /* 0x0000000005007212 */ /* 0x000fe400078efe06 */
.L_x_5329:
[----:B------:R-:W-:Y:S05]  /*9e80*/  BSYNC B0 ;  /* 0x0000000000007941 */ /* 0x000fea0003800000 */
.L_x_5328:
[----:B------:R-:W-:Y:S01]  /*9e90*/  FMUL.FTZ R0, R0, 1 ;  /* 0x3f80000000007820 */ /* 0x000fe20000410000 */
[----:B------:R-:W-:-:S03]  /*9ea0*/  CS2R R34, SRZ ;  /* 0x0000000000227805 */ /* 0x000fc6000001ff00 */
[----:B------:R0:W4:Y:S01]  /*9eb0*/  F2F.F64.F32 R32, R0 ;  /* 0x0000000000207310 */ /* 0x0001220000201800 */
[----:B------:R-:W-:Y:S05]  /*9ec0*/  BRA `(.L_x_5313) ;  /* 0x000004e000007947 */ /* 0x000fea0003800000 */
.L_x_5326:
        /* <DEDUP_REMOVED lines=21> */
.L_x_5335:
[----:B------:R-:W-:Y:S05]  /*a020*/  BSYNC B1 ;  /* 0x0000000000017941 */ /* 0x000fea0003800000 */
.L_x_5334:
[----:B------:R-:W-:Y:S01]  /*a030*/  LEA R5, R0, 0x37800000, 0x17 ;  /* 0x3780000000057811 */ /* 0x000fe200078eb8ff */
[----:B------:R-:W-:-:S05]  /*a040*/  IMAD.SHL.U32 R0, R3, 0x200000, RZ ;  /* 0x0020000003007824 */ /* 0x000fca00078e00ff */
[----:B------:R-:W-:Y:S02]  /*a050*/  LOP3.LUT R0, R5, R0, R6, 0xfe, !PT ;  /* 0x0000000005007212 */ /* 0x000fe400078efe06 */
.L_x_5333:
[----:B------:R-:W-:Y:S05]  /*a060*/  BSYNC B0 ;  /* 0x0000000000007941 */ /* 0x000fea0003800000 */
.L_x_5332:
[----:B------:R-:W-:Y:S01]  /*a070*/  FMUL.FTZ R0, R0, 1 ;  /* 0x3f80000000007820 */ /* 0x000fe20000410000 */
[----:B------:R-:W-:-:S03]  /*a080*/  CS2R R34, SRZ ;  /* 0x0000000000227805 */ /* 0x000fc6000001ff00 */
[----:B------:R0:W4:Y:S01]  /*a090*/  F2F.F64.F32 R32, R0 ;  /* 0x0000000000207310 */ /* 0x0001220000201800 */
[----:B------:R-:W-:Y:S05]  /*a0a0*/  BRA `(.L_x_5313) ;  /* 0x0000030000007947 */ /* 0x000fea0003800000 */
.L_x_5325:
        /* <DEDUP_REMOVED lines=14> */
.L_x_5339:
[----:B------:R-:W-:Y:S05]  /*a190*/  BSYNC B0 ;  /* 0x0000000000007941 */ /* 0x000fea0003800000 */
.L_x_5338:
[----:B------:R-:W-:Y:S01]  /*a1a0*/  FMUL.FTZ R0, R0, 1 ;  /* 0x3f80000000007820 */ /* 0x000fe20000410000 */
[----:B------:R-:W-:-:S03]  /*a1b0*/  CS2R R34, SRZ ;  /* 0x0000000000227805 */ /* 0x000fc6000001ff00 */
[----:B------:R0:W4:Y:S01]  /*a1c0*/  F2F.F64.F32 R32, R0 ;  /* 0x0000000000207310 */ /* 0x0001220000201800 */
[----:B------:R-:W-:Y:S05]  /*a1d0*/  BRA `(.L_x_5313) ;  /* 0x000001d000007947 */ /* 0x000fea0003800000 */
.L_x_5312:
        /* <DEDUP_REMOVED lines=22> */
.L_x_5337:
[----:B----4-:R-:W4:Y:S01]  /*a340*/  LDG.E.64 R32, [R4.64] ;  /* 0x0000002404207981 */ /* 0x010f22000c1e1b00 */
[----:B------:R-:W-:Y:S01]  /*a350*/  CS2R R34, SRZ ;  /* 0x0000000000227805 */ /* 0x000fe2000001ff00 */
[----:B----4-:R-:W0:Y:S01]  /*a360*/  I2F.F64.U64 R32, R32 ;  /* 0x0000002000207312 */ /* 0x010e220000301800 */
[----:B------:R-:W-:Y:S05]  /*a370*/  BRA `(.L_x_5313) ;  /* 0x0000003000007947 */ /* 0x000fea0003800000 */
.L_x_5336:
[----:B----4-:R-:W4:Y:S01]  /*a380*/  LDG.E R4, [R4.64] ;  /* 0x0000002404047981 */ /* 0x010f22000c1e1900 */
[----:B------:R-:W-:Y:S01]  /*a390*/  CS2R R34, SRZ ;  /* 0x0000000000227805 */ /* 0x000fe2000001ff00 */
[----:B----4-:R0:W4:Y:S06]  /*a3a0*/  I2F.F64.U32 R32, R4 ;  /* 0x0000000400207312 */ /* 0x01012c0000201800 */
.L_x_5313:
        /* <DEDUP_REMOVED lines=17> */
.L_x_5343:
[----:B----4-:R-:W4:Y:S02]  /*a4c0*/  LDG.E.U8 R4, [R4.64] ;  /* 0x0000002404047981 */ /* 0x010f24000c1e1100 */
[----:B----4-:R-:W-:Y:S01]  /*a4d0*/  ISETP.NE.AND P0, PT, R4, RZ, PT ;  /* 0x000000ff0400720c */ /* 0x010fe20003f05270 */
[----:B------:R-:W-:Y:S05]  /*a4e0*/  BRA `(.L_x_5345) ;  /* 0x00000e0000007947 */ /* 0x000fea0003800000 */
.L_x_5342:
        /* <DEDUP_REMOVED lines=10> */
.L_x_5347:
[----:B----4-:R-:W4:Y:S02]  /*a590*/  LDG.E R4, [R4.64] ;  /* 0x0000002404047981 */ /* 0x010f24000c1e1900 */
[----:B----4-:R-:W-:Y:S01]  /*a5a0*/  ISETP.NE.AND P0, PT, R4, RZ, PT ;  /* 0x000000ff0400720c */ /* 0x010fe20003f05270 */
[----:B------:R-:W-:Y:S05]  /*a5b0*/  BRA `(.L_x_5345) ;  /* 0x00000d3000007947 */ /* 0x000fea0003800000 */
.L_x_5346:
[----:B----4-:R-:W4:Y:S02]  /*a5c0*/  LDG.E.U16 R4, [R4.64] ;  /* 0x0000002404047981 */ /* 0x010f24000c1e1500 */
[----:B----4-:R-:W-:Y:S01]  /*a5d0*/  ISETP.NE.AND P0, PT, R4, RZ, PT ;  /* 0x000000ff0400720c */ /* 0x010fe20003f05270 */
[----:B------:R-:W-:Y:S05]  /*a5e0*/  BRA `(.L_x_5345) ;  /* 0x00000d0000007947 */ /* 0x000fea0003800000 */
.L_x_5341:
        /* <DEDUP_REMOVED lines=9> */
.L_x_5349:
[----:B----4-:R-:W4:Y:S02]  /*a680*/  LDG.E.U16 R0, [R4.64] ;  /* 0x0000002404007981 */ /* 0x010f24000c1e1500 */
[----:B----4-:R-:W-:-:S05]  /*a690*/  HADD2.F32 R0, -RZ, R0.H0_H0 ;  /* 0x20000000ff007230 */ /* 0x010fca0000004100 */
[----:B------:R-:W-:Y:S01]  /*a6a0*/  FSETP.NEU.FTZ.AND P0, PT, R0, RZ, PT ;  /* 0x000000ff0000720b */ /* 0x000fe20003f1d000 */
[----:B------:R-:W-:Y:S05]  /*a6b0*/  BRA `(.L_x_5345) ;  /* 0x00000c3000007947 */ /* 0x000fea0003800000 */
.L_x_5348:
        /* <DEDUP_REMOVED lines=11> */
.L_x_5351:
        /* <DEDUP_REMOVED lines=10> */
.L_x_5350:
[----:B----4-:R-:W4:Y:S02]  /*a810*/  LDG.E.64 R4, [R4.64] ;  /* 0x0000002404047981 */ /* 0x010f24000c1e1b00 */
[----:B----4-:R0:W4:Y:S01]  /*a820*/  DSETP.NEU.AND P0, PT, R4, RZ, PT ;  /* 0x000000ff0400722a */ /* 0x0101220003f0d000 */
[----:B------:R-:W-:Y:S05]  /*a830*/  BRA `(.L_x_5345) ;  /* 0x00000ab000007947 */ /* 0x000fea0003800000 */
.L_x_5340:
        /* <DEDUP_REMOVED lines=11> */
.L_x_5354:
[----:B----4-:R-:W4:Y:S02]  /*a8f0*/  LDG.E.128 R4, [R4.64] ;  /* 0x0000002404047981 */ /* 0x010f24000c1e1d00 */
[----:B----4-:R-:W0:-:S06]  /*a900*/  DSETP.NEU.AND P0, PT, R6, RZ, PT ;  /* 0x000000ff0600722a */ /* 0x010e0c0003f0d000 */
[----:B0-----:R0:W4:Y:S01]  /*a910*/  DSETP.NEU.OR P0, PT, R4, RZ, P0 ;  /* 0x000000ff0400722a */ /* 0x001122000070d400 */
[----:B------:R-:W-:Y:S05]  /*a920*/  BRA `(.L_x_5345) ;  /* 0x000009c000007947 */ /* 0x000fea0003800000 */
.L_x_5353:
        /* <DEDUP_REMOVED lines=27> */
.L_x_5356:
        /* <DEDUP_REMOVED lines=14> */
.L_x_5355:
[----:B----4-:R-:W4:Y:S02]  /*abc0*/  LDG.E.U16 R0, [R4.64] ;  /* 0x0000002404007981 */ /* 0x010f24000c1e1500 */
[----:B----4-:R-:W-:-:S04]  /*abd0*/  PRMT R0, RZ, 0x5410, R0 ;  /* 0x00005410ff007816 */ /* 0x010fc80000000000 */
[----:B------:R-:W-:Y:S01]  /*abe0*/  FSETP.NEU.FTZ.AND P0, PT, R0, RZ, PT ;  /* 0x000000ff0000720b */ /* 0x000fe20003f1d000 */
[----:B------:R-:W-:Y:S05]  /*abf0*/  BRA `(.L_x_5345) ;  /* 0x000006f000007947 */ /* 0x000fea0003800000 */
.L_x_5352:
        /* <DEDUP_REMOVED lines=11> */
.L_x_5359:
        /* <DEDUP_REMOVED lines=21> */
.L_x_5363:
[----:B------:R-:W-:Y:S05]  /*ae00*/  BSYNC B1 ;  /* 0x0000000000017941 */ /* 0x000fea0003800000 */
.L_x_5362:
[----:B------:R-:W-:Y:S01]  /*ae10*/  LEA R5, R0, 0x3b800000, 0x17 ;  /* 0x3b80000000057811 */ /* 0x000fe200078eb8ff */
[----:B------:R-:W-:-:S05]  /*ae20*/  IMAD.SHL.U32 R0, R3, 0x100000, RZ ;  /* 0x0010000003007824 */ /* 0x000fca00078e00ff */
[----:B------:R-:W-:Y:S02]  /*ae30*/  LOP3.LUT R0, R5, R0, R6, 0xfe, !PT ;  /* 0x0000000005007212 */ /* 0x000fe400078efe06 */
.L_x_5361:
[----:B------:R-:W-:Y:S05]  /*ae40*/  BSYNC B0 ;  /* 0x0000000000007941 */ /* 0x000fea0003800000 */
.L_x_5360:
[----:B------:R-:W-:Y:S01]  /*ae50*/  FSETP.NEU.FTZ.AND P0, PT, R0, RZ, PT ;  /* 0x000000ff0000720b */ /* 0x000fe20003f1d000 */
[----:B------:R-:W-:Y:S05]  /*ae60*/  BRA `(.L_x_5345) ;  /* 0x0000048000007947 */ /* 0x000fea0003800000 */
.L_x_5358:
        /* <DEDUP_REMOVED lines=21> */
.L_x_5367:
[----:B------:R-:W-:Y:S05]  /*afc0*/  BSYNC B1 ;  /* 0x0000000000017941 */ /* 0x000fea0003800000 */
.L_x_5366:
[----:B------:R-:W-:Y:S01]  /*afd0*/  LEA R5, R0, 0x37800000, 0x17 ;  /* 0x3780000000057811 */ /* 0x000fe200078eb8ff */
[----:B------:R-:W-:-:S05]  /*afe0*/  IMAD.SHL.U32 R0, R3, 0x200000, RZ ;  /* 0x0020000003007824 */ /* 0x000fca00078e00ff */
[----:B------:R-:W-:Y:S02]  /*aff0*/  LOP3.LUT R0, R5, R0, R6, 0xfe, !PT ;  /* 0x0000000005007212 */ /* 0x000fe400078efe06 */
.L_x_5365:
[----:B------:R-:W-:Y:S05]  /*b000*/  BSYNC B0 ;  /* 0x0000000000007941 */ /* 0x000fea0003800000 */
.L_x_5364:
[----:B------:R-:W-:Y:S01]  /*b010*/  FSETP.NEU.FTZ.AND P0, PT, R0, RZ, PT ;  /* 0x000000ff0000720b */ /* 0x000fe20003f1d000 */
[----:B------:R-:W-:Y:S05]  /*b020*/  BRA `(.L_x_5345) ;  /* 0x000002c000007947 */ /* 0x000fea0003800000 */
.L_x_5357:
        /* <DEDUP_REMOVED lines=14> */
.L_x_5371:
[----:B------:R-:W-:Y:S05]  /*b110*/  BSYNC B0 ;  /* 0x0000000000007941 */ /* 0x000fea0003800000 */
.L_x_5370:
[----:B------:R-:W-:Y:S01]  /*b120*/  FSETP.NEU.FTZ.AND P0, PT, R0, RZ, PT ;  /* 0x000000ff0000720b */ /* 0x000fe20003f1d000 */
[----:B------:R-:W-:Y:S05]  /*b130*/  BRA `(.L_x_5345) ;  /* 0x000001b000007947 */ /* 0x000fea0003800000 */
.L_x_5344:
        /* <DEDUP_REMOVED lines=21> */
.L_x_5369:
[----:B----4-:R-:W4:Y:S02]  /*b290*/  LDG.E.64 R4, [R4.64] ;  /* 0x0000002404047981 */ /* 0x010f24000c1e1b00 */
[----:B----4-:R-:W-:-:S04]  /*b2a0*/  ISETP.NE.U32.AND P0, PT, R4, RZ, PT ;  /* 0x000000ff0400720c */ /* 0x010fc80003f05070 */
[----:B------:R-:W-:Y:S01]  /*b2b0*/  ISETP.NE.AND.EX P0, PT, R5, RZ, PT, P0 ;  /* 0x000000ff0500720c */ /* 0x000fe20003f05300 */
[----:B------:R-:W-:Y:S05]  /*b2c0*/  BRA `(.L_x_5345) ;  /* 0x0000002000007947 */ /* 0x000fea0003800000 */
.L_x_5368:
[----:B----4-:R-:W4:Y:S02]  /*b2d0*/  LDG.E R4, [R4.64] ;  /* 0x0000002404047981 */ /* 0x010f24000c1e1900 */
[----:B----4-:R-:W-:Y:S02]  /*b2e0*/  ISETP.NE.AND P0, PT, R4, RZ, PT ;  /* 0x000000ff0400720c */ /* 0x010fe40003f05270 */
.L_x_5345:
        /* <DEDUP_REMOVED lines=18> */
.L_x_5375:
[----:B------:R0:W5:Y:S01]  /*b410*/  LDG.E.U8 R42, [R4.64] ;  /* 0x00000024042a7981 */ /* 0x000162000c1e1100 */
[----:B------:R-:W-:Y:S01]  /*b420*/  IMAD.MOV.U32 R43, RZ, RZ, RZ ;  /* 0x000000ffff2b7224 */ /* 0x000fe200078e00ff */
[----:B------:R-:W-:Y:S05]  /*b430*/  BRA `(.L_x_5307) ;  /* 0x00000d4000007947 */ /* 0x000fea0003800000 */
.L_x_5374:
        /* <DEDUP_REMOVED lines=8> */
.L_x_5378:
[----:B------:R-:W4:Y:S02]  /*b4c0*/  LDG.E R42, [R4.64] ;  /* 0x00000024042a7981 */ /* 0x000f24000c1e1900 */
[----:B----4-:R-:W-:Y:S01]  /*b4d0*/  SHF.R.S32.HI R43, RZ, 0x1f, R42 ;  /* 0x0000001fff2b7819 */ /* 0x010fe2000001142a */
[----:B------:R-:W-:Y:S05]  /*b4e0*/  BRA `(.L_x_5307) ;  /* 0x00000c9000007947 */ /* 0x000fea0003800000 */
.L_x_5377:
[----:B------:R-:W4:Y:S02]  /*b4f0*/  LDG.E.S16 R42, [R4.64] ;  /* 0x00000024042a7981 */ /* 0x000f24000c1e1700 */
[----:B----4-:R-:W-:Y:S01]  /*b500*/  SHF.R.S32.HI R43, RZ, 0x1f, R42 ;  /* 0x0000001fff2b7819 */ /* 0x010fe2000001142a */
[----:B------:R-:W-:Y:S05]  /*b510*/  BRA `(.L_x_5307) ;  /* 0x00000c6000007947 */ /* 0x000fea0003800000 */
.L_x_5373:
        /* <DEDUP_REMOVED lines=9> */
.L_x_5380:
[----:B------:R-:W4:Y:S02]  /*b5b0*/  LDG.E.U16 R4, [R4.64] ;  /* 0x0000002404047981 */ /* 0x000f24000c1e1500 */
[----:B----4-:R-:W-:-:S06]  /*b5c0*/  HADD2.F32 R42, -RZ, R4.H0_H0 ;  /* 0x20000004ff2a7230 */ /* 0x010fcc0000004100 */
[----:B------:R-:W0:Y:S01]  /*b5d0*/  F2I.S64.TRUNC R42, R42 ;  /* 0x0000002a002a7311 */ /* 0x000e22000020d900 */
[----:B------:R-:W-:Y:S05]  /*b5e0*/  BRA `(.L_x_5307) ;  /* 0x00000b9000007947 */ /* 0x000fea0003800000 */
.L_x_5379:
        /* <DEDUP_REMOVED lines=9> */
.L_x_5382:
[----:B------:R-:W4:Y:S02]  /*b680*/  LDG.E.U16 R4, [R4.64] ;  /* 0x0000002404047981 */ /* 0x000f24000c1e1500 */
[----:B----4-:R-:W-:-:S06]  /*b690*/  HADD2.F32 R42, -RZ, R4.H0_H0 ;  /* 0x20000004ff2a7230 */ /* 0x010fcc0000004100 */
[----:B------:R-:W0:Y:S01]  /*b6a0*/  F2I.S64.TRUNC R42, R42 ;  /* 0x0000002a002a7311 */ /* 0x000e22000020d900 */
[----:B------:R-:W-:Y:S05]  /*b6b0*/  BRA `(.L_x_5307) ;  /* 0x00000ac000007947 */ /* 0x000fea0003800000 */
.L_x_5381:
[----:B------:R-:W4:Y:S02]  /*b6c0*/  LDG.E.64 R4, [R4.64] ;  /* 0x0000002404047981 */ /* 0x000f24000c1e1b00 */
[----:B----4-:R0:W4:Y:S01]  /*b6d0*/  F2I.S64.F64.TRUNC R42, R4 ;  /* 0x00000004002a7311 */ /* 0x010122000030d900 */
[----:B------:R-:W-:Y:S05]  /*b6e0*/  BRA `(.L_x_5307) ;  /* 0x00000a9000007947 */ /* 0x000fea0003800000 */
.L_x_5372:
        /* <DEDUP_REMOVED lines=13> */
.L_x_5385:
[----:B------:R-:W4:Y:S02]  /*b7c0*/  LDG.E.64 R4, [R4.64] ;  /* 0x0000002404047981 */ /* 0x000f24000c1e1b00 */
[----:B----4-:R0:W4:Y:S01]  /*b7d0*/  F2I.S64.F64.TRUNC R42, R4 ;  /* 0x00000004002a7311 */ /* 0x010122000030d900 */
[----:B------:R-:W-:Y:S05]  /*b7e0*/  BRA `(.L_x_5307) ;  /* 0x0000099000007947 */ /* 0x000fea0003800000 */
.L_x_5384:
        /* <DEDUP_REMOVED lines=27> */
.L_x_5387:
        /* <DEDUP_REMOVED lines=14> */
.L_x_5386:
[----:B------:R-:W4:Y:S02]  /*ba80*/  LDG.E.U16 R42, [R4.64] ;  /* 0x00000024042a7981 */ /* 0x000f24000c1e1500 */
[----:B----4-:R-:W-:-:S06]  /*ba90*/  PRMT R42, RZ, 0x5410, R42 ;  /* 0x00005410ff2a7816 */ /* 0x010fcc000000002a */
[----:B------:R-:W0:Y:S01]  /*baa0*/  F2I.S64.TRUNC R42, R42 ;  /* 0x0000002a002a7311 */ /* 0x000e22000020d900 */
[----:B------:R-:W-:Y:S05]  /*bab0*/  BRA `(.L_x_5307) ;  /* 0x000006c000007947 */ /* 0x000fea0003800000 */
.L_x_5383:
        /* <DEDUP_REMOVED lines=11> */
.L_x_5390:
        /* <DEDUP_REMOVED lines=21> */
.L_x_5394:
[----:B------:R-:W-:Y:S05]  /*bcc0*/  BSYNC B1 ;  /* 0x0000000000017941 */ /* 0x000fea0003800000 */
.L_x_5393:
[----:B------:R-:W-:Y:S01]  /*bcd0*/  IMAD.SHL.U32 R3, R3, 0x100000, RZ ;  /* 0x0010000003037824 */ /* 0x000fe200078e00ff */
[----:B------:R-:W-:-:S04]  /*bce0*/  LEA R5, R0, 0x3b800000, 0x17 ;  /* 0x3b80000000057811 */ /* 0x000fc800078eb8ff */
[----:B------:R-:W-:Y:S02]  /*bcf0*/  LOP3.LUT R42, R5, R3, R42, 0xfe, !PT ;  /* 0x00000003052a7212 */ /* 0x000fe400078efe2a */
.L_x_5392:
[----:B------:R-:W-:Y:S05]  /*bd00*/  BSYNC B0 ;  /* 0x0000000000007941 */ /* 0x000fea0003800000 */
.L_x_5391:
[----:B------:R-:W0:Y:S01]  /*bd10*/  F2I.S64.TRUNC R42, R42 ;  /* 0x0000002a002a7311 */ /* 0x000e22000020d900 */
[----:B------:R-:W-:Y:S05]  /*bd20*/  BRA `(.L_x_5307) ;  /* 0x0000045000007947 */ /* 0x000fea0003800000 */
.L_x_5389:
        /* <DEDUP_REMOVED lines=21> */
.L_x_5398:
[----:B------:R-:W-:Y:S05]  /*be80*/  BSYNC B1 ;  /* 0x0000000000017941 */ /* 0x000fea0003800000 */
.L_x_5397:
[----:B------:R-:W-:Y:S01]  /*be90*/  IMAD.SHL.U32 R3, R3, 0x200000, RZ ;  /* 0x0020000003037824 */ /* 0x000fe200078e00ff */
[----:B------:R-:W-:-:S04]  /*bea0*/  LEA R5, R0, 0x37800000, 0x17 ;  /* 0x3780000000057811 */ /* 0x000fc800078eb8ff */
[----:B------:R-:W-:Y:S02]  /*beb0*/  LOP3.LUT R42, R5, R3, R42, 0xfe, !PT ;  /* 0x00000003052a7212 */ /* 0x000fe400078efe2a */
.L_x_5396:
[----:B------:R-:W-:Y:S05]  /*bec0*/  BSYNC B0 ;  /* 0x0000000000007941 */ /* 0x000fea0003800000 */
.L_x_5395:
[----:B------:R-:W0:Y:S01]  /*bed0*/  F2I.S64.TRUNC R42, R42 ;  /* 0x0000002a002a7311 */ /* 0x000e22000020d900 */
[----:B------:R-:W-:Y:S05]  /*bee0*/  BRA `(.L_x_5307) ;  /* 0x0000029000007947 */ /* 0x000fea0003800000 */
.L_x_5388:
        /* <DEDUP_REMOVED lines=14> */
.L_x_5402:
[----:B------:R-:W-:Y:S05]  /*bfd0*/  BSYNC B0 ;  /* 0x0000000000007941 */ /* 0x000fea0003800000 */
.L_x_5401:
[----:B------:R-:W0:Y:S01]  /*bfe0*/  F2I.S64.TRUNC R42, R42 ;  /* 0x0000002a002a7311 */ /* 0x000e22000020d900 */
[----:B------:R-:W-:Y:S05]  /*bff0*/  BRA `(.L_x_5307) ;  /* 0x0000018000007947 */ /* 0x000fea0003800000 */
.L_x_5376:
        /* <DEDUP_REMOVED lines=20> */
.L_x_5400:
[----:B------:R0:W5:Y:S01]  /*c140*/  LDG.E.64 R42, [R4.64] ;  /* 0x00000024042a7981 */ /* 0x000162000c1e1b00 */
[----:B------:R-:W-:Y:S05]  /*c150*/  BRA `(.L_x_5307) ;  /* 0x0000002000007947 */ /* 0x000fea0003800000 */
.L_x_5399:
[----:B------:R0:W5:Y:S01]  /*c160*/  LDG.E R42, [R4.64] ;  /* 0x00000024042a7981 */ /* 0x000162000c1e1900 */
[----:B------:R-:W-:-:S03]  /*c170*/  IMAD.MOV.U32 R43, RZ, RZ, RZ ;  /* 0x000000ffff2b7224 */ /* 0x000fc600078e00ff */
.L_x_5307:
[----:B------:R-:W-:Y:S05]  /*c180*/  BSYNC B6 ;  /* 0x0000000000067941 */ /* 0x000fea0003800000 */
.L_x_5306:
[----:B------:R-:W4:Y:S01]  /*c190*/  S2R R41, SR_TID.X ;  /* 0x0000000000297919 */ /* 0x000f220000002100 */
[----:B------:R-:W-:Y:S01]  /*c1a0*/  BSSY B0, `(.L_x_5403) ;  /* 0x0000012000007945 */ /* 0x000fe20003800000 */
[----:B------:R-:W-:Y:S01]  /*c1b0*/  CS2R R18, SRZ ;  /* 0x0000000000127805 */ /* 0x000fe2000001ff00 */
[----:B0-----:R-:W-:Y:S01]  /*c1c0*/  CS2R R6, SRZ ;  /* 0x0000000000067805 */ /* 0x001fe2000001ff00 */
[----:B------:R-:W-:Y:S01]  /*c1d0*/  CS2R R4, SRZ ;  /* 0x0000000000047805 */ /* 0x000fe2000001ff00 */
        /* <DEDUP_REMOVED lines=8> */
[----:B------:R-:W5:Y:S03]  /*c260*/  LDG.E.128 R28, [R28.64] ;  /* 0x000000241c1c7981 */ /* 0x000f66000c1e1d00 */
.L_x_5406:
[----:B------:R-:W-:Y:S05]  /*c270*/  BSYNC B1 ;  /* 0x0000000000017941 */ /* 0x000fea0003800000 */
.L_x_5405:
[----:B-----5:R-:W-:Y:S02]  /*c280*/  IMAD.MOV.U32 R6, RZ, RZ, R30 ;  /* 0x000000ffff067224 */ /* 0x020fe400078e001e */
[----:B------:R-:W-:Y:S02]  /*c290*/  IMAD.MOV.U32 R7, RZ, RZ, R31 ;  /* 0x000000ffff077224 */ /* 0x000fe400078e001f */
[----:B--2---:R-:W-:Y:S02]  /*c2a0*/  IMAD.MOV.U32 R4, RZ, RZ, R28 ;  /* 0x000000ffff047224 */ /* 0x004fe400078e001c */
[----:B------:R-:W-:Y:S02]  /*c2b0*/  IMAD.MOV.U32 R5, RZ, RZ, R29 ;  /* 0x000000ffff057224 */ /* 0x000fe400078e001d */
.L_x_5404:
[----:B------:R-:W-:Y:S05]  /*c2c0*/  BSYNC B0 ;  /* 0x0000000000007941 */ /* 0x000fea0003800000 */
.L_x_5403:
[----:B------:R-:W-:Y:S01]  /*c2d0*/  IADD3 R45, R41, 0x80, RZ ;  /* 0x00000080292d7810 */ /* 0x000fe20007ffe0ff */
[----:B------:R-:W-:Y:S01]  /*c2e0*/  BSSY B0, `(.L_x_5407) ;  /* 0x0000010000007945 */ /* 0x000fe20003800000 */
[----:B------:R-:W-:Y:S02]  /*c2f0*/  CS2R R16, SRZ ;  /* 0x0000000000107805 */ /* 0x000fe4000001ff00 */
        /* <DEDUP_REMOVED lines=8> */
[----:B------:R-:W5:Y:S03]  /*c380*/  LDG.E.128 R24, [R24.64] ;  /* 0x0000002418187981 */ /* 0x000f66000c1e1d00 */
.L_x_5410:
[----:B------:R-:W-:Y:S05]  /*c390*/  BSYNC B1 ;  /* 0x0000000000017941 */ /* 0x000fea0003800000 */
.L_x_5409:
[----:B-1---5:R-:W-:Y:S02]  /*c3a0*/  IMAD.MOV.U32 R18, RZ, RZ, R26 ;  /* 0x000000ffff127224 */ /* 0x022fe400078e001a */
[----:B------:R-:W-:Y:S02]  /*c3b0*/  IMAD.MOV.U32 R19, RZ, RZ, R27 ;  /* 0x000000ffff137224 */ /* 0x000fe400078e001b */
[----:B---3--:R-:W-:Y:S02]  /*c3c0*/  IMAD.MOV.U32 R16, RZ, RZ, R24 ;  /* 0x000000ffff107224 */ /* 0x008fe400078e0018 */
[----:B------:R-:W-:Y:S02]  /*c3d0*/  IMAD.MOV.U32 R17, RZ, RZ, R25 ;  /* 0x000000ffff117224 */ /* 0x000fe400078e0019 */
.L_x_5408:
[----:B------:R-:W-:Y:S05]  /*c3e0*/  BSYNC B0 ;  /* 0x0000000000007941 */ /* 0x000fea0003800000 */
.L_x_5407:
[----:B------:R-:W-:Y:S01]  /*c3f0*/  IADD3 R3, R41, 0x100, RZ ;  /* 0x0000010029037810 */ /* 0x000fe20007ffe0ff */
[----:B------:R-:W-:Y:S01]  /*c400*/  BSSY B0, `(.L_x_5411) ;  /* 0x0000012000007945 */ /* 0x000fe20003800000 */
[----:B-1-3-5:R-:W-:Y:S01]  /*c410*/  CS2R R24, SRZ ;  /* 0x0000000000187805 */ /* 0x02afe2000001ff00 */
[----:B------:R-:W-:Y:S01]  /*c420*/  CS2R R30, SRZ ;  /* 0x00000000001e7805 */ /* 0x000fe2000001ff00 */
[----:B------:R-:W-:Y:S01]  /*c430*/  ISETP.GE.AND P1, PT, R3, R2, PT ;  /* 0x000000020300720c */ /* 0x000fe20003f26270 */
[----:B--2---:R-:W-:-:S12]  /*c440*/  CS2R R28, SRZ ;  /* 0x00000000001c7805 */ /* 0x004fd8000001ff00 */
[----:B------:R-:W-:Y:S05]  /*c450*/  @P1 BRA `(.L_x_5412) ;  /* 0x000000c000001947 */ /* 0x000fea0003800000 */
[----:B------:R-:W-:Y:S01]  /*c460*/  PRMT R0, R40, 0x9910, RZ ;  /* 0x0000991028007816 */ /* 0x000fe200000000ff */
[----:B------:R-:W-:Y:S03]  /*c470*/  BSSY B1, `(.L_x_5413) ;  /* 0x0000006000017945 */ /* 0x000fe60003800000 */
[----:B------:R-:W-:-:S13]  /*c480*/  ISETP.NE.AND P1, PT, R0, RZ, PT ;  /* 0x000000ff0000720c */ /* 0x000fda0003f25270 */
[----:B------:R-:W-:Y:S05]  /*c490*/  @!P1 BRA `(.L_x_5414) ;  /* 0x0000003000009947 */ /* 0x000fea0003800000 */
[----:B------:R-:W-:-:S04]  /*c4a0*/  LEA R36, P1, R46, c[0x0][0x168], 0x4 ;  /* 0x00005a002e247a11 */ /* 0x000fc800078220ff */
[----:B------:R-:W-:-:S06]  /*c4b0*/  LEA.HI.X R37, R46, c[0x0][0x16c], R47, 0x4, P1 ;  /* 0x00005b002e257a11 */ /* 0x000fcc00008f242f */
[----:B------:R-:W5:Y:S03]  /*c4c0*/  LDG.E.128 R36, [R36.64] ;  /* 0x0000002424247981 */ /* 0x000f66000c1e1d00 */
.L_x_5414:
[----:B------:R-:W-:Y:S05]  /*c4d0*/  BSYNC B1 ;  /* 0x0000000000017941 */ /* 0x000fea0003800000 */
.L_x_5413:
[----:B-----5:R-:W-:Y:S02]  /*c4e0*/  IMAD.MOV.U32 R30, RZ, RZ, R38 ;  /* 0x000000ffff1e7224 */ /* 0x020fe400078e0026 */
[----:B------:R-:W-:Y:S02]  /*c4f0*/  IMAD.MOV.U32 R31, RZ, RZ, R39 ;  /* 0x000000ffff1f7224 */ /* 0x000fe400078e0027 */
[----:B------:R-:W-:Y:S02]  /*c500*/  IMAD.MOV.U32 R28, RZ, RZ, R36 ;  /* 0x000000ffff1c7224 */ /* 0x000fe400078e0024 */
[----:B------:R-:W-:Y:S02]  /*c510*/  IMAD.MOV.U32 R29, RZ, RZ, R37 ;  /* 0x000000ffff1d7224 */ /* 0x000fe400078e0025 */
.L_x_5412:
[----:B------:R-:W-:Y:S05]  /*c520*/  BSYNC B0 ;  /* 0x0000000000007941 */ /* 0x000fea0003800000 */
.L_x_5411:
        /* <DEDUP_REMOVED lines=12> */
.L_x_5418:
[----:B------:R-:W-:Y:S05]  /*c5f0*/  BSYNC B1 ;  /* 0x0000000000017941 */ /* 0x000fea0003800000 */
.L_x_5417:
[----:B-----5:R-:W-:Y:S02]  /*c600*/  IMAD.MOV.U32 R24, RZ, RZ, R32 ;  /* 0x000000ffff187224 */ /* 0x020fe400078e0020 */
[----:B------:R-:W-:Y:S02]  /*c610*/  IMAD.MOV.U32 R25, RZ, RZ, R33 ;  /* 0x000000ffff197224 */ /* 0x000fe400078e0021 */
[----:B------:R-:W-:Y:S02]  /*c620*/  IMAD.MOV.U32 R26, RZ, RZ, R34 ;  /* 0x000000ffff1a7224 */ /* 0x000fe400078e0022 */
[----:B------:R-:W-:Y:S02]  /*c630*/  IMAD.MOV.U32 R27, RZ, RZ, R35 ;  /* 0x000000ffff1b7224 */ /* 0x000fe400078e0023 */
.L_x_5416:
[----:B------:R-:W-:Y:S05]  /*c640*/  BSYNC B0 ;  /* 0x0000000000007941 */ /* 0x000fea0003800000 */
.L_x_5415:
        /* <DEDUP_REMOVED lines=18> */
[----:B------:R-:W0:Y:S01]  /*c770*/  F2I.F64.TRUNC R5, R4 ;  /* 0x0000000400057311 */ /* 0x000e22000030d100 */
[----:B------:R-:W-:Y:S01]  /*c780*/  IMAD.MOV.U32 R41, RZ, RZ, R45 ;  /* 0x000000ffff297224 */ /* 0x000fe200078e002d */
[----:B0-----:R0:W-:Y:S01]  /*c790*/  STG.E.U8 [R8.64], R5 ;  /* 0x0000000508007986 */ /* 0x0011e2000c101124 */
[----:B------:R-:W-:Y:S05]  /*c7a0*/  BRA `(.L_x_5420) ;  /* 0x0000108000007947 */ /* 0x000fea0003800000 */
.L_x_5424:
[----:B------:R-:W0:Y:S01]  /*c7b0*/  F2I.S64.F64.TRUNC R4, R4 ;  /* 0x0000000400047311 */ /* 0x000e22000030d900 */
[----:B------:R-:W-:Y:S02]  /*c7c0*/  IMAD.MOV.U32 R41, RZ, RZ, R45 ;  /* 0x000000ffff297224 */ /* 0x000fe400078e002d */
[----:B0-----:R-:W-:-:S05]  /*c7d0*/  IMAD.MOV.U32 R3, RZ, RZ, R4 ;  /* 0x000000ffff037224 */ /* 0x001fca00078e0004 */
[----:B------:R0:W-:Y:S01]  /*c7e0*/  STG.E.U8 [R8.64], R3 ;  /* 0x0000000308007986 */ /* 0x0001e2000c101124 */
[----:B------:R-:W-:Y:S05]  /*c7f0*/  BRA `(.L_x_5420) ;  /* 0x0000103000007947 */ /* 0x000fea0003800000 */
.L_x_5423:
[----:B------:R-:W-:-:S13]  /*c800*/  ISETP.NE.AND P0, PT, R0, 0x2, PT ;  /* 0x000000020000780c */ /* 0x000fda0003f05270 */
[----:B------:R-:W-:Y:S05]  /*c810*/  @!P0 BRA `(.L_x_5426) ;  /* 0x000000c000008947 */ /* 0x000fea0003800000 */
[----:B------:R-:W-:-:S13]  /*c820*/  ISETP.NE.AND P0, PT, R0, 0x3, PT ;  /* 0x000000030000780c */ /* 0x000fda0003f05270 */
[----:B------:R-:W-:Y:S05]  /*c830*/  @!P0 BRA `(.L_x_5427) ;  /* 0x0000006000008947 */ /* 0x000fea0003800000 */
[----:B------:R-:W-:-:S13]  /*c840*/  ISETP.NE.AND P0, PT, R0, 0x4, PT ;  /* 0x000000040000780c */ /* 0x000fda0003f05270 */
[----:B------:R-:W-:Y:S05]  /*c850*/  @P0 BRA `(.L_x_5425) ;  /* 0x00000e1000000947 */ /* 0x000fea0003800000 */
[----:B------:R-:W0:Y:S01]  /*c860*/  F2I.S64.F64.TRUNC R4, R4 ;  /* 0x0000000400047311 */ /* 0x000e22000030d900 */
[----:B------:R-:W-:Y:S01]  /*c870*/  IMAD.MOV.U32 R41, RZ, RZ, R45 ;  /* 0x000000ffff297224 */ /* 0x000fe200078e002d */
[----:B0-----:R0:W-:Y:S01]  /*c880*/  STG.E.64 [R8.64], R4 ;  /* 0x0000000408007986 */ /* 0x0011e2000c101b24 */
[----:B------:R-:W-:Y:S05]  /*c890*/  BRA `(.L_x_5420) ;  /* 0x00000f9000007947 */ /* 0x000fea0003800000 */
.L_x_5427:
[----:B------:R-:W0:Y:S01]  /*c8a0*/  F2I.F64.TRUNC R5, R4 ;  /* 0x0000000400057311 */ /* 0x000e22000030d100 */
[----:B------:R-:W-:Y:S01]  /*c8b0*/  IMAD.MOV.U32 R41, RZ, RZ, R45 ;  /* 0x000000ffff297224 */ /* 0x000fe200078e002d */
[----:B0-----:R0:W-:Y:S01]  /*c8c0*/  STG.E [R8.64], R5 ;  /* 0x0000000508007986 */ /* 0x0011e2000c101924 */
[----:B------:R-:W-:Y:S05]  /*c8d0*/  BRA `(.L_x_5420) ;  /* 0x00000f5000007947 */ /* 0x000fea0003800000 */
.L_x_5426:
[----:B------:R-:W0:Y:S01]  /*c8e0*/  F2I.F64.TRUNC R5, R4 ;  /* 0x0000000400057311 */ /* 0x000e22000030d100 */
[----:B------:R-:W-:Y:S01]  /*c8f0*/  IMAD.MOV.U32 R41, RZ, RZ, R45 ;  /* 0x000000ffff297224 */ /* 0x000fe200078e002d */
[----:B0-----:R0:W-:Y:S01]  /*c900*/  STG.E.U16 [R8.64], R5 ;  /* 0x0000000508007986 */ /* 0x0011e2000c101524 */
[----:B------:R-:W-:Y:S05]  /*c910*/  BRA `(.L_x_5420) ;  /* 0x00000f1000007947 */ /* 0x000fea0003800000 */
.L_x_5422:
[----:B------:R-:W-:-:S13]  /*c920*/  ISETP.GT.AND P0, PT, R0, 0x6, PT ;  /* 0x000000060000780c */ /* 0x000fda0003f04270 */
[----:B------:R-:W-:Y:S05]  /*c930*/  @P0 BRA `(.L_x_5428) ;  /* 0x0000011000000947 */ /* 0x000fea0003800000 */
[----:B------:R-:W-:-:S13]  /*c940*/  ISETP.NE.AND P0, PT, R0, 0x5, PT ;  /* 0x000000050000780c */ /* 0x000fda0003f05270 */
[----:B------:R-:W-:Y:S05]  /*c950*/  @!P0 BRA `(.L_x_5429) ;  /* 0x0000008000008947 */ /* 0x000fea0003800000 */
[----:B------:R-:W-:-:S13]  /*c960*/  ISETP.NE.AND P0, PT, R0, 0x6, PT ;  /* 0x000000060000780c */ /* 0x000fda0003f05270 */
[----:B------:R-:W-:Y:S05]  /*c970*/  @P0 BRA `(.L_x_5425) ;  /* 0x00000cf000000947 */ /* 0x000fea0003800000 */
[----:B------:R-:W0:Y:S01]  /*c980*/  F2F.F32.F64 R3, R4 ;  /* 0x0000000400037310 */ /* 0x000e220000301000 */
[----:B------:R-:W0:Y:S01]  /*c990*/  DSETP.GEU.AND P0, PT, |R4|, c[0x2][0x0], PT ;  /* 0x008000000400762a */ /* 0x000e220003f0e200 */
[----:B------:R-:W-:-:S13]  /*c9a0*/  IMAD.MOV.U32 R41, RZ, RZ, R45 ;  /* 0x000000ffff297224 */ /* 0x000fda00078e002d */
[----:B0-----:R-:W-:-:S05]  /*c9b0*/  @!P0 FMUL R3, R3, 1.175494350822287508e-38 ;  /* 0x0080000003038820 */ /* 0x001fca0000400000 */
[----:B------:R0:W-:Y:S01]  /*c9c0*/  STG.E [R8.64], R3 ;  /* 0x0000000308007986 */ /* 0x0001e2000c101924 */
[----:B------:R-:W-:Y:S05]  /*c9d0*/  BRA `(.L_x_5420) ;  /* 0x00000e5000007947 */ /* 0x000fea0003800000 */
.L_x_5429:
[----:B------:R-:W0:Y:S01]  /*c9e0*/  F2F.F32.F64 R0, R4 ;  /* 0x0000000400007310 */ /* 0x000e220000301000 */
[----:B------:R-:W0:Y:S01]  /*c9f0*/  DSETP.GEU.AND P0, PT, |R4|, c[0x2][0x0], PT ;  /* 0x008000000400762a */ /* 0x000e220003f0e200 */
[----:B------:R-:W-:-:S13]  /*ca00*/  IMAD.MOV.U32 R41, RZ, RZ, R45 ;  /* 0x000000ffff297224 */ /* 0x000fda00078e002d */
[----:B0-----:R-:W-:-:S05]  /*ca10*/  @!P0 FMUL R0, R0, 1.175494350822287508e-38 ;  /* 0x0080000000008820 */ /* 0x001fca0000400000 */
[----:B------:R-:W-:-:S05]  /*ca20*/  F2FP.PACK_AB R0, RZ, R0 ;  /* 0x00000000ff00723e */ /* 0x000fca00000000ff */
[----:B------:R0:W-:Y:S01]  /*ca30*/  STG.E.U16 [R8.64], R0 ;  /* 0x0000000008007986 */ /* 0x0001e2000c101524 */
[----:B------:R-:W-:Y:S05]  /*ca40*/  BRA `(.L_x_5420) ;  /* 0x00000de000007947 */ /* 0x000fea0003800000 */
.L_x_5428:
[----:B------:R-:W-:-:S13]  /*ca50*/  ISETP.NE.AND P0, PT, R0, 0x7, PT ;  /* 0x000000070000780c */ /* 0x000fda0003f05270 */
[----:B------:R-:W-:Y:S05]  /*ca60*/  @!P0 BRA `(.L_x_5430) ;  /* 0x0000017000008947 */ /* 0x000fea0003800000 */
[----:B------:R-:W-:-:S13]  /*ca70*/  ISETP.NE.AND P0, PT, R0, 0x8, PT ;  /* 0x000000080000780c */ /* 0x000fda0003f05270 */
[----:B------:R-:W-:Y:S05]  /*ca80*/  @!P0 BRA `(.L_x_5431) ;  /* 0x000000b000008947 */ /* 0x000fea0003800000 */
[----:B------:R-:W-:-:S13]  /*ca90*/  ISETP.NE.AND P0, PT, R0, 0x9, PT ;  /* 0x000000090000780c */ /* 0x000fda0003f05270 */
[----:B------:R-:W-:Y:S05]  /*caa0*/  @P0 BRA `(.L_x_5425) ;  /* 0x00000bc000000947 */ /* 0x000fea0003800000 */
[----:B------:R-:W0:Y:S01]  /*cab0*/  F2F.F32.F64 R11, R6 ;  /* 0x00000006000b7310 */ /* 0x000e220000301000 */
[----:B------:R-:W0:Y:S01]  /*cac0*/  DSETP.GEU.AND P0, PT, |R6|, c[0x2][0x0], PT ;  /* 0x008000000600762a */ /* 0x000e220003f0e200 */
[----:B------:R-:W-:-:S03]  /*cad0*/  IMAD.MOV.U32 R41, RZ, RZ, R45 ;  /* 0x000000ffff297224 */ /* 0x000fc600078e002d */
[----:B------:R-:W1:-:S03]  /*cae0*/  DSETP.GEU.AND P1, PT, |R4|, c[0x2][0x0], PT ;  /* 0x008000000400762a */ /* 0x000e460003f2e200 */
[----:B------:R-:W1:Y:S07]  /*caf0*/  F2F.F32.F64 R10, R4 ;  /* 0x00000004000a7310 */ /* 0x000e6e0000301000 */
[----:B0-----:R-:W-:-:S04]  /*cb00*/  @!P0 FMUL R11, R11, 1.175494350822287508e-38 ;  /* 0x008000000b0b8820 */ /* 0x001fc80000400000 */
[----:B-1----:R-:W-:-:S05]  /*cb10*/  @!P1 FMUL R10, R10, 1.175494350822287508e-38 ;  /* 0x008000000a0a9820 */ /* 0x002fca0000400000 */
[----:B------:R0:W-:Y:S01]  /*cb20*/  STG.E.64 [R8.64], R10 ;  /* 0x0000000a08007986 */ /* 0x0001e2000c101b24 */
[----:B------:R-:W-:Y:S05]  /*cb30*/  BRA `(.L_x_5420) ;  /* 0x00000cf000007947 */ /* 0x000fea0003800000 */
.L_x_5431:
[----:B------:R-:W0:Y:S01]  /*cb40*/  F2F.F32.F64 R3, R4 ;  /* 0x0000000400037310 */ /* 0x000e220000301000 */
[----:B------:R-:W0:Y:S01]  /*cb50*/  DSETP.GEU.AND P0, PT, |R4|, c[0x2][0x0], PT ;  /* 0x008000000400762a */ /* 0x000e220003f0e200 */
[----:B------:R-:W-:-:S03]  /*cb60*/  IMAD.MOV.U32 R41, RZ, RZ, R45 ;  /* 0x000000ffff297224 */ /* 0x000fc600078e002d */
[----:B------:R-:W1:-:S03]  /*cb70*/  DSETP.GEU.AND P1, PT, |R6|, c[0x2][0x0], PT ;  /* 0x008000000600762a */ /* 0x000e460003f2e200 */
[----:B------:R-:W1:Y:S07]  /*cb80*/  F2F.F32.F64 R0, R6 ;  /* 0x0000000600007310 */ /* 0x000e6e0000301000 */
[----:B0-----:R-:W-:-:S04]  /*cb90*/  @!P0 FMUL R3, R3, 1.175494350822287508e-38 ;  /* 0x0080000003038820 */ /* 0x001fc80000400000 */
[----:B-1----:R-:W-:-:S05]  /*cba0*/  @!P1 FMUL R0, R0, 1.175494350822287508e-38 ;  /* 0x0080000000009820 */ /* 0x002fca0000400000 */
[----:B------:R-:W-:-:S05]  /*cbb0*/  F2FP.PACK_AB R3, R0, R3 ;  /* 0x000000030003723e */ /* 0x000fca00000000ff */
[----:B------:R0:W-:Y:S01]  /*cbc0*/  STG.E [R8.64], R3 ;  /* 0x0000000308007986 */ /* 0x0001e2000c101924 */
[----:B------:R-:W-:Y:S05]  /*cbd0*/  BRA `(.L_x_5420) ;  /* 0x00000c5000007947 */ /* 0x000fea0003800000 */
.L_x_5430:
[----:B------:R0:W-:Y:S01]  /*cbe0*/  STG.E.64 [R8.64], R4 ;  /* 0x0000000408007986 */ /* 0x0001e2000c101b24 */
[----:B------:R-:W-:Y:S01]  /*cbf0*/  IMAD.MOV.U32 R41, RZ, RZ, R45 ;  /* 0x000000ffff297224 */ /* 0x000fe200078e002d */
[----:B------:R-:W-:Y:S05]  /*cc00*/  BRA `(.L_x_5420) ;  /* 0x00000c2000007947 */ /* 0x000fea0003800000 */
.L_x_5421:
        /* <DEDUP_REMOVED lines=8> */
[----:B------:R-:W0:Y:S01]  /*cc90*/  DSETP.NEU.AND P0, PT, R6, RZ, PT ;  /* 0x000000ff0600722a */ /* 0x000e220003f0d000 */
[----:B------:R-:W-:-:S05]  /*cca0*/  IMAD.MOV.U32 R41, RZ, RZ, R45 ;  /* 0x000000ffff297224 */ /* 0x000fca00078e002d */
[----:B0-----:R-:W0:-:S06]  /*ccb0*/  DSETP.NEU.OR P0, PT, R4, RZ, P0 ;  /* 0x000000ff0400722a */ /* 0x001e0c000070d400 */
[----:B0-----:R-:W-:-:S05]  /*ccc0*/  SEL R3, RZ, 0x1, !P0 ;  /* 0x00000001ff037807 */ /* 0x001fca0004000000 */
[----:B------:R0:W-:Y:S01]  /*ccd0*/  STG.E.U8 [R8.64], R3 ;  /* 0x0000000308007986 */ /* 0x0001e2000c101124 */
[----:B------:R-:W-:Y:S05]  /*cce0*/  BRA `(.L_x_5420) ;  /* 0x00000b4000007947 */ /* 0x000fea0003800000 */
.L_x_5434:
[----:B------:R0:W-:Y:S01]  /*ccf0*/  STG.E.128 [R8.64], R4 ;  /* 0x0000000408007986 */ /* 0x0001e2000c101d24 */
[----:B------:R-:W-:Y:S01]  /*cd00*/  IMAD.MOV.U32 R41, RZ, RZ, R45 ;  /* 0x000000ffff297224 */ /* 0x000fe200078e002d */
[----:B------:R-:W-:Y:S05]  /*cd10*/  BRA `(.L_x_5420) ;  /* 0x00000b1000007947 */ /* 0x000fea0003800000 */
.L_x_5433:
        /* <DEDUP_REMOVED lines=23> */
.L_x_5438:
[----:B------:R-:W-:Y:S05]  /*ce90*/  BSYNC B0 ;  /* 0x0000000000007941 */ /* 0x000fea0003800000 */
.L_x_5437:
[----:B------:R-:W-:Y:S01]  /*cea0*/  LOP3.LUT R7, R0, R7, RZ, 0xfc, !PT ;  /* 0x0000000700077212 */ /* 0x000fe200078efcff */
[----:B------:R-:W-:-:S04]  /*ceb0*/  IMAD.MOV.U32 R41, RZ, RZ, R45 ;  /* 0x000000ffff297224 */ /* 0x000fc800078e002d */
[----:B------:R0:W-:Y:S01]  /*cec0*/  STG.E.U8 [R8.64], R7 ;  /* 0x0000000708007986 */ /* 0x0001e2000c101124 */
[----:B------:R-:W-:Y:S05]  /*ced0*/  BRA `(.L_x_5420) ;  /* 0x0000095000007947 */ /* 0x000fea0003800000 */
.L_x_5436:
[----:B------:R-:W0:Y:S01]  /*cee0*/  F2F.F32.F64 R7, R4 ;  /* 0x0000000400077310 */ /* 0x000e220000301000 */
        /* <DEDUP_REMOVED lines=14> */
.L_x_5440:
[----:B------:R-:W-:Y:S01]  /*cfd0*/  IMAD.MOV.U32 R0, RZ, RZ, 0x7f ;  /* 0x0000007fff007424 */ /* 0x000fe200078e00ff */
[----:B------:R-:W-:-:S04]  /*cfe0*/  ISETP.GT.U32.AND P0, PT, R3, 0x7f800000, PT ;  /* 0x7f8000000300780c */ /* 0x000fc80003f04070 */
[----:B------:R-:W-:-:S04]  /*cff0*/  SEL R0, R0, 0x7c, P0 ;  /* 0x0000007c00007807 */ /* 0x000fc80000000000 */
.L_x_5441:
[----:B------:R-:W-:Y:S05]  /*d000*/  BSYNC B0 ;  /* 0x0000000000007941 */ /* 0x000fea0003800000 */
.L_x_5439:
[----:B------:R-:W-:Y:S01]  /*d010*/  LOP3.LUT R3, R7, 0x80000000, RZ, 0xc0, !PT ;  /* 0x8000000007037812 */ /* 0x000fe200078ec0ff */
[----:B------:R-:W-:-:S03]  /*d020*/  IMAD.MOV.U32 R41, RZ, RZ, R45 ;  /* 0x000000ffff297224 */ /* 0x000fc600078e002d */
[----:B------:R-:W-:-:S04]  /*d030*/  SHF.R.U32.HI R3, RZ, 0x18, R3 ;  /* 0x00000018ff037819 */ /* 0x000fc80000011603 */
[----:B------:R-:W-:-:S05]  /*d040*/  LOP3.LUT R3, R0, R3, RZ, 0xfc, !PT ;  /* 0x0000000300037212 */ /* 0x000fca00078efcff */
[----:B------:R0:W-:Y:S01]  /*d050*/  STG.E.U8 [R8.64], R3 ;  /* 0x0000000308007986 */ /* 0x0001e2000c101124 */
[----:B------:R-:W-:Y:S05]  /*d060*/  BRA `(.L_x_5420) ;  /* 0x000007c000007947 */ /* 0x000fea0003800000 */
.L_x_5435:
[----:B------:R-:W0:Y:S01]  /*d070*/  F2F.F32.F64 R0, R4 ;  /* 0x0000000400007310 */ /* 0x000e220000301000 */
[----:B------:R-:W0:Y:S01]  /*d080*/  DSETP.GEU.AND P0, PT, |R4|, c[0x2][0x0], PT ;  /* 0x008000000400762a */ /* 0x000e220003f0e200 */
[----:B------:R-:W-:-:S13]  /*d090*/  IMAD.MOV.U32 R41, RZ, RZ, R45 ;  /* 0x000000ffff297224 */ /* 0x000fda00078e002d */
[----:B0-----:R-:W-:-:S05]  /*d0a0*/  @!P0 FMUL R0, R0, 1.175494350822287508e-38 ;  /* 0x0080000000008820 */ /* 0x001fca0000400000 */
[----:B------:R-:W-:-:S05]  /*d0b0*/  F2FP.BF16.PACK_AB R0, RZ, R0 ;  /* 0x00000000ff00723e */ /* 0x000fca00000010ff */
[----:B------:R0:W-:Y:S01]  /*d0c0*/  STG.E.U16 [R8.64], R0 ;  /* 0x0000000008007986 */ /* 0x0001e2000c101524 */
[----:B------:R-:W-:Y:S05]  /*d0d0*/  BRA `(.L_x_5420) ;  /* 0x0000075000007947 */ /* 0x000fea0003800000 */
.L_x_5432:
        /* <DEDUP_REMOVED lines=8> */
[----:B------:R-:W0:Y:S01]  /*d160*/  F2I.U32.F64.TRUNC R5, R4 ;  /* 0x0000000400057311 */ /* 0x000e22000030d000 */
[----:B------:R-:W-:Y:S01]  /*d170*/  IMAD.MOV.U32 R41, RZ, RZ, R45 ;  /* 0x000000ffff297224 */ /* 0x000fe200078e002d */
[----:B0-----:R0:W-:Y:S01]  /*d180*/  STG.E.U16 [R8.64], R5 ;  /* 0x0000000508007986 */ /* 0x0011e2000c101524 */
[----:B------:R-:W-:Y:S05]  /*d190*/  BRA `(.L_x_5420) ;  /* 0x0000069000007947 */ /* 0x000fea0003800000 */
.L_x_5444:
[----:B------:R-:W0:Y:S01]  /*d1a0*/  F2F.F32.F64 R7, R4 ;  /* 0x0000000400077310 */ /* 0x000e220000301000 */
        /* <DEDUP_REMOVED lines=18> */
.L_x_5447:
[----:B------:R-:W-:-:S04]  /*d2d0*/  LOP3.LUT R0, R7, 0x80000000, RZ, 0xc0, !PT ;  /* 0x8000000007007812 */ /* 0x000fc800078ec0ff */
[----:B------:R-:W-:-:S04]  /*d2e0*/  SHF.R.U32.HI R0, RZ, 0x18, R0 ;  /* 0x00000018ff007819 */ /* 0x000fc80000011600 */
[----:B------:R-:W-:Y:S02]  /*d2f0*/  LOP3.LUT R0, R3, R0, RZ, 0xfc, !PT ;  /* 0x0000000003007212 */ /* 0x000fe400078efcff */
.L_x_5446:
[----:B------:R-:W-:Y:S05]  /*d300*/  BSYNC B0 ;  /* 0x0000000000007941 */ /* 0x000fea0003800000 */
.L_x_5445:
[----:B------:R0:W-:Y:S01]  /*d310*/  STG.E.U8 [R8.64], R0 ;  /* 0x0000000008007986 */ /* 0x0001e2000c101124 */
[----:B------:R-:W-:Y:S01]  /*d320*/  IMAD.MOV.U32 R41, RZ, RZ, R45 ;  /* 0x000000ffff297224 */ /* 0x000fe200078e002d */
[----:B------:R-:W-:Y:S05]  /*d330*/  BRA `(.L_x_5420) ;  /* 0x000004f000007947 */ /* 0x000fea0003800000 */
.L_x_5443:
        /* <DEDUP_REMOVED lines=19> */
.L_x_5450:
[----:B------:R-:W-:-:S04]  /*d470*/  LOP3.LUT R0, R7, 0x80000000, RZ, 0xc0, !PT ;  /* 0x8000000007007812 */ /* 0x000fc800078ec0ff */
[----:B------:R-:W-:-:S04]  /*d480*/  SHF.R.U32.HI R0, RZ, 0x18, R0 ;  /* 0x00000018ff007819 */ /* 0x000fc80000011600 */
[----:B------:R-:W-:Y:S02]  /*d490*/  LOP3.LUT R0, R3, R0, RZ, 0xfc, !PT ;  /* 0x0000000003007212 */ /* 0x000fe400078efcff */
.L_x_5449:
[----:B------:R-:W-:Y:S05]  /*d4a0*/  BSYNC B0 ;  /* 0x0000000000007941 */ /* 0x000fea0003800000 */
.L_x_5448:
[----:B------:R0:W-:Y:S01]  /*d4b0*/  STG.E.U8 [R8.64], R0 ;  /* 0x0000000008007986 */ /* 0x0001e2000c101124 */
[----:B------:R-:W-:Y:S01]  /*d4c0*/  IMAD.MOV.U32 R41, RZ, RZ, R45 ;  /* 0x000000ffff297224 */ /* 0x000fe200078e002d */
[----:B------:R-:W-:Y:S05]  /*d4d0*/  BRA `(.L_x_5420) ;  /* 0x0000035000007947 */ /* 0x000fea0003800000 */
.L_x_5442:
        /* <DEDUP_REMOVED lines=8> */
[----:B------:R-:W-:-:S13]  /*d560*/  IMAD.MOV.U32 R41, RZ, RZ, R45 ;  /* 0x000000ffff297224 */ /* 0x000fda00078e002d */
        /* <DEDUP_REMOVED lines=16> */
.L_x_5425:
        /* <DEDUP_REMOVED lines=19> */
[----:B------:R-:W-:Y:S01]  /*d7a0*/  IMAD.MOV.U32 R41, RZ, RZ, R45 ;  /* 0x000000ffff297224 */ /* 0x000fe200078e002d */
[----:B------:R-:W-:Y:S05]  /*d7b0*/  BRA `(.L_x_5420) ;  /* 0x0000007000007947 */ /* 0x000fea0003800000 */
.L_x_5452:
[----:B------:R-:W0:Y:S01]  /*d7c0*/  F2I.U64.F64.TRUNC R4, R4 ;  /* 0x0000000400047311 */ /* 0x000e22000030d800 */
[----:B------:R-:W-:Y:S01]  /*d7d0*/  IMAD.MOV.U32 R41, RZ, RZ, R45 ;  /* 0x000000ffff297224 */ /* 0x000fe200078e002d */
[----:B0-----:R0:W-:Y:S01]  /*d7e0*/  STG.E.64 [R8.64], R4 ;  /* 0x0000000408007986 */ /* 0x0011e2000c101b24 */
[----:B------:R-:W-:Y:S05]  /*d7f0*/  BRA `(.L_x_5420) ;  /* 0x0000003000007947 */ /* 0x000fea0003800000 */
.L_x_5451:
[----:B------:R-:W0:Y:S01]  /*d800*/  F2I.U32.F64.TRUNC R5, R4 ;  /* 0x0000000400057311 */ /* 0x000e22000030d000 */
[----:B------:R-:W-:Y:S01]  /*d810*/  IMAD.MOV.U32 R41, RZ, RZ, R45 ;  /* 0x000000ffff297224 */ /* 0x000fe200078e002d */
[----:B0-----:R0:W-:Y:S06]  /*d820*/  STG.E [R8.64], R5 ;  /* 0x0000000508007986 */ /* 0x0011ec000c101924 */
.L_x_5420:
[----:B------:R-:W-:Y:S05]  /*d830*/  BSYNC B6 ;  /* 0x0000000000067941 */ /* 0x000fea0003800000 */
.L_x_5419:
[----:B------:R-:W-:Y:S01]  /*d840*/  ISETP.GE.AND P0, PT, R41, R2, PT ;  /* 0x000000022900720c */ /* 0x000fe20003f06270 */
[----:B------:R-:W-:-:S12]  /*d850*/  BSSY B6, `(.L_x_5453) ;  /* 0x0000212000067945 */ /* 0x000fd80003800000 */
        /* <DEDUP_REMOVED lines=17> */
[----:B------:R-:W0:Y:S02]  /*d970*/  F2I.F64.TRUNC R17, R16 ;  /* 0x0000001000117311 */ /* 0x000e24000030d100 */
[----:B0-----:R0:W-:Y:S01]  /*d980*/  STG.E.U8 [R4.64], R17 ;  /* 0x0000001104007986 */ /* 0x0011e2000c101124 */
[----:B------:R-:W-:Y:S05]  /*d990*/  BRA `(.L_x_5460) ;  /* 0x00000f3000007947 */ /* 0x000fea0003800000 */
.L_x_5458:
[----:B------:R-:W0:Y:S02]  /*d9a0*/  F2I.S64.F64.TRUNC R16, R16 ;  /* 0x0000001000107311 */ /* 0x000e24000030d900 */
[----:B0-----:R-:W-:-:S05]  /*d9b0*/  IMAD.MOV.U32 R3, RZ, RZ, R16 ;  /* 0x000000ffff037224 */ /* 0x001fca00078e0010 */
[----:B------:R0:W-:Y:S01]  /*d9c0*/  STG.E.U8 [R4.64], R3 ;  /* 0x0000000304007986 */ /* 0x0001e2000c101124 */
[----:B------:R-:W-:Y:S05]  /*d9d0*/  BRA `(.L_x_5460) ;  /* 0x00000ef000007947 */ /* 0x000fea0003800000 */
.L_x_5457:
[----:B------:R-:W-:-:S13]  /*d9e0*/  ISETP.NE.AND P0, PT, R0, 0x2, PT ;  /* 0x000000020000780c */ /* 0x000fda0003f05270 */
[----:B------:R-:W-:Y:S05]  /*d9f0*/  @!P0 BRA `(.L_x_5461) ;  /* 0x000000a000008947 */ /* 0x000fea0003800000 */
[----:B------:R-:W-:-:S13]  /*da00*/  ISETP.NE.AND P0, PT, R0, 0x3, PT ;  /* 0x000000030000780c */ /* 0x000fda0003f05270 */
[----:B------:R-:W-:Y:S05]  /*da10*/  @!P0 BRA `(.L_x_5462) ;  /* 0x0000005000008947 */ /* 0x000fea0003800000 */
[----:B------:R-:W-:-:S13]  /*da20*/  ISETP.NE.AND P0, PT, R0, 0x4, PT ;  /* 0x000000040000780c */ /* 0x000fda0003f05270 */
[----:B------:R-:W-:Y:S05]  /*da30*/  @P0 BRA `(.L_x_5459) ;  /* 0x00000d0000000947 */ /* 0x000fea0003800000 */
[----:B------:R-:W0:Y:S02]  /*da40*/  F2I.S64.F64.TRUNC R16, R16 ;  /* 0x0000001000107311 */ /* 0x000e24000030d900 */
[----:B0-----:R0:W-:Y:S01]  /*da50*/  STG.E.64 [R4.64], R16 ;  /* 0x0000001004007986 */ /* 0x0011e2000c101b24 */
[----:B------:R-:W-:Y:S05]  /*da60*/  BRA `(.L_x_5460) ;  /* 0x00000e6000007947 */ /* 0x000fea0003800000 */
.L_x_5462:
[----:B------:R-:W0:Y:S02]  /*da70*/  F2I.F64.TRUNC R17, R16 ;  /* 0x0000001000117311 */ /* 0x000e24000030d100 */
[----:B0-----:R0:W-:Y:S01]  /*da80*/  STG.E [R4.64], R17 ;  /* 0x0000001104007986 */ /* 0x0011e2000c101924 */
[----:B------:R-:W-:Y:S05]  /*da90*/  BRA `(.L_x_5460) ;  /* 0x00000e3000007947 */ /* 0x000fea0003800000 */
.L_x_5461:
[----:B------:R-:W0:Y:S02]  /*daa0*/  F2I.F64.TRUNC R17, R16 ;  /* 0x0000001000117311 */ /* 0x000e24000030d100 */
[----:B0-----:R0:W-:Y:S01]  /*dab0*/  STG.E.U16 [R4.64], R17 ;  /* 0x0000001104007986 */ /* 0x0011e2000c101524 */
[----:B------:R-:W-:Y:S05]  /*dac0*/  BRA `(.L_x_5460) ;  /* 0x00000e0000007947 */ /* 0x000fea0003800000 */
.L_x_5456:
[----:B------:R-:W-:-:S13]  /*dad0*/  ISETP.GT.AND P0, PT, R0, 0x6, PT ;  /* 0x000000060000780c */ /* 0x000fda0003f04270 */
[----:B------:R-:W-:Y:S05]  /*dae0*/  @P0 BRA `(.L_x_5463) ;  /* 0x000000f000000947 */ /* 0x000fea0003800000 */
[----:B------:R-:W-:-:S13]  /*daf0*/  ISETP.NE.AND P0, PT, R0, 0x5, PT ;  /* 0x000000050000780c */ /* 0x000fda0003f05270 */
[----:B------:R-:W-:Y:S05]  /*db00*/  @!P0 BRA `(.L_x_5464) ;  /* 0x0000007000008947 */ /* 0x000fea0003800000 */
[----:B------:R-:W-:-:S13]  /*db10*/  ISETP.NE.AND P0, PT, R0, 0x6, PT ;  /* 0x000000060000780c */ /* 0x000fda0003f05270 */
[----:B------:R-:W-:Y:S05]  /*db20*/  @P0 BRA `(.L_x_5459) ;  /* 0x00000c1000000947 */ /* 0x000fea0003800000 */
[----:B------:R-:W0:Y:S01]  /*db30*/  F2F.F32.F64 R3, R16 ;  /* 0x0000001000037310 */ /* 0x000e220000301000 */
[----:B------:R-:W0:-:S14]  /*db40*/  DSETP.GEU.AND P0, PT, |R16|, c[0x2][0x0], PT ;  /* 0x008000001000762a */ /* 0x000e1c0003f0e200 */
[----:B0-----:R-:W-:-:S05]  /*db50*/  @!P0 FMUL R3, R3, 1.175494350822287508e-38 ;  /* 0x0080000003038820 */ /* 0x001fca0000400000 */
[----:B------:R0:W-:Y:S01]  /*db60*/  STG.E [R4.64], R3 ;  /* 0x0000000304007986 */ /* 0x0001e2000c101924 */
[----:B------:R-:W-:Y:S05]  /*db70*/  BRA `(.L_x_5460) ;  /* 0x00000d5000007947 */ /* 0x000fea0003800000 */
.L_x_5464:
[----:B------:R-:W0:Y:S01]  /*db80*/  F2F.F32.F64 R0, R16 ;  /* 0x0000001000007310 */ /* 0x000e220000301000 */
[----:B------:R-:W0:-:S14]  /*db90*/  DSETP.GEU.AND P0, PT, |R16|, c[0x2][0x0], PT ;  /* 0x008000001000762a */ /* 0x000e1c0003f0e200 */
[----:B0-----:R-:W-:-:S05]  /*dba0*/  @!P0 FMUL R0, R0, 1.175494350822287508e-38 ;  /* 0x0080000000008820 */ /* 0x001fca0000400000 */
[----:B------:R-:W-:-:S05]  /*dbb0*/  F2FP.PACK_AB R0, RZ, R0 ;  /* 0x00000000ff00723e */ /* 0x000fca00000000ff */
[----:B------:R0:W-:Y:S01]  /*dbc0*/  STG.E.U16 [R4.64], R0 ;  /* 0x0000000004007986 */ /* 0x0001e2000c101524 */
[----:B------:R-:W-:Y:S05]  /*dbd0*/  BRA `(.L_x_5460) ;  /* 0x00000cf000007947 */ /* 0x000fea0003800000 */
.L_x_5463:
[----:B------:R-:W-:-:S13]  /*dbe0*/  ISETP.NE.AND P0, PT, R0, 0x7, PT ;  /* 0x000000070000780c */ /* 0x000fda0003f05270 */
[----:B------:R-:W-:Y:S05]  /*dbf0*/  @!P0 BRA `(.L_x_5465) ;  /* 0x0000015000008947 */ /* 0x000fea0003800000 */
[----:B------:R-:W-:-:S13]  /*dc00*/  ISETP.NE.AND P0, PT, R0, 0x8, PT ;  /* 0x000000080000780c */ /* 0x000fda0003f05270 */
[----:B------:R-:W-:Y:S05]  /*dc10*/  @!P0 BRA `(.L_x_5466) ;  /* 0x000000a000008947 */ /* 0x000fea0003800000 */
[----:B------:R-:W-:-:S13]  /*dc20*/  ISETP.NE.AND P0, PT, R0, 0x9, PT ;  /* 0x000000090000780c */ /* 0x000fda0003f05270 */
[----:B------:R-:W-:Y:S05]  /*dc30*/  @P0 BRA `(.L_x_5459) ;  /* 0x00000b0000000947 */ /* 0x000fea0003800000 */
[----:B------:R-:W0:Y:S01]  /*dc40*/  F2F.F32.F64 R7, R18 ;  /* 0x0000001200077310 */ /* 0x000e220000301000 */
[----:B------:R-:W0:-:S04]  /*dc50*/  DSETP.GEU.AND P0, PT, |R18|, c[0x2][0x0], PT ;  /* 0x008000001200762a */ /* 0x000e080003f0e200 */
[----:B------:R-:W1:-:S03]  /*dc60*/  DSETP.GEU.AND P1, PT, |R16|, c[0x2][0x0], PT ;  /* 0x008000001000762a */ /* 0x000e460003f2e200 */
[----:B------:R-:W1:Y:S07]  /*dc70*/  F2F.F32.F64 R6, R16 ;  /* 0x0000001000067310 */ /* 0x000e6e0000301000 */
[----:B0-----:R-:W-:-:S04]  /*dc80*/  @!P0 FMUL R7, R7, 1.175494350822287508e-38 ;  /* 0x0080000007078820 */ /* 0x001fc80000400000 */
[----:B-1----:R-:W-:-:S05]  /*dc90*/  @!P1 FMUL R6, R6, 1.175494350822287508e-38 ;  /* 0x0080000006069820 */ /* 0x002fca0000400000 */
[----:B------:R0:W-:Y:S01]  /*dca0*/  STG.E.64 [R4.64], R6 ;  /* 0x0000000604007986 */ /* 0x0001e2000c101b24 */
[----:B------:R-:W-:Y:S05]  /*dcb0*/  BRA `(.L_x_5460) ;  /* 0x00000c1000007947 */ /* 0x000fea0003800000 */
.L_x_5466:
[----:B------:R-:W0:Y:S01]  /*dcc0*/  F2F.F32.F64 R3, R16 ;  /* 0x0000001000037310 */ /* 0x000e220000301000 */
        /* <DEDUP_REMOVED lines=8> */
.L_x_5465:
[----:B------:R0:W-:Y:S01]  /*dd50*/  STG.E.64 [R4.64], R16 ;  /* 0x0000001004007986 */ /* 0x0001e2000c101b24 */
[----:B------:R-:W-:Y:S05]  /*dd60*/  BRA `(.L_x_5460) ;  /* 0x00000b6000007947 */ /* 0x000fea0003800000 */
.L_x_5455:
        /* <DEDUP_REMOVED lines=8> */
[----:B------:R-:W0:-:S06]  /*ddf0*/  DSETP.NEU.AND P0, PT, R18, RZ, PT ;  /* 0x000000ff1200722a */ /* 0x000e0c0003f0d000 */
[----:B0-----:R-:W0:-:S06]  /*de00*/  DSETP.NEU.OR P0, PT, R16, RZ, P0 ;  /* 0x000000ff1000722a */ /* 0x001e0c000070d400 */
[----:B0-----:R-:W-:-:S05]  /*de10*/  SEL R3, RZ, 0x1, !P0 ;  /* 0x00000001ff037807 */ /* 0x001fca0004000000 */
[----:B------:R0:W-:Y:S01]  /*de20*/  STG.E.U8 [R4.64], R3 ;  /* 0x0000000304007986 */ /* 0x0001e2000c101124 */
[----:B------:R-:W-:Y:S05]  /*de30*/  BRA `(.L_x_5460) ;  /* 0x00000a9000007947 */ /* 0x000fea0003800000 */
.L_x_5469:
[----:B------:R0:W-:Y:S01]  /*de40*/  STG.E.128 [R4.64], R16 ;  /* 0x0000001004007986 */ /* 0x0001e2000c101d24 */
[----:B------:R-:W-:Y:S05]  /*de50*/  BRA `(.L_x_5460) ;  /* 0x00000a7000007947 */ /* 0x000fea0003800000 */
.L_x_5468:
        /* <DEDUP_REMOVED lines=23> */
.L_x_5473:
[----:B------:R-:W-:Y:S05]  /*dfd0*/  BSYNC B0 ;  /* 0x0000000000007941 */ /* 0x000fea0003800000 */
.L_x_5472:
[----:B------:R-:W-:-:S05]  /*dfe0*/  LOP3.LUT R7, R0, R7, RZ, 0xfc, !PT ;  /* 0x0000000700077212 */ /* 0x000fca00078efcff */
[----:B------:R0:W-:Y:S01]  /*dff0*/  STG.E.U8 [R4.64], R7 ;  /* 0x0000000704007986 */ /* 0x0001e2000c101124 */
[----:B------:R-:W-:Y:S05]  /*e000*/  BRA `(.L_x_5460) ;  /* 0x000008c000007947 */ /* 0x000fea0003800000 */
.L_x_5471:
        /* <DEDUP_REMOVED lines=15> */
.L_x_5475:
[----:B------:R-:W-:Y:S01]  /*e100*/  IMAD.MOV.U32 R0, RZ, RZ, 0x7f ;  /* 0x0000007fff007424 */ /* 0x000fe200078e00ff */
[----:B------:R-:W-:-:S04]  /*e110*/  ISETP.GT.U32.AND P0, PT, R3, 0x7f800000, PT ;  /* 0x7f8000000300780c */ /* 0x000fc80003f04070 */
[----:B------:R-:W-:-:S04]  /*e120*/  SEL R0, R0, 0x7c, P0 ;  /* 0x0000007c00007807 */ /* 0x000fc80000000000 */
.L_x_5476:
[----:B------:R-:W-:Y:S05]  /*e130*/  BSYNC B0 ;  /* 0x0000000000007941 */ /* 0x000fea0003800000 */
.L_x_5474:
[----:B------:R-:W-:-:S04]  /*e140*/  LOP3.LUT R3, R7, 0x80000000, RZ, 0xc0, !PT ;  /* 0x8000000007037812 */ /* 0x000fc800078ec0ff */
[----:B------:R-:W-:-:S04]  /*e150*/  SHF.R.U32.HI R3, RZ, 0x18, R3 ;  /* 0x00000018ff037819 */ /* 0x000fc80000011603 */
[----:B------:R-:W-:-:S05]  /*e160*/  LOP3.LUT R3, R0, R3, RZ, 0xfc, !PT ;  /* 0x0000000300037212 */ /* 0x000fca00078efcff */
[----:B------:R0:W-:Y:S01]  /*e170*/  STG.E.U8 [R4.64], R3 ;  /* 0x0000000304007986 */ /* 0x0001e2000c101124 */
[----:B------:R-:W-:Y:S05]  /*e180*/  BRA `(.L_x_5460) ;  /* 0x0000074000007947 */ /* 0x000fea0003800000 */
.L_x_5470:
[----:B------:R-:W0:Y:S01]  /*e190*/  F2F.F32.F64 R0, R16 ;  /* 0x0000001000007310 */ /* 0x000e220000301000 */
[----:B------:R-:W0:-:S14]  /*e1a0*/  DSETP.GEU.AND P0, PT, |R16|, c[0x2][0x0], PT ;  /* 0x008000001000762a */ /* 0x000e1c0003f0e200 */
[----:B0-----:R-:W-:-:S05]  /*e1b0*/  @!P0 FMUL R0, R0, 1.175494350822287508e-38 ;  /* 0x0080000000008820 */ /* 0x001fca0000400000 */
[----:B------:R-:W-:-:S05]  /*e1c0*/  F2FP.BF16.PACK_AB R0, RZ, R0 ;  /* 0x00000000ff00723e */ /* 0x000fca00000010ff */
[----:B------:R0:W-:Y:S01]  /*e1d0*/  STG.E.U16 [R4.64], R0 ;  /* 0x0000000004007986 */ /* 0x0001e2000c101524 */
[----:B------:R-:W-:Y:S05]  /*e1e0*/  BRA `(.L_x_5460) ;  /* 0x000006e000007947 */ /* 0x000fea0003800000 */
.L_x_5467:
        /* <DEDUP_REMOVED lines=8> */
[----:B------:R-:W0:Y:S02]  /*e270*/  F2I.U32.F64.TRUNC R17, R16 ;  /* 0x0000001000117311 */ /* 0x000e24000030d000 */
[----:B0-----:R0:W-:Y:S01]  /*e280*/  STG.E.U16 [R4.64], R17 ;  /* 0x0000001104007986 */ /* 0x0011e2000c101524 */
[----:B------:R-:W-:Y:S05]  /*e290*/  BRA `(.L_x_5460) ;  /* 0x0000063000007947 */ /* 0x000fea0003800000 */
.L_x_5479:
        /* <DEDUP_REMOVED lines=19> */
.L_x_5482:
[----:B------:R-:W-:-:S04]  /*e3d0*/  LOP3.LUT R0, R7, 0x80000000, RZ, 0xc0, !PT ;  /* 0x8000000007007812 */ /* 0x000fc800078ec0ff */
[----:B------:R-:W-:-:S04]  /*e3e0*/  SHF.R.U32.HI R0, RZ, 0x18, R0 ;  /* 0x00000018ff007819 */ /* 0x000fc80000011600 */
[----:B------:R-:W-:Y:S02]  /*e3f0*/  LOP3.LUT R0, R3, R0, RZ, 0xfc, !PT ;  /* 0x0000000003007212 */ /* 0x000fe400078efcff */
.L_x_5481:
[----:B------:R-:W-:Y:S05]  /*e400*/  BSYNC B0 ;  /* 0x0000000000007941 */ /* 0x000fea0003800000 */
.L_x_5480:
[----:B------:R0:W-:Y:S01]  /*e410*/  STG.E.U8 [R4.64], R0 ;  /* 0x0000000004007986 */ /* 0x0001e2000c101124 */
[----:B------:R-:W-:Y:S05]  /*e420*/  BRA `(.L_x_5460) ;  /* 0x000004a000007947 */ /* 0x000fea0003800000 */
.L_x_5478:
        /* <DEDUP_REMOVED lines=19> */
.L_x_5485:
[----:B------:R-:W-:-:S04]  /*e560*/  LOP3.LUT R0, R7, 0x80000000, RZ, 0xc0, !PT ;  /* 0x8000000007007812 */ /* 0x000fc800078ec0ff */
[----:B------:R-:W-:-:S04]  /*e570*/  SHF.R.U32.HI R0, RZ, 0x18, R0 ;  /* 0x00000018ff007819 */ /* 0x000fc80000011600 */
[----:B------:R-:W-:Y:S02]  /*e580*/  LOP3.LUT R0, R3, R0, RZ, 0xfc, !PT ;  /* 0x0000000003007212 */ /* 0x000fe400078efcff */
.L_x_5484:
[----:B------:R-:W-:Y:S05]  /*e590*/  BSYNC B0 ;  /* 0x0000000000007941 */ /* 0x000fea0003800000 */
.L_x_5483:
[----:B------:R0:W-:Y:S01]  /*e5a0*/  STG.E.U8 [R4.64], R0 ;  /* 0x0000000004007986 */ /* 0x0001e2000c101124 */
[----:B------:R-:W-:Y:S05]  /*e5b0*/  BRA `(.L_x_5460) ;  /* 0x0000031000007947 */ /* 0x000fea0003800000 */
.L_x_5477:
[----:B------:R-:W-:-:S13]  /*e5c0*/  ISETP.NE.AND P0, PT, R0, 0x1c, PT ;  /* 0x0000001c0000780c */ /* 0x000fda0003f05270 */
[----:B------:R-:W-:Y:S05]  /*e5d0*/  @!P0 BRA `(.L_x_5486) ;  /* 0x000002d000008947 */ /* 0x000fea0003800000 */
[----:B------:R-:W-:-:S13]  /*e5e0*/  ISETP.NE.AND P0, PT, R0, 0x1d, PT ;  /* 0x0000001d0000780c */ /* 0x000fda0003f05270 */
[----:B------:R-:W-:Y:S05]  /*e5f0*/  @!P0 BRA `(.L_x_5487) ;  /* 0x0000028000008947 */ /* 0x000fea0003800000 */
[----:B------:R-:W-:-:S13]  /*e600*/  ISETP.NE.AND P0, PT, R0, 0x2c, PT ;  /* 0x0000002c0000780c */ /* 0x000fda0003f05270 */
[----:B------:R-:W-:Y:S05]  /*e610*/  @P0 BRA `(.L_x_5459) ;  /* 0x0000012000000947 */ /* 0x000fea0003800000 */
[----:B------:R-:W0:Y:S01]  /*e620*/  F2F.F32.F64 R8, R16 ;  /* 0x0000001000087310 */ /* 0x000e220000301000 */
        /* <DEDUP_REMOVED lines=17> */
.L_x_5459:
        /* <DEDUP_REMOVED lines=19> */
[----:B------:R-:W-:Y:S05]  /*e870*/  BRA `(.L_x_5460) ;  /* 0x0000005000007947 */ /* 0x000fea0003800000 */
.L_x_5487:
[----:B------:R-:W0:Y:S02]  /*e880*/  F2I.U64.F64.TRUNC R16, R16 ;  /* 0x0000001000107311 */ /* 0x000e24000030d800 */
[----:B0-----:R0:W-:Y:S01]  /*e890*/  STG.E.64 [R4.64], R16 ;  /* 0x0000001004007986 */ /* 0x0011e2000c101b24 */
[----:B------:R-:W-:Y:S05]  /*e8a0*/  BRA `(.L_x_5460) ;  /* 0x0000002000007947 */ /* 0x000fea0003800000 */
.L_x_5486:
[----:B------:R-:W0:Y:S02]  /*e8b0*/  F2I.U32.F64.TRUNC R17, R16 ;  /* 0x0000001000117311 */ /* 0x000e24000030d000 */
[----:B0-----:R0:W-:Y:S02]  /*e8c0*/  STG.E [R4.64], R17 ;  /* 0x0000001104007986 */ /* 0x0011e4000c101924 */
.L_x_5460:
        /* <DEDUP_REMOVED lines=22> */
.L_x_5491:
[----:B------:R-:W0:Y:S02]  /*ea30*/  F2I.S64.F64.TRUNC R28, R28 ;  /* 0x0000001c001c7311 */ /* 0x000e24000030d900 */
[----:B0-----:R-:W-:-:S05]  /*ea40*/  IMAD.MOV.U32 R3, RZ, RZ, R28 ;  /* 0x000000ffff037224 */ /* 0x001fca00078e001c */
[----:B------:R0:W-:Y:S01]  /*ea50*/  STG.E.U8 [R4.64], R3 ;  /* 0x0000000304007986 */ /* 0x0001e2000c101124 */
[----:B------:R-:W-:Y:S05]  /*ea60*/  BRA `(.L_x_5493) ;  /* 0x00000ef000007947 */ /* 0x000fea0003800000 */
.L_x_5490:
        /* <DEDUP_REMOVED lines=9> */
.L_x_5495:
[----:B------:R-:W0:Y:S02]  /*eb00*/  F2I.F64.TRUNC R29, R28 ;  /* 0x0000001c001d7311 */ /* 0x000e24000030d100 */
[----:B0-----:R0:W-:Y:S01]  /*eb10*/  STG.E [R4.64], R29 ;  /* 0x0000001d04007986 */ /* 0x0011e2000c101924 */
[----:B------:R-:W-:Y:S05]  /*eb20*/  BRA `(.L_x_5493) ;  /* 0x00000e3000007947 */ /* 0x000fea0003800000 */
.L_x_5494:
[----:B------:R-:W0:Y:S02]  /*eb30*/  F2I.F64.TRUNC R29, R28 ;  /* 0x0000001c001d7311 */ /* 0x000e24000030d100 */
[----:B0-----:R0:W-:Y:S01]  /*eb40*/  STG.E.U16 [R4.64], R29 ;  /* 0x0000001d04007986 */ /* 0x0011e2000c101524 */
[----:B------:R-:W-:Y:S05]  /*eb50*/  BRA `(.L_x_5493) ;  /* 0x00000e0000007947 */ /* 0x000fea0003800000 */
.L_x_5489:
        /* <DEDUP_REMOVED lines=11> */
.L_x_5497:
[----:B------:R-:W0:Y:S01]  /*ec10*/  F2F.F32.F64 R0, R28 ;  /* 0x0000001c00007310 */ /* 0x000e220000301000 */
[----:B------:R-:W0:-:S14]  /*ec20*/  DSETP.GEU.AND P0, PT, |R28|, c[0x2][0x0], PT ;  /* 0x008000001c00762a */ /* 0x000e1c0003f0e200 */
[----:B0-----:R-:W-:-:S05]  /*ec30*/  @!P0 FMUL R0, R0, 1.175494350822287508e-38 ;  /* 0x0080000000008820 */ /* 0x001fca0000400000 */
[----:B------:R-:W-:-:S05]  /*ec40*/  F2FP.PACK_AB R0, RZ, R0 ;  /* 0x00000000ff00723e */ /* 0x000fca00000000ff */
[----:B------:R0:W-:Y:S01]  /*ec50*/  STG.E.U16 [R4.64], R0 ;  /* 0x0000000004007986 */ /* 0x0001e2000c101524 */
[----:B------:R-:W-:Y:S05]  /*ec60*/  BRA `(.L_x_5493) ;  /* 0x00000cf000007947 */ /* 0x000fea0003800000 */
.L_x_5496:
        /* <DEDUP_REMOVED lines=14> */
.L_x_5499:
        /* <DEDUP_REMOVED lines=9> */
.L_x_5498:
[----:B------:R0:W-:Y:S01]  /*ede0*/  STG.E.64 [R4.64], R28 ;  /* 0x0000001c04007986 */ /* 0x0001e2000c101b24 */
[----:B------:R-:W-:Y:S05]  /*edf0*/  BRA `(.L_x_5493) ;  /* 0x00000b6000007947 */ /* 0x000fea0003800000 */
.L_x_5488:
        /* <DEDUP_REMOVED lines=13> */
.L_x_5502:
[----:B------:R0:W-:Y:S01]  /*eed0*/  STG.E.128 [R4.64], R28 ;  /* 0x0000001c04007986 */ /* 0x0001e2000c101d24 */
[----:B------:R-:W-:Y:S05]  /*eee0*/  BRA `(.L_x_5493) ;  /* 0x00000a7000007947 */ /* 0x000fea0003800000 */
.L_x_5501:
        /* <DEDUP_REMOVED lines=23> */
.L_x_5506:
[----:B------:R-:W-:Y:S05]  /*f060*/  BSYNC B0 ;  /* 0x0000000000007941 */ /* 0x000fea0003800000 */
.L_x_5505:
[----:B------:R-:W-:-:S05]  /*f070*/  LOP3.LUT R7, R0, R7, RZ, 0xfc, !PT ;  /* 0x0000000700077212 */ /* 0x000fca00078efcff */
[----:B------:R0:W-:Y:S01]  /*f080*/  STG.E.U8 [R4.64], R7 ;  /* 0x0000000704007986 */ /* 0x0001e2000c101124 */
[----:B------:R-:W-:Y:S05]  /*f090*/  BRA `(.L_x_5493) ;  /* 0x000008c000007947 */ /* 0x000fea0003800000 */
.L_x_5504:
        /* <DEDUP_REMOVED lines=15> */
.L_x_5508:
[----:B------:R-:W-:Y:S01]  /*f190*/  IMAD.MOV.U32 R0, RZ, RZ, 0x7f ;  /* 0x0000007fff007424 */ /* 0x000fe200078e00ff */
[----:B------:R-:W-:-:S04]  /*f1a0*/  ISETP.GT.U32.AND P0, PT, R3, 0x7f800000, PT ;  /* 0x7f8000000300780c */ /* 0x000fc80003f04070 */
[----:B------:R-:W-:-:S04]  /*f1b0*/  SEL R0, R0, 0x7c, P0 ;  /* 0x0000007c00007807 */ /* 0x000fc80000000000 */
.L_x_5509:
[----:B------:R-:W-:Y:S05]  /*f1c0*/  BSYNC B0 ;  /* 0x0000000000007941 */ /* 0x000fea0003800000 */
.L_x_5507:
[----:B------:R-:W-:-:S04]  /*f1d0*/  LOP3.LUT R3, R7, 0x80000000, RZ, 0xc0, !PT ;  /* 0x8000000007037812 */ /* 0x000fc800078ec0ff */
[----:B------:R-:W-:-:S04]  /*f1e0*/  SHF.R.U32.HI R3, RZ, 0x18, R3 ;  /* 0x00000018ff037819 */ /* 0x000fc80000011603 */
[----:B------:R-:W-:-:S05]  /*f1f0*/  LOP3.LUT R3, R0, R3, RZ, 0xfc, !PT ;  /* 0x0000000300037212 */ /* 0x000fca00078efcff */
[----:B------:R0:W-:Y:S01]  /*f200*/  STG.E.U8 [R4.64], R3 ;  /* 0x0000000304007986 */ /* 0x0001e2000c101124 */
[----:B------:R-:W-:Y:S05]  /*f210*/  BRA `(.L_x_5493) ;  /* 0x0000074000007947 */ /* 0x000fea0003800000 */
.L_x_5503:
[----:B------:R-:W0:Y:S01]  /*f220*/  F2F.F32.F64 R0, R28 ;  /* 0x0000001c00007310 */ /* 0x000e220000301000 */
[----:B------:R-:W0:-:S14]  /*f230*/  DSETP.GEU.AND P0, PT, |R28|, c[0x2][0x0], PT ;  /* 0x008000001c00762a */ /* 0x000e1c0003f0e200 */
[----:B0-----:R-:W-:-:S05]  /*f240*/  @!P0 FMUL R0, R0, 1.175494350822287508e-38 ;  /* 0x0080000000008820 */ /* 0x001fca0000400000 */
[----:B------:R-:W-:-:S05]  /*f250*/  F2FP.BF16.PACK_AB R0, RZ, R0 ;  /* 0x00000000ff00723e */ /* 0x000fca00000010ff */
[----:B------:R0:W-:Y:S01]  /*f260*/  STG.E.U16 [R4.64], R0 ;  /* 0x0000000004007986 */ /* 0x0001e2000c101524 */
[----:B------:R-:W-:Y:S05]  /*f270*/  BRA `(.L_x_5493) ;  /* 0x000006e000007947 */ /* 0x000fea0003800000 */
.L_x_5500:
        /* <DEDUP_REMOVED lines=11> */
.L_x_5512:
        /* <DEDUP_REMOVED lines=19> */
.L_x_5515:
[----:B------:R-:W-:-:S04]  /*f460*/  LOP3.LUT R0, R7, 0x80000000, RZ, 0xc0, !PT ;  /* 0x8000000007007812 */ /* 0x000fc800078ec0ff */
[----:B------:R-:W-:-:S04]  /*f470*/  SHF.R.U32.HI R0, RZ, 0x18, R0 ;  /* 0x00000018ff007819 */ /* 0x000fc80000011600 */
[----:B------:R-:W-:Y:S02]  /*f480*/  LOP3.LUT R0, R3, R0, RZ, 0xfc, !PT ;  /* 0x0000000003007212 */ /* 0x000fe400078efcff */
.L_x_5514:
[----:B------:R-:W-:Y:S05]  /*f490*/  BSYNC B0 ;  /* 0x0000000000007941 */ /* 0x000fea0003800000 */
.L_x_5513:
[----:B------:R0:W-:Y:S01]  /*f4a0*/  STG.E.U8 [R4.64], R0 ;  /* 0x0000000004007986 */ /* 0x0001e2000c101124 */
[----:B------:R-:W-:Y:S05]  /*f4b0*/  BRA `(.L_x_5493) ;  /* 0x000004a000007947 */ /* 0x000fea0003800000 */
.L_x_5511:
        /* <DEDUP_REMOVED lines=19> */
.L_x_5518:
[----:B------:R-:W-:-:S04]  /*f5f0*/  LOP3.LUT R0, R7, 0x80000000, RZ, 0xc0, !PT ;  /* 0x8000000007007812 */ /* 0x000fc800078ec0ff */
[----:B------:R-:W-:-:S04]  /*f600*/  SHF.R.U32.HI R0, RZ, 0x18, R0 ;  /* 0x00000018ff007819 */ /* 0x000fc80000011600 */
[----:B------:R-:W-:Y:S02]  /*f610*/  LOP3.LUT R0, R3, R0, RZ, 0xfc, !PT ;  /* 0x0000000003007212 */ /* 0x000fe400078efcff */
.L_x_5517:
[----:B------:R-:W-:Y:S05]  /*f620*/  BSYNC B0 ;  /* 0x0000000000007941 */ /* 0x000fea0003800000 */
.L_x_5516:
[----:B------:R0:W-:Y:S01]  /*f630*/  STG.E.U8 [R4.64], R0 ;  /* 0x0000000004007986 */ /* 0x0001e2000c101124 */
[----:B------:R-:W-:Y:S05]  /*f640*/  BRA `(.L_x_5493) ;  /* 0x0000031000007947 */ /* 0x000fea0003800000 */
.L_x_5510:
        /* <DEDUP_REMOVED lines=24> */
.L_x_5492:
        /* <DEDUP_REMOVED lines=20> */
.L_x_5520:
[----:B------:R-:W0:Y:S02]  /*f910*/  F2I.U64.F64.TRUNC R28, R28 ;  /* 0x0000001c001c7311 */ /* 0x000e24000030d800 */
[----:B0-----:R0:W-:Y:S01]  /*f920*/  STG.E.64 [R4.64], R28 ;  /* 0x0000001c04007986 */ /* 0x0011e2000c101b24 */
[----:B------:R-:W-:Y:S05]  /*f930*/  BRA `(.L_x_5493) ;  /* 0x0000002000007947 */ /* 0x000fea0003800000 */
.L_x_5519:
[----:B------:R-:W0:Y:S02]  /*f940*/  F2I.U32.F64.TRUNC R29, R28 ;  /* 0x0000001c001d7311 */ /* 0x000e24000030d000 */
[----:B0-----:R0:W-:Y:S02]  /*f950*/  STG.E [R4.64], R29 ;  /* 0x0000001d04007986 */ /* 0x0011e4000c101924 */
.L_x_5493:
[----:B------:R-:W-:Y:S02]  /*f960*/  IADD3 R41, R41, 0x80, RZ ;  /* 0x0000008029297810 */ /* 0x000fe40007ffe0ff */
.L_x_5454:
[----:B------:R-:W-:Y:S05]  /*f970*/  BSYNC B6 ;  /* 0x0000000000067941 */ /* 0x000fea0003800000 */
.L_x_5453:
        /* <DEDUP_REMOVED lines=18> */
[----:B0-----:R-:W-:Y:S01]  /*faa0*/  STG.E.U8 [R2.64], R25 ;  /* 0x0000001902007986 */ /* 0x001fe2000c101124 */
[----:B------:R-:W-:Y:S05]  /*fab0*/  EXIT ;  /* 0x000000000000794d */ /* 0x000fea0003800000 */
.L_x_5524:
[----:B------:R-:W0:Y:S02]  /*fac0*/  F2I.S64.F64.TRUNC R24, R24 ;  /* 0x0000001800187311 */ /* 0x000e24000030d900 */
[----:B0-----:R-:W-:-:S05]  /*fad0*/  IMAD.MOV.U32 R5, RZ, RZ, R24 ;  /* 0x000000ffff057224 */ /* 0x001fca00078e0018 */
[----:B------:R-:W-:Y:S01]  /*fae0*/  STG.E.U8 [R2.64], R5 ;  /* 0x0000000502007986 */ /* 0x000fe2000c101124 */
[----:B------:R-:W-:Y:S05]  /*faf0*/  EXIT ;  /* 0x000000000000794d */ /* 0x000fea0003800000 */
.L_x_5523:
[----:B------:R-:W-:-:S13]  /*fb00*/  ISETP.NE.AND P0, PT, R0, 0x2, PT ;  /* 0x000000020000780c */ /* 0x000fda0003f05270 */
[----:B------:R-:W-:Y:S05]  /*fb10*/  @!P0 BRA `(.L_x_5526) ;  /* 0x000000a000008947 */ /* 0x000fea0003800000 */
[----:B------:R-:W-:-:S13]  /*fb20*/  ISETP.NE.AND P0, PT, R0, 0x3, PT ;  /* 0x000000030000780c */ /* 0x000fda0003f05270 */
[----:B------:R-:W-:Y:S05]  /*fb30*/  @!P0 BRA `(.L_x_5527) ;  /* 0x0000005000008947 */ /* 0x000fea0003800000 */
[----:B------:R-:W-:-:S13]  /*fb40*/  ISETP.NE.AND P0, PT, R0, 0x4, PT ;  /* 0x000000040000780c */ /* 0x000fda0003f05270 */
[----:B------:R-:W-:Y:S05]  /*fb50*/  @P0 BRA `(.L_x_5525) ;  /* 0x00000d2000000947 */ /* 0x000fea0003800000 */
[----:B------:R-:W0:Y:S02]  /*fb60*/  F2I.S64.F64.TRUNC R24, R24 ;  /* 0x0000001800187311 */ /* 0x000e24000030d900 */
[----:B0-----:R-:W-:Y:S01]  /*fb70*/  STG.E.64 [R2.64], R24 ;  /* 0x0000001802007986 */ /* 0x001fe2000c101b24 */
[----:B------:R-:W-:Y:S05]  /*fb80*/  EXIT ;  /* 0x000000000000794d */ /* 0x000fea0003800000 */
.L_x_5527:
[----:B------:R-:W0:Y:S02]  /*fb90*/  F2I.F64.TRUNC R25, R24 ;  /* 0x0000001800197311 */ /* 0x000e24000030d100 */
[----:B0-----:R-:W-:Y:S01]  /*fba0*/  STG.E [R2.64], R25 ;  /* 0x0000001902007986 */ /* 0x001fe2000c101924 */
[----:B------:R-:W-:Y:S05]  /*fbb0*/  EXIT ;  /* 0x000000000000794d */ /* 0x000fea0003800000 */
.L_x_5526:
[----:B------:R-:W0:Y:S02]  /*fbc0*/  F2I.F64.TRUNC R25, R24 ;  /* 0x0000001800197311 */ /* 0x000e24000030d100 */
[----:B0-----:R-:W-:Y:S01]  /*fbd0*/  STG.E.U16 [R2.64], R25 ;  /* 0x0000001902007986 */ /* 0x001fe2000c101524 */
[----:B------:R-:W-:Y:S05]  /*fbe0*/  EXIT ;  /* 0x000000000000794d */ /* 0x000fea0003800000 */
.L_x_5522:
        /* <DEDUP_REMOVED lines=9> */
[----:B------:R-:W-:Y:S01]  /*fc80*/  STG.E [R2.64], R5 ;  /* 0x0000000502007986 */ /* 0x000fe2000c101924 */
[----:B------:R-:W-:Y:S05]  /*fc90*/  EXIT ;  /* 0x000000000000794d */ /* 0x000fea0003800000 */
.L_x_5529:
[----:B------:R-:W0:Y:S01]  /*fca0*/  F2F.F32.F64 R0, R24 ;  /* 0x0000001800007310 */ /* 0x000e220000301000 */
[----:B------:R-:W0:-:S14]  /*fcb0*/  DSETP.GEU.AND P0, PT, |R24|, c[0x2][0x0], PT ;  /* 0x008000001800762a */ /* 0x000e1c0003f0e200 */
[----:B0-----:R-:W-:-:S05]  /*fcc0*/  @!P0 FMUL R0, R0, 1.175494350822287508e-38 ;  /* 0x0080000000008820 */ /* 0x001fca0000400000 */
[----:B------:R-:W-:-:S05]  /*fcd0*/  F2FP.PACK_AB R0, RZ, R0 ;  /* 0x00000000ff00723e */ /* 0x000fca00000000ff */
[----:B------:R-:W-:Y:S01]  /*fce0*/  STG.E.U16 [R2.64], R0 ;  /* 0x0000000002007986 */ /* 0x000fe2000c101524 */
[----:B------:R-:W-:Y:S05]  /*fcf0*/  EXIT ;  /* 0x000000000000794d */ /* 0x000fea0003800000 */
.L_x_5528:
        /* <DEDUP_REMOVED lines=12> */
[----:B------:R-:W-:Y:S01]  /*fdc0*/  STG.E.64 [R2.64], R4 ;  /* 0x0000000402007986 */ /* 0x000fe2000c101b24 */
[----:B------:R-:W-:Y:S05]  /*fdd0*/  EXIT ;  /* 0x000000000000794d */ /* 0x000fea0003800000 */
.L_x_5531:
[----:B------:R-:W0:Y:S01]  /*fde0*/  F2F.F32.F64 R5, R24 ;  /* 0x0000001800057310 */ /* 0x000e220000301000 */
        /* <DEDUP_REMOVED lines=8> */
.L_x_5530:
[----:B------:R-:W-:Y:S01]  /*fe70*/  STG.E.64 [R2.64], R24 ;  /* 0x0000001802007986 */ /* 0x000fe2000c101b24 */
[----:B------:R-:W-:Y:S05]  /*fe80*/  EXIT ;  /* 0x000000000000794d */ /* 0x000fea0003800000 */
.L_x_5521:
        /* <DEDUP_REMOVED lines=11> */
[----:B------:R-:W-:Y:S01]  /*ff40*/  STG.E.U8 [R2.64], R5 ;  /* 0x0000000502007986 */ /* 0x000fe2000c101124 */
[----:B------:R-:W-:Y:S05]  /*ff50*/  EXIT ;  /* 0x000000000000794d */ /* 0x000fea0003800000 */
.L_x_5534:
[----:B------:R-:W-:Y:S01]  /*ff60*/  STG.E.128 [R2.64], R24 ;  /* 0x0000001802007986 */ /* 0x000fe2000c101d24 */
[----:B------:R-:W-:Y:S05]  /*ff70*/  EXIT ;  /* 0x000000000000794d */ /* 0x000fea0003800000 */
.L_x_5533:
        /* <DEDUP_REMOVED lines=23> */
.L_x_5538:
[----:B------:R-:W-:Y:S05]  /*100f0*/  BSYNC B0 ;  /* 0x0000000000007941 */ /* 0x000fea0003800000 */
.L_x_5537:
[----:B------:R-:W-:-:S05]  /*10100*/  LOP3.LUT R5, R0, R5, RZ, 0xfc, !PT ;  /* 0x0000000500057212 */ /* 0x000fca00078efcff */
[----:B------:R-:W-:Y:S01]  /*10110*/  STG.E.U8 [R2.64], R5 ;  /* 0x0000000502007986 */ /* 0x000fe2000c101124 */
[----:B------:R-:W-:Y:S05]  /*10120*/  EXIT ;  /* 0x000000000000794d */ /* 0x000fea0003800000 */
.L_x_5536:
        /* <DEDUP_REMOVED lines=15> */
.L_x_5540:
[----:B------:R-:W-:Y:S01]  /*10220*/  IMAD.MOV.U32 R0, RZ, RZ, 0x7f ;  /* 0x0000007fff007424 */ /* 0x000fe200078e00ff */
[----:B------:R-:W-:-:S04]  /*10230*/  ISETP.GT.U32.AND P0, PT, R4, 0x7f800000, PT ;  /* 0x7f8000000400780c */ /* 0x000fc80003f04070 */
[----:B------:R-:W-:-:S04]  /*10240*/  SEL R0, R0, 0x7c, P0 ;  /* 0x0000007c00007807 */ /* 0x000fc80000000000 */
.L_x_5541:
[----:B------:R-:W-:Y:S05]  /*10250*/  BSYNC B0 ;  /* 0x0000000000007941 */ /* 0x000fea0003800000 */
.L_x_5539:
[----:B------:R-:W-:-:S04]  /*10260*/  LOP3.LUT R4, R5, 0x80000000, RZ, 0xc0, !PT ;  /* 0x8000000005047812 */ /* 0x000fc800078ec0ff */
[----:B------:R-:W-:-:S04]  /*10270*/  SHF.R.U32.HI R5, RZ, 0x18, R4 ;  /* 0x00000018ff057819 */ /* 0x000fc80000011604 */
[----:B------:R-:W-:-:S05]  /*10280*/  LOP3.LUT R5, R0, R5, RZ, 0xfc, !PT ;  /* 0x0000000500057212 */ /* 0x000fca00078efcff */
[----:B------:R-:W-:Y:S01]  /*10290*/  STG.E.U8 [R2.64], R5 ;  /* 0x0000000502007986 */ /* 0x000fe2000c101124 */
[----:B------:R-:W-:Y:S05]  /*102a0*/  EXIT ;  /* 0x000000000000794d */ /* 0x000fea0003800000 */
.L_x_5535:
[----:B------:R-:W0:Y:S01]  /*102b0*/  F2F.F32.F64 R0, R24 ;  /* 0x0000001800007310 */ /* 0x000e220000301000 */
[----:B------:R-:W0:-:S14]  /*102c0*/  DSETP.GEU.AND P0, PT, |R24|, c[0x2][0x0], PT ;  /* 0x008000001800762a */ /* 0x000e1c0003f0e200 */
[----:B0-----:R-:W-:-:S05]  /*102d0*/  @!P0 FMUL R0, R0, 1.175494350822287508e-38 ;  /* 0x0080000000008820 */ /* 0x001fca0000400000 */
[----:B------:R-:W-:-:S05]  /*102e0*/  F2FP.BF16.PACK_AB R0, RZ, R0 ;  /* 0x00000000ff00723e */ /* 0x000fca00000010ff */
[----:B------:R-:W-:Y:S01]  /*102f0*/  STG.E.U16 [R2.64], R0 ;  /* 0x0000000002007986 */ /* 0x000fe2000c101524 */
[----:B------:R-:W-:Y:S05]  /*10300*/  EXIT ;  /* 0x000000000000794d */ /* 0x000fea0003800000 */
.L_x_5532:
        /* <DEDUP_REMOVED lines=9> */
[----:B0-----:R-:W-:Y:S01]  /*103a0*/  STG.E.U16 [R2.64], R25 ;  /* 0x0000001902007986 */ /* 0x001fe2000c101524 */
[----:B------:R-:W-:Y:S05]  /*103b0*/  EXIT ;  /* 0x000000000000794d */ /* 0x000fea0003800000 */
.L_x_5544:
        /* <DEDUP_REMOVED lines=19> */
.L_x_5547:
[----:B------:R-:W-:-:S04]  /*104f0*/  LOP3.LUT R0, R7, 0x80000000, RZ, 0xc0, !PT ;  /* 0x8000000007007812 */ /* 0x000fc800078ec0ff */
[----:B------:R-:W-:-:S04]  /*10500*/  SHF.R.U32.HI R5, RZ, 0x18, R0 ;  /* 0x00000018ff057819 */ /* 0x000fc80000011600 */
[----:B------:R-:W-:-:S04]  /*10510*/  LOP3.LUT R4, R4, R5, RZ, 0xfc, !PT ;  /* 0x0000000504047212 */ /* 0x000fc800078efcff */
[----:B------:R-:W-:Y:S02]  /*10520*/  PRMT R0, R4, 0x7610, R0 ;  /* 0x0000761004007816 */ /* 0x000fe40000000000 */
.L_x_5546:
[----:B------:R-:W-:Y:S05]  /*10530*/  BSYNC B0 ;  /* 0x0000000000007941 */ /* 0x000fea0003800000 */
.L_x_5545:
[----:B------:R-:W-:Y:S01]  /*10540*/  STG.E.U8 [R2.64], R0 ;  /* 0x0000000002007986 */ /* 0x000fe2000c101124 */
[----:B------:R-:W-:Y:S05]  /*10550*/  EXIT ;  /* 0x000000000000794d */ /* 0x000fea0003800000 */
.L_x_5543:
        /* <DEDUP_REMOVED lines=19> */
.L_x_5550:
[----:B------:R-:W-:-:S04]  /*10690*/  LOP3.LUT R0, R7, 0x80000000, RZ, 0xc0, !PT ;  /* 0x8000000007007812 */ /* 0x000fc800078ec0ff */
[----:B------:R-:W-:-:S04]  /*106a0*/  SHF.R.U32.HI R5, RZ, 0x18, R0 ;  /* 0x00000018ff057819 */ /* 0x000fc80000011600 */
[----:B------:R-:W-:-:S04]  /*106b0*/  LOP3.LUT R4, R4, R5, RZ, 0xfc, !PT ;  /* 0x0000000504047212 */ /* 0x000fc800078efcff */
[----:B------:R-:W-:Y:S02]  /*106c0*/  PRMT R0, R4, 0x7610, R0 ;  /* 0x0000761004007816 */ /* 0x000fe40000000000 */
.L_x_5549:
[----:B------:R-:W-:Y:S05]  /*106d0*/  BSYNC B0 ;  /* 0x0000000000007941 */ /* 0x000fea0003800000 */
.L_x_5548:
[----:B------:R-:W-:Y:S01]  /*106e0*/  STG.E.U8 [R2.64], R0 ;  /* 0x0000000002007986 */ /* 0x000fe2000c101124 */
[----:B------:R-:W-:Y:S05]  /*106f0*/  EXIT ;  /* 0x000000000000794d */ /* 0x000fea0003800000 */
.L_x_5542:
        /* <DEDUP_REMOVED lines=24> */
.L_x_5525:
        /* <DEDUP_REMOVED lines=20> */
.L_x_5552:
[----:B------:R-:W0:Y:S02]  /*109c0*/  F2I.U64.F64.TRUNC R24, R24 ;  /* 0x0000001800187311 */ /* 0x000e24000030d800 */
[----:B0-----:R-:W-:Y:S01]  /*109d0*/  STG.E.64 [R2.64], R24 ;  /* 0x0000001802007986 */ /* 0x001fe2000c101b24 */
[----:B------:R-:W-:Y:S05]  /*109e0*/  EXIT ;  /* 0x000000000000794d */ /* 0x000fea0003800000 */
.L_x_5551:
[----:B------:R-:W0:Y:S02]  /*109f0*/  F2I.U32.F64.TRUNC R25, R24 ;  /* 0x0000001800197311 */ /* 0x000e24000030d000 */
[----:B0-----:R-:W-:Y:S01]  /*10a00*/  STG.E [R2.64], R25 ;  /* 0x0000001902007986 */ /* 0x001fe2000c101924 */
[----:B------:R-:W-:Y:S05]  /*10a10*/  EXIT ;  /* 0x000000000000794d */ /* 0x000fea0003800000 */
.L_x_5553:
        /* <DEDUP_REMOVED lines=14> */
.L_x_27472:


//--------------------- .text._ZN2at6native18elementwise_kernelILi128ELi2EZNS0_22gpu_kernel_impl_nocastIZZZNS0_28launch_masked_scatter_kernelERKNS_10TensorBaseES5_S5_S5_ENKUlvE_clEvENKUlvE6_clEvEUlN3c107complexIdEEblE_EEvRNS_18TensorIteratorBaseERKT_EUliE_EEviT1_ --------------------------
	.section	.text._ZN2at6native18elementwise_kernelILi128ELi2EZNS0_22gpu_kernel_impl_nocastIZZZNS0_28launch_masked_scatter_kernelERKNS_10TensorBaseES5_S5_S5_ENKUlvE_clEvENKUlvE6_clEvEUlN3c107complexIdEEblE_EEvRNS_18TensorIteratorBaseERKT_EUliE_EEviT1_,"ax",@progbits
	.sectioninfo	@"SHI_REGISTERS=18"
	.align	128
        .global         _ZN2at6native18elementwise_kernelILi128ELi2EZNS0_22gpu_kernel_impl_nocastIZZZNS0_28launch_masked_scatter_kernelERKNS_10TensorBaseES5_S5_S5_ENKUlvE_clEvENKUlvE6_clEvEUlN3c107complexIdEEblE_EEvRNS_18TensorIteratorBaseERKT_EUliE_EEviT1_
        .type           _ZN2at6native18elementwise_kernelILi128ELi2EZNS0_22gpu_kernel_impl_nocastIZZZNS0_28launch_masked_scatter_kernelERKNS_10TensorBaseES5_S5_S5_ENKUlvE_clEvENKUlvE6_clEvEUlN3c107complexIdEEblE_EEvRNS_18TensorIteratorBaseERKT_EUliE_EEviT1_,@function
        .size           _ZN2at6native18elementwise_kernelILi128ELi2EZNS0_22gpu_kernel_impl_nocastIZZZNS0_28launch_masked_scatter_kernelERKNS_10TensorBaseES5_S5_S5_ENKUlvE_clEvENKUlvE6_clEvEUlN3c107complexIdEEblE_EEvRNS_18TensorIteratorBaseERKT_EUliE_EEviT1_,(.L_x_27473 - _ZN2at6native18elementwise_kernelILi128ELi2EZNS0_22gpu_kernel_impl_nocastIZZZNS0_28launch_masked_scatter_kernelERKNS_10TensorBaseES5_S5_S5_ENKUlvE_clEvENKUlvE6_clEvEUlN3c107complexIdEEblE_EEvRNS_18TensorIteratorBaseERKT_EUliE_EEviT1_)
        .other          _ZN2at6native18elementwise_kernelILi128ELi2EZNS0_22gpu_kernel_impl_nocastIZZZNS0_28launch_masked_scatter_kernelERKNS_10TensorBaseES5_S5_S5_ENKUlvE_clEvENKUlvE6_clEvEUlN3c107complexIdEEblE_EEvRNS_18TensorIteratorBaseERKT_EUliE_EEviT1_,@"STO_CUDA_ENTRY STV_DEFAULT"
_ZN2at6native18elementwise_kernelILi128ELi2EZNS0_22gpu_kernel_impl_nocastIZZZNS0_28launch_masked_scatter_kernelERKNS_10TensorBaseES5_S5_S5_ENKUlvE_clEvENKUlvE6_clEvEUlN3c107complexIdEEblE_EEvRNS_18TensorIteratorBaseERKT_EUliE_EEviT1_:
.text._ZN2at6native18elementwise_kernelILi128ELi2EZNS0_22gpu_kernel_impl_nocastIZZZNS0_28launch_masked_scatter_kernelERKNS_10TensorBaseES5_S5_S5_ENKUlvE_clEvENKUlvE6_clEvEUlN3c107complexIdEEblE_EEvRNS_18TensorIteratorBaseERKT_EUliE_EEviT1_:
        /* <DEDUP_REMOVED lines=287> */
.L_x_5556:
        /* <DEDUP_REMOVED lines=13> */
[----:B------:R-:W2:Y:S01]  /*12c0*/  LDG.E.128 R12, [R4.64] ;  /* 0x00000004040c7981 */ /* 0x000ea2000c1e1d00 */
[----:B------:R-:W-:Y:S02]  /*12d0*/  IADD3 R2, P0, R2, c[0x0][0x428], RZ ;  /* 0x00010a0002027a10 */ /* 0x000fe40007f1e0ff */
[----:B------:R-:W-:Y:S02]  /*12e0*/  IADD3 R9, R0, 0x80, RZ ;  /* 0x0000008000097810 */ /* 0x000fe40007ffe0ff */
[----:B------:R-:W-:-:S05]  /*12f0*/  IADD3.X R3, RZ, c[0x0][0x42c], RZ, P0, !PT ;  /* 0x00010b00ff037a10 */ /* 0x000fca00007fe4ff */
[----:B--2---:R0:W-:Y:S04]  /*1300*/  STG.E.128 [R2.64], R12 ;  /* 0x0000000c02007986 */ /* 0x0041e8000c101d04 */
.L_x_5555:
[----:B------:R-:W-:Y:S05]  /*1310*/  BSYNC B0 ;  /* 0x0000000000007941 */ /* 0x000fea0003800000 */
.L_x_5554:
        /* <DEDUP_REMOVED lines=281> */
.L_x_5557:
        /* <DEDUP_REMOVED lines=10> */
[----:B------:R-:W-:-:S05]  /*2550*/  @P0 LEA.HI.X R3, R4, c[0x0][0x44c], R5, 0x4, P1 ;  /* 0x0001130004030a11 */ /* 0x000fca00008f2405 */
[----:B------:R-:W2:Y:S01]  /*2560*/  LDG.E.128 R8, [R2.64] ;  /* 0x0000000402087981 */ /* 0x000ea2000c1e1d00 */
[----:B------:R-:W-:-:S04]  /*2570*/  IADD3 R6, P0, R0, c[0x0][0x428], RZ ;  /* 0x00010a0000067a10 */ /* 0x000fc80007f1e0ff */
[----:B------:R-:W-:-:S05]  /*2580*/  IADD3.X R7, RZ, c[0x0][0x42c], RZ, P0, !PT ;  /* 0x00010b00ff077a10 */ /* 0x000fca00007fe4ff */
[----:B--2---:R-:W-:Y:S01]  /*2590*/  STG.E.128 [R6.64], R8 ;  /* 0x0000000806007986 */ /* 0x004fe2000c101d04 */
[----:B------:R-:W-:Y:S05]  /*25a0*/  EXIT ;  /* 0x000000000000794d */ /* 0x000fea0003800000 */
.L_x_5558:
        /* <DEDUP_REMOVED lines=13> */
.L_x_27473:


//--------------------- .text._ZN2at6native27unrolled_elementwise_kernelIZZZNS0_28launch_masked_scatter_kernelERKNS_10TensorBaseES4_S4_S4_ENKUlvE_clEvENKUlvE6_clEvEUlN3c107complexIdEEblE_St5arrayIPcLm4EELi4E23TrivialOffsetCalculatorILi3EjESE_ILi1EjENS0_6memory15LoadWithoutCastENSH_16StoreWithoutCastEEEviT_T0_T2_T3_T4_T5_ --------------------------
	.section	.text._ZN2at6native27unrolled_elementwise_kernelIZZZNS0_28launch_masked_scatter_kernelERKNS_10TensorBaseES4_S4_S4_ENKUlvE_clEvENKUlvE6_clEvEUlN3c107complexIdEEblE_St5arrayIPcLm4EELi4E23TrivialOffsetCalculatorILi3EjESE_ILi1EjENS0_6memory15LoadWithoutCastENSH_16StoreWithoutCastEEEviT_T0_T2_T3_T4_T5_,"ax",@progbits
	.sectioninfo	@"SHI_REGISTERS=40"
	.align	128
        .global         _ZN2at6native27unrolled_elementwise_kernelIZZZNS0_28launch_masked_scatter_kernelERKNS_10TensorBaseES4_S4_S4_ENKUlvE_clEvENKUlvE6_clEvEUlN3c107complexIdEEblE_St5arrayIPcLm4EELi4E23TrivialOffsetCalculatorILi3EjESE_ILi1EjENS0_6memory15LoadWithoutCastENSH_16StoreWithoutCastEEEviT_T0_T2_T3_T4_T5_
        .type           _ZN2at6native27unrolled_elementwise_kernelIZZZNS0_28launch_masked_scatter_kernelERKNS_10TensorBaseES4_S4_S4_ENKUlvE_clEvENKUlvE6_clEvEUlN3c107complexIdEEblE_St5arrayIPcLm4EELi4E23TrivialOffsetCalculatorILi3EjESE_ILi1EjENS0_6memory15LoadWithoutCastENSH_16StoreWithoutCastEEEviT_T0_T2_T3_T4_T5_,@function
        .size           _ZN2at6native27unrolled_elementwise_kernelIZZZNS0_28launch_masked_scatter_kernelERKNS_10TensorBaseES4_S4_S4_ENKUlvE_clEvENKUlvE6_clEvEUlN3c107complexIdEEblE_St5arrayIPcLm4EELi4E23TrivialOffsetCalculatorILi3EjESE_ILi1EjENS0_6memory15LoadWithoutCastENSH_16StoreWithoutCastEEEviT_T0_T2_T3_T4_T5_,(.L_x_27474 - _ZN2at6native27unrolled_elementwise_kernelIZZZNS0_28launch_masked_scatter_kernelERKNS_10TensorBaseES4_S4_S4_ENKUlvE_clEvENKUlvE6_clEvEUlN3c107complexIdEEblE_St5arrayIPcLm4EELi4E23TrivialOffsetCalculatorILi3EjESE_ILi1EjENS0_6memory15LoadWithoutCastENSH_16StoreWithoutCastEEEviT_T0_T2_T3_T4_T5_)
        .other          _ZN2at6native27unrolled_elementwise_kernelIZZZNS0_28launch_masked_scatter_kernelERKNS_10TensorBaseES4_S4_S4_ENKUlvE_clEvENKUlvE6_clEvEUlN3c107complexIdEEblE_St5arrayIPcLm4EELi4E23TrivialOffsetCalculatorILi3EjESE_ILi1EjENS0_6memory15LoadWithoutCastENSH_16StoreWithoutCastEEEviT_T0_T2_T3_T4_T5_,@"STO_CUDA_ENTRY STV_DEFAULT"
_ZN2at6native27unrolled_elementwise_kernelIZZZNS0_28launch_masked_scatter_kernelERKNS_10TensorBaseES4_S4_S4_ENKUlvE_clEvENKUlvE6_clEvEUlN3c107complexIdEEblE_St5arrayIPcLm4EELi4E23TrivialOffsetCalculatorILi3EjESE_ILi1EjENS0_6memory15LoadWithoutCastENSH_16StoreWithoutCastEEEviT_T0_T2_T3_T4_T5_:
.text._ZN2at6native27unrolled_elementwise_kernelIZZZNS0_28launch_masked_scatter_kernelERKNS_10TensorBaseES4_S4_S4_ENKUlvE_clEvENKUlvE6_clEvEUlN3c107complexIdEEblE_St5arrayIPcLm4EELi4E23TrivialOffsetCalculatorILi3EjESE_ILi1EjENS0_6memory15LoadWithoutCastENSH_16StoreWithoutCastEEEviT_T0_T2_T3_T4_T5_:
        /* <DEDUP_REMOVED lines=10> */
[----:B------:R-:W-:Y:S01]  /*00a0*/  @!P0 IADD3 R7, R7, 0x80, RZ ;  /* 0x0000008007078810 */ /* 0x000fe20007ffe0ff */
[----:B------:R-:W-:-:S03]  /*00b0*/  @!P0 IMAD.MOV.U32 R3, RZ, RZ, 0x8 ;  /* 0x00000008ff038424 */ /* 0x000fc600078e00ff */
[----:B------:R-:W-:Y:S01]  /*00c0*/  ISETP.GE.AND P2, PT, R7, R30, PT ;  /* 0x0000001e0700720c */ /* 0x000fe20003f46270 */
[C---:B------:R-:W-:Y:S01]  /*00d0*/  @!P0 IMAD.WIDE.U32 R2, R6.reuse, R3, c[0x0][0x190] ;  /* 0x0000640006028625 */ /* 0x040fe200078e0003 */
[----:B------:R-:W-:Y:S01]  /*00e0*/  @!P0 IADD3 R12, P4, R6, c[0x0][0x188], RZ ;  /* 0x00006200060c8a10 */ /* 0x000fe20007f9e0ff */
[----:B------:R-:W-:-:S03]  /*00f0*/  CS2R R28, SRZ ;  /* 0x00000000001c7805 */ /* 0x000fc6000001ff00 */
[----:B------:R0:W5:Y:S01]  /*0100*/  @!P0 LDG.E.64 R4, [R2.64] ;  /* 0x0000000402048981 */ /* 0x000162000c1e1b00 */
[----:B------:R-:W-:-:S05]  /*0110*/  @!P0 IMAD.X R13, RZ, RZ, c[0x0][0x18c], P4 ;  /* 0x00006300ff0d8624 */ /* 0x000fca00020e06ff */
[----:B------:R1:W2:Y:S01]  /*0120*/  @!P0 LDG.E.U8 R0, [R12.64] ;  /* 0x000000040c008981 */ /* 0x0002a2000c1e1100 */
[----:B------:R-:W-:Y:S01]  /*0130*/  @!P2 IMAD R8, R9, 0x200, R7 ;  /* 0x000002000908a824 */ /* 0x000fe200078e0207 */
[----:B------:R-:W-:-:S04]  /*0140*/  @!P2 IADD3 R7, R7, 0x80, RZ ;  /* 0x000000800707a810 */ /* 0x000fc80007ffe0ff */
[----:B------:R-:W-:Y:S02]  /*0150*/  ISETP.GE.AND P1, PT, R7, R30, PT ;  /* 0x0000001e0700720c */ /* 0x000fe40003f26270 */
[----:B------:R-:W-:-:S05]  /*0160*/  @!P2 IADD3 R14, P5, R8, c[0x0][0x188], RZ ;  /* 0x00006200080eaa10 */ /* 0x000fca0007fbe0ff */
[----:B------:R-:W-:-:S05]  /*0170*/  @!P2 IMAD.X R15, RZ, RZ, c[0x0][0x18c], P5 ;  /* 0x00006300ff0fa624 */ /* 0x000fca00028e06ff */
[----:B------:R3:W4:Y:S01]  /*0180*/  @!P2 LDG.E.U8 R31, [R14.64] ;  /* 0x000000040e1fa981 */ /* 0x000722000c1e1100 */
[----:B------:R-:W-:Y:S01]  /*0190*/  @!P1 IMAD R10, R9, 0x200, R7 ;  /* 0x00000200090a9824 */ /* 0x000fe200078e0207 */
[----:B------:R-:W-:-:S04]  /*01a0*/  @!P1 IADD3 R7, R7, 0x80, RZ ;  /* 0x0000008007079810 */ /* 0x000fc80007ffe0ff */
[----:B------:R-:W-:Y:S02]  /*01b0*/  ISETP.GE.AND P3, PT, R7, R30, PT ;  /* 0x0000001e0700720c */ /* 0x000fe40003f66270 */
[----:B------:R-:W-:-:S05]  /*01c0*/  @!P1 IADD3 R36, P4, R10, c[0x0][0x188], RZ ;  /* 0x000062000a249a10 */ /* 0x000fca0007f9e0ff */
[----:B------:R-:W-:-:S05]  /*01d0*/  @!P1 IMAD.X R37, RZ, RZ, c[0x0][0x18c], P4 ;  /* 0x00006300ff259624 */ /* 0x000fca00020e06ff */
[----:B------:R0:W2:Y:S01]  /*01e0*/  @!P1 LDG.E.U8 R36, [R36.64] ;  /* 0x0000000424249981 */ /* 0x0000a2000c1e1100 */
[----:B------:R-:W-:-:S05]  /*01f0*/  @!P3 IMAD R34, R9, 0x200, R7 ;  /* 0x000002000922b824 */ /* 0x000fca00078e0207 */
[----:B------:R-:W-:-:S04]  /*0200*/  @!P3 IADD3 R16, P4, R34, c[0x0][0x188], RZ ;  /* 0x000062002210ba10 */ /* 0x000fc80007f9e0ff */
[----:B------:R-:W-:-:S05]  /*0210*/  @!P3 IADD3.X R17, RZ, c[0x0][0x18c], RZ, P4, !PT ;  /* 0x00006300ff11ba10 */ /* 0x000fca00027fe4ff */
[----:B0-----:R0:W2:Y:S01]  /*0220*/  @!P3 LDG.E.U8 R37, [R16.64] ;  /* 0x000000041025b981 */ /* 0x0010a2000c1e1100 */
[----:B------:R-:W-:Y:S02]  /*0230*/  @!P1 IMAD.MOV.U32 R7, RZ, RZ, 0x8 ;  /* 0x00000008ff079424 */ /* 0x000fe400078e00ff */
[----:B------:R-:W-:Y:S01]  /*0240*/  @!P3 IMAD.MOV.U32 R9, RZ, RZ, 0x8 ;  /* 0x00000008ff09b424 */ /* 0x000fe200078e00ff */
[----:B------:R-:W-:Y:S01]  /*0250*/  CS2R R2, SRZ ;  /* 0x0000000000027805 */ /* 0x000fe2000001ff00 */
[----:B-1----:R-:W-:-:S04]  /*0260*/  @!P1 IMAD.WIDE.U32 R12, R10, R7, c[0x0][0x190] ;  /* 0x000064000a0c9625 */ /* 0x002fc800078e0007 */
[C---:B---3--:R-:W-:Y:S01]  /*0270*/  @!P3 IMAD.WIDE.U32 R14, R34.reuse, R9, c[0x0][0x190] ;  /* 0x00006400220eb625 */ /* 0x048fe200078e0009 */
[----:B------:R1:W5:Y:S03]  /*0280*/  @!P1 LDG.E.64 R28, [R12.64] ;  /* 0x000000040c1c9981 */ /* 0x000366000c1e1b00 */
[----:B------:R-:W-:Y:S01]  /*0290*/  @!P3 IMAD.MOV.U32 R35, RZ, RZ, 0x10 ;  /* 0x00000010ff23b424 */ /* 0x000fe200078e00ff */
[----:B------:R3:W5:Y:S03]  /*02a0*/  @!P3 LDG.E.64 R2, [R14.64] ;  /* 0x000000040e02b981 */ /* 0x000766000c1e1b00 */
[----:B------:R-:W-:Y:S01]  /*02b0*/  @!P3 IMAD.WIDE.U32 R34, R34, R35, c[0x0][0x180] ;  /* 0x000060002222b625 */ /* 0x000fe200078e0023 */
[----:B-1----:R-:W-:Y:S01]  /*02c0*/  CS2R R12, SRZ ;  /* 0x00000000000c7805 */ /* 0x002fe2000001ff00 */
[----:B---3--:R-:W-:-:S06]  /*02d0*/  CS2R R14, SRZ ;  /* 0x00000000000e7805 */ /* 0x008fcc000001ff00 */
[----:B------:R1:W5:Y:S01]  /*02e0*/  @!P3 LDG.E.128 R12, [R34.64] ;  /* 0x00000004220cb981 */ /* 0x000362000c1e1d00 */
[----:B------:R-:W-:Y:S01]  /*02f0*/  @!P2 IMAD.MOV.U32 R25, RZ, RZ, 0x8 ;  /* 0x00000008ff19a424 */ /* 0x000fe200078e00ff */
[----:B-1----:R-:W-:Y:S01]  /*0300*/  PRMT R35, RZ, 0x7610, R35 ;  /* 0x00007610ff237816 */ /* 0x002fe20000000023 */
[----:B------:R-:W-:Y:S02]  /*0310*/  CS2R R32, SRZ ;  /* 0x0000000000207805 */ /* 0x000fe4000001ff00 */
[----:B------:R-:W-:Y:S01]  /*0320*/  @!P2 IMAD.WIDE.U32 R24, R8, R25, c[0x0][0x190] ;  /* 0x000064000818a625 */ /* 0x000fe200078e0019 */
[----:B------:R-:W-:-:S03]  /*0330*/  CS2R R26, SRZ ;  /* 0x00000000001a7805 */ /* 0x000fc6000001ff00 */
[----:B------:R-:W-:Y:S01]  /*0340*/  @!P0 IMAD.MOV.U32 R7, RZ, RZ, 0x10 ;  /* 0x00000010ff078424 */ /* 0x000fe200078e00ff */
[----:B------:R1:W5:Y:S01]  /*0350*/  @!P2 LDG.E.64 R32, [R24.64] ;  /* 0x000000041820a981 */ /* 0x000362000c1e1b00 */
[----:B------:R-:W-:Y:S02]  /*0360*/  @!P2 IMAD.MOV.U32 R9, RZ, RZ, 0x10 ;  /* 0x00000010ff09a424 */ /* 0x000fe400078e00ff */
[----:B------:R-:W-:Y:S01]  /*0370*/  @!P0 IMAD.WIDE.U32 R6, R6, R7, c[0x0][0x180] ;  /* 0x0000600006068625 */ /* 0x000fe200078e0007 */
[----:B------:R-:W-:-:S03]  /*0380*/  CS2R R22, SRZ ;  /* 0x0000000000167805 */ /* 0x000fc6000001ff00 */
[----:B------:R-:W-:Y:S01]  /*0390*/  @!P1 IMAD.MOV.U32 R11, RZ, RZ, 0x10 ;  /* 0x00000010ff0b9424 */ /* 0x000fe200078e00ff */
[----:B-1----:R-:W-:Y:S01]  /*03a0*/  CS2R R24, SRZ ;  /* 0x0000000000187805 */ /* 0x002fe2000001ff00 */
[----:B------:R-:W-:Y:S01]  /*03b0*/  CS2R R20, SRZ ;  /* 0x0000000000147805 */ /* 0x000fe2000001ff00 */
[----:B------:R-:W-:Y:S01]  /*03c0*/  CS2R R18, SRZ ;  /* 0x0000000000127805 */ /* 0x000fe2000001ff00 */
[----:B0-----:R-:W-:Y:S01]  /*03d0*/  CS2R R16, SRZ ;  /* 0x0000000000107805 */ /* 0x001fe2000001ff00 */
[----:B------:R-:W-:Y:S01]  /*03e0*/  @!P2 IMAD.WIDE.U32 R8, R8, R9, c[0x0][0x180] ;  /* 0x000060000808a625 */ /* 0x000fe200078e0009 */
[----:B------:R-:W-:Y:S01]  /*03f0*/  PRMT R34, RZ, 0x7610, R34 ;  /* 0x00007610ff227816 */ /* 0x000fe20000000022 */
[----:B------:R0:W5:Y:S02]  /*0400*/  @!P0 LDG.E.128 R24, [R6.64] ;  /* 0x0000000406188981 */ /* 0x000164000c1e1d00 */
[----:B------:R-:W-:Y:S01]  /*0410*/  @!P1 IMAD.WIDE.U32 R10, R10, R11, c[0x0][0x180] ;  /* 0x000060000a0a9625 */ /* 0x000fe200078e000b */
[----:B------:R-:W-:Y:S01]  /*0420*/  BSSY B0, `(.L_x_5559) ;  /* 0x0000023000007945 */ /* 0x000fe20003800000 */
[----:B------:R1:W5:Y:S04]  /*0430*/  @!P2 LDG.E.128 R20, [R8.64] ;  /* 0x000000040814a981 */ /* 0x000368000c1e1d00 */
[----:B------:R3:W5:Y:S01]  /*0440*/  @!P1 LDG.E.128 R16, [R10.64] ;  /* 0x000000040a109981 */ /* 0x000762000c1e1d00 */
[----:B-1----:R-:W-:Y:S01]  /*0450*/  CS2R R8, SRZ ;  /* 0x0000000000087805 */ /* 0x002fe2000001ff00 */
[----:B---3--:R-:W-:Y:S01]  /*0460*/  CS2R R10, SRZ ;  /* 0x00000000000a7805 */ /* 0x008fe2000001ff00 */
[----:B----4-:R-:W-:-:S02]  /*0470*/  @!P2 ISETP.NE.AND P6, PT, R31, RZ, PT ;  /* 0x000000ff1f00a20c */ /* 0x010fc40003fc5270 */
[----:B------:R-:W-:Y:S02]  /*0480*/  PRMT R31, RZ, 0x7610, R31 ;  /* 0x00007610ff1f7816 */ /* 0x000fe4000000001f */
[----:B--2---:R-:W-:Y:S02]  /*0490*/  @!P3 ISETP.NE.AND P5, PT, R37, RZ, PT ;  /* 0x000000ff2500b20c */ /* 0x004fe40003fa5270 */
[----:B------:R-:W-:-:S04]  /*04a0*/  @!P2 SEL R37, RZ, 0x1, !P6 ;  /* 0x00000001ff25a807 */ /* 0x000fc80007000000 */
[----:B------:R-:W-:Y:S02]  /*04b0*/  @!P2 PRMT R35, R37, 0x7610, R35 ;  /* 0x000076102523a816 */ /* 0x000fe40000000023 */
[----:B------:R-:W1:Y:S01]  /*04c0*/  S2R R37, SR_TID.X ;  /* 0x0000000000257919 */ /* 0x000e620000002100 */
[----:B------:R-:W-:Y:S02]  /*04d0*/  @!P1 ISETP.NE.AND P4, PT, R36, RZ, PT ;  /* 0x000000ff2400920c */ /* 0x000fe40003f85270 */
[----:B------:R-:W-:Y:S02]  /*04e0*/  @!P0 ISETP.NE.AND P6, PT, R0, RZ, PT ;  /* 0x000000ff0000820c */ /* 0x000fe40003fc5270 */
[----:B------:R-:W-:Y:S02]  /*04f0*/  PRMT R36, RZ, 0x7610, R36 ;  /* 0x00007610ff247816 */ /* 0x000fe40000000024 */
[----:B------:R-:W-:Y:S02]  /*0500*/  @!P1 SEL R0, RZ, 0x1, !P4 ;  /* 0x00000001ff009807 */ /* 0x000fe40006000000 */
[----:B0-----:R-:W-:-:S02]  /*0510*/  @!P3 SEL R7, RZ, 0x1, !P5 ;  /* 0x00000001ff07b807 */ /* 0x001fc40006800000 */
[----:B------:R-:W-:Y:S02]  /*0520*/  @!P0 SEL R6, RZ, 0x1, !P6 ;  /* 0x00000001ff068807 */ /* 0x000fe40007000000 */
[----:B------:R-:W-:Y:S02]  /*0530*/  @!P1 PRMT R34, R0, 0x7610, R34 ;  /* 0x0000761000229816 */ /* 0x000fe40000000022 */
[----:B------:R-:W-:Y:S02]  /*0540*/  @!P3 PRMT R36, R7, 0x7610, R36 ;  /* 0x000076100724b816 */ /* 0x000fe40000000024 */
[----:B------:R-:W-:Y:S02]  /*0550*/  @!P0 PRMT R31, R6, 0x7610, R31 ;  /* 0x00007610061f8816 */ /* 0x000fe4000000001f */
[----:B------:R-:W-:Y:S01]  /*0560*/  CS2R R6, SRZ ;  /* 0x0000000000067805 */ /* 0x000fe2000001ff00 */
[----:B-1----:R-:W-:Y:S01]  /*0570*/  IMAD.MOV.U32 R0, RZ, RZ, R37 ;  /* 0x000000ffff007224 */ /* 0x002fe200078e0025 */
[----:B------:R-:W-:Y:S05]  /*0580*/  @P0 BRA `(.L_x_5560) ;  /* 0x000000c000000947 */ /* 0x000fea0003800000 */
[----:B------:R-:W-:Y:S01]  /*0590*/  PRMT R8, R31, 0x9910, RZ ;  /* 0x000099101f087816 */ /* 0x000fe200000000ff */
[----:B------:R-:W-:Y:S03]  /*05a0*/  BSSY B1, `(.L_x_5561) ;  /* 0x0000006000017945 */ /* 0x000fe60003800000 */
[----:B------:R-:W-:-:S13]  /*05b0*/  ISETP.NE.AND P1, PT, R8, RZ, PT ;  /* 0x000000ff0800720c */ /* 0x000fda0003f25270 */
[----:B------:R-:W-:Y:S05]  /*05c0*/  @!P1 BRA `(.L_x_5562) ;  /* 0x0000003000009947 */ /* 0x000fea0003800000 */
[----:B-----5:R-:W-:-:S04]  /*05d0*/  LEA R24, P1, R4, c[0x0][0x168], 0x4 ;  /* 0x00005a0004187a11 */ /* 0x020fc800078220ff */
[----:B------:R-:W-:-:S06]  /*05e0*/  LEA.HI.X R25, R4, c[0x0][0x16c], R5, 0x4, P1 ;  /* 0x00005b0004197a11 */ /* 0x000fcc00008f2405 */
[----:B------:R-:W5:Y:S03]  /*05f0*/  LDG.E.128 R24, [R24.64] ;  /* 0x0000000418187981 */ /* 0x000f66000c1e1d00 */
.L_x_5562:
[----:B------:R-:W-:Y:S05]  /*0600*/  BSYNC B1 ;  /* 0x0000000000017941 */ /* 0x000fea0003800000 */
.L_x_5561:
[----:B-----5:R-:W-:Y:S02]  /*0610*/  IMAD.MOV.U32 R10, RZ, RZ, R26 ;  /* 0x000000ffff0a7224 */ /* 0x020fe400078e001a */
[----:B------:R-:W-:Y:S02]  /*0620*/  IMAD.MOV.U32 R11, RZ, RZ, R27 ;  /* 0x000000ffff0b7224 */ /* 0x000fe400078e001b */
[----:B------:R-:W-:Y:S02]  /*0630*/  IMAD.MOV.U32 R8, RZ, RZ, R24 ;  /* 0x000000ffff087224 */ /* 0x000fe400078e0018 */
[----:B------:R-:W-:Y:S02]  /*0640*/  IMAD.MOV.U32 R9, RZ, RZ, R25 ;  /* 0x000000ffff097224 */ /* 0x000fe400078e0019 */
.L_x_5560:
[----:B------:R-:W-:Y:S05]  /*0650*/  BSYNC B0 ;  /* 0x0000000000007941 */ /* 0x000fea0003800000 */
.L_x_5559:
[----:B------:R-:W-:Y:S01]  /*0660*/  IADD3 R31, R0, 0x80, RZ ;  /* 0x00000080001f7810 */ /* 0x000fe20007ffe0ff */
[----:B------:R-:W-:Y:S01]  /*0670*/  BSSY B0, `(.L_x_5563) ;  /* 0x0000010000007945 */ /* 0x000fe20003800000 */
[----:B-----5:R-:W-:Y:S02]  /*0680*/  CS2R R4, SRZ ;  /* 0x0000000000047805 */ /* 0x020fe4000001ff00 */
        /* <DEDUP_REMOVED lines=9> */
.L_x_5566:
[----:B------:R-:W-:Y:S05]  /*0720*/  BSYNC B1 ;  /* 0x0000000000017941 */ /* 0x000fea0003800000 */
.L_x_5565:
[----:B-----5:R-:W-:Y:S01]  /*0730*/  IMAD.MOV.U32 R6, RZ, RZ, R22 ;  /* 0x000000ffff067224 */ /* 0x020fe200078e0016 */
[----:B------:R-:W-:Y:S01]  /*0740*/  MOV R7, R23 ;  /* 0x0000001700077202 */ /* 0x000fe20000000f00 */
[----:B------:R-:W-:Y:S02]  /*0750*/  IMAD.MOV.U32 R4, RZ, RZ, R20 ;  /* 0x000000ffff047224 */ /* 0x000fe400078e0014 */
[----:B------:R-:W-:Y:S02]  /*0760*/  IMAD.MOV.U32 R5, RZ, RZ, R21 ;  /* 0x000000ffff057224 */ /* 0x000fe400078e0015 */
.L_x_5564:
[----:B------:R-:W-:Y:S05]  /*0770*/  BSYNC B0 ;  /* 0x0000000000007941 */ /* 0x000fea0003800000 */
.L_x_5563:
[----:B------:R-:W-:Y:S01]  /*0780*/  IADD3 R21, R0, 0x100, RZ ;  /* 0x0000010000157810 */ /* 0x000fe20007ffe0ff */
[----:B------:R-:W-:Y:S01]  /*0790*/  BSSY B0, `(.L_x_5567) ;  /* 0x0000012000007945 */ /* 0x000fe20003800000 */
[----:B------:R-:W-:Y:S01]  /*07a0*/  CS2R R26, SRZ ;  /* 0x00000000001a7805 */ /* 0x000fe2000001ff00 */
[----:B------:R-:W-:Y:S01]  /*07b0*/  CS2R R24, SRZ ;  /* 0x0000000000187805 */ /* 0x000fe2000001ff00 */
        /* <DEDUP_REMOVED lines=10> */
.L_x_5570:
[----:B------:R-:W-:Y:S05]  /*0860*/  BSYNC B1 ;  /* 0x0000000000017941 */ /* 0x000fea0003800000 */
.L_x_5569:
[----:B-----5:R-:W-:Y:S02]  /*0870*/  IMAD.MOV.U32 R26, RZ, RZ, R18 ;  /* 0x000000ffff1a7224 */ /* 0x020fe400078e0012 */
[----:B------:R-:W-:Y:S02]  /*0880*/  IMAD.MOV.U32 R27, RZ, RZ, R19 ;  /* 0x000000ffff1b7224 */ /* 0x000fe400078e0013 */
[----:B------:R-:W-:Y:S02]  /*0890*/  IMAD.MOV.U32 R24, RZ, RZ, R16 ;  /* 0x000000ffff187224 */ /* 0x000fe400078e0010 */
[----:B------:R-:W-:Y:S02]  /*08a0*/  IMAD.MOV.U32 R25, RZ, RZ, R17 ;  /* 0x000000ffff197224 */ /* 0x000fe400078e0011 */
.L_x_5568:
[----:B------:R-:W-:Y:S05]  /*08b0*/  BSYNC B0 ;  /* 0x0000000000007941 */ /* 0x000fea0003800000 */
.L_x_5567:
        /* <DEDUP_REMOVED lines=12> */
.L_x_5574:
[----:B------:R-:W-:Y:S05]  /*0980*/  BSYNC B1 ;  /* 0x0000000000017941 */ /* 0x000fea0003800000 */
.L_x_5573:
[----:B-----5:R-:W-:Y:S01]  /*0990*/  IMAD.MOV.U32 R20, RZ, RZ, R12 ;  /* 0x000000ffff147224 */ /* 0x020fe200078e000c */
[----:B------:R-:W-:Y:S01]  /*09a0*/  MOV R23, R15 ;  /* 0x0000000f00177202 */ /* 0x000fe20000000f00 */
[----:B------:R-:W-:Y:S02]  /*09b0*/  IMAD.MOV.U32 R21, RZ, RZ, R13 ;  /* 0x000000ffff157224 */ /* 0x000fe400078e000d */
[----:B------:R-:W-:Y:S02]  /*09c0*/  IMAD.MOV.U32 R22, RZ, RZ, R14 ;  /* 0x000000ffff167224 */ /* 0x000fe400078e000e */
.L_x_5572:
[----:B------:R-:W-:Y:S05]  /*09d0*/  BSYNC B0 ;  /* 0x0000000000007941 */ /* 0x000fea0003800000 */
.L_x_5571:
[----:B------:R-:W0:Y:S01]  /*09e0*/  S2R R12, SR_CTAID.X ;  /* 0x00000000000c7919 */ /* 0x000e220000002500 */
[----:B------:R-:W-:Y:S01]  /*09f0*/  @!P0 IMAD.MOV.U32 R3, RZ, RZ, 0x10 ;  /* 0x00000010ff038424 */ /* 0x000fe200078e00ff */
[----:B------:R-:W-:Y:S01]  /*0a00*/  BSSY B0, `(.L_x_5575) ;  /* 0x0000011000007945 */ /* 0x000fe20003800000 */
[----:B------:R-:W-:-:S05]  /*0a10*/  @!P0 IMAD.MOV.U32 R0, RZ, RZ, R31 ;  /* 0x000000ffff008224 */ /* 0x000fca00078e001f */
[----:B------:R-:W-:Y:S01]  /*0a20*/  ISETP.GE.AND P1, PT, R0, R30, PT ;  /* 0x0000001e0000720c */ /* 0x000fe20003f26270 */
[----:B0-----:R-:W-:-:S04]  /*0a30*/  @!P0 IMAD R2, R12, 0x200, R37 ;  /* 0x000002000c028824 */ /* 0x001fc800078e0225 */
[----:B------:R-:W-:-:S05]  /*0a40*/  @!P0 IMAD.WIDE.U32 R2, R2, R3, c[0x0][0x178] ;  /* 0x00005e0002028625 */ /* 0x000fca00078e0003 */
[----:B------:R0:W-:Y:S03]  /*0a50*/  @!P0 STG.E.128 [R2.64], R8 ;  /* 0x0000000802008986 */ /* 0x0001e6000c101d04 */
[----:B------:R-:W-:Y:S05]  /*0a60*/  @P1 BRA `(.L_x_5576) ;  /* 0x000000a000001947 */ /* 0x000fea0003800000 */
[----:B0-----:R-:W-:Y:S01]  /*0a70*/  IMAD R2, R12, 0x200, R0 ;  /* 0x000002000c027824 */ /* 0x001fe200078e0200 */
[----:B------:R-:W-:Y:S01]  /*0a80*/  IADD3 R0, R0, 0x80, RZ ;  /* 0x0000008000007810 */ /* 0x000fe20007ffe0ff */
[----:B------:R-:W-:-:S03]  /*0a90*/  IMAD.MOV.U32 R9, RZ, RZ, 0x10 ;  /* 0x00000010ff097424 */ /* 0x000fc600078e00ff */
[----:B------:R-:W-:Y:S01]  /*0aa0*/  ISETP.GE.AND P0, PT, R0, R30, PT ;  /* 0x0000001e0000720c */ /* 0x000fe20003f06270 */
[----:B------:R-:W-:-:S05]  /*0ab0*/  IMAD.WIDE.U32 R2, R2, R9, c[0x0][0x178] ;  /* 0x00005e0002027625 */ /* 0x000fca00078e0009 */
[----:B------:R0:W-:Y:S07]  /*0ac0*/  STG.E.128 [R2.64], R4 ;  /* 0x0000000402007986 */ /* 0x0001ee000c101d04 */
[----:B------:R-:W-:Y:S01]  /*0ad0*/  @!P0 IMAD R8, R12, 0x200, R0 ;  /* 0x000002000c088824 */ /* 0x000fe200078e0200 */
[----:B------:R-:W-:-:S03]  /*0ae0*/  @!P0 IADD3 R0, R0, 0x80, RZ ;  /* 0x0000008000008810 */ /* 0x000fc60007ffe0ff */
[----:B------:R-:W-:-:S05]  /*0af0*/  @!P0 IMAD.WIDE.U32 R8, R8, R9, c[0x0][0x178] ;  /* 0x00005e0008088625 */ /* 0x000fca00078e0009 */
[----:B------:R0:W-:Y:S02]  /*0b00*/  @!P0 STG.E.128 [R8.64], R24 ;  /* 0x0000001808008986 */ /* 0x0001e4000c101d04 */
.L_x_5576:
[----:B------:R-:W-:Y:S05]  /*0b10*/  BSYNC B0 ;  /* 0x0000000000007941 */ /* 0x000fea0003800000 */
.L_x_5575:
[----:B------:R-:W-:-:S13]  /*0b20*/  ISETP.GE.AND P0, PT, R0, R30, PT ;  /* 0x0000001e0000720c */ /* 0x000fda0003f06270 */
[----:B------:R-:W-:Y:S05]  /*0b30*/  @P0 EXIT ;  /* 0x000000000000094d */ /* 0x000fea0003800000 */
[----:B0-----:R-:W-:Y:S02]  /*0b40*/  IMAD R2, R12, 0x200, R0 ;  /* 0x000002000c027824 */ /* 0x001fe400078e0200 */
[----:B------:R-:W-:-:S04]  /*0b50*/  IMAD.MOV.U32 R3, RZ, RZ, 0x10 ;  /* 0x00000010ff037424 */ /* 0x000fc800078e00ff */
[----:B------:R-:W-:-:S05]  /*0b60*/  IMAD.WIDE.U32 R2, R2, R3, c[0x0][0x178] ;  /* 0x00005e0002027625 */ /* 0x000fca00078e0003 */
[----:B------:R-:W-:Y:S01]  /*0b70*/  STG.E.128 [R2.64], R20 ;  /* 0x0000001402007986 */ /* 0x000fe2000c101d04 */
[----:B------:R-:W-:Y:S05]  /*0b80*/  EXIT ;  /* 0x000000000000794d */ /* 0x000fea0003800000 */
.L_x_5577:
        /* <DEDUP_REMOVED lines=15> */
.L_x_27474:


//--------------------- .text._ZN2at6native29vectorized_elementwise_kernelILi2EZZZNS0_28launch_masked_scatter_kernelERKNS_10TensorBaseES4_S4_S4_ENKUlvE_clEvENKUlvE6_clEvEUlN3c107complexIdEEblE_St5arrayIPcLm4EEEEviT0_T1_ --------------------------
	.section	.text._ZN2at6native29vectorized_elementwise_kernelILi2EZZZNS0_28launch_masked_scatter_kernelERKNS_10TensorBaseES4_S4_S4_ENKUlvE_clEvENKUlvE6_clEvEUlN3c107complexIdEEblE_St5arrayIPcLm4EEEEviT0_T1_,"ax",@progbits
	.sectioninfo	@"SHI_REGISTERS=72"
	.align	128
        .global         _ZN2at6native29vectorized_elementwise_kernelILi2EZZZNS0_28launch_masked_scatter_kernelERKNS_10TensorBaseES4_S4_S4_ENKUlvE_clEvENKUlvE6_clEvEUlN3c107complexIdEEblE_St5arrayIPcLm4EEEEviT0_T1_
        .type           _ZN2at6native29vectorized_elementwise_kernelILi2EZZZNS0_28launch_masked_scatter_kernelERKNS_10TensorBaseES4_S4_S4_ENKUlvE_clEvENKUlvE6_clEvEUlN3c107complexIdEEblE_St5arrayIPcLm4EEEEviT0_T1_,@function
        .size           _ZN2at6native29vectorized_elementwise_kernelILi2EZZZNS0_28launch_masked_scatter_kernelERKNS_10TensorBaseES4_S4_S4_ENKUlvE_clEvENKUlvE6_clEvEUlN3c107complexIdEEblE_St5arrayIPcLm4EEEEviT0_T1_,(.L_x_27475 - _ZN2at6native29vectorized_elementwise_kernelILi2EZZZNS0_28launch_masked_scatter_kernelERKNS_10TensorBaseES4_S4_S4_ENKUlvE_clEvENKUlvE6_clEvEUlN3c107complexIdEEblE_St5arrayIPcLm4EEEEviT0_T1_)
        .other          _ZN2at6native29vectorized_elementwise_kernelILi2EZZZNS0_28launch_masked_scatter_kernelERKNS_10TensorBaseES4_S4_S4_ENKUlvE_clEvENKUlvE6_clEvEUlN3c107complexIdEEblE_St5arrayIPcLm4EEEEviT0_T1_,@"STO_CUDA_ENTRY STV_DEFAULT"
_ZN2at6native29vectorized_elementwise_kernelILi2EZZZNS0_28launch_masked_scatter_kernelERKNS_10TensorBaseES4_S4_S4_ENKUlvE_clEvENKUlvE6_clEvEUlN3c107complexIdEEblE_St5arrayIPcLm4EEEEviT0_T1_:
.text._ZN2at6native29vectorized_elementwise_kernelILi2EZZZNS0_28launch_masked_scatter_kernelERKNS_10TensorBaseES4_S4_S4_ENKUlvE_clEvENKUlvE6_clEvEUlN3c107complexIdEEblE_St5arrayIPcLm4EEEEviT0_T1_:
        /* <DEDUP_REMOVED lines=13> */
[----:B------:R0:W2:Y:S01]  /*00d0*/  LDG.E.U16 R59, [R48.64] ;  /* 0x00000004303b7981 */ /* 0x0000a2000c1e1500 */
[----:B------:R-:W-:-:S03]  /*00e0*/  IMAD.WIDE.U32 R56, R2, 0x10, R4 ;  /* 0x0000001002387825 */ /* 0x000fc600078e0004 */
[----:B------:R0:W3:Y:S01]  /*00f0*/  LDG.E.U16 R60, [R48.64+0x100] ;  /* 0x00010004303c7981 */ /* 0x0000e2000c1e1500 */
[----:B------:R-:W-:-:S03]  /*0100*/  IMAD.MOV.U32 R3, RZ, RZ, 0x10 ;  /* 0x00000010ff037424 */ /* 0x000fc600078e00ff */
[----:B------:R3:W4:Y:S01]  /*0110*/  LDG.E.128 R4, [R56.64] ;  /* 0x0000000438047981 */ /* 0x000722000c1e1d00 */
[----:B------:R-:W-:-:S03]  /*0120*/  IMAD.WIDE R8, R0, R3, c[0x0][0x180] ;  /* 0x0000600000087625 */ /* 0x000fc600078e0203 */
[----:B------:R0:W5:Y:S03]  /*0130*/  LDG.E.U16 R53, [R48.64+0x200] ;  /* 0x0002000430357981 */ /* 0x000166000c1e1500 */
[----:B------:R-:W-:Y:S01]  /*0140*/  IMAD.WIDE.U32 R54, R2, 0x20, R8 ;  /* 0x0000002002367825 */ /* 0x000fe200078e0008 */
[----:B------:R0:W4:Y:S04]  /*0150*/  LDG.E.U16 R52, [R48.64+0x300] ;  /* 0x0003000430347981 */ /* 0x000128000c1e1500 */
[----:B------:R3:W4:Y:S04]  /*0160*/  LDG.E.128 R12, [R56.64+0x800] ;  /* 0x00080004380c7981 */ /* 0x000728000c1e1d00 */
[----:B------:R1:W4:Y:S04]  /*0170*/  LDG.E.128 R8, [R54.64] ;  /* 0x0000000436087981 */ /* 0x000328000c1e1d00 */
[----:B------:R1:W4:Y:S04]  /*0180*/  LDG.E.128 R16, [R54.64+0x10] ;  /* 0x0000100436107981 */ /* 0x000328000c1e1d00 */
[----:B------:R3:W4:Y:S04]  /*0190*/  LDG.E.128 R20, [R56.64+0x1000] ;  /* 0x0010000438147981 */ /* 0x000728000c1e1d00 */
[----:B------:R3:W4:Y:S04]  /*01a0*/  LDG.E.128 R24, [R56.64+0x1800] ;  /* 0x0018000438187981 */ /* 0x000728000c1e1d00 */
[----:B------:R1:W4:Y:S04]  /*01b0*/  LDG.E.128 R28, [R54.64+0x1000] ;  /* 0x00100004361c7981 */ /* 0x000328000c1e1d00 */
[----:B------:R1:W4:Y:S04]  /*01c0*/  LDG.E.128 R32, [R54.64+0x1010] ;  /* 0x0010100436207981 */ /* 0x000328000c1e1d00 */
[----:B------:R1:W4:Y:S04]  /*01d0*/  LDG.E.128 R36, [R54.64+0x2000] ;  /* 0x0020000436247981 */ /* 0x000328000c1e1d00 */
[----:B------:R1:W4:Y:S04]  /*01e0*/  LDG.E.128 R40, [R54.64+0x2010] ;  /* 0x0020100436287981 */ /* 0x000328000c1e1d00 */
[----:B------:R1:W4:Y:S04]  /*01f0*/  LDG.E.128 R44, [R54.64+0x3000] ;  /* 0x00300004362c7981 */ /* 0x000328000c1e1d00 */
[----:B0-----:R1:W4:Y:S01]  /*0200*/  LDG.E.128 R48, [R54.64+0x3010] ;  /* 0x0030100436307981 */ /* 0x001322000c1e1d00 */
[----:B--2---:R-:W-:-:S02]  /*0210*/  PRMT R58, R59, 0x7770, RZ ;  /* 0x000077703b3a7816 */ /* 0x004fc400000000ff */
[----:B------:R-:W-:Y:S02]  /*0220*/  PRMT R59, R59, 0x7771, RZ ;  /* 0x000077713b3b7816 */ /* 0x000fe400000000ff */
[----:B------:R-:W-:Y:S02]  /*0230*/  ISETP.NE.AND P4, PT, R58, RZ, PT ;  /* 0x000000ff3a00720c */ /* 0x000fe40003f85270 */
[----:B------:R-:W-:Y:S02]  /*0240*/  ISETP.NE.AND P6, PT, R59, RZ, PT ;  /* 0x000000ff3b00720c */ /* 0x000fe40003fc5270 */
[C---:B---3--:R-:W-:Y:S02]  /*0250*/  PRMT R56, R60.reuse, 0x7770, RZ ;  /* 0x000077703c387816 */ /* 0x048fe400000000ff */
[----:B------:R-:W-:Y:S02]  /*0260*/  PRMT R57, R60, 0x7771, RZ ;  /* 0x000077713c397816 */ /* 0x000fe400000000ff */
[----:B------:R-:W-:-:S02]  /*0270*/  ISETP.NE.AND P0, PT, R56, RZ, PT ;  /* 0x000000ff3800720c */ /* 0x000fc40003f05270 */
[----:B-----5:R-:W-:-:S03]  /*0280*/  PRMT R58, R53, 0x7770, RZ ;  /* 0x00007770353a7816 */ /* 0x020fc600000000ff */
[C---:B----4-:R-:W-:Y:S02]  /*0290*/  @P4 LEA R56, P2, R4.reuse, c[0x0][0x168], 0x4 ;  /* 0x00005a0004384a11 */ /* 0x050fe400078420ff */
[----:B------:R-:W-:Y:S02]  /*02a0*/  ISETP.NE.AND P1, PT, R57, RZ, PT ;  /* 0x000000ff3900720c */ /* 0x000fe40003f25270 */
[----:B------:R-:W-:Y:S02]  /*02b0*/  @P4 LEA.HI.X R57, R4, c[0x0][0x16c], R5, 0x4, P2 ;  /* 0x00005b0004394a11 */ /* 0x000fe400010f2405 */
[----:B-1----:R-:W-:Y:S02]  /*02c0*/  @P6 LEA R54, P3, R6, c[0x0][0x168], 0x4 ;  /* 0x00005a0006366a11 */ /* 0x002fe400078620ff */
[----:B------:R-:W-:Y:S01]  /*02d0*/  ISETP.NE.AND P2, PT, R58, RZ, PT ;  /* 0x000000ff3a00720c */ /* 0x000fe20003f45270 */
[----:B------:R-:W2:Y:S01]  /*02e0*/  @P4 LDG.E.128 R8, [R56.64] ;  /* 0x0000000438084981 */ /* 0x000ea2000c1e1d00 */
[----:B------:R-:W-:-:S02]  /*02f0*/  PRMT R53, R53, 0x7771, RZ ;  /* 0x0000777135357816 */ /* 0x000fc400000000ff */
[----:B------:R-:W-:Y:S02]  /*0300*/  @P6 LEA.HI.X R55, R6, c[0x0][0x16c], R7, 0x4, P3 ;  /* 0x00005b0006376a11 */ /* 0x000fe400018f2407 */
[----:B------:R-:W-:Y:S02]  /*0310*/  ISETP.NE.AND P3, PT, R53, RZ, PT ;  /* 0x000000ff3500720c */ /* 0x000fe40003f65270 */
[----:B------:R-:W-:Y:S01]  /*0320*/  PRMT R4, R52, 0x7770, RZ ;  /* 0x0000777034047816 */ /* 0x000fe200000000ff */
[----:B------:R-:W3:Y:S01]  /*0330*/  @P6 LDG.E.128 R16, [R54.64] ;  /* 0x0000000436106981 */ /* 0x000ee2000c1e1d00 */
[----:B------:R-:W-:Y:S02]  /*0340*/  @P0 LEA R6, P5, R12, c[0x0][0x168], 0x4 ;  /* 0x00005a000c060a11 */ /* 0x000fe400078a20ff */
[----:B------:R-:W-:Y:S02]  /*0350*/  ISETP.NE.AND P4, PT, R4, RZ, PT ;  /* 0x000000ff0400720c */ /* 0x000fe40003f85270 */
[----:B------:R-:W-:-:S02]  /*0360*/  @P1 LEA R58, P6, R14, c[0x0][0x168], 0x4 ;  /* 0x00005a000e3a1a11 */ /* 0x000fc400078c20ff */
[----:B------:R-:W-:Y:S02]  /*0370*/  PRMT R52, R52, 0x7771, RZ ;  /* 0x0000777134347816 */ /* 0x000fe400000000ff */
[----:B------:R-:W-:Y:S02]  /*0380*/  @P0 LEA.HI.X R7, R12, c[0x0][0x16c], R13, 0x4, P5 ;  /* 0x00005b000c070a11 */ /* 0x000fe400028f240d */
[----:B------:R-:W-:Y:S02]  /*0390*/  @P2 LEA R12, P5, R20, c[0x0][0x168], 0x4 ;  /* 0x00005a00140c2a11 */ /* 0x000fe400078a20ff */
[----:B------:R-:W-:Y:S01]  /*03a0*/  @P1 LEA.HI.X R59, R14, c[0x0][0x16c], R15, 0x4, P6 ;  /* 0x00005b000e3b1a11 */ /* 0x000fe200030f240f */
[----:B------:R-:W4:Y:S01]  /*03b0*/  @P0 LDG.E.128 R28, [R6.64] ;  /* 0x00000004061c0981 */ /* 0x000f22000c1e1d00 */
[----:B------:R-:W-:Y:S02]  /*03c0*/  ISETP.NE.AND P6, PT, R52, RZ, PT ;  /* 0x000000ff3400720c */ /* 0x000fe40003fc5270 */
[----:B------:R-:W-:Y:S01]  /*03d0*/  @P2 LEA.HI.X R13, R20, c[0x0][0x16c], R21, 0x4, P5 ;  /* 0x00005b00140d2a11 */ /* 0x000fe200028f2415 */
[----:B------:R-:W5:Y:S01]  /*03e0*/  @P1 LDG.E.128 R32, [R58.64] ;  /* 0x000000043a201981 */ /* 0x000f62000c1e1d00 */
[----:B------:R-:W-:-:S03]  /*03f0*/  @P3 LEA R14, P5, R22, c[0x0][0x168], 0x4 ;  /* 0x00005a00160e3a11 */ /* 0x000fc600078a20ff */
[----:B------:R-:W5:Y:S01]  /*0400*/  @P2 LDG.E.128 R36, [R12.64] ;  /* 0x000000040c242981 */ /* 0x000f62000c1e1d00 */
[----:B------:R-:W-:Y:S02]  /*0410*/  @P3 LEA.HI.X R15, R22, c[0x0][0x16c], R23, 0x4, P5 ;  /* 0x00005b00160f3a11 */ /* 0x000fe400028f2417 */
[----:B------:R-:W-:-:S03]  /*0420*/  @P4 LEA R20, P5, R24, c[0x0][0x168], 0x4 ;  /* 0x00005a0018144a11 */ /* 0x000fc600078a20ff */
[----:B------:R-:W5:Y:S01]  /*0430*/  @P3 LDG.E.128 R40, [R14.64] ;  /* 0x000000040e283981 */ /* 0x000f62000c1e1d00 */
[----:B------:R-:W-:Y:S02]  /*0440*/  @P4 LEA.HI.X R21, R24, c[0x0][0x16c], R25, 0x4, P5 ;  /* 0x00005b0018154a11 */ /* 0x000fe400028f2419 */
[----:B------:R-:W-:-:S03]  /*0450*/  @P6 LEA R22, P5, R26, c[0x0][0x168], 0x4 ;  /* 0x00005a001a166a11 */ /* 0x000fc600078a20ff */
[----:B------:R-:W5:Y:S01]  /*0460*/  @P4 LDG.E.128 R44, [R20.64] ;  /* 0x00000004142c4981 */ /* 0x000f62000c1e1d00 */
[----:B------:R-:W-:-:S05]  /*0470*/  @P6 LEA.HI.X R23, R26, c[0x0][0x16c], R27, 0x4, P5 ;  /* 0x00005b001a176a11 */ /* 0x000fca00028f241b */
[----:B------:R-:W5:Y:S01]  /*0480*/  @P6 LDG.E.128 R48, [R22.64] ;  /* 0x0000000416306981 */ /* 0x000f62000c1e1d00 */
[----:B------:R-:W-:-:S06]  /*0490*/  IMAD.WIDE.U32 R4, R0, R3, c[0x0][0x178] ;  /* 0x00005e0000047625 */ /* 0x000fcc00078e0003 */
[----:B------:R-:W-:-:S05]  /*04a0*/  IMAD.WIDE R4, R2, 0x20, R4 ;  /* 0x0000002002047825 */ /* 0x000fca00078e0204 */
[----:B--2---:R-:W-:Y:S04]  /*04b0*/  STG.E.128 [R4.64], R8 ;  /* 0x0000000804007986 */ /* 0x004fe8000c101d04 */
[----:B---3--:R-:W-:Y:S04]  /*04c0*/  STG.E.128 [R4.64+0x10], R16 ;  /* 0x0000101004007986 */ /* 0x008fe8000c101d04 */
[----:B----4-:R-:W-:Y:S04]  /*04d0*/  STG.E.128 [R4.64+0x1000], R28 ;  /* 0x0010001c04007986 */ /* 0x010fe8000c101d04 */
[----:B-----5:R-:W-:Y:S04]  /*04e0*/  STG.E.128 [R4.64+0x1010], R32 ;  /* 0x0010102004007986 */ /* 0x020fe8000c101d04 */
[----:B------:R-:W-:Y:S04]  /*04f0*/  STG.E.128 [R4.64+0x2000], R36 ;  /* 0x0020002404007986 */ /* 0x000fe8000c101d04 */
[----:B------:R-:W-:Y:S04]  /*0500*/  STG.E.128 [R4.64+0x2010], R40 ;  /* 0x0020102804007986 */ /* 0x000fe8000c101d04 */
[----:B------:R-:W-:Y:S04]  /*0510*/  STG.E.128 [R4.64+0x3000], R44 ;  /* 0x0030002c04007986 */ /* 0x000fe8000c101d04 */
[----:B------:R-:W-:Y:S01]  /*0520*/  STG.E.128 [R4.64+0x3010], R48 ;  /* 0x0030103004007986 */ /* 0x000fe2000c101d04 */
[----:B------:R-:W-:Y:S05]  /*0530*/  EXIT ;  /* 0x000000000000794d */ /* 0x000fea0003800000 */
.L_x_5578:
        /* <DEDUP_REMOVED lines=11> */
[----:B------:R0:W2:Y:S01]  /*05f0*/  @!P2 LDG.E.U8 R4, [R4.64] ;  /* 0x000000040404a981 */ /* 0x0000a2000c1e1100 */
        /* <DEDUP_REMOVED lines=8> */
[----:B------:R-:W-:-:S13]  /*0680*/  ISETP.GE.AND P4, PT, R15, R2, PT ;  /* 0x000000020f00720c */ /* 0x000fda0003f86270 */
[----:B------:R-:W-:Y:S01]  /*0690*/  @!P4 IMAD.IADD R20, R0, 0x1, R15 ;  /* 0x000000010014c824 */ /* 0x000fe200078e020f */
[----:B------:R-:W-:-:S04]  /*06a0*/  @!P4 IADD3 R15, R15, 0x80, RZ ;  /* 0x000000800f0fc810 */ /* 0x000fc80007ffe0ff */
[----:B------:R-:W-:Y:S01]  /*06b0*/  ISETP.GE.AND P3, PT, R15, R2, PT ;  /* 0x000000020f00720c */ /* 0x000fe20003f66270 */
[----:B------:R-:W-:Y:S02]  /*06c0*/  @!P2 IMAD.MOV.U32 R13, RZ, RZ, 0x8 ;  /* 0x00000008ff0da424 */ /* 0x000fe400078e00ff */
[----:B-1----:R-:W-:Y:S01]  /*06d0*/  @!P2 IMAD.MOV.U32 R7, RZ, RZ, 0x10 ;  /* 0x00000010ff07a424 */ /* 0x002fe200078e00ff */
[----:B------:R-:W-:Y:S01]  /*06e0*/  CS2R R36, SRZ ;  /* 0x0000000000247805 */ /* 0x000fe2000001ff00 */
[----:B------:R-:W-:Y:S01]  /*06f0*/  CS2R R10, SRZ ;  /* 0x00000000000a7805 */ /* 0x000fe2000001ff00 */
[----:B------:R-:W-:Y:S01]  /*0700*/  CS2R R8, SRZ ;  /* 0x0000000000087805 */ /* 0x000fe2000001ff00 */
[----:B------:R-:W-:Y:S01]  /*0710*/  @!P2 IMAD.WIDE.U32 R12, R14, R13, c[0x0][0x190] ;  /* 0x000064000e0ca625 */ /* 0x000fe200078e000d */
[----:B------:R-:W-:-:S03]  /*0720*/  PRMT R63, RZ, 0x7610, R63 ;  /* 0x00007610ff3f7816 */ /* 0x000fc6000000003f */
[----:B------:R-:W-:Y:S01]  /*0730*/  @!P2 IMAD.WIDE.U32 R6, R14, R7, c[0x0][0x180] ;  /* 0x000060000e06a625 */ /* 0x000fe200078e0007 */
[----:B------:R1:W5:Y:S03]  /*0740*/  @!P2 LDG.E.64 R36, [R12.64] ;  /* 0x000000040c24a981 */ /* 0x000366000c1e1b00 */
[----:B0-----:R-:W-:Y:S01]  /*0750*/  @!P3 IMAD.IADD R5, R0, 0x1, R15 ;  /* 0x000000010005b824 */ /* 0x001fe200078e020f */
[----:B------:R-:W-:Y:S01]  /*0760*/  @!P3 IADD3 R15, R15, 0x80, RZ ;  /* 0x000000800f0fb810 */ /* 0x000fe20007ffe0ff */
[----:B------:R0:W5:Y:S02]  /*0770*/  @!P2 LDG.E.128 R8, [R6.64] ;  /* 0x000000040608a981 */ /* 0x000164000c1e1d00 */
[----:B0-----:R-:W-:Y:S02]  /*0780*/  P2R R6, PR, RZ, 0x40 ;  /* 0x00000040ff067803 */ /* 0x001fe40000000000 */
[----:B--2---:R-:W-:-:S04]  /*0790*/  @!P2 ISETP.NE.AND P1, PT, R4, RZ, PT ;  /* 0x000000ff0400a20c */ /* 0x004fc80003f25270 */
[----:B------:R-:W-:-:S04]  /*07a0*/  @!P2 SEL R4, RZ, 0x1, !P1 ;  /* 0x00000001ff04a807 */ /* 0x000fc80004800000 */
[----:B------:R-:W-:Y:S02]  /*07b0*/  @!P2 PRMT R63, R4, 0x7610, R63 ;  /* 0x00007610043fa816 */ /* 0x000fe4000000003f */
[----:B------:R-:W-:Y:S02]  /*07c0*/  ISETP.GE.AND P2, PT, R15, R2, PT ;  /* 0x000000020f00720c */ /* 0x000fe40003f46270 */
[----:B---3--:R-:W-:-:S04]  /*07d0*/  @!P6 ISETP.NE.AND P1, PT, R16, RZ, PT ;  /* 0x000000ff1000e20c */ /* 0x008fc80003f25270 */
[----:B------:R-:W-:Y:S02]  /*07e0*/  @!P6 SEL R55, RZ, 0x1, !P1 ;  /* 0x00000001ff37e807 */ /* 0x000fe40004800000 */
[----:B-1----:R-:W-:-:S05]  /*07f0*/  @!P5 IADD3 R12, P1, R68, c[0x0][0x188], RZ ;  /* 0x00006200440cda10 */ /* 0x002fca0007f3e0ff */
[----:B------:R-:W-:Y:S01]  /*0800*/  @!P5 IMAD.X R13, RZ, RZ, c[0x0][0x18c], P1 ;  /* 0x00006300ff0dd624 */ /* 0x000fe200008e06ff */
[----:B------:R-:W-:Y:S01]  /*0810*/  @!P4 IADD3 R66, P1, R20, c[0x0][0x188], RZ ;  /* 0x000062001442ca10 */ /* 0x000fe20007f3e0ff */
[----:B------:R-:W-:-:S03]  /*0820*/  @!P2 IMAD.IADD R50, R0, 0x1, R15 ;  /* 0x000000010032a824 */ /* 0x000fc600078e020f */
[----:B------:R0:W2:Y:S01]  /*0830*/  @!P5 LDG.E.U8 R54, [R12.64] ;  /* 0x000000040c36d981 */ /* 0x0000a2000c1e1100 */
[----:B------:R-:W-:Y:S01]  /*0840*/  @!P4 IMAD.X R67, RZ, RZ, c[0x0][0x18c], P1 ;  /* 0x00006300ff43c624 */ /* 0x000fe200008e06ff */
[----:B------:R-:W-:Y:S02]  /*0850*/  @!P3 IADD3 R18, P1, R5, c[0x0][0x188], RZ ;  /* 0x000062000512ba10 */ /* 0x000fe40007f3e0ff */
[----:B------:R-:W-:Y:S02]  /*0860*/  @!P2 IADD3 R15, R15, 0x80, RZ ;  /* 0x000000800f0fa810 */ /* 0x000fe40007ffe0ff */
[----:B------:R1:W3:Y:S01]  /*0870*/  @!P4 LDG.E.U8 R66, [R66.64] ;  /* 0x000000044242c981 */ /* 0x0002e2000c1e1100 */
[----:B------:R-:W-:Y:S01]  /*0880*/  @!P3 IMAD.X R19, RZ, RZ, c[0x0][0x18c], P1 ;  /* 0x00006300ff13b624 */ /* 0x000fe200008e06ff */
[----:B------:R-:W-:-:S04]  /*0890*/  @!P2 IADD3 R16, P1, R50, c[0x0][0x188], RZ ;  /* 0x000062003210aa10 */ /* 0x000fc80007f3e0ff */
[----:B------:R4:W3:Y:S01]  /*08a0*/  @!P3 LDG.E.U8 R65, [R18.64] ;  /* 0x000000041241b981 */ /* 0x0008e2000c1e1100 */
[----:B------:R-:W-:Y:S01]  /*08b0*/  @!P2 IMAD.X R17, RZ, RZ, c[0x0][0x18c], P1 ;  /* 0x00006300ff11a624 */ /* 0x000fe200008e06ff */
[----:B------:R-:W-:-:S04]  /*08c0*/  @!P0 IADD3 R28, P1, R24, c[0x0][0x188], RZ ;  /* 0x00006200181c8a10 */ /* 0x000fc80007f3e0ff */
[----:B------:R0:W3:Y:S01]  /*08d0*/  @!P2 LDG.E.U8 R64, [R16.64] ;  /* 0x000000041040a981 */ /* 0x0000e2000c1e1100 */
[----:B------:R-:W-:Y:S01]  /*08e0*/  @!P0 IMAD.X R29, RZ, RZ, c[0x0][0x18c], P1 ;  /* 0x00006300ff1d8624 */ /* 0x000fe200008e06ff */
[----:B------:R-:W-:-:S04]  /*08f0*/  ISETP.GE.AND P1, PT, R15, R2, PT ;  /* 0x000000020f00720c */ /* 0x000fc80003f26270 */
[----:B------:R0:W3:Y:S09]  /*0900*/  @!P0 LDG.E.U8 R28, [R28.64] ;  /* 0x000000041c1c8981 */ /* 0x0000f2000c1e1100 */
[----:B------:R-:W-:-:S05]  /*0910*/  @!P1 IMAD.IADD R4, R0, 0x1, R15 ;  /* 0x0000000100049824 */ /* 0x000fca00078e020f */
[----:B------:R-:W-:-:S05]  /*0920*/  @!P1 IADD3 R30, P6, R4, c[0x0][0x188], RZ ;  /* 0x00006200041e9a10 */ /* 0x000fca0007fde0ff */
[----:B------:R-:W-:-:S05]  /*0930*/  @!P1 IMAD.X R31, RZ, RZ, c[0x0][0x18c], P6 ;  /* 0x00006300ff1f9624 */ /* 0x000fca00030e06ff */
[----:B0-----:R0:W3:Y:S01]  /*0940*/  @!P1 LDG.E.U8 R29, [R30.64] ;  /* 0x000000041e1d9981 */ /* 0x0010e2000c1e1100 */
[----:B------:R-:W-:Y:S01]  /*0950*/  ISETP.NE.AND P6, PT, R6, RZ, PT ;  /* 0x000000ff0600720c */ /* 0x000fe20003fc5270 */
[----:B------:R-:W-:Y:S01]  /*0960*/  @!P0 IMAD.MOV.U32 R7, RZ, RZ, 0x8 ;  /* 0x00000008ff078424 */ /* 0x000fe200078e00ff */
[----:B------:R-:W-:Y:S01]  /*0970*/  CS2R R38, SRZ ;  /* 0x0000000000267805 */ /* 0x000fe2000001ff00 */
[----:B------:R-:W-:Y:S02]  /*0980*/  @!P3 IMAD.MOV.U32 R62, RZ, RZ, 0x10 ;  /* 0x00000010ff3eb424 */ /* 0x000fe400078e00ff */
[----:B------:R-:W-:Y:S01]  /*0990*/  @!P0 IMAD.WIDE.U32 R6, R24, R7, c[0x0][0x190] ;  /* 0x0000640018068625 */ /* 0x000fe200078e0007 */
[----:B------:R-:W-:Y:S01]  /*09a0*/  CS2R R60, SRZ ;  /* 0x00000000003c7805 */ /* 0x000fe2000001ff00 */
[----:B------:R-:W-:Y:S02]  /*09b0*/  CS2R R42, SRZ ;  /* 0x00000000002a7805 */ /* 0x000fe4000001ff00 */
[----:B------:R-:W-:Y:S01]  /*09c0*/  @!P5 IMAD.MOV.U32 R23, RZ, RZ, 0x8 ;  /* 0x00000008ff17d424 */ /* 0x000fe200078e00ff */
[----:B------:R0:W5:Y:S03]  /*09d0*/  @!P0 LDG.E.64 R38, [R6.64] ;  /* 0x0000000406268981 */ /* 0x000166000c1e1b00 */
[----:B------:R-:W-:-:S02]  /*09e0*/  @!P6 IMAD.MOV.U32 R15, RZ, RZ, 0x8 ;  /* 0x00000008ff0fe424 */ /* 0x000fc400078e00ff */
[----:B------:R-:W-:Y:S01]  /*09f0*/  @!P6 IMAD.MOV.U32 R27, RZ, RZ, 0x10 ;  /* 0x00000010ff1be424 */ /* 0x000fe200078e00ff */
[----:B------:R-:W-:Y:S01]  /*0a00*/  CS2R R40, SRZ ;  /* 0x0000000000287805 */ /* 0x000fe2000001ff00 */
[----:B------:R-:W-:Y:S01]  /*0a10*/  @!P6 IMAD.WIDE.U32 R14, R26, R15, c[0x0][0x190] ;  /* 0x000064001a0ee625 */ /* 0x000fe200078e000f */
[----:B------:R-:W-:-:S03]  /*0a20*/  CS2R R58, SRZ ;  /* 0x00000000003a7805 */ /* 0x000fc6000001ff00 */
[----:B------:R-:W-:Y:S01]  /*0a30*/  @!P4 IMAD.MOV.U32 R33, RZ, RZ, 0x8 ;  /* 0x00000008ff21c424 */ /* 0x000fe200078e00ff */
[----:B------:R1:W5:Y:S01]  /*0a40*/  @!P6 LDG.E.64 R60, [R14.64] ;  /* 0x000000040e3ce981 */ /* 0x000362000c1e1b00 */
[----:B------:R-:W-:Y:S02]  /*0a50*/  @!P3 IMAD.MOV.U32 R34, RZ, RZ, 0x8 ;  /* 0x00000008ff22b424 */ /* 0x000fe400078e00ff */
[----:B0-----:R-:W-:Y:S02]  /*0a60*/  @!P2 IMAD.MOV.U32 R7, RZ, RZ, 0x8 ;  /* 0x00000008ff07a424 */ /* 0x001fe400078e00ff */
[----:B------:R-:W-:Y:S01]  /*0a70*/  @!P6 IMAD.WIDE.U32 R26, R26, R27, c[0x0][0x180] ;  /* 0x000060001a1ae625 */ /* 0x000fe200078e001b */
[----:B------:R-:W-:-:S03]  /*0a80*/  CS2R R56, SRZ ;  /* 0x0000000000387805 */ /* 0x000fc6000001ff00 */
[----:B------:R-:W-:Y:S01]  /*0a90*/  @!P3 IMAD.WIDE.U32 R30, R5, R62, c[0x0][0x180] ;  /* 0x00006000051eb625 */ /* 0x000fe200078e003e */
[----:B------:R-:W-:Y:S01]  /*0aa0*/  PRMT R62, RZ, 0x7610, R62 ;  /* 0x00007610ff3e7816 */ /* 0x000fe2000000003e */
[----:B------:R-:W-:Y:S01]  /*0ab0*/  CS2R R52, SRZ ;  /* 0x0000000000347805 */ /* 0x000fe2000001ff00 */
[----:B------:R-:W-:Y:S01]  /*0ac0*/  CS2R R48, SRZ ;  /* 0x0000000000307805 */ /* 0x000fe2000001ff00 */
[----:B------:R-:W-:Y:S01]  /*0ad0*/  @!P5 IMAD.WIDE.U32 R22, R68, R23, c[0x0][0x190] ;  /* 0x000064004416d625 */ /* 0x000fe200078e0017 */
[----:B------:R0:W5:Y:S01]  /*0ae0*/  @!P6 LDG.E.128 R40, [R26.64] ;  /* 0x000000041a28e981 */ /* 0x000162000c1e1d00 */
[----:B------:R-:W-:Y:S02]  /*0af0*/  @!P6 PRMT R62, R55, 0x7610, R62 ;  /* 0x00007610373ee816 */ /* 0x000fe4000000003e */
[----:B------:R-:W-:Y:S01]  /*0b00*/  @!P4 IMAD.WIDE.U32 R32, R20, R33, c[0x0][0x190] ;  /* 0x000064001420c625 */ /* 0x000fe200078e0021 */
[----:B------:R0:W5:Y:S03]  /*0b10*/  @!P5 LDG.E.64 R58, [R22.64] ;  /* 0x00000004163ad981 */ /* 0x000166000c1e1b00 */
[----:B------:R-:W-:Y:S01]  /*0b20*/  @!P3 IMAD.WIDE.U32 R34, R5, R34, c[0x0][0x190] ;  /* 0x000064000522b625 */ /* 0x000fe200078e0022 */
[----:B----4-:R-:W-:Y:S01]  /*0b30*/  CS2R R18, SRZ ;  /* 0x0000000000127805 */ /* 0x010fe2000001ff00 */
[----:B------:R-:W-:Y:S01]  /*0b40*/  CS2R R16, SRZ ;  /* 0x0000000000107805 */ /* 0x000fe2000001ff00 */
[----:B------:R4:W5:Y:S01]  /*0b50*/  @!P4 LDG.E.64 R56, [R32.64] ;  /* 0x000000042038c981 */ /* 0x000962000c1e1b00 */
[----:B-1----:R-:W-:Y:S01]  /*0b60*/  @!P2 IMAD.WIDE.U32 R14, R50, R7, c[0x0][0x190] ;  /* 0x00006400320ea625 */ /* 0x002fe200078e0007 */
[----:B------:R-:W-:-:S03]  /*0b70*/  CS2R R12, SRZ ;  /* 0x00000000000c7805 */ /* 0x000fc6000001ff00 */
[----:B0-----:R-:W-:Y:S01]  /*0b80*/  @!P1 IMAD.MOV.U32 R23, RZ, RZ, 0x8 ;  /* 0x00000008ff179424 */ /* 0x001fe200078e00ff */
[----:B------:R0:W5:Y:S01]  /*0b90*/  @!P3 LDG.E.64 R52, [R34.64] ;  /* 0x000000042234b981 */ /* 0x000162000c1e1b00 */
[----:B------:R-:W-:Y:S02]  /*0ba0*/  @!P0 IMAD.MOV.U32 R25, RZ, RZ, 0x10 ;  /* 0x00000010ff198424 */ /* 0x000fe400078e00ff */
[----:B------:R-:W-:Y:S01]  /*0bb0*/  @!P4 IMAD.MOV.U32 R21, RZ, RZ, 0x10 ;  /* 0x00000010ff15c424 */ /* 0x000fe200078e00ff */
[----:B------:R1:W5:Y:S01]  /*0bc0*/  @!P2 LDG.E.64 R48, [R14.64] ;  /* 0x000000040e30a981 */ /* 0x000362000c1e1b00 */
[----:B------:R-:W-:Y:S01]  /*0bd0*/  CS2R R6, SRZ ;  /* 0x0000000000067805 */ /* 0x000fe2000001ff00 */
[----:B------:R-:W-:Y:S01]  /*0be0*/  @!P5 IMAD.MOV.U32 R69, RZ, RZ, 0x10 ;  /* 0x00000010ff45d424 */ /* 0x000fe200078e00ff */
[----:B----4-:R-:W-:Y:S01]  /*0bf0*/  CS2R R32, SRZ ;  /* 0x0000000000207805 */ /* 0x010fe2000001ff00 */
[----:B------:R-:W-:Y:S01]  /*0c00*/  @!P1 IMAD.WIDE.U32 R22, R4, R23, c[0x0][0x190] ;  /* 0x0000640004169625 */ /* 0x000fe200078e0017 */
[----:B------:R-:W-:Y:S01]  /*0c10*/  CS2R R46, SRZ ;  /* 0x00000000002e7805 */ /* 0x000fe2000001ff00 */
[----:B0-----:R-:W-:Y:S01]  /*0c20*/  CS2R R34, SRZ ;  /* 0x0000000000227805 */ /* 0x001fe2000001ff00 */
[----:B------:R-:W-:Y:S01]  /*0c30*/  CS2R R44, SRZ ;  /* 0x00000000002c7805 */ /* 0x000fe2000001ff00 */
[----:B------:R-:W-:Y:S01]  /*0c40*/  @!P0 IMAD.WIDE.U32 R24, R24, R25, c[0x0][0x180] ;  /* 0x0000600018188625 */ /* 0x000fe200078e0019 */
[----:B------:R0:W5:Y:S01]  /*0c50*/  @!P3 LDG.E.128 R16, [R30.64] ;  /* 0x000000041e10b981 */ /* 0x000162000c1e1d00 */
[----:B-1----:R-:W-:-:S02]  /*0c60*/  CS2R R14, SRZ ;  /* 0x00000000000e7805 */ /* 0x002fc4000001ff00 */
[----:B------:R-:W-:Y:S01]  /*0c70*/  @!P4 IMAD.WIDE.U32 R20, R20, R21, c[0x0][0x180] ;  /* 0x000060001414c625 */ /* 0x000fe200078e0015 */
[----:B------:R-:W-:Y:S01]  /*0c80*/  PRMT R55, RZ, 0x7610, R55 ;  /* 0x00007610ff377816 */ /* 0x000fe20000000037 */
[----:B------:R1:W5:Y:S02]  /*0c90*/  @!P1 LDG.E.64 R6, [R22.64] ;  /* 0x0000000416069981 */ /* 0x000364000c1e1b00 */
[----:B------:R-:W-:Y:S01]  /*0ca0*/  @!P5 IMAD.WIDE.U32 R68, R68, R69, c[0x0][0x180] ;  /* 0x000060004444d625 */ /* 0x000fe200078e0045 */
[----:B------:R-:W-:Y:S01]  /*0cb0*/  CS2R R26, SRZ ;  /* 0x00000000001a7805 */ /* 0x000fe2000001ff00 */
[----:B------:R4:W5:Y:S02]  /*0cc0*/  @!P0 LDG.E.128 R32, [R24.64] ;  /* 0x0000000418208981 */ /* 0x000964000c1e1d00 */
[----:B------:R-:W-:Y:S02]  /*0cd0*/  @!P2 IMAD.MOV.U32 R51, RZ, RZ, 0x10 ;  /* 0x00000010ff33a424 */ /* 0x000fe400078e00ff */
[----:B------:R-:W-:Y:S01]  /*0ce0*/  @!P1 IMAD.MOV.U32 R5, RZ, RZ, 0x10 ;  /* 0x00000010ff059424 */ /* 0x000fe200078e00ff */
[----:B------:R0:W5:Y:S01]  /*0cf0*/  @!P4 LDG.E.128 R12, [R20.64] ;  /* 0x00000004140cc981 */ /* 0x000162000c1e1d00 */
[----:B-1----:R-:W-:Y:S01]  /*0d00*/  CS2R R22, SRZ ;  /* 0x0000000000167805 */ /* 0x002fe2000001ff00 */
[----:B------:R-:W-:-:S02]  /*0d10*/  @!P2 IMAD.WIDE.U32 R50, R50, R51, c[0x0][0x180] ;  /* 0x000060003232a625 */ /* 0x000fc400078e0033 */
[----:B------:R1:W5:Y:S01]  /*0d20*/  @!P5 LDG.E.128 R44, [R68.64] ;  /* 0x00000004442cd981 */ /* 0x000362000c1e1d00 */
[----:B----4-:R-:W-:Y:S01]  /*0d30*/  CS2R R24, SRZ ;  /* 0x0000000000187805 */ /* 0x010fe2000001ff00 */
[----:B------:R-:W-:Y:S01]  /*0d40*/  @!P1 IMAD.WIDE.U32 R4, R4, R5, c[0x0][0x180] ;  /* 0x0000600004049625 */ /* 0x000fe200078e0005 */
[----:B0-----:R-:W-:-:S04]  /*0d50*/  CS2R R20, SRZ ;  /* 0x0000000000147805 */ /* 0x001fc8000001ff00 */
[----:B------:R0:W5:Y:S04]  /*0d60*/  @!P1 LDG.E.128 R24, [R4.64] ;  /* 0x0000000404189981 */ /* 0x000168000c1e1d00 */
[----:B------:R4:W5:Y:S02]  /*0d70*/  @!P2 LDG.E.128 R20, [R50.64] ;  /* 0x000000043214a981 */ /* 0x000964000c1e1d00 */
[----:B----4-:R-:W-:Y:S02]  /*0d80*/  PRMT R51, RZ, 0x7610, R51 ;  /* 0x00007610ff337816 */ /* 0x010fe40000000033 */
[----:B------:R-:W-:Y:S01]  /*0d90*/  PRMT R50, RZ, 0x7610, R50 ;  /* 0x00007610ff327816 */ /* 0x000fe20000000032 */
[----:B------:R-:W-:Y:S01]  /*0da0*/  BSSY B0, `(.L_x_5579) ;  /* 0x0000025000007945 */ /* 0x000fe20003800000 */
[----:B--2---:R-:W-:-:S04]  /*0db0*/  @!P5 ISETP.NE.AND P6, PT, R54, RZ, PT ;  /* 0x000000ff3600d20c */ /* 0x004fc80003fc5270 */
[----:B------:R-:W-:Y:S02]  /*0dc0*/  @!P5 SEL R67, RZ, 0x1, !P6 ;  /* 0x00000001ff43d807 */ /* 0x000fe40007000000 */
[----:B---3--:R-:W-:Y:S02]  /*0dd0*/  @!P4 ISETP.NE.AND P6, PT, R66, RZ, PT ;  /* 0x000000ff4200c20c */ /* 0x008fe40003fc5270 */
[----:B------:R-:W-:Y:S02]  /*0de0*/  PRMT R54, RZ, 0x7610, R54 ;  /* 0x00007610ff367816 */ /* 0x000fe40000000036 */
[----:B------:R-:W-:Y:S02]  /*0df0*/  @!P4 SEL R30, RZ, 0x1, !P6 ;  /* 0x00000001ff1ec807 */ /* 0x000fe40007000000 */
[----:B------:R-:W-:Y:S02]  /*0e00*/  @!P5 PRMT R55, R67, 0x7610, R55 ;  /* 0x000076104337d816 */ /* 0x000fe40000000037 */
[----:B------:R-:W-:-:S02]  /*0e10*/  @!P4 PRMT R54, R30, 0x7610, R54 ;  /* 0x000076101e36c816 */ /* 0x000fc40000000036 */
[----:B------:R-:W-:Y:S02]  /*0e20*/  @!P3 ISETP.NE.AND P4, PT, R65, RZ, PT ;  /* 0x000000ff4100b20c */ /* 0x000fe40003f85270 */
[----:B------:R-:W-:Y:S02]  /*0e30*/  @!P2 ISETP.NE.AND P5, PT, R64, RZ, PT ;  /* 0x000000ff4000a20c */ /* 0x000fe40003fa5270 */
[----:B0-----:R-:W-:Y:S02]  /*0e40*/  @!P3 SEL R4, RZ, 0x1, !P4 ;  /* 0x00000001ff04b807 */ /* 0x001fe40006000000 */
[----:B------:R-:W-:Y:S02]  /*0e50*/  @!P2 SEL R5, RZ, 0x1, !P5 ;  /* 0x00000001ff05a807 */ /* 0x000fe40006800000 */
[----:B------:R-:W-:Y:S02]  /*0e60*/  @!P3 PRMT R51, R4, 0x7610, R51 ;  /* 0x000076100433b816 */ /* 0x000fe40000000033 */
[----:B------:R-:W-:-:S02]  /*0e70*/  @!P2 PRMT R50, R5, 0x7610, R50 ;  /* 0x000076100532a816 */ /* 0x000fc40000000032 */
[----:B------:R-:W-:Y:S02]  /*0e80*/  @!P0 ISETP.NE.AND P2, PT, R28, RZ, PT ;  /* 0x000000ff1c00820c */ /* 0x000fe40003f45270 */
[----:B------:R-:W-:Y:S02]  /*0e90*/  PRMT R4, RZ, 0x7610, R4 ;  /* 0x00007610ff047816 */ /* 0x000fe40000000004 */
[----:B------:R-:W-:Y:S02]  /*0ea0*/  PRMT R5, RZ, 0x7610, R5 ;  /* 0x00007610ff057816 */ /* 0x000fe40000000005 */
[----:B------:R-:W-:Y:S01]  /*0eb0*/  @!P0 SEL R28, RZ, 0x1, !P2 ;  /* 0x00000001ff1c8807 */ /* 0x000fe20005000000 */
[----:B------:R-:W-:-:S03]  /*0ec0*/  CS2R R30, SRZ ;  /* 0x00000000001e7805 */ /* 0x000fc6000001ff00 */
[----:B------:R-:W-:Y:S02]  /*0ed0*/  @!P0 PRMT R5, R28, 0x7610, R5 ;  /* 0x000076101c058816 */ /* 0x000fe40000000005 */
[----:B------:R-:W-:-:S04]  /*0ee0*/  @!P1 ISETP.NE.AND P3, PT, R29, RZ, PT ;  /* 0x000000ff1d00920c */ /* 0x000fc80003f65270 */
[----:B------:R-:W-:-:S04]  /*0ef0*/  @!P1 SEL R29, RZ, 0x1, !P3 ;  /* 0x00000001ff1d9807 */ /* 0x000fc80005800000 */
[----:B------:R-:W-:Y:S02]  /*0f00*/  @!P1 PRMT R4, R29, 0x7610, R4 ;  /* 0x000076101d049816 */ /* 0x000fe40000000004 */
[----:B------:R-:W-:Y:S01]  /*0f10*/  CS2R R28, SRZ ;  /* 0x00000000001c7805 */ /* 0x000fe2000001ff00 */
[----:B------:R-:W-:Y:S05]  /*0f20*/  @P0 BRA `(.L_x_5580) ;  /* 0x000000c000000947 */ /* 0x000fea0003800000 */
[----:B-1----:R-:W-:Y:S01]  /*0f30*/  PRMT R5, R5, 0x9910, RZ ;  /* 0x0000991005057816 */ /* 0x002fe200000000ff */
[----:B------:R-:W-:Y:S03]  /*0f40*/  BSSY B1, `(.L_x_5581) ;  /* 0x0000006000017945 */ /* 0x000fe60003800000 */
[----:B------:R-:W-:-:S13]  /*0f50*/  ISETP.NE.AND P1, PT, R5, RZ, PT ;  /* 0x000000ff0500720c */ /* 0x000fda0003f25270 */
[----:B------:R-:W-:Y:S05]  /*0f60*/  @!P1 BRA `(.L_x_5582) ;  /* 0x0000003000009947 */ /* 0x000fea0003800000 */
[----:B-----5:R-:W-:-:S04]  /*0f70*/  LEA R32, P1, R38, c[0x0][0x168], 0x4 ;  /* 0x00005a0026207a11 */ /* 0x020fc800078220ff */
[----:B------:R-:W-:-:S06]  /*0f80*/  LEA.HI.X R33, R38, c[0x0][0x16c], R39, 0x4, P1 ;  /* 0x00005b0026217a11 */ /* 0x000fcc00008f2427 */
[----:B------:R-:W5:Y:S03]  /*0f90*/  LDG.E.128 R32, [R32.64] ;  /* 0x0000000420207981 */ /* 0x000f66000c1e1d00 */
.L_x_5582:
[----:B------:R-:W-:Y:S05]  /*0fa0*/  BSYNC B1 ;  /* 0x0000000000017941 */ /* 0x000fea0003800000 */
.L_x_5581:
[----:B-----5:R-:W-:Y:S02]  /*0fb0*/  IMAD.MOV.U32 R30, RZ, RZ, R34 ;  /* 0x000000ffff1e7224 */ /* 0x020fe400078e0022 */
[----:B------:R-:W-:Y:S02]  /*0fc0*/  IMAD.MOV.U32 R31, RZ, RZ, R35 ;  /* 0x000000ffff1f7224 */ /* 0x000fe400078e0023 */
[----:B------:R-:W-:Y:S02]  /*0fd0*/  IMAD.MOV.U32 R28, RZ, RZ, R32 ;  /* 0x000000ffff1c7224 */ /* 0x000fe400078e0020 */
[----:B------:R-:W-:Y:S02]  /*0fe0*/  IMAD.MOV.U32 R29, RZ, RZ, R33 ;  /* 0x000000ffff1d7224 */ /* 0x000fe400078e0021 */
.L_x_5580:
[----:B-1----:R-:W-:Y:S05]  /*0ff0*/  BSYNC B0 ;  /* 0x0000000000007941 */ /* 0x002fea0003800000 */
.L_x_5579:
[----:B------:R-:W-:Y:S01]  /*1000*/  IADD3 R5, R3, 0x80, RZ ;  /* 0x0000008003057810 */ /* 0x000fe20007ffe0ff */
[----:B------:R-:W-:Y:S01]  /*1010*/  BSSY B0, `(.L_x_5583) ;  /* 0x0000011000007945 */ /* 0x000fe20003800000 */
[----:B-----5:R-:W-:Y:S01]  /*1020*/  CS2R R34, SRZ ;  /* 0x0000000000227805 */ /* 0x020fe2000001ff00 */
        /* <DEDUP_REMOVED lines=10> */
.L_x_5586:
[----:B------:R-:W-:Y:S05]  /*10d0*/  BSYNC B1 ;  /* 0x0000000000017941 */ /* 0x000fea0003800000 */
.L_x_5585:
[----:B-----5:R-:W-:Y:S02]  /*10e0*/  IMAD.MOV.U32 R34, RZ, RZ, R10 ;  /* 0x000000ffff227224 */ /* 0x020fe400078e000a */
[----:B------:R-:W-:Y:S02]  /*10f0*/  IMAD.MOV.U32 R35, RZ, RZ, R11 ;  /* 0x000000ffff237224 */ /* 0x000fe400078e000b */
[----:B------:R-:W-:Y:S02]  /*1100*/  IMAD.MOV.U32 R32, RZ, RZ, R8 ;  /* 0x000000ffff207224 */ /* 0x000fe400078e0008 */
[----:B------:R-:W-:Y:S02]  /*1110*/  IMAD.MOV.U32 R33, RZ, RZ, R9 ;  /* 0x000000ffff217224 */ /* 0x000fe400078e0009 */
.L_x_5584:
[----:B------:R-:W-:Y:S05]  /*1120*/  BSYNC B0 ;  /* 0x0000000000007941 */ /* 0x000fea0003800000 */
.L_x_5583:
[----:B------:R-:W-:Y:S01]  /*1130*/  IADD3 R9, R3, 0x100, RZ ;  /* 0x0000010003097810 */ /* 0x000fe20007ffe0ff */
[----:B------:R-:W-:Y:S01]  /*1140*/  BSSY B0, `(.L_x_5587) ;  /* 0x0000012000007945 */ /* 0x000fe20003800000 */
[----:B------:R-:W-:Y:S01]  /*1150*/  CS2R R10, SRZ ;  /* 0x00000000000a7805 */ /* 0x000fe2000001ff00 */
[----:B------:R-:W-:Y:S01]  /*1160*/  CS2R R38, SRZ ;  /* 0x0000000000267805 */ /* 0x000fe2000001ff00 */
[----:B------:R-:W-:Y:S01]  /*1170*/  ISETP.GE.AND P1, PT, R9, R2, PT ;  /* 0x000000020900720c */ /* 0x000fe20003f26270 */
[----:B------:R-:W-:-:S12]  /*1180*/  CS2R R36, SRZ ;  /* 0x0000000000247805 */ /* 0x000fd8000001ff00 */
        /* <DEDUP_REMOVED lines=8> */
.L_x_5590:
[----:B------:R-:W-:Y:S05]  /*1210*/  BSYNC B1 ;  /* 0x0000000000017941 */ /* 0x000fea0003800000 */
.L_x_5589:
[----:B-----5:R-:W-:Y:S02]  /*1220*/  IMAD.MOV.U32 R38, RZ, RZ, R42 ;  /* 0x000000ffff267224 */ /* 0x020fe400078e002a */
[----:B------:R-:W-:Y:S02]  /*1230*/  IMAD.MOV.U32 R39, RZ, RZ, R43 ;  /* 0x000000ffff277224 */ /* 0x000fe400078e002b */
[----:B------:R-:W-:Y:S02]  /*1240*/  IMAD.MOV.U32 R36, RZ, RZ, R40 ;  /* 0x000000ffff247224 */ /* 0x000fe400078e0028 */
[----:B------:R-:W-:Y:S02]  /*1250*/  IMAD.MOV.U32 R37, RZ, RZ, R41 ;  /* 0x000000ffff257224 */ /* 0x000fe400078e0029 */
.L_x_5588:
[----:B------:R-:W-:Y:S05]  /*1260*/  BSYNC B0 ;  /* 0x0000000000007941 */ /* 0x000fea0003800000 */
.L_x_5587:
[----:B------:R-:W-:Y:S01]  /*1270*/  IADD3 R9, R3, 0x180, RZ ;  /* 0x0000018003097810 */ /* 0x000fe20007ffe0ff */
[----:B------:R-:W-:Y:S03]  /*1280*/  BSSY B0, `(.L_x_5591) ;  /* 0x0000010000007945 */ /* 0x000fe60003800000 */
[----:B------:R-:W-:-:S02]  /*1290*/  ISETP.GE.AND P1, PT, R9, R2, PT ;  /* 0x000000020900720c */ /* 0x000fc40003f26270 */
        /* <DEDUP_REMOVED lines=9> */
.L_x_5594:
[----:B------:R-:W-:Y:S05]  /*1330*/  BSYNC B1 ;  /* 0x0000000000017941 */ /* 0x000fea0003800000 */
.L_x_5593:
[----:B-----5:R-:W-:Y:S02]  /*1340*/  IMAD.MOV.U32 R10, RZ, RZ, R46 ;  /* 0x000000ffff0a7224 */ /* 0x020fe400078e002e */
[----:B------:R-:W-:Y:S02]  /*1350*/  IMAD.MOV.U32 R11, RZ, RZ, R47 ;  /* 0x000000ffff0b7224 */ /* 0x000fe400078e002f */
[----:B------:R-:W-:Y:S02]  /*1360*/  IMAD.MOV.U32 R8, RZ, RZ, R44 ;  /* 0x000000ffff087224 */ /* 0x000fe400078e002c */
[----:B------:R-:W-:Y:S02]  /*1370*/  IMAD.MOV.U32 R9, RZ, RZ, R45 ;  /* 0x000000ffff097224 */ /* 0x000fe400078e002d */
.L_x_5592:
[----:B------:R-:W-:Y:S05]  /*1380*/  BSYNC B0 ;  /* 0x0000000000007941 */ /* 0x000fea0003800000 */
.L_x_5591:
[----:B------:R-:W-:Y:S01]  /*1390*/  IADD3 R41, R3, 0x200, RZ ;  /* 0x0000020003297810 */ /* 0x000fe20007ffe0ff */
[----:B------:R-:W-:Y:S01]  /*13a0*/  BSSY B0, `(.L_x_5595) ;  /* 0x0000012000007945 */ /* 0x000fe20003800000 */
[----:B------:R-:W-:Y:S01]  /*13b0*/  CS2R R44, SRZ ;  /* 0x00000000002c7805 */ /* 0x000fe2000001ff00 */
[----:B------:R-:W-:Y:S01]  /*13c0*/  CS2R R42, SRZ ;  /* 0x00000000002a7805 */ /* 0x000fe2000001ff00 */
        /* <DEDUP_REMOVED lines=10> */
.L_x_5598:
[----:B------:R-:W-:Y:S05]  /*1470*/  BSYNC B1 ;  /* 0x0000000000017941 */ /* 0x000fea0003800000 */
.L_x_5597:
[----:B-----5:R-:W-:Y:S02]  /*1480*/  IMAD.MOV.U32 R42, RZ, RZ, R14 ;  /* 0x000000ffff2a7224 */ /* 0x020fe400078e000e */
[----:B------:R-:W-:Y:S02]  /*1490*/  IMAD.MOV.U32 R43, RZ, RZ, R15 ;  /* 0x000000ffff2b7224 */ /* 0x000fe400078e000f */
[----:B------:R-:W-:Y:S02]  /*14a0*/  IMAD.MOV.U32 R40, RZ, RZ, R12 ;  /* 0x000000ffff287224 */ /* 0x000fe400078e000c */
[----:B------:R-:W-:Y:S02]  /*14b0*/  IMAD.MOV.U32 R41, RZ, RZ, R13 ;  /* 0x000000ffff297224 */ /* 0x000fe400078e000d */
.L_x_5596:
[----:B------:R-:W-:Y:S05]  /*14c0*/  BSYNC B0 ;  /* 0x0000000000007941 */ /* 0x000fea0003800000 */
.L_x_5595:
        /* <DEDUP_REMOVED lines=12> */
.L_x_5602:
[----:B------:R-:W-:Y:S05]  /*1590*/  BSYNC B1 ;  /* 0x0000000000017941 */ /* 0x000fea0003800000 */
.L_x_5601:
[----:B-----5:R-:W-:Y:S02]  /*15a0*/  IMAD.MOV.U32 R44, RZ, RZ, R16 ;  /* 0x000000ffff2c7224 */ /* 0x020fe400078e0010 */
[----:B------:R-:W-:Y:S02]  /*15b0*/  IMAD.MOV.U32 R45, RZ, RZ, R17 ;  /* 0x000000ffff2d7224 */ /* 0x000fe400078e0011 */
[----:B------:R-:W-:Y:S02]  /*15c0*/  IMAD.MOV.U32 R46, RZ, RZ, R18 ;  /* 0x000000ffff2e7224 */ /* 0x000fe400078e0012 */
[----:B------:R-:W-:Y:S02]  /*15d0*/  IMAD.MOV.U32 R47, RZ, RZ, R19 ;  /* 0x000000ffff2f7224 */ /* 0x000fe400078e0013 */
.L_x_5600:
[----:B------:R-:W-:Y:S05]  /*15e0*/  BSYNC B0 ;  /* 0x0000000000007941 */ /* 0x000fea0003800000 */
.L_x_5599:
        /* <DEDUP_REMOVED lines=14> */
.L_x_5606:
[----:B------:R-:W-:Y:S05]  /*16d0*/  BSYNC B1 ;  /* 0x0000000000017941 */ /* 0x000fea0003800000 */
.L_x_5605:
[----:B-----5:R-:W-:Y:S02]  /*16e0*/  IMAD.MOV.U32 R16, RZ, RZ, R20 ;  /* 0x000000ffff107224 */ /* 0x020fe400078e0014 */
[----:B------:R-:W-:Y:S02]  /*16f0*/  IMAD.MOV.U32 R17, RZ, RZ, R21 ;  /* 0x000000ffff117224 */ /* 0x000fe400078e0015 */
[----:B------:R-:W-:Y:S02]  /*1700*/  IMAD.MOV.U32 R18, RZ, RZ, R22 ;  /* 0x000000ffff127224 */ /* 0x000fe400078e0016 */
[----:B------:R-:W-:Y:S02]  /*1710*/  IMAD.MOV.U32 R19, RZ, RZ, R23 ;  /* 0x000000ffff137224 */ /* 0x000fe400078e0017 */
.L_x_5604:
[----:B------:R-:W-:Y:S05]  /*1720*/  BSYNC B0 ;  /* 0x0000000000007941 */ /* 0x000fea0003800000 */
.L_x_5603:
        /* <DEDUP_REMOVED lines=12> */
.L_x_5610:
[----:B------:R-:W-:Y:S05]  /*17f0*/  BSYNC B1 ;  /* 0x0000000000017941 */ /* 0x000fea0003800000 */
.L_x_5609:
[----:B-----5:R-:W-:Y:S02]  /*1800*/  IMAD.MOV.U32 R12, RZ, RZ, R24 ;  /* 0x000000ffff0c7224 */ /* 0x020fe400078e0018 */
[----:B------:R-:W-:Y:S02]  /*1810*/  IMAD.MOV.U32 R13, RZ, RZ, R25 ;  /* 0x000000ffff0d7224 */ /* 0x000fe400078e0019 */
[----:B------:R-:W-:Y:S02]  /*1820*/  IMAD.MOV.U32 R14, RZ, RZ, R26 ;  /* 0x000000ffff0e7224 */ /* 0x000fe400078e001a */
[----:B------:R-:W-:Y:S02]  /*1830*/  IMAD.MOV.U32 R15, RZ, RZ, R27 ;  /* 0x000000ffff0f7224 */ /* 0x000fe400078e001b */
.L_x_5608:
[----:B------:R-:W-:Y:S05]  /*1840*/  BSYNC B0 ;  /* 0x0000000000007941 */ /* 0x000fea0003800000 */
.L_x_5607:
[----:B------:R-:W-:Y:S01]  /*1850*/  @!P0 IMAD.IADD R6, R0, 0x1, R3 ;  /* 0x0000000100068824 */ /* 0x000fe200078e0203 */
[----:B------:R-:W-:Y:S01]  /*1860*/  BSSY B0, `(.L_x_5611) ;  /* 0x0000031000007945 */ /* 0x000fe20003800000 */
[----:B------:R-:W-:Y:S01]  /*1870*/  @!P0 IMAD.MOV.U32 R7, RZ, RZ, 0x10 ;  /* 0x00000010ff078424 */ /* 0x000fe200078e00ff */
[----:B------:R-:W-:Y:S01]  /*1880*/  BSSY B1, `(.L_x_5612) ;  /* 0x0000028000017945 */ /* 0x000fe20003800000 */
[----:B------:R-:W-:-:S02]  /*1890*/  @!P0 IMAD.MOV.U32 R3, RZ, RZ, R5 ;  /* 0x000000ffff038224 */ /* 0x000fc400078e0005 */
[----:B------:R-:W-:-:S05]  /*18a0*/  @!P0 IMAD.WIDE.U32 R6, R6, R7, c[0x0][0x178] ;  /* 0x00005e0006068625 */ /* 0x000fca00078e0007 */
[----:B------:R0:W-:Y:S01]  /*18b0*/  @!P0 STG.E.128 [R6.64], R28 ;  /* 0x0000001c06008986 */ /* 0x0001e2000c101d04 */
[----:B------:R-:W-:-:S13]  /*18c0*/  ISETP.GE.AND P0, PT, R3, R2, PT ;  /* 0x000000020300720c */ /* 0x000fda0003f06270 */
[----:B------:R-:W-:Y:S05]  /*18d0*/  @P0 BRA `(.L_x_5613) ;  /* 0x000000c000000947 */ /* 0x000fea0003800000 */
[----:B------:R-:W-:Y:S01]  /*18e0*/  IMAD.IADD R4, R0, 0x1, R3 ;  /* 0x0000000100047824 */ /* 0x000fe200078e0203 */
[----:B------:R-:W-:Y:S01]  /*18f0*/  IADD3 R3, R3, 0x80, RZ ;  /* 0x0000008003037810 */ /* 0x000fe20007ffe0ff */
[----:B------:R-:W-:-:S03]  /*1900*/  IMAD.MOV.U32 R5, RZ, RZ, 0x10 ;  /* 0x00000010ff057424 */ /* 0x000fc600078e00ff */
[----:B------:R-:W-:Y:S01]  /*1910*/  ISETP.GE.AND P0, PT, R3, R2, PT ;  /* 0x000000020300720c */ /* 0x000fe20003f06270 */
[----:B------:R-:W-:-:S05]  /*1920*/  IMAD.WIDE.U32 R4, R4, R5, c[0x0][0x178] ;  /* 0x00005e0004047625 */ /* 0x000fca00078e0005 */
[----:B------:R1:W-:Y:S07]  /*1930*/  STG.E.128 [R4.64], R32 ;  /* 0x0000002004007986 */ /* 0x0003ee000c101d04 */
[----:B------:R-:W-:Y:S05]  /*1940*/  @P0 BRA `(.L_x_5614) ;  /* 0x000000c000000947 */ /* 0x000fea0003800000 */
[----:B-1----:R-:W-:Y:S01]  /*1950*/  IMAD.IADD R4, R0, 0x1, R3 ;  /* 0x0000000100047824 */ /* 0x002fe200078e0203 */
[----:B------:R-:W-:Y:S01]  /*1960*/  IADD3 R3, R3, 0x80, RZ ;  /* 0x0000008003037810 */ /* 0x000fe20007ffe0ff */
[----:B------:R-:W-:-:S04]  /*1970*/  IMAD.MOV.U32 R5, RZ, RZ, 0x10 ;  /* 0x00000010ff057424 */ /* 0x000fc800078e00ff */
[----:B------:R-:W-:-:S05]  /*1980*/  IMAD.WIDE.U32 R4, R4, R5, c[0x0][0x178] ;  /* 0x00005e0004047625 */ /* 0x000fca00078e0005 */
[----:B------:R1:W-:Y:S02]  /*1990*/  STG.E.128 [R4.64], R36 ;  /* 0x0000002404007986 */ /* 0x0003e4000c101d04 */
.L_x_5613:
[----:B------:R-:W-:-:S13]  /*19a0*/  ISETP.GE.AND P0, PT, R3, R2, PT ;  /* 0x000000020300720c */ /* 0x000fda0003f06270 */
[----:B------:R-:W-:Y:S05]  /*19b0*/  @P0 BRA `(.L_x_5615) ;  /* 0x000000c000000947 */ /* 0x000fea0003800000 */
[----:B-1----:R-:W-:Y:S01]  /*19c0*/  IMAD.IADD R4, R0, 0x1, R3 ;  /* 0x0000000100047824 */ /* 0x002fe200078e0203 */
[----:B------:R-:W-:Y:S01]  /*19d0*/  IADD3 R3, R3, 0x80, RZ ;  /* 0x0000008003037810 */ /* 0x000fe20007ffe0ff */
[----:B------:R-:W-:-:S04]  /*19e0*/  IMAD.MOV.U32 R5, RZ, RZ, 0x10 ;  /* 0x00000010ff057424 */ /* 0x000fc800078e00ff */
[----:B------:R-:W-:-:S05]  /*19f0*/  IMAD.WIDE.U32 R4, R4, R5, c[0x0][0x178] ;  /* 0x00005e0004047625 */ /* 0x000fca00078e0005 */
[----:B------:R1:W-:Y:S02]  /*1a00*/  STG.E.128 [R4.64], R8 ;  /* 0x0000000804007986 */ /* 0x0003e4000c101d04 */
.L_x_5614:
[----:B------:R-:W-:-:S13]  /*1a10*/  ISETP.GE.AND P0, PT, R3, R2, PT ;  /* 0x000000020300720c */ /* 0x000fda0003f06270 */
[----:B------:R-:W-:Y:S05]  /*1a20*/  @P0 BRA `(.L_x_5616) ;  /* 0x000000d000000947 */ /* 0x000fea0003800000 */
[----:B-1----:R-:W-:Y:S01]  /*1a30*/  IMAD.IADD R4, R0, 0x1, R3 ;  /* 0x0000000100047824 */ /* 0x002fe200078e0203 */
[----:B------:R-:W-:Y:S01]  /*1a40*/  IADD3 R3, R3, 0x80, RZ ;  /* 0x0000008003037810 */ /* 0x000fe20007ffe0ff */
[----:B------:R-:W-:-:S04]  /*1a50*/  IMAD.MOV.U32 R5, RZ, RZ, 0x10 ;  /* 0x00000010ff057424 */ /* 0x000fc800078e00ff */
[----:B------:R-:W-:-:S05]  /*1a60*/  IMAD.WIDE.U32 R4, R4, R5, c[0x0][0x178] ;  /* 0x00005e0004047625 */ /* 0x000fca00078e0005 */
[----:B------:R1:W-:Y:S02]  /*1a70*/  STG.E.128 [R4.64], R40 ;  /* 0x0000002804007986 */ /* 0x0003e4000c101d04 */
.L_x_5615:
[----:B------:R-:W-:-:S13]  /*1a80*/  ISETP.GE.AND P0, PT, R3, R2, PT ;  /* 0x000000020300720c */ /* 0x000fda0003f06270 */
[----:B------:R-:W-:Y:S01]  /*1a90*/  @P0 BREAK B1 ;  /* 0x0000000000010942 */ /* 0x000fe20003800000 */
[----:B------:R-:W-:Y:S05]  /*1aa0*/  @P0 BRA `(.L_x_5617) ;  /* 0x000000c000000947 */ /* 0x000fea0003800000 */
[----:B-1----:R-:W-:Y:S01]  /*1ab0*/  IMAD.IADD R4, R0, 0x1, R3 ;  /* 0x0000000100047824 */ /* 0x002fe200078e0203 */
[----:B------:R-:W-:Y:S01]  /*1ac0*/  IADD3 R3, R3, 0x80, RZ ;  /* 0x0000008003037810 */ /* 0x000fe20007ffe0ff */
[----:B------:R-:W-:-:S04]  /*1ad0*/  IMAD.MOV.U32 R5, RZ, RZ, 0x10 ;  /* 0x00000010ff057424 */ /* 0x000fc800078e00ff */
[----:B------:R-:W-:-:S05]  /*1ae0*/  IMAD.WIDE.U32 R4, R4, R5, c[0x0][0x178] ;  /* 0x00005e0004047625 */ /* 0x000fca00078e0005 */
[----:B------:R1:W-:Y:S02]  /*1af0*/  STG.E.128 [R4.64], R44 ;  /* 0x0000002c04007986 */ /* 0x0003e4000c101d04 */
.L_x_5616:
[----:B------:R-:W-:Y:S05]  /*1b00*/  BSYNC B1 ;  /* 0x0000000000017941 */ /* 0x000fea0003800000 */
.L_x_5612:
[----:B------:R-:W-:-:S13]  /*1b10*/  ISETP.GE.AND P0, PT, R3, R2, PT ;  /* 0x000000020300720c */ /* 0x000fda0003f06270 */
[----:B-1----:R-:W-:Y:S01]  /*1b20*/  @!P0 IMAD.IADD R4, R0, 0x1, R3 ;  /* 0x0000000100048824 */ /* 0x002fe200078e0203 */
[----:B------:R-:W-:Y:S01]  /*1b30*/  @!P0 IADD3 R3, R3, 0x80, RZ ;  /* 0x0000008003038810 */ /* 0x000fe20007ffe0ff */
[----:B------:R-:W-:-:S04]  /*1b40*/  @!P0 IMAD.MOV.U32 R5, RZ, RZ, 0x10 ;  /* 0x00000010ff058424 */ /* 0x000fc800078e00ff */
[----:B------:R-:W-:-:S05]  /*1b50*/  @!P0 IMAD.WIDE.U32 R4, R4, R5, c[0x0][0x178] ;  /* 0x00005e0004048625 */ /* 0x000fca00078e0005 */
[----:B------:R1:W-:Y:S02]  /*1b60*/  @!P0 STG.E.128 [R4.64], R16 ;  /* 0x0000001004008986 */ /* 0x0003e4000c101d04 */
.L_x_5617:
[----:B------:R-:W-:Y:S05]  /*1b70*/  BSYNC B0 ;  /* 0x0000000000007941 */ /* 0x000fea0003800000 */
.L_x_5611:
[----:B------:R-:W-:Y:S01]  /*1b80*/  WARPSYNC 0xffffffff ;  /* 0xffffffff00007948 */ /* 0x000fe20003800000 */
[----:B------:R-:W-:-:S13]  /*1b90*/  ISETP.GE.AND P0, PT, R3, R2, PT ;  /* 0x000000020300720c */ /* 0x000fda0003f06270 */
[----:B------:R-:W-:Y:S05]  /*1ba0*/  @P0 EXIT ;  /* 0x000000000000094d */ /* 0x000fea0003800000 */
[----:B------:R-:W-:Y:S02]  /*1bb0*/  IMAD.IADD R3, R0, 0x1, R3 ;  /* 0x0000000100037824 */ /* 0x000fe400078e0203 */
[----:B------:R-:W-:-:S04]  /*1bc0*/  IMAD.MOV.U32 R2, RZ, RZ, 0x10 ;  /* 0x00000010ff027424 */ /* 0x000fc800078e00ff */
[----:B------:R-:W-:-:S05]  /*1bd0*/  IMAD.WIDE.U32 R2, R3, R2, c[0x0][0x178] ;  /* 0x00005e0003027625 */ /* 0x000fca00078e0002 */
[----:B------:R-:W-:Y:S01]  /*1be0*/  STG.E.128 [R2.64], R12 ;  /* 0x0000000c02007986 */ /* 0x000fe2000c101d04 */
[----:B------:R-:W-:Y:S05]  /*1bf0*/  EXIT ;  /* 0x000000000000794d */ /* 0x000fea0003800000 */
.L_x_5618:
        /* <DEDUP_REMOVED lines=16> */
.L_x_27475:


//--------------------- .text._ZN2at6native29vectorized_elementwise_kernelILi4EZZZNS0_28launch_masked_scatter_kernelERKNS_10TensorBaseES4_S4_S4_ENKUlvE_clEvENKUlvE6_clEvEUlN3c107complexIdEEblE_St5arrayIPcLm4EEEEviT0_T1_ --------------------------
	.section	.text._ZN2at6native29vectorized_elementwise_kernelILi4EZZZNS0_28launch_masked_scatter_kernelERKNS_10TensorBaseES4_S4_S4_ENKUlvE_clEvENKUlvE6_clEvEUlN3c107complexIdEEblE_St5arrayIPcLm4EEEEviT0_T1_,"ax",@progbits
	.sectioninfo	@"SHI_REGISTERS=72"
	.align	128
        .global         _ZN2at6native29vectorized_elementwise_kernelILi4EZZZNS0_28launch_masked_scatter_kernelERKNS_10TensorBaseES4_S4_S4_ENKUlvE_clEvENKUlvE6_clEvEUlN3c107complexIdEEblE_St5arrayIPcLm4EEEEviT0_T1_
        .type           _ZN2at6native29vectorized_elementwise_kernelILi4EZZZNS0_28launch_masked_scatter_kernelERKNS_10TensorBaseES4_S4_S4_ENKUlvE_clEvENKUlvE6_clEvEUlN3c107complexIdEEblE_St5arrayIPcLm4EEEEviT0_T1_,@function
        .size           _ZN2at6native29vectorized_elementwise_kernelILi4EZZZNS0_28launch_masked_scatter_kernelERKNS_10TensorBaseES4_S4_S4_ENKUlvE_clEvENKUlvE6_clEvEUlN3c107complexIdEEblE_St5arrayIPcLm4EEEEviT0_T1_,(.L_x_27476 - _ZN2at6native29vectorized_elementwise_kernelILi4EZZZNS0_28launch_masked_scatter_kernelERKNS_10TensorBaseES4_S4_S4_ENKUlvE_clEvENKUlvE6_clEvEUlN3c107complexIdEEblE_St5arrayIPcLm4EEEEviT0_T1_)
        .other          _ZN2at6native29vectorized_elementwise_kernelILi4EZZZNS0_28launch_masked_scatter_kernelERKNS_10TensorBaseES4_S4_S4_ENKUlvE_clEvENKUlvE6_clEvEUlN3c107complexIdEEblE_St5arrayIPcLm4EEEEviT0_T1_,@"STO_CUDA_ENTRY STV_DEFAULT"
_ZN2at6native29vectorized_elementwise_kernelILi4EZZZNS0_28launch_masked_scatter_kernelERKNS_10TensorBaseES4_S4_S4_ENKUlvE_clEvENKUlvE6_clEvEUlN3c107complexIdEEblE_St5arrayIPcLm4EEEEviT0_T1_:
.text._ZN2at6native29vectorized_elementwise_kernelILi4EZZZNS0_28launch_masked_scatter_kernelERKNS_10TensorBaseES4_S4_S4_ENKUlvE_clEvENKUlvE6_clEvEUlN3c107complexIdEEblE_St5arrayIPcLm4EEEEviT0_T1_:
        /* <DEDUP_REMOVED lines=13> */
[----:B------:R0:W2:Y:S01]  /*00d0*/  LDG.E R58, [R44.64] ;  /* 0x000000042c3a7981 */ /* 0x0000a2000c1e1900 */
[----:B------:R-:W-:-:S03]  /*00e0*/  IMAD.WIDE.U32 R56, R2, 0x20, R4 ;  /* 0x0000002002387825 */ /* 0x000fc600078e0004 */
[----:B------:R0:W3:Y:S01]  /*00f0*/  LDG.E R52, [R44.64+0x200] ;  /* 0x000200042c347981 */ /* 0x0000e2000c1e1900 */
[----:B------:R-:W-:-:S03]  /*0100*/  IMAD.MOV.U32 R3, RZ, RZ, 0x10 ;  /* 0x00000010ff037424 */ /* 0x000fc600078e00ff */
[----:B------:R1:W4:Y:S01]  /*0110*/  LDG.E.128 R4, [R56.64] ;  /* 0x0000000438047981 */ /* 0x000322000c1e1d00 */
[----:B------:R-:W-:-:S03]  /*0120*/  IMAD.WIDE R8, R0, R3, c[0x0][0x180] ;  /* 0x0000600000087625 */ /* 0x000fc600078e0203 */
[----:B------:R1:W5:Y:S03]  /*0130*/  LDG.E.128 R12, [R56.64+0x10] ;  /* 0x00001004380c7981 */ /* 0x000366000c1e1d00 */
[----:B------:R-:W-:Y:S01]  /*0140*/  IMAD.WIDE.U32 R54, R2, 0x40, R8 ;  /* 0x0000004002367825 */ /* 0x000fe200078e0008 */
[----:B------:R1:W3:Y:S04]  /*0150*/  LDG.E.128 R20, [R56.64+0x1000] ;  /* 0x0010000438147981 */ /* 0x0002e8000c1e1d00 */
[----:B------:R0:W3:Y:S04]  /*0160*/  LDG.E.128 R8, [R54.64] ;  /* 0x0000000436087981 */ /* 0x0000e8000c1e1d00 */
[----:B------:R0:W5:Y:S04]  /*0170*/  LDG.E.128 R16, [R54.64+0x10] ;  /* 0x0000100436107981 */ /* 0x000168000c1e1d00 */
[----:B------:R1:W5:Y:S04]  /*0180*/  LDG.E.128 R24, [R56.64+0x1010] ;  /* 0x0010100438187981 */ /* 0x000368000c1e1d00 */
[----:B------:R0:W5:Y:S04]  /*0190*/  LDG.E.128 R28, [R54.64+0x20] ;  /* 0x00002004361c7981 */ /* 0x000168000c1e1d00 */
[----:B------:R0:W5:Y:S04]  /*01a0*/  LDG.E.128 R32, [R54.64+0x30] ;  /* 0x0000300436207981 */ /* 0x000168000c1e1d00 */
[----:B------:R1:W5:Y:S04]  /*01b0*/  LDG.E.128 R36, [R54.64+0x2000] ;  /* 0x0020000436247981 */ /* 0x000368000c1e1d00 */
[----:B------:R1:W5:Y:S04]  /*01c0*/  LDG.E.128 R40, [R54.64+0x2010] ;  /* 0x0020100436287981 */ /* 0x000368000c1e1d00 */
[----:B0-----:R0:W5:Y:S04]  /*01d0*/  LDG.E.128 R44, [R54.64+0x2020] ;  /* 0x00202004362c7981 */ /* 0x001168000c1e1d00 */
[----:B------:R0:W5:Y:S01]  /*01e0*/  LDG.E.128 R48, [R54.64+0x2030] ;  /* 0x0020300436307981 */ /* 0x000162000c1e1d00 */
[----:B--2---:R-:W-:-:S04]  /*01f0*/  PRMT R53, R58, 0x7770, RZ ;  /* 0x000077703a357816 */ /* 0x004fc800000000ff */
[----:B------:R-:W-:Y:S02]  /*0200*/  ISETP.NE.AND P4, PT, R53, RZ, PT ;  /* 0x000000ff3500720c */ /* 0x000fe40003f85270 */
[----:B------:R-:W-:-:S04]  /*0210*/  PRMT R53, R58, 0x7771, RZ ;  /* 0x000077713a357816 */ /* 0x000fc800000000ff */
[----:B------:R-:W-:Y:S02]  /*0220*/  ISETP.NE.AND P6, PT, R53, RZ, PT ;  /* 0x000000ff3500720c */ /* 0x000fe40003fc5270 */
[C---:B------:R-:W-:Y:S02]  /*0230*/  PRMT R53, R58.reuse, 0x7772, RZ ;  /* 0x000077723a357816 */ /* 0x040fe400000000ff */
[----:B-1----:R-:W-:Y:S02]  /*0240*/  PRMT R57, R58, 0x7773, RZ ;  /* 0x000077733a397816 */ /* 0x002fe400000000ff */
[----:B------:R-:W-:Y:S02]  /*0250*/  ISETP.NE.AND P0, PT, R53, RZ, PT ;  /* 0x000000ff3500720c */ /* 0x000fe40003f05270 */
[----:B----4-:R-:W-:Y:S02]  /*0260*/  @P4 LEA R56, P2, R4, c[0x0][0x168], 0x4 ;  /* 0x00005a0004384a11 */ /* 0x010fe400078420ff */
[----:B---3--:R-:W-:-:S02]  /*0270*/  PRMT R53, R52, 0x7770, RZ ;  /* 0x0000777034357816 */ /* 0x008fc400000000ff */
[----:B------:R-:W-:Y:S02]  /*0280*/  ISETP.NE.AND P1, PT, R57, RZ, PT ;  /* 0x000000ff3900720c */ /* 0x000fe40003f25270 */
[----:B------:R-:W-:Y:S02]  /*0290*/  @P4 LEA.HI.X R57, R4, c[0x0][0x16c], R5, 0x4, P2 ;  /* 0x00005b0004394a11 */ /* 0x000fe400010f2405 */
[----:B------:R-:W-:Y:S02]  /*02a0*/  @P6 LEA R4, P5, R6, c[0x0][0x168], 0x4 ;  /* 0x00005a0006046a11 */ /* 0x000fe400078a20ff */
[----:B------:R-:W-:Y:S01]  /*02b0*/  ISETP.NE.AND P2, PT, R53, RZ, PT ;  /* 0x000000ff3500720c */ /* 0x000fe20003f45270 */
[----:B------:R-:W2:Y:S01]  /*02c0*/  @P4 LDG.E.128 R8, [R56.64] ;  /* 0x0000000438084981 */ /* 0x000ea2000c1e1d00 */
[----:B0-----:R-:W-:Y:S02]  /*02d0*/  PRMT R54, R52, 0x7771, RZ ;  /* 0x0000777134367816 */ /* 0x001fe400000000ff */
[----:B------:R-:W-:-:S02]  /*02e0*/  @P6 LEA.HI.X R5, R6, c[0x0][0x16c], R7, 0x4, P5 ;  /* 0x00005b0006056a11 */ /* 0x000fc400028f2407 */
[----:B------:R-:W-:Y:S02]  /*02f0*/  ISETP.NE.AND P3, PT, R54, RZ, PT ;  /* 0x000000ff3600720c */ /* 0x000fe40003f65270 */
[----:B------:R-:W-:Y:S01]  /*0300*/  PRMT R53, R52, 0x7772, RZ ;  /* 0x0000777234357816 */ /* 0x000fe200000000ff */
[----:B-----5:R0:W3:Y:S01]  /*0310*/  @P6 LDG.E.128 R16, [R4.64] ;  /* 0x0000000404106981 */ /* 0x0200e2000c1e1d00 */
[----:B------:R-:W-:Y:S02]  /*0320*/  @P0 LEA R6, P5, R12, c[0x0][0x168], 0x4 ;  /* 0x00005a000c060a11 */ /* 0x000fe400078a20ff */
[----:B------:R-:W-:Y:S02]  /*0330*/  ISETP.NE.AND P4, PT, R53, RZ, PT ;  /* 0x000000ff3500720c */ /* 0x000fe40003f85270 */
[----:B------:R-:W-:Y:S02]  /*0340*/  @P1 LEA R54, P6, R14, c[0x0][0x168], 0x4 ;  /* 0x00005a000e361a11 */ /* 0x000fe400078c20ff */
[----:B------:R-:W-:-:S02]  /*0350*/  PRMT R52, R52, 0x7773, RZ ;  /* 0x0000777334347816 */ /* 0x000fc400000000ff */
        /* <DEDUP_REMOVED lines=17> */
[----:B0-----:R-:W-:-:S06]  /*0470*/  IMAD.WIDE.U32 R4, R0, R3, c[0x0][0x178] ;  /* 0x00005e0000047625 */ /* 0x001fcc00078e0003 */
        /* <DEDUP_REMOVED lines=10> */
.L_x_5619:
        /* <DEDUP_REMOVED lines=166> */
.L_x_5623:
[----:B------:R-:W-:Y:S05]  /*0f80*/  BSYNC B1 ;  /* 0x0000000000017941 */ /* 0x000fea0003800000 */
.L_x_5622:
[----:B-----5:R-:W-:Y:S02]  /*0f90*/  IMAD.MOV.U32 R30, RZ, RZ, R34 ;  /* 0x000000ffff1e7224 */ /* 0x020fe400078e0022 */
[----:B------:R-:W-:Y:S02]  /*0fa0*/  IMAD.MOV.U32 R31, RZ, RZ, R35 ;  /* 0x000000ffff1f7224 */ /* 0x000fe400078e0023 */
[----:B------:R-:W-:Y:S02]  /*0fb0*/  IMAD.MOV.U32 R28, RZ, RZ, R32 ;  /* 0x000000ffff1c7224 */ /* 0x000fe400078e0020 */
[----:B------:R-:W-:Y:S02]  /*0fc0*/  IMAD.MOV.U32 R29, RZ, RZ, R33 ;  /* 0x000000ffff1d7224 */ /* 0x000fe400078e0021 */
.L_x_5621:
[----:B-1----:R-:W-:Y:S05]  /*0fd0*/  BSYNC B0 ;  /* 0x0000000000007941 */ /* 0x002fea0003800000 */
.L_x_5620:
        /* <DEDUP_REMOVED lines=13> */
.L_x_5627:
[----:B------:R-:W-:Y:S05]  /*10b0*/  BSYNC B1 ;  /* 0x0000000000017941 */ /* 0x000fea0003800000 */
.L_x_5626:
[----:B-----5:R-:W-:Y:S02]  /*10c0*/  IMAD.MOV.U32 R34, RZ, RZ, R10 ;  /* 0x000000ffff227224 */ /* 0x020fe400078e000a */
[----:B------:R-:W-:Y:S02]  /*10d0*/  IMAD.MOV.U32 R35, RZ, RZ, R11 ;  /* 0x000000ffff237224 */ /* 0x000fe400078e000b */
[----:B------:R-:W-:Y:S02]  /*10e0*/  IMAD.MOV.U32 R32, RZ, RZ, R8 ;  /* 0x000000ffff207224 */ /* 0x000fe400078e0008 */
[----:B------:R-:W-:Y:S02]  /*10f0*/  IMAD.MOV.U32 R33, RZ, RZ, R9 ;  /* 0x000000ffff217224 */ /* 0x000fe400078e0009 */
.L_x_5625:
[----:B------:R-:W-:Y:S05]  /*1100*/  BSYNC B0 ;  /* 0x0000000000007941 */ /* 0x000fea0003800000 */
.L_x_5624:
        /* <DEDUP_REMOVED lines=14> */
.L_x_5631:
[----:B------:R-:W-:Y:S05]  /*11f0*/  BSYNC B1 ;  /* 0x0000000000017941 */ /* 0x000fea0003800000 */
.L_x_5630:
[----:B-----5:R-:W-:Y:S02]  /*1200*/  IMAD.MOV.U32 R38, RZ, RZ, R42 ;  /* 0x000000ffff267224 */ /* 0x020fe400078e002a */
[----:B------:R-:W-:Y:S02]  /*1210*/  IMAD.MOV.U32 R39, RZ, RZ, R43 ;  /* 0x000000ffff277224 */ /* 0x000fe400078e002b */
[----:B------:R-:W-:Y:S02]  /*1220*/  IMAD.MOV.U32 R36, RZ, RZ, R40 ;  /* 0x000000ffff247224 */ /* 0x000fe400078e0028 */
[----:B------:R-:W-:Y:S02]  /*1230*/  IMAD.MOV.U32 R37, RZ, RZ, R41 ;  /* 0x000000ffff257224 */ /* 0x000fe400078e0029 */
.L_x_5629:
[----:B------:R-:W-:Y:S05]  /*1240*/  BSYNC B0 ;  /* 0x0000000000007941 */ /* 0x000fea0003800000 */
.L_x_5628:
        /* <DEDUP_REMOVED lines=12> */
.L_x_5635:
[----:B------:R-:W-:Y:S05]  /*1310*/  BSYNC B1 ;  /* 0x0000000000017941 */ /* 0x000fea0003800000 */
.L_x_5634:
[----:B-----5:R-:W-:Y:S02]  /*1320*/  IMAD.MOV.U32 R10, RZ, RZ, R46 ;  /* 0x000000ffff0a7224 */ /* 0x020fe400078e002e */
[----:B------:R-:W-:Y:S02]  /*1330*/  IMAD.MOV.U32 R11, RZ, RZ, R47 ;  /* 0x000000ffff0b7224 */ /* 0x000fe400078e002f */
[----:B------:R-:W-:Y:S02]  /*1340*/  IMAD.MOV.U32 R8, RZ, RZ, R44 ;  /* 0x000000ffff087224 */ /* 0x000fe400078e002c */
[----:B------:R-:W-:Y:S02]  /*1350*/  IMAD.MOV.U32 R9, RZ, RZ, R45 ;  /* 0x000000ffff097224 */ /* 0x000fe400078e002d */
.L_x_5633:
[----:B------:R-:W-:Y:S05]  /*1360*/  BSYNC B0 ;  /* 0x0000000000007941 */ /* 0x000fea0003800000 */
.L_x_5632:
        /* <DEDUP_REMOVED lines=14> */
.L_x_5639:
[----:B------:R-:W-:Y:S05]  /*1450*/  BSYNC B1 ;  /* 0x0000000000017941 */ /* 0x000fea0003800000 */
.L_x_5638:
[----:B-----5:R-:W-:Y:S02]  /*1460*/  IMAD.MOV.U32 R42, RZ, RZ, R14 ;  /* 0x000000ffff2a7224 */ /* 0x020fe400078e000e */
[----:B------:R-:W-:Y:S02]  /*1470*/  IMAD.MOV.U32 R43, RZ, RZ, R15 ;  /* 0x000000ffff2b7224 */ /* 0x000fe400078e000f */
[----:B------:R-:W-:Y:S02]  /*1480*/  IMAD.MOV.U32 R40, RZ, RZ, R12 ;  /* 0x000000ffff287224 */ /* 0x000fe400078e000c */
[----:B------:R-:W-:Y:S02]  /*1490*/  IMAD.MOV.U32 R41, RZ, RZ, R13 ;  /* 0x000000ffff297224 */ /* 0x000fe400078e000d */
.L_x_5637:
[----:B------:R-:W-:Y:S05]  /*14a0*/  BSYNC B0 ;  /* 0x0000000000007941 */ /* 0x000fea0003800000 */
.L_x_5636:
        /* <DEDUP_REMOVED lines=12> */
.L_x_5643:
[----:B------:R-:W-:Y:S05]  /*1570*/  BSYNC B1 ;  /* 0x0000000000017941 */ /* 0x000fea0003800000 */
.L_x_5642:
[----:B-----5:R-:W-:Y:S02]  /*1580*/  IMAD.MOV.U32 R44, RZ, RZ, R16 ;  /* 0x000000ffff2c7224 */ /* 0x020fe400078e0010 */
[----:B------:R-:W-:Y:S02]  /*1590*/  IMAD.MOV.U32 R45, RZ, RZ, R17 ;  /* 0x000000ffff2d7224 */ /* 0x000fe400078e0011 */
[----:B------:R-:W-:Y:S02]  /*15a0*/  IMAD.MOV.U32 R46, RZ, RZ, R18 ;  /* 0x000000ffff2e7224 */ /* 0x000fe400078e0012 */
[----:B------:R-:W-:Y:S02]  /*15b0*/  IMAD.MOV.U32 R47, RZ, RZ, R19 ;  /* 0x000000ffff2f7224 */ /* 0x000fe400078e0013 */
.L_x_5641:
[----:B------:R-:W-:Y:S05]  /*15c0*/  BSYNC B0 ;  /* 0x0000000000007941 */ /* 0x000fea0003800000 */
.L_x_5640:
        /* <DEDUP_REMOVED lines=14> */
.L_x_5647:
[----:B------:R-:W-:Y:S05]  /*16b0*/  BSYNC B1 ;  /* 0x0000000000017941 */ /* 0x000fea0003800000 */
.L_x_5646:
[----:B-----5:R-:W-:Y:S02]  /*16c0*/  IMAD.MOV.U32 R16, RZ, RZ, R20 ;  /* 0x000000ffff107224 */ /* 0x020fe400078e0014 */
[----:B------:R-:W-:Y:S02]  /*16d0*/  IMAD.MOV.U32 R17, RZ, RZ, R21 ;  /* 0x000000ffff117224 */ /* 0x000fe400078e0015 */
[----:B------:R-:W-:Y:S02]  /*16e0*/  IMAD.MOV.U32 R18, RZ, RZ, R22 ;  /* 0x000000ffff127224 */ /* 0x000fe400078e0016 */
[----:B------:R-:W-:Y:S02]  /*16f0*/  IMAD.MOV.U32 R19, RZ, RZ, R23 ;  /* 0x000000ffff137224 */ /* 0x000fe400078e0017 */
.L_x_5645:
[----:B------:R-:W-:Y:S05]  /*1700*/  BSYNC B0 ;  /* 0x0000000000007941 */ /* 0x000fea0003800000 */
.L_x_5644:
        /* <DEDUP_REMOVED lines=12> */
.L_x_5651:
[----:B------:R-:W-:Y:S05]  /*17d0*/  BSYNC B1 ;  /* 0x0000000000017941 */ /* 0x000fea0003800000 */
.L_x_5650:
[----:B-----5:R-:W-:Y:S02]  /*17e0*/  IMAD.MOV.U32 R12, RZ, RZ, R24 ;  /* 0x000000ffff0c7224 */ /* 0x020fe400078e0018 */
[----:B------:R-:W-:Y:S02]  /*17f0*/  IMAD.MOV.U32 R13, RZ, RZ, R25 ;  /* 0x000000ffff0d7224 */ /* 0x000fe400078e0019 */
[----:B------:R-:W-:Y:S02]  /*1800*/  IMAD.MOV.U32 R14, RZ, RZ, R26 ;  /* 0x000000ffff0e7224 */ /* 0x000fe400078e001a */
[----:B------:R-:W-:Y:S02]  /*1810*/  IMAD.MOV.U32 R15, RZ, RZ, R27 ;  /* 0x000000ffff0f7224 */ /* 0x000fe400078e001b */
.L_x_5649:
[----:B------:R-:W-:Y:S05]  /*1820*/  BSYNC B0 ;  /* 0x0000000000007941 */ /* 0x000fea0003800000 */
.L_x_5648:
        /* <DEDUP_REMOVED lines=21> */
.L_x_5654:
[----:B------:R-:W-:-:S13]  /*1980*/  ISETP.GE.AND P0, PT, R3, R2, PT ;  /* 0x000000020300720c */ /* 0x000fda0003f06270 */
[----:B------:R-:W-:Y:S05]  /*1990*/  @P0 BRA `(.L_x_5656) ;  /* 0x000000c000000947 */ /* 0x000fea0003800000 */
[----:B-1----:R-:W-:Y:S01]  /*19a0*/  IMAD.IADD R4, R0, 0x1, R3 ;  /* 0x0000000100047824 */ /* 0x002fe200078e0203 */
[----:B------:R-:W-:Y:S01]  /*19b0*/  IADD3 R3, R3, 0x80, RZ ;  /* 0x0000008003037810 */ /* 0x000fe20007ffe0ff */
[----:B------:R-:W-:-:S04]  /*19c0*/  IMAD.MOV.U32 R5, RZ, RZ, 0x10 ;  /* 0x00000010ff057424 */ /* 0x000fc800078e00ff */
[----:B------:R-:W-:-:S05]  /*19d0*/  IMAD.WIDE.U32 R4, R4, R5, c[0x0][0x178] ;  /* 0x00005e0004047625 */ /* 0x000fca00078e0005 */
[----:B------:R1:W-:Y:S02]  /*19e0*/  STG.E.128 [R4.64], R8 ;  /* 0x0000000804007986 */ /* 0x0003e4000c101d04 */
.L_x_5655:
[----:B------:R-:W-:-:S13]  /*19f0*/  ISETP.GE.AND P0, PT, R3, R2, PT ;  /* 0x000000020300720c */ /* 0x000fda0003f06270 */
[----:B------:R-:W-:Y:S05]  /*1a00*/  @P0 BRA `(.L_x_5657) ;  /* 0x000000d000000947 */ /* 0x000fea0003800000 */
[----:B-1----:R-:W-:Y:S01]  /*1a10*/  IMAD.IADD R4, R0, 0x1, R3 ;  /* 0x0000000100047824 */ /* 0x002fe200078e0203 */
[----:B------:R-:W-:Y:S01]  /*1a20*/  IADD3 R3, R3, 0x80, RZ ;  /* 0x0000008003037810 */ /* 0x000fe20007ffe0ff */
[----:B------:R-:W-:-:S04]  /*1a30*/  IMAD.MOV.U32 R5, RZ, RZ, 0x10 ;  /* 0x00000010ff057424 */ /* 0x000fc800078e00ff */
[----:B------:R-:W-:-:S05]  /*1a40*/  IMAD.WIDE.U32 R4, R4, R5, c[0x0][0x178] ;  /* 0x00005e0004047625 */ /* 0x000fca00078e0005 */
[----:B------:R1:W-:Y:S02]  /*1a50*/  STG.E.128 [R4.64], R40 ;  /* 0x0000002804007986 */ /* 0x0003e4000c101d04 */
.L_x_5656:
        /* <DEDUP_REMOVED lines=8> */
.L_x_5657:
[----:B------:R-:W-:Y:S05]  /*1ae0*/  BSYNC B1 ;  /* 0x0000000000017941 */ /* 0x000fea0003800000 */
.L_x_5653:
[----:B------:R-:W-:-:S13]  /*1af0*/  ISETP.GE.AND P0, PT, R3, R2, PT ;  /* 0x000000020300720c */ /* 0x000fda0003f06270 */
[----:B-1----:R-:W-:Y:S01]  /*1b00*/  @!P0 IMAD.IADD R4, R0, 0x1, R3 ;  /* 0x0000000100048824 */ /* 0x002fe200078e0203 */
[----:B------:R-:W-:Y:S01]  /*1b10*/  @!P0 IADD3 R3, R3, 0x80, RZ ;  /* 0x0000008003038810 */ /* 0x000fe20007ffe0ff */
[----:B------:R-:W-:-:S04]  /*1b20*/  @!P0 IMAD.MOV.U32 R5, RZ, RZ, 0x10 ;  /* 0x00000010ff058424 */ /* 0x000fc800078e00ff */
[----:B------:R-:W-:-:S05]  /*1b30*/  @!P0 IMAD.WIDE.U32 R4, R4, R5, c[0x0][0x178] ;  /* 0x00005e0004048625 */ /* 0x000fca00078e0005 */
[----:B------:R1:W-:Y:S02]  /*1b40*/  @!P0 STG.E.128 [R4.64], R16 ;  /* 0x0000001004008986 */ /* 0x0003e4000c101d04 */
.L_x_5658:
[----:B------:R-:W-:Y:S05]  /*1b50*/  BSYNC B0 ;  /* 0x0000000000007941 */ /* 0x000fea0003800000 */
.L_x_5652:
        /* <DEDUP_REMOVED lines=8> */
.L_x_5659:
        /* <DEDUP_REMOVED lines=10> */
.L_x_27476:


//--------------------- .text._ZN2at6native29vectorized_elementwise_kernelILi8EZZZNS0_28launch_masked_scatter_kernelERKNS_10TensorBaseES4_S4_S4_ENKUlvE_clEvENKUlvE6_clEvEUlN3c107complexIdEEblE_St5arrayIPcLm4EEEEviT0_T1_ --------------------------
	.section	.text._ZN2at6native29vectorized_elementwise_kernelILi8EZZZNS0_28launch_masked_scatter_kernelERKNS_10TensorBaseES4_S4_S4_ENKUlvE_clEvENKUlvE6_clEvEUlN3c107complexIdEEblE_St5arrayIPcLm4EEEEviT0_T1_,"ax",@progbits
	.sectioninfo	@"SHI_REGISTERS=4"
	.align	128
        .global         _ZN2at6native29vectorized_elementwise_kernelILi8EZZZNS0_28launch_masked_scatter_kernelERKNS_10TensorBaseES4_S4_S4_ENKUlvE_clEvENKUlvE6_clEvEUlN3c107complexIdEEblE_St5arrayIPcLm4EEEEviT0_T1_
        .type           _ZN2at6native29vectorized_elementwise_kernelILi8EZZZNS0_28launch_masked_scatter_kernelERKNS_10TensorBaseES4_S4_S4_ENKUlvE_clEvENKUlvE6_clEvEUlN3c107complexIdEEblE_St5arrayIPcLm4EEEEviT0_T1_,@function
        .size           _ZN2at6native29vectorized_elementwise_kernelILi8EZZZNS0_28launch_masked_scatter_kernelERKNS_10TensorBaseES4_S4_S4_ENKUlvE_clEvENKUlvE6_clEvEUlN3c107complexIdEEblE_St5arrayIPcLm4EEEEviT0_T1_,(.L_x_27477 - _ZN2at6native29vectorized_elementwise_kernelILi8EZZZNS0_28launch_masked_scatter_kernelERKNS_10TensorBaseES4_S4_S4_ENKUlvE_clEvENKUlvE6_clEvEUlN3c107complexIdEEblE_St5arrayIPcLm4EEEEviT0_T1_)
        .other          _ZN2at6native29vectorized_elementwise_kernelILi8EZZZNS0_28launch_masked_scatter_kernelERKNS_10TensorBaseES4_S4_S4_ENKUlvE_clEvENKUlvE6_clEvEUlN3c107complexIdEEblE_St5arrayIPcLm4EEEEviT0_T1_,@"STO_CUDA_ENTRY STV_DEFAULT"
_ZN2at6native29vectorized_elementwise_kernelILi8EZZZNS0_28launch_masked_scatter_kernelERKNS_10TensorBaseES4_S4_S4_ENKUlvE_clEvENKUlvE6_clEvEUlN3c107complexIdEEblE_St5arrayIPcLm4EEEEviT0_T1_:
.text._ZN2at6native29vectorized_elementwise_kernelILi8EZZZNS0_28launch_masked_scatter_kernelERKNS_10TensorBaseES4_S4_S4_ENKUlvE_clEvENKUlvE6_clEvEUlN3c107complexIdEEblE_St5arrayIPcLm4EEEEviT0_T1_:
[----:B------:R-:W-:Y:S02]  /*0000*/  MOV R1, c[0x0][0x28] ;  /* 0x00000a0000017a02 */ /* 0x000fe40000000f00 */
[----:B------:R-:W-:Y:S05]  /*0010*/  EXIT ;  /* 0x000000000000794d */ /* 0x000fea0003800000 */
.L_x_5660:
        /* <DEDUP_REMOVED lines=14> */
.L_x_27477:


//--------------------- .text._ZN2at6native18elementwise_kernelILi128ELi4EZNS0_15gpu_kernel_implIZZZNS0_28launch_masked_scatter_kernelERKNS_10TensorBaseES5_S5_S5_ENKUlvE_clEvENKUlvE5_clEvEUlfblE_EEvRNS_18TensorIteratorBaseERKT_EUliE_EEviT1_ --------------------------
	.section	.text._ZN2at6native18elementwise_kernelILi128ELi4EZNS0_15gpu_kernel_implIZZZNS0_28launch_masked_scatter_kernelERKNS_10TensorBaseES5_S5_S5_ENKUlvE_clEvENKUlvE5_clEvEUlfblE_EEvRNS_18TensorIteratorBaseERKT_EUliE_EEviT1_,"ax",@progbits
	.sectioninfo	@"SHI_REGISTERS=28"
	.align	128
        .global         _ZN2at6native18elementwise_kernelILi128ELi4EZNS0_15gpu_kernel_implIZZZNS0_28launch_masked_scatter_kernelERKNS_10TensorBaseES5_S5_S5_ENKUlvE_clEvENKUlvE5_clEvEUlfblE_EEvRNS_18TensorIteratorBaseERKT_EUliE_EEviT1_
        .type           _ZN2at6native18elementwise_kernelILi128ELi4EZNS0_15gpu_kernel_implIZZZNS0_28launch_masked_scatter_kernelERKNS_10TensorBaseES5_S5_S5_ENKUlvE_clEvENKUlvE5_clEvEUlfblE_EEvRNS_18TensorIteratorBaseERKT_EUliE_EEviT1_,@function
        .size           _ZN2at6native18elementwise_kernelILi128ELi4EZNS0_15gpu_kernel_implIZZZNS0_28launch_masked_scatter_kernelERKNS_10TensorBaseES5_S5_S5_ENKUlvE_clEvENKUlvE5_clEvEUlfblE_EEvRNS_18TensorIteratorBaseERKT_EUliE_EEviT1_,(.L_x_27478 - _ZN2at6native18elementwise_kernelILi128ELi4EZNS0_15gpu_kernel_implIZZZNS0_28launch_masked_scatter_kernelERKNS_10TensorBaseES5_S5_S5_ENKUlvE_clEvENKUlvE5_clEvEUlfblE_EEvRNS_18TensorIteratorBaseERKT_EUliE_EEviT1_)
        .other          _ZN2at6native18elementwise_kernelILi128ELi4EZNS0_15gpu_kernel_implIZZZNS0_28launch_masked_scatter_kernelERKNS_10TensorBaseES5_S5_S5_ENKUlvE_clEvENKUlvE5_clEvEUlfblE_EEvRNS_18TensorIteratorBaseERKT_EUliE_EEviT1_,@"STO_CUDA_ENTRY STV_DEFAULT"
_ZN2at6native18elementwise_kernelILi128ELi4EZNS0_15gpu_kernel_implIZZZNS0_28launch_masked_scatter_kernelERKNS_10TensorBaseES5_S5_S5_ENKUlvE_clEvENKUlvE5_clEvEUlfblE_EEvRNS_18TensorIteratorBaseERKT_EUliE_EEviT1_:
.text._ZN2at6native18elementwise_kernelILi128ELi4EZNS0_15gpu_kernel_implIZZZNS0_28launch_masked_scatter_kernelERKNS_10TensorBaseES5_S5_S5_ENKUlvE_clEvENKUlvE5_clEvEUlfblE_EEvRNS_18TensorIteratorBaseERKT_EUliE_EEviT1_:
        /* <DEDUP_REMOVED lines=289> */
.L_x_5663:
        /* <DEDUP_REMOVED lines=18> */
[----:B--2---:R0:W1:Y:S01]  /*1330*/  I2F.S16 R18, R2 ;  /* 0x0000000200127306 */ /* 0x0040620000101400 */
[----:B------:R-:W-:Y:S05]  /*1340*/  BRA `(.L_x_5670) ;  /* 0x00000cd000007947 */ /* 0x000fea0003800000 */
.L_x_5668:
[----:B------:R-:W2:Y:S02]  /*1350*/  LDG.E.U8 R2, [R2.64] ;  /* 0x0000002402027981 */ /* 0x000ea4000c1e1100 */
[----:B--2---:R0:W1:Y:S01]  /*1360*/  I2F.U16 R18, R2 ;  /* 0x0000000200127306 */ /* 0x0040620000101000 */
[----:B------:R-:W-:Y:S05]  /*1370*/  BRA `(.L_x_5670) ;  /* 0x00000ca000007947 */ /* 0x000fea0003800000 */
.L_x_5667:
[----:B------:R-:W-:-:S13]  /*1380*/  ISETP.NE.AND P0, PT, R4, 0x2, PT ;  /* 0x000000020400780c */ /* 0x000fda0003f05270 */
[----:B------:R-:W-:Y:S05]  /*1390*/  @!P0 BRA `(.L_x_5671) ;  /* 0x000000a000008947 */ /* 0x000fea0003800000 */
[----:B------:R-:W-:-:S13]  /*13a0*/  ISETP.NE.AND P0, PT, R4, 0x3, PT ;  /* 0x000000030400780c */ /* 0x000fda0003f05270 */
[----:B------:R-:W-:Y:S05]  /*13b0*/  @!P0 BRA `(.L_x_5672) ;  /* 0x0000005000008947 */ /* 0x000fea0003800000 */
[----:B------:R-:W-:-:S13]  /*13c0*/  ISETP.NE.AND P0, PT, R4, 0x4, PT ;  /* 0x000000040400780c */ /* 0x000fda0003f05270 */
[----:B------:R-:W-:Y:S05]  /*13d0*/  @P0 BRA `(.L_x_5669) ;  /* 0x00000aa000000947 */ /* 0x000fea0003800000 */
[----:B------:R-:W2:Y:S02]  /*13e0*/  LDG.E.64 R2, [R2.64] ;  /* 0x0000002402027981 */ /* 0x000ea4000c1e1b00 */
[----:B--2---:R0:W1:Y:S01]  /*13f0*/  I2F.S64 R18, R2 ;  /* 0x0000000200127312 */ /* 0x0040620000301400 */
[----:B------:R-:W-:Y:S05]  /*1400*/  BRA `(.L_x_5670) ;  /* 0x00000c1000007947 */ /* 0x000fea0003800000 */
.L_x_5672:
[----:B------:R-:W2:Y:S02]  /*1410*/  LDG.E R2, [R2.64] ;  /* 0x0000002402027981 */ /* 0x000ea4000c1e1900 */
[----:B--2---:R0:W1:Y:S01]  /*1420*/  I2F R18, R2 ;  /* 0x0000000200127306 */ /* 0x0040620000201400 */
[----:B------:R-:W-:Y:S05]  /*1430*/  BRA `(.L_x_5670) ;  /* 0x00000be000007947 */ /* 0x000fea0003800000 */
.L_x_5671:
[----:B------:R-:W2:Y:S02]  /*1440*/  LDG.E.U16 R2, [R2.64] ;  /* 0x0000002402027981 */ /* 0x000ea4000c1e1500 */
[----:B--2---:R0:W1:Y:S01]  /*1450*/  I2F.S16 R18, R2 ;  /* 0x0000000200127306 */ /* 0x0040620000101400 */
[----:B------:R-:W-:Y:S05]  /*1460*/  BRA `(.L_x_5670) ;  /* 0x00000bb000007947 */ /* 0x000fea0003800000 */
.L_x_5666:
[----:B------:R-:W-:-:S13]  /*1470*/  ISETP.GT.AND P0, PT, R4, 0x6, PT ;  /* 0x000000060400780c */ /* 0x000fda0003f04270 */
[----:B------:R-:W-:Y:S05]  /*1480*/  @P0 BRA `(.L_x_5673) ;  /* 0x0000009000000947 */ /* 0x000fea0003800000 */
[----:B------:R-:W-:-:S13]  /*1490*/  ISETP.NE.AND P0, PT, R4, 0x5, PT ;  /* 0x000000050400780c */ /* 0x000fda0003f05270 */
[----:B------:R-:W-:Y:S05]  /*14a0*/  @!P0 BRA `(.L_x_5674) ;  /* 0x0000004000008947 */ /* 0x000fea0003800000 */
[----:B------:R-:W-:-:S13]  /*14b0*/  ISETP.NE.AND P0, PT, R4, 0x6, PT ;  /* 0x000000060400780c */ /* 0x000fda0003f05270 */
[----:B------:R-:W-:Y:S05]  /*14c0*/  @P0 BRA `(.L_x_5669) ;  /* 0x000009b000000947 */ /* 0x000fea0003800000 */
[----:B------:R0:W5:Y:S01]  /*14d0*/  LDG.E R18, [R2.64] ;  /* 0x0000002402127981 */ /* 0x000162000c1e1900 */
[----:B------:R-:W-:Y:S05]  /*14e0*/  BRA `(.L_x_5670) ;  /* 0x00000b3000007947 */ /* 0x000fea0003800000 */
.L_x_5674:
[----:B------:R-:W2:Y:S02]  /*14f0*/  LDG.E.U16 R2, [R2.64] ;  /* 0x0000002402027981 */ /* 0x000ea4000c1e1500 */
[----:B--2---:R-:W-:Y:S01]  /*1500*/  HADD2.F32 R18, -RZ, R2.H0_H0 ;  /* 0x20000002ff127230 */ /* 0x004fe20000004100 */
[----:B------:R-:W-:Y:S05]  /*1510*/  BRA `(.L_x_5670) ;  /* 0x00000b0000007947 */ /* 0x000fea0003800000 */
.L_x_5673:
[----:B------:R-:W-:-:S13]  /*1520*/  ISETP.NE.AND P0, PT, R4, 0x7, PT ;  /* 0x000000070400780c */ /* 0x000fda0003f05270 */
[----:B------:R-:W-:Y:S05]  /*1530*/  @!P0 BRA `(.L_x_5675) ;  /* 0x0000009000008947 */ /* 0x000fea0003800000 */
[----:B------:R-:W-:-:S13]  /*1540*/  ISETP.NE.AND P0, PT, R4, 0x8, PT ;  /* 0x000000080400780c */ /* 0x000fda0003f05270 */
[----:B------:R-:W-:Y:S05]  /*1550*/  @!P0 BRA `(.L_x_5676) ;  /* 0x0000004000008947 */ /* 0x000fea0003800000 */
[----:B------:R-:W-:-:S13]  /*1560*/  ISETP.NE.AND P0, PT, R4, 0x9, PT ;  /* 0x000000090400780c */ /* 0x000fda0003f05270 */
[----:B------:R-:W-:Y:S05]  /*1570*/  @P0 BRA `(.L_x_5669) ;  /* 0x0000090000000947 */ /* 0x000fea0003800000 */
[----:B------:R0:W5:Y:S01]  /*1580*/  LDG.E R18, [R2.64] ;  /* 0x0000002402127981 */ /* 0x000162000c1e1900 */
[----:B------:R-:W-:Y:S05]  /*1590*/  BRA `(.L_x_5670) ;  /* 0x00000a8000007947 */ /* 0x000fea0003800000 */
.L_x_5676:
[----:B------:R-:W2:Y:S02]  /*15a0*/  LDG.E.U16 R2, [R2.64] ;  /* 0x0000002402027981 */ /* 0x000ea4000c1e1500 */
[----:B--2---:R-:W-:Y:S01]  /*15b0*/  HADD2.F32 R18, -RZ, R2.H0_H0 ;  /* 0x20000002ff127230 */ /* 0x004fe20000004100 */
[----:B------:R-:W-:Y:S05]  /*15c0*/  BRA `(.L_x_5670) ;  /* 0x00000a5000007947 */ /* 0x000fea0003800000 */
.L_x_5675:
[----:B------:R-:W2:Y:S02]  /*15d0*/  LDG.E.64 R2, [R2.64] ;  /* 0x0000002402027981 */ /* 0x000ea4000c1e1b00 */
[----:B--2---:R-:W0:Y:S01]  /*15e0*/  F2F.F32.F64 R18, R2 ;  /* 0x0000000200127310 */ /* 0x004e220000301000 */
[----:B------:R-:W0:-:S14]  /*15f0*/  DSETP.GEU.AND P0, PT, |R2|, c[0x2][0x0], PT ;  /* 0x008000000200762a */ /* 0x000e1c0003f0e200 */
[----:B0-----:R-:W-:Y:S01]  /*1600*/  @!P0 FMUL R18, R18, 1.175494350822287508e-38 ;  /* 0x0080000012128820 */ /* 0x001fe20000400000 */
[----:B------:R-:W-:Y:S05]  /*1610*/  BRA `(.L_x_5670) ;  /* 0x00000a0000007947 */ /* 0x000fea0003800000 */
.L_x_5665:
        /* <DEDUP_REMOVED lines=10> */
[----:B------:R-:W-:Y:S01]  /*16c0*/  FSEL R18, RZ, 1, !P0 ;  /* 0x3f800000ff127808 */ /* 0x000fe20004000000 */
[----:B------:R-:W-:Y:S05]  /*16d0*/  BRA `(.L_x_5670) ;  /* 0x0000094000007947 */ /* 0x000fea0003800000 */
.L_x_5679:
[----:B------:R-:W2:Y:S02]  /*16e0*/  LDG.E.64 R2, [R2.64] ;  /* 0x0000002402027981 */ /* 0x000ea4000c1e1b00 */
[----:B--2---:R-:W0:Y:S01]  /*16f0*/  F2F.F32.F64 R18, R2 ;  /* 0x0000000200127310 */ /* 0x004e220000301000 */
[----:B------:R-:W0:-:S14]  /*1700*/  DSETP.GEU.AND P0, PT, |R2|, c[0x2][0x0], PT ;  /* 0x008000000200762a */ /* 0x000e1c0003f0e200 */
[----:B0-----:R-:W-:Y:S01]  /*1710*/  @!P0 FMUL R18, R18, 1.175494350822287508e-38 ;  /* 0x0080000012128820 */ /* 0x001fe20000400000 */
[----:B------:R-:W-:Y:S05]  /*1720*/  BRA `(.L_x_5670) ;  /* 0x000008f000007947 */ /* 0x000fea0003800000 */
.L_x_5678:
        /* <DEDUP_REMOVED lines=26> */
.L_x_5681:
        /* <DEDUP_REMOVED lines=13> */
.L_x_5680:
[----:B------:R-:W2:Y:S02]  /*19a0*/  LDG.E.U16 R2, [R2.64] ;  /* 0x0000002402027981 */ /* 0x000ea4000c1e1500 */
[----:B--2---:R-:W-:Y:S01]  /*19b0*/  PRMT R18, RZ, 0x5410, R2 ;  /* 0x00005410ff127816 */ /* 0x004fe20000000002 */
[----:B------:R-:W-:Y:S05]  /*19c0*/  BRA `(.L_x_5670) ;  /* 0x0000065000007947 */ /* 0x000fea0003800000 */
.L_x_5677:
        /* <DEDUP_REMOVED lines=9> */
[----:B--2---:R0:W1:Y:S01]  /*1a60*/  I2F.U16 R18, R2 ;  /* 0x0000000200127306 */ /* 0x0040620000101000 */
[----:B------:R-:W-:Y:S05]  /*1a70*/  BRA `(.L_x_5670) ;  /* 0x000005a000007947 */ /* 0x000fea0003800000 */
.L_x_5684:
[----:B------:R-:W2:Y:S01]  /*1a80*/  LDG.E.U8 R2, [R2.64] ;  /* 0x0000002402027981 */ /* 0x000ea2000c1e1100 */
        /* <DEDUP_REMOVED lines=19> */
.L_x_5686:
[----:B------:R-:W-:Y:S05]  /*1bc0*/  BSYNC B0 ;  /* 0x0000000000007941 */ /* 0x000fea0003800000 */
.L_x_5685:
[----:B------:R-:W-:Y:S01]  /*1bd0*/  IMAD.SHL.U32 R2, R2, 0x100000, RZ ;  /* 0x0010000002027824 */ /* 0x000fe200078e00ff */
[----:B------:R-:W-:-:S04]  /*1be0*/  LEA R3, R0, 0x3b800000, 0x17 ;  /* 0x3b80000000037811 */ /* 0x000fc800078eb8ff */
[----:B------:R-:W-:Y:S01]  /*1bf0*/  LOP3.LUT R18, R3, R2, R18, 0xfe, !PT ;  /* 0x0000000203127212 */ /* 0x000fe200078efe12 */
[----:B------:R-:W-:Y:S05]  /*1c00*/  BRA `(.L_x_5670) ;  /* 0x0000041000007947 */ /* 0x000fea0003800000 */
.L_x_5683:
        /* <DEDUP_REMOVED lines=20> */
.L_x_5688:
[----:B------:R-:W-:Y:S05]  /*1d50*/  BSYNC B0 ;  /* 0x0000000000007941 */ /* 0x000fea0003800000 */
.L_x_5687:
[----:B------:R-:W-:Y:S01]  /*1d60*/  IMAD.SHL.U32 R2, R2, 0x200000, RZ ;  /* 0x0020000002027824 */ /* 0x000fe200078e00ff */
[----:B------:R-:W-:-:S04]  /*1d70*/  LEA R3, R0, 0x37800000, 0x17 ;  /* 0x3780000000037811 */ /* 0x000fc800078eb8ff */
[----:B------:R-:W-:Y:S01]  /*1d80*/  LOP3.LUT R18, R3, R2, R18, 0xfe, !PT ;  /* 0x0000000203127212 */ /* 0x000fe200078efe12 */
[----:B------:R-:W-:Y:S05]  /*1d90*/  BRA `(.L_x_5670) ;  /* 0x0000028000007947 */ /* 0x000fea0003800000 */
.L_x_5682:
[----:B------:R-:W-:-:S13]  /*1da0*/  ISETP.NE.AND P0, PT, R4, 0x1c, PT ;  /* 0x0000001c0400780c */ /* 0x000fda0003f05270 */
[----:B------:R-:W-:Y:S05]  /*1db0*/  @!P0 BRA `(.L_x_5689) ;  /* 0x0000024000008947 */ /* 0x000fea0003800000 */
[----:B------:R-:W-:-:S13]  /*1dc0*/  ISETP.NE.AND P0, PT, R4, 0x1d, PT ;  /* 0x0000001d0400780c */ /* 0x000fda0003f05270 */
[----:B------:R-:W-:Y:S05]  /*1dd0*/  @!P0 BRA `(.L_x_5690) ;  /* 0x000001f000008947 */ /* 0x000fea0003800000 */
[----:B------:R-:W-:-:S13]  /*1de0*/  ISETP.NE.AND P0, PT, R4, 0x2c, PT ;  /* 0x0000002c0400780c */ /* 0x000fda0003f05270 */
[----:B------:R-:W-:Y:S05]  /*1df0*/  @P0 BRA `(.L_x_5669) ;  /* 0x0000008000000947 */ /* 0x000fea0003800000 */
[----:B------:R-:W2:Y:S01]  /*1e00*/  LDG.E.U8 R2, [R2.64] ;  /* 0x0000002402027981 */ /* 0x000ea2000c1e1100 */
[----:B------:R-:W-:Y:S01]  /*1e10*/  IMAD.MOV.U32 R18, RZ, RZ, 0x400000 ;  /* 0x00400000ff127424 */ /* 0x000fe200078e00ff */
[----:B--2---:R-:W-:-:S13]  /*1e20*/  ISETP.NE.AND P0, PT, R2, RZ, PT ;  /* 0x000000ff0200720c */ /* 0x004fda0003f05270 */
[----:B------:R-:W-:Y:S05]  /*1e30*/  @!P0 BRA `(.L_x_5670) ;  /* 0x000001e000008947 */ /* 0x000fea0003800000 */
[----:B------:R-:W-:-:S13]  /*1e40*/  ISETP.NE.AND P0, PT, R2, 0xff, PT ;  /* 0x000000ff0200780c */ /* 0x000fda0003f05270 */
[----:B------:R-:W-:Y:S02]  /*1e50*/  @!P0 IMAD.MOV.U32 R18, RZ, RZ, 0x7f800001 ;  /* 0x7f800001ff128424 */ /* 0x000fe400078e00ff */
[----:B------:R-:W-:Y:S01]  /*1e60*/  @P0 IMAD.SHL.U32 R18, R2, 0x800000, RZ ;  /* 0x0080000002120824 */ /* 0x000fe200078e00ff */
[----:B------:R-:W-:Y:S05]  /*1e70*/  BRA `(.L_x_5670) ;  /* 0x000001a000007947 */ /* 0x000fea0003800000 */
.L_x_5669:
        /* <DEDUP_REMOVED lines=19> */
[----:B------:R-:W-:Y:S01]  /*1fb0*/  IMAD.MOV.U32 R18, RZ, RZ, RZ ;  /* 0x000000ffff127224 */ /* 0x000fe200078e00ff */
[----:B------:R-:W-:Y:S05]  /*1fc0*/  BRA `(.L_x_5670) ;  /* 0x0000005000007947 */ /* 0x000fea0003800000 */
.L_x_5690:
[----:B------:R-:W2:Y:S02]  /*1fd0*/  LDG.E.64 R2, [R2.64] ;  /* 0x0000002402027981 */ /* 0x000ea4000c1e1b00 */
[----:B--2---:R0:W1:Y:S01]  /*1fe0*/  I2F.U64 R18, R2 ;  /* 0x0000000200127312 */ /* 0x0040620000301000 */
[----:B------:R-:W-:Y:S05]  /*1ff0*/  BRA `(.L_x_5670) ;  /* 0x0000002000007947 */ /* 0x000fea0003800000 */
.L_x_5689:
[----:B------:R-:W2:Y:S02]  /*2000*/  LDG.E R2, [R2.64] ;  /* 0x0000002402027981 */ /* 0x000ea4000c1e1900 */
[----:B--2---:R0:W1:Y:S02]  /*2010*/  I2F.U32 R18, R2 ;  /* 0x0000000200127306 */ /* 0x0040640000201000 */
.L_x_5670:
[----:B------:R-:W-:Y:S05]  /*2020*/  BSYNC B6 ;  /* 0x0000000000067941 */ /* 0x000fea0003800000 */
.L_x_5664:
        /* <DEDUP_REMOVED lines=18> */
.L_x_5694:
[----:B------:R-:W2:Y:S02]  /*2150*/  LDG.E.U8 R2, [R2.64] ;  /* 0x0000002402027981 */ /* 0x000ea4000c1e1100 */
[----:B--2---:R-:W-:-:S04]  /*2160*/  ISETP.NE.AND P0, PT, R2, RZ, PT ;  /* 0x000000ff0200720c */ /* 0x004fc80003f05270 */
[----:B------:R-:W-:Y:S01]  /*2170*/  P2R R24, PR, RZ, 0x1 ;  /* 0x00000001ff187803 */ /* 0x000fe20000000000 */
[----:B------:R-:W-:Y:S05]  /*2180*/  BRA `(.L_x_5696) ;  /* 0x00000f4000007947 */ /* 0x000fea0003800000 */
.L_x_5693:
        /* <DEDUP_REMOVED lines=11> */
.L_x_5698:
[----:B------:R-:W2:Y:S02]  /*2240*/  LDG.E R2, [R2.64] ;  /* 0x0000002402027981 */ /* 0x000ea4000c1e1900 */
[----:B--2---:R-:W-:-:S04]  /*2250*/  ISETP.NE.AND P0, PT, R2, RZ, PT ;  /* 0x000000ff0200720c */ /* 0x004fc80003f05270 */
[----:B------:R-:W-:Y:S01]  /*2260*/  P2R R24, PR, RZ, 0x1 ;  /* 0x00000001ff187803 */ /* 0x000fe20000000000 */
[----:B------:R-:W-:Y:S05]  /*2270*/  BRA `(.L_x_5696) ;  /* 0x00000e5000007947 */ /* 0x000fea0003800000 */
.L_x_5697:
[----:B------:R-:W2:Y:S02]  /*2280*/  LDG.E.U16 R2, [R2.64] ;  /* 0x0000002402027981 */ /* 0x000ea4000c1e1500 */
[----:B--2---:R-:W-:-:S04]  /*2290*/  ISETP.NE.AND P0, PT, R2, RZ, PT ;  /* 0x000000ff0200720c */ /* 0x004fc80003f05270 */
[----:B------:R-:W-:Y:S01]  /*22a0*/  P2R R24, PR, RZ, 0x1 ;  /* 0x00000001ff187803 */ /* 0x000fe20000000000 */
[----:B------:R-:W-:Y:S05]  /*22b0*/  BRA `(.L_x_5696) ;  /* 0x00000e1000007947 */ /* 0x000fea0003800000 */
.L_x_5692:
        /* <DEDUP_REMOVED lines=10> */
.L_x_5700:
[----:B------:R-:W2:Y:S02]  /*2360*/  LDG.E.U16 R0, [R2.64] ;  /* 0x0000002402007981 */ /* 0x000ea4000c1e1500 */
[----:B--2---:R-:W-:-:S05]  /*2370*/  HADD2.F32 R0, -RZ, R0.H0_H0 ;  /* 0x20000000ff007230 */ /* 0x004fca0000004100 */
[----:B------:R-:W-:-:S04]  /*2380*/  FSETP.NEU.FTZ.AND P0, PT, R0, RZ, PT ;  /* 0x000000ff0000720b */ /* 0x000fc80003f1d000 */
[----:B------:R-:W-:Y:S01]  /*2390*/  P2R R24, PR, RZ, 0x1 ;  /* 0x00000001ff187803 */ /* 0x000fe20000000000 */
[----:B------:R-:W-:Y:S05]  /*23a0*/  BRA `(.L_x_5696) ;  /* 0x00000d2000007947 */ /* 0x000fea0003800000 */
.L_x_5699:
        /* <DEDUP_REMOVED lines=12> */
.L_x_5702:
        /* <DEDUP_REMOVED lines=11> */
.L_x_5701:
[----:B------:R-:W2:Y:S02]  /*2520*/  LDG.E.64 R2, [R2.64] ;  /* 0x0000002402027981 */ /* 0x000ea4000c1e1b00 */
[----:B--2---:R-:W0:-:S06]  /*2530*/  DSETP.NEU.AND P0, PT, R2, RZ, PT ;  /* 0x000000ff0200722a */ /* 0x004e0c0003f0d000 */
[----:B0-----:R-:W-:Y:S01]  /*2540*/  P2R R24, PR, RZ, 0x1 ;  /* 0x00000001ff187803 */ /* 0x001fe20000000000 */
[----:B------:R-:W-:Y:S05]  /*2550*/  BRA `(.L_x_5696) ;  /* 0x00000b7000007947 */ /* 0x000fea0003800000 */
.L_x_5691:
        /* <DEDUP_REMOVED lines=12> */
.L_x_5705:
[----:B------:R-:W2:Y:S02]  /*2620*/  LDG.E.128 R4, [R2.64] ;  /* 0x0000002402047981 */ /* 0x000ea4000c1e1d00 */
[----:B--2---:R-:W0:-:S06]  /*2630*/  DSETP.NEU.AND P0, PT, R6, RZ, PT ;  /* 0x000000ff0600722a */ /* 0x004e0c0003f0d000 */
[----:B0-----:R-:W0:-:S06]  /*2640*/  DSETP.NEU.OR P0, PT, R4, RZ, P0 ;  /* 0x000000ff0400722a */ /* 0x001e0c000070d400 */
[----:B0-----:R-:W-:Y:S01]  /*2650*/  P2R R24, PR, RZ, 0x1 ;  /* 0x00000001ff187803 */ /* 0x001fe20000000000 */
[----:B------:R-:W-:Y:S05]  /*2660*/  BRA `(.L_x_5696) ;  /* 0x00000a6000007947 */ /* 0x000fea0003800000 */
.L_x_5704:
        /* <DEDUP_REMOVED lines=28> */
.L_x_5707:
        /* <DEDUP_REMOVED lines=15> */
.L_x_5706:
[----:B------:R-:W2:Y:S02]  /*2920*/  LDG.E.U16 R0, [R2.64] ;  /* 0x0000002402007981 */ /* 0x000ea4000c1e1500 */
[----:B--2---:R-:W-:-:S04]  /*2930*/  PRMT R0, RZ, 0x5410, R0 ;  /* 0x00005410ff007816 */ /* 0x004fc80000000000 */
[----:B------:R-:W-:-:S04]  /*2940*/  FSETP.NEU.FTZ.AND P0, PT, R0, RZ, PT ;  /* 0x000000ff0000720b */ /* 0x000fc80003f1d000 */
[----:B------:R-:W-:Y:S01]  /*2950*/  P2R R24, PR, RZ, 0x1 ;  /* 0x00000001ff187803 */ /* 0x000fe20000000000 */
[----:B------:R-:W-:Y:S05]  /*2960*/  BRA `(.L_x_5696) ;  /* 0x0000076000007947 */ /* 0x000fea0003800000 */
.L_x_5703:
        /* <DEDUP_REMOVED lines=12> */
.L_x_5710:
        /* <DEDUP_REMOVED lines=21> */
.L_x_5714:
[----:B------:R-:W-:Y:S05]  /*2b80*/  BSYNC B1 ;  /* 0x0000000000017941 */ /* 0x000fea0003800000 */
.L_x_5713:
[----:B------:R-:W-:Y:S01]  /*2b90*/  LEA R3, R0, 0x3b800000, 0x17 ;  /* 0x3b80000000037811 */ /* 0x000fe200078eb8ff */
[----:B------:R-:W-:-:S05]  /*2ba0*/  IMAD.SHL.U32 R0, R2, 0x100000, RZ ;  /* 0x0010000002007824 */ /* 0x000fca00078e00ff */
[----:B------:R-:W-:Y:S02]  /*2bb0*/  LOP3.LUT R0, R3, R0, R4, 0xfe, !PT ;  /* 0x0000000003007212 */ /* 0x000fe400078efe04 */
.L_x_5712:
[----:B------:R-:W-:Y:S05]  /*2bc0*/  BSYNC B0 ;  /* 0x0000000000007941 */ /* 0x000fea0003800000 */
.L_x_5711:
[----:B------:R-:W-:-:S04]  /*2bd0*/  FSETP.NEU.FTZ.AND P0, PT, R0, RZ, PT ;  /* 0x000000ff0000720b */ /* 0x000fc80003f1d000 */
[----:B------:R-:W-:Y:S01]  /*2be0*/  P2R R24, PR, RZ, 0x1 ;  /* 0x00000001ff187803 */ /* 0x000fe20000000000 */
[----:B------:R-:W-:Y:S05]  /*2bf0*/  BRA `(.L_x_5696) ;  /* 0x000004d000007947 */ /* 0x000fea0003800000 */
.L_x_5709:
        /* <DEDUP_REMOVED lines=21> */
.L_x_5718:
[----:B------:R-:W-:Y:S05]  /*2d50*/  BSYNC B1 ;  /* 0x0000000000017941 */ /* 0x000fea0003800000 */
.L_x_5717:
[----:B------:R-:W-:Y:S01]  /*2d60*/  LEA R3, R0, 0x37800000, 0x17 ;  /* 0x3780000000037811 */ /* 0x000fe200078eb8ff */
[----:B------:R-:W-:-:S05]  /*2d70*/  IMAD.SHL.U32 R0, R2, 0x200000, RZ ;  /* 0x0020000002007824 */ /* 0x000fca00078e00ff */
[----:B------:R-:W-:Y:S02]  /*2d80*/  LOP3.LUT R0, R3, R0, R4, 0xfe, !PT ;  /* 0x0000000003007212 */ /* 0x000fe400078efe04 */
.L_x_5716:
[----:B------:R-:W-:Y:S05]  /*2d90*/  BSYNC B0 ;  /* 0x0000000000007941 */ /* 0x000fea0003800000 */
.L_x_5715:
[----:B------:R-:W-:-:S04]  /*2da0*/  FSETP.NEU.FTZ.AND P0, PT, R0, RZ, PT ;  /* 0x000000ff0000720b */ /* 0x000fc80003f1d000 */
[----:B------:R-:W-:Y:S01]  /*2db0*/  P2R R24, PR, RZ, 0x1 ;  /* 0x00000001ff187803 */ /* 0x000fe20000000000 */
[----:B------:R-:W-:Y:S05]  /*2dc0*/  BRA `(.L_x_5696) ;  /* 0x0000030000007947 */ /* 0x000fea0003800000 */
.L_x_5708:
        /* <DEDUP_REMOVED lines=14> */
.L_x_5722:
[----:B------:R-:W-:Y:S05]  /*2eb0*/  BSYNC B0 ;  /* 0x0000000000007941 */ /* 0x000fea0003800000 */
.L_x_5721:
[----:B------:R-:W-:-:S04]  /*2ec0*/  FSETP.NEU.FTZ.AND P0, PT, R0, RZ, PT ;  /* 0x000000ff0000720b */ /* 0x000fc80003f1d000 */
[----:B------:R-:W-:Y:S01]  /*2ed0*/  P2R R24, PR, RZ, 0x1 ;  /* 0x00000001ff187803 */ /* 0x000fe20000000000 */
[----:B------:R-:W-:Y:S05]  /*2ee0*/  BRA `(.L_x_5696) ;  /* 0x000001e000007947 */ /* 0x000fea0003800000 */
.L_x_5695:
        /* <DEDUP_REMOVED lines=22> */
.L_x_5720:
[----:B------:R-:W2:Y:S02]  /*3050*/  LDG.E.64 R2, [R2.64] ;  /* 0x0000002402027981 */ /* 0x000ea4000c1e1b00 */
[----:B--2---:R-:W-:-:S04]  /*3060*/  ISETP.NE.U32.AND P0, PT, R2, RZ, PT ;  /* 0x000000ff0200720c */ /* 0x004fc80003f05070 */
[----:B------:R-:W-:-:S04]  /*3070*/  ISETP.NE.AND.EX P0, PT, R3, RZ, PT, P0 ;  /* 0x000000ff0300720c */ /* 0x000fc80003f05300 */
[----:B------:R-:W-:Y:S01]  /*3080*/  P2R R24, PR, RZ, 0x1 ;  /* 0x00000001ff187803 */ /* 0x000fe20000000000 */
[----:B------:R-:W-:Y:S05]  /*3090*/  BRA `(.L_x_5696) ;  /* 0x0000003000007947 */ /* 0x000fea0003800000 */
.L_x_5719:
[----:B------:R-:W2:Y:S02]  /*30a0*/  LDG.E R2, [R2.64] ;  /* 0x0000002402027981 */ /* 0x000ea4000c1e1900 */
[----:B--2---:R-:W-:-:S04]  /*30b0*/  ISETP.NE.AND P0, PT, R2, RZ, PT ;  /* 0x000000ff0200720c */ /* 0x004fc80003f05270 */
[----:B------:R-:W-:Y:S02]  /*30c0*/  P2R R24, PR, RZ, 0x1 ;  /* 0x00000001ff187803 */ /* 0x000fe40000000000 */
.L_x_5696:
        /* <DEDUP_REMOVED lines=17> */
.L_x_5726:
[----:B------:R0:W5:Y:S01]  /*31e0*/  LDG.E.U8 R2, [R4.64] ;  /* 0x0000002404027981 */ /* 0x000162000c1e1100 */
[----:B------:R-:W-:Y:S01]  /*31f0*/  IMAD.MOV.U32 R3, RZ, RZ, RZ ;  /* 0x000000ffff037224 */ /* 0x000fe200078e00ff */
[----:B------:R-:W-:Y:S05]  /*3200*/  BRA `(.L_x_5728) ;  /* 0x00000d5000007947 */ /* 0x000fea0003800000 */
.L_x_5725:
        /* <DEDUP_REMOVED lines=8> */
.L_x_5730:
[----:B------:R-:W2:Y:S02]  /*3290*/  LDG.E R2, [R4.64] ;  /* 0x0000002404027981 */ /* 0x000ea4000c1e1900 */
[----:B--2---:R-:W-:Y:S01]  /*32a0*/  SHF.R.S32.HI R3, RZ, 0x1f, R2 ;  /* 0x0000001fff037819 */ /* 0x004fe20000011402 */
[----:B------:R-:W-:Y:S05]  /*32b0*/  BRA `(.L_x_5728) ;  /* 0x00000ca000007947 */ /* 0x000fea0003800000 */
.L_x_5729:
[----:B------:R-:W2:Y:S02]  /*32c0*/  LDG.E.S16 R2, [R4.64] ;  /* 0x0000002404027981 */ /* 0x000ea4000c1e1700 */
[----:B--2---:R-:W-:Y:S01]  /*32d0*/  SHF.R.S32.HI R3, RZ, 0x1f, R2 ;  /* 0x0000001fff037819 */ /* 0x004fe20000011402 */
[----:B------:R-:W-:Y:S05]  /*32e0*/  BRA `(.L_x_5728) ;  /* 0x00000c7000007947 */ /* 0x000fea0003800000 */
.L_x_5724:
        /* <DEDUP_REMOVED lines=9> */
.L_x_5732:
[----:B------:R-:W2:Y:S02]  /*3380*/  LDG.E.U16 R4, [R4.64] ;  /* 0x0000002404047981 */ /* 0x000ea4000c1e1500 */
[----:B--2---:R-:W-:-:S06]  /*3390*/  HADD2.F32 R2, -RZ, R4.H0_H0 ;  /* 0x20000004ff027230 */ /* 0x004fcc0000004100 */
[----:B------:R-:W0:Y:S01]  /*33a0*/  F2I.S64.TRUNC R2, R2 ;  /* 0x0000000200027311 */ /* 0x000e22000020d900 */
[----:B------:R-:W-:Y:S05]  /*33b0*/  BRA `(.L_x_5728) ;  /* 0x00000ba000007947 */ /* 0x000fea0003800000 */
.L_x_5731:
        /* <DEDUP_REMOVED lines=9> */
.L_x_5734:
[----:B------:R-:W2:Y:S02]  /*3450*/  LDG.E.U16 R4, [R4.64] ;  /* 0x0000002404047981 */ /* 0x000ea4000c1e1500 */
[----:B--2---:R-:W-:-:S06]  /*3460*/  HADD2.F32 R2, -RZ, R4.H0_H0 ;  /* 0x20000004ff027230 */ /* 0x004fcc0000004100 */
[----:B------:R-:W0:Y:S01]  /*3470*/  F2I.S64.TRUNC R2, R2 ;  /* 0x0000000200027311 */ /* 0x000e22000020d900 */
[----:B------:R-:W-:Y:S05]  /*3480*/  BRA `(.L_x_5728) ;  /* 0x00000ad000007947 */ /* 0x000fea0003800000 */
.L_x_5733:
[----:B------:R-:W2:Y:S02]  /*3490*/  LDG.E.64 R2, [R4.64] ;  /* 0x0000002404027981 */ /* 0x000ea4000c1e1b00 */
[----:B--2---:R-:W0:Y:S01]  /*34a0*/  F2I.S64.F64.TRUNC R2, R2 ;  /* 0x0000000200027311 */ /* 0x004e22000030d900 */
[----:B------:R-:W-:Y:S05]  /*34b0*/  BRA `(.L_x_5728) ;  /* 0x00000aa000007947 */ /* 0x000fea0003800000 */
.L_x_5723:
        /* <DEDUP_REMOVED lines=13> */
.L_x_5737:
[----:B------:R-:W2:Y:S02]  /*3590*/  LDG.E.64 R2, [R4.64] ;  /* 0x0000002404027981 */ /* 0x000ea4000c1e1b00 */
[----:B--2---:R-:W0:Y:S01]  /*35a0*/  F2I.S64.F64.TRUNC R2, R2 ;  /* 0x0000000200027311 */ /* 0x004e22000030d900 */
[----:B------:R-:W-:Y:S05]  /*35b0*/  BRA `(.L_x_5728) ;  /* 0x000009a000007947 */ /* 0x000fea0003800000 */
.L_x_5736:
        /* <DEDUP_REMOVED lines=27> */
.L_x_5739:
        /* <DEDUP_REMOVED lines=14> */
.L_x_5738:
[----:B------:R-:W2:Y:S02]  /*3850*/  LDG.E.U16 R2, [R4.64] ;  /* 0x0000002404027981 */ /* 0x000ea4000c1e1500 */
[----:B--2---:R-:W-:-:S06]  /*3860*/  PRMT R2, RZ, 0x5410, R2 ;  /* 0x00005410ff027816 */ /* 0x004fcc0000000002 */
[----:B------:R-:W0:Y:S01]  /*3870*/  F2I.S64.TRUNC R2, R2 ;  /* 0x0000000200027311 */ /* 0x000e22000020d900 */
[----:B------:R-:W-:Y:S05]  /*3880*/  BRA `(.L_x_5728) ;  /* 0x000006d000007947 */ /* 0x000fea0003800000 */
.L_x_5735:
        /* <DEDUP_REMOVED lines=11> */
.L_x_5742:
        /* <DEDUP_REMOVED lines=21> */
.L_x_5746:
[----:B------:R-:W-:Y:S05]  /*3a90*/  BSYNC B1 ;  /* 0x0000000000017941 */ /* 0x000fea0003800000 */
.L_x_5745:
[----:B------:R-:W-:Y:S01]  /*3aa0*/  IMAD.SHL.U32 R2, R2, 0x100000, RZ ;  /* 0x0010000002027824 */ /* 0x000fe200078e00ff */
[----:B------:R-:W-:-:S04]  /*3ab0*/  LEA R3, R0, 0x3b800000, 0x17 ;  /* 0x3b80000000037811 */ /* 0x000fc800078eb8ff */
[----:B------:R-:W-:Y:S02]  /*3ac0*/  LOP3.LUT R2, R3, R2, R4, 0xfe, !PT ;  /* 0x0000000203027212 */ /* 0x000fe400078efe04 */
.L_x_5744:
[----:B------:R-:W-:Y:S05]  /*3ad0*/  BSYNC B0 ;  /* 0x0000000000007941 */ /* 0x000fea0003800000 */
.L_x_5743:
[----:B------:R-:W0:Y:S01]  /*3ae0*/  F2I.S64.TRUNC R2, R2 ;  /* 0x0000000200027311 */ /* 0x000e22000020d900 */
[----:B------:R-:W-:Y:S05]  /*3af0*/  BRA `(.L_x_5728) ;  /* 0x0000046000007947 */ /* 0x000fea0003800000 */
.L_x_5741:
        /* <DEDUP_REMOVED lines=21> */
.L_x_5750:
[----:B------:R-:W-:Y:S05]  /*3c50*/  BSYNC B1 ;  /* 0x0000000000017941 */ /* 0x000fea0003800000 */
.L_x_5749:
[----:B------:R-:W-:Y:S01]  /*3c60*/  IMAD.SHL.U32 R2, R2, 0x200000, RZ ;  /* 0x0020000002027824 */ /* 0x000fe200078e00ff */
[----:B------:R-:W-:-:S04]  /*3c70*/  LEA R3, R0, 0x37800000, 0x17 ;  /* 0x3780000000037811 */ /* 0x000fc800078eb8ff */
[----:B------:R-:W-:Y:S02]  /*3c80*/  LOP3.LUT R2, R3, R2, R4, 0xfe, !PT ;  /* 0x0000000203027212 */ /* 0x000fe400078efe04 */
.L_x_5748:
[----:B------:R-:W-:Y:S05]  /*3c90*/  BSYNC B0 ;  /* 0x0000000000007941 */ /* 0x000fea0003800000 */
.L_x_5747:
[----:B------:R-:W0:Y:S01]  /*3ca0*/  F2I.S64.TRUNC R2, R2 ;  /* 0x0000000200027311 */ /* 0x000e22000020d900 */
[----:B------:R-:W-:Y:S05]  /*3cb0*/  BRA `(.L_x_5728) ;  /* 0x000002a000007947 */ /* 0x000fea0003800000 */
.L_x_5740:
        /* <DEDUP_REMOVED lines=14> */
.L_x_5754:
[----:B------:R-:W-:Y:S05]  /*3da0*/  BSYNC B0 ;  /* 0x0000000000007941 */ /* 0x000fea0003800000 */
.L_x_5753:
[----:B------:R-:W0:Y:S01]  /*3db0*/  F2I.S64.TRUNC R2, R2 ;  /* 0x0000000200027311 */ /* 0x000e22000020d900 */
[----:B------:R-:W-:Y:S05]  /*3dc0*/  BRA `(.L_x_5728) ;  /* 0x0000019000007947 */ /* 0x000fea0003800000 */
.L_x_5727:
        /* <DEDUP_REMOVED lines=21> */
.L_x_5752:
[----:B------:R0:W5:Y:S01]  /*3f20*/  LDG.E.64 R2, [R4.64] ;  /* 0x0000002404027981 */ /* 0x000162000c1e1b00 */
[----:B------:R-:W-:Y:S05]  /*3f30*/  BRA `(.L_x_5728) ;  /* 0x0000002000007947 */ /* 0x000fea0003800000 */
.L_x_5751:
[----:B------:R0:W5:Y:S01]  /*3f40*/  LDG.E R2, [R4.64] ;  /* 0x0000002404027981 */ /* 0x000162000c1e1900 */
[----:B------:R-:W-:-:S03]  /*3f50*/  IMAD.MOV.U32 R3, RZ, RZ, RZ ;  /* 0x000000ffff037224 */ /* 0x000fc600078e00ff */
.L_x_5728:
[----:B0-----:R-:W0:Y:S01]  /*3f60*/  LDC.U8 R4, c[0x0][0x458] ;  /* 0x00011600ff047b82 */ /* 0x001e220000000000 */
[----:B------:R-:W-:Y:S01]  /*3f70*/  ISETP.NE.AND P1, PT, R24, RZ, PT ;  /* 0x000000ff1800720c */ /* 0x000fe20003f25270 */
[----:B------:R-:W-:Y:S01]  /*3f80*/  BSSY B0, `(.L_x_5755) ;  /* 0x0000007000007945 */ /* 0x000fe20003800000 */
[----:B0-----:R-:W-:-:S04]  /*3f90*/  PRMT R0, R4, 0x9910, RZ ;  /* 0x0000991004007816 */ /* 0x001fc800000000ff */
[----:B------:R-:W-:-:S07]  /*3fa0*/  ISETP.GT.AND P0, PT, R0, 0x9, PT ;  /* 0x000000090000780c */ /* 0x000fce0003f04270 */
[----:B------:R-:W-:Y:S05]  /*3fb0*/  @!P1 BRA `(.L_x_5756) ;  /* 0x0000003000009947 */ /* 0x000fea0003800000 */
[----:B-1---5:R-:W-:-:S04]  /*3fc0*/  LEA R18, P1, R2, c[0x0][0x448], 0x2 ;  /* 0x0001120002127a11 */ /* 0x022fc800078210ff */
[----:B------:R-:W-:-:S05]  /*3fd0*/  LEA.HI.X R19, R2, c[0x0][0x44c], R3, 0x2, P1 ;  /* 0x0001130002137a11 */ /* 0x000fca00008f1403 */
[----:B------:R0:W5:Y:S04]  /*3fe0*/  LDG.E R18, [R18.64] ;  /* 0x0000002412127981 */ /* 0x000168000c1e1900 */
.L_x_5756:
[----:B------:R-:W-:Y:S05]  /*3ff0*/  BSYNC B0 ;  /* 0x0000000000007941 */ /* 0x000fea0003800000 */
.L_x_5755:
        /* <DEDUP_REMOVED lines=9> */
[----:B-1---5:R-:W1:Y:S02]  /*4090*/  F2I.FTZ.TRUNC.NTZ R3, R18 ;  /* 0x0000001200037305 */ /* 0x022e64000021f100 */
[----:B-1----:R1:W-:Y:S01]  /*40a0*/  STG.E.U8 [R16.64], R3 ;  /* 0x0000000310007986 */ /* 0x0023e2000c101124 */
[----:B------:R-:W-:Y:S05]  /*40b0*/  BRA `(.L_x_5762) ;  /* 0x00000d7000007947 */ /* 0x000fea0003800000 */
.L_x_5760:
[----:B01---5:R-:W0:Y:S02]  /*40c0*/  F2I.S64.TRUNC R18, R18 ;  /* 0x0000001200127311 */ /* 0x023e24000020d900 */
[----:B0-----:R-:W-:-:S05]  /*40d0*/  IMAD.MOV.U32 R3, RZ, RZ, R18 ;  /* 0x000000ffff037224 */ /* 0x001fca00078e0012 */
[----:B------:R0:W-:Y:S01]  /*40e0*/  STG.E.U8 [R16.64], R3 ;  /* 0x0000000310007986 */ /* 0x0001e2000c101124 */
[----:B------:R-:W-:Y:S05]  /*40f0*/  BRA `(.L_x_5762) ;  /* 0x00000d3000007947 */ /* 0x000fea0003800000 */
.L_x_5759:
[----:B------:R-:W-:-:S13]  /*4100*/  ISETP.NE.AND P0, PT, R0, 0x2, PT ;  /* 0x000000020000780c */ /* 0x000fda0003f05270 */
[----:B------:R-:W-:Y:S05]  /*4110*/  @!P0 BRA `(.L_x_5763) ;  /* 0x000000a000008947 */ /* 0x000fea0003800000 */
[----:B------:R-:W-:-:S13]  /*4120*/  ISETP.NE.AND P0, PT, R0, 0x3, PT ;  /* 0x000000030000780c */ /* 0x000fda0003f05270 */
[----:B------:R-:W-:Y:S05]  /*4130*/  @!P0 BRA `(.L_x_5764) ;  /* 0x0000005000008947 */ /* 0x000fea0003800000 */
[----:B------:R-:W-:-:S13]  /*4140*/  ISETP.NE.AND P0, PT, R0, 0x4, PT ;  /* 0x000000040000780c */ /* 0x000fda0003f05270 */
[----:B------:R-:W-:Y:S05]  /*4150*/  @P0 BRA `(.L_x_5761) ;  /* 0x00000b4000000947 */ /* 0x000fea0003800000 */
[----:B01---5:R-:W0:Y:S02]  /*4160*/  F2I.S64.TRUNC R18, R18 ;  /* 0x0000001200127311 */ /* 0x023e24000020d900 */
[----:B0-----:R0:W-:Y:S01]  /*4170*/  STG.E.64 [R16.64], R18 ;  /* 0x0000001210007986 */ /* 0x0011e2000c101b24 */
[----:B------:R-:W-:Y:S05]  /*4180*/  BRA `(.L_x_5762) ;  /* 0x00000ca000007947 */ /* 0x000fea0003800000 */
.L_x_5764:
[----:B-1---5:R-:W1:Y:S02]  /*4190*/  F2I.FTZ.TRUNC.NTZ R3, R18 ;  /* 0x0000001200037305 */ /* 0x022e64000021f100 */
[----:B-1----:R1:W-:Y:S01]  /*41a0*/  STG.E [R16.64], R3 ;  /* 0x0000000310007986 */ /* 0x0023e2000c101924 */
[----:B------:R-:W-:Y:S05]  /*41b0*/  BRA `(.L_x_5762) ;  /* 0x00000c7000007947 */ /* 0x000fea0003800000 */
.L_x_5763:
[----:B-1---5:R-:W1:Y:S02]  /*41c0*/  F2I.FTZ.TRUNC.NTZ R3, R18 ;  /* 0x0000001200037305 */ /* 0x022e64000021f100 */
[----:B-1----:R1:W-:Y:S01]  /*41d0*/  STG.E.U16 [R16.64], R3 ;  /* 0x0000000310007986 */ /* 0x0023e2000c101524 */
[----:B------:R-:W-:Y:S05]  /*41e0*/  BRA `(.L_x_5762) ;  /* 0x00000c4000007947 */ /* 0x000fea0003800000 */
.L_x_5758:
        /* <DEDUP_REMOVED lines=8> */
.L_x_5766:
[----:B-1---5:R-:W-:-:S05]  /*4270*/  F2FP.PACK_AB R18, RZ, R18 ;  /* 0x00000012ff12723e */ /* 0x022fca00000000ff */
[----:B------:R1:W-:Y:S01]  /*4280*/  STG.E.U16 [R16.64], R18 ;  /* 0x0000001210007986 */ /* 0x0003e2000c101524 */
[----:B------:R-:W-:Y:S05]  /*4290*/  BRA `(.L_x_5762) ;  /* 0x00000b9000007947 */ /* 0x000fea0003800000 */
.L_x_5765:
[----:B------:R-:W-:-:S13]  /*42a0*/  ISETP.NE.AND P0, PT, R0, 0x7, PT ;  /* 0x000000070000780c */ /* 0x000fda0003f05270 */
[----:B------:R-:W-:Y:S05]  /*42b0*/  @!P0 BRA `(.L_x_5767) ;  /* 0x000000b000008947 */ /* 0x000fea0003800000 */
[----:B------:R-:W-:-:S13]  /*42c0*/  ISETP.NE.AND P0, PT, R0, 0x8, PT ;  /* 0x000000080000780c */ /* 0x000fda0003f05270 */
[----:B------:R-:W-:Y:S05]  /*42d0*/  @!P0 BRA `(.L_x_5768) ;  /* 0x0000005000008947 */ /* 0x000fea0003800000 */
[----:B------:R-:W-:-:S13]  /*42e0*/  ISETP.NE.AND P0, PT, R0, 0x9, PT ;  /* 0x000000090000780c */ /* 0x000fda0003f05270 */
[----:B------:R-:W-:Y:S05]  /*42f0*/  @P0 BRA `(.L_x_5761) ;  /* 0x000009a000000947 */ /* 0x000fea0003800000 */
[----:B0-----:R-:W-:-:S05]  /*4300*/  IMAD.MOV.U32 R19, RZ, RZ, RZ ;  /* 0x000000ffff137224 */ /* 0x001fca00078e00ff */
[----:B-1---5:R0:W-:Y:S01]  /*4310*/  STG.E.64 [R16.64], R18 ;  /* 0x0000001210007986 */ /* 0x0221e2000c101b24 */
[----:B------:R-:W-:Y:S05]  /*4320*/  BRA `(.L_x_5762) ;  /* 0x00000b0000007947 */ /* 0x000fea0003800000 */
.L_x_5768:
[----:B-1---5:R-:W-:-:S04]  /*4330*/  F2FP.PACK_AB R3, RZ, R18 ;  /* 0x00000012ff03723e */ /* 0x022fc800000000ff */
[----:B------:R-:W-:-:S05]  /*4340*/  PRMT R3, R3, 0x5410, RZ ;  /* 0x0000541003037816 */ /* 0x000fca00000000ff */
[----:B------:R1:W-:Y:S01]  /*4350*/  STG.E [R16.64], R3 ;  /* 0x0000000310007986 */ /* 0x0003e2000c101924 */
[----:B------:R-:W-:Y:S05]  /*4360*/  BRA `(.L_x_5762) ;  /* 0x00000ac000007947 */ /* 0x000fea0003800000 */
.L_x_5767:
[----:B-1---5:R-:W-:-:S06]  /*4370*/  FMUL.FTZ R2, R18, 1 ;  /* 0x3f80000012027820 */ /* 0x022fcc0000410000 */
[----:B------:R-:W1:Y:S02]  /*4380*/  F2F.F64.F32 R2, R2 ;  /* 0x0000000200027310 */ /* 0x000e640000201800 */
[----:B-1----:R1:W-:Y:S01]  /*4390*/  STG.E.64 [R16.64], R2 ;  /* 0x0000000210007986 */ /* 0x0023e2000c101b24 */
[----:B------:R-:W-:Y:S05]  /*43a0*/  BRA `(.L_x_5762) ;  /* 0x00000a8000007947 */ /* 0x000fea0003800000 */
.L_x_5757:
        /* <DEDUP_REMOVED lines=8> */
[----:B-1---5:R-:W-:-:S04]  /*4430*/  FSETP.NEU.FTZ.AND P0, PT, R18, RZ, PT ;  /* 0x000000ff1200720b */ /* 0x022fc80003f1d000 */
[----:B------:R-:W-:-:S05]  /*4440*/  SEL R3, RZ, 0x1, !P0 ;  /* 0x00000001ff037807 */ /* 0x000fca0004000000 */
[----:B------:R1:W-:Y:S01]  /*4450*/  STG.E.U8 [R16.64], R3 ;  /* 0x0000000310007986 */ /* 0x0003e2000c101124 */
[----:B------:R-:W-:Y:S05]  /*4460*/  BRA `(.L_x_5762) ;  /* 0x000009c000007947 */ /* 0x000fea0003800000 */
.L_x_5771:
[----:B-1---5:R-:W-:Y:S01]  /*4470*/  FMUL.FTZ R4, R18, 1 ;  /* 0x3f80000012047820 */ /* 0x022fe20000410000 */
[----:B------:R-:W-:-:S05]  /*4480*/  CS2R R6, SRZ ;  /* 0x0000000000067805 */ /* 0x000fca000001ff00 */
[----:B------:R-:W1:Y:S02]  /*4490*/  F2F.F64.F32 R4, R4 ;  /* 0x0000000400047310 */ /* 0x000e640000201800 */
[----:B-1----:R1:W-:Y:S01]  /*44a0*/  STG.E.128 [R16.64], R4 ;  /* 0x0000000410007986 */ /* 0x0023e2000c101d24 */
[----:B------:R-:W-:Y:S05]  /*44b0*/  BRA `(.L_x_5762) ;  /* 0x0000097000007947 */ /* 0x000fea0003800000 */
.L_x_5770:
        /* <DEDUP_REMOVED lines=20> */
.L_x_5775:
[----:B------:R-:W-:Y:S05]  /*4600*/  BSYNC B0 ;  /* 0x0000000000007941 */ /* 0x000fea0003800000 */
.L_x_5774:
[----:B------:R-:W-:-:S05]  /*4610*/  LOP3.LUT R5, R0, R5, RZ, 0xfc, !PT ;  /* 0x0000000500057212 */ /* 0x000fca00078efcff */
[----:B------:R1:W-:Y:S01]  /*4620*/  STG.E.U8 [R16.64], R5 ;  /* 0x0000000510007986 */ /* 0x0003e2000c101124 */
[----:B------:R-:W-:Y:S05]  /*4630*/  BRA `(.L_x_5762) ;  /* 0x000007f000007947 */ /* 0x000fea0003800000 */
.L_x_5773:
        /* <DEDUP_REMOVED lines=12> */
.L_x_5777:
[----:B------:R-:W-:Y:S01]  /*4700*/  IMAD.MOV.U32 R0, RZ, RZ, 0x7f ;  /* 0x0000007fff007424 */ /* 0x000fe200078e00ff */
[----:B------:R-:W-:-:S04]  /*4710*/  ISETP.GT.U32.AND P0, PT, R2, 0x7f800000, PT ;  /* 0x7f8000000200780c */ /* 0x000fc80003f04070 */
[----:B------:R-:W-:-:S04]  /*4720*/  SEL R0, R0, 0x7c, P0 ;  /* 0x0000007c00007807 */ /* 0x000fc80000000000 */
.L_x_5778:
[----:B------:R-:W-:Y:S05]  /*4730*/  BSYNC B0 ;  /* 0x0000000000007941 */ /* 0x000fea0003800000 */
.L_x_5776:
[----:B------:R-:W-:-:S04]  /*4740*/  LOP3.LUT R18, R18, 0x80000000, RZ, 0xc0, !PT ;  /* 0x8000000012127812 */ /* 0x000fc800078ec0ff */
[----:B------:R-:W-:-:S04]  /*4750*/  SHF.R.U32.HI R3, RZ, 0x18, R18 ;  /* 0x00000018ff037819 */ /* 0x000fc80000011612 */
[----:B------:R-:W-:-:S05]  /*4760*/  LOP3.LUT R3, R0, R3, RZ, 0xfc, !PT ;  /* 0x0000000300037212 */ /* 0x000fca00078efcff */
[----:B------:R1:W-:Y:S01]  /*4770*/  STG.E.U8 [R16.64], R3 ;  /* 0x0000000310007986 */ /* 0x0003e2000c101124 */
[----:B------:R-:W-:Y:S05]  /*4780*/  BRA `(.L_x_5762) ;  /* 0x000006a000007947 */ /* 0x000fea0003800000 */
.L_x_5772:
[----:B-1---5:R-:W-:-:S05]  /*4790*/  F2FP.BF16.PACK_AB R18, RZ, R18 ;  /* 0x00000012ff12723e */ /* 0x022fca00000010ff */
[----:B------:R1:W-:Y:S01]  /*47a0*/  STG.E.U16 [R16.64], R18 ;  /* 0x0000001210007986 */ /* 0x0003e2000c101524 */
[----:B------:R-:W-:Y:S05]  /*47b0*/  BRA `(.L_x_5762) ;  /* 0x0000067000007947 */ /* 0x000fea0003800000 */
.L_x_5769:
        /* <DEDUP_REMOVED lines=8> */
[----:B-1---5:R-:W1:Y:S02]  /*4840*/  F2I.FTZ.U32.TRUNC.NTZ R3, R18 ;  /* 0x0000001200037305 */ /* 0x022e64000021f000 */
[----:B-1----:R1:W-:Y:S01]  /*4850*/  STG.E.U16 [R16.64], R3 ;  /* 0x0000000310007986 */ /* 0x0023e2000c101524 */
[----:B------:R-:W-:Y:S05]  /*4860*/  BRA `(.L_x_5762) ;  /* 0x000005c000007947 */ /* 0x000fea0003800000 */
.L_x_5781:
        /* <DEDUP_REMOVED lines=16> */
.L_x_5784:
[----:B------:R-:W-:-:S04]  /*4970*/  LOP3.LUT R18, R18, 0x80000000, RZ, 0xc0, !PT ;  /* 0x8000000012127812 */ /* 0x000fc800078ec0ff */
[----:B------:R-:W-:-:S04]  /*4980*/  SHF.R.U32.HI R3, RZ, 0x18, R18 ;  /* 0x00000018ff037819 */ /* 0x000fc80000011612 */
[----:B------:R-:W-:-:S04]  /*4990*/  LOP3.LUT R0, R0, R3, RZ, 0xfc, !PT ;  /* 0x0000000300007212 */ /* 0x000fc800078efcff */
[----:B------:R-:W-:Y:S02]  /*49a0*/  PRMT R8, R0, 0x7610, R8 ;  /* 0x0000761000087816 */ /* 0x000fe40000000008 */
.L_x_5783:
[----:B------:R-:W-:Y:S05]  /*49b0*/  BSYNC B0 ;  /* 0x0000000000007941 */ /* 0x000fea0003800000 */
.L_x_5782:
[----:B------:R1:W-:Y:S01]  /*49c0*/  STG.E.U8 [R16.64], R8 ;  /* 0x0000000810007986 */ /* 0x0003e2000c101124 */
[----:B------:R-:W-:Y:S05]  /*49d0*/  BRA `(.L_x_5762) ;  /* 0x0000045000007947 */ /* 0x000fea0003800000 */
.L_x_5780:
        /* <DEDUP_REMOVED lines=16> */
.L_x_5787:
[----:B------:R-:W-:-:S04]  /*4ae0*/  LOP3.LUT R18, R18, 0x80000000, RZ, 0xc0, !PT ;  /* 0x8000000012127812 */ /* 0x000fc800078ec0ff */
[----:B------:R-:W-:-:S04]  /*4af0*/  SHF.R.U32.HI R3, RZ, 0x18, R18 ;  /* 0x00000018ff037819 */ /* 0x000fc80000011612 */
[----:B------:R-:W-:-:S04]  /*4b00*/  LOP3.LUT R0, R0, R3, RZ, 0xfc, !PT ;  /* 0x0000000300007212 */ /* 0x000fc800078efcff */
[----:B------:R-:W-:Y:S02]  /*4b10*/  PRMT R8, R0, 0x7610, R8 ;  /* 0x0000761000087816 */ /* 0x000fe40000000008 */
.L_x_5786:
[----:B------:R-:W-:Y:S05]  /*4b20*/  BSYNC B0 ;  /* 0x0000000000007941 */ /* 0x000fea0003800000 */
.L_x_5785:
[----:B------:R1:W-:Y:S01]  /*4b30*/  STG.E.U8 [R16.64], R8 ;  /* 0x0000000810007986 */ /* 0x0003e2000c101124 */
[----:B------:R-:W-:Y:S05]  /*4b40*/  BRA `(.L_x_5762) ;  /* 0x000002e000007947 */ /* 0x000fea0003800000 */
.L_x_5779:
        /* <DEDUP_REMOVED lines=21> */
.L_x_5761:
[----:B-----5:R-:W-:Y:S01]  /*4ca0*/  MOV R2, 0x0 ;  /* 0x0000000000027802 */ /* 0x020fe20000000f00 */
[----:B------:R-:W-:Y:S02]  /*4cb0*/  IMAD.MOV.U32 R4, RZ, RZ, c[0x4][0x4e8] ;  /* 0x01013a00ff047624 */ /* 0x000fe400078e00ff */
[----:B------:R-:W-:Y:S02]  /*4cc0*/  IMAD.MOV.U32 R5, RZ, RZ, c[0x4][0x4ec] ;  /* 0x01013b00ff057624 */ /* 0x000fe400078e00ff */
[----:B------:R-:W-:Y:S01]  /*4cd0*/  IMAD.MOV.U32 R6, RZ, RZ, c[0x4][0x4f0] ;  /* 0x01013c00ff067624 */ /* 0x000fe200078e00ff */
[----:B------:R-:W2:Y:S01]  /*4ce0*/  LDC.64 R2, c[0x4][R2] ;  /* 0x0100000002027b82 */ /* 0x000ea20000000a00 */
        /* <DEDUP_REMOVED lines=15> */
.L_x_5789:
[----:B01---5:R-:W0:Y:S02]  /*4de0*/  F2I.U64.TRUNC R18, R18 ;  /* 0x0000001200127311 */ /* 0x023e24000020d800 */
[----:B0-----:R0:W-:Y:S01]  /*4df0*/  STG.E.64 [R16.64], R18 ;  /* 0x0000001210007986 */ /* 0x0011e2000c101b24 */
[----:B------:R-:W-:Y:S05]  /*4e00*/  BRA `(.L_x_5762) ;  /* 0x0000002000007947 */ /* 0x000fea0003800000 */
.L_x_5788:
[----:B-1---5:R-:W1:Y:S02]  /*4e10*/  F2I.FTZ.U32.TRUNC.NTZ R3, R18 ;  /* 0x0000001200037305 */ /* 0x022e64000021f000 */
[----:B-1----:R1:W-:Y:S02]  /*4e20*/  STG.E [R16.64], R3 ;  /* 0x0000000310007986 */ /* 0x0023e4000c101924 */
.L_x_5762:
[----:B------:R-:W-:-:S05]  /*4e30*/  IMAD R22, R22, 0x200, R23 ;  /* 0x0000020016167824 */ /* 0x000fca00078e0217 */
[----:B------:R-:W-:Y:S02]  /*4e40*/  IADD3 R25, R22, 0x80, RZ ;  /* 0x0000008016197810 */ /* 0x000fe40007ffe0ff */
.L_x_5662:
[----:B------:R-:W-:Y:S05]  /*4e50*/  BSYNC B7 ;  /* 0x0000000000077941 */ /* 0x000fea0003800000 */
.L_x_5661:
[----:B------:R-:W-:Y:S01]  /*4e60*/  ISETP.GE.AND P0, PT, R25, c[0x0][0x160], PT ;  /* 0x0000580019007a0c */ /* 0x000fe20003f06270 */
[----:B------:R-:W-:-:S12]  /*4e70*/  BSSY B7, `(.L_x_5790) ;  /* 0x00009bc000077945 */ /* 0x000fd80003800000 */
[----:B------:R-:W-:Y:S05]  /*4e80*/  @P0 BRA `(.L_x_5791) ;  /* 0x00009ba000000947 */ /* 0x000fea0003800000 */
[----:B------:R-:W-:Y:S01]  /*4e90*/  ISETP.NE.AND P0, PT, RZ, c[0x0][0x168], PT ;  /* 0x00005a00ff007a0c */ /* 0x000fe20003f05270 */
[----:B0-----:R-:W-:Y:S02]  /*4ea0*/  IMAD.MOV.U32 R19, RZ, RZ, RZ ;  /* 0x000000ffff137224 */ /* 0x001fe400078e00ff */
[----:B------:R-:W-:Y:S02]  /*4eb0*/  IMAD.MOV.U32 R22, RZ, RZ, RZ ;  /* 0x000000ffff167224 */ /* 0x000fe400078e00ff */
[----:B------:R-:W-:Y:S02]  /*4ec0*/  IMAD.MOV.U32 R0, RZ, RZ, RZ ;  /* 0x000000ffff007224 */ /* 0x000fe400078e00ff */
[----:B-1----:R-:W-:-:S06]  /*4ed0*/  IMAD.MOV.U32 R16, RZ, RZ, RZ ;  /* 0x000000ffff107224 */ /* 0x002fcc00078e00ff */
        /* <DEDUP_REMOVED lines=276> */
.L_x_5792:
        /* <DEDUP_REMOVED lines=20> */
.L_x_5797:
[----:B------:R-:W2:Y:S02]  /*6160*/  LDG.E.U8 R2, [R2.64] ;  /* 0x0000002402027981 */ /* 0x000ea4000c1e1100 */
[----:B--2---:R0:W1:Y:S01]  /*6170*/  I2F.U16 R18, R2 ;  /* 0x0000000200127306 */ /* 0x0040620000101000 */
[----:B------:R-:W-:Y:S05]  /*6180*/  BRA `(.L_x_5799) ;  /* 0x00000ca000007947 */ /* 0x000fea0003800000 */
.L_x_5796:
        /* <DEDUP_REMOVED lines=9> */
.L_x_5801:
[----:B------:R-:W2:Y:S02]  /*6220*/  LDG.E R2, [R2.64] ;  /* 0x0000002402027981 */ /* 0x000ea4000c1e1900 */
[----:B--2---:R0:W1:Y:S01]  /*6230*/  I2F R18, R2 ;  /* 0x0000000200127306 */ /* 0x0040620000201400 */
[----:B------:R-:W-:Y:S05]  /*6240*/  BRA `(.L_x_5799) ;  /* 0x00000be000007947 */ /* 0x000fea0003800000 */
.L_x_5800:
[----:B------:R-:W2:Y:S02]  /*6250*/  LDG.E.U16 R2, [R2.64] ;  /* 0x0000002402027981 */ /* 0x000ea4000c1e1500 */
[----:B--2---:R0:W1:Y:S01]  /*6260*/  I2F.S16 R18, R2 ;  /* 0x0000000200127306 */ /* 0x0040620000101400 */
[----:B------:R-:W-:Y:S05]  /*6270*/  BRA `(.L_x_5799) ;  /* 0x00000bb000007947 */ /* 0x000fea0003800000 */
.L_x_5795:
        /* <DEDUP_REMOVED lines=8> */
.L_x_5803:
[----:B------:R-:W2:Y:S02]  /*6300*/  LDG.E.U16 R2, [R2.64] ;  /* 0x0000002402027981 */ /* 0x000ea4000c1e1500 */
[----:B--2---:R-:W-:Y:S01]  /*6310*/  HADD2.F32 R18, -RZ, R2.H0_H0 ;  /* 0x20000002ff127230 */ /* 0x004fe20000004100 */
[----:B------:R-:W-:Y:S05]  /*6320*/  BRA `(.L_x_5799) ;  /* 0x00000b0000007947 */ /* 0x000fea0003800000 */
.L_x_5802:
        /* <DEDUP_REMOVED lines=8> */
.L_x_5805:
[----:B------:R-:W2:Y:S02]  /*63b0*/  LDG.E.U16 R2, [R2.64] ;  /* 0x0000002402027981 */ /* 0x000ea4000c1e1500 */
[----:B--2---:R-:W-:Y:S01]  /*63c0*/  HADD2.F32 R18, -RZ, R2.H0_H0 ;  /* 0x20000002ff127230 */ /* 0x004fe20000004100 */
[----:B------:R-:W-:Y:S05]  /*63d0*/  BRA `(.L_x_5799) ;  /* 0x00000a5000007947 */ /* 0x000fea0003800000 */
.L_x_5804:
[----:B------:R-:W2:Y:S02]  /*63e0*/  LDG.E.64 R2, [R2.64] ;  /* 0x0000002402027981 */ /* 0x000ea4000c1e1b00 */
[----:B--2---:R-:W0:Y:S01]  /*63f0*/  F2F.F32.F64 R18, R2 ;  /* 0x0000000200127310 */ /* 0x004e220000301000 */
[----:B------:R-:W0:-:S14]  /*6400*/  DSETP.GEU.AND P0, PT, |R2|, c[0x2][0x0], PT ;  /* 0x008000000200762a */ /* 0x000e1c0003f0e200 */
[----:B0-----:R-:W-:Y:S01]  /*6410*/  @!P0 FMUL R18, R18, 1.175494350822287508e-38 ;  /* 0x0080000012128820 */ /* 0x001fe20000400000 */
[----:B------:R-:W-:Y:S05]  /*6420*/  BRA `(.L_x_5799) ;  /* 0x00000a0000007947 */ /* 0x000fea0003800000 */
.L_x_5794:
        /* <DEDUP_REMOVED lines=12> */
.L_x_5808:
[----:B------:R-:W2:Y:S02]  /*64f0*/  LDG.E.64 R2, [R2.64] ;  /* 0x0000002402027981 */ /* 0x000ea4000c1e1b00 */
[----:B--2---:R-:W0:Y:S01]  /*6500*/  F2F.F32.F64 R18, R2 ;  /* 0x0000000200127310 */ /* 0x004e220000301000 */
[----:B------:R-:W0:-:S14]  /*6510*/  DSETP.GEU.AND P0, PT, |R2|, c[0x2][0x0], PT ;  /* 0x008000000200762a */ /* 0x000e1c0003f0e200 */
[----:B0-----:R-:W-:Y:S01]  /*6520*/  @!P0 FMUL R18, R18, 1.175494350822287508e-38 ;  /* 0x0080000012128820 */ /* 0x001fe20000400000 */
[----:B------:R-:W-:Y:S05]  /*6530*/  BRA `(.L_x_5799) ;  /* 0x000008f000007947 */ /* 0x000fea0003800000 */
.L_x_5807:
        /* <DEDUP_REMOVED lines=26> */
.L_x_5810:
        /* <DEDUP_REMOVED lines=13> */
.L_x_5809:
[----:B------:R-:W2:Y:S02]  /*67b0*/  LDG.E.U16 R2, [R2.64] ;  /* 0x0000002402027981 */ /* 0x000ea4000c1e1500 */
[----:B--2---:R-:W-:Y:S01]  /*67c0*/  PRMT R18, RZ, 0x5410, R2 ;  /* 0x00005410ff127816 */ /* 0x004fe20000000002 */
[----:B------:R-:W-:Y:S05]  /*67d0*/  BRA `(.L_x_5799) ;  /* 0x0000065000007947 */ /* 0x000fea0003800000 */
.L_x_5806:
        /* <DEDUP_REMOVED lines=11> */
.L_x_5813:
        /* <DEDUP_REMOVED lines=20> */
.L_x_5815:
[----:B------:R-:W-:Y:S05]  /*69d0*/  BSYNC B0 ;  /* 0x0000000000007941 */ /* 0x000fea0003800000 */
.L_x_5814:
[----:B------:R-:W-:Y:S01]  /*69e0*/  IMAD.SHL.U32 R2, R2, 0x100000, RZ ;  /* 0x0010000002027824 */ /* 0x000fe200078e00ff */
[----:B------:R-:W-:-:S04]  /*69f0*/  LEA R3, R0, 0x3b800000, 0x17 ;  /* 0x3b80000000037811 */ /* 0x000fc800078eb8ff */
[----:B------:R-:W-:Y:S01]  /*6a00*/  LOP3.LUT R18, R3, R2, R18, 0xfe, !PT ;  /* 0x0000000203127212 */ /* 0x000fe200078efe12 */
[----:B------:R-:W-:Y:S05]  /*6a10*/  BRA `(.L_x_5799) ;  /* 0x0000041000007947 */ /* 0x000fea0003800000 */
.L_x_5812:
        /* <DEDUP_REMOVED lines=20> */
.L_x_5817:
[----:B------:R-:W-:Y:S05]  /*6b60*/  BSYNC B0 ;  /* 0x0000000000007941 */ /* 0x000fea0003800000 */
.L_x_5816:
[----:B------:R-:W-:Y:S01]  /*6b70*/  IMAD.SHL.U32 R2, R2, 0x200000, RZ ;  /* 0x0020000002027824 */ /* 0x000fe200078e00ff */
[----:B------:R-:W-:-:S04]  /*6b80*/  LEA R3, R0, 0x37800000, 0x17 ;  /* 0x3780000000037811 */ /* 0x000fc800078eb8ff */
[----:B------:R-:W-:Y:S01]  /*6b90*/  LOP3.LUT R18, R3, R2, R18, 0xfe, !PT ;  /* 0x0000000203127212 */ /* 0x000fe200078efe12 */
[----:B------:R-:W-:Y:S05]  /*6ba0*/  BRA `(.L_x_5799) ;  /* 0x0000028000007947 */ /* 0x000fea0003800000 */
.L_x_5811:
        /* <DEDUP_REMOVED lines=14> */
.L_x_5798:
        /* <DEDUP_REMOVED lines=21> */
.L_x_5819:
[----:B------:R-:W2:Y:S02]  /*6de0*/  LDG.E.64 R2, [R2.64] ;  /* 0x0000002402027981 */ /* 0x000ea4000c1e1b00 */
[----:B--2---:R0:W1:Y:S01]  /*6df0*/  I2F.U64 R18, R2 ;  /* 0x0000000200127312 */ /* 0x0040620000301000 */
[----:B------:R-:W-:Y:S05]  /*6e00*/  BRA `(.L_x_5799) ;  /* 0x0000002000007947 */ /* 0x000fea0003800000 */
.L_x_5818:
[----:B------:R-:W2:Y:S02]  /*6e10*/  LDG.E R2, [R2.64] ;  /* 0x0000002402027981 */ /* 0x000ea4000c1e1900 */
[----:B--2---:R0:W1:Y:S02]  /*6e20*/  I2F.U32 R18, R2 ;  /* 0x0000000200127306 */ /* 0x0040640000201000 */
.L_x_5799:
[----:B------:R-:W-:Y:S05]  /*6e30*/  BSYNC B6 ;  /* 0x0000000000067941 */ /* 0x000fea0003800000 */
.L_x_5793:
        /* <DEDUP_REMOVED lines=18> */
.L_x_5823:
[----:B------:R-:W2:Y:S02]  /*6f60*/  LDG.E.U8 R2, [R2.64] ;  /* 0x0000002402027981 */ /* 0x000ea4000c1e1100 */
[----:B--2---:R-:W-:-:S04]  /*6f70*/  ISETP.NE.AND P0, PT, R2, RZ, PT ;  /* 0x000000ff0200720c */ /* 0x004fc80003f05270 */
[----:B------:R-:W-:Y:S01]  /*6f80*/  P2R R22, PR, RZ, 0x1 ;  /* 0x00000001ff167803 */ /* 0x000fe20000000000 */
[----:B------:R-:W-:Y:S05]  /*6f90*/  BRA `(.L_x_5825) ;  /* 0x00000f4000007947 */ /* 0x000fea0003800000 */
.L_x_5822:
        /* <DEDUP_REMOVED lines=11> */
.L_x_5827:
[----:B------:R-:W2:Y:S02]  /*7050*/  LDG.E R2, [R2.64] ;  /* 0x0000002402027981 */ /* 0x000ea4000c1e1900 */
[----:B--2---:R-:W-:-:S04]  /*7060*/  ISETP.NE.AND P0, PT, R2, RZ, PT ;  /* 0x000000ff0200720c */ /* 0x004fc80003f05270 */
[----:B------:R-:W-:Y:S01]  /*7070*/  P2R R22, PR, RZ, 0x1 ;  /* 0x00000001ff167803 */ /* 0x000fe20000000000 */
[----:B------:R-:W-:Y:S05]  /*7080*/  BRA `(.L_x_5825) ;  /* 0x00000e5000007947 */ /* 0x000fea0003800000 */
.L_x_5826:
[----:B------:R-:W2:Y:S02]  /*7090*/  LDG.E.U16 R2, [R2.64] ;  /* 0x0000002402027981 */ /* 0x000ea4000c1e1500 */
[----:B--2---:R-:W-:-:S04]  /*70a0*/  ISETP.NE.AND P0, PT, R2, RZ, PT ;  /* 0x000000ff0200720c */ /* 0x004fc80003f05270 */
[----:B------:R-:W-:Y:S01]  /*70b0*/  P2R R22, PR, RZ, 0x1 ;  /* 0x00000001ff167803 */ /* 0x000fe20000000000 */
[----:B------:R-:W-:Y:S05]  /*70c0*/  BRA `(.L_x_5825) ;  /* 0x00000e1000007947 */ /* 0x000fea0003800000 */
.L_x_5821:
        /* <DEDUP_REMOVED lines=10> */
.L_x_5829:
[----:B------:R-:W2:Y:S02]  /*7170*/  LDG.E.U16 R0, [R2.64] ;  /* 0x0000002402007981 */ /* 0x000ea4000c1e1500 */
[----:B--2---:R-:W-:-:S05]  /*7180*/  HADD2.F32 R0, -RZ, R0.H0_H0 ;  /* 0x20000000ff007230 */ /* 0x004fca0000004100 */
[----:B------:R-:W-:-:S04]  /*7190*/  FSETP.NEU.FTZ.AND P0, PT, R0, RZ, PT ;  /* 0x000000ff0000720b */ /* 0x000fc80003f1d000 */
[----:B------:R-:W-:Y:S01]  /*71a0*/  P2R R22, PR, RZ, 0x1 ;  /* 0x00000001ff167803 */ /* 0x000fe20000000000 */
[----:B------:R-:W-:Y:S05]  /*71b0*/  BRA `(.L_x_5825) ;  /* 0x00000d2000007947 */ /* 0x000fea0003800000 */
.L_x_5828:
        /* <DEDUP_REMOVED lines=12> */
.L_x_5831:
        /* <DEDUP_REMOVED lines=11> */
.L_x_5830:
[----:B------:R-:W2:Y:S02]  /*7330*/  LDG.E.64 R2, [R2.64] ;  /* 0x0000002402027981 */ /* 0x000ea4000c1e1b00 */
[----:B--2---:R-:W0:-:S06]  /*7340*/  DSETP.NEU.AND P0, PT, R2, RZ, PT ;  /* 0x000000ff0200722a */ /* 0x004e0c0003f0d000 */
[----:B0-----:R-:W-:Y:S01]  /*7350*/  P2R R22, PR, RZ, 0x1 ;  /* 0x00000001ff167803 */ /* 0x001fe20000000000 */
[----:B------:R-:W-:Y:S05]  /*7360*/  BRA `(.L_x_5825) ;  /* 0x00000b7000007947 */ /* 0x000fea0003800000 */
.L_x_5820:
        /* <DEDUP_REMOVED lines=12> */
.L_x_5834:
[----:B------:R-:W2:Y:S02]  /*7430*/  LDG.E.128 R4, [R2.64] ;  /* 0x0000002402047981 */ /* 0x000ea4000c1e1d00 */
[----:B--2---:R-:W0:-:S06]  /*7440*/  DSETP.NEU.AND P0, PT, R6, RZ, PT ;  /* 0x000000ff0600722a */ /* 0x004e0c0003f0d000 */
[----:B0-----:R-:W0:-:S06]  /*7450*/  DSETP.NEU.OR P0, PT, R4, RZ, P0 ;  /* 0x000000ff0400722a */ /* 0x001e0c000070d400 */
[----:B0-----:R-:W-:Y:S01]  /*7460*/  P2R R22, PR, RZ, 0x1 ;  /* 0x00000001ff167803 */ /* 0x001fe20000000000 */
[----:B------:R-:W-:Y:S05]  /*7470*/  BRA `(.L_x_5825) ;  /* 0x00000a6000007947 */ /* 0x000fea0003800000 */
.L_x_5833:
        /* <DEDUP_REMOVED lines=28> */
.L_x_5836:
        /* <DEDUP_REMOVED lines=15> */
.L_x_5835:
[----:B------:R-:W2:Y:S02]  /*7730*/  LDG.E.U16 R0, [R2.64] ;  /* 0x0000002402007981 */ /* 0x000ea4000c1e1500 */
[----:B--2---:R-:W-:-:S04]  /*7740*/  PRMT R0, RZ, 0x5410, R0 ;  /* 0x00005410ff007816 */ /* 0x004fc80000000000 */
[----:B------:R-:W-:-:S04]  /*7750*/  FSETP.NEU.FTZ.AND P0, PT, R0, RZ, PT ;  /* 0x000000ff0000720b */ /* 0x000fc80003f1d000 */
[----:B------:R-:W-:Y:S01]  /*7760*/  P2R R22, PR, RZ, 0x1 ;  /* 0x00000001ff167803 */ /* 0x000fe20000000000 */
[----:B------:R-:W-:Y:S05]  /*7770*/  BRA `(.L_x_5825) ;  /* 0x0000076000007947 */ /* 0x000fea0003800000 */
.L_x_5832:
        /* <DEDUP_REMOVED lines=12> */
.L_x_5839:
        /* <DEDUP_REMOVED lines=21> */
.L_x_5843:
[----:B------:R-:W-:Y:S05]  /*7990*/  BSYNC B1 ;  /* 0x0000000000017941 */ /* 0x000fea0003800000 */
.L_x_5842:
[----:B------:R-:W-:Y:S01]  /*79a0*/  LEA R3, R0, 0x3b800000, 0x17 ;  /* 0x3b80000000037811 */ /* 0x000fe200078eb8ff */
[----:B------:R-:W-:-:S05]  /*79b0*/  IMAD.SHL.U32 R0, R2, 0x100000, RZ ;  /* 0x0010000002007824 */ /* 0x000fca00078e00ff */
[----:B------:R-:W-:Y:S02]  /*79c0*/  LOP3.LUT R0, R3, R0, R4, 0xfe, !PT ;  /* 0x0000000003007212 */ /* 0x000fe400078efe04 */
.L_x_5841:
[----:B------:R-:W-:Y:S05]  /*79d0*/  BSYNC B0 ;  /* 0x0000000000007941 */ /* 0x000fea0003800000 */
.L_x_5840:
[----:B------:R-:W-:-:S04]  /*79e0*/  FSETP.NEU.FTZ.AND P0, PT, R0, RZ, PT ;  /* 0x000000ff0000720b */ /* 0x000fc80003f1d000 */
[----:B------:R-:W-:Y:S01]  /*79f0*/  P2R R22, PR, RZ, 0x1 ;  /* 0x00000001ff167803 */ /* 0x000fe20000000000 */
[----:B------:R-:W-:Y:S05]  /*7a00*/  BRA `(.L_x_5825) ;  /* 0x000004d000007947 */ /* 0x000fea0003800000 */
.L_x_5838:
        /* <DEDUP_REMOVED lines=21> */
.L_x_5847:
[----:B------:R-:W-:Y:S05]  /*7b60*/  BSYNC B1 ;  /* 0x0000000000017941 */ /* 0x000fea0003800000 */
.L_x_5846:
[----:B------:R-:W-:Y:S01]  /*7b70*/  LEA R3, R0, 0x37800000, 0x17 ;  /* 0x3780000000037811 */ /* 0x000fe200078eb8ff */
[----:B------:R-:W-:-:S05]  /*7b80*/  IMAD.SHL.U32 R0, R2, 0x200000, RZ ;  /* 0x0020000002007824 */ /* 0x000fca00078e00ff */
[----:B------:R-:W-:Y:S02]  /*7b90*/  LOP3.LUT R0, R3, R0, R4, 0xfe, !PT ;  /* 0x0000000003007212 */ /* 0x000fe400078efe04 */
.L_x_5845:
[----:B------:R-:W-:Y:S05]  /*7ba0*/  BSYNC B0 ;  /* 0x0000000000007941 */ /* 0x000fea0003800000 */
.L_x_5844:
[----:B------:R-:W-:-:S04]  /*7bb0*/  FSETP.NEU.FTZ.AND P0, PT, R0, RZ, PT ;  /* 0x000000ff0000720b */ /* 0x000fc80003f1d000 */
[----:B------:R-:W-:Y:S01]  /*7bc0*/  P2R R22, PR, RZ, 0x1 ;  /* 0x00000001ff167803 */ /* 0x000fe20000000000 */
[----:B------:R-:W-:Y:S05]  /*7bd0*/  BRA `(.L_x_5825) ;  /* 0x0000030000007947 */ /* 0x000fea0003800000 */
.L_x_5837:
        /* <DEDUP_REMOVED lines=14> */
.L_x_5851:
[----:B------:R-:W-:Y:S05]  /*7cc0*/  BSYNC B0 ;  /* 0x0000000000007941 */ /* 0x000fea0003800000 */
.L_x_5850:
[----:B------:R-:W-:-:S04]  /*7cd0*/  FSETP.NEU.FTZ.AND P0, PT, R0, RZ, PT ;  /* 0x000000ff0000720b */ /* 0x000fc80003f1d000 */
[----:B------:R-:W-:Y:S01]  /*7ce0*/  P2R R22, PR, RZ, 0x1 ;  /* 0x00000001ff167803 */ /* 0x000fe20000000000 */
[----:B------:R-:W-:Y:S05]  /*7cf0*/  BRA `(.L_x_5825) ;  /* 0x000001e000007947 */ /* 0x000fea0003800000 */
.L_x_5824:
        /* <DEDUP_REMOVED lines=22> */
.L_x_5849:
[----:B------:R-:W2:Y:S02]  /*7e60*/  LDG.E.64 R2, [R2.64] ;  /* 0x0000002402027981 */ /* 0x000ea4000c1e1b00 */
[----:B--2---:R-:W-:-:S04]  /*7e70*/  ISETP.NE.U32.AND P0, PT, R2, RZ, PT ;  /* 0x000000ff0200720c */ /* 0x004fc80003f05070 */
[----:B------:R-:W-:-:S04]  /*7e80*/  ISETP.NE.AND.EX P0, PT, R3, RZ, PT, P0 ;  /* 0x000000ff0300720c */ /* 0x000fc80003f05300 */
[----:B------:R-:W-:Y:S01]  /*7e90*/  P2R R22, PR, RZ, 0x1 ;  /* 0x00000001ff167803 */ /* 0x000fe20000000000 */
[----:B------:R-:W-:Y:S05]  /*7ea0*/  BRA `(.L_x_5825) ;  /* 0x0000003000007947 */ /* 0x000fea0003800000 */
.L_x_5848:
[----:B------:R-:W2:Y:S02]  /*7eb0*/  LDG.E R2, [R2.64] ;  /* 0x0000002402027981 */ /* 0x000ea4000c1e1900 */
[----:B--2---:R-:W-:-:S04]  /*7ec0*/  ISETP.NE.AND P0, PT, R2, RZ, PT ;  /* 0x000000ff0200720c */ /* 0x004fc80003f05270 */
[----:B------:R-:W-:Y:S02]  /*7ed0*/  P2R R22, PR, RZ, 0x1 ;  /* 0x00000001ff167803 */ /* 0x000fe40000000000 */
.L_x_5825:
        /* <DEDUP_REMOVED lines=17> */
.L_x_5855:
[----:B------:R0:W5:Y:S01]  /*7ff0*/  LDG.E.U8 R2, [R4.64] ;  /* 0x0000002404027981 */ /* 0x000162000c1e1100 */
[----:B------:R-:W-:Y:S01]  /*8000*/  IMAD.MOV.U32 R3, RZ, RZ, RZ ;  /* 0x000000ffff037224 */ /* 0x000fe200078e00ff */
[----:B------:R-:W-:Y:S05]  /*8010*/  BRA `(.L_x_5857) ;  /* 0x00000d5000007947 */ /* 0x000fea0003800000 */
.L_x_5854:
        /* <DEDUP_REMOVED lines=8> */
.L_x_5859:
[----:B------:R-:W2:Y:S02]  /*80a0*/  LDG.E R2, [R4.64] ;  /* 0x0000002404027981 */ /* 0x000ea4000c1e1900 */
[----:B--2---:R-:W-:Y:S01]  /*80b0*/  SHF.R.S32.HI R3, RZ, 0x1f, R2 ;  /* 0x0000001fff037819 */ /* 0x004fe20000011402 */
[----:B------:R-:W-:Y:S05]  /*80c0*/  BRA `(.L_x_5857) ;  /* 0x00000ca000007947 */ /* 0x000fea0003800000 */
.L_x_5858:
[----:B------:R-:W2:Y:S02]  /*80d0*/  LDG.E.S16 R2, [R4.64] ;  /* 0x0000002404027981 */ /* 0x000ea4000c1e1700 */
[----:B--2---:R-:W-:Y:S01]  /*80e0*/  SHF.R.S32.HI R3, RZ, 0x1f, R2 ;  /* 0x0000001fff037819 */ /* 0x004fe20000011402 */
[----:B------:R-:W-:Y:S05]  /*80f0*/  BRA `(.L_x_5857) ;  /* 0x00000c7000007947 */ /* 0x000fea0003800000 */
.L_x_5853:
        /* <DEDUP_REMOVED lines=9> */
.L_x_5861:
[----:B------:R-:W2:Y:S02]  /*8190*/  LDG.E.U16 R4, [R4.64] ;  /* 0x0000002404047981 */ /* 0x000ea4000c1e1500 */
[----:B--2---:R-:W-:-:S06]  /*81a0*/  HADD2.F32 R2, -RZ, R4.H0_H0 ;  /* 0x20000004ff027230 */ /* 0x004fcc0000004100 */
[----:B------:R-:W0:Y:S01]  /*81b0*/  F2I.S64.TRUNC R2, R2 ;  /* 0x0000000200027311 */ /* 0x000e22000020d900 */
[----:B------:R-:W-:Y:S05]  /*81c0*/  BRA `(.L_x_5857) ;  /* 0x00000ba000007947 */ /* 0x000fea0003800000 */
.L_x_5860:
        /* <DEDUP_REMOVED lines=9> */
.L_x_5863:
[----:B------:R-:W2:Y:S02]  /*8260*/  LDG.E.U16 R4, [R4.64] ;  /* 0x0000002404047981 */ /* 0x000ea4000c1e1500 */
[----:B--2---:R-:W-:-:S06]  /*8270*/  HADD2.F32 R2, -RZ, R4.H0_H0 ;  /* 0x20000004ff027230 */ /* 0x004fcc0000004100 */
[----:B------:R-:W0:Y:S01]  /*8280*/  F2I.S64.TRUNC R2, R2 ;  /* 0x0000000200027311 */ /* 0x000e22000020d900 */
[----:B------:R-:W-:Y:S05]  /*8290*/  BRA `(.L_x_5857) ;  /* 0x00000ad000007947 */ /* 0x000fea0003800000 */
.L_x_5862:
[----:B------:R-:W2:Y:S02]  /*82a0*/  LDG.E.64 R2, [R4.64] ;  /* 0x0000002404027981 */ /* 0x000ea4000c1e1b00 */
[----:B--2---:R-:W0:Y:S01]  /*82b0*/  F2I.S64.F64.TRUNC R2, R2 ;  /* 0x0000000200027311 */ /* 0x004e22000030d900 */
[----:B------:R-:W-:Y:S05]  /*82c0*/  BRA `(.L_x_5857) ;  /* 0x00000aa000007947 */ /* 0x000fea0003800000 */
.L_x_5852:
        /* <DEDUP_REMOVED lines=13> */
.L_x_5866:
[----:B------:R-:W2:Y:S02]  /*83a0*/  LDG.E.64 R2, [R4.64] ;  /* 0x0000002404027981 */ /* 0x000ea4000c1e1b00 */
[----:B--2---:R-:W0:Y:S01]  /*83b0*/  F2I.S64.F64.TRUNC R2, R2 ;  /* 0x0000000200027311 */ /* 0x004e22000030d900 */
[----:B------:R-:W-:Y:S05]  /*83c0*/  BRA `(.L_x_5857) ;  /* 0x000009a000007947 */ /* 0x000fea0003800000 */
.L_x_5865:
        /* <DEDUP_REMOVED lines=27> */
.L_x_5868:
        /* <DEDUP_REMOVED lines=14> */
.L_x_5867:
[----:B------:R-:W2:Y:S02]  /*8660*/  LDG.E.U16 R2, [R4.64] ;  /* 0x0000002404027981 */ /* 0x000ea4000c1e1500 */
[----:B--2---:R-:W-:-:S06]  /*8670*/  PRMT R2, RZ, 0x5410, R2 ;  /* 0x00005410ff027816 */ /* 0x004fcc0000000002 */
[----:B------:R-:W0:Y:S01]  /*8680*/  F2I.S64.TRUNC R2, R2 ;  /* 0x0000000200027311 */ /* 0x000e22000020d900 */
[----:B------:R-:W-:Y:S05]  /*8690*/  BRA `(.L_x_5857) ;  /* 0x000006d000007947 */ /* 0x000fea0003800000 */
.L_x_5864:
        /* <DEDUP_REMOVED lines=11> */
.L_x_5871:
        /* <DEDUP_REMOVED lines=21> */
.L_x_5875:
[----:B------:R-:W-:Y:S05]  /*88a0*/  BSYNC B1 ;  /* 0x0000000000017941 */ /* 0x000fea0003800000 */
.L_x_5874:
[----:B------:R-:W-:Y:S01]  /*88b0*/  IMAD.SHL.U32 R2, R2, 0x100000, RZ ;  /* 0x0010000002027824 */ /* 0x000fe200078e00ff */
[----:B------:R-:W-:-:S04]  /*88c0*/  LEA R3, R0, 0x3b800000, 0x17 ;  /* 0x3b80000000037811 */ /* 0x000fc800078eb8ff */
[----:B------:R-:W-:Y:S02]  /*88d0*/  LOP3.LUT R2, R3, R2, R4, 0xfe, !PT ;  /* 0x0000000203027212 */ /* 0x000fe400078efe04 */
.L_x_5873:
[----:B------:R-:W-:Y:S05]  /*88e0*/  BSYNC B0 ;  /* 0x0000000000007941 */ /* 0x000fea0003800000 */
.L_x_5872:
[----:B------:R-:W0:Y:S01]  /*88f0*/  F2I.S64.TRUNC R2, R2 ;  /* 0x0000000200027311 */ /* 0x000e22000020d900 */
[----:B------:R-:W-:Y:S05]  /*8900*/  BRA `(.L_x_5857) ;  /* 0x0000046000007947 */ /* 0x000fea0003800000 */
.L_x_5870:
        /* <DEDUP_REMOVED lines=21> */
.L_x_5879:
[----:B------:R-:W-:Y:S05]  /*8a60*/  BSYNC B1 ;  /* 0x0000000000017941 */ /* 0x000fea0003800000 */
.L_x_5878:
[----:B------:R-:W-:Y:S01]  /*8a70*/  IMAD.SHL.U32 R2, R2, 0x200000, RZ ;  /* 0x0020000002027824 */ /* 0x000fe200078e00ff */
[----:B------:R-:W-:-:S04]  /*8a80*/  LEA R3, R0, 0x37800000, 0x17 ;  /* 0x3780000000037811 */ /* 0x000fc800078eb8ff */
[----:B------:R-:W-:Y:S02]  /*8a90*/  LOP3.LUT R2, R3, R2, R4, 0xfe, !PT ;  /* 0x0000000203027212 */ /* 0x000fe400078efe04 */
.L_x_5877:
[----:B------:R-:W-:Y:S05]  /*8aa0*/  BSYNC B0 ;  /* 0x0000000000007941 */ /* 0x000fea0003800000 */
.L_x_5876:
[----:B------:R-:W0:Y:S01]  /*8ab0*/  F2I.S64.TRUNC R2, R2 ;  /* 0x0000000200027311 */ /* 0x000e22000020d900 */
[----:B------:R-:W-:Y:S05]  /*8ac0*/  BRA `(.L_x_5857) ;  /* 0x000002a000007947 */ /* 0x000fea0003800000 */
.L_x_5869:
        /* <DEDUP_REMOVED lines=14> */
.L_x_5883:
[----:B------:R-:W-:Y:S05]  /*8bb0*/  BSYNC B0 ;  /* 0x0000000000007941 */ /* 0x000fea0003800000 */
.L_x_5882:
[----:B------:R-:W0:Y:S01]  /*8bc0*/  F2I.S64.TRUNC R2, R2 ;  /* 0x0000000200027311 */ /* 0x000e22000020d900 */
[----:B------:R-:W-:Y:S05]  /*8bd0*/  BRA `(.L_x_5857) ;  /* 0x0000019000007947 */ /* 0x000fea0003800000 */
.L_x_5856:
        /* <DEDUP_REMOVED lines=21> */
.L_x_5881:
[----:B------:R0:W5:Y:S01]  /*8d30*/  LDG.E.64 R2, [R4.64] ;  /* 0x0000002404027981 */ /* 0x000162000c1e1b00 */
[----:B------:R-:W-:Y:S05]  /*8d40*/  BRA `(.L_x_5857) ;  /* 0x0000002000007947 */ /* 0x000fea0003800000 */
.L_x_5880:
[----:B------:R0:W5:Y:S01]  /*8d50*/  LDG.E R2, [R4.64] ;  /* 0x0000002404027981 */ /* 0x000162000c1e1900 */
[----:B------:R-:W-:-:S03]  /*8d60*/  IMAD.MOV.U32 R3, RZ, RZ, RZ ;  /* 0x000000ffff037224 */ /* 0x000fc600078e00ff */
.L_x_5857:
        /* <DEDUP_REMOVED lines=9> */
.L_x_5885:
[----:B------:R-:W-:Y:S05]  /*8e00*/  BSYNC B0 ;  /* 0x0000000000007941 */ /* 0x000fea0003800000 */
.L_x_5884:
        /* <DEDUP_REMOVED lines=12> */
.L_x_5889:
[----:B01---5:R-:W0:Y:S02]  /*8ed0*/  F2I.S64.TRUNC R18, R18 ;  /* 0x0000001200127311 */ /* 0x023e24000020d900 */
[----:B0-----:R-:W-:-:S05]  /*8ee0*/  IMAD.MOV.U32 R3, RZ, RZ, R18 ;  /* 0x000000ffff037224 */ /* 0x001fca00078e0012 */
[----:B------:R0:W-:Y:S01]  /*8ef0*/  STG.E.U8 [R16.64], R3 ;  /* 0x0000000310007986 */ /* 0x0001e2000c101124 */
[----:B------:R-:W-:Y:S05]  /*8f00*/  BRA `(.L_x_5891) ;  /* 0x00000d3000007947 */ /* 0x000fea0003800000 */
.L_x_5888:
        /* <DEDUP_REMOVED lines=9> */
.L_x_5893:
[----:B-1---5:R-:W1:Y:S02]  /*8fa0*/  F2I.FTZ.TRUNC.NTZ R3, R18 ;  /* 0x0000001200037305 */ /* 0x022e64000021f100 */
[----:B-1----:R1:W-:Y:S01]  /*8fb0*/  STG.E [R16.64], R3 ;  /* 0x0000000310007986 */ /* 0x0023e2000c101924 */
[----:B------:R-:W-:Y:S05]  /*8fc0*/  BRA `(.L_x_5891) ;  /* 0x00000c7000007947 */ /* 0x000fea0003800000 */
.L_x_5892:
[----:B-1---5:R-:W1:Y:S02]  /*8fd0*/  F2I.FTZ.TRUNC.NTZ R3, R18 ;  /* 0x0000001200037305 */ /* 0x022e64000021f100 */
[----:B-1----:R1:W-:Y:S01]  /*8fe0*/  STG.E.U16 [R16.64], R3 ;  /* 0x0000000310007986 */ /* 0x0023e2000c101524 */
[----:B------:R-:W-:Y:S05]  /*8ff0*/  BRA `(.L_x_5891) ;  /* 0x00000c4000007947 */ /* 0x000fea0003800000 */
.L_x_5887:
        /* <DEDUP_REMOVED lines=8> */
.L_x_5895:
[----:B-1---5:R-:W-:-:S05]  /*9080*/  F2FP.PACK_AB R18, RZ, R18 ;  /* 0x00000012ff12723e */ /* 0x022fca00000000ff */
[----:B------:R1:W-:Y:S01]  /*9090*/  STG.E.U16 [R16.64], R18 ;  /* 0x0000001210007986 */ /* 0x0003e2000c101524 */
[----:B------:R-:W-:Y:S05]  /*90a0*/  BRA `(.L_x_5891) ;  /* 0x00000b9000007947 */ /* 0x000fea0003800000 */
.L_x_5894:
        /* <DEDUP_REMOVED lines=9> */
.L_x_5897:
[----:B-1---5:R-:W-:-:S04]  /*9140*/  F2FP.PACK_AB R3, RZ, R18 ;  /* 0x00000012ff03723e */ /* 0x022fc800000000ff */
[----:B------:R-:W-:-:S05]  /*9150*/  PRMT R3, R3, 0x5410, RZ ;  /* 0x0000541003037816 */ /* 0x000fca00000000ff */
[----:B------:R1:W-:Y:S01]  /*9160*/  STG.E [R16.64], R3 ;  /* 0x0000000310007986 */ /* 0x0003e2000c101924 */
[----:B------:R-:W-:Y:S05]  /*9170*/  BRA `(.L_x_5891) ;  /* 0x00000ac000007947 */ /* 0x000fea0003800000 */
.L_x_5896:
[----:B-1---5:R-:W-:-:S06]  /*9180*/  FMUL.FTZ R2, R18, 1 ;  /* 0x3f80000012027820 */ /* 0x022fcc0000410000 */
[----:B------:R-:W1:Y:S02]  /*9190*/  F2F.F64.F32 R2, R2 ;  /* 0x0000000200027310 */ /* 0x000e640000201800 */
[----:B-1----:R1:W-:Y:S01]  /*91a0*/  STG.E.64 [R16.64], R2 ;  /* 0x0000000210007986 */ /* 0x0023e2000c101b24 */
[----:B------:R-:W-:Y:S05]  /*91b0*/  BRA `(.L_x_5891) ;  /* 0x00000a8000007947 */ /* 0x000fea0003800000 */
.L_x_5886:
        /* <DEDUP_REMOVED lines=12> */
.L_x_5900:
[----:B-1---5:R-:W-:Y:S01]  /*9280*/  FMUL.FTZ R4, R18, 1 ;  /* 0x3f80000012047820 */ /* 0x022fe20000410000 */
[----:B------:R-:W-:-:S05]  /*9290*/  CS2R R6, SRZ ;  /* 0x0000000000067805 */ /* 0x000fca000001ff00 */
[----:B------:R-:W1:Y:S02]  /*92a0*/  F2F.F64.F32 R4, R4 ;  /* 0x0000000400047310 */ /* 0x000e640000201800 */
[----:B-1----:R1:W-:Y:S01]  /*92b0*/  STG.E.128 [R16.64], R4 ;  /* 0x0000000410007986 */ /* 0x0023e2000c101d24 */
[----:B------:R-:W-:Y:S05]  /*92c0*/  BRA `(.L_x_5891) ;  /* 0x0000097000007947 */ /* 0x000fea0003800000 */
.L_x_5899:
        /* <DEDUP_REMOVED lines=20> */
.L_x_5904:
[----:B------:R-:W-:Y:S05]  /*9410*/  BSYNC B0 ;  /* 0x0000000000007941 */ /* 0x000fea0003800000 */
.L_x_5903:
[----:B------:R-:W-:-:S05]  /*9420*/  LOP3.LUT R5, R0, R5, RZ, 0xfc, !PT ;  /* 0x0000000500057212 */ /* 0x000fca00078efcff */
[----:B------:R1:W-:Y:S01]  /*9430*/  STG.E.U8 [R16.64], R5 ;  /* 0x0000000510007986 */ /* 0x0003e2000c101124 */
[----:B------:R-:W-:Y:S05]  /*9440*/  BRA `(.L_x_5891) ;  /* 0x000007f000007947 */ /* 0x000fea0003800000 */
.L_x_5902:
        /* <DEDUP_REMOVED lines=12> */
.L_x_5906:
[----:B------:R-:W-:Y:S01]  /*9510*/  IMAD.MOV.U32 R0, RZ, RZ, 0x7f ;  /* 0x0000007fff007424 */ /* 0x000fe200078e00ff */
[----:B------:R-:W-:-:S04]  /*9520*/  ISETP.GT.U32.AND P0, PT, R2, 0x7f800000, PT ;  /* 0x7f8000000200780c */ /* 0x000fc80003f04070 */
[----:B------:R-:W-:-:S04]  /*9530*/  SEL R0, R0, 0x7c, P0 ;  /* 0x0000007c00007807 */ /* 0x000fc80000000000 */
.L_x_5907:
[----:B------:R-:W-:Y:S05]  /*9540*/  BSYNC B0 ;  /* 0x0000000000007941 */ /* 0x000fea0003800000 */
.L_x_5905:
[----:B------:R-:W-:-:S04]  /*9550*/  LOP3.LUT R18, R18, 0x80000000, RZ, 0xc0, !PT ;  /* 0x8000000012127812 */ /* 0x000fc800078ec0ff */
[----:B------:R-:W-:-:S04]  /*9560*/  SHF.R.U32.HI R3, RZ, 0x18, R18 ;  /* 0x00000018ff037819 */ /* 0x000fc80000011612 */
[----:B------:R-:W-:-:S05]  /*9570*/  LOP3.LUT R3, R0, R3, RZ, 0xfc, !PT ;  /* 0x0000000300037212 */ /* 0x000fca00078efcff */
[----:B------:R1:W-:Y:S01]  /*9580*/  STG.E.U8 [R16.64], R3 ;  /* 0x0000000310007986 */ /* 0x0003e2000c101124 */
[----:B------:R-:W-:Y:S05]  /*9590*/  BRA `(.L_x_5891) ;  /* 0x000006a000007947 */ /* 0x000fea0003800000 */
.L_x_5901:
[----:B-1---5:R-:W-:-:S05]  /*95a0*/  F2FP.BF16.PACK_AB R18, RZ, R18 ;  /* 0x00000012ff12723e */ /* 0x022fca00000010ff */
[----:B------:R1:W-:Y:S01]  /*95b0*/  STG.E.U16 [R16.64], R18 ;  /* 0x0000001210007986 */ /* 0x0003e2000c101524 */
[----:B------:R-:W-:Y:S05]  /*95c0*/  BRA `(.L_x_5891) ;  /* 0x0000067000007947 */ /* 0x000fea0003800000 */
.L_x_5898:
        /* <DEDUP_REMOVED lines=11> */
.L_x_5910:
        /* <DEDUP_REMOVED lines=16> */
.L_x_5913:
[----:B------:R-:W-:-:S04]  /*9780*/  LOP3.LUT R18, R18, 0x80000000, RZ, 0xc0, !PT ;  /* 0x8000000012127812 */ /* 0x000fc800078ec0ff */
[----:B------:R-:W-:-:S04]  /*9790*/  SHF.R.U32.HI R3, RZ, 0x18, R18 ;  /* 0x00000018ff037819 */ /* 0x000fc80000011612 */
[----:B------:R-:W-:-:S04]  /*97a0*/  LOP3.LUT R0, R0, R3, RZ, 0xfc, !PT ;  /* 0x0000000300007212 */ /* 0x000fc800078efcff */
[----:B------:R-:W-:Y:S02]  /*97b0*/  PRMT R8, R0, 0x7610, R8 ;  /* 0x0000761000087816 */ /* 0x000fe40000000008 */
.L_x_5912:
[----:B------:R-:W-:Y:S05]  /*97c0*/  BSYNC B0 ;  /* 0x0000000000007941 */ /* 0x000fea0003800000 */
.L_x_5911:
[----:B------:R1:W-:Y:S01]  /*97d0*/  STG.E.U8 [R16.64], R8 ;  /* 0x0000000810007986 */ /* 0x0003e2000c101124 */
[----:B------:R-:W-:Y:S05]  /*97e0*/  BRA `(.L_x_5891) ;  /* 0x0000045000007947 */ /* 0x000fea0003800000 */
.L_x_5909:
        /* <DEDUP_REMOVED lines=16> */
.L_x_5916:
[----:B------:R-:W-:-:S04]  /*98f0*/  LOP3.LUT R18, R18, 0x80000000, RZ, 0xc0, !PT ;  /* 0x8000000012127812 */ /* 0x000fc800078ec0ff */
[----:B------:R-:W-:-:S04]  /*9900*/  SHF.R.U32.HI R3, RZ, 0x18, R18 ;  /* 0x00000018ff037819 */ /* 0x000fc80000011612 */
[----:B------:R-:W-:-:S04]  /*9910*/  LOP3.LUT R0, R0, R3, RZ, 0xfc, !PT ;  /* 0x0000000300007212 */ /* 0x000fc800078efcff */
[----:B------:R-:W-:Y:S02]  /*9920*/  PRMT R8, R0, 0x7610, R8 ;  /* 0x0000761000087816 */ /* 0x000fe40000000008 */
.L_x_5915:
[----:B------:R-:W-:Y:S05]  /*9930*/  BSYNC B0 ;  /* 0x0000000000007941 */ /* 0x000fea0003800000 */
.L_x_5914:
[----:B------:R1:W-:Y:S01]  /*9940*/  STG.E.U8 [R16.64], R8 ;  /* 0x0000000810007986 */ /* 0x0003e2000c101124 */
[----:B------:R-:W-:Y:S05]  /*9950*/  BRA `(.L_x_5891) ;  /* 0x000002e000007947 */ /* 0x000fea0003800000 */
.L_x_5908:
        /* <DEDUP_REMOVED lines=21> */
.L_x_5890:
        /* <DEDUP_REMOVED lines=20> */
.L_x_5918:
[----:B01---5:R-:W0:Y:S02]  /*9bf0*/  F2I.U64.TRUNC R18, R18 ;  /* 0x0000001200127311 */ /* 0x023e24000020d800 */
[----:B0-----:R0:W-:Y:S01]  /*9c00*/  STG.E.64 [R16.64], R18 ;  /* 0x0000001210007986 */ /* 0x0011e2000c101b24 */
[----:B------:R-:W-:Y:S05]  /*9c10*/  BRA `(.L_x_5891) ;  /* 0x0000002000007947 */ /* 0x000fea0003800000 */
.L_x_5917:
[----:B-1---5:R-:W1:Y:S02]  /*9c20*/  F2I.FTZ.U32.TRUNC.NTZ R3, R18 ;  /* 0x0000001200037305 */ /* 0x022e64000021f000 */
[----:B-1----:R1:W-:Y:S02]  /*9c30*/  STG.E [R16.64], R3 ;  /* 0x0000000310007986 */ /* 0x0023e4000c101924 */
.L_x_5891:
[----:B------:R-:W-:-:S04]  /*9c40*/  IADD3 R25, R25, 0x80, RZ ;  /* 0x0000008019197810 */ /* 0x000fc80007ffe0ff */
[----:B------:R-:W-:-:S13]  /*9c50*/  ISETP.GE.AND P0, PT, R25, c[0x0][0x160], PT ;  /* 0x0000580019007a0c */ /* 0x000fda0003f06270 */
        /* <DEDUP_REMOVED lines=282> */
.L_x_5919:
        /* <DEDUP_REMOVED lines=20> */
.L_x_5924:
[----:B------:R-:W2:Y:S02]  /*af40*/  LDG.E.U8 R2, [R2.64] ;  /* 0x0000002402027981 */ /* 0x000ea4000c1e1100 */
[----:B--2---:R0:W1:Y:S01]  /*af50*/  I2F.U16 R18, R2 ;  /* 0x0000000200127306 */ /* 0x0040620000101000 */
[----:B------:R-:W-:Y:S05]  /*af60*/  BRA `(.L_x_5926) ;  /* 0x00000ca000007947 */ /* 0x000fea0003800000 */
.L_x_5923:
        /* <DEDUP_REMOVED lines=9> */
.L_x_5928:
[----:B------:R-:W2:Y:S02]  /*b000*/  LDG.E R2, [R2.64] ;  /* 0x0000002402027981 */ /* 0x000ea4000c1e1900 */
[----:B--2---:R0:W1:Y:S01]  /*b010*/  I2F R18, R2 ;  /* 0x0000000200127306 */ /* 0x0040620000201400 */
[----:B------:R-:W-:Y:S05]  /*b020*/  BRA `(.L_x_5926) ;  /* 0x00000be000007947 */ /* 0x000fea0003800000 */
.L_x_5927:
[----:B------:R-:W2:Y:S02]  /*b030*/  LDG.E.U16 R2, [R2.64] ;  /* 0x0000002402027981 */ /* 0x000ea4000c1e1500 */
[----:B--2---:R0:W1:Y:S01]  /*b040*/  I2F.S16 R18, R2 ;  /* 0x0000000200127306 */ /* 0x0040620000101400 */
[----:B------:R-:W-:Y:S05]  /*b050*/  BRA `(.L_x_5926) ;  /* 0x00000bb000007947 */ /* 0x000fea0003800000 */
.L_x_5922:
        /* <DEDUP_REMOVED lines=8> */
.L_x_5930:
[----:B------:R-:W2:Y:S02]  /*b0e0*/  LDG.E.U16 R2, [R2.64] ;  /* 0x0000002402027981 */ /* 0x000ea4000c1e1500 */
[----:B--2---:R-:W-:Y:S01]  /*b0f0*/  HADD2.F32 R18, -RZ, R2.H0_H0 ;  /* 0x20000002ff127230 */ /* 0x004fe20000004100 */
[----:B------:R-:W-:Y:S05]  /*b100*/  BRA `(.L_x_5926) ;  /* 0x00000b0000007947 */ /* 0x000fea0003800000 */
.L_x_5929:
        /* <DEDUP_REMOVED lines=8> */
.L_x_5932:
[----:B------:R-:W2:Y:S02]  /*b190*/  LDG.E.U16 R2, [R2.64] ;  /* 0x0000002402027981 */ /* 0x000ea4000c1e1500 */
[----:B--2---:R-:W-:Y:S01]  /*b1a0*/  HADD2.F32 R18, -RZ, R2.H0_H0 ;  /* 0x20000002ff127230 */ /* 0x004fe20000004100 */
[----:B------:R-:W-:Y:S05]  /*b1b0*/  BRA `(.L_x_5926) ;  /* 0x00000a5000007947 */ /* 0x000fea0003800000 */
.L_x_5931:
[----:B------:R-:W2:Y:S02]  /*b1c0*/  LDG.E.64 R2, [R2.64] ;  /* 0x0000002402027981 */ /* 0x000ea4000c1e1b00 */
[----:B--2---:R-:W0:Y:S01]  /*b1d0*/  F2F.F32.F64 R18, R2 ;  /* 0x0000000200127310 */ /* 0x004e220000301000 */
[----:B------:R-:W0:-:S14]  /*b1e0*/  DSETP.GEU.AND P0, PT, |R2|, c[0x2][0x0], PT ;  /* 0x008000000200762a */ /* 0x000e1c0003f0e200 */
[----:B0-----:R-:W-:Y:S01]  /*b1f0*/  @!P0 FMUL R18, R18, 1.175494350822287508e-38 ;  /* 0x0080000012128820 */ /* 0x001fe20000400000 */
[----:B------:R-:W-:Y:S05]  /*b200*/  BRA `(.L_x_5926) ;  /* 0x00000a0000007947 */ /* 0x000fea0003800000 */
.L_x_5921:
        /* <DEDUP_REMOVED lines=12> */
.L_x_5935:
[----:B------:R-:W2:Y:S02]  /*b2d0*/  LDG.E.64 R2, [R2.64] ;  /* 0x0000002402027981 */ /* 0x000ea4000c1e1b00 */
[----:B--2---:R-:W0:Y:S01]  /*b2e0*/  F2F.F32.F64 R18, R2 ;  /* 0x0000000200127310 */ /* 0x004e220000301000 */
[----:B------:R-:W0:-:S14]  /*b2f0*/  DSETP.GEU.AND P0, PT, |R2|, c[0x2][0x0], PT ;  /* 0x008000000200762a */ /* 0x000e1c0003f0e200 */
[----:B0-----:R-:W-:Y:S01]  /*b300*/  @!P0 FMUL R18, R18, 1.175494350822287508e-38 ;  /* 0x0080000012128820 */ /* 0x001fe20000400000 */
[----:B------:R-:W-:Y:S05]  /*b310*/  BRA `(.L_x_5926) ;  /* 0x000008f000007947 */ /* 0x000fea0003800000 */
.L_x_5934:
        /* <DEDUP_REMOVED lines=26> */
.L_x_5937:
        /* <DEDUP_REMOVED lines=13> */
.L_x_5936:
[----:B------:R-:W2:Y:S02]  /*b590*/  LDG.E.U16 R2, [R2.64] ;  /* 0x0000002402027981 */ /* 0x000ea4000c1e1500 */
[----:B--2---:R-:W-:Y:S01]  /*b5a0*/  PRMT R18, RZ, 0x5410, R2 ;  /* 0x00005410ff127816 */ /* 0x004fe20000000002 */
[----:B------:R-:W-:Y:S05]  /*b5b0*/  BRA `(.L_x_5926) ;  /* 0x0000065000007947 */ /* 0x000fea0003800000 */
.L_x_5933:
        /* <DEDUP_REMOVED lines=11> */
.L_x_5940:
        /* <DEDUP_REMOVED lines=20> */
.L_x_5942:
[----:B------:R-:W-:Y:S05]  /*b7b0*/  BSYNC B0 ;  /* 0x0000000000007941 */ /* 0x000fea0003800000 */
.L_x_5941:
[----:B------:R-:W-:Y:S01]  /*b7c0*/  IMAD.SHL.U32 R2, R2, 0x100000, RZ ;  /* 0x0010000002027824 */ /* 0x000fe200078e00ff */
[----:B------:R-:W-:-:S04]  /*b7d0*/  LEA R3, R0, 0x3b800000, 0x17 ;  /* 0x3b80000000037811 */ /* 0x000fc800078eb8ff */
[----:B------:R-:W-:Y:S01]  /*b7e0*/  LOP3.LUT R18, R3, R2, R18, 0xfe, !PT ;  /* 0x0000000203127212 */ /* 0x000fe200078efe12 */
[----:B------:R-:W-:Y:S05]  /*b7f0*/  BRA `(.L_x_5926) ;  /* 0x0000041000007947 */ /* 0x000fea0003800000 */
.L_x_5939:
        /* <DEDUP_REMOVED lines=20> */
.L_x_5944:
[----:B------:R-:W-:Y:S05]  /*b940*/  BSYNC B0 ;  /* 0x0000000000007941 */ /* 0x000fea0003800000 */
.L_x_5943:
[----:B------:R-:W-:Y:S01]  /*b950*/  IMAD.SHL.U32 R2, R2, 0x200000, RZ ;  /* 0x0020000002027824 */ /* 0x000fe200078e00ff */
[----:B------:R-:W-:-:S04]  /*b960*/  LEA R3, R0, 0x37800000, 0x17 ;  /* 0x3780000000037811 */ /* 0x000fc800078eb8ff */
[----:B------:R-:W-:Y:S01]  /*b970*/  LOP3.LUT R18, R3, R2, R18, 0xfe, !PT ;  /* 0x0000000203127212 */ /* 0x000fe200078efe12 */
[----:B------:R-:W-:Y:S05]  /*b980*/  BRA `(.L_x_5926) ;  /* 0x0000028000007947 */ /* 0x000fea0003800000 */
.L_x_5938:
        /* <DEDUP_REMOVED lines=14> */
.L_x_5925:
        /* <DEDUP_REMOVED lines=21> */
.L_x_5946:
[----:B------:R-:W2:Y:S02]  /*bbc0*/  LDG.E.64 R2, [R2.64] ;  /* 0x0000002402027981 */ /* 0x000ea4000c1e1b00 */
[----:B--2---:R0:W1:Y:S01]  /*bbd0*/  I2F.U64 R18, R2 ;  /* 0x0000000200127312 */ /* 0x0040620000301000 */
[----:B------:R-:W-:Y:S05]  /*bbe0*/  BRA `(.L_x_5926) ;  /* 0x0000002000007947 */ /* 0x000fea0003800000 */
.L_x_5945:
[----:B------:R-:W2:Y:S02]  /*bbf0*/  LDG.E R2, [R2.64] ;  /* 0x0000002402027981 */ /* 0x000ea4000c1e1900 */
[----:B--2---:R0:W1:Y:S02]  /*bc00*/  I2F.U32 R18, R2 ;  /* 0x0000000200127306 */ /* 0x0040640000201000 */
.L_x_5926:
[----:B------:R-:W-:Y:S05]  /*bc10*/  BSYNC B6 ;  /* 0x0000000000067941 */ /* 0x000fea0003800000 */
.L_x_5920:
        /* <DEDUP_REMOVED lines=18> */
.L_x_5950:
[----:B------:R-:W2:Y:S02]  /*bd40*/  LDG.E.U8 R2, [R2.64] ;  /* 0x0000002402027981 */ /* 0x000ea4000c1e1100 */
[----:B--2---:R-:W-:-:S04]  /*bd50*/  ISETP.NE.AND P0, PT, R2, RZ, PT ;  /* 0x000000ff0200720c */ /* 0x004fc80003f05270 */
[----:B------:R-:W-:Y:S01]  /*bd60*/  P2R R22, PR, RZ, 0x1 ;  /* 0x00000001ff167803 */ /* 0x000fe20000000000 */
[----:B------:R-:W-:Y:S05]  /*bd70*/  BRA `(.L_x_5952) ;  /* 0x00000f4000007947 */ /* 0x000fea0003800000 */
.L_x_5949:
        /* <DEDUP_REMOVED lines=11> */
.L_x_5954:
[----:B------:R-:W2:Y:S02]  /*be30*/  LDG.E R2, [R2.64] ;  /* 0x0000002402027981 */ /* 0x000ea4000c1e1900 */
[----:B--2---:R-:W-:-:S04]  /*be40*/  ISETP.NE.AND P0, PT, R2, RZ, PT ;  /* 0x000000ff0200720c */ /* 0x004fc80003f05270 */
[----:B------:R-:W-:Y:S01]  /*be50*/  P2R R22, PR, RZ, 0x1 ;  /* 0x00000001ff167803 */ /* 0x000fe20000000000 */
[----:B------:R-:W-:Y:S05]  /*be60*/  BRA `(.L_x_5952) ;  /* 0x00000e5000007947 */ /* 0x000fea0003800000 */
.L_x_5953:
[----:B------:R-:W2:Y:S02]  /*be70*/  LDG.E.U16 R2, [R2.64] ;  /* 0x0000002402027981 */ /* 0x000ea4000c1e1500 */
[----:B--2---:R-:W-:-:S04]  /*be80*/  ISETP.NE.AND P0, PT, R2, RZ, PT ;  /* 0x000000ff0200720c */ /* 0x004fc80003f05270 */
[----:B------:R-:W-:Y:S01]  /*be90*/  P2R R22, PR, RZ, 0x1 ;  /* 0x00000001ff167803 */ /* 0x000fe20000000000 */
[----:B------:R-:W-:Y:S05]  /*bea0*/  BRA `(.L_x_5952) ;  /* 0x00000e1000007947 */ /* 0x000fea0003800000 */
.L_x_5948:
        /* <DEDUP_REMOVED lines=10> */
.L_x_5956:
[----:B------:R-:W2:Y:S02]  /*bf50*/  LDG.E.U16 R0, [R2.64] ;  /* 0x0000002402007981 */ /* 0x000ea4000c1e1500 */
[----:B--2---:R-:W-:-:S05]  /*bf60*/  HADD2.F32 R0, -RZ, R0.H0_H0 ;  /* 0x20000000ff007230 */ /* 0x004fca0000004100 */
[----:B------:R-:W-:-:S04]  /*bf70*/  FSETP.NEU.FTZ.AND P0, PT, R0, RZ, PT ;  /* 0x000000ff0000720b */ /* 0x000fc80003f1d000 */
[----:B------:R-:W-:Y:S01]  /*bf80*/  P2R R22, PR, RZ, 0x1 ;  /* 0x00000001ff167803 */ /* 0x000fe20000000000 */
[----:B------:R-:W-:Y:S05]  /*bf90*/  BRA `(.L_x_5952) ;  /* 0x00000d2000007947 */ /* 0x000fea0003800000 */
.L_x_5955:
        /* <DEDUP_REMOVED lines=12> */
.L_x_5958:
        /* <DEDUP_REMOVED lines=11> */
.L_x_5957:
[----:B------:R-:W2:Y:S02]  /*c110*/  LDG.E.64 R2, [R2.64] ;  /* 0x0000002402027981 */ /* 0x000ea4000c1e1b00 */
[----:B--2---:R-:W0:-:S06]  /*c120*/  DSETP.NEU.AND P0, PT, R2, RZ, PT ;  /* 0x000000ff0200722a */ /* 0x004e0c0003f0d000 */
[----:B0-----:R-:W-:Y:S01]  /*c130*/  P2R R22, PR, RZ, 0x1 ;  /* 0x00000001ff167803 */ /* 0x001fe20000000000 */
[----:B------:R-:W-:Y:S05]  /*c140*/  BRA `(.L_x_5952) ;  /* 0x00000b7000007947 */ /* 0x000fea0003800000 */
.L_x_5947:
        /* <DEDUP_REMOVED lines=12> */
.L_x_5961:
[----:B------:R-:W2:Y:S02]  /*c210*/  LDG.E.128 R4, [R2.64] ;  /* 0x0000002402047981 */ /* 0x000ea4000c1e1d00 */
[----:B--2---:R-:W0:-:S06]  /*c220*/  DSETP.NEU.AND P0, PT, R6, RZ, PT ;  /* 0x000000ff0600722a */ /* 0x004e0c0003f0d000 */
[----:B0-----:R-:W0:-:S06]  /*c230*/  DSETP.NEU.OR P0, PT, R4, RZ, P0 ;  /* 0x000000ff0400722a */ /* 0x001e0c000070d400 */
[----:B0-----:R-:W-:Y:S01]  /*c240*/  P2R R22, PR, RZ, 0x1 ;  /* 0x00000001ff167803 */ /* 0x001fe20000000000 */
[----:B------:R-:W-:Y:S05]  /*c250*/  BRA `(.L_x_5952) ;  /* 0x00000a6000007947 */ /* 0x000fea0003800000 */
.L_x_5960:
        /* <DEDUP_REMOVED lines=28> */
.L_x_5963:
        /* <DEDUP_REMOVED lines=15> */
.L_x_5962:
[----:B------:R-:W2:Y:S02]  /*c510*/  LDG.E.U16 R0, [R2.64] ;  /* 0x0000002402007981 */ /* 0x000ea4000c1e1500 */
[----:B--2---:R-:W-:-:S04]  /*c520*/  PRMT R0, RZ, 0x5410, R0 ;  /* 0x00005410ff007816 */ /* 0x004fc80000000000 */
[----:B------:R-:W-:-:S04]  /*c530*/  FSETP.NEU.FTZ.AND P0, PT, R0, RZ, PT ;  /* 0x000000ff0000720b */ /* 0x000fc80003f1d000 */
[----:B------:R-:W-:Y:S01]  /*c540*/  P2R R22, PR, RZ, 0x1 ;  /* 0x00000001ff167803 */ /* 0x000fe20000000000 */
[----:B------:R-:W-:Y:S05]  /*c550*/  BRA `(.L_x_5952) ;  /* 0x0000076000007947 */ /* 0x000fea0003800000 */
.L_x_5959:
        /* <DEDUP_REMOVED lines=12> */
.L_x_5966:
        /* <DEDUP_REMOVED lines=21> */
.L_x_5970:
[----:B------:R-:W-:Y:S05]  /*c770*/  BSYNC B1 ;  /* 0x0000000000017941 */ /* 0x000fea0003800000 */
.L_x_5969:
[----:B------:R-:W-:Y:S01]  /*c780*/  LEA R3, R0, 0x3b800000, 0x17 ;  /* 0x3b80000000037811 */ /* 0x000fe200078eb8ff */
[----:B------:R-:W-:-:S05]  /*c790*/  IMAD.SHL.U32 R0, R2, 0x100000, RZ ;  /* 0x0010000002007824 */ /* 0x000fca00078e00ff */
[----:B------:R-:W-:Y:S02]  /*c7a0*/  LOP3.LUT R0, R3, R0, R4, 0xfe, !PT ;  /* 0x0000000003007212 */ /* 0x000fe400078efe04 */
.L_x_5968:
[----:B------:R-:W-:Y:S05]  /*c7b0*/  BSYNC B0 ;  /* 0x0000000000007941 */ /* 0x000fea0003800000 */
.L_x_5967:
[----:B------:R-:W-:-:S04]  /*c7c0*/  FSETP.NEU.FTZ.AND P0, PT, R0, RZ, PT ;  /* 0x000000ff0000720b */ /* 0x000fc80003f1d000 */
[----:B------:R-:W-:Y:S01]  /*c7d0*/  P2R R22, PR, RZ, 0x1 ;  /* 0x00000001ff167803 */ /* 0x000fe20000000000 */
[----:B------:R-:W-:Y:S05]  /*c7e0*/  BRA `(.L_x_5952) ;  /* 0x000004d000007947 */ /* 0x000fea0003800000 */
.L_x_5965:
        /* <DEDUP_REMOVED lines=21> */
.L_x_5974:
[----:B------:R-:W-:Y:S05]  /*c940*/  BSYNC B1 ;  /* 0x0000000000017941 */ /* 0x000fea0003800000 */
.L_x_5973:
[----:B------:R-:W-:Y:S01]  /*c950*/  LEA R3, R0, 0x37800000, 0x17 ;  /* 0x3780000000037811 */ /* 0x000fe200078eb8ff */
[----:B------:R-:W-:-:S05]  /*c960*/  IMAD.SHL.U32 R0, R2, 0x200000, RZ ;  /* 0x0020000002007824 */ /* 0x000fca00078e00ff */
[----:B------:R-:W-:Y:S02]  /*c970*/  LOP3.LUT R0, R3, R0, R4, 0xfe, !PT ;  /* 0x0000000003007212 */ /* 0x000fe400078efe04 */
.L_x_5972:
[----:B------:R-:W-:Y:S05]  /*c980*/  BSYNC B0 ;  /* 0x0000000000007941 */ /* 0x000fea0003800000 */
.L_x_5971:
[----:B------:R-:W-:-:S04]  /*c990*/  FSETP.NEU.FTZ.AND P0, PT, R0, RZ, PT ;  /* 0x000000ff0000720b */ /* 0x000fc80003f1d000 */
[----:B------:R-:W-:Y:S01]  /*c9a0*/  P2R R22, PR, RZ, 0x1 ;  /* 0x00000001ff167803 */ /* 0x000fe20000000000 */
[----:B------:R-:W-:Y:S05]  /*c9b0*/  BRA `(.L_x_5952) ;  /* 0x0000030000007947 */ /* 0x000fea0003800000 */
.L_x_5964:
        /* <DEDUP_REMOVED lines=14> */
.L_x_5978:
[----:B------:R-:W-:Y:S05]  /*caa0*/  BSYNC B0 ;  /* 0x0000000000007941 */ /* 0x000fea0003800000 */
.L_x_5977:
[----:B------:R-:W-:-:S04]  /*cab0*/  FSETP.NEU.FTZ.AND P0, PT, R0, RZ, PT ;  /* 0x000000ff0000720b */ /* 0x000fc80003f1d000 */
[----:B------:R-:W-:Y:S01]  /*cac0*/  P2R R22, PR, RZ, 0x1 ;  /* 0x00000001ff167803 */ /* 0x000fe20000000000 */
[----:B------:R-:W-:Y:S05]  /*cad0*/  BRA `(.L_x_5952) ;  /* 0x000001e000007947 */ /* 0x000fea0003800000 */
.L_x_5951:
        /* <DEDUP_REMOVED lines=22> */
.L_x_5976:
[----:B------:R-:W2:Y:S02]  /*cc40*/  LDG.E.64 R2, [R2.64] ;  /* 0x0000002402027981 */ /* 0x000ea4000c1e1b00 */
[----:B--2---:R-:W-:-:S04]  /*cc50*/  ISETP.NE.U32.AND P0, PT, R2, RZ, PT ;  /* 0x000000ff0200720c */ /* 0x004fc80003f05070 */
[----:B------:R-:W-:-:S04]  /*cc60*/  ISETP.NE.AND.EX P0, PT, R3, RZ, PT, P0 ;  /* 0x000000ff0300720c */ /* 0x000fc80003f05300 */
[----:B------:R-:W-:Y:S01]  /*cc70*/  P2R R22, PR, RZ, 0x1 ;  /* 0x00000001ff167803 */ /* 0x000fe20000000000 */
[----:B------:R-:W-:Y:S05]  /*cc80*/  BRA `(.L_x_5952) ;  /* 0x0000003000007947 */ /* 0x000fea0003800000 */
.L_x_5975:
[----:B------:R-:W2:Y:S02]  /*cc90*/  LDG.E R2, [R2.64] ;  /* 0x0000002402027981 */ /* 0x000ea4000c1e1900 */
[----:B--2---:R-:W-:-:S04]  /*cca0*/  ISETP.NE.AND P0, PT, R2, RZ, PT ;  /* 0x000000ff0200720c */ /* 0x004fc80003f05270 */
[----:B------:R-:W-:Y:S02]  /*ccb0*/  P2R R22, PR, RZ, 0x1 ;  /* 0x00000001ff167803 */ /* 0x000fe40000000000 */
.L_x_5952:
        /* <DEDUP_REMOVED lines=17> */
.L_x_5982:
[----:B------:R0:W5:Y:S01]  /*cdd0*/  LDG.E.U8 R2, [R4.64] ;  /* 0x0000002404027981 */ /* 0x000162000c1e1100 */
[----:B------:R-:W-:Y:S01]  /*cde0*/  IMAD.MOV.U32 R3, RZ, RZ, RZ ;  /* 0x000000ffff037224 */ /* 0x000fe200078e00ff */
[----:B------:R-:W-:Y:S05]  /*cdf0*/  BRA `(.L_x_5984) ;  /* 0x00000d5000007947 */ /* 0x000fea0003800000 */
.L_x_5981:
        /* <DEDUP_REMOVED lines=8> */
.L_x_5986:
[----:B------:R-:W2:Y:S02]  /*ce80*/  LDG.E R2, [R4.64] ;  /* 0x0000002404027981 */ /* 0x000ea4000c1e1900 */
[----:B--2---:R-:W-:Y:S01]  /*ce90*/  SHF.R.S32.HI R3, RZ, 0x1f, R2 ;  /* 0x0000001fff037819 */ /* 0x004fe20000011402 */
[----:B------:R-:W-:Y:S05]  /*cea0*/  BRA `(.L_x_5984) ;  /* 0x00000ca000007947 */ /* 0x000fea0003800000 */
.L_x_5985:
[----:B------:R-:W2:Y:S02]  /*ceb0*/  LDG.E.S16 R2, [R4.64] ;  /* 0x0000002404027981 */ /* 0x000ea4000c1e1700 */
[----:B--2---:R-:W-:Y:S01]  /*cec0*/  SHF.R.S32.HI R3, RZ, 0x1f, R2 ;  /* 0x0000001fff037819 */ /* 0x004fe20000011402 */
[----:B------:R-:W-:Y:S05]  /*ced0*/  BRA `(.L_x_5984) ;  /* 0x00000c7000007947 */ /* 0x000fea0003800000 */
.L_x_5980:
        /* <DEDUP_REMOVED lines=9> */
.L_x_5988:
[----:B------:R-:W2:Y:S02]  /*cf70*/  LDG.E.U16 R4, [R4.64] ;  /* 0x0000002404047981 */ /* 0x000ea4000c1e1500 */
[----:B--2---:R-:W-:-:S06]  /*cf80*/  HADD2.F32 R2, -RZ, R4.H0_H0 ;  /* 0x20000004ff027230 */ /* 0x004fcc0000004100 */
[----:B------:R-:W0:Y:S01]  /*cf90*/  F2I.S64.TRUNC R2, R2 ;  /* 0x0000000200027311 */ /* 0x000e22000020d900 */
[----:B------:R-:W-:Y:S05]  /*cfa0*/  BRA `(.L_x_5984) ;  /* 0x00000ba000007947 */ /* 0x000fea0003800000 */
.L_x_5987:
        /* <DEDUP_REMOVED lines=9> */
.L_x_5990:
[----:B------:R-:W2:Y:S02]  /*d040*/  LDG.E.U16 R4, [R4.64] ;  /* 0x0000002404047981 */ /* 0x000ea4000c1e1500 */
[----:B--2---:R-:W-:-:S06]  /*d050*/  HADD2.F32 R2, -RZ, R4.H0_H0 ;  /* 0x20000004ff027230 */ /* 0x004fcc0000004100 */
[----:B------:R-:W0:Y:S01]  /*d060*/  F2I.S64.TRUNC R2, R2 ;  /* 0x0000000200027311 */ /* 0x000e22000020d900 */
[----:B------:R-:W-:Y:S05]  /*d070*/  BRA `(.L_x_5984) ;  /* 0x00000ad000007947 */ /* 0x000fea0003800000 */
.L_x_5989:
[----:B------:R-:W2:Y:S02]  /*d080*/  LDG.E.64 R2, [R4.64] ;  /* 0x0000002404027981 */ /* 0x000ea4000c1e1b00 */
[----:B--2---:R-:W0:Y:S01]  /*d090*/  F2I.S64.F64.TRUNC R2, R2 ;  /* 0x0000000200027311 */ /* 0x004e22000030d900 */
[----:B------:R-:W-:Y:S05]  /*d0a0*/  BRA `(.L_x_5984) ;  /* 0x00000aa000007947 */ /* 0x000fea0003800000 */
.L_x_5979:
        /* <DEDUP_REMOVED lines=13> */
.L_x_5993:
[----:B------:R-:W2:Y:S02]  /*d180*/  LDG.E.64 R2, [R4.64] ;  /* 0x0000002404027981 */ /* 0x000ea4000c1e1b00 */
[----:B--2---:R-:W0:Y:S01]  /*d190*/  F2I.S64.F64.TRUNC R2, R2 ;  /* 0x0000000200027311 */ /* 0x004e22000030d900 */
[----:B------:R-:W-:Y:S05]  /*d1a0*/  BRA `(.L_x_5984) ;  /* 0x000009a000007947 */ /* 0x000fea0003800000 */
.L_x_5992:
        /* <DEDUP_REMOVED lines=27> */
.L_x_5995:
        /* <DEDUP_REMOVED lines=14> */
.L_x_5994:
[----:B------:R-:W2:Y:S02]  /*d440*/  LDG.E.U16 R2, [R4.64] ;  /* 0x0000002404027981 */ /* 0x000ea4000c1e1500 */
[----:B--2---:R-:W-:-:S06]  /*d450*/  PRMT R2, RZ, 0x5410, R2 ;  /* 0x00005410ff027816 */ /* 0x004fcc0000000002 */
[----:B------:R-:W0:Y:S01]  /*d460*/  F2I.S64.TRUNC R2, R2 ;  /* 0x0000000200027311 */ /* 0x000e22000020d900 */
[----:B------:R-:W-:Y:S05]  /*d470*/  BRA `(.L_x_5984) ;  /* 0x000006d000007947 */ /* 0x000fea0003800000 */
.L_x_5991:
        /* <DEDUP_REMOVED lines=11> */
.L_x_5998:
        /* <DEDUP_REMOVED lines=21> */
.L_x_6002:
[----:B------:R-:W-:Y:S05]  /*d680*/  BSYNC B1 ;  /* 0x0000000000017941 */ /* 0x000fea0003800000 */
.L_x_6001:
[----:B------:R-:W-:Y:S01]  /*d690*/  IMAD.SHL.U32 R2, R2, 0x100000, RZ ;  /* 0x0010000002027824 */ /* 0x000fe200078e00ff */
[----:B------:R-:W-:-:S04]  /*d6a0*/  LEA R3, R0, 0x3b800000, 0x17 ;  /* 0x3b80000000037811 */ /* 0x000fc800078eb8ff */
[----:B------:R-:W-:Y:S02]  /*d6b0*/  LOP3.LUT R2, R3, R2, R4, 0xfe, !PT ;  /* 0x0000000203027212 */ /* 0x000fe400078efe04 */
.L_x_6000:
[----:B------:R-:W-:Y:S05]  /*d6c0*/  BSYNC B0 ;  /* 0x0000000000007941 */ /* 0x000fea0003800000 */
.L_x_5999:
[----:B------:R-:W0:Y:S01]  /*d6d0*/  F2I.S64.TRUNC R2, R2 ;  /* 0x0000000200027311 */ /* 0x000e22000020d900 */
[----:B------:R-:W-:Y:S05]  /*d6e0*/  BRA `(.L_x_5984) ;  /* 0x0000046000007947 */ /* 0x000fea0003800000 */
.L_x_5997:
        /* <DEDUP_REMOVED lines=21> */
.L_x_6006:
[----:B------:R-:W-:Y:S05]  /*d840*/  BSYNC B1 ;  /* 0x0000000000017941 */ /* 0x000fea0003800000 */
.L_x_6005:
[----:B------:R-:W-:Y:S01]  /*d850*/  IMAD.SHL.U32 R2, R2, 0x200000, RZ ;  /* 0x0020000002027824 */ /* 0x000fe200078e00ff */
[----:B------:R-:W-:-:S04]  /*d860*/  LEA R3, R0, 0x37800000, 0x17 ;  /* 0x3780000000037811 */ /* 0x000fc800078eb8ff */
[----:B------:R-:W-:Y:S02]  /*d870*/  LOP3.LUT R2, R3, R2, R4, 0xfe, !PT ;  /* 0x0000000203027212 */ /* 0x000fe400078efe04 */
.L_x_6004:
[----:B------:R-:W-:Y:S05]  /*d880*/  BSYNC B0 ;  /* 0x0000000000007941 */ /* 0x000fea0003800000 */
.L_x_6003:
[----:B------:R-:W0:Y:S01]  /*d890*/  F2I.S64.TRUNC R2, R2 ;  /* 0x0000000200027311 */ /* 0x000e22000020d900 */
[----:B------:R-:W-:Y:S05]  /*d8a0*/  BRA `(.L_x_5984) ;  /* 0x000002a000007947 */ /* 0x000fea0003800000 */
.L_x_5996:
        /* <DEDUP_REMOVED lines=14> */
.L_x_6010:
[----:B------:R-:W-:Y:S05]  /*d990*/  BSYNC B0 ;  /* 0x0000000000007941 */ /* 0x000fea0003800000 */
.L_x_6009:
[----:B------:R-:W0:Y:S01]  /*d9a0*/  F2I.S64.TRUNC R2, R2 ;  /* 0x0000000200027311 */ /* 0x000e22000020d900 */
[----:B------:R-:W-:Y:S05]  /*d9b0*/  BRA `(.L_x_5984) ;  /* 0x0000019000007947 */ /* 0x000fea0003800000 */
.L_x_5983:
        /* <DEDUP_REMOVED lines=21> */
.L_x_6008:
[----:B------:R0:W5:Y:S01]  /*db10*/  LDG.E.64 R2, [R4.64] ;  /* 0x0000002404027981 */ /* 0x000162000c1e1b00 */
[----:B------:R-:W-:Y:S05]  /*db20*/  BRA `(.L_x_5984) ;  /* 0x0000002000007947 */ /* 0x000fea0003800000 */
.L_x_6007:
[----:B------:R0:W5:Y:S01]  /*db30*/  LDG.E R2, [R4.64] ;  /* 0x0000002404027981 */ /* 0x000162000c1e1900 */
[----:B------:R-:W-:-:S03]  /*db40*/  IMAD.MOV.U32 R3, RZ, RZ, RZ ;  /* 0x000000ffff037224 */ /* 0x000fc600078e00ff */
.L_x_5984:
        /* <DEDUP_REMOVED lines=9> */
.L_x_6012:
[----:B------:R-:W-:Y:S05]  /*dbe0*/  BSYNC B0 ;  /* 0x0000000000007941 */ /* 0x000fea0003800000 */
.L_x_6011:
        /* <DEDUP_REMOVED lines=12> */
.L_x_6016:
[----:B01---5:R-:W0:Y:S02]  /*dcb0*/  F2I.S64.TRUNC R18, R18 ;  /* 0x0000001200127311 */ /* 0x023e24000020d900 */
[----:B0-----:R-:W-:-:S05]  /*dcc0*/  IMAD.MOV.U32 R3, RZ, RZ, R18 ;  /* 0x000000ffff037224 */ /* 0x001fca00078e0012 */
[----:B------:R0:W-:Y:S01]  /*dcd0*/  STG.E.U8 [R16.64], R3 ;  /* 0x0000000310007986 */ /* 0x0001e2000c101124 */
[----:B------:R-:W-:Y:S05]  /*dce0*/  BRA `(.L_x_6018) ;  /* 0x00000d3000007947 */ /* 0x000fea0003800000 */
.L_x_6015:
        /* <DEDUP_REMOVED lines=9> */
.L_x_6020:
[----:B-1---5:R-:W1:Y:S02]  /*dd80*/  F2I.FTZ.TRUNC.NTZ R3, R18 ;  /* 0x0000001200037305 */ /* 0x022e64000021f100 */
[----:B-1----:R1:W-:Y:S01]  /*dd90*/  STG.E [R16.64], R3 ;  /* 0x0000000310007986 */ /* 0x0023e2000c101924 */
[----:B------:R-:W-:Y:S05]  /*dda0*/  BRA `(.L_x_6018) ;  /* 0x00000c7000007947 */ /* 0x000fea0003800000 */
.L_x_6019:
[----:B-1---5:R-:W1:Y:S02]  /*ddb0*/  F2I.FTZ.TRUNC.NTZ R3, R18 ;  /* 0x0000001200037305 */ /* 0x022e64000021f100 */
[----:B-1----:R1:W-:Y:S01]  /*ddc0*/  STG.E.U16 [R16.64], R3 ;  /* 0x0000000310007986 */ /* 0x0023e2000c101524 */
[----:B------:R-:W-:Y:S05]  /*ddd0*/  BRA `(.L_x_6018) ;  /* 0x00000c4000007947 */ /* 0x000fea0003800000 */
.L_x_6014:
        /* <DEDUP_REMOVED lines=8> */
.L_x_6022:
[----:B-1---5:R-:W-:-:S05]  /*de60*/  F2FP.PACK_AB R18, RZ, R18 ;  /* 0x00000012ff12723e */ /* 0x022fca00000000ff */
[----:B------:R1:W-:Y:S01]  /*de70*/  STG.E.U16 [R16.64], R18 ;  /* 0x0000001210007986 */ /* 0x0003e2000c101524 */
[----:B------:R-:W-:Y:S05]  /*de80*/  BRA `(.L_x_6018) ;  /* 0x00000b9000007947 */ /* 0x000fea0003800000 */
.L_x_6021:
        /* <DEDUP_REMOVED lines=9> */
.L_x_6024:
[----:B-1---5:R-:W-:-:S04]  /*df20*/  F2FP.PACK_AB R3, RZ, R18 ;  /* 0x00000012ff03723e */ /* 0x022fc800000000ff */
[----:B------:R-:W-:-:S05]  /*df30*/  PRMT R3, R3, 0x5410, RZ ;  /* 0x0000541003037816 */ /* 0x000fca00000000ff */
[----:B------:R1:W-:Y:S01]  /*df40*/  STG.E [R16.64], R3 ;  /* 0x0000000310007986 */ /* 0x0003e2000c101924 */
[----:B------:R-:W-:Y:S05]  /*df50*/  BRA `(.L_x_6018) ;  /* 0x00000ac000007947 */ /* 0x000fea0003800000 */
.L_x_6023:
[----:B-1---5:R-:W-:-:S06]  /*df60*/  FMUL.FTZ R2, R18, 1 ;  /* 0x3f80000012027820 */ /* 0x022fcc0000410000 */
[----:B------:R-:W1:Y:S02]  /*df70*/  F2F.F64.F32 R2, R2 ;  /* 0x0000000200027310 */ /* 0x000e640000201800 */
[----:B-1----:R1:W-:Y:S01]  /*df80*/  STG.E.64 [R16.64], R2 ;  /* 0x0000000210007986 */ /* 0x0023e2000c101b24 */
[----:B------:R-:W-:Y:S05]  /*df90*/  BRA `(.L_x_6018) ;  /* 0x00000a8000007947 */ /* 0x000fea0003800000 */
.L_x_6013:
        /* <DEDUP_REMOVED lines=12> */
.L_x_6027:
[----:B-1---5:R-:W-:Y:S01]  /*e060*/  FMUL.FTZ R4, R18, 1 ;  /* 0x3f80000012047820 */ /* 0x022fe20000410000 */
[----:B------:R-:W-:-:S05]  /*e070*/  CS2R R6, SRZ ;  /* 0x0000000000067805 */ /* 0x000fca000001ff00 */
[----:B------:R-:W1:Y:S02]  /*e080*/  F2F.F64.F32 R4, R4 ;  /* 0x0000000400047310 */ /* 0x000e640000201800 */
[----:B-1----:R1:W-:Y:S01]  /*e090*/  STG.E.128 [R16.64], R4 ;  /* 0x0000000410007986 */ /* 0x0023e2000c101d24 */
[----:B------:R-:W-:Y:S05]  /*e0a0*/  BRA `(.L_x_6018) ;  /* 0x0000097000007947 */ /* 0x000fea0003800000 */
.L_x_6026:
        /* <DEDUP_REMOVED lines=20> */
.L_x_6031:
[----:B------:R-:W-:Y:S05]  /*e1f0*/  BSYNC B0 ;  /* 0x0000000000007941 */ /* 0x000fea0003800000 */
.L_x_6030:
[----:B------:R-:W-:-:S05]  /*e200*/  LOP3.LUT R5, R0, R5, RZ, 0xfc, !PT ;  /* 0x0000000500057212 */ /* 0x000fca00078efcff */
[----:B------:R1:W-:Y:S01]  /*e210*/  STG.E.U8 [R16.64], R5 ;  /* 0x0000000510007986 */ /* 0x0003e2000c101124 */
[----:B------:R-:W-:Y:S05]  /*e220*/  BRA `(.L_x_6018) ;  /* 0x000007f000007947 */ /* 0x000fea0003800000 */
.L_x_6029:
        /* <DEDUP_REMOVED lines=12> */
.L_x_6033:
[----:B------:R-:W-:Y:S01]  /*e2f0*/  IMAD.MOV.U32 R0, RZ, RZ, 0x7f ;  /* 0x0000007fff007424 */ /* 0x000fe200078e00ff */
[----:B------:R-:W-:-:S04]  /*e300*/  ISETP.GT.U32.AND P0, PT, R2, 0x7f800000, PT ;  /* 0x7f8000000200780c */ /* 0x000fc80003f04070 */
[----:B------:R-:W-:-:S04]  /*e310*/  SEL R0, R0, 0x7c, P0 ;  /* 0x0000007c00007807 */ /* 0x000fc80000000000 */
.L_x_6034:
[----:B------:R-:W-:Y:S05]  /*e320*/  BSYNC B0 ;  /* 0x0000000000007941 */ /* 0x000fea0003800000 */
.L_x_6032:
[----:B------:R-:W-:-:S04]  /*e330*/  LOP3.LUT R18, R18, 0x80000000, RZ, 0xc0, !PT ;  /* 0x8000000012127812 */ /* 0x000fc800078ec0ff */
[----:B------:R-:W-:-:S04]  /*e340*/  SHF.R.U32.HI R3, RZ, 0x18, R18 ;  /* 0x00000018ff037819 */ /* 0x000fc80000011612 */
[----:B------:R-:W-:-:S05]  /*e350*/  LOP3.LUT R3, R0, R3, RZ, 0xfc, !PT ;  /* 0x0000000300037212 */ /* 0x000fca00078efcff */
[----:B------:R1:W-:Y:S01]  /*e360*/  STG.E.U8 [R16.64], R3 ;  /* 0x0000000310007986 */ /* 0x0003e2000c101124 */
[----:B------:R-:W-:Y:S05]  /*e370*/  BRA `(.L_x_6018) ;  /* 0x000006a000007947 */ /* 0x000fea0003800000 */
.L_x_6028:
[----:B-1---5:R-:W-:-:S05]  /*e380*/  F2FP.BF16.PACK_AB R18, RZ, R18 ;  /* 0x00000012ff12723e */ /* 0x022fca00000010ff */
[----:B------:R1:W-:Y:S01]  /*e390*/  STG.E.U16 [R16.64], R18 ;  /* 0x0000001210007986 */ /* 0x0003e2000c101524 */
[----:B------:R-:W-:Y:S05]  /*e3a0*/  BRA `(.L_x_6018) ;  /* 0x0000067000007947 */ /* 0x000fea0003800000 */
.L_x_6025:
        /* <DEDUP_REMOVED lines=11> */
.L_x_6037:
        /* <DEDUP_REMOVED lines=16> */
.L_x_6040:
[----:B------:R-:W-:-:S04]  /*e560*/  LOP3.LUT R18, R18, 0x80000000, RZ, 0xc0, !PT ;  /* 0x8000000012127812 */ /* 0x000fc800078ec0ff */
[----:B------:R-:W-:-:S04]  /*e570*/  SHF.R.U32.HI R3, RZ, 0x18, R18 ;  /* 0x00000018ff037819 */ /* 0x000fc80000011612 */
[----:B------:R-:W-:-:S04]  /*e580*/  LOP3.LUT R0, R0, R3, RZ, 0xfc, !PT ;  /* 0x0000000300007212 */ /* 0x000fc800078efcff */
[----:B------:R-:W-:Y:S02]  /*e590*/  PRMT R8, R0, 0x7610, R8 ;  /* 0x0000761000087816 */ /* 0x000fe40000000008 */
.L_x_6039:
[----:B------:R-:W-:Y:S05]  /*e5a0*/  BSYNC B0 ;  /* 0x0000000000007941 */ /* 0x000fea0003800000 */
.L_x_6038:
[----:B------:R1:W-:Y:S01]  /*e5b0*/  STG.E.U8 [R16.64], R8 ;  /* 0x0000000810007986 */ /* 0x0003e2000c101124 */
[----:B------:R-:W-:Y:S05]  /*e5c0*/  BRA `(.L_x_6018) ;  /* 0x0000045000007947 */ /* 0x000fea0003800000 */
.L_x_6036:
        /* <DEDUP_REMOVED lines=16> */
.L_x_6043:
[----:B------:R-:W-:-:S04]  /*e6d0*/  LOP3.LUT R18, R18, 0x80000000, RZ, 0xc0, !PT ;  /* 0x8000000012127812 */ /* 0x000fc800078ec0ff */
[----:B------:R-:W-:-:S04]  /*e6e0*/  SHF.R.U32.HI R3, RZ, 0x18, R18 ;  /* 0x00000018ff037819 */ /* 0x000fc80000011612 */
[----:B------:R-:W-:-:S04]  /*e6f0*/  LOP3.LUT R0, R0, R3, RZ, 0xfc, !PT ;  /* 0x0000000300007212 */ /* 0x000fc800078efcff */
[----:B------:R-:W-:Y:S02]  /*e700*/  PRMT R8, R0, 0x7610, R8 ;  /* 0x0000761000087816 */ /* 0x000fe40000000008 */
.L_x_6042:
[----:B------:R-:W-:Y:S05]  /*e710*/  BSYNC B0 ;  /* 0x0000000000007941 */ /* 0x000fea0003800000 */
.L_x_6041:
[----:B------:R1:W-:Y:S01]  /*e720*/  STG.E.U8 [R16.64], R8 ;  /* 0x0000000810007986 */ /* 0x0003e2000c101124 */
[----:B------:R-:W-:Y:S05]  /*e730*/  BRA `(.L_x_6018) ;  /* 0x000002e000007947 */ /* 0x000fea0003800000 */
.L_x_6035:
        /* <DEDUP_REMOVED lines=21> */
.L_x_6017:
        /* <DEDUP_REMOVED lines=20> */
.L_x_6045:
[----:B01---5:R-:W0:Y:S02]  /*e9d0*/  F2I.U64.TRUNC R18, R18 ;  /* 0x0000001200127311 */ /* 0x023e24000020d800 */
[----:B0-----:R0:W-:Y:S01]  /*e9e0*/  STG.E.64 [R16.64], R18 ;  /* 0x0000001210007986 */ /* 0x0011e2000c101b24 */
[----:B------:R-:W-:Y:S05]  /*e9f0*/  BRA `(.L_x_6018) ;  /* 0x0000002000007947 */ /* 0x000fea0003800000 */
.L_x_6044:
[----:B-1---5:R-:W1:Y:S02]  /*ea00*/  F2I.FTZ.U32.TRUNC.NTZ R3, R18 ;  /* 0x0000001200037305 */ /* 0x022e64000021f000 */
[----:B-1----:R1:W-:Y:S02]  /*ea10*/  STG.E [R16.64], R3 ;  /* 0x0000000310007986 */ /* 0x0023e4000c101924 */
.L_x_6018:
[----:B------:R-:W-:Y:S02]  /*ea20*/  IADD3 R25, R25, 0x80, RZ ;  /* 0x0000008019197810 */ /* 0x000fe40007ffe0ff */
.L_x_5791:
[----:B------:R-:W-:Y:S05]  /*ea30*/  BSYNC B7 ;  /* 0x0000000000077941 */ /* 0x000fea0003800000 */
.L_x_5790:
[----:B------:R-:W-:-:S13]  /*ea40*/  ISETP.GE.AND P0, PT, R25, c[0x0][0x160], PT ;  /* 0x0000580019007a0c */ /* 0x000fda0003f06270 */
[----:B------:R-:W-:Y:S05]  /*ea50*/  @P0 EXIT ;  /* 0x000000000000094d */ /* 0x000fea0003800000 */
        /* <DEDUP_REMOVED lines=281> */
.L_x_6046:
        /* <DEDUP_REMOVED lines=20> */
.L_x_6051:
[----:B------:R-:W2:Y:S02]  /*fd30*/  LDG.E.U8 R2, [R2.64] ;  /* 0x0000002402027981 */ /* 0x000ea4000c1e1100 */
[----:B--2---:R0:W1:Y:S01]  /*fd40*/  I2F.U16 R18, R2 ;  /* 0x0000000200127306 */ /* 0x0040620000101000 */
[----:B------:R-:W-:Y:S05]  /*fd50*/  BRA `(.L_x_6053) ;  /* 0x00000ca000007947 */ /* 0x000fea0003800000 */
.L_x_6050:
        /* <DEDUP_REMOVED lines=9> */
.L_x_6055:
[----:B------:R-:W2:Y:S02]  /*fdf0*/  LDG.E R2, [R2.64] ;  /* 0x0000002402027981 */ /* 0x000ea4000c1e1900 */
[----:B--2---:R0:W1:Y:S01]  /*fe00*/  I2F R18, R2 ;  /* 0x0000000200127306 */ /* 0x0040620000201400 */
[----:B------:R-:W-:Y:S05]  /*fe10*/  BRA `(.L_x_6053) ;  /* 0x00000be000007947 */ /* 0x000fea0003800000 */
.L_x_6054:
[----:B------:R-:W2:Y:S02]  /*fe20*/  LDG.E.U16 R2, [R2.64] ;  /* 0x0000002402027981 */ /* 0x000ea4000c1e1500 */
[----:B--2---:R0:W1:Y:S01]  /*fe30*/  I2F.S16 R18, R2 ;  /* 0x0000000200127306 */ /* 0x0040620000101400 */
[----:B------:R-:W-:Y:S05]  /*fe40*/  BRA `(.L_x_6053) ;  /* 0x00000bb000007947 */ /* 0x000fea0003800000 */
.L_x_6049:
        /* <DEDUP_REMOVED lines=8> */
.L_x_6057:
[----:B------:R-:W2:Y:S02]  /*fed0*/  LDG.E.U16 R2, [R2.64] ;  /* 0x0000002402027981 */ /* 0x000ea4000c1e1500 */
[----:B--2---:R-:W-:Y:S01]  /*fee0*/  HADD2.F32 R18, -RZ, R2.H0_H0 ;  /* 0x20000002ff127230 */ /* 0x004fe20000004100 */
[----:B------:R-:W-:Y:S05]  /*fef0*/  BRA `(.L_x_6053) ;  /* 0x00000b0000007947 */ /* 0x000fea0003800000 */
.L_x_6056:
        /* <DEDUP_REMOVED lines=8> */
.L_x_6059:
[----:B------:R-:W2:Y:S02]  /*ff80*/  LDG.E.U16 R2, [R2.64] ;  /* 0x0000002402027981 */ /* 0x000ea4000c1e1500 */
[----:B--2---:R-:W-:Y:S01]  /*ff90*/  HADD2.F32 R18, -RZ, R2.H0_H0 ;  /* 0x20000002ff127230 */ /* 0x004fe20000004100 */
[----:B------:R-:W-:Y:S05]  /*ffa0*/  BRA `(.L_x_6053) ;  /* 0x00000a5000007947 */ /* 0x000fea0003800000 */
.L_x_6058:
[----:B------:R-:W2:Y:S02]  /*ffb0*/  LDG.E.64 R2, [R2.64] ;  /* 0x0000002402027981 */ /* 0x000ea4000c1e1b00 */
[----:B--2---:R-:W0:Y:S01]  /*ffc0*/  F2F.F32.F64 R18, R2 ;  /* 0x0000000200127310 */ /* 0x004e220000301000 */
[----:B------:R-:W0:-:S14]  /*ffd0*/  DSETP.GEU.AND P0, PT, |R2|, c[0x2][0x0], PT ;  /* 0x008000000200762a */ /* 0x000e1c0003f0e200 */
[----:B0-----:R-:W-:Y:S01]  /*ffe0*/  @!P0 FMUL R18, R18, 1.175494350822287508e-38 ;  /* 0x0080000012128820 */ /* 0x001fe20000400000 */
[----:B------:R-:W-:Y:S05]  /*fff0*/  BRA `(.L_x_6053) ;  /* 0x00000a0000007947 */ /* 0x000fea0003800000 */
.L_x_6048:
        /* <DEDUP_REMOVED lines=12> */
.L_x_6062:
[----:B------:R-:W2:Y:S02]  /*100c0*/  LDG.E.64 R2, [R2.64] ;  /* 0x0000002402027981 */ /* 0x000ea4000c1e1b00 */
[----:B--2---:R-:W0:Y:S01]  /*100d0*/  F2F.F32.F64 R18, R2 ;  /* 0x0000000200127310 */ /* 0x004e220000301000 */
[----:B------:R-:W0:-:S14]  /*100e0*/  DSETP.GEU.AND P0, PT, |R2|, c[0x2][0x0], PT ;  /* 0x008000000200762a */ /* 0x000e1c0003f0e200 */
[----:B0-----:R-:W-:Y:S01]  /*100f0*/  @!P0 FMUL R18, R18, 1.175494350822287508e-38 ;  /* 0x0080000012128820 */ /* 0x001fe20000400000 */
[----:B------:R-:W-:Y:S05]  /*10100*/  BRA `(.L_x_6053) ;  /* 0x000008f000007947 */ /* 0x000fea0003800000 */
.L_x_6061:
        /* <DEDUP_REMOVED lines=26> */
.L_x_6064:
        /* <DEDUP_REMOVED lines=13> */
.L_x_6063:
[----:B------:R-:W2:Y:S02]  /*10380*/  LDG.E.U16 R2, [R2.64] ;  /* 0x0000002402027981 */ /* 0x000ea4000c1e1500 */
[----:B--2---:R-:W-:Y:S01]  /*10390*/  PRMT R18, RZ, 0x5410, R2 ;  /* 0x00005410ff127816 */ /* 0x004fe20000000002 */
[----:B------:R-:W-:Y:S05]  /*103a0*/  BRA `(.L_x_6053) ;  /* 0x0000065000007947 */ /* 0x000fea0003800000 */
.L_x_6060:
        /* <DEDUP_REMOVED lines=11> */
.L_x_6067:
        /* <DEDUP_REMOVED lines=20> */
.L_x_6069:
[----:B------:R-:W-:Y:S05]  /*105a0*/  BSYNC B0 ;  /* 0x0000000000007941 */ /* 0x000fea0003800000 */
.L_x_6068:
[----:B------:R-:W-:Y:S01]  /*105b0*/  IMAD.SHL.U32 R2, R2, 0x100000, RZ ;  /* 0x0010000002027824 */ /* 0x000fe200078e00ff */
[----:B------:R-:W-:-:S04]  /*105c0*/  LEA R3, R0, 0x3b800000, 0x17 ;  /* 0x3b80000000037811 */ /* 0x000fc800078eb8ff */
[----:B------:R-:W-:Y:S01]  /*105d0*/  LOP3.LUT R18, R3, R2, R18, 0xfe, !PT ;  /* 0x0000000203127212 */ /* 0x000fe200078efe12 */
[----:B------:R-:W-:Y:S05]  /*105e0*/  BRA `(.L_x_6053) ;  /* 0x0000041000007947 */ /* 0x000fea0003800000 */
.L_x_6066:
        /* <DEDUP_REMOVED lines=20> */
.L_x_6071:
[----:B------:R-:W-:Y:S05]  /*10730*/  BSYNC B0 ;  /* 0x0000000000007941 */ /* 0x000fea0003800000 */
.L_x_6070:
[----:B------:R-:W-:Y:S01]  /*10740*/  IMAD.SHL.U32 R2, R2, 0x200000, RZ ;  /* 0x0020000002027824 */ /* 0x000fe200078e00ff */
[----:B------:R-:W-:-:S04]  /*10750*/  LEA R3, R0, 0x37800000, 0x17 ;  /* 0x3780000000037811 */ /* 0x000fc800078eb8ff */
[----:B------:R-:W-:Y:S01]  /*10760*/  LOP3.LUT R18, R3, R2, R18, 0xfe, !PT ;  /* 0x0000000203127212 */ /* 0x000fe200078efe12 */
[----:B------:R-:W-:Y:S05]  /*10770*/  BRA `(.L_x_6053) ;  /* 0x0000028000007947 */ /* 0x000fea0003800000 */
.L_x_6065:
        /* <DEDUP_REMOVED lines=14> */
.L_x_6052:
        /* <DEDUP_REMOVED lines=21> */
.L_x_6073:
[----:B------:R-:W2:Y:S02]  /*109b0*/  LDG.E.64 R2, [R2.64] ;  /* 0x0000002402027981 */ /* 0x000ea4000c1e1b00 */
[----:B--2---:R0:W1:Y:S01]  /*109c0*/  I2F.U64 R18, R2 ;  /* 0x0000000200127312 */ /* 0x0040620000301000 */
[----:B------:R-:W-:Y:S05]  /*109d0*/  BRA `(.L_x_6053) ;  /* 0x0000002000007947 */ /* 0x000fea0003800000 */
.L_x_6072:
[----:B------:R-:W2:Y:S02]  /*109e0*/  LDG.E R2, [R2.64] ;  /* 0x0000002402027981 */ /* 0x000ea4000c1e1900 */
[----:B--2---:R0:W1:Y:S02]  /*109f0*/  I2F.U32 R18, R2 ;  /* 0x0000000200127306 */ /* 0x0040640000201000 */
.L_x_6053:
[----:B------:R-:W-:Y:S05]  /*10a00*/  BSYNC B6 ;  /* 0x0000000000067941 */ /* 0x000fea0003800000 */
.L_x_6047:
        /* <DEDUP_REMOVED lines=18> */
.L_x_6077:
[----:B------:R-:W2:Y:S02]  /*10b30*/  LDG.E.U8 R2, [R2.64] ;  /* 0x0000002402027981 */ /* 0x000ea4000c1e1100 */
[----:B--2---:R-:W-:-:S04]  /*10b40*/  ISETP.NE.AND P0, PT, R2, RZ, PT ;  /* 0x000000ff0200720c */ /* 0x004fc80003f05270 */
[----:B------:R-:W-:Y:S01]  /*10b50*/  P2R R22, PR, RZ, 0x1 ;  /* 0x00000001ff167803 */ /* 0x000fe20000000000 */
[----:B------:R-:W-:Y:S05]  /*10b60*/  BRA `(.L_x_6079) ;  /* 0x00000f4000007947 */ /* 0x000fea0003800000 */
.L_x_6076:
        /* <DEDUP_REMOVED lines=11> */
.L_x_6081:
[----:B------:R-:W2:Y:S02]  /*10c20*/  LDG.E R2, [R2.64] ;  /* 0x0000002402027981 */ /* 0x000ea4000c1e1900 */
[----:B--2---:R-:W-:-:S04]  /*10c30*/  ISETP.NE.AND P0, PT, R2, RZ, PT ;  /* 0x000000ff0200720c */ /* 0x004fc80003f05270 */
[----:B------:R-:W-:Y:S01]  /*10c40*/  P2R R22, PR, RZ, 0x1 ;  /* 0x00000001ff167803 */ /* 0x000fe20000000000 */
[----:B------:R-:W-:Y:S05]  /*10c50*/  BRA `(.L_x_6079) ;  /* 0x00000e5000007947 */ /* 0x000fea0003800000 */
.L_x_6080:
[----:B------:R-:W2:Y:S02]  /*10c60*/  LDG.E.U16 R2, [R2.64] ;  /* 0x0000002402027981 */ /* 0x000ea4000c1e1500 */
[----:B--2---:R-:W-:-:S04]  /*10c70*/  ISETP.NE.AND P0, PT, R2, RZ, PT ;  /* 0x000000ff0200720c */ /* 0x004fc80003f05270 */
[----:B------:R-:W-:Y:S01]  /*10c80*/  P2R R22, PR, RZ, 0x1 ;  /* 0x00000001ff167803 */ /* 0x000fe20000000000 */
[----:B------:R-:W-:Y:S05]  /*10c90*/  BRA `(.L_x_6079) ;  /* 0x00000e1000007947 */ /* 0x000fea0003800000 */
.L_x_6075:
        /* <DEDUP_REMOVED lines=10> */
.L_x_6083:
[----:B------:R-:W2:Y:S02]  /*10d40*/  LDG.E.U16 R0, [R2.64] ;  /* 0x0000002402007981 */ /* 0x000ea4000c1e1500 */
[----:B--2---:R-:W-:-:S05]  /*10d50*/  HADD2.F32 R0, -RZ, R0.H0_H0 ;  /* 0x20000000ff007230 */ /* 0x004fca0000004100 */
[----:B------:R-:W-:-:S04]  /*10d60*/  FSETP.NEU.FTZ.AND P0, PT, R0, RZ, PT ;  /* 0x000000ff0000720b */ /* 0x000fc80003f1d000 */
[----:B------:R-:W-:Y:S01]  /*10d70*/  P2R R22, PR, RZ, 0x1 ;  /* 0x00000001ff167803 */ /* 0x000fe20000000000 */
[----:B------:R-:W-:Y:S05]  /*10d80*/  BRA `(.L_x_6079) ;  /* 0x00000d2000007947 */ /* 0x000fea0003800000 */
.L_x_6082:
        /* <DEDUP_REMOVED lines=12> */
.L_x_6085:
        /* <DEDUP_REMOVED lines=11> */
.L_x_6084:
[----:B------:R-:W2:Y:S02]  /*10f00*/  LDG.E.64 R2, [R2.64] ;  /* 0x0000002402027981 */ /* 0x000ea4000c1e1b00 */
[----:B--2---:R-:W0:-:S06]  /*10f10*/  DSETP.NEU.AND P0, PT, R2, RZ, PT ;  /* 0x000000ff0200722a */ /* 0x004e0c0003f0d000 */
[----:B0-----:R-:W-:Y:S01]  /*10f20*/  P2R R22, PR, RZ, 0x1 ;  /* 0x00000001ff167803 */ /* 0x001fe20000000000 */
[----:B------:R-:W-:Y:S05]  /*10f30*/  BRA `(.L_x_6079) ;  /* 0x00000b7000007947 */ /* 0x000fea0003800000 */
.L_x_6074:
        /* <DEDUP_REMOVED lines=12> */
.L_x_6088:
[----:B------:R-:W2:Y:S02]  /*11000*/  LDG.E.128 R4, [R2.64] ;  /* 0x0000002402047981 */ /* 0x000ea4000c1e1d00 */
[----:B--2---:R-:W0:-:S06]  /*11010*/  DSETP.NEU.AND P0, PT, R6, RZ, PT ;  /* 0x000000ff0600722a */ /* 0x004e0c0003f0d000 */
[----:B0-----:R-:W0:-:S06]  /*11020*/  DSETP.NEU.OR P0, PT, R4, RZ, P0 ;  /* 0x000000ff0400722a */ /* 0x001e0c000070d400 */
[----:B0-----:R-:W-:Y:S01]  /*11030*/  P2R R22, PR, RZ, 0x1 ;  /* 0x00000001ff167803 */ /* 0x001fe20000000000 */
[----:B------:R-:W-:Y:S05]  /*11040*/  BRA `(.L_x_6079) ;  /* 0x00000a6000007947 */ /* 0x000fea0003800000 */
.L_x_6087:
        /* <DEDUP_REMOVED lines=28> */
.L_x_6090:
        /* <DEDUP_REMOVED lines=15> */
.L_x_6089:
[----:B------:R-:W2:Y:S02]  /*11300*/  LDG.E.U16 R0, [R2.64] ;  /* 0x0000002402007981 */ /* 0x000ea4000c1e1500 */
[----:B--2---:R-:W-:-:S04]  /*11310*/  PRMT R0, RZ, 0x5410, R0 ;  /* 0x00005410ff007816 */ /* 0x004fc80000000000 */
[----:B------:R-:W-:-:S04]  /*11320*/  FSETP.NEU.FTZ.AND P0, PT, R0, RZ, PT ;  /* 0x000000ff0000720b */ /* 0x000fc80003f1d000 */
[----:B------:R-:W-:Y:S01]  /*11330*/  P2R R22, PR, RZ, 0x1 ;  /* 0x00000001ff167803 */ /* 0x000fe20000000000 */
[----:B------:R-:W-:Y:S05]  /*11340*/  BRA `(.L_x_6079) ;  /* 0x0000076000007947 */ /* 0x000fea0003800000 */
.L_x_6086:
        /* <DEDUP_REMOVED lines=12> */
.L_x_6093:
        /* <DEDUP_REMOVED lines=21> */
.L_x_6097:
[----:B------:R-:W-:Y:S05]  /*11560*/  BSYNC B1 ;  /* 0x0000000000017941 */ /* 0x000fea0003800000 */
.L_x_6096:
[----:B------:R-:W-:Y:S01]  /*11570*/  LEA R3, R0, 0x3b800000, 0x17 ;  /* 0x3b80000000037811 */ /* 0x000fe200078eb8ff */
[----:B------:R-:W-:-:S05]  /*11580*/  IMAD.SHL.U32 R0, R2, 0x100000, RZ ;  /* 0x0010000002007824 */ /* 0x000fca00078e00ff */
[----:B------:R-:W-:Y:S02]  /*11590*/  LOP3.LUT R0, R3, R0, R4, 0xfe, !PT ;  /* 0x0000000003007212 */ /* 0x000fe400078efe04 */
.L_x_6095:
[----:B------:R-:W-:Y:S05]  /*115a0*/  BSYNC B0 ;  /* 0x0000000000007941 */ /* 0x000fea0003800000 */
.L_x_6094:
[----:B------:R-:W-:-:S04]  /*115b0*/  FSETP.NEU.FTZ.AND P0, PT, R0, RZ, PT ;  /* 0x000000ff0000720b */ /* 0x000fc80003f1d000 */
[----:B------:R-:W-:Y:S01]  /*115c0*/  P2R R22, PR, RZ, 0x1 ;  /* 0x00000001ff167803 */ /* 0x000fe20000000000 */
[----:B------:R-:W-:Y:S05]  /*115d0*/  BRA `(.L_x_6079) ;  /* 0x000004d000007947 */ /* 0x000fea0003800000 */
.L_x_6092:
        /* <DEDUP_REMOVED lines=21> */
.L_x_6101:
[----:B------:R-:W-:Y:S05]  /*11730*/  BSYNC B1 ;  /* 0x0000000000017941 */ /* 0x000fea0003800000 */
.L_x_6100:
[----:B------:R-:W-:Y:S01]  /*11740*/  LEA R3, R0, 0x37800000, 0x17 ;  /* 0x3780000000037811 */ /* 0x000fe200078eb8ff */
[----:B------:R-:W-:-:S05]  /*11750*/  IMAD.SHL.U32 R0, R2, 0x200000, RZ ;  /* 0x0020000002007824 */ /* 0x000fca00078e00ff */
[----:B------:R-:W-:Y:S02]  /*11760*/  LOP3.LUT R0, R3, R0, R4, 0xfe, !PT ;  /* 0x0000000003007212 */ /* 0x000fe400078efe04 */
.L_x_6099:
[----:B------:R-:W-:Y:S05]  /*11770*/  BSYNC B0 ;  /* 0x0000000000007941 */ /* 0x000fea0003800000 */
.L_x_6098:
[----:B------:R-:W-:-:S04]  /*11780*/  FSETP.NEU.FTZ.AND P0, PT, R0, RZ, PT ;  /* 0x000000ff0000720b */ /* 0x000fc80003f1d000 */
[----:B------:R-:W-:Y:S01]  /*11790*/  P2R R22, PR, RZ, 0x1 ;  /* 0x00000001ff167803 */ /* 0x000fe20000000000 */
[----:B------:R-:W-:Y:S05]  /*117a0*/  BRA `(.L_x_6079) ;  /* 0x0000030000007947 */ /* 0x000fea0003800000 */
.L_x_6091:
        /* <DEDUP_REMOVED lines=14> */
.L_x_6105:
[----:B------:R-:W-:Y:S05]  /*11890*/  BSYNC B0 ;  /* 0x0000000000007941 */ /* 0x000fea0003800000 */
.L_x_6104:
[----:B------:R-:W-:-:S04]  /*118a0*/  FSETP.NEU.FTZ.AND P0, PT, R0, RZ, PT ;  /* 0x000000ff0000720b */ /* 0x000fc80003f1d000 */
[----:B------:R-:W-:Y:S01]  /*118b0*/  P2R R22, PR, RZ, 0x1 ;  /* 0x00000001ff167803 */ /* 0x000fe20000000000 */
[----:B------:R-:W-:Y:S05]  /*118c0*/  BRA `(.L_x_6079) ;  /* 0x000001e000007947 */ /* 0x000fea0003800000 */
.L_x_6078:
        /* <DEDUP_REMOVED lines=22> */
.L_x_6103:
[----:B------:R-:W2:Y:S02]  /*11a30*/  LDG.E.64 R2, [R2.64] ;  /* 0x0000002402027981 */ /* 0x000ea4000c1e1b00 */
[----:B--2---:R-:W-:-:S04]  /*11a40*/  ISETP.NE.U32.AND P0, PT, R2, RZ, PT ;  /* 0x000000ff0200720c */ /* 0x004fc80003f05070 */
[----:B------:R-:W-:-:S04]  /*11a50*/  ISETP.NE.AND.EX P0, PT, R3, RZ, PT, P0 ;  /* 0x000000ff0300720c */ /* 0x000fc80003f05300 */
[----:B------:R-:W-:Y:S01]  /*11a60*/  P2R R22, PR, RZ, 0x1 ;  /* 0x00000001ff167803 */ /* 0x000fe20000000000 */
[----:B------:R-:W-:Y:S05]  /*11a70*/  BRA `(.L_x_6079) ;  /* 0x0000003000007947 */ /* 0x000fea0003800000 */
.L_x_6102:
[----:B------:R-:W2:Y:S02]  /*11a80*/  LDG.E R2, [R2.64] ;  /* 0x0000002402027981 */ /* 0x000ea4000c1e1900 */
[----:B--2---:R-:W-:-:S04]  /*11a90*/  ISETP.NE.AND P0, PT, R2, RZ, PT ;  /* 0x000000ff0200720c */ /* 0x004fc80003f05270 */
[----:B------:R-:W-:Y:S02]  /*11aa0*/  P2R R22, PR, RZ, 0x1 ;  /* 0x00000001ff167803 */ /* 0x000fe40000000000 */
.L_x_6079:
        /* <DEDUP_REMOVED lines=17> */
.L_x_6109:
[----:B------:R0:W5:Y:S01]  /*11bc0*/  LDG.E.U8 R2, [R4.64] ;  /* 0x0000002404027981 */ /* 0x000162000c1e1100 */
[----:B------:R-:W-:Y:S01]  /*11bd0*/  IMAD.MOV.U32 R3, RZ, RZ, RZ ;  /* 0x000000ffff037224 */ /* 0x000fe200078e00ff */
[----:B------:R-:W-:Y:S05]  /*11be0*/  BRA `(.L_x_6111) ;  /* 0x00000d5000007947 */ /* 0x000fea0003800000 */
.L_x_6108:
        /* <DEDUP_REMOVED lines=8> */
.L_x_6113:
[----:B------:R-:W2:Y:S02]  /*11c70*/  LDG.E R2, [R4.64] ;  /* 0x0000002404027981 */ /* 0x000ea4000c1e1900 */
[----:B--2---:R-:W-:Y:S01]  /*11c80*/  SHF.R.S32.HI R3, RZ, 0x1f, R2 ;  /* 0x0000001fff037819 */ /* 0x004fe20000011402 */
[----:B------:R-:W-:Y:S05]  /*11c90*/  BRA `(.L_x_6111) ;  /* 0x00000ca000007947 */ /* 0x000fea0003800000 */
.L_x_6112:
[----:B------:R-:W2:Y:S02]  /*11ca0*/  LDG.E.S16 R2, [R4.64] ;  /* 0x0000002404027981 */ /* 0x000ea4000c1e1700 */
[----:B--2---:R-:W-:Y:S01]  /*11cb0*/  SHF.R.S32.HI R3, RZ, 0x1f, R2 ;  /* 0x0000001fff037819 */ /* 0x004fe20000011402 */
[----:B------:R-:W-:Y:S05]  /*11cc0*/  BRA `(.L_x_6111) ;  /* 0x00000c7000007947 */ /* 0x000fea0003800000 */
.L_x_6107:
        /* <DEDUP_REMOVED lines=9> */
.L_x_6115:
[----:B------:R-:W2:Y:S02]  /*11d60*/  LDG.E.U16 R4, [R4.64] ;  /* 0x0000002404047981 */ /* 0x000ea4000c1e1500 */
[----:B--2---:R-:W-:-:S06]  /*11d70*/  HADD2.F32 R2, -RZ, R4.H0_H0 ;  /* 0x20000004ff027230 */ /* 0x004fcc0000004100 */
[----:B------:R-:W0:Y:S01]  /*11d80*/  F2I.S64.TRUNC R2, R2 ;  /* 0x0000000200027311 */ /* 0x000e22000020d900 */
[----:B------:R-:W-:Y:S05]  /*11d90*/  BRA `(.L_x_6111) ;  /* 0x00000ba000007947 */ /* 0x000fea0003800000 */
.L_x_6114:
        /* <DEDUP_REMOVED lines=9> */
.L_x_6117:
[----:B------:R-:W2:Y:S02]  /*11e30*/  LDG.E.U16 R4, [R4.64] ;  /* 0x0000002404047981 */ /* 0x000ea4000c1e1500 */
[----:B--2---:R-:W-:-:S06]  /*11e40*/  HADD2.F32 R2, -RZ, R4.H0_H0 ;  /* 0x20000004ff027230 */ /* 0x004fcc0000004100 */
[----:B------:R-:W0:Y:S01]  /*11e50*/  F2I.S64.TRUNC R2, R2 ;  /* 0x0000000200027311 */ /* 0x000e22000020d900 */
[----:B------:R-:W-:Y:S05]  /*11e60*/  BRA `(.L_x_6111) ;  /* 0x00000ad000007947 */ /* 0x000fea0003800000 */
.L_x_6116:
[----:B------:R-:W2:Y:S02]  /*11e70*/  LDG.E.64 R2, [R4.64] ;  /* 0x0000002404027981 */ /* 0x000ea4000c1e1b00 */
[----:B--2---:R-:W0:Y:S01]  /*11e80*/  F2I.S64.F64.TRUNC R2, R2 ;  /* 0x0000000200027311 */ /* 0x004e22000030d900 */
[----:B------:R-:W-:Y:S05]  /*11e90*/  BRA `(.L_x_6111) ;  /* 0x00000aa000007947 */ /* 0x000fea0003800000 */
.L_x_6106:
        /* <DEDUP_REMOVED lines=13> */
.L_x_6120:
[----:B------:R-:W2:Y:S02]  /*11f70*/  LDG.E.64 R2, [R4.64] ;  /* 0x0000002404027981 */ /* 0x000ea4000c1e1b00 */
[----:B--2---:R-:W0:Y:S01]  /*11f80*/  F2I.S64.F64.TRUNC R2, R2 ;  /* 0x0000000200027311 */ /* 0x004e22000030d900 */
[----:B------:R-:W-:Y:S05]  /*11f90*/  BRA `(.L_x_6111) ;  /* 0x000009a000007947 */ /* 0x000fea0003800000 */
.L_x_6119:
        /* <DEDUP_REMOVED lines=27> */
.L_x_6122:
        /* <DEDUP_REMOVED lines=14> */
.L_x_6121:
[----:B------:R-:W2:Y:S02]  /*12230*/  LDG.E.U16 R2, [R4.64] ;  /* 0x0000002404027981 */ /* 0x000ea4000c1e1500 */
[----:B--2---:R-:W-:-:S06]  /*12240*/  PRMT R2, RZ, 0x5410, R2 ;  /* 0x00005410ff027816 */ /* 0x004fcc0000000002 */
[----:B------:R-:W0:Y:S01]  /*12250*/  F2I.S64.TRUNC R2, R2 ;  /* 0x0000000200027311 */ /* 0x000e22000020d900 */
[----:B------:R-:W-:Y:S05]  /*12260*/  BRA `(.L_x_6111) ;  /* 0x000006d000007947 */ /* 0x000fea0003800000 */
.L_x_6118:
        /* <DEDUP_REMOVED lines=11> */
.L_x_6125:
        /* <DEDUP_REMOVED lines=21> */
.L_x_6129:
[----:B------:R-:W-:Y:S05]  /*12470*/  BSYNC B1 ;  /* 0x0000000000017941 */ /* 0x000fea0003800000 */
.L_x_6128:
[----:B------:R-:W-:Y:S01]  /*12480*/  IMAD.SHL.U32 R2, R2, 0x100000, RZ ;  /* 0x0010000002027824 */ /* 0x000fe200078e00ff */
[----:B------:R-:W-:-:S04]  /*12490*/  LEA R3, R0, 0x3b800000, 0x17 ;  /* 0x3b80000000037811 */ /* 0x000fc800078eb8ff */
[----:B------:R-:W-:Y:S02]  /*124a0*/  LOP3.LUT R2, R3, R2, R4, 0xfe, !PT ;  /* 0x0000000203027212 */ /* 0x000fe400078efe04 */
.L_x_6127:
[----:B------:R-:W-:Y:S05]  /*124b0*/  BSYNC B0 ;  /* 0x0000000000007941 */ /* 0x000fea0003800000 */
.L_x_6126:
[----:B------:R-:W0:Y:S01]  /*124c0*/  F2I.S64.TRUNC R2, R2 ;  /* 0x0000000200027311 */ /* 0x000e22000020d900 */
[----:B------:R-:W-:Y:S05]  /*124d0*/  BRA `(.L_x_6111) ;  /* 0x0000046000007947 */ /* 0x000fea0003800000 */
.L_x_6124:
        /* <DEDUP_REMOVED lines=21> */
.L_x_6133:
[----:B------:R-:W-:Y:S05]  /*12630*/  BSYNC B1 ;  /* 0x0000000000017941 */ /* 0x000fea0003800000 */
.L_x_6132:
[----:B------:R-:W-:Y:S01]  /*12640*/  IMAD.SHL.U32 R2, R2, 0x200000, RZ ;  /* 0x0020000002027824 */ /* 0x000fe200078e00ff */
[----:B------:R-:W-:-:S04]  /*12650*/  LEA R3, R0, 0x37800000, 0x17 ;  /* 0x3780000000037811 */ /* 0x000fc800078eb8ff */
[----:B------:R-:W-:Y:S02]  /*12660*/  LOP3.LUT R2, R3, R2, R4, 0xfe, !PT ;  /* 0x0000000203027212 */ /* 0x000fe400078efe04 */
.L_x_6131:
[----:B------:R-:W-:Y:S05]  /*12670*/  BSYNC B0 ;  /* 0x0000000000007941 */ /* 0x000fea0003800000 */
.L_x_6130:
[----:B------:R-:W0:Y:S01]  /*12680*/  F2I.S64.TRUNC R2, R2 ;  /* 0x0000000200027311 */ /* 0x000e22000020d900 */
[----:B------:R-:W-:Y:S05]  /*12690*/  BRA `(.L_x_6111) ;  /* 0x000002a000007947 */ /* 0x000fea0003800000 */
.L_x_6123:
        /* <DEDUP_REMOVED lines=14> */
.L_x_6137:
[----:B------:R-:W-:Y:S05]  /*12780*/  BSYNC B0 ;  /* 0x0000000000007941 */ /* 0x000fea0003800000 */
.L_x_6136:
[----:B------:R-:W0:Y:S01]  /*12790*/  F2I.S64.TRUNC R2, R2 ;  /* 0x0000000200027311 */ /* 0x000e22000020d900 */
[----:B------:R-:W-:Y:S05]  /*127a0*/  BRA `(.L_x_6111) ;  /* 0x0000019000007947 */ /* 0x000fea0003800000 */
.L_x_6110:
        /* <DEDUP_REMOVED lines=21> */
.L_x_6135:
[----:B------:R0:W5:Y:S01]  /*12900*/  LDG.E.64 R2, [R4.64] ;  /* 0x0000002404027981 */ /* 0x000162000c1e1b00 */
[----:B------:R-:W-:Y:S05]  /*12910*/  BRA `(.L_x_6111) ;  /* 0x0000002000007947 */ /* 0x000fea0003800000 */
.L_x_6134:
[----:B------:R0:W5:Y:S01]  /*12920*/  LDG.E R2, [R4.64] ;  /* 0x0000002404027981 */ /* 0x000162000c1e1900 */
[----:B------:R-:W-:-:S03]  /*12930*/  IMAD.MOV.U32 R3, RZ, RZ, RZ ;  /* 0x000000ffff037224 */ /* 0x000fc600078e00ff */
.L_x_6111:
        /* <DEDUP_REMOVED lines=9> */
.L_x_6139:
[----:B------:R-:W-:Y:S05]  /*129d0*/  BSYNC B0 ;  /* 0x0000000000007941 */ /* 0x000fea0003800000 */
.L_x_6138:
        /* <DEDUP_REMOVED lines=10> */
[----:B-1----:R-:W-:Y:S01]  /*12a80*/  STG.E.U8 [R16.64], R3 ;  /* 0x0000000310007986 */ /* 0x002fe2000c101124 */
[----:B------:R-:W-:Y:S05]  /*12a90*/  EXIT ;  /* 0x000000000000794d */ /* 0x000fea0003800000 */
.L_x_6143:
[----:B01---5:R-:W0:Y:S02]  /*12aa0*/  F2I.S64.TRUNC R18, R18 ;  /* 0x0000001200127311 */ /* 0x023e24000020d900 */
[----:B0-----:R-:W-:-:S05]  /*12ab0*/  IMAD.MOV.U32 R3, RZ, RZ, R18 ;  /* 0x000000ffff037224 */ /* 0x001fca00078e0012 */
[----:B------:R-:W-:Y:S01]  /*12ac0*/  STG.E.U8 [R16.64], R3 ;  /* 0x0000000310007986 */ /* 0x000fe2000c101124 */
[----:B------:R-:W-:Y:S05]  /*12ad0*/  EXIT ;  /* 0x000000000000794d */ /* 0x000fea0003800000 */
.L_x_6142:
[----:B------:R-:W-:-:S13]  /*12ae0*/  ISETP.NE.AND P0, PT, R0, 0x2, PT ;  /* 0x000000020000780c */ /* 0x000fda0003f05270 */
[----:B------:R-:W-:Y:S05]  /*12af0*/  @!P0 BRA `(.L_x_6145) ;  /* 0x000000a000008947 */ /* 0x000fea0003800000 */
[----:B------:R-:W-:-:S13]  /*12b00*/  ISETP.NE.AND P0, PT, R0, 0x3, PT ;  /* 0x000000030000780c */ /* 0x000fda0003f05270 */
[----:B------:R-:W-:Y:S05]  /*12b10*/  @!P0 BRA `(.L_x_6146) ;  /* 0x0000005000008947 */ /* 0x000fea0003800000 */
[----:B------:R-:W-:-:S13]  /*12b20*/  ISETP.NE.AND P0, PT, R0, 0x4, PT ;  /* 0x000000040000780c */ /* 0x000fda0003f05270 */
[----:B------:R-:W-:Y:S05]  /*12b30*/  @P0 BRA `(.L_x_6144) ;  /* 0x00000b4000000947 */ /* 0x000fea0003800000 */
[----:B01---5:R-:W0:Y:S02]  /*12b40*/  F2I.S64.TRUNC R18, R18 ;  /* 0x0000001200127311 */ /* 0x023e24000020d900 */
[----:B0-----:R-:W-:Y:S01]  /*12b50*/  STG.E.64 [R16.64], R18 ;  /* 0x0000001210007986 */ /* 0x001fe2000c101b24 */
[----:B------:R-:W-:Y:S05]  /*12b60*/  EXIT ;  /* 0x000000000000794d */ /* 0x000fea0003800000 */
.L_x_6146:
[----:B-1---5:R-:W1:Y:S02]  /*12b70*/  F2I.FTZ.TRUNC.NTZ R3, R18 ;  /* 0x0000001200037305 */ /* 0x022e64000021f100 */
[----:B-1----:R-:W-:Y:S01]  /*12b80*/  STG.E [R16.64], R3 ;  /* 0x0000000310007986 */ /* 0x002fe2000c101924 */
[----:B------:R-:W-:Y:S05]  /*12b90*/  EXIT ;  /* 0x000000000000794d */ /* 0x000fea0003800000 */
.L_x_6145:
[----:B-1---5:R-:W1:Y:S02]  /*12ba0*/  F2I.FTZ.TRUNC.NTZ R3, R18 ;  /* 0x0000001200037305 */ /* 0x022e64000021f100 */
[----:B-1----:R-:W-:Y:S01]  /*12bb0*/  STG.E.U16 [R16.64], R3 ;  /* 0x0000000310007986 */ /* 0x002fe2000c101524 */
[----:B------:R-:W-:Y:S05]  /*12bc0*/  EXIT ;  /* 0x000000000000794d */ /* 0x000fea0003800000 */
.L_x_6141:
        /* <DEDUP_REMOVED lines=8> */
.L_x_6148:
[----:B-1---5:R-:W-:-:S05]  /*12c50*/  F2FP.PACK_AB R18, RZ, R18 ;  /* 0x00000012ff12723e */ /* 0x022fca00000000ff */
[----:B------:R-:W-:Y:S01]  /*12c60*/  STG.E.U16 [R16.64], R18 ;  /* 0x0000001210007986 */ /* 0x000fe2000c101524 */
[----:B------:R-:W-:Y:S05]  /*12c70*/  EXIT ;  /* 0x000000000000794d */ /* 0x000fea0003800000 */
.L_x_6147:
[----:B------:R-:W-:-:S13]  /*12c80*/  ISETP.NE.AND P0, PT, R0, 0x7, PT ;  /* 0x000000070000780c */ /* 0x000fda0003f05270 */
[----:B------:R-:W-:Y:S05]  /*12c90*/  @!P0 BRA `(.L_x_6149) ;  /* 0x000000b000008947 */ /* 0x000fea0003800000 */
[----:B------:R-:W-:-:S13]  /*12ca0*/  ISETP.NE.AND P0, PT, R0, 0x8, PT ;  /* 0x000000080000780c */ /* 0x000fda0003f05270 */
[----:B------:R-:W-:Y:S05]  /*12cb0*/  @!P0 BRA `(.L_x_6150) ;  /* 0x0000005000008947 */ /* 0x000fea0003800000 */
[----:B------:R-:W-:-:S13]  /*12cc0*/  ISETP.NE.AND P0, PT, R0, 0x9, PT ;  /* 0x000000090000780c */ /* 0x000fda0003f05270 */
[----:B------:R-:W-:Y:S05]  /*12cd0*/  @P0 BRA `(.L_x_6144) ;  /* 0x000009a000000947 */ /* 0x000fea0003800000 */
[----:B0-----:R-:W-:-:S05]  /*12ce0*/  IMAD.MOV.U32 R19, RZ, RZ, RZ ;  /* 0x000000ffff137224 */ /* 0x001fca00078e00ff */
[----:B-1---5:R-:W-:Y:S01]  /*12cf0*/  STG.E.64 [R16.64], R18 ;  /* 0x0000001210007986 */ /* 0x022fe2000c101b24 */
[----:B------:R-:W-:Y:S05]  /*12d00*/  EXIT ;  /* 0x000000000000794d */ /* 0x000fea0003800000 */
.L_x_6150:
[----:B-1---5:R-:W-:-:S04]  /*12d10*/  F2FP.PACK_AB R3, RZ, R18 ;  /* 0x00000012ff03723e */ /* 0x022fc800000000ff */
[----:B------:R-:W-:-:S05]  /*12d20*/  PRMT R3, R3, 0x5410, RZ ;  /* 0x0000541003037816 */ /* 0x000fca00000000ff */
[----:B------:R-:W-:Y:S01]  /*12d30*/  STG.E [R16.64], R3 ;  /* 0x0000000310007986 */ /* 0x000fe2000c101924 */
[----:B------:R-:W-:Y:S05]  /*12d40*/  EXIT ;  /* 0x000000000000794d */ /* 0x000fea0003800000 */
.L_x_6149:
[----:B-1---5:R-:W-:-:S06]  /*12d50*/  FMUL.FTZ R2, R18, 1 ;  /* 0x3f80000012027820 */ /* 0x022fcc0000410000 */
[----:B------:R-:W1:Y:S02]  /*12d60*/  F2F.F64.F32 R2, R2 ;  /* 0x0000000200027310 */ /* 0x000e640000201800 */
[----:B-1----:R-:W-:Y:S01]  /*12d70*/  STG.E.64 [R16.64], R2 ;  /* 0x0000000210007986 */ /* 0x002fe2000c101b24 */
[----:B------:R-:W-:Y:S05]  /*12d80*/  EXIT ;  /* 0x000000000000794d */ /* 0x000fea0003800000 */
.L_x_6140:
        /* <DEDUP_REMOVED lines=10> */
[----:B------:R-:W-:Y:S01]  /*12e30*/  STG.E.U8 [R16.64], R3 ;  /* 0x0000000310007986 */ /* 0x000fe2000c101124 */
[----:B------:R-:W-:Y:S05]  /*12e40*/  EXIT ;  /* 0x000000000000794d */ /* 0x000fea0003800000 */
.L_x_6153:
[----:B-1---5:R-:W-:Y:S01]  /*12e50*/  FMUL.FTZ R4, R18, 1 ;  /* 0x3f80000012047820 */ /* 0x022fe20000410000 */
[----:B------:R-:W-:-:S05]  /*12e60*/  CS2R R6, SRZ ;  /* 0x0000000000067805 */ /* 0x000fca000001ff00 */
[----:B------:R-:W1:Y:S02]  /*12e70*/  F2F.F64.F32 R4, R4 ;  /* 0x0000000400047310 */ /* 0x000e640000201800 */
[----:B-1----:R-:W-:Y:S01]  /*12e80*/  STG.E.128 [R16.64], R4 ;  /* 0x0000000410007986 */ /* 0x002fe2000c101d24 */
[----:B------:R-:W-:Y:S05]  /*12e90*/  EXIT ;  /* 0x000000000000794d */ /* 0x000fea0003800000 */
.L_x_6152:
        /* <DEDUP_REMOVED lines=20> */
.L_x_6157:
[----:B------:R-:W-:Y:S05]  /*12fe0*/  BSYNC B0 ;  /* 0x0000000000007941 */ /* 0x000fea0003800000 */
.L_x_6156:
[----:B------:R-:W-:-:S05]  /*12ff0*/  LOP3.LUT R5, R0, R5, RZ, 0xfc, !PT ;  /* 0x0000000500057212 */ /* 0x000fca00078efcff */
[----:B------:R-:W-:Y:S01]  /*13000*/  STG.E.U8 [R16.64], R5 ;  /* 0x0000000510007986 */ /* 0x000fe2000c101124 */
[----:B------:R-:W-:Y:S05]  /*13010*/  EXIT ;  /* 0x000000000000794d */ /* 0x000fea0003800000 */
.L_x_6155:
        /* <DEDUP_REMOVED lines=12> */
.L_x_6159:
[----:B------:R-:W-:Y:S01]  /*130e0*/  IMAD.MOV.U32 R0, RZ, RZ, 0x7f ;  /* 0x0000007fff007424 */ /* 0x000fe200078e00ff */
[----:B------:R-:W-:-:S04]  /*130f0*/  ISETP.GT.U32.AND P0, PT, R2, 0x7f800000, PT ;  /* 0x7f8000000200780c */ /* 0x000fc80003f04070 */
[----:B------:R-:W-:-:S04]  /*13100*/  SEL R0, R0, 0x7c, P0 ;  /* 0x0000007c00007807 */ /* 0x000fc80000000000 */
.L_x_6160:
[----:B------:R-:W-:Y:S05]  /*13110*/  BSYNC B0 ;  /* 0x0000000000007941 */ /* 0x000fea0003800000 */
.L_x_6158:
[----:B------:R-:W-:-:S04]  /*13120*/  LOP3.LUT R18, R18, 0x80000000, RZ, 0xc0, !PT ;  /* 0x8000000012127812 */ /* 0x000fc800078ec0ff */
[----:B------:R-:W-:-:S04]  /*13130*/  SHF.R.U32.HI R3, RZ, 0x18, R18 ;  /* 0x00000018ff037819 */ /* 0x000fc80000011612 */
[----:B------:R-:W-:-:S05]  /*13140*/  LOP3.LUT R3, R0, R3, RZ, 0xfc, !PT ;  /* 0x0000000300037212 */ /* 0x000fca00078efcff */
[----:B------:R-:W-:Y:S01]  /*13150*/  STG.E.U8 [R16.64], R3 ;  /* 0x0000000310007986 */ /* 0x000fe2000c101124 */
[----:B------:R-:W-:Y:S05]  /*13160*/  EXIT ;  /* 0x000000000000794d */ /* 0x000fea0003800000 */
.L_x_6154:
[----:B-1---5:R-:W-:-:S05]  /*13170*/  F2FP.BF16.PACK_AB R18, RZ, R18 ;  /* 0x00000012ff12723e */ /* 0x022fca00000010ff */
[----:B------:R-:W-:Y:S01]  /*13180*/  STG.E.U16 [R16.64], R18 ;  /* 0x0000001210007986 */ /* 0x000fe2000c101524 */
[----:B------:R-:W-:Y:S05]  /*13190*/  EXIT ;  /* 0x000000000000794d */ /* 0x000fea0003800000 */
.L_x_6151:
        /* <DEDUP_REMOVED lines=9> */
[----:B-1----:R-:W-:Y:S01]  /*13230*/  STG.E.U16 [R16.64], R3 ;  /* 0x0000000310007986 */ /* 0x002fe2000c101524 */
[----:B------:R-:W-:Y:S05]  /*13240*/  EXIT ;  /* 0x000000000000794d */ /* 0x000fea0003800000 */
.L_x_6163:
        /* <DEDUP_REMOVED lines=16> */
.L_x_6166:
[----:B------:R-:W-:-:S04]  /*13350*/  LOP3.LUT R18, R18, 0x80000000, RZ, 0xc0, !PT ;  /* 0x8000000012127812 */ /* 0x000fc800078ec0ff */
[----:B------:R-:W-:-:S04]  /*13360*/  SHF.R.U32.HI R3, RZ, 0x18, R18 ;  /* 0x00000018ff037819 */ /* 0x000fc80000011612 */
[----:B------:R-:W-:-:S04]  /*13370*/  LOP3.LUT R0, R0, R3, RZ, 0xfc, !PT ;  /* 0x0000000300007212 */ /* 0x000fc800078efcff */
[----:B------:R-:W-:Y:S02]  /*13380*/  PRMT R8, R0, 0x7610, R8 ;  /* 0x0000761000087816 */ /* 0x000fe40000000008 */
.L_x_6165:
[----:B------:R-:W-:Y:S05]  /*13390*/  BSYNC B0 ;  /* 0x0000000000007941 */ /* 0x000fea0003800000 */
.L_x_6164:
[----:B------:R-:W-:Y:S01]  /*133a0*/  STG.E.U8 [R16.64], R8 ;  /* 0x0000000810007986 */ /* 0x000fe2000c101124 */
[----:B------:R-:W-:Y:S05]  /*133b0*/  EXIT ;  /* 0x000000000000794d */ /* 0x000fea0003800000 */
.L_x_6162:
        /* <DEDUP_REMOVED lines=16> */
.L_x_6169:
[----:B------:R-:W-:-:S04]  /*134c0*/  LOP3.LUT R18, R18, 0x80000000, RZ, 0xc0, !PT ;  /* 0x8000000012127812 */ /* 0x000fc800078ec0ff */
[----:B------:R-:W-:-:S04]  /*134d0*/  SHF.R.U32.HI R3, RZ, 0x18, R18 ;  /* 0x00000018ff037819 */ /* 0x000fc80000011612 */
[----:B------:R-:W-:-:S04]  /*134e0*/  LOP3.LUT R0, R0, R3, RZ, 0xfc, !PT ;  /* 0x0000000300007212 */ /* 0x000fc800078efcff */
[----:B------:R-:W-:Y:S02]  /*134f0*/  PRMT R8, R0, 0x7610, R8 ;  /* 0x0000761000087816 */ /* 0x000fe40000000008 */
.L_x_6168:
[----:B------:R-:W-:Y:S05]  /*13500*/  BSYNC B0 ;  /* 0x0000000000007941 */ /* 0x000fea0003800000 */
.L_x_6167:
[----:B------:R-:W-:Y:S01]  /*13510*/  STG.E.U8 [R16.64], R8 ;  /* 0x0000000810007986 */ /* 0x000fe2000c101124 */
[----:B------:R-:W-:Y:S05]  /*13520*/  EXIT ;  /* 0x000000000000794d */ /* 0x000fea0003800000 */
.L_x_6161:
        /* <DEDUP_REMOVED lines=21> */
.L_x_6144:
        /* <DEDUP_REMOVED lines=20> */
.L_x_6171:
[----:B01---5:R-:W0:Y:S02]  /*137c0*/  F2I.U64.TRUNC R18, R18 ;  /* 0x0000001200127311 */ /* 0x023e24000020d800 */
[----:B0-----:R-:W-:Y:S01]  /*137d0*/  STG.E.64 [R16.64], R18 ;  /* 0x0000001210007986 */ /* 0x001fe2000c101b24 */
[----:B------:R-:W-:Y:S05]  /*137e0*/  EXIT ;  /* 0x000000000000794d */ /* 0x000fea0003800000 */
.L_x_6170:
[----:B-1---5:R-:W1:Y:S02]  /*137f0*/  F2I.FTZ.U32.TRUNC.NTZ R3, R18 ;  /* 0x0000001200037305 */ /* 0x022e64000021f000 */
[----:B-1----:R-:W-:Y:S01]  /*13800*/  STG.E [R16.64], R3 ;  /* 0x0000000310007986 */ /* 0x002fe2000c101924 */
[----:B------:R-:W-:Y:S05]  /*13810*/  EXIT ;  /* 0x000000000000794d */ /* 0x000fea0003800000 */
.L_x_6172:
        /* <DEDUP_REMOVED lines=14> */
.L_x_27478:


//--------------------- .text._ZN2at6native27unrolled_elementwise_kernelIZZZNS0_28launch_masked_scatter_kernelERKNS_10TensorBaseES4_S4_S4_ENKUlvE_clEvENKUlvE5_clEvEUlfblE_St5arrayIPcLm4EELi4E23TrivialOffsetCalculatorILi3EjESB_ILi1EjENS0_6memory12LoadWithCastILi3EEENSE_13StoreWithCastILi1EEEEEviT_T0_T2_T3_T4_T5_ --------------------------
	.section	.text._ZN2at6native27unrolled_elementwise_kernelIZZZNS0_28launch_masked_scatter_kernelERKNS_10TensorBaseES4_S4_S4_ENKUlvE_clEvENKUlvE5_clEvEUlfblE_St5arrayIPcLm4EELi4E23TrivialOffsetCalculatorILi3EjESB_ILi1EjENS0_6memory12LoadWithCastILi3EEENSE_13StoreWithCastILi1EEEEEviT_T0_T2_T3_T4_T5_,"ax",@progbits
	.sectioninfo	@"SHI_REGISTERS=40"
	.align	128
        .global         _ZN2at6native27unrolled_elementwise_kernelIZZZNS0_28launch_masked_scatter_kernelERKNS_10TensorBaseES4_S4_S4_ENKUlvE_clEvENKUlvE5_clEvEUlfblE_St5arrayIPcLm4EELi4E23TrivialOffsetCalculatorILi3EjESB_ILi1EjENS0_6memory12LoadWithCastILi3EEENSE_13StoreWithCastILi1EEEEEviT_T0_T2_T3_T4_T5_
        .type           _ZN2at6native27unrolled_elementwise_kernelIZZZNS0_28launch_masked_scatter_kernelERKNS_10TensorBaseES4_S4_S4_ENKUlvE_clEvENKUlvE5_clEvEUlfblE_St5arrayIPcLm4EELi4E23TrivialOffsetCalculatorILi3EjESB_ILi1EjENS0_6memory12LoadWithCastILi3EEENSE_13StoreWithCastILi1EEEEEviT_T0_T2_T3_T4_T5_,@function
        .size           _ZN2at6native27unrolled_elementwise_kernelIZZZNS0_28launch_masked_scatter_kernelERKNS_10TensorBaseES4_S4_S4_ENKUlvE_clEvENKUlvE5_clEvEUlfblE_St5arrayIPcLm4EELi4E23TrivialOffsetCalculatorILi3EjESB_ILi1EjENS0_6memory12LoadWithCastILi3EEENSE_13StoreWithCastILi1EEEEEviT_T0_T2_T3_T4_T5_,(.L_x_27479 - _ZN2at6native27unrolled_elementwise_kernelIZZZNS0_28launch_masked_scatter_kernelERKNS_10TensorBaseES4_S4_S4_ENKUlvE_clEvENKUlvE5_clEvEUlfblE_St5arrayIPcLm4EELi4E23TrivialOffsetCalculatorILi3EjESB_ILi1EjENS0_6memory12LoadWithCastILi3EEENSE_13StoreWithCastILi1EEEEEviT_T0_T2_T3_T4_T5_)
        .other          _ZN2at6native27unrolled_elementwise_kernelIZZZNS0_28launch_masked_scatter_kernelERKNS_10TensorBaseES4_S4_S4_ENKUlvE_clEvENKUlvE5_clEvEUlfblE_St5arrayIPcLm4EELi4E23TrivialOffsetCalculatorILi3EjESB_ILi1EjENS0_6memory12LoadWithCastILi3EEENSE_13StoreWithCastILi1EEEEEviT_T0_T2_T3_T4_T5_,@"STO_CUDA_ENTRY STV_DEFAULT"
_ZN2at6native27unrolled_elementwise_kernelIZZZNS0_28launch_masked_scatter_kernelERKNS_10TensorBaseES4_S4_S4_ENKUlvE_clEvENKUlvE5_clEvEUlfblE_St5arrayIPcLm4EELi4E23TrivialOffsetCalculatorILi3EjESB_ILi1EjENS0_6memory12LoadWithCastILi3EEENSE_13StoreWithCastILi1EEEEEviT_T0_T2_T3_T4_T5_:
.text._ZN2at6native27unrolled_elementwise_kernelIZZZNS0_28launch_masked_scatter_kernelERKNS_10TensorBaseES4_S4_S4_ENKUlvE_clEvENKUlvE5_clEvEUlfblE_St5arrayIPcLm4EELi4E23TrivialOffsetCalculatorILi3EjESB_ILi1EjENS0_6memory12LoadWithCastILi3EEENSE_13StoreWithCastILi1EEEEEviT_T0_T2_T3_T4_T5_:
        /* <DEDUP_REMOVED lines=12> */
[----:B------:R-:W-:-:S02]  /*00c0*/  IMAD.MOV.U32 R24, RZ, RZ, RZ ;  /* 0x000000ffff187224 */ /* 0x000fc400078e00ff */
[----:B------:R-:W-:-:S05]  /*00d0*/  IMAD.MOV.U32 R26, RZ, RZ, RZ ;  /* 0x000000ffff1a7224 */ /* 0x000fca00078e00ff */
        /* <DEDUP_REMOVED lines=23> */
.L_x_6179:
[----:B------:R-:W2:Y:S02]  /*0250*/  LDG.E.U8 R2, [R2.64] ;  /* 0x0000002402027981 */ /* 0x000ea4000c1e1100 */
[----:B--2---:R0:W1:Y:S01]  /*0260*/  I2F.U16 R26, R2 ;  /* 0x00000002001a7306 */ /* 0x0040620000101000 */
[----:B------:R-:W-:Y:S05]  /*0270*/  BRA `(.L_x_6181) ;  /* 0x00000ca000007947 */ /* 0x000fea0003800000 */
.L_x_6178:
        /* <DEDUP_REMOVED lines=9> */
.L_x_6183:
[----:B------:R-:W2:Y:S02]  /*0310*/  LDG.E R2, [R2.64] ;  /* 0x0000002402027981 */ /* 0x000ea4000c1e1900 */
[----:B--2---:R0:W1:Y:S01]  /*0320*/  I2F R26, R2 ;  /* 0x00000002001a7306 */ /* 0x0040620000201400 */
[----:B------:R-:W-:Y:S05]  /*0330*/  BRA `(.L_x_6181) ;  /* 0x00000be000007947 */ /* 0x000fea0003800000 */
.L_x_6182:
[----:B------:R-:W2:Y:S02]  /*0340*/  LDG.E.U16 R2, [R2.64] ;  /* 0x0000002402027981 */ /* 0x000ea4000c1e1500 */
[----:B--2---:R0:W1:Y:S01]  /*0350*/  I2F.S16 R26, R2 ;  /* 0x00000002001a7306 */ /* 0x0040620000101400 */
[----:B------:R-:W-:Y:S05]  /*0360*/  BRA `(.L_x_6181) ;  /* 0x00000bb000007947 */ /* 0x000fea0003800000 */
.L_x_6177:
        /* <DEDUP_REMOVED lines=8> */
.L_x_6185:
[----:B------:R-:W2:Y:S02]  /*03f0*/  LDG.E.U16 R2, [R2.64] ;  /* 0x0000002402027981 */ /* 0x000ea4000c1e1500 */
[----:B--2---:R-:W-:Y:S01]  /*0400*/  HADD2.F32 R26, -RZ, R2.H0_H0 ;  /* 0x20000002ff1a7230 */ /* 0x004fe20000004100 */
[----:B------:R-:W-:Y:S05]  /*0410*/  BRA `(.L_x_6181) ;  /* 0x00000b0000007947 */ /* 0x000fea0003800000 */
.L_x_6184:
        /* <DEDUP_REMOVED lines=8> */
.L_x_6187:
[----:B------:R-:W2:Y:S02]  /*04a0*/  LDG.E.U16 R2, [R2.64] ;  /* 0x0000002402027981 */ /* 0x000ea4000c1e1500 */
[----:B--2---:R-:W-:Y:S01]  /*04b0*/  HADD2.F32 R26, -RZ, R2.H0_H0 ;  /* 0x20000002ff1a7230 */ /* 0x004fe20000004100 */
[----:B------:R-:W-:Y:S05]  /*04c0*/  BRA `(.L_x_6181) ;  /* 0x00000a5000007947 */ /* 0x000fea0003800000 */
.L_x_6186:
[----:B------:R-:W2:Y:S02]  /*04d0*/  LDG.E.64 R2, [R2.64] ;  /* 0x0000002402027981 */ /* 0x000ea4000c1e1b00 */
[----:B--2---:R-:W0:Y:S01]  /*04e0*/  F2F.F32.F64 R26, R2 ;  /* 0x00000002001a7310 */ /* 0x004e220000301000 */
[----:B------:R-:W0:-:S14]  /*04f0*/  DSETP.GEU.AND P0, PT, |R2|, c[0x2][0x0], PT ;  /* 0x008000000200762a */ /* 0x000e1c0003f0e200 */
[----:B0-----:R-:W-:Y:S01]  /*0500*/  @!P0 FMUL R26, R26, 1.175494350822287508e-38 ;  /* 0x008000001a1a8820 */ /* 0x001fe20000400000 */
[----:B------:R-:W-:Y:S05]  /*0510*/  BRA `(.L_x_6181) ;  /* 0x00000a0000007947 */ /* 0x000fea0003800000 */
.L_x_6176:
        /* <DEDUP_REMOVED lines=12> */
.L_x_6190:
[----:B------:R-:W2:Y:S02]  /*05e0*/  LDG.E.64 R2, [R2.64] ;  /* 0x0000002402027981 */ /* 0x000ea4000c1e1b00 */
[----:B--2---:R-:W0:Y:S01]  /*05f0*/  F2F.F32.F64 R26, R2 ;  /* 0x00000002001a7310 */ /* 0x004e220000301000 */
[----:B------:R-:W0:-:S14]  /*0600*/  DSETP.GEU.AND P0, PT, |R2|, c[0x2][0x0], PT ;  /* 0x008000000200762a */ /* 0x000e1c0003f0e200 */
[----:B0-----:R-:W-:Y:S01]  /*0610*/  @!P0 FMUL R26, R26, 1.175494350822287508e-38 ;  /* 0x008000001a1a8820 */ /* 0x001fe20000400000 */
[----:B------:R-:W-:Y:S05]  /*0620*/  BRA `(.L_x_6181) ;  /* 0x000008f000007947 */ /* 0x000fea0003800000 */
.L_x_6189:
        /* <DEDUP_REMOVED lines=26> */
.L_x_6192:
        /* <DEDUP_REMOVED lines=13> */
.L_x_6191:
[----:B------:R-:W2:Y:S02]  /*08a0*/  LDG.E.U16 R2, [R2.64] ;  /* 0x0000002402027981 */ /* 0x000ea4000c1e1500 */
[----:B--2---:R-:W-:Y:S01]  /*08b0*/  PRMT R26, RZ, 0x5410, R2 ;  /* 0x00005410ff1a7816 */ /* 0x004fe20000000002 */
[----:B------:R-:W-:Y:S05]  /*08c0*/  BRA `(.L_x_6181) ;  /* 0x0000065000007947 */ /* 0x000fea0003800000 */
.L_x_6188:
        /* <DEDUP_REMOVED lines=11> */
.L_x_6195:
        /* <DEDUP_REMOVED lines=20> */
.L_x_6197:
[----:B------:R-:W-:Y:S05]  /*0ac0*/  BSYNC B0 ;  /* 0x0000000000007941 */ /* 0x000fea0003800000 */
.L_x_6196:
[----:B------:R-:W-:Y:S01]  /*0ad0*/  IMAD.SHL.U32 R2, R2, 0x100000, RZ ;  /* 0x0010000002027824 */ /* 0x000fe200078e00ff */
[----:B------:R-:W-:-:S04]  /*0ae0*/  LEA R3, R0, 0x3b800000, 0x17 ;  /* 0x3b80000000037811 */ /* 0x000fc800078eb8ff */
[----:B------:R-:W-:Y:S01]  /*0af0*/  LOP3.LUT R26, R3, R2, R26, 0xfe, !PT ;  /* 0x00000002031a7212 */ /* 0x000fe200078efe1a */
[----:B------:R-:W-:Y:S05]  /*0b00*/  BRA `(.L_x_6181) ;  /* 0x0000041000007947 */ /* 0x000fea0003800000 */
.L_x_6194:
        /* <DEDUP_REMOVED lines=20> */
.L_x_6199:
[----:B------:R-:W-:Y:S05]  /*0c50*/  BSYNC B0 ;  /* 0x0000000000007941 */ /* 0x000fea0003800000 */
.L_x_6198:
[----:B------:R-:W-:Y:S01]  /*0c60*/  IMAD.SHL.U32 R2, R2, 0x200000, RZ ;  /* 0x0020000002027824 */ /* 0x000fe200078e00ff */
[----:B------:R-:W-:-:S04]  /*0c70*/  LEA R3, R0, 0x37800000, 0x17 ;  /* 0x3780000000037811 */ /* 0x000fc800078eb8ff */
[----:B------:R-:W-:Y:S01]  /*0c80*/  LOP3.LUT R26, R3, R2, R26, 0xfe, !PT ;  /* 0x00000002031a7212 */ /* 0x000fe200078efe1a */
[----:B------:R-:W-:Y:S05]  /*0c90*/  BRA `(.L_x_6181) ;  /* 0x0000028000007947 */ /* 0x000fea0003800000 */
.L_x_6193:
        /* <DEDUP_REMOVED lines=14> */
.L_x_6180:
        /* <DEDUP_REMOVED lines=21> */
.L_x_6201:
[----:B------:R-:W2:Y:S02]  /*0ed0*/  LDG.E.64 R26, [R2.64] ;  /* 0x00000024021a7981 */ /* 0x000ea4000c1e1b00 */
[----:B--2---:R0:W1:Y:S01]  /*0ee0*/  I2F.U64 R26, R26 ;  /* 0x0000001a001a7312 */ /* 0x0040620000301000 */
[----:B------:R-:W-:Y:S05]  /*0ef0*/  BRA `(.L_x_6181) ;  /* 0x0000002000007947 */ /* 0x000fea0003800000 */
.L_x_6200:
[----:B------:R-:W2:Y:S02]  /*0f00*/  LDG.E R2, [R2.64] ;  /* 0x0000002402027981 */ /* 0x000ea4000c1e1900 */
[----:B--2---:R0:W1:Y:S02]  /*0f10*/  I2F.U32 R26, R2 ;  /* 0x00000002001a7306 */ /* 0x0040640000201000 */
.L_x_6181:
[----:B------:R-:W-:Y:S05]  /*0f20*/  BSYNC B6 ;  /* 0x0000000000067941 */ /* 0x000fea0003800000 */
.L_x_6175:
        /* <DEDUP_REMOVED lines=18> */
.L_x_6205:
[----:B------:R-:W2:Y:S02]  /*1050*/  LDG.E.U8 R2, [R2.64] ;  /* 0x0000002402027981 */ /* 0x000ea4000c1e1100 */
[----:B--2---:R-:W-:-:S04]  /*1060*/  ISETP.NE.AND P0, PT, R2, RZ, PT ;  /* 0x000000ff0200720c */ /* 0x004fc80003f05270 */
[----:B------:R-:W-:Y:S01]  /*1070*/  P2R R18, PR, RZ, 0x1 ;  /* 0x00000001ff127803 */ /* 0x000fe20000000000 */
[----:B------:R-:W-:Y:S05]  /*1080*/  BRA `(.L_x_6207) ;  /* 0x00000f4000007947 */ /* 0x000fea0003800000 */
.L_x_6204:
        /* <DEDUP_REMOVED lines=11> */
.L_x_6209:
[----:B------:R-:W2:Y:S02]  /*1140*/  LDG.E R2, [R2.64] ;  /* 0x0000002402027981 */ /* 0x000ea4000c1e1900 */
[----:B--2---:R-:W-:-:S04]  /*1150*/  ISETP.NE.AND P0, PT, R2, RZ, PT ;  /* 0x000000ff0200720c */ /* 0x004fc80003f05270 */
[----:B------:R-:W-:Y:S01]  /*1160*/  P2R R18, PR, RZ, 0x1 ;  /* 0x00000001ff127803 */ /* 0x000fe20000000000 */
[----:B------:R-:W-:Y:S05]  /*1170*/  BRA `(.L_x_6207) ;  /* 0x00000e5000007947 */ /* 0x000fea0003800000 */
.L_x_6208:
[----:B------:R-:W2:Y:S02]  /*1180*/  LDG.E.U16 R2, [R2.64] ;  /* 0x0000002402027981 */ /* 0x000ea4000c1e1500 */
[----:B--2---:R-:W-:-:S04]  /*1190*/  ISETP.NE.AND P0, PT, R2, RZ, PT ;  /* 0x000000ff0200720c */ /* 0x004fc80003f05270 */
[----:B------:R-:W-:Y:S01]  /*11a0*/  P2R R18, PR, RZ, 0x1 ;  /* 0x00000001ff127803 */ /* 0x000fe20000000000 */
[----:B------:R-:W-:Y:S05]  /*11b0*/  BRA `(.L_x_6207) ;  /* 0x00000e1000007947 */ /* 0x000fea0003800000 */
.L_x_6203:
        /* <DEDUP_REMOVED lines=10> */
.L_x_6211:
[----:B------:R-:W2:Y:S02]  /*1260*/  LDG.E.U16 R0, [R2.64] ;  /* 0x0000002402007981 */ /* 0x000ea4000c1e1500 */
[----:B--2---:R-:W-:-:S05]  /*1270*/  HADD2.F32 R0, -RZ, R0.H0_H0 ;  /* 0x20000000ff007230 */ /* 0x004fca0000004100 */
[----:B------:R-:W-:-:S04]  /*1280*/  FSETP.NEU.FTZ.AND P0, PT, R0, RZ, PT ;  /* 0x000000ff0000720b */ /* 0x000fc80003f1d000 */
[----:B------:R-:W-:Y:S01]  /*1290*/  P2R R18, PR, RZ, 0x1 ;  /* 0x00000001ff127803 */ /* 0x000fe20000000000 */
[----:B------:R-:W-:Y:S05]  /*12a0*/  BRA `(.L_x_6207) ;  /* 0x00000d2000007947 */ /* 0x000fea0003800000 */
.L_x_6210:
        /* <DEDUP_REMOVED lines=12> */
.L_x_6213:
        /* <DEDUP_REMOVED lines=11> */
.L_x_6212:
[----:B------:R-:W2:Y:S02]  /*1420*/  LDG.E.64 R2, [R2.64] ;  /* 0x0000002402027981 */ /* 0x000ea4000c1e1b00 */
[----:B--2---:R-:W0:-:S06]  /*1430*/  DSETP.NEU.AND P0, PT, R2, RZ, PT ;  /* 0x000000ff0200722a */ /* 0x004e0c0003f0d000 */
[----:B0-----:R-:W-:Y:S01]  /*1440*/  P2R R18, PR, RZ, 0x1 ;  /* 0x00000001ff127803 */ /* 0x001fe20000000000 */
[----:B------:R-:W-:Y:S05]  /*1450*/  BRA `(.L_x_6207) ;  /* 0x00000b7000007947 */ /* 0x000fea0003800000 */
.L_x_6202:
        /* <DEDUP_REMOVED lines=12> */
.L_x_6216:
[----:B------:R-:W2:Y:S02]  /*1520*/  LDG.E.128 R4, [R2.64] ;  /* 0x0000002402047981 */ /* 0x000ea4000c1e1d00 */
[----:B--2---:R-:W0:-:S06]  /*1530*/  DSETP.NEU.AND P0, PT, R6, RZ, PT ;  /* 0x000000ff0600722a */ /* 0x004e0c0003f0d000 */
[----:B0-----:R-:W0:-:S06]  /*1540*/  DSETP.NEU.OR P0, PT, R4, RZ, P0 ;  /* 0x000000ff0400722a */ /* 0x001e0c000070d400 */
[----:B0-----:R-:W-:Y:S01]  /*1550*/  P2R R18, PR, RZ, 0x1 ;  /* 0x00000001ff127803 */ /* 0x001fe20000000000 */
[----:B------:R-:W-:Y:S05]  /*1560*/  BRA `(.L_x_6207) ;  /* 0x00000a6000007947 */ /* 0x000fea0003800000 */
.L_x_6215:
        /* <DEDUP_REMOVED lines=28> */
.L_x_6218:
        /* <DEDUP_REMOVED lines=15> */
.L_x_6217:
[----:B------:R-:W2:Y:S02]  /*1820*/  LDG.E.U16 R0, [R2.64] ;  /* 0x0000002402007981 */ /* 0x000ea4000c1e1500 */
[----:B--2---:R-:W-:-:S04]  /*1830*/  PRMT R0, RZ, 0x5410, R0 ;  /* 0x00005410ff007816 */ /* 0x004fc80000000000 */
[----:B------:R-:W-:-:S04]  /*1840*/  FSETP.NEU.FTZ.AND P0, PT, R0, RZ, PT ;  /* 0x000000ff0000720b */ /* 0x000fc80003f1d000 */
[----:B------:R-:W-:Y:S01]  /*1850*/  P2R R18, PR, RZ, 0x1 ;  /* 0x00000001ff127803 */ /* 0x000fe20000000000 */
[----:B------:R-:W-:Y:S05]  /*1860*/  BRA `(.L_x_6207) ;  /* 0x0000076000007947 */ /* 0x000fea0003800000 */
.L_x_6214:
        /* <DEDUP_REMOVED lines=12> */
.L_x_6221:
        /* <DEDUP_REMOVED lines=21> */
.L_x_6225:
[----:B------:R-:W-:Y:S05]  /*1a80*/  BSYNC B1 ;  /* 0x0000000000017941 */ /* 0x000fea0003800000 */
.L_x_6224:
[----:B------:R-:W-:Y:S01]  /*1a90*/  LEA R3, R0, 0x3b800000, 0x17 ;  /* 0x3b80000000037811 */ /* 0x000fe200078eb8ff */
[----:B------:R-:W-:-:S05]  /*1aa0*/  IMAD.SHL.U32 R0, R2, 0x100000, RZ ;  /* 0x0010000002007824 */ /* 0x000fca00078e00ff */
[----:B------:R-:W-:Y:S02]  /*1ab0*/  LOP3.LUT R0, R3, R0, R4, 0xfe, !PT ;  /* 0x0000000003007212 */ /* 0x000fe400078efe04 */
.L_x_6223:
[----:B------:R-:W-:Y:S05]  /*1ac0*/  BSYNC B0 ;  /* 0x0000000000007941 */ /* 0x000fea0003800000 */
.L_x_6222:
[----:B------:R-:W-:-:S04]  /*1ad0*/  FSETP.NEU.FTZ.AND P0, PT, R0, RZ, PT ;  /* 0x000000ff0000720b */ /* 0x000fc80003f1d000 */
[----:B------:R-:W-:Y:S01]  /*1ae0*/  P2R R18, PR, RZ, 0x1 ;  /* 0x00000001ff127803 */ /* 0x000fe20000000000 */
[----:B------:R-:W-:Y:S05]  /*1af0*/  BRA `(.L_x_6207) ;  /* 0x000004d000007947 */ /* 0x000fea0003800000 */
.L_x_6220:
        /* <DEDUP_REMOVED lines=21> */
.L_x_6229:
[----:B------:R-:W-:Y:S05]  /*1c50*/  BSYNC B1 ;  /* 0x0000000000017941 */ /* 0x000fea0003800000 */
.L_x_6228:
[----:B------:R-:W-:Y:S01]  /*1c60*/  LEA R3, R0, 0x37800000, 0x17 ;  /* 0x3780000000037811 */ /* 0x000fe200078eb8ff */
[----:B------:R-:W-:-:S05]  /*1c70*/  IMAD.SHL.U32 R0, R2, 0x200000, RZ ;  /* 0x0020000002007824 */ /* 0x000fca00078e00ff */
[----:B------:R-:W-:Y:S02]  /*1c80*/  LOP3.LUT R0, R3, R0, R4, 0xfe, !PT ;  /* 0x0000000003007212 */ /* 0x000fe400078efe04 */
.L_x_6227:
[----:B------:R-:W-:Y:S05]  /*1c90*/  BSYNC B0 ;  /* 0x0000000000007941 */ /* 0x000fea0003800000 */
.L_x_6226:
[----:B------:R-:W-:-:S04]  /*1ca0*/  FSETP.NEU.FTZ.AND P0, PT, R0, RZ, PT ;  /* 0x000000ff0000720b */ /* 0x000fc80003f1d000 */
[----:B------:R-:W-:Y:S01]  /*1cb0*/  P2R R18, PR, RZ, 0x1 ;  /* 0x00000001ff127803 */ /* 0x000fe20000000000 */
[----:B------:R-:W-:Y:S05]  /*1cc0*/  BRA `(.L_x_6207) ;  /* 0x0000030000007947 */ /* 0x000fea0003800000 */
.L_x_6219:
        /* <DEDUP_REMOVED lines=14> */
.L_x_6233:
[----:B------:R-:W-:Y:S05]  /*1db0*/  BSYNC B0 ;  /* 0x0000000000007941 */ /* 0x000fea0003800000 */
.L_x_6232:
[----:B------:R-:W-:-:S04]  /*1dc0*/  FSETP.NEU.FTZ.AND P0, PT, R0, RZ, PT ;  /* 0x000000ff0000720b */ /* 0x000fc80003f1d000 */
[----:B------:R-:W-:Y:S01]  /*1dd0*/  P2R R18, PR, RZ, 0x1 ;  /* 0x00000001ff127803 */ /* 0x000fe20000000000 */
[----:B------:R-:W-:Y:S05]  /*1de0*/  BRA `(.L_x_6207) ;  /* 0x000001e000007947 */ /* 0x000fea0003800000 */
.L_x_6206:
        /* <DEDUP_REMOVED lines=22> */
.L_x_6231:
[----:B------:R-:W2:Y:S02]  /*1f50*/  LDG.E.64 R2, [R2.64] ;  /* 0x0000002402027981 */ /* 0x000ea4000c1e1b00 */
[----:B--2---:R-:W-:-:S04]  /*1f60*/  ISETP.NE.U32.AND P0, PT, R2, RZ, PT ;  /* 0x000000ff0200720c */ /* 0x004fc80003f05070 */
[----:B------:R-:W-:-:S04]  /*1f70*/  ISETP.NE.AND.EX P0, PT, R3, RZ, PT, P0 ;  /* 0x000000ff0300720c */ /* 0x000fc80003f05300 */
[----:B------:R-:W-:Y:S01]  /*1f80*/  P2R R18, PR, RZ, 0x1 ;  /* 0x00000001ff127803 */ /* 0x000fe20000000000 */
[----:B------:R-:W-:Y:S05]  /*1f90*/  BRA `(.L_x_6207) ;  /* 0x0000003000007947 */ /* 0x000fea0003800000 */
.L_x_6230:
[----:B------:R-:W2:Y:S02]  /*1fa0*/  LDG.E R2, [R2.64] ;  /* 0x0000002402027981 */ /* 0x000ea4000c1e1900 */
[----:B--2---:R-:W-:-:S04]  /*1fb0*/  ISETP.NE.AND P0, PT, R2, RZ, PT ;  /* 0x000000ff0200720c */ /* 0x004fc80003f05270 */
[----:B------:R-:W-:Y:S02]  /*1fc0*/  P2R R18, PR, RZ, 0x1 ;  /* 0x00000001ff127803 */ /* 0x000fe40000000000 */
.L_x_6207:
        /* <DEDUP_REMOVED lines=17> */
.L_x_6237:
[----:B------:R0:W5:Y:S01]  /*20e0*/  LDG.E.U8 R16, [R2.64] ;  /* 0x0000002402107981 */ /* 0x000162000c1e1100 */
[----:B------:R-:W-:Y:S01]  /*20f0*/  IMAD.MOV.U32 R17, RZ, RZ, RZ ;  /* 0x000000ffff117224 */ /* 0x000fe200078e00ff */
[----:B------:R-:W-:Y:S05]  /*2100*/  BRA `(.L_x_6239) ;  /* 0x00000d5000007947 */ /* 0x000fea0003800000 */
.L_x_6236:
        /* <DEDUP_REMOVED lines=8> */
.L_x_6241:
[----:B------:R-:W2:Y:S02]  /*2190*/  LDG.E R16, [R2.64] ;  /* 0x0000002402107981 */ /* 0x000ea4000c1e1900 */
[----:B--2---:R-:W-:Y:S01]  /*21a0*/  SHF.R.S32.HI R17, RZ, 0x1f, R16 ;  /* 0x0000001fff117819 */ /* 0x004fe20000011410 */
[----:B------:R-:W-:Y:S05]  /*21b0*/  BRA `(.L_x_6239) ;  /* 0x00000ca000007947 */ /* 0x000fea0003800000 */
.L_x_6240:
[----:B------:R-:W2:Y:S02]  /*21c0*/  LDG.E.S16 R16, [R2.64] ;  /* 0x0000002402107981 */ /* 0x000ea4000c1e1700 */
[----:B--2---:R-:W-:Y:S01]  /*21d0*/  SHF.R.S32.HI R17, RZ, 0x1f, R16 ;  /* 0x0000001fff117819 */ /* 0x004fe20000011410 */
[----:B------:R-:W-:Y:S05]  /*21e0*/  BRA `(.L_x_6239) ;  /* 0x00000c7000007947 */ /* 0x000fea0003800000 */
.L_x_6235:
        /* <DEDUP_REMOVED lines=9> */
.L_x_6243:
[----:B------:R-:W2:Y:S02]  /*2280*/  LDG.E.U16 R2, [R2.64] ;  /* 0x0000002402027981 */ /* 0x000ea4000c1e1500 */
[----:B--2---:R-:W-:-:S06]  /*2290*/  HADD2.F32 R16, -RZ, R2.H0_H0 ;  /* 0x20000002ff107230 */ /* 0x004fcc0000004100 */
[----:B------:R-:W0:Y:S01]  /*22a0*/  F2I.S64.TRUNC R16, R16 ;  /* 0x0000001000107311 */ /* 0x000e22000020d900 */
[----:B------:R-:W-:Y:S05]  /*22b0*/  BRA `(.L_x_6239) ;  /* 0x00000ba000007947 */ /* 0x000fea0003800000 */
.L_x_6242:
        /* <DEDUP_REMOVED lines=9> */
.L_x_6245:
[----:B------:R-:W2:Y:S02]  /*2350*/  LDG.E.U16 R2, [R2.64] ;  /* 0x0000002402027981 */ /* 0x000ea4000c1e1500 */
[----:B--2---:R-:W-:-:S06]  /*2360*/  HADD2.F32 R16, -RZ, R2.H0_H0 ;  /* 0x20000002ff107230 */ /* 0x004fcc0000004100 */
[----:B------:R-:W0:Y:S01]  /*2370*/  F2I.S64.TRUNC R16, R16 ;  /* 0x0000001000107311 */ /* 0x000e22000020d900 */
[----:B------:R-:W-:Y:S05]  /*2380*/  BRA `(.L_x_6239) ;  /* 0x00000ad000007947 */ /* 0x000fea0003800000 */
.L_x_6244:
[----:B------:R-:W2:Y:S02]  /*2390*/  LDG.E.64 R2, [R2.64] ;  /* 0x0000002402027981 */ /* 0x000ea4000c1e1b00 */
[----:B--2---:R0:W2:Y:S01]  /*23a0*/  F2I.S64.F64.TRUNC R16, R2 ;  /* 0x0000000200107311 */ /* 0x0040a2000030d900 */
[----:B------:R-:W-:Y:S05]  /*23b0*/  BRA `(.L_x_6239) ;  /* 0x00000aa000007947 */ /* 0x000fea0003800000 */
.L_x_6234:
        /* <DEDUP_REMOVED lines=13> */
.L_x_6248:
[----:B------:R-:W2:Y:S02]  /*2490*/  LDG.E.64 R2, [R2.64] ;  /* 0x0000002402027981 */ /* 0x000ea4000c1e1b00 */
[----:B--2---:R0:W2:Y:S01]  /*24a0*/  F2I.S64.F64.TRUNC R16, R2 ;  /* 0x0000000200107311 */ /* 0x0040a2000030d900 */
[----:B------:R-:W-:Y:S05]  /*24b0*/  BRA `(.L_x_6239) ;  /* 0x000009a000007947 */ /* 0x000fea0003800000 */
.L_x_6247:
        /* <DEDUP_REMOVED lines=27> */
.L_x_6250:
        /* <DEDUP_REMOVED lines=12> */
[----:B------:R0:W2:Y:S01]  /*2730*/  F2I.S64.TRUNC R16, R4 ;  /* 0x0000000400107311 */ /* 0x0000a2000020d900 */
[----:B------:R-:W-:Y:S05]  /*2740*/  BRA `(.L_x_6239) ;  /* 0x0000071000007947 */ /* 0x000fea0003800000 */
.L_x_6249:
[----:B------:R-:W2:Y:S02]  /*2750*/  LDG.E.U16 R16, [R2.64] ;  /* 0x0000002402107981 */ /* 0x000ea4000c1e1500 */
[----:B--2---:R-:W-:-:S06]  /*2760*/  PRMT R16, RZ, 0x5410, R16 ;  /* 0x00005410ff107816 */ /* 0x004fcc0000000010 */
[----:B------:R-:W0:Y:S01]  /*2770*/  F2I.S64.TRUNC R16, R16 ;  /* 0x0000001000107311 */ /* 0x000e22000020d900 */
[----:B------:R-:W-:Y:S05]  /*2780*/  BRA `(.L_x_6239) ;  /* 0x000006d000007947 */ /* 0x000fea0003800000 */
.L_x_6246:
        /* <DEDUP_REMOVED lines=11> */
.L_x_6253:
        /* <DEDUP_REMOVED lines=21> */
.L_x_6257:
[----:B------:R-:W-:Y:S05]  /*2990*/  BSYNC B1 ;  /* 0x0000000000017941 */ /* 0x000fea0003800000 */
.L_x_6256:
[----:B------:R-:W-:Y:S01]  /*29a0*/  IMAD.SHL.U32 R2, R2, 0x100000, RZ ;  /* 0x0010000002027824 */ /* 0x000fe200078e00ff */
[----:B------:R-:W-:-:S04]  /*29b0*/  LEA R3, R0, 0x3b800000, 0x17 ;  /* 0x3b80000000037811 */ /* 0x000fc800078eb8ff */
[----:B------:R-:W-:Y:S02]  /*29c0*/  LOP3.LUT R16, R3, R2, R16, 0xfe, !PT ;  /* 0x0000000203107212 */ /* 0x000fe400078efe10 */
.L_x_6255:
[----:B------:R-:W-:Y:S05]  /*29d0*/  BSYNC B0 ;  /* 0x0000000000007941 */ /* 0x000fea0003800000 */
.L_x_6254:
[----:B------:R-:W0:Y:S01]  /*29e0*/  F2I.S64.TRUNC R16, R16 ;  /* 0x0000001000107311 */ /* 0x000e22000020d900 */
[----:B------:R-:W-:Y:S05]  /*29f0*/  BRA `(.L_x_6239) ;  /* 0x0000046000007947 */ /* 0x000fea0003800000 */
.L_x_6252:
        /* <DEDUP_REMOVED lines=21> */
.L_x_6261:
[----:B------:R-:W-:Y:S05]  /*2b50*/  BSYNC B1 ;  /* 0x0000000000017941 */ /* 0x000fea0003800000 */
.L_x_6260:
[----:B------:R-:W-:Y:S01]  /*2b60*/  IMAD.SHL.U32 R2, R2, 0x200000, RZ ;  /* 0x0020000002027824 */ /* 0x000fe200078e00ff */
[----:B------:R-:W-:-:S04]  /*2b70*/  LEA R3, R0, 0x37800000, 0x17 ;  /* 0x3780000000037811 */ /* 0x000fc800078eb8ff */
[----:B------:R-:W-:Y:S02]  /*2b80*/  LOP3.LUT R16, R3, R2, R16, 0xfe, !PT ;  /* 0x0000000203107212 */ /* 0x000fe400078efe10 */
.L_x_6259:
[----:B------:R-:W-:Y:S05]  /*2b90*/  BSYNC B0 ;  /* 0x0000000000007941 */ /* 0x000fea0003800000 */
.L_x_6258:
[----:B------:R-:W0:Y:S01]  /*2ba0*/  F2I.S64.TRUNC R16, R16 ;  /* 0x0000001000107311 */ /* 0x000e22000020d900 */
[----:B------:R-:W-:Y:S05]  /*2bb0*/  BRA `(.L_x_6239) ;  /* 0x000002a000007947 */ /* 0x000fea0003800000 */
.L_x_6251:
        /* <DEDUP_REMOVED lines=14> */
.L_x_6265:
[----:B------:R-:W-:Y:S05]  /*2ca0*/  BSYNC B0 ;  /* 0x0000000000007941 */ /* 0x000fea0003800000 */
.L_x_6264:
[----:B------:R-:W0:Y:S01]  /*2cb0*/  F2I.S64.TRUNC R16, R16 ;  /* 0x0000001000107311 */ /* 0x000e22000020d900 */
[----:B------:R-:W-:Y:S05]  /*2cc0*/  BRA `(.L_x_6239) ;  /* 0x0000019000007947 */ /* 0x000fea0003800000 */
.L_x_6238:
        /* <DEDUP_REMOVED lines=21> */
.L_x_6263:
[----:B------:R0:W5:Y:S01]  /*2e20*/  LDG.E.64 R16, [R2.64] ;  /* 0x0000002402107981 */ /* 0x000162000c1e1b00 */
[----:B------:R-:W-:Y:S05]  /*2e30*/  BRA `(.L_x_6239) ;  /* 0x0000002000007947 */ /* 0x000fea0003800000 */
.L_x_6262:
[----:B------:R0:W5:Y:S01]  /*2e40*/  LDG.E R16, [R2.64] ;  /* 0x0000002402107981 */ /* 0x000162000c1e1900 */
[----:B------:R-:W-:-:S03]  /*2e50*/  IMAD.MOV.U32 R17, RZ, RZ, RZ ;  /* 0x000000ffff117224 */ /* 0x000fc600078e00ff */
.L_x_6239:
[----:B------:R-:W-:Y:S02]  /*2e60*/  ISETP.NE.AND P0, PT, R18, RZ, PT ;  /* 0x000000ff1200720c */ /* 0x000fe40003f05270 */
[----:B------:R-:W-:Y:S02]  /*2e70*/  IADD3 R25, R25, 0x80, RZ ;  /* 0x0000008019197810 */ /* 0x000fe40007ffe0ff */
[----:B------:R-:W-:-:S04]  /*2e80*/  SEL R31, RZ, 0x1, !P0 ;  /* 0x00000001ff1f7807 */ /* 0x000fc80004000000 */
.L_x_6174:
[----:B-1-34-:R-:W-:Y:S05]  /*2e90*/  BSYNC B7 ;  /* 0x0000000000077941 */ /* 0x01afea0003800000 */
.L_x_6173:
[----:B------:R-:W-:Y:S01]  /*2ea0*/  ISETP.GE.AND P0, PT, R25, R35, PT ;  /* 0x000000231900720c */ /* 0x000fe20003f06270 */
[----:B------:R-:W-:-:S12]  /*2eb0*/  BSSY B7, `(.L_x_6266) ;  /* 0x00002d9000077945 */ /* 0x000fd80003800000 */
[----:B------:R-:W-:Y:S05]  /*2ec0*/  @P0 BRA `(.L_x_6267) ;  /* 0x00002d7000000947 */ /* 0x000fea0003800000 */
[----:B------:R-:W-:Y:S01]  /*2ed0*/  PRMT R0, R37, 0x9910, RZ ;  /* 0x0000991025007816 */ /* 0x000fe200000000ff */
[----:B------:R-:W-:Y:S01]  /*2ee0*/  IMAD R18, R36, 0x200, R25 ;  /* 0x0000020024127824 */ /* 0x000fe200078e0219 */
[----:B------:R-:W-:Y:S02]  /*2ef0*/  BSSY B6, `(.L_x_6268) ;  /* 0x00000de000067945 */ /* 0x000fe40003800000 */
        /* <DEDUP_REMOVED lines=14> */
[----:B---3--:R0:W1:Y:S01]  /*2fe0*/  I2F.S16 R24, R2 ;  /* 0x0000000200187306 */ /* 0x0080620000101400 */
[----:B------:R-:W-:Y:S05]  /*2ff0*/  BRA `(.L_x_6274) ;  /* 0x00000cd000007947 */ /* 0x000fea0003800000 */
.L_x_6272:
[----:B------:R-:W3:Y:S02]  /*3000*/  LDG.E.U8 R2, [R2.64] ;  /* 0x0000002402027981 */ /* 0x000ee4000c1e1100 */
[----:B---3--:R0:W1:Y:S01]  /*3010*/  I2F.U16 R24, R2 ;  /* 0x0000000200187306 */ /* 0x0080620000101000 */
[----:B------:R-:W-:Y:S05]  /*3020*/  BRA `(.L_x_6274) ;  /* 0x00000ca000007947 */ /* 0x000fea0003800000 */
.L_x_6271:
[----:B------:R-:W-:-:S13]  /*3030*/  ISETP.NE.AND P0, PT, R0, 0x2, PT ;  /* 0x000000020000780c */ /* 0x000fda0003f05270 */
[----:B------:R-:W-:Y:S05]  /*3040*/  @!P0 BRA `(.L_x_6275) ;  /* 0x000000a000008947 */ /* 0x000fea0003800000 */
[----:B------:R-:W-:-:S13]  /*3050*/  ISETP.NE.AND P0, PT, R0, 0x3, PT ;  /* 0x000000030000780c */ /* 0x000fda0003f05270 */
[----:B------:R-:W-:Y:S05]  /*3060*/  @!P0 BRA `(.L_x_6276) ;  /* 0x0000005000008947 */ /* 0x000fea0003800000 */
[----:B------:R-:W-:-:S13]  /*3070*/  ISETP.NE.AND P0, PT, R0, 0x4, PT ;  /* 0x000000040000780c */ /* 0x000fda0003f05270 */
[----:B------:R-:W-:Y:S05]  /*3080*/  @P0 BRA `(.L_x_6273) ;  /* 0x00000aa000000947 */ /* 0x000fea0003800000 */
[----:B------:R-:W3:Y:S02]  /*3090*/  LDG.E.64 R2, [R2.64] ;  /* 0x0000002402027981 */ /* 0x000ee4000c1e1b00 */
[----:B---3--:R0:W1:Y:S01]  /*30a0*/  I2F.S64 R24, R2 ;  /* 0x0000000200187312 */ /* 0x0080620000301400 */
[----:B------:R-:W-:Y:S05]  /*30b0*/  BRA `(.L_x_6274) ;  /* 0x00000c1000007947 */ /* 0x000fea0003800000 */
.L_x_6276:
[----:B------:R-:W3:Y:S02]  /*30c0*/  LDG.E R2, [R2.64] ;  /* 0x0000002402027981 */ /* 0x000ee4000c1e1900 */
[----:B---3--:R0:W1:Y:S01]  /*30d0*/  I2F R24, R2 ;  /* 0x0000000200187306 */ /* 0x0080620000201400 */
[----:B------:R-:W-:Y:S05]  /*30e0*/  BRA `(.L_x_6274) ;  /* 0x00000be000007947 */ /* 0x000fea0003800000 */
.L_x_6275:
[----:B------:R-:W3:Y:S02]  /*30f0*/  LDG.E.U16 R2, [R2.64] ;  /* 0x0000002402027981 */ /* 0x000ee4000c1e1500 */
[----:B---3--:R0:W1:Y:S01]  /*3100*/  I2F.S16 R24, R2 ;  /* 0x0000000200187306 */ /* 0x0080620000101400 */
[----:B------:R-:W-:Y:S05]  /*3110*/  BRA `(.L_x_6274) ;  /* 0x00000bb000007947 */ /* 0x000fea0003800000 */
.L_x_6270:
        /* <DEDUP_REMOVED lines=8> */
.L_x_6278:
[----:B------:R-:W3:Y:S02]  /*31a0*/  LDG.E.U16 R2, [R2.64] ;  /* 0x0000002402027981 */ /* 0x000ee4000c1e1500 */
[----:B---3--:R-:W-:Y:S01]  /*31b0*/  HADD2.F32 R24, -RZ, R2.H0_H0 ;  /* 0x20000002ff187230 */ /* 0x008fe20000004100 */
[----:B------:R-:W-:Y:S05]  /*31c0*/  BRA `(.L_x_6274) ;  /* 0x00000b0000007947 */ /* 0x000fea0003800000 */
.L_x_6277:
        /* <DEDUP_REMOVED lines=8> */
.L_x_6280:
[----:B------:R-:W3:Y:S02]  /*3250*/  LDG.E.U16 R2, [R2.64] ;  /* 0x0000002402027981 */ /* 0x000ee4000c1e1500 */
[----:B---3--:R-:W-:Y:S01]  /*3260*/  HADD2.F32 R24, -RZ, R2.H0_H0 ;  /* 0x20000002ff187230 */ /* 0x008fe20000004100 */
[----:B------:R-:W-:Y:S05]  /*3270*/  BRA `(.L_x_6274) ;  /* 0x00000a5000007947 */ /* 0x000fea0003800000 */
.L_x_6279:
[----:B------:R-:W3:Y:S02]  /*3280*/  LDG.E.64 R2, [R2.64] ;  /* 0x0000002402027981 */ /* 0x000ee4000c1e1b00 */
[----:B---3--:R-:W0:Y:S01]  /*3290*/  F2F.F32.F64 R24, R2 ;  /* 0x0000000200187310 */ /* 0x008e220000301000 */
[----:B------:R-:W0:-:S14]  /*32a0*/  DSETP.GEU.AND P0, PT, |R2|, c[0x2][0x0], PT ;  /* 0x008000000200762a */ /* 0x000e1c0003f0e200 */
[----:B0-----:R-:W-:Y:S01]  /*32b0*/  @!P0 FMUL R24, R24, 1.175494350822287508e-38 ;  /* 0x0080000018188820 */ /* 0x001fe20000400000 */
[----:B------:R-:W-:Y:S05]  /*32c0*/  BRA `(.L_x_6274) ;  /* 0x00000a0000007947 */ /* 0x000fea0003800000 */
.L_x_6269:
        /* <DEDUP_REMOVED lines=10> */
[----:B------:R-:W-:Y:S01]  /*3370*/  FSEL R24, RZ, 1, !P0 ;  /* 0x3f800000ff187808 */ /* 0x000fe20004000000 */
[----:B------:R-:W-:Y:S05]  /*3380*/  BRA `(.L_x_6274) ;  /* 0x0000094000007947 */ /* 0x000fea0003800000 */
.L_x_6283:
[----:B------:R-:W3:Y:S02]  /*3390*/  LDG.E.64 R2, [R2.64] ;  /* 0x0000002402027981 */ /* 0x000ee4000c1e1b00 */
[----:B---3--:R-:W0:Y:S01]  /*33a0*/  F2F.F32.F64 R24, R2 ;  /* 0x0000000200187310 */ /* 0x008e220000301000 */
[----:B------:R-:W0:-:S14]  /*33b0*/  DSETP.GEU.AND P0, PT, |R2|, c[0x2][0x0], PT ;  /* 0x008000000200762a */ /* 0x000e1c0003f0e200 */
[----:B0-----:R-:W-:Y:S01]  /*33c0*/  @!P0 FMUL R24, R24, 1.175494350822287508e-38 ;  /* 0x0080000018188820 */ /* 0x001fe20000400000 */
[----:B------:R-:W-:Y:S05]  /*33d0*/  BRA `(.L_x_6274) ;  /* 0x000008f000007947 */ /* 0x000fea0003800000 */
.L_x_6282:
        /* <DEDUP_REMOVED lines=26> */
.L_x_6285:
        /* <DEDUP_REMOVED lines=13> */
.L_x_6284:
[----:B------:R-:W3:Y:S02]  /*3650*/  LDG.E.U16 R2, [R2.64] ;  /* 0x0000002402027981 */ /* 0x000ee4000c1e1500 */
[----:B---3--:R-:W-:Y:S01]  /*3660*/  PRMT R24, RZ, 0x5410, R2 ;  /* 0x00005410ff187816 */ /* 0x008fe20000000002 */
[----:B------:R-:W-:Y:S05]  /*3670*/  BRA `(.L_x_6274) ;  /* 0x0000065000007947 */ /* 0x000fea0003800000 */
.L_x_6281:
        /* <DEDUP_REMOVED lines=9> */
[----:B---3--:R0:W1:Y:S01]  /*3710*/  I2F.U16 R24, R2 ;  /* 0x0000000200187306 */ /* 0x0080620000101000 */
[----:B------:R-:W-:Y:S05]  /*3720*/  BRA `(.L_x_6274) ;  /* 0x000005a000007947 */ /* 0x000fea0003800000 */
.L_x_6288:
[----:B------:R-:W3:Y:S01]  /*3730*/  LDG.E.U8 R2, [R2.64] ;  /* 0x0000002402027981 */ /* 0x000ee2000c1e1100 */
        /* <DEDUP_REMOVED lines=19> */
.L_x_6290:
[----:B------:R-:W-:Y:S05]  /*3870*/  BSYNC B0 ;  /* 0x0000000000007941 */ /* 0x000fea0003800000 */
.L_x_6289:
[----:B------:R-:W-:Y:S01]  /*3880*/  IMAD.SHL.U32 R2, R2, 0x100000, RZ ;  /* 0x0010000002027824 */ /* 0x000fe200078e00ff */
[----:B------:R-:W-:-:S04]  /*3890*/  LEA R3, R0, 0x3b800000, 0x17 ;  /* 0x3b80000000037811 */ /* 0x000fc800078eb8ff */
[----:B------:R-:W-:Y:S01]  /*38a0*/  LOP3.LUT R24, R3, R2, R24, 0xfe, !PT ;  /* 0x0000000203187212 */ /* 0x000fe200078efe18 */
[----:B------:R-:W-:Y:S05]  /*38b0*/  BRA `(.L_x_6274) ;  /* 0x0000041000007947 */ /* 0x000fea0003800000 */
.L_x_6287:
        /* <DEDUP_REMOVED lines=20> */
.L_x_6292:
[----:B------:R-:W-:Y:S05]  /*3a00*/  BSYNC B0 ;  /* 0x0000000000007941 */ /* 0x000fea0003800000 */
.L_x_6291:
[----:B------:R-:W-:Y:S01]  /*3a10*/  IMAD.SHL.U32 R2, R2, 0x200000, RZ ;  /* 0x0020000002027824 */ /* 0x000fe200078e00ff */
[----:B------:R-:W-:-:S04]  /*3a20*/  LEA R3, R0, 0x37800000, 0x17 ;  /* 0x3780000000037811 */ /* 0x000fc800078eb8ff */
[----:B------:R-:W-:Y:S01]  /*3a30*/  LOP3.LUT R24, R3, R2, R24, 0xfe, !PT ;  /* 0x0000000203187212 */ /* 0x000fe200078efe18 */
[----:B------:R-:W-:Y:S05]  /*3a40*/  BRA `(.L_x_6274) ;  /* 0x0000028000007947 */ /* 0x000fea0003800000 */
.L_x_6286:
[----:B------:R-:W-:-:S13]  /*3a50*/  ISETP.NE.AND P0, PT, R0, 0x1c, PT ;  /* 0x0000001c0000780c */ /* 0x000fda0003f05270 */
[----:B------:R-:W-:Y:S05]  /*3a60*/  @!P0 BRA `(.L_x_6293) ;  /* 0x0000024000008947 */ /* 0x000fea0003800000 */
[----:B------:R-:W-:-:S13]  /*3a70*/  ISETP.NE.AND P0, PT, R0, 0x1d, PT ;  /* 0x0000001d0000780c */ /* 0x000fda0003f05270 */
[----:B------:R-:W-:Y:S05]  /*3a80*/  @!P0 BRA `(.L_x_6294) ;  /* 0x000001f000008947 */ /* 0x000fea0003800000 */
[----:B------:R-:W-:-:S13]  /*3a90*/  ISETP.NE.AND P0, PT, R0, 0x2c, PT ;  /* 0x0000002c0000780c */ /* 0x000fda0003f05270 */
[----:B------:R-:W-:Y:S05]  /*3aa0*/  @P0 BRA `(.L_x_6273) ;  /* 0x0000008000000947 */ /* 0x000fea0003800000 */
[----:B------:R-:W3:Y:S01]  /*3ab0*/  LDG.E.U8 R2, [R2.64] ;  /* 0x0000002402027981 */ /* 0x000ee2000c1e1100 */
[----:B------:R-:W-:Y:S01]  /*3ac0*/  IMAD.MOV.U32 R24, RZ, RZ, 0x400000 ;  /* 0x00400000ff187424 */ /* 0x000fe200078e00ff */
[----:B---3--:R-:W-:-:S13]  /*3ad0*/  ISETP.NE.AND P0, PT, R2, RZ, PT ;  /* 0x000000ff0200720c */ /* 0x008fda0003f05270 */
[----:B------:R-:W-:Y:S05]  /*3ae0*/  @!P0 BRA `(.L_x_6274) ;  /* 0x000001e000008947 */ /* 0x000fea0003800000 */
[----:B------:R-:W-:-:S13]  /*3af0*/  ISETP.NE.AND P0, PT, R2, 0xff, PT ;  /* 0x000000ff0200780c */ /* 0x000fda0003f05270 */
[----:B------:R-:W-:Y:S02]  /*3b00*/  @!P0 IMAD.MOV.U32 R24, RZ, RZ, 0x7f800001 ;  /* 0x7f800001ff188424 */ /* 0x000fe400078e00ff */
[----:B------:R-:W-:Y:S01]  /*3b10*/  @P0 IMAD.SHL.U32 R24, R2, 0x800000, RZ ;  /* 0x0080000002180824 */ /* 0x000fe200078e00ff */
[----:B------:R-:W-:Y:S05]  /*3b20*/  BRA `(.L_x_6274) ;  /* 0x000001a000007947 */ /* 0x000fea0003800000 */
.L_x_6273:
        /* <DEDUP_REMOVED lines=19> */
[----:B------:R-:W-:Y:S01]  /*3c60*/  IMAD.MOV.U32 R24, RZ, RZ, RZ ;  /* 0x000000ffff187224 */ /* 0x000fe200078e00ff */
[----:B------:R-:W-:Y:S05]  /*3c70*/  BRA `(.L_x_6274) ;  /* 0x0000005000007947 */ /* 0x000fea0003800000 */
.L_x_6294:
[----:B------:R-:W3:Y:S02]  /*3c80*/  LDG.E.64 R2, [R2.64] ;  /* 0x0000002402027981 */ /* 0x000ee4000c1e1b00 */
[----:B---3--:R0:W1:Y:S01]  /*3c90*/  I2F.U64 R24, R2 ;  /* 0x0000000200187312 */ /* 0x0080620000301000 */
[----:B------:R-:W-:Y:S05]  /*3ca0*/  BRA `(.L_x_6274) ;  /* 0x0000002000007947 */ /* 0x000fea0003800000 */
.L_x_6293:
[----:B------:R-:W3:Y:S02]  /*3cb0*/  LDG.E R2, [R2.64] ;  /* 0x0000002402027981 */ /* 0x000ee4000c1e1900 */
[----:B---3--:R0:W1:Y:S02]  /*3cc0*/  I2F.U32 R24, R2 ;  /* 0x0000000200187306 */ /* 0x0080640000201000 */
.L_x_6274:
[----:B------:R-:W-:Y:S05]  /*3cd0*/  BSYNC B6 ;  /* 0x0000000000067941 */ /* 0x000fea0003800000 */
.L_x_6268:
        /* <DEDUP_REMOVED lines=18> */
.L_x_6298:
[----:B------:R-:W3:Y:S02]  /*3e00*/  LDG.E.U8 R2, [R2.64] ;  /* 0x0000002402027981 */ /* 0x000ee4000c1e1100 */
[----:B---3--:R-:W-:-:S04]  /*3e10*/  ISETP.NE.AND P0, PT, R2, RZ, PT ;  /* 0x000000ff0200720c */ /* 0x008fc80003f05270 */
[----:B------:R-:W-:Y:S01]  /*3e20*/  P2R R19, PR, RZ, 0x1 ;  /* 0x00000001ff137803 */ /* 0x000fe20000000000 */
[----:B------:R-:W-:Y:S05]  /*3e30*/  BRA `(.L_x_6300) ;  /* 0x00000f4000007947 */ /* 0x000fea0003800000 */
.L_x_6297:
        /* <DEDUP_REMOVED lines=11> */
.L_x_6302:
[----:B------:R-:W3:Y:S02]  /*3ef0*/  LDG.E R2, [R2.64] ;  /* 0x0000002402027981 */ /* 0x000ee4000c1e1900 */
[----:B---3--:R-:W-:-:S04]  /*3f00*/  ISETP.NE.AND P0, PT, R2, RZ, PT ;  /* 0x000000ff0200720c */ /* 0x008fc80003f05270 */
[----:B------:R-:W-:Y:S01]  /*3f10*/  P2R R19, PR, RZ, 0x1 ;  /* 0x00000001ff137803 */ /* 0x000fe20000000000 */
[----:B------:R-:W-:Y:S05]  /*3f20*/  BRA `(.L_x_6300) ;  /* 0x00000e5000007947 */ /* 0x000fea0003800000 */
.L_x_6301:
[----:B------:R-:W3:Y:S02]  /*3f30*/  LDG.E.U16 R2, [R2.64] ;  /* 0x0000002402027981 */ /* 0x000ee4000c1e1500 */
[----:B---3--:R-:W-:-:S04]  /*3f40*/  ISETP.NE.AND P0, PT, R2, RZ, PT ;  /* 0x000000ff0200720c */ /* 0x008fc80003f05270 */
[----:B------:R-:W-:Y:S01]  /*3f50*/  P2R R19, PR, RZ, 0x1 ;  /* 0x00000001ff137803 */ /* 0x000fe20000000000 */
[----:B------:R-:W-:Y:S05]  /*3f60*/  BRA `(.L_x_6300) ;  /* 0x00000e1000007947 */ /* 0x000fea0003800000 */
.L_x_6296:
        /* <DEDUP_REMOVED lines=10> */
.L_x_6304:
[----:B------:R-:W3:Y:S02]  /*4010*/  LDG.E.U16 R0, [R2.64] ;  /* 0x0000002402007981 */ /* 0x000ee4000c1e1500 */
[----:B---3--:R-:W-:-:S05]  /*4020*/  HADD2.F32 R0, -RZ, R0.H0_H0 ;  /* 0x20000000ff007230 */ /* 0x008fca0000004100 */
[----:B------:R-:W-:-:S04]  /*4030*/  FSETP.NEU.FTZ.AND P0, PT, R0, RZ, PT ;  /* 0x000000ff0000720b */ /* 0x000fc80003f1d000 */
[----:B------:R-:W-:Y:S01]  /*4040*/  P2R R19, PR, RZ, 0x1 ;  /* 0x00000001ff137803 */ /* 0x000fe20000000000 */
[----:B------:R-:W-:Y:S05]  /*4050*/  BRA `(.L_x_6300) ;  /* 0x00000d2000007947 */ /* 0x000fea0003800000 */
.L_x_6303:
        /* <DEDUP_REMOVED lines=12> */
.L_x_6306:
        /* <DEDUP_REMOVED lines=11> */
.L_x_6305:
[----:B------:R-:W3:Y:S02]  /*41d0*/  LDG.E.64 R2, [R2.64] ;  /* 0x0000002402027981 */ /* 0x000ee4000c1e1b00 */
[----:B---3--:R-:W0:-:S06]  /*41e0*/  DSETP.NEU.AND P0, PT, R2, RZ, PT ;  /* 0x000000ff0200722a */ /* 0x008e0c0003f0d000 */
[----:B0-----:R-:W-:Y:S01]  /*41f0*/  P2R R19, PR, RZ, 0x1 ;  /* 0x00000001ff137803 */ /* 0x001fe20000000000 */
[----:B------:R-:W-:Y:S05]  /*4200*/  BRA `(.L_x_6300) ;  /* 0x00000b7000007947 */ /* 0x000fea0003800000 */
.L_x_6295:
        /* <DEDUP_REMOVED lines=12> */
.L_x_6309:
[----:B------:R-:W3:Y:S02]  /*42d0*/  LDG.E.128 R4, [R2.64] ;  /* 0x0000002402047981 */ /* 0x000ee4000c1e1d00 */
[----:B---3--:R-:W0:-:S06]  /*42e0*/  DSETP.NEU.AND P0, PT, R6, RZ, PT ;  /* 0x000000ff0600722a */ /* 0x008e0c0003f0d000 */
[----:B0-----:R-:W0:-:S06]  /*42f0*/  DSETP.NEU.OR P0, PT, R4, RZ, P0 ;  /* 0x000000ff0400722a */ /* 0x001e0c000070d400 */
[----:B0-----:R-:W-:Y:S01]  /*4300*/  P2R R19, PR, RZ, 0x1 ;  /* 0x00000001ff137803 */ /* 0x001fe20000000000 */
[----:B------:R-:W-:Y:S05]  /*4310*/  BRA `(.L_x_6300) ;  /* 0x00000a6000007947 */ /* 0x000fea0003800000 */
.L_x_6308:
        /* <DEDUP_REMOVED lines=28> */
.L_x_6311:
        /* <DEDUP_REMOVED lines=15> */
.L_x_6310:
[----:B------:R-:W3:Y:S02]  /*45d0*/  LDG.E.U16 R0, [R2.64] ;  /* 0x0000002402007981 */ /* 0x000ee4000c1e1500 */
[----:B---3--:R-:W-:-:S04]  /*45e0*/  PRMT R0, RZ, 0x5410, R0 ;  /* 0x00005410ff007816 */ /* 0x008fc80000000000 */
[----:B------:R-:W-:-:S04]  /*45f0*/  FSETP.NEU.FTZ.AND P0, PT, R0, RZ, PT ;  /* 0x000000ff0000720b */ /* 0x000fc80003f1d000 */
[----:B------:R-:W-:Y:S01]  /*4600*/  P2R R19, PR, RZ, 0x1 ;  /* 0x00000001ff137803 */ /* 0x000fe20000000000 */
[----:B------:R-:W-:Y:S05]  /*4610*/  BRA `(.L_x_6300) ;  /* 0x0000076000007947 */ /* 0x000fea0003800000 */
.L_x_6307:
        /* <DEDUP_REMOVED lines=12> */
.L_x_6314:
        /* <DEDUP_REMOVED lines=21> */
.L_x_6318:
[----:B------:R-:W-:Y:S05]  /*4830*/  BSYNC B1 ;  /* 0x0000000000017941 */ /* 0x000fea0003800000 */
.L_x_6317:
[----:B------:R-:W-:Y:S01]  /*4840*/  LEA R3, R0, 0x3b800000, 0x17 ;  /* 0x3b80000000037811 */ /* 0x000fe200078eb8ff */
[----:B------:R-:W-:-:S05]  /*4850*/  IMAD.SHL.U32 R0, R2, 0x100000, RZ ;  /* 0x0010000002007824 */ /* 0x000fca00078e00ff */
[----:B------:R-:W-:Y:S02]  /*4860*/  LOP3.LUT R0, R3, R0, R4, 0xfe, !PT ;  /* 0x0000000003007212 */ /* 0x000fe400078efe04 */
.L_x_6316:
[----:B------:R-:W-:Y:S05]  /*4870*/  BSYNC B0 ;  /* 0x0000000000007941 */ /* 0x000fea0003800000 */
.L_x_6315:
[----:B------:R-:W-:-:S04]  /*4880*/  FSETP.NEU.FTZ.AND P0, PT, R0, RZ, PT ;  /* 0x000000ff0000720b */ /* 0x000fc80003f1d000 */
[----:B------:R-:W-:Y:S01]  /*4890*/  P2R R19, PR, RZ, 0x1 ;  /* 0x00000001ff137803 */ /* 0x000fe20000000000 */
[----:B------:R-:W-:Y:S05]  /*48a0*/  BRA `(.L_x_6300) ;  /* 0x000004d000007947 */ /* 0x000fea0003800000 */
.L_x_6313:
        /* <DEDUP_REMOVED lines=21> */
.L_x_6322:
[----:B------:R-:W-:Y:S05]  /*4a00*/  BSYNC B1 ;  /* 0x0000000000017941 */ /* 0x000fea0003800000 */
.L_x_6321:
[----:B------:R-:W-:Y:S01]  /*4a10*/  LEA R3, R0, 0x37800000, 0x17 ;  /* 0x3780000000037811 */ /* 0x000fe200078eb8ff */
[----:B------:R-:W-:-:S05]  /*4a20*/  IMAD.SHL.U32 R0, R2, 0x200000, RZ ;  /* 0x0020000002007824 */ /* 0x000fca00078e00ff */
[----:B------:R-:W-:Y:S02]  /*4a30*/  LOP3.LUT R0, R3, R0, R4, 0xfe, !PT ;  /* 0x0000000003007212 */ /* 0x000fe400078efe04 */
.L_x_6320:
[----:B------:R-:W-:Y:S05]  /*4a40*/  BSYNC B0 ;  /* 0x0000000000007941 */ /* 0x000fea0003800000 */
.L_x_6319:
[----:B------:R-:W-:-:S04]  /*4a50*/  FSETP.NEU.FTZ.AND P0, PT, R0, RZ, PT ;  /* 0x000000ff0000720b */ /* 0x000fc80003f1d000 */
[----:B------:R-:W-:Y:S01]  /*4a60*/  P2R R19, PR, RZ, 0x1 ;  /* 0x00000001ff137803 */ /* 0x000fe20000000000 */
[----:B------:R-:W-:Y:S05]  /*4a70*/  BRA `(.L_x_6300) ;  /* 0x0000030000007947 */ /* 0x000fea0003800000 */
.L_x_6312:
        /* <DEDUP_REMOVED lines=14> */
.L_x_6326:
[----:B------:R-:W-:Y:S05]  /*4b60*/  BSYNC B0 ;  /* 0x0000000000007941 */ /* 0x000fea0003800000 */
.L_x_6325:
[----:B------:R-:W-:-:S04]  /*4b70*/  FSETP.NEU.FTZ.AND P0, PT, R0, RZ, PT ;  /* 0x000000ff0000720b */ /* 0x000fc80003f1d000 */
[----:B------:R-:W-:Y:S01]  /*4b80*/  P2R R19, PR, RZ, 0x1 ;  /* 0x00000001ff137803 */ /* 0x000fe20000000000 */
[----:B------:R-:W-:Y:S05]  /*4b90*/  BRA `(.L_x_6300) ;  /* 0x000001e000007947 */ /* 0x000fea0003800000 */
.L_x_6299:
        /* <DEDUP_REMOVED lines=22> */
.L_x_6324:
[----:B------:R-:W3:Y:S02]  /*4d00*/  LDG.E.64 R2, [R2.64] ;  /* 0x0000002402027981 */ /* 0x000ee4000c1e1b00 */
[----:B---3--:R-:W-:-:S04]  /*4d10*/  ISETP.NE.U32.AND P0, PT, R2, RZ, PT ;  /* 0x000000ff0200720c */ /* 0x008fc80003f05070 */
[----:B------:R-:W-:-:S04]  /*4d20*/  ISETP.NE.AND.EX P0, PT, R3, RZ, PT, P0 ;  /* 0x000000ff0300720c */ /* 0x000fc80003f05300 */
[----:B------:R-:W-:Y:S01]  /*4d30*/  P2R R19, PR, RZ, 0x1 ;  /* 0x00000001ff137803 */ /* 0x000fe20000000000 */
[----:B------:R-:W-:Y:S05]  /*4d40*/  BRA `(.L_x_6300) ;  /* 0x0000003000007947 */ /* 0x000fea0003800000 */
.L_x_6323:
[----:B------:R-:W3:Y:S02]  /*4d50*/  LDG.E R2, [R2.64] ;  /* 0x0000002402027981 */ /* 0x000ee4000c1e1900 */
[----:B---3--:R-:W-:-:S04]  /*4d60*/  ISETP.NE.AND P0, PT, R2, RZ, PT ;  /* 0x000000ff0200720c */ /* 0x008fc80003f05270 */
[----:B------:R-:W-:Y:S02]  /*4d70*/  P2R R19, PR, RZ, 0x1 ;  /* 0x00000001ff137803 */ /* 0x000fe40000000000 */
.L_x_6300:
        /* <DEDUP_REMOVED lines=17> */
.L_x_6330:
[----:B------:R0:W5:Y:S01]  /*4e90*/  LDG.E.U8 R22, [R2.64] ;  /* 0x0000002402167981 */ /* 0x000162000c1e1100 */
[----:B------:R-:W-:Y:S01]  /*4ea0*/  IMAD.MOV.U32 R23, RZ, RZ, RZ ;  /* 0x000000ffff177224 */ /* 0x000fe200078e00ff */
[----:B------:R-:W-:Y:S05]  /*4eb0*/  BRA `(.L_x_6332) ;  /* 0x00000d5000007947 */ /* 0x000fea0003800000 */
.L_x_6329:
        /* <DEDUP_REMOVED lines=8> */
.L_x_6334:
[----:B------:R-:W3:Y:S02]  /*4f40*/  LDG.E R22, [R2.64] ;  /* 0x0000002402167981 */ /* 0x000ee4000c1e1900 */
[----:B---3--:R-:W-:Y:S01]  /*4f50*/  SHF.R.S32.HI R23, RZ, 0x1f, R22 ;  /* 0x0000001fff177819 */ /* 0x008fe20000011416 */
[----:B------:R-:W-:Y:S05]  /*4f60*/  BRA `(.L_x_6332) ;  /* 0x00000ca000007947 */ /* 0x000fea0003800000 */
.L_x_6333:
[----:B------:R-:W3:Y:S02]  /*4f70*/  LDG.E.S16 R22, [R2.64] ;  /* 0x0000002402167981 */ /* 0x000ee4000c1e1700 */
[----:B---3--:R-:W-:Y:S01]  /*4f80*/  SHF.R.S32.HI R23, RZ, 0x1f, R22 ;  /* 0x0000001fff177819 */ /* 0x008fe20000011416 */
[----:B------:R-:W-:Y:S05]  /*4f90*/  BRA `(.L_x_6332) ;  /* 0x00000c7000007947 */ /* 0x000fea0003800000 */
.L_x_6328:
        /* <DEDUP_REMOVED lines=9> */
.L_x_6336:
[----:B------:R-:W3:Y:S02]  /*5030*/  LDG.E.U16 R2, [R2.64] ;  /* 0x0000002402027981 */ /* 0x000ee4000c1e1500 */
[----:B---3--:R-:W-:-:S06]  /*5040*/  HADD2.F32 R22, -RZ, R2.H0_H0 ;  /* 0x20000002ff167230 */ /* 0x008fcc0000004100 */
[----:B------:R-:W0:Y:S01]  /*5050*/  F2I.S64.TRUNC R22, R22 ;  /* 0x0000001600167311 */ /* 0x000e22000020d900 */
[----:B------:R-:W-:Y:S05]  /*5060*/  BRA `(.L_x_6332) ;  /* 0x00000ba000007947 */ /* 0x000fea0003800000 */
.L_x_6335:
        /* <DEDUP_REMOVED lines=9> */
.L_x_6338:
[----:B------:R-:W3:Y:S02]  /*5100*/  LDG.E.U16 R2, [R2.64] ;  /* 0x0000002402027981 */ /* 0x000ee4000c1e1500 */
[----:B---3--:R-:W-:-:S06]  /*5110*/  HADD2.F32 R22, -RZ, R2.H0_H0 ;  /* 0x20000002ff167230 */ /* 0x008fcc0000004100 */
[----:B------:R-:W0:Y:S01]  /*5120*/  F2I.S64.TRUNC R22, R22 ;  /* 0x0000001600167311 */ /* 0x000e22000020d900 */
[----:B------:R-:W-:Y:S05]  /*5130*/  BRA `(.L_x_6332) ;  /* 0x00000ad000007947 */ /* 0x000fea0003800000 */
.L_x_6337:
[----:B------:R-:W3:Y:S02]  /*5140*/  LDG.E.64 R2, [R2.64] ;  /* 0x0000002402027981 */ /* 0x000ee4000c1e1b00 */
[----:B---3--:R0:W3:Y:S01]  /*5150*/  F2I.S64.F64.TRUNC R22, R2 ;  /* 0x0000000200167311 */ /* 0x0080e2000030d900 */
[----:B------:R-:W-:Y:S05]  /*5160*/  BRA `(.L_x_6332) ;  /* 0x00000aa000007947 */ /* 0x000fea0003800000 */
.L_x_6327:
        /* <DEDUP_REMOVED lines=13> */
.L_x_6341:
[----:B------:R-:W3:Y:S02]  /*5240*/  LDG.E.64 R2, [R2.64] ;  /* 0x0000002402027981 */ /* 0x000ee4000c1e1b00 */
[----:B---3--:R0:W3:Y:S01]  /*5250*/  F2I.S64.F64.TRUNC R22, R2 ;  /* 0x0000000200167311 */ /* 0x0080e2000030d900 */
[----:B------:R-:W-:Y:S05]  /*5260*/  BRA `(.L_x_6332) ;  /* 0x000009a000007947 */ /* 0x000fea0003800000 */
.L_x_6340:
        /* <DEDUP_REMOVED lines=27> */
.L_x_6343:
        /* <DEDUP_REMOVED lines=12> */
[----:B------:R0:W3:Y:S01]  /*54e0*/  F2I.S64.TRUNC R22, R4 ;  /* 0x0000000400167311 */ /* 0x0000e2000020d900 */
[----:B------:R-:W-:Y:S05]  /*54f0*/  BRA `(.L_x_6332) ;  /* 0x0000071000007947 */ /* 0x000fea0003800000 */
.L_x_6342:
[----:B------:R-:W3:Y:S02]  /*5500*/  LDG.E.U16 R22, [R2.64] ;  /* 0x0000002402167981 */ /* 0x000ee4000c1e1500 */
[----:B---3--:R-:W-:-:S06]  /*5510*/  PRMT R22, RZ, 0x5410, R22 ;  /* 0x00005410ff167816 */ /* 0x008fcc0000000016 */
[----:B------:R-:W0:Y:S01]  /*5520*/  F2I.S64.TRUNC R22, R22 ;  /* 0x0000001600167311 */ /* 0x000e22000020d900 */
[----:B------:R-:W-:Y:S05]  /*5530*/  BRA `(.L_x_6332) ;  /* 0x000006d000007947 */ /* 0x000fea0003800000 */
.L_x_6339:
        /* <DEDUP_REMOVED lines=11> */
.L_x_6346:
        /* <DEDUP_REMOVED lines=21> */
.L_x_6350:
[----:B------:R-:W-:Y:S05]  /*5740*/  BSYNC B1 ;  /* 0x0000000000017941 */ /* 0x000fea0003800000 */
.L_x_6349:
[----:B------:R-:W-:Y:S01]  /*5750*/  IMAD.SHL.U32 R2, R2, 0x100000, RZ ;  /* 0x0010000002027824 */ /* 0x000fe200078e00ff */
[----:B------:R-:W-:-:S04]  /*5760*/  LEA R3, R0, 0x3b800000, 0x17 ;  /* 0x3b80000000037811 */ /* 0x000fc800078eb8ff */
[----:B------:R-:W-:Y:S02]  /*5770*/  LOP3.LUT R22, R3, R2, R22, 0xfe, !PT ;  /* 0x0000000203167212 */ /* 0x000fe400078efe16 */
.L_x_6348:
[----:B------:R-:W-:Y:S05]  /*5780*/  BSYNC B0 ;  /* 0x0000000000007941 */ /* 0x000fea0003800000 */
.L_x_6347:
[----:B------:R-:W0:Y:S01]  /*5790*/  F2I.S64.TRUNC R22, R22 ;  /* 0x0000001600167311 */ /* 0x000e22000020d900 */
[----:B------:R-:W-:Y:S05]  /*57a0*/  BRA `(.L_x_6332) ;  /* 0x0000046000007947 */ /* 0x000fea0003800000 */
.L_x_6345:
        /* <DEDUP_REMOVED lines=21> */
.L_x_6354:
[----:B------:R-:W-:Y:S05]  /*5900*/  BSYNC B1 ;  /* 0x0000000000017941 */ /* 0x000fea0003800000 */
.L_x_6353:
[----:B------:R-:W-:Y:S01]  /*5910*/  IMAD.SHL.U32 R2, R2, 0x200000, RZ ;  /* 0x0020000002027824 */ /* 0x000fe200078e00ff */
[----:B------:R-:W-:-:S04]  /*5920*/  LEA R3, R0, 0x37800000, 0x17 ;  /* 0x3780000000037811 */ /* 0x000fc800078eb8ff */
[----:B------:R-:W-:Y:S02]  /*5930*/  LOP3.LUT R22, R3, R2, R22, 0xfe, !PT ;  /* 0x0000000203167212 */ /* 0x000fe400078efe16 */
.L_x_6352:
[----:B------:R-:W-:Y:S05]  /*5940*/  BSYNC B0 ;  /* 0x0000000000007941 */ /* 0x000fea0003800000 */
.L_x_6351:
[----:B------:R-:W0:Y:S01]  /*5950*/  F2I.S64.TRUNC R22, R22 ;  /* 0x0000001600167311 */ /* 0x000e22000020d900 */
[----:B------:R-:W-:Y:S05]  /*5960*/  BRA `(.L_x_6332) ;  /* 0x000002a000007947 */ /* 0x000fea0003800000 */
.L_x_6344:
        /* <DEDUP_REMOVED lines=14> */
.L_x_6358:
[----:B------:R-:W-:Y:S05]  /*5a50*/  BSYNC B0 ;  /* 0x0000000000007941 */ /* 0x000fea0003800000 */
.L_x_6357:
[----:B------:R-:W0:Y:S01]  /*5a60*/  F2I.S64.TRUNC R22, R22 ;  /* 0x0000001600167311 */ /* 0x000e22000020d900 */
[----:B------:R-:W-:Y:S05]  /*5a70*/  BRA `(.L_x_6332) ;  /* 0x0000019000007947 */ /* 0x000fea0003800000 */
.L_x_6331:
        /* <DEDUP_REMOVED lines=21> */
.L_x_6356:
[----:B------:R0:W5:Y:S01]  /*5bd0*/  LDG.E.64 R22, [R2.64] ;  /* 0x0000002402167981 */ /* 0x000162000c1e1b00 */
[----:B------:R-:W-:Y:S05]  /*5be0*/  BRA `(.L_x_6332) ;  /* 0x0000002000007947 */ /* 0x000fea0003800000 */
.L_x_6355:
[----:B------:R0:W5:Y:S01]  /*5bf0*/  LDG.E R22, [R2.64] ;  /* 0x0000002402167981 */ /* 0x000162000c1e1900 */
[----:B------:R-:W-:-:S03]  /*5c00*/  IMAD.MOV.U32 R23, RZ, RZ, RZ ;  /* 0x000000ffff177224 */ /* 0x000fc600078e00ff */
.L_x_6332:
[----:B------:R-:W-:Y:S02]  /*5c10*/  ISETP.NE.AND P0, PT, R19, RZ, PT ;  /* 0x000000ff1300720c */ /* 0x000fe40003f05270 */
[----:B------:R-:W-:Y:S02]  /*5c20*/  IADD3 R25, R25, 0x80, RZ ;  /* 0x0000008019197810 */ /* 0x000fe40007ffe0ff */
[----:B------:R-:W-:-:S04]  /*5c30*/  SEL R34, RZ, 0x1, !P0 ;  /* 0x00000001ff227807 */ /* 0x000fc80004000000 */
.L_x_6267:
[----:B------:R-:W-:Y:S05]  /*5c40*/  BSYNC B7 ;  /* 0x0000000000077941 */ /* 0x000fea0003800000 */
.L_x_6266:
[----:B------:R-:W-:Y:S01]  /*5c50*/  ISETP.GE.AND P0, PT, R25, R35, PT ;  /* 0x000000231900720c */ /* 0x000fe20003f06270 */
[----:B------:R-:W-:Y:S01]  /*5c60*/  BSSY B7, `(.L_x_6359) ;  /* 0x00002e1000077945 */ /* 0x000fe20003800000 */
[----:B------:R-:W-:Y:S01]  /*5c70*/  PRMT R29, RZ, 0x7610, R29 ;  /* 0x00007610ff1d7816 */ /* 0x000fe2000000001d */
[----:B------:R-:W-:Y:S01]  /*5c80*/  CS2R R32, SRZ ;  /* 0x0000000000207805 */ /* 0x000fe2000001ff00 */
[----:B------:R-:W-:Y:S01]  /*5c90*/  PRMT R27, RZ, 0x7610, R27 ;  /* 0x00007610ff1b7816 */ /* 0x000fe2000000001b */
[----:B------:R-:W-:Y:S01]  /*5ca0*/  CS2R R18, SRZ ;  /* 0x0000000000127805 */ /* 0x000fe2000001ff00 */
[----:B------:R-:W-:-:S02]  /*5cb0*/  IMAD.MOV.U32 R30, RZ, RZ, RZ ;  /* 0x000000ffff1e7224 */ /* 0x000fc400078e00ff */
[----:B------:R-:W-:-:S05]  /*5cc0*/  IMAD.MOV.U32 R28, RZ, RZ, RZ ;  /* 0x000000ffff1c7224 */ /* 0x000fca00078e00ff */
        /* <DEDUP_REMOVED lines=18> */
[----:B----4-:R0:W4:Y:S01]  /*5df0*/  I2F.S16 R28, R2 ;  /* 0x00000002001c7306 */ /* 0x0101220000101400 */
[----:B------:R-:W-:Y:S05]  /*5e00*/  BRA `(.L_x_6367) ;  /* 0x00000cd000007947 */ /* 0x000fea0003800000 */
.L_x_6365:
[----:B------:R-:W4:Y:S02]  /*5e10*/  LDG.E.U8 R2, [R2.64] ;  /* 0x0000002402027981 */ /* 0x000f24000c1e1100 */
[----:B----4-:R0:W4:Y:S01]  /*5e20*/  I2F.U16 R28, R2 ;  /* 0x00000002001c7306 */ /* 0x0101220000101000 */
[----:B------:R-:W-:Y:S05]  /*5e30*/  BRA `(.L_x_6367) ;  /* 0x00000ca000007947 */ /* 0x000fea0003800000 */
.L_x_6364:
[----:B------:R-:W-:-:S13]  /*5e40*/  ISETP.NE.AND P0, PT, R0, 0x2, PT ;  /* 0x000000020000780c */ /* 0x000fda0003f05270 */
[----:B------:R-:W-:Y:S05]  /*5e50*/  @!P0 BRA `(.L_x_6368) ;  /* 0x000000a000008947 */ /* 0x000fea0003800000 */
[----:B------:R-:W-:-:S13]  /*5e60*/  ISETP.NE.AND P0, PT, R0, 0x3, PT ;  /* 0x000000030000780c */ /* 0x000fda0003f05270 */
[----:B------:R-:W-:Y:S05]  /*5e70*/  @!P0 BRA `(.L_x_6369) ;  /* 0x0000005000008947 */ /* 0x000fea0003800000 */
[----:B------:R-:W-:-:S13]  /*5e80*/  ISETP.NE.AND P0, PT, R0, 0x4, PT ;  /* 0x000000040000780c */ /* 0x000fda0003f05270 */
[----:B------:R-:W-:Y:S05]  /*5e90*/  @P0 BRA `(.L_x_6366) ;  /* 0x00000aa000000947 */ /* 0x000fea0003800000 */
[----:B------:R-:W4:Y:S02]  /*5ea0*/  LDG.E.64 R2, [R2.64] ;  /* 0x0000002402027981 */ /* 0x000f24000c1e1b00 */
[----:B----4-:R0:W4:Y:S01]  /*5eb0*/  I2F.S64 R28, R2 ;  /* 0x00000002001c7312 */ /* 0x0101220000301400 */
[----:B------:R-:W-:Y:S05]  /*5ec0*/  BRA `(.L_x_6367) ;  /* 0x00000c1000007947 */ /* 0x000fea0003800000 */
.L_x_6369:
[----:B------:R-:W4:Y:S02]  /*5ed0*/  LDG.E R2, [R2.64] ;  /* 0x0000002402027981 */ /* 0x000f24000c1e1900 */
[----:B----4-:R0:W4:Y:S01]  /*5ee0*/  I2F R28, R2 ;  /* 0x00000002001c7306 */ /* 0x0101220000201400 */
[----:B------:R-:W-:Y:S05]  /*5ef0*/  BRA `(.L_x_6367) ;  /* 0x00000be000007947 */ /* 0x000fea0003800000 */
.L_x_6368:
[----:B------:R-:W4:Y:S02]  /*5f00*/  LDG.E.U16 R2, [R2.64] ;  /* 0x0000002402027981 */ /* 0x000f24000c1e1500 */
[----:B----4-:R0:W4:Y:S01]  /*5f10*/  I2F.S16 R28, R2 ;  /* 0x00000002001c7306 */ /* 0x0101220000101400 */
[----:B------:R-:W-:Y:S05]  /*5f20*/  BRA `(.L_x_6367) ;  /* 0x00000bb000007947 */ /* 0x000fea0003800000 */
.L_x_6363:
        /* <DEDUP_REMOVED lines=8> */
.L_x_6371:
[----:B------:R-:W4:Y:S02]  /*5fb0*/  LDG.E.U16 R2, [R2.64] ;  /* 0x0000002402027981 */ /* 0x000f24000c1e1500 */
[----:B----4-:R-:W-:Y:S01]  /*5fc0*/  HADD2.F32 R28, -RZ, R2.H0_H0 ;  /* 0x20000002ff1c7230 */ /* 0x010fe20000004100 */
[----:B------:R-:W-:Y:S05]  /*5fd0*/  BRA `(.L_x_6367) ;  /* 0x00000b0000007947 */ /* 0x000fea0003800000 */
.L_x_6370:
        /* <DEDUP_REMOVED lines=8> */
.L_x_6373:
[----:B------:R-:W4:Y:S02]  /*6060*/  LDG.E.U16 R2, [R2.64] ;  /* 0x0000002402027981 */ /* 0x000f24000c1e1500 */
[----:B----4-:R-:W-:Y:S01]  /*6070*/  HADD2.F32 R28, -RZ, R2.H0_H0 ;  /* 0x20000002ff1c7230 */ /* 0x010fe20000004100 */
[----:B------:R-:W-:Y:S05]  /*6080*/  BRA `(.L_x_6367) ;  /* 0x00000a5000007947 */ /* 0x000fea0003800000 */
.L_x_6372:
[----:B------:R-:W4:Y:S02]  /*6090*/  LDG.E.64 R2, [R2.64] ;  /* 0x0000002402027981 */ /* 0x000f24000c1e1b00 */
[----:B----4-:R-:W0:Y:S01]  /*60a0*/  F2F.F32.F64 R28, R2 ;  /* 0x00000002001c7310 */ /* 0x010e220000301000 */
[----:B------:R-:W0:-:S14]  /*60b0*/  DSETP.GEU.AND P0, PT, |R2|, c[0x2][0x0], PT ;  /* 0x008000000200762a */ /* 0x000e1c0003f0e200 */
[----:B0-----:R-:W-:Y:S01]  /*60c0*/  @!P0 FMUL R28, R28, 1.175494350822287508e-38 ;  /* 0x008000001c1c8820 */ /* 0x001fe20000400000 */
[----:B------:R-:W-:Y:S05]  /*60d0*/  BRA `(.L_x_6367) ;  /* 0x00000a0000007947 */ /* 0x000fea0003800000 */
.L_x_6362:
        /* <DEDUP_REMOVED lines=10> */
[----:B------:R-:W-:Y:S01]  /*6180*/  FSEL R28, RZ, 1, !P0 ;  /* 0x3f800000ff1c7808 */ /* 0x000fe20004000000 */
[----:B------:R-:W-:Y:S05]  /*6190*/  BRA `(.L_x_6367) ;  /* 0x0000094000007947 */ /* 0x000fea0003800000 */
.L_x_6376:
[----:B------:R-:W4:Y:S02]  /*61a0*/  LDG.E.64 R2, [R2.64] ;  /* 0x0000002402027981 */ /* 0x000f24000c1e1b00 */
[----:B----4-:R-:W0:Y:S01]  /*61b0*/  F2F.F32.F64 R28, R2 ;  /* 0x00000002001c7310 */ /* 0x010e220000301000 */
[----:B------:R-:W0:-:S14]  /*61c0*/  DSETP.GEU.AND P0, PT, |R2|, c[0x2][0x0], PT ;  /* 0x008000000200762a */ /* 0x000e1c0003f0e200 */
[----:B0-----:R-:W-:Y:S01]  /*61d0*/  @!P0 FMUL R28, R28, 1.175494350822287508e-38 ;  /* 0x008000001c1c8820 */ /* 0x001fe20000400000 */
[----:B------:R-:W-:Y:S05]  /*61e0*/  BRA `(.L_x_6367) ;  /* 0x000008f000007947 */ /* 0x000fea0003800000 */
.L_x_6375:
        /* <DEDUP_REMOVED lines=26> */
.L_x_6378:
[----:B------:R-:W4:Y:S02]  /*6390*/  LDG.E.U8 R2, [R2.64] ;  /* 0x0000002402027981 */ /* 0x000f24000c1e1100 */
[C---:B----4-:R-:W-:Y:S02]  /*63a0*/  IMAD.SHL.U32 R0, R2.reuse, 0x2000000, RZ ;  /* 0x0200000002007824 */ /* 0x050fe400078e00ff */
        /* <DEDUP_REMOVED lines=11> */
.L_x_6377:
[----:B------:R-:W4:Y:S02]  /*6460*/  LDG.E.U16 R2, [R2.64] ;  /* 0x0000002402027981 */ /* 0x000f24000c1e1500 */
[----:B----4-:R-:W-:Y:S01]  /*6470*/  PRMT R28, RZ, 0x5410, R2 ;  /* 0x00005410ff1c7816 */ /* 0x010fe20000000002 */
[----:B------:R-:W-:Y:S05]  /*6480*/  BRA `(.L_x_6367) ;  /* 0x0000065000007947 */ /* 0x000fea0003800000 */
.L_x_6374:
        /* <DEDUP_REMOVED lines=9> */
[----:B----4-:R0:W4:Y:S01]  /*6520*/  I2F.U16 R28, R2 ;  /* 0x00000002001c7306 */ /* 0x0101220000101000 */
[----:B------:R-:W-:Y:S05]  /*6530*/  BRA `(.L_x_6367) ;  /* 0x000005a000007947 */ /* 0x000fea0003800000 */
.L_x_6381:
[----:B------:R-:W4:Y:S01]  /*6540*/  LDG.E.U8 R2, [R2.64] ;  /* 0x0000002402027981 */ /* 0x000f22000c1e1100 */
        /* <DEDUP_REMOVED lines=19> */
.L_x_6383:
[----:B------:R-:W-:Y:S05]  /*6680*/  BSYNC B0 ;  /* 0x0000000000007941 */ /* 0x000fea0003800000 */
.L_x_6382:
[----:B------:R-:W-:Y:S01]  /*6690*/  IMAD.SHL.U32 R2, R2, 0x100000, RZ ;  /* 0x0010000002027824 */ /* 0x000fe200078e00ff */
[----:B------:R-:W-:-:S04]  /*66a0*/  LEA R3, R0, 0x3b800000, 0x17 ;  /* 0x3b80000000037811 */ /* 0x000fc800078eb8ff */
[----:B------:R-:W-:Y:S01]  /*66b0*/  LOP3.LUT R28, R3, R2, R28, 0xfe, !PT ;  /* 0x00000002031c7212 */ /* 0x000fe200078efe1c */
[----:B------:R-:W-:Y:S05]  /*66c0*/  BRA `(.L_x_6367) ;  /* 0x0000041000007947 */ /* 0x000fea0003800000 */
.L_x_6380:
        /* <DEDUP_REMOVED lines=20> */
.L_x_6385:
[----:B------:R-:W-:Y:S05]  /*6810*/  BSYNC B0 ;  /* 0x0000000000007941 */ /* 0x000fea0003800000 */
.L_x_6384:
[----:B------:R-:W-:Y:S01]  /*6820*/  IMAD.SHL.U32 R2, R2, 0x200000, RZ ;  /* 0x0020000002027824 */ /* 0x000fe200078e00ff */
[----:B------:R-:W-:-:S04]  /*6830*/  LEA R3, R0, 0x37800000, 0x17 ;  /* 0x3780000000037811 */ /* 0x000fc800078eb8ff */
[----:B------:R-:W-:Y:S01]  /*6840*/  LOP3.LUT R28, R3, R2, R28, 0xfe, !PT ;  /* 0x00000002031c7212 */ /* 0x000fe200078efe1c */
[----:B------:R-:W-:Y:S05]  /*6850*/  BRA `(.L_x_6367) ;  /* 0x0000028000007947 */ /* 0x000fea0003800000 */
.L_x_6379:
[----:B------:R-:W-:-:S13]  /*6860*/  ISETP.NE.AND P0, PT, R0, 0x1c, PT ;  /* 0x0000001c0000780c */ /* 0x000fda0003f05270 */
[----:B------:R-:W-:Y:S05]  /*6870*/  @!P0 BRA `(.L_x_6386) ;  /* 0x0000024000008947 */ /* 0x000fea0003800000 */
[----:B------:R-:W-:-:S13]  /*6880*/  ISETP.NE.AND P0, PT, R0, 0x1d, PT ;  /* 0x0000001d0000780c */ /* 0x000fda0003f05270 */
[----:B------:R-:W-:Y:S05]  /*6890*/  @!P0 BRA `(.L_x_6387) ;  /* 0x000001f000008947 */ /* 0x000fea0003800000 */
[----:B------:R-:W-:-:S13]  /*68a0*/  ISETP.NE.AND P0, PT, R0, 0x2c, PT ;  /* 0x0000002c0000780c */ /* 0x000fda0003f05270 */
[----:B------:R-:W-:Y:S05]  /*68b0*/  @P0 BRA `(.L_x_6366) ;  /* 0x0000008000000947 */ /* 0x000fea0003800000 */
[----:B------:R-:W4:Y:S01]  /*68c0*/  LDG.E.U8 R2, [R2.64] ;  /* 0x0000002402027981 */ /* 0x000f22000c1e1100 */
[----:B------:R-:W-:Y:S01]  /*68d0*/  IMAD.MOV.U32 R28, RZ, RZ, 0x400000 ;  /* 0x00400000ff1c7424 */ /* 0x000fe200078e00ff */
[----:B----4-:R-:W-:-:S13]  /*68e0*/  ISETP.NE.AND P0, PT, R2, RZ, PT ;  /* 0x000000ff0200720c */ /* 0x010fda0003f05270 */
[----:B------:R-:W-:Y:S05]  /*68f0*/  @!P0 BRA `(.L_x_6367) ;  /* 0x000001e000008947 */ /* 0x000fea0003800000 */
[----:B------:R-:W-:-:S13]  /*6900*/  ISETP.NE.AND P0, PT, R2, 0xff, PT ;  /* 0x000000ff0200780c */ /* 0x000fda0003f05270 */
[----:B------:R-:W-:Y:S02]  /*6910*/  @!P0 IMAD.MOV.U32 R28, RZ, RZ, 0x7f800001 ;  /* 0x7f800001ff1c8424 */ /* 0x000fe400078e00ff */
[----:B------:R-:W-:Y:S01]  /*6920*/  @P0 IMAD.SHL.U32 R28, R2, 0x800000, RZ ;  /* 0x00800000021c0824 */ /* 0x000fe200078e00ff */
[----:B------:R-:W-:Y:S05]  /*6930*/  BRA `(.L_x_6367) ;  /* 0x000001a000007947 */ /* 0x000fea0003800000 */
.L_x_6366:
        /* <DEDUP_REMOVED lines=19> */
[----:B------:R-:W-:Y:S01]  /*6a70*/  IMAD.MOV.U32 R28, RZ, RZ, RZ ;  /* 0x000000ffff1c7224 */ /* 0x000fe200078e00ff */
[----:B------:R-:W-:Y:S05]  /*6a80*/  BRA `(.L_x_6367) ;  /* 0x0000005000007947 */ /* 0x000fea0003800000 */
.L_x_6387:
[----:B------:R-:W4:Y:S02]  /*6a90*/  LDG.E.64 R2, [R2.64] ;  /* 0x0000002402027981 */ /* 0x000f24000c1e1b00 */
[----:B----4-:R0:W4:Y:S01]  /*6aa0*/  I2F.U64 R28, R2 ;  /* 0x00000002001c7312 */ /* 0x0101220000301000 */
[----:B------:R-:W-:Y:S05]  /*6ab0*/  BRA `(.L_x_6367) ;  /* 0x0000002000007947 */ /* 0x000fea0003800000 */
.L_x_6386:
[----:B------:R-:W4:Y:S02]  /*6ac0*/  LDG.E R2, [R2.64] ;  /* 0x0000002402027981 */ /* 0x000f24000c1e1900 */
[----:B----4-:R0:W4:Y:S02]  /*6ad0*/  I2F.U32 R28, R2 ;  /* 0x00000002001c7306 */ /* 0x0101240000201000 */
.L_x_6367:
[----:B------:R-:W-:Y:S05]  /*6ae0*/  BSYNC B6 ;  /* 0x0000000000067941 */ /* 0x000fea0003800000 */
.L_x_6361:
[----:B0-----:R-:W0:Y:S01]  /*6af0*/  LDC.U8 R2, c[0x0][0x19d] ;  /* 0x00006740ff027b82 */ /* 0x001e220000000000 */
        /* <DEDUP_REMOVED lines=18> */
.L_x_6391:
[----:B----4-:R-:W4:Y:S02]  /*6c20*/  LDG.E.U8 R4, [R4.64] ;  /* 0x0000002404047981 */ /* 0x010f24000c1e1100 */
[----:B----4-:R-:W-:-:S04]  /*6c30*/  ISETP.NE.AND P0, PT, R4, RZ, PT ;  /* 0x000000ff0400720c */ /* 0x010fc80003f05270 */
[----:B------:R-:W-:Y:S01]  /*6c40*/  P2R R27, PR, RZ, 0x1 ;  /* 0x00000001ff1b7803 */ /* 0x000fe20000000000 */
[----:B------:R-:W-:Y:S05]  /*6c50*/  BRA `(.L_x_6393) ;  /* 0x00000f4000007947 */ /* 0x000fea0003800000 */
.L_x_6390:
        /* <DEDUP_REMOVED lines=11> */
.L_x_6395:
[----:B----4-:R-:W4:Y:S02]  /*6d10*/  LDG.E R4, [R4.64] ;  /* 0x0000002404047981 */ /* 0x010f24000c1e1900 */
[----:B----4-:R-:W-:-:S04]  /*6d20*/  ISETP.NE.AND P0, PT, R4, RZ, PT ;  /* 0x000000ff0400720c */ /* 0x010fc80003f05270 */
[----:B------:R-:W-:Y:S01]  /*6d30*/  P2R R27, PR, RZ, 0x1 ;  /* 0x00000001ff1b7803 */ /* 0x000fe20000000000 */
[----:B------:R-:W-:Y:S05]  /*6d40*/  BRA `(.L_x_6393) ;  /* 0x00000e5000007947 */ /* 0x000fea0003800000 */
.L_x_6394:
[----:B----4-:R-:W4:Y:S02]  /*6d50*/  LDG.E.U16 R4, [R4.64] ;  /* 0x0000002404047981 */ /* 0x010f24000c1e1500 */
[----:B----4-:R-:W-:-:S04]  /*6d60*/  ISETP.NE.AND P0, PT, R4, RZ, PT ;  /* 0x000000ff0400720c */ /* 0x010fc80003f05270 */
[----:B------:R-:W-:Y:S01]  /*6d70*/  P2R R27, PR, RZ, 0x1 ;  /* 0x00000001ff1b7803 */ /* 0x000fe20000000000 */
[----:B------:R-:W-:Y:S05]  /*6d80*/  BRA `(.L_x_6393) ;  /* 0x00000e1000007947 */ /* 0x000fea0003800000 */
.L_x_6389:
        /* <DEDUP_REMOVED lines=10> */
.L_x_6397:
[----:B----4-:R-:W4:Y:S02]  /*6e30*/  LDG.E.U16 R0, [R4.64] ;  /* 0x0000002404007981 */ /* 0x010f24000c1e1500 */
[----:B----4-:R-:W-:-:S05]  /*6e40*/  HADD2.F32 R0, -RZ, R0.H0_H0 ;  /* 0x20000000ff007230 */ /* 0x010fca0000004100 */
[----:B------:R-:W-:-:S04]  /*6e50*/  FSETP.NEU.FTZ.AND P0, PT, R0, RZ, PT ;  /* 0x000000ff0000720b */ /* 0x000fc80003f1d000 */
[----:B------:R-:W-:Y:S01]  /*6e60*/  P2R R27, PR, RZ, 0x1 ;  /* 0x00000001ff1b7803 */ /* 0x000fe20000000000 */
[----:B------:R-:W-:Y:S05]  /*6e70*/  BRA `(.L_x_6393) ;  /* 0x00000d2000007947 */ /* 0x000fea0003800000 */
.L_x_6396:
        /* <DEDUP_REMOVED lines=12> */
.L_x_6399:
        /* <DEDUP_REMOVED lines=11> */
.L_x_6398:
[----:B----4-:R-:W4:Y:S02]  /*6ff0*/  LDG.E.64 R4, [R4.64] ;  /* 0x0000002404047981 */ /* 0x010f24000c1e1b00 */
[----:B----4-:R-:W0:-:S06]  /*7000*/  DSETP.NEU.AND P0, PT, R4, RZ, PT ;  /* 0x000000ff0400722a */ /* 0x010e0c0003f0d000 */
[----:B0-----:R-:W-:Y:S01]  /*7010*/  P2R R27, PR, RZ, 0x1 ;  /* 0x00000001ff1b7803 */ /* 0x001fe20000000000 */
[----:B------:R-:W-:Y:S05]  /*7020*/  BRA `(.L_x_6393) ;  /* 0x00000b7000007947 */ /* 0x000fea0003800000 */
.L_x_6388:
        /* <DEDUP_REMOVED lines=12> */
.L_x_6402:
[----:B----4-:R-:W4:Y:S02]  /*70f0*/  LDG.E.128 R4, [R4.64] ;  /* 0x0000002404047981 */ /* 0x010f24000c1e1d00 */
[----:B----4-:R-:W0:-:S06]  /*7100*/  DSETP.NEU.AND P0, PT, R6, RZ, PT ;  /* 0x000000ff0600722a */ /* 0x010e0c0003f0d000 */
[----:B0-----:R-:W0:-:S06]  /*7110*/  DSETP.NEU.OR P0, PT, R4, RZ, P0 ;  /* 0x000000ff0400722a */ /* 0x001e0c000070d400 */
[----:B0-----:R-:W-:Y:S01]  /*7120*/  P2R R27, PR, RZ, 0x1 ;  /* 0x00000001ff1b7803 */ /* 0x001fe20000000000 */
[----:B------:R-:W-:Y:S05]  /*7130*/  BRA `(.L_x_6393) ;  /* 0x00000a6000007947 */ /* 0x000fea0003800000 */
.L_x_6401:
        /* <DEDUP_REMOVED lines=25> */
[----:B------:R-:W-:-:S04]  /*72d0*/  FSETP.NEU.FTZ.AND P0, PT, R3, RZ, PT ;  /* 0x000000ff0300720b */ /* 0x000fc80003f1d000 */
[----:B------:R-:W-:Y:S01]  /*72e0*/  P2R R27, PR, RZ, 0x1 ;  /* 0x00000001ff1b7803 */ /* 0x000fe20000000000 */
[----:B------:R-:W-:Y:S05]  /*72f0*/  BRA `(.L_x_6393) ;  /* 0x000008a000007947 */ /* 0x000fea0003800000 */
.L_x_6404:
[----:B----4-:R-:W4:Y:S02]  /*7300*/  LDG.E.U8 R3, [R4.64] ;  /* 0x0000002404037981 */ /* 0x010f24000c1e1100 */
[----:B----4-:R-:W-:-:S05]  /*7310*/  IMAD.SHL.U32 R0, R3, 0x2000000, RZ ;  /* 0x0200000003007824 */ /* 0x010fca00078e00ff */
        /* <DEDUP_REMOVED lines=13> */
.L_x_6403:
[----:B----4-:R-:W4:Y:S02]  /*73f0*/  LDG.E.U16 R0, [R4.64] ;  /* 0x0000002404007981 */ /* 0x010f24000c1e1500 */
[----:B----4-:R-:W-:-:S04]  /*7400*/  PRMT R0, RZ, 0x5410, R0 ;  /* 0x00005410ff007816 */ /* 0x010fc80000000000 */
[----:B------:R-:W-:-:S04]  /*7410*/  FSETP.NEU.FTZ.AND P0, PT, R0, RZ, PT ;  /* 0x000000ff0000720b */ /* 0x000fc80003f1d000 */
[----:B------:R-:W-:Y:S01]  /*7420*/  P2R R27, PR, RZ, 0x1 ;  /* 0x00000001ff1b7803 */ /* 0x000fe20000000000 */
[----:B------:R-:W-:Y:S05]  /*7430*/  BRA `(.L_x_6393) ;  /* 0x0000076000007947 */ /* 0x000fea0003800000 */
.L_x_6400:
        /* <DEDUP_REMOVED lines=12> */
.L_x_6407:
        /* <DEDUP_REMOVED lines=21> */
.L_x_6411:
[----:B------:R-:W-:Y:S05]  /*7650*/  BSYNC B1 ;  /* 0x0000000000017941 */ /* 0x000fea0003800000 */
.L_x_6410:
[----:B------:R-:W-:Y:S01]  /*7660*/  LEA R3, R0, 0x3b800000, 0x17 ;  /* 0x3b80000000037811 */ /* 0x000fe200078eb8ff */
[----:B------:R-:W-:-:S05]  /*7670*/  IMAD.SHL.U32 R0, R2, 0x100000, RZ ;  /* 0x0010000002007824 */ /* 0x000fca00078e00ff */
[----:B------:R-:W-:Y:S02]  /*7680*/  LOP3.LUT R0, R3, R0, R4, 0xfe, !PT ;  /* 0x0000000003007212 */ /* 0x000fe400078efe04 */
.L_x_6409:
[----:B------:R-:W-:Y:S05]  /*7690*/  BSYNC B0 ;  /* 0x0000000000007941 */ /* 0x000fea0003800000 */
.L_x_6408:
[----:B------:R-:W-:-:S04]  /*76a0*/  FSETP.NEU.FTZ.AND P0, PT, R0, RZ, PT ;  /* 0x000000ff0000720b */ /* 0x000fc80003f1d000 */
[----:B------:R-:W-:Y:S01]  /*76b0*/  P2R R27, PR, RZ, 0x1 ;  /* 0x00000001ff1b7803 */ /* 0x000fe20000000000 */
[----:B------:R-:W-:Y:S05]  /*76c0*/  BRA `(.L_x_6393) ;  /* 0x000004d000007947 */ /* 0x000fea0003800000 */
.L_x_6406:
        /* <DEDUP_REMOVED lines=21> */
.L_x_6415:
[----:B------:R-:W-:Y:S05]  /*7820*/  BSYNC B1 ;  /* 0x0000000000017941 */ /* 0x000fea0003800000 */
.L_x_6414:
[----:B------:R-:W-:Y:S01]  /*7830*/  LEA R3, R0, 0x37800000, 0x17 ;  /* 0x3780000000037811 */ /* 0x000fe200078eb8ff */
[----:B------:R-:W-:-:S05]  /*7840*/  IMAD.SHL.U32 R0, R2, 0x200000, RZ ;  /* 0x0020000002007824 */ /* 0x000fca00078e00ff */
[----:B------:R-:W-:Y:S02]  /*7850*/  LOP3.LUT R0, R3, R0, R4, 0xfe, !PT ;  /* 0x0000000003007212 */ /* 0x000fe400078efe04 */
.L_x_6413:
[----:B------:R-:W-:Y:S05]  /*7860*/  BSYNC B0 ;  /* 0x0000000000007941 */ /* 0x000fea0003800000 */
.L_x_6412:
[----:B------:R-:W-:-:S04]  /*7870*/  FSETP.NEU.FTZ.AND P0, PT, R0, RZ, PT ;  /* 0x000000ff0000720b */ /* 0x000fc80003f1d000 */
[----:B------:R-:W-:Y:S01]  /*7880*/  P2R R27, PR, RZ, 0x1 ;  /* 0x00000001ff1b7803 */ /* 0x000fe20000000000 */
[----:B------:R-:W-:Y:S05]  /*7890*/  BRA `(.L_x_6393) ;  /* 0x0000030000007947 */ /* 0x000fea0003800000 */
.L_x_6405:
        /* <DEDUP_REMOVED lines=14> */
.L_x_6419:
[----:B------:R-:W-:Y:S05]  /*7980*/  BSYNC B0 ;  /* 0x0000000000007941 */ /* 0x000fea0003800000 */
.L_x_6418:
[----:B------:R-:W-:-:S04]  /*7990*/  FSETP.NEU.FTZ.AND P0, PT, R0, RZ, PT ;  /* 0x000000ff0000720b */ /* 0x000fc80003f1d000 */
[----:B------:R-:W-:Y:S01]  /*79a0*/  P2R R27, PR, RZ, 0x1 ;  /* 0x00000001ff1b7803 */ /* 0x000fe20000000000 */
[----:B------:R-:W-:Y:S05]  /*79b0*/  BRA `(.L_x_6393) ;  /* 0x000001e000007947 */ /* 0x000fea0003800000 */
.L_x_6392:
        /* <DEDUP_REMOVED lines=22> */
.L_x_6417:
[----:B----4-:R-:W4:Y:S02]  /*7b20*/  LDG.E.64 R4, [R4.64] ;  /* 0x0000002404047981 */ /* 0x010f24000c1e1b00 */
[----:B----4-:R-:W-:-:S04]  /*7b30*/  ISETP.NE.U32.AND P0, PT, R4, RZ, PT ;  /* 0x000000ff0400720c */ /* 0x010fc80003f05070 */
[----:B------:R-:W-:-:S04]  /*7b40*/  ISETP.NE.AND.EX P0, PT, R5, RZ, PT, P0 ;  /* 0x000000ff0500720c */ /* 0x000fc80003f05300 */
[----:B------:R-:W-:Y:S01]  /*7b50*/  P2R R27, PR, RZ, 0x1 ;  /* 0x00000001ff1b7803 */ /* 0x000fe20000000000 */
[----:B------:R-:W-:Y:S05]  /*7b60*/  BRA `(.L_x_6393) ;  /* 0x0000003000007947 */ /* 0x000fea0003800000 */
.L_x_6416:
[----:B----4-:R-:W4:Y:S02]  /*7b70*/  LDG.E R4, [R4.64] ;  /* 0x0000002404047981 */ /* 0x010f24000c1e1900 */
[----:B----4-:R-:W-:-:S04]  /*7b80*/  ISETP.NE.AND P0, PT, R4, RZ, PT ;  /* 0x000000ff0400720c */ /* 0x010fc80003f05270 */
[----:B------:R-:W-:Y:S02]  /*7b90*/  P2R R27, PR, RZ, 0x1 ;  /* 0x00000001ff1b7803 */ /* 0x000fe40000000000 */
.L_x_6393:
        /* <DEDUP_REMOVED lines=18> */
.L_x_6423:
[----:B------:R0:W5:Y:S01]  /*7cc0*/  LDG.E.U8 R18, [R2.64] ;  /* 0x0000002402127981 */ /* 0x000162000c1e1100 */
[----:B------:R-:W-:Y:S01]  /*7cd0*/  IMAD.MOV.U32 R19, RZ, RZ, RZ ;  /* 0x000000ffff137224 */ /* 0x000fe200078e00ff */
[----:B------:R-:W-:Y:S05]  /*7ce0*/  BRA `(.L_x_6425) ;  /* 0x00000d5000007947 */ /* 0x000fea0003800000 */
.L_x_6422:
        /* <DEDUP_REMOVED lines=8> */
.L_x_6427:
[----:B------:R-:W4:Y:S02]  /*7d70*/  LDG.E R18, [R2.64] ;  /* 0x0000002402127981 */ /* 0x000f24000c1e1900 */
[----:B----4-:R-:W-:Y:S01]  /*7d80*/  SHF.R.S32.HI R19, RZ, 0x1f, R18 ;  /* 0x0000001fff137819 */ /* 0x010fe20000011412 */
[----:B------:R-:W-:Y:S05]  /*7d90*/  BRA `(.L_x_6425) ;  /* 0x00000ca000007947 */ /* 0x000fea0003800000 */
.L_x_6426:
[----:B------:R-:W4:Y:S02]  /*7da0*/  LDG.E.S16 R18, [R2.64] ;  /* 0x0000002402127981 */ /* 0x000f24000c1e1700 */
[----:B----4-:R-:W-:Y:S01]  /*7db0*/  SHF.R.S32.HI R19, RZ, 0x1f, R18 ;  /* 0x0000001fff137819 */ /* 0x010fe20000011412 */
[----:B------:R-:W-:Y:S05]  /*7dc0*/  BRA `(.L_x_6425) ;  /* 0x00000c7000007947 */ /* 0x000fea0003800000 */
.L_x_6421:
        /* <DEDUP_REMOVED lines=9> */
.L_x_6429:
[----:B------:R-:W4:Y:S02]  /*7e60*/  LDG.E.U16 R2, [R2.64] ;  /* 0x0000002402027981 */ /* 0x000f24000c1e1500 */
[----:B----4-:R-:W-:-:S06]  /*7e70*/  HADD2.F32 R18, -RZ, R2.H0_H0 ;  /* 0x20000002ff127230 */ /* 0x010fcc0000004100 */
[----:B------:R-:W0:Y:S01]  /*7e80*/  F2I.S64.TRUNC R18, R18 ;  /* 0x0000001200127311 */ /* 0x000e22000020d900 */
[----:B------:R-:W-:Y:S05]  /*7e90*/  BRA `(.L_x_6425) ;  /* 0x00000ba000007947 */ /* 0x000fea0003800000 */
.L_x_6428:
        /* <DEDUP_REMOVED lines=9> */
.L_x_6431:
[----:B------:R-:W4:Y:S02]  /*7f30*/  LDG.E.U16 R2, [R2.64] ;  /* 0x0000002402027981 */ /* 0x000f24000c1e1500 */
[----:B----4-:R-:W-:-:S06]  /*7f40*/  HADD2.F32 R18, -RZ, R2.H0_H0 ;  /* 0x20000002ff127230 */ /* 0x010fcc0000004100 */
[----:B------:R-:W0:Y:S01]  /*7f50*/  F2I.S64.TRUNC R18, R18 ;  /* 0x0000001200127311 */ /* 0x000e22000020d900 */
[----:B------:R-:W-:Y:S05]  /*7f60*/  BRA `(.L_x_6425) ;  /* 0x00000ad000007947 */ /* 0x000fea0003800000 */
.L_x_6430:
[----:B------:R-:W4:Y:S02]  /*7f70*/  LDG.E.64 R2, [R2.64] ;  /* 0x0000002402027981 */ /* 0x000f24000c1e1b00 */
[----:B----4-:R0:W4:Y:S01]  /*7f80*/  F2I.S64.F64.TRUNC R18, R2 ;  /* 0x0000000200127311 */ /* 0x010122000030d900 */
[----:B------:R-:W-:Y:S05]  /*7f90*/  BRA `(.L_x_6425) ;  /* 0x00000aa000007947 */ /* 0x000fea0003800000 */
.L_x_6420:
        /* <DEDUP_REMOVED lines=13> */
.L_x_6434:
[----:B------:R-:W4:Y:S02]  /*8070*/  LDG.E.64 R2, [R2.64] ;  /* 0x0000002402027981 */ /* 0x000f24000c1e1b00 */
[----:B----4-:R0:W4:Y:S01]  /*8080*/  F2I.S64.F64.TRUNC R18, R2 ;  /* 0x0000000200127311 */ /* 0x010122000030d900 */
[----:B------:R-:W-:Y:S05]  /*8090*/  BRA `(.L_x_6425) ;  /* 0x000009a000007947 */ /* 0x000fea0003800000 */
.L_x_6433:
        /* <DEDUP_REMOVED lines=27> */
.L_x_6436:
        /* <DEDUP_REMOVED lines=12> */
[----:B------:R0:W4:Y:S01]  /*8310*/  F2I.S64.TRUNC R18, R4 ;  /* 0x0000000400127311 */ /* 0x000122000020d900 */
[----:B------:R-:W-:Y:S05]  /*8320*/  BRA `(.L_x_6425) ;  /* 0x0000071000007947 */ /* 0x000fea0003800000 */
.L_x_6435:
[----:B------:R-:W4:Y:S02]  /*8330*/  LDG.E.U16 R18, [R2.64] ;  /* 0x0000002402127981 */ /* 0x000f24000c1e1500 */
[----:B----4-:R-:W-:-:S06]  /*8340*/  PRMT R18, RZ, 0x5410, R18 ;  /* 0x00005410ff127816 */ /* 0x010fcc0000000012 */
[----:B------:R-:W0:Y:S01]  /*8350*/  F2I.S64.TRUNC R18, R18 ;  /* 0x0000001200127311 */ /* 0x000e22000020d900 */
[----:B------:R-:W-:Y:S05]  /*8360*/  BRA `(.L_x_6425) ;  /* 0x000006d000007947 */ /* 0x000fea0003800000 */
.L_x_6432:
        /* <DEDUP_REMOVED lines=11> */
.L_x_6439:
        /* <DEDUP_REMOVED lines=21> */
.L_x_6443:
[----:B------:R-:W-:Y:S05]  /*8570*/  BSYNC B1 ;  /* 0x0000000000017941 */ /* 0x000fea0003800000 */
.L_x_6442:
[----:B------:R-:W-:Y:S01]  /*8580*/  IMAD.SHL.U32 R2, R2, 0x100000, RZ ;  /* 0x0010000002027824 */ /* 0x000fe200078e00ff */
[----:B------:R-:W-:-:S04]  /*8590*/  LEA R3, R0, 0x3b800000, 0x17 ;  /* 0x3b80000000037811 */ /* 0x000fc800078eb8ff */
[----:B------:R-:W-:Y:S02]  /*85a0*/  LOP3.LUT R18, R3, R2, R18, 0xfe, !PT ;  /* 0x0000000203127212 */ /* 0x000fe400078efe12 */
.L_x_6441:
[----:B------:R-:W-:Y:S05]  /*85b0*/  BSYNC B0 ;  /* 0x0000000000007941 */ /* 0x000fea0003800000 */
.L_x_6440:
[----:B------:R-:W0:Y:S01]  /*85c0*/  F2I.S64.TRUNC R18, R18 ;  /* 0x0000001200127311 */ /* 0x000e22000020d900 */
[----:B------:R-:W-:Y:S05]  /*85d0*/  BRA `(.L_x_6425) ;  /* 0x0000046000007947 */ /* 0x000fea0003800000 */
.L_x_6438:
        /* <DEDUP_REMOVED lines=21> */
.L_x_6447:
[----:B------:R-:W-:Y:S05]  /*8730*/  BSYNC B1 ;  /* 0x0000000000017941 */ /* 0x000fea0003800000 */
.L_x_6446:
[----:B------:R-:W-:Y:S01]  /*8740*/  IMAD.SHL.U32 R2, R2, 0x200000, RZ ;  /* 0x0020000002027824 */ /* 0x000fe200078e00ff */
[----:B------:R-:W-:-:S04]  /*8750*/  LEA R3, R0, 0x37800000, 0x17 ;  /* 0x3780000000037811 */ /* 0x000fc800078eb8ff */
[----:B------:R-:W-:Y:S02]  /*8760*/  LOP3.LUT R18, R3, R2, R18, 0xfe, !PT ;  /* 0x0000000203127212 */ /* 0x000fe400078efe12 */
.L_x_6445:
[----:B------:R-:W-:Y:S05]  /*8770*/  BSYNC B0 ;  /* 0x0000000000007941 */ /* 0x000fea0003800000 */
.L_x_6444:
[----:B------:R-:W0:Y:S01]  /*8780*/  F2I.S64.TRUNC R18, R18 ;  /* 0x0000001200127311 */ /* 0x000e22000020d900 */
[----:B------:R-:W-:Y:S05]  /*8790*/  BRA `(.L_x_6425) ;  /* 0x000002a000007947 */ /* 0x000fea0003800000 */
.L_x_6437:
        /* <DEDUP_REMOVED lines=14> */
.L_x_6451:
[----:B------:R-:W-:Y:S05]  /*8880*/  BSYNC B0 ;  /* 0x0000000000007941 */ /* 0x000fea0003800000 */
.L_x_6450:
[----:B------:R-:W0:Y:S01]  /*8890*/  F2I.S64.TRUNC R18, R18 ;  /* 0x0000001200127311 */ /* 0x000e22000020d900 */
[----:B------:R-:W-:Y:S05]  /*88a0*/  BRA `(.L_x_6425) ;  /* 0x0000019000007947 */ /* 0x000fea0003800000 */
.L_x_6424:
        /* <DEDUP_REMOVED lines=21> */
.L_x_6449:
[----:B------:R0:W5:Y:S01]  /*8a00*/  LDG.E.64 R18, [R2.64] ;  /* 0x0000002402127981 */ /* 0x000162000c1e1b00 */
[----:B------:R-:W-:Y:S05]  /*8a10*/  BRA `(.L_x_6425) ;  /* 0x0000002000007947 */ /* 0x000fea0003800000 */
.L_x_6448:
[----:B------:R0:W5:Y:S01]  /*8a20*/  LDG.E R18, [R2.64] ;  /* 0x0000002402127981 */ /* 0x000162000c1e1900 */
[----:B------:R-:W-:-:S03]  /*8a30*/  IMAD.MOV.U32 R19, RZ, RZ, RZ ;  /* 0x000000ffff137224 */ /* 0x000fc600078e00ff */
.L_x_6425:
[----:B------:R-:W-:Y:S02]  /*8a40*/  ISETP.NE.AND P0, PT, R27, RZ, PT ;  /* 0x000000ff1b00720c */ /* 0x000fe40003f05270 */
[----:B------:R-:W-:Y:S02]  /*8a50*/  IADD3 R25, R25, 0x80, RZ ;  /* 0x0000008019197810 */ /* 0x000fe40007ffe0ff */
[----:B------:R-:W-:-:S04]  /*8a60*/  SEL R27, RZ, 0x1, !P0 ;  /* 0x00000001ff1b7807 */ /* 0x000fc80004000000 */
.L_x_6360:
[----:B------:R-:W-:Y:S05]  /*8a70*/  BSYNC B7 ;  /* 0x0000000000077941 */ /* 0x000fea0003800000 */
.L_x_6359:
        /* <DEDUP_REMOVED lines=19> */
[----:B----4-:R-:W4:Y:S02]  /*8bb0*/  LDG.E.S8 R2, [R2.64] ;  /* 0x0000002402027981 */ /* 0x010f24000c1e1300 */
[----:B----4-:R0:W4:Y:S01]  /*8bc0*/  I2F.S16 R30, R2 ;  /* 0x00000002001e7306 */ /* 0x0101220000101400 */
[----:B------:R-:W-:Y:S05]  /*8bd0*/  BRA `(.L_x_6460) ;  /* 0x00000cd000007947 */ /* 0x000fea0003800000 */
.L_x_6458:
[----:B----4-:R-:W4:Y:S02]  /*8be0*/  LDG.E.U8 R2, [R2.64] ;  /* 0x0000002402027981 */ /* 0x010f24000c1e1100 */
[----:B----4-:R0:W4:Y:S01]  /*8bf0*/  I2F.U16 R30, R2 ;  /* 0x00000002001e7306 */ /* 0x0101220000101000 */
[----:B------:R-:W-:Y:S05]  /*8c00*/  BRA `(.L_x_6460) ;  /* 0x00000ca000007947 */ /* 0x000fea0003800000 */
.L_x_6457:
[----:B------:R-:W-:-:S13]  /*8c10*/  ISETP.NE.AND P0, PT, R0, 0x2, PT ;  /* 0x000000020000780c */ /* 0x000fda0003f05270 */
[----:B------:R-:W-:Y:S05]  /*8c20*/  @!P0 BRA `(.L_x_6461) ;  /* 0x000000a000008947 */ /* 0x000fea0003800000 */
[----:B------:R-:W-:-:S13]  /*8c30*/  ISETP.NE.AND P0, PT, R0, 0x3, PT ;  /* 0x000000030000780c */ /* 0x000fda0003f05270 */
[----:B------:R-:W-:Y:S05]  /*8c40*/  @!P0 BRA `(.L_x_6462) ;  /* 0x0000005000008947 */ /* 0x000fea0003800000 */
[----:B------:R-:W-:-:S13]  /*8c50*/  ISETP.NE.AND P0, PT, R0, 0x4, PT ;  /* 0x000000040000780c */ /* 0x000fda0003f05270 */
[----:B------:R-:W-:Y:S05]  /*8c60*/  @P0 BRA `(.L_x_6459) ;  /* 0x00000aa000000947 */ /* 0x000fea0003800000 */
[----:B----4-:R-:W4:Y:S02]  /*8c70*/  LDG.E.64 R2, [R2.64] ;  /* 0x0000002402027981 */ /* 0x010f24000c1e1b00 */
[----:B----4-:R0:W4:Y:S01]  /*8c80*/  I2F.S64 R30, R2 ;  /* 0x00000002001e7312 */ /* 0x0101220000301400 */
[----:B------:R-:W-:Y:S05]  /*8c90*/  BRA `(.L_x_6460) ;  /* 0x00000c1000007947 */ /* 0x000fea0003800000 */
.L_x_6462:
[----:B----4-:R-:W4:Y:S02]  /*8ca0*/  LDG.E R2, [R2.64] ;  /* 0x0000002402027981 */ /* 0x010f24000c1e1900 */
[----:B----4-:R0:W4:Y:S01]  /*8cb0*/  I2F R30, R2 ;  /* 0x00000002001e7306 */ /* 0x0101220000201400 */
[----:B------:R-:W-:Y:S05]  /*8cc0*/  BRA `(.L_x_6460) ;  /* 0x00000be000007947 */ /* 0x000fea0003800000 */
.L_x_6461:
[----:B----4-:R-:W4:Y:S02]  /*8cd0*/  LDG.E.U16 R2, [R2.64] ;  /* 0x0000002402027981 */ /* 0x010f24000c1e1500 */
[----:B----4-:R0:W4:Y:S01]  /*8ce0*/  I2F.S16 R30, R2 ;  /* 0x00000002001e7306 */ /* 0x0101220000101400 */
[----:B------:R-:W-:Y:S05]  /*8cf0*/  BRA `(.L_x_6460) ;  /* 0x00000bb000007947 */ /* 0x000fea0003800000 */
.L_x_6456:
        /* <DEDUP_REMOVED lines=8> */
.L_x_6464:
[----:B----4-:R-:W4:Y:S02]  /*8d80*/  LDG.E.U16 R2, [R2.64] ;  /* 0x0000002402027981 */ /* 0x010f24000c1e1500 */
[----:B----4-:R-:W-:Y:S01]  /*8d90*/  HADD2.F32 R30, -RZ, R2.H0_H0 ;  /* 0x20000002ff1e7230 */ /* 0x010fe20000004100 */
[----:B------:R-:W-:Y:S05]  /*8da0*/  BRA `(.L_x_6460) ;  /* 0x00000b0000007947 */ /* 0x000fea0003800000 */
.L_x_6463:
        /* <DEDUP_REMOVED lines=8> */
.L_x_6466:
[----:B----4-:R-:W4:Y:S02]  /*8e30*/  LDG.E.U16 R2, [R2.64] ;  /* 0x0000002402027981 */ /* 0x010f24000c1e1500 */
[----:B----4-:R-:W-:Y:S01]  /*8e40*/  HADD2.F32 R30, -RZ, R2.H0_H0 ;  /* 0x20000002ff1e7230 */ /* 0x010fe20000004100 */
[----:B------:R-:W-:Y:S05]  /*8e50*/  BRA `(.L_x_6460) ;  /* 0x00000a5000007947 */ /* 0x000fea0003800000 */
.L_x_6465:
[----:B----4-:R-:W4:Y:S02]  /*8e60*/  LDG.E.64 R2, [R2.64] ;  /* 0x0000002402027981 */ /* 0x010f24000c1e1b00 */
[----:B----4-:R-:W0:Y:S01]  /*8e70*/  F2F.F32.F64 R30, R2 ;  /* 0x00000002001e7310 */ /* 0x010e220000301000 */
[----:B------:R-:W0:-:S14]  /*8e80*/  DSETP.GEU.AND P0, PT, |R2|, c[0x2][0x0], PT ;  /* 0x008000000200762a */ /* 0x000e1c0003f0e200 */
[----:B0-----:R-:W-:Y:S01]  /*8e90*/  @!P0 FMUL R30, R30, 1.175494350822287508e-38 ;  /* 0x008000001e1e8820 */ /* 0x001fe20000400000 */
[----:B------:R-:W-:Y:S05]  /*8ea0*/  BRA `(.L_x_6460) ;  /* 0x00000a0000007947 */ /* 0x000fea0003800000 */
.L_x_6455:
        /* <DEDUP_REMOVED lines=10> */
[----:B------:R-:W-:Y:S01]  /*8f50*/  FSEL R30, RZ, 1, !P0 ;  /* 0x3f800000ff1e7808 */ /* 0x000fe20004000000 */
[----:B------:R-:W-:Y:S05]  /*8f60*/  BRA `(.L_x_6460) ;  /* 0x0000094000007947 */ /* 0x000fea0003800000 */
.L_x_6469:
[----:B----4-:R-:W4:Y:S02]  /*8f70*/  LDG.E.64 R2, [R2.64] ;  /* 0x0000002402027981 */ /* 0x010f24000c1e1b00 */
[----:B----4-:R-:W0:Y:S01]  /*8f80*/  F2F.F32.F64 R30, R2 ;  /* 0x00000002001e7310 */ /* 0x010e220000301000 */
[----:B------:R-:W0:-:S14]  /*8f90*/  DSETP.GEU.AND P0, PT, |R2|, c[0x2][0x0], PT ;  /* 0x008000000200762a */ /* 0x000e1c0003f0e200 */
[----:B0-----:R-:W-:Y:S01]  /*8fa0*/  @!P0 FMUL R30, R30, 1.175494350822287508e-38 ;  /* 0x008000001e1e8820 */ /* 0x001fe20000400000 */
[----:B------:R-:W-:Y:S05]  /*8fb0*/  BRA `(.L_x_6460) ;  /* 0x000008f000007947 */ /* 0x000fea0003800000 */
.L_x_6468:
        /* <DEDUP_REMOVED lines=26> */
.L_x_6471:
[----:B----4-:R-:W4:Y:S02]  /*9160*/  LDG.E.U8 R2, [R2.64] ;  /* 0x0000002402027981 */ /* 0x010f24000c1e1100 */
        /* <DEDUP_REMOVED lines=12> */
.L_x_6470:
[----:B----4-:R-:W4:Y:S02]  /*9230*/  LDG.E.U16 R2, [R2.64] ;  /* 0x0000002402027981 */ /* 0x010f24000c1e1500 */
[----:B----4-:R-:W-:Y:S01]  /*9240*/  PRMT R30, RZ, 0x5410, R2 ;  /* 0x00005410ff1e7816 */ /* 0x010fe20000000002 */
[----:B------:R-:W-:Y:S05]  /*9250*/  BRA `(.L_x_6460) ;  /* 0x0000065000007947 */ /* 0x000fea0003800000 */
.L_x_6467:
        /* <DEDUP_REMOVED lines=9> */
[----:B----4-:R0:W4:Y:S01]  /*92f0*/  I2F.U16 R30, R2 ;  /* 0x00000002001e7306 */ /* 0x0101220000101000 */
[----:B------:R-:W-:Y:S05]  /*9300*/  BRA `(.L_x_6460) ;  /* 0x000005a000007947 */ /* 0x000fea0003800000 */
.L_x_6474:
[----:B----4-:R-:W4:Y:S01]  /*9310*/  LDG.E.U8 R2, [R2.64] ;  /* 0x0000002402027981 */ /* 0x010f22000c1e1100 */
        /* <DEDUP_REMOVED lines=19> */
.L_x_6476:
[----:B------:R-:W-:Y:S05]  /*9450*/  BSYNC B0 ;  /* 0x0000000000007941 */ /* 0x000fea0003800000 */
.L_x_6475:
[----:B------:R-:W-:Y:S01]  /*9460*/  IMAD.SHL.U32 R2, R2, 0x100000, RZ ;  /* 0x0010000002027824 */ /* 0x000fe200078e00ff */
[----:B------:R-:W-:-:S04]  /*9470*/  LEA R3, R0, 0x3b800000, 0x17 ;  /* 0x3b80000000037811 */ /* 0x000fc800078eb8ff */
[----:B------:R-:W-:Y:S01]  /*9480*/  LOP3.LUT R30, R3, R2, R30, 0xfe, !PT ;  /* 0x00000002031e7212 */ /* 0x000fe200078efe1e */
[----:B------:R-:W-:Y:S05]  /*9490*/  BRA `(.L_x_6460) ;  /* 0x0000041000007947 */ /* 0x000fea0003800000 */
.L_x_6473:
        /* <DEDUP_REMOVED lines=20> */
.L_x_6478:
[----:B------:R-:W-:Y:S05]  /*95e0*/  BSYNC B0 ;  /* 0x0000000000007941 */ /* 0x000fea0003800000 */
.L_x_6477:
[----:B------:R-:W-:Y:S01]  /*95f0*/  IMAD.SHL.U32 R2, R2, 0x200000, RZ ;  /* 0x0020000002027824 */ /* 0x000fe200078e00ff */
[----:B------:R-:W-:-:S04]  /*9600*/  LEA R3, R0, 0x37800000, 0x17 ;  /* 0x3780000000037811 */ /* 0x000fc800078eb8ff */
[----:B------:R-:W-:Y:S01]  /*9610*/  LOP3.LUT R30, R3, R2, R30, 0xfe, !PT ;  /* 0x00000002031e7212 */ /* 0x000fe200078efe1e */
[----:B------:R-:W-:Y:S05]  /*9620*/  BRA `(.L_x_6460) ;  /* 0x0000028000007947 */ /* 0x000fea0003800000 */
.L_x_6472:
[----:B------:R-:W-:-:S13]  /*9630*/  ISETP.NE.AND P0, PT, R0, 0x1c, PT ;  /* 0x0000001c0000780c */ /* 0x000fda0003f05270 */
[----:B------:R-:W-:Y:S05]  /*9640*/  @!P0 BRA `(.L_x_6479) ;  /* 0x0000024000008947 */ /* 0x000fea0003800000 */
[----:B------:R-:W-:-:S13]  /*9650*/  ISETP.NE.AND P0, PT, R0, 0x1d, PT ;  /* 0x0000001d0000780c */ /* 0x000fda0003f05270 */
[----:B------:R-:W-:Y:S05]  /*9660*/  @!P0 BRA `(.L_x_6480) ;  /* 0x000001f000008947 */ /* 0x000fea0003800000 */
[----:B------:R-:W-:-:S13]  /*9670*/  ISETP.NE.AND P0, PT, R0, 0x2c, PT ;  /* 0x0000002c0000780c */ /* 0x000fda0003f05270 */
[----:B------:R-:W-:Y:S05]  /*9680*/  @P0 BRA `(.L_x_6459) ;  /* 0x0000008000000947 */ /* 0x000fea0003800000 */
[----:B----4-:R-:W4:Y:S01]  /*9690*/  LDG.E.U8 R2, [R2.64] ;  /* 0x0000002402027981 */ /* 0x010f22000c1e1100 */
[----:B------:R-:W-:Y:S01]  /*96a0*/  IMAD.MOV.U32 R30, RZ, RZ, 0x400000 ;  /* 0x00400000ff1e7424 */ /* 0x000fe200078e00ff */
[----:B----4-:R-:W-:-:S13]  /*96b0*/  ISETP.NE.AND P0, PT, R2, RZ, PT ;  /* 0x000000ff0200720c */ /* 0x010fda0003f05270 */
[----:B------:R-:W-:Y:S05]  /*96c0*/  @!P0 BRA `(.L_x_6460) ;  /* 0x000001e000008947 */ /* 0x000fea0003800000 */
[----:B------:R-:W-:-:S13]  /*96d0*/  ISETP.NE.AND P0, PT, R2, 0xff, PT ;  /* 0x000000ff0200780c */ /* 0x000fda0003f05270 */
[----:B------:R-:W-:Y:S02]  /*96e0*/  @!P0 IMAD.MOV.U32 R30, RZ, RZ, 0x7f800001 ;  /* 0x7f800001ff1e8424 */ /* 0x000fe400078e00ff */
[----:B------:R-:W-:Y:S01]  /*96f0*/  @P0 IMAD.SHL.U32 R30, R2, 0x800000, RZ ;  /* 0x00800000021e0824 */ /* 0x000fe200078e00ff */
[----:B------:R-:W-:Y:S05]  /*9700*/  BRA `(.L_x_6460) ;  /* 0x000001a000007947 */ /* 0x000fea0003800000 */
.L_x_6459:
        /* <DEDUP_REMOVED lines=19> */
[----:B------:R-:W-:Y:S01]  /*9840*/  IMAD.MOV.U32 R30, RZ, RZ, RZ ;  /* 0x000000ffff1e7224 */ /* 0x000fe200078e00ff */
[----:B------:R-:W-:Y:S05]  /*9850*/  BRA `(.L_x_6460) ;  /* 0x0000005000007947 */ /* 0x000fea0003800000 */
.L_x_6480:
[----:B----4-:R-:W4:Y:S02]  /*9860*/  LDG.E.64 R2, [R2.64] ;  /* 0x0000002402027981 */ /* 0x010f24000c1e1b00 */
[----:B----4-:R0:W4:Y:S01]  /*9870*/  I2F.U64 R30, R2 ;  /* 0x00000002001e7312 */ /* 0x0101220000301000 */
[----:B------:R-:W-:Y:S05]  /*9880*/  BRA `(.L_x_6460) ;  /* 0x0000002000007947 */ /* 0x000fea0003800000 */
.L_x_6479:
[----:B----4-:R-:W4:Y:S02]  /*9890*/  LDG.E R2, [R2.64] ;  /* 0x0000002402027981 */ /* 0x010f24000c1e1900 */
[----:B----4-:R0:W4:Y:S02]  /*98a0*/  I2F.U32 R30, R2 ;  /* 0x00000002001e7306 */ /* 0x0101240000201000 */
.L_x_6460:
[----:B------:R-:W-:Y:S05]  /*98b0*/  BSYNC B6 ;  /* 0x0000000000067941 */ /* 0x000fea0003800000 */
.L_x_6454:
[----:B------:R-:W0:Y:S02]  /*98c0*/  LDC.U8 R4, c[0x0][0x19d] ;  /* 0x00006740ff047b82 */ /* 0x000e240000000000 */
[----:B0-----:R-:W-:-:S05]  /*98d0*/  IMAD R2, R25, c[0x0][0x1a4], RZ ;  /* 0x0000690019027a24 */ /* 0x001fca00078e02ff */
[----:B------:R-:W-:-:S05]  /*98e0*/  IADD3 R2, P0, R2, c[0x0][0x188], RZ ;  /* 0x0000620002027a10 */ /* 0x000fca0007f1e0ff */
[----:B------:R-:W-:Y:S01]  /*98f0*/  IMAD.X R3, RZ, RZ, c[0x0][0x18c], P0 ;  /* 0x00006300ff037624 */ /* 0x000fe200000e06ff */
[----:B------:R-:W-:-:S04]  /*9900*/  PRMT R0, R4, 0x9910, RZ ;  /* 0x0000991004007816 */ /* 0x000fc800000000ff */
        /* <DEDUP_REMOVED lines=13> */
.L_x_6484:
[----:B----4-:R-:W4:Y:S02]  /*99e0*/  LDG.E.U8 R2, [R2.64] ;  /* 0x0000002402027981 */ /* 0x010f24000c1e1100 */
[----:B----4-:R-:W-:Y:S01]  /*99f0*/  ISETP.NE.AND P0, PT, R2, RZ, PT ;  /* 0x000000ff0200720c */ /* 0x010fe20003f05270 */
[----:B------:R-:W-:Y:S05]  /*9a00*/  BRA `(.L_x_6486) ;  /* 0x00000e0000007947 */ /* 0x000fea0003800000 */
.L_x_6483:
        /* <DEDUP_REMOVED lines=10> */
.L_x_6488:
[----:B----4-:R-:W4:Y:S02]  /*9ab0*/  LDG.E R2, [R2.64] ;  /* 0x0000002402027981 */ /* 0x010f24000c1e1900 */
[----:B----4-:R-:W-:Y:S01]  /*9ac0*/  ISETP.NE.AND P0, PT, R2, RZ, PT ;  /* 0x000000ff0200720c */ /* 0x010fe20003f05270 */
[----:B------:R-:W-:Y:S05]  /*9ad0*/  BRA `(.L_x_6486) ;  /* 0x00000d3000007947 */ /* 0x000fea0003800000 */
.L_x_6487:
[----:B----4-:R-:W4:Y:S02]  /*9ae0*/  LDG.E.U16 R2, [R2.64] ;  /* 0x0000002402027981 */ /* 0x010f24000c1e1500 */
[----:B----4-:R-:W-:Y:S01]  /*9af0*/  ISETP.NE.AND P0, PT, R2, RZ, PT ;  /* 0x000000ff0200720c */ /* 0x010fe20003f05270 */
[----:B------:R-:W-:Y:S05]  /*9b00*/  BRA `(.L_x_6486) ;  /* 0x00000d0000007947 */ /* 0x000fea0003800000 */
.L_x_6482:
        /* <DEDUP_REMOVED lines=9> */
.L_x_6490:
[----:B----4-:R-:W4:Y:S02]  /*9ba0*/  LDG.E.U16 R0, [R2.64] ;  /* 0x0000002402007981 */ /* 0x010f24000c1e1500 */
[----:B----4-:R-:W-:-:S05]  /*9bb0*/  HADD2.F32 R0, -RZ, R0.H0_H0 ;  /* 0x20000000ff007230 */ /* 0x010fca0000004100 */
[----:B------:R-:W-:Y:S01]  /*9bc0*/  FSETP.NEU.FTZ.AND P0, PT, R0, RZ, PT ;  /* 0x000000ff0000720b */ /* 0x000fe20003f1d000 */
[----:B------:R-:W-:Y:S05]  /*9bd0*/  BRA `(.L_x_6486) ;  /* 0x00000c3000007947 */ /* 0x000fea0003800000 */
.L_x_6489:
        /* <DEDUP_REMOVED lines=11> */
.L_x_6492:
        /* <DEDUP_REMOVED lines=10> */
.L_x_6491:
[----:B----4-:R-:W4:Y:S02]  /*9d30*/  LDG.E.64 R2, [R2.64] ;  /* 0x0000002402027981 */ /* 0x010f24000c1e1b00 */
[----:B----4-:R0:W4:Y:S01]  /*9d40*/  DSETP.NEU.AND P0, PT, R2, RZ, PT ;  /* 0x000000ff0200722a */ /* 0x0101220003f0d000 */
[----:B------:R-:W-:Y:S05]  /*9d50*/  BRA `(.L_x_6486) ;  /* 0x00000ab000007947 */ /* 0x000fea0003800000 */
.L_x_6481:
        /* <DEDUP_REMOVED lines=11> */
.L_x_6495:
[----:B----4-:R-:W4:Y:S02]  /*9e10*/  LDG.E.128 R4, [R2.64] ;  /* 0x0000002402047981 */ /* 0x010f24000c1e1d00 */
[----:B----4-:R-:W0:-:S06]  /*9e20*/  DSETP.NEU.AND P0, PT, R6, RZ, PT ;  /* 0x000000ff0600722a */ /* 0x010e0c0003f0d000 */
[----:B0-----:R0:W4:Y:S01]  /*9e30*/  DSETP.NEU.OR P0, PT, R4, RZ, P0 ;  /* 0x000000ff0400722a */ /* 0x001122000070d400 */
[----:B------:R-:W-:Y:S05]  /*9e40*/  BRA `(.L_x_6486) ;  /* 0x000009c000007947 */ /* 0x000fea0003800000 */
.L_x_6494:
        /* <DEDUP_REMOVED lines=27> */
.L_x_6497:
        /* <DEDUP_REMOVED lines=12> */
[----:B------:R-:W-:Y:S01]  /*a0c0*/  FSETP.NEU.FTZ.AND P0, PT, R4, RZ, PT ;  /* 0x000000ff0400720b */ /* 0x000fe20003f1d000 */
[----:B------:R-:W-:Y:S05]  /*a0d0*/  BRA `(.L_x_6486) ;  /* 0x0000073000007947 */ /* 0x000fea0003800000 */
.L_x_6496:
[----:B----4-:R-:W4:Y:S02]  /*a0e0*/  LDG.E.U16 R0, [R2.64] ;  /* 0x0000002402007981 */ /* 0x010f24000c1e1500 */
[----:B----4-:R-:W-:-:S04]  /*a0f0*/  PRMT R0, RZ, 0x5410, R0 ;  /* 0x00005410ff007816 */ /* 0x010fc80000000000 */
[----:B------:R-:W-:Y:S01]  /*a100*/  FSETP.NEU.FTZ.AND P0, PT, R0, RZ, PT ;  /* 0x000000ff0000720b */ /* 0x000fe20003f1d000 */
[----:B------:R-:W-:Y:S05]  /*a110*/  BRA `(.L_x_6486) ;  /* 0x000006f000007947 */ /* 0x000fea0003800000 */
.L_x_6493:
        /* <DEDUP_REMOVED lines=11> */
.L_x_6500:
        /* <DEDUP_REMOVED lines=21> */
.L_x_6504:
[----:B------:R-:W-:Y:S05]  /*a320*/  BSYNC B1 ;  /* 0x0000000000017941 */ /* 0x000fea0003800000 */
.L_x_6503:
[----:B------:R-:W-:Y:S01]  /*a330*/  LEA R3, R0, 0x3b800000, 0x17 ;  /* 0x3b80000000037811 */ /* 0x000fe200078eb8ff */
[----:B------:R-:W-:-:S05]  /*a340*/  IMAD.SHL.U32 R0, R2, 0x100000, RZ ;  /* 0x0010000002007824 */ /* 0x000fca00078e00ff */
[----:B------:R-:W-:Y:S02]  /*a350*/  LOP3.LUT R0, R3, R0, R4, 0xfe, !PT ;  /* 0x0000000003007212 */ /* 0x000fe400078efe04 */
.L_x_6502:
[----:B------:R-:W-:Y:S05]  /*a360*/  BSYNC B0 ;  /* 0x0000000000007941 */ /* 0x000fea0003800000 */
.L_x_6501:
[----:B------:R-:W-:Y:S01]  /*a370*/  FSETP.NEU.FTZ.AND P0, PT, R0, RZ, PT ;  /* 0x000000ff0000720b */ /* 0x000fe20003f1d000 */
[----:B------:R-:W-:Y:S05]  /*a380*/  BRA `(.L_x_6486) ;  /* 0x0000048000007947 */ /* 0x000fea0003800000 */
.L_x_6499:
        /* <DEDUP_REMOVED lines=21> */
.L_x_6508:
[----:B------:R-:W-:Y:S05]  /*a4e0*/  BSYNC B1 ;  /* 0x0000000000017941 */ /* 0x000fea0003800000 */
.L_x_6507:
[----:B------:R-:W-:Y:S01]  /*a4f0*/  LEA R3, R0, 0x37800000, 0x17 ;  /* 0x3780000000037811 */ /* 0x000fe200078eb8ff */
[----:B------:R-:W-:-:S05]  /*a500*/  IMAD.SHL.U32 R0, R2, 0x200000, RZ ;  /* 0x0020000002007824 */ /* 0x000fca00078e00ff */
[----:B------:R-:W-:Y:S02]  /*a510*/  LOP3.LUT R0, R3, R0, R4, 0xfe, !PT ;  /* 0x0000000003007212 */ /* 0x000fe400078efe04 */
.L_x_6506:
[----:B------:R-:W-:Y:S05]  /*a520*/  BSYNC B0 ;  /* 0x0000000000007941 */ /* 0x000fea0003800000 */
.L_x_6505:
[----:B------:R-:W-:Y:S01]  /*a530*/  FSETP.NEU.FTZ.AND P0, PT, R0, RZ, PT ;  /* 0x000000ff0000720b */ /* 0x000fe20003f1d000 */
[----:B------:R-:W-:Y:S05]  /*a540*/  BRA `(.L_x_6486) ;  /* 0x000002c000007947 */ /* 0x000fea0003800000 */
.L_x_6498:
        /* <DEDUP_REMOVED lines=14> */
.L_x_6512:
[----:B------:R-:W-:Y:S05]  /*a630*/  BSYNC B0 ;  /* 0x0000000000007941 */ /* 0x000fea0003800000 */
.L_x_6511:
[----:B------:R-:W-:Y:S01]  /*a640*/  FSETP.NEU.FTZ.AND P0, PT, R0, RZ, PT ;  /* 0x000000ff0000720b */ /* 0x000fe20003f1d000 */
[----:B------:R-:W-:Y:S05]  /*a650*/  BRA `(.L_x_6486) ;  /* 0x000001b000007947 */ /* 0x000fea0003800000 */
.L_x_6485:
        /* <DEDUP_REMOVED lines=21> */
.L_x_6510:
[----:B----4-:R-:W4:Y:S02]  /*a7b0*/  LDG.E.64 R2, [R2.64] ;  /* 0x0000002402027981 */ /* 0x010f24000c1e1b00 */
[----:B----4-:R-:W-:-:S04]  /*a7c0*/  ISETP.NE.U32.AND P0, PT, R2, RZ, PT ;  /* 0x000000ff0200720c */ /* 0x010fc80003f05070 */
[----:B------:R-:W-:Y:S01]  /*a7d0*/  ISETP.NE.AND.EX P0, PT, R3, RZ, PT, P0 ;  /* 0x000000ff0300720c */ /* 0x000fe20003f05300 */
[----:B------:R-:W-:Y:S05]  /*a7e0*/  BRA `(.L_x_6486) ;  /* 0x0000002000007947 */ /* 0x000fea0003800000 */
.L_x_6509:
[----:B----4-:R-:W4:Y:S02]  /*a7f0*/  LDG.E R2, [R2.64] ;  /* 0x0000002402027981 */ /* 0x010f24000c1e1900 */
[----:B----4-:R-:W-:Y:S02]  /*a800*/  ISETP.NE.AND P0, PT, R2, RZ, PT ;  /* 0x000000ff0200720c */ /* 0x010fe40003f05270 */
.L_x_6486:
[----:B0-----:R-:W0:Y:S01]  /*a810*/  LDC.U8 R4, c[0x0][0x19e] ;  /* 0x00006780ff047b82 */ /* 0x001e220000000000 */
[----:B------:R-:W-:Y:S01]  /*a820*/  IMAD R2, R25, c[0x0][0x1a8], RZ ;  /* 0x00006a0019027a24 */ /* 0x000fe200078e02ff */
[----:B----4-:R-:W-:-:S04]  /*a830*/  SEL R29, RZ, 0x1, !P0 ;  /* 0x00000001ff1d7807 */ /* 0x010fc80004000000 */
        /* <DEDUP_REMOVED lines=16> */
.L_x_6516:
[----:B------:R0:W5:Y:S01]  /*a940*/  LDG.E.U8 R32, [R2.64] ;  /* 0x0000002402207981 */ /* 0x000162000c1e1100 */
[----:B------:R-:W-:Y:S01]  /*a950*/  IMAD.MOV.U32 R33, RZ, RZ, RZ ;  /* 0x000000ffff217224 */ /* 0x000fe200078e00ff */
[----:B------:R-:W-:Y:S05]  /*a960*/  BRA `(.L_x_6453) ;  /* 0x00000d4000007947 */ /* 0x000fea0003800000 */
.L_x_6515:
        /* <DEDUP_REMOVED lines=8> */
.L_x_6519:
[----:B------:R-:W4:Y:S02]  /*a9f0*/  LDG.E R32, [R2.64] ;  /* 0x0000002402207981 */ /* 0x000f24000c1e1900 */
[----:B----4-:R-:W-:Y:S01]  /*aa00*/  SHF.R.S32.HI R33, RZ, 0x1f, R32 ;  /* 0x0000001fff217819 */ /* 0x010fe20000011420 */
[----:B------:R-:W-:Y:S05]  /*aa10*/  BRA `(.L_x_6453) ;  /* 0x00000c9000007947 */ /* 0x000fea0003800000 */
.L_x_6518:
[----:B------:R-:W4:Y:S02]  /*aa20*/  LDG.E.S16 R32, [R2.64] ;  /* 0x0000002402207981 */ /* 0x000f24000c1e1700 */
[----:B----4-:R-:W-:Y:S01]  /*aa30*/  SHF.R.S32.HI R33, RZ, 0x1f, R32 ;  /* 0x0000001fff217819 */ /* 0x010fe20000011420 */
[----:B------:R-:W-:Y:S05]  /*aa40*/  BRA `(.L_x_6453) ;  /* 0x00000c6000007947 */ /* 0x000fea0003800000 */
.L_x_6514:
        /* <DEDUP_REMOVED lines=9> */
.L_x_6521:
[----:B------:R-:W4:Y:S02]  /*aae0*/  LDG.E.U16 R2, [R2.64] ;  /* 0x0000002402027981 */ /* 0x000f24000c1e1500 */
[----:B----4-:R-:W-:-:S06]  /*aaf0*/  HADD2.F32 R32, -RZ, R2.H0_H0 ;  /* 0x20000002ff207230 */ /* 0x010fcc0000004100 */
[----:B------:R-:W0:Y:S01]  /*ab00*/  F2I.S64.TRUNC R32, R32 ;  /* 0x0000002000207311 */ /* 0x000e22000020d900 */
[----:B------:R-:W-:Y:S05]  /*ab10*/  BRA `(.L_x_6453) ;  /* 0x00000b9000007947 */ /* 0x000fea0003800000 */
.L_x_6520:
        /* <DEDUP_REMOVED lines=9> */
.L_x_6523:
[----:B------:R-:W4:Y:S02]  /*abb0*/  LDG.E.U16 R2, [R2.64] ;  /* 0x0000002402027981 */ /* 0x000f24000c1e1500 */
[----:B----4-:R-:W-:-:S06]  /*abc0*/  HADD2.F32 R32, -RZ, R2.H0_H0 ;  /* 0x20000002ff207230 */ /* 0x010fcc0000004100 */
[----:B------:R-:W0:Y:S01]  /*abd0*/  F2I.S64.TRUNC R32, R32 ;  /* 0x0000002000207311 */ /* 0x000e22000020d900 */
[----:B------:R-:W-:Y:S05]  /*abe0*/  BRA `(.L_x_6453) ;  /* 0x00000ac000007947 */ /* 0x000fea0003800000 */
.L_x_6522:
[----:B------:R-:W4:Y:S02]  /*abf0*/  LDG.E.64 R2, [R2.64] ;  /* 0x0000002402027981 */ /* 0x000f24000c1e1b00 */
[----:B----4-:R0:W4:Y:S01]  /*ac00*/  F2I.S64.F64.TRUNC R32, R2 ;  /* 0x0000000200207311 */ /* 0x010122000030d900 */
[----:B------:R-:W-:Y:S05]  /*ac10*/  BRA `(.L_x_6453) ;  /* 0x00000a9000007947 */ /* 0x000fea0003800000 */
.L_x_6513:
        /* <DEDUP_REMOVED lines=13> */
.L_x_6526:
[----:B------:R-:W4:Y:S02]  /*acf0*/  LDG.E.64 R2, [R2.64] ;  /* 0x0000002402027981 */ /* 0x000f24000c1e1b00 */
[----:B----4-:R0:W4:Y:S01]  /*ad00*/  F2I.S64.F64.TRUNC R32, R2 ;  /* 0x0000000200207311 */ /* 0x010122000030d900 */
[----:B------:R-:W-:Y:S05]  /*ad10*/  BRA `(.L_x_6453) ;  /* 0x0000099000007947 */ /* 0x000fea0003800000 */
.L_x_6525:
        /* <DEDUP_REMOVED lines=27> */
.L_x_6528:
        /* <DEDUP_REMOVED lines=14> */
.L_x_6527:
[----:B------:R-:W4:Y:S02]  /*afb0*/  LDG.E.U16 R32, [R2.64] ;  /* 0x0000002402207981 */ /* 0x000f24000c1e1500 */
[----:B----4-:R-:W-:-:S06]  /*afc0*/  PRMT R32, RZ, 0x5410, R32 ;  /* 0x00005410ff207816 */ /* 0x010fcc0000000020 */
[----:B------:R-:W0:Y:S01]  /*afd0*/  F2I.S64.TRUNC R32, R32 ;  /* 0x0000002000207311 */ /* 0x000e22000020d900 */
[----:B------:R-:W-:Y:S05]  /*afe0*/  BRA `(.L_x_6453) ;  /* 0x000006c000007947 */ /* 0x000fea0003800000 */
.L_x_6524:
        /* <DEDUP_REMOVED lines=11> */
.L_x_6531:
        /* <DEDUP_REMOVED lines=21> */
.L_x_6535:
[----:B------:R-:W-:Y:S05]  /*b1f0*/  BSYNC B1 ;  /* 0x0000000000017941 */ /* 0x000fea0003800000 */
.L_x_6534:
[----:B------:R-:W-:Y:S01]  /*b200*/  IMAD.SHL.U32 R2, R2, 0x100000, RZ ;  /* 0x0010000002027824 */ /* 0x000fe200078e00ff */
[----:B------:R-:W-:-:S04]  /*b210*/  LEA R3, R0, 0x3b800000, 0x17 ;  /* 0x3b80000000037811 */ /* 0x000fc800078eb8ff */
[----:B------:R-:W-:Y:S02]  /*b220*/  LOP3.LUT R32, R3, R2, R32, 0xfe, !PT ;  /* 0x0000000203207212 */ /* 0x000fe400078efe20 */
.L_x_6533:
[----:B------:R-:W-:Y:S05]  /*b230*/  BSYNC B0 ;  /* 0x0000000000007941 */ /* 0x000fea0003800000 */
.L_x_6532:
[----:B------:R-:W0:Y:S01]  /*b240*/  F2I.S64.TRUNC R32, R32 ;  /* 0x0000002000207311 */ /* 0x000e22000020d900 */
[----:B------:R-:W-:Y:S05]  /*b250*/  BRA `(.L_x_6453) ;  /* 0x0000045000007947 */ /* 0x000fea0003800000 */
.L_x_6530:
        /* <DEDUP_REMOVED lines=21> */
.L_x_6539:
[----:B------:R-:W-:Y:S05]  /*b3b0*/  BSYNC B1 ;  /* 0x0000000000017941 */ /* 0x000fea0003800000 */
.L_x_6538:
[----:B------:R-:W-:Y:S01]  /*b3c0*/  IMAD.SHL.U32 R2, R2, 0x200000, RZ ;  /* 0x0020000002027824 */ /* 0x000fe200078e00ff */
[----:B------:R-:W-:-:S04]  /*b3d0*/  LEA R3, R0, 0x37800000, 0x17 ;  /* 0x3780000000037811 */ /* 0x000fc800078eb8ff */
[----:B------:R-:W-:Y:S02]  /*b3e0*/  LOP3.LUT R32, R3, R2, R32, 0xfe, !PT ;  /* 0x0000000203207212 */ /* 0x000fe400078efe20 */
.L_x_6537:
[----:B------:R-:W-:Y:S05]  /*b3f0*/  BSYNC B0 ;  /* 0x0000000000007941 */ /* 0x000fea0003800000 */
.L_x_6536:
[----:B------:R-:W0:Y:S01]  /*b400*/  F2I.S64.TRUNC R32, R32 ;  /* 0x0000002000207311 */ /* 0x000e22000020d900 */
[----:B------:R-:W-:Y:S05]  /*b410*/  BRA `(.L_x_6453) ;  /* 0x0000029000007947 */ /* 0x000fea0003800000 */
.L_x_6529:
        /* <DEDUP_REMOVED lines=14> */
.L_x_6543:
[----:B------:R-:W-:Y:S05]  /*b500*/  BSYNC B0 ;  /* 0x0000000000007941 */ /* 0x000fea0003800000 */
.L_x_6542:
[----:B------:R-:W0:Y:S01]  /*b510*/  F2I.S64.TRUNC R32, R32 ;  /* 0x0000002000207311 */ /* 0x000e22000020d900 */
[----:B------:R-:W-:Y:S05]  /*b520*/  BRA `(.L_x_6453) ;  /* 0x0000018000007947 */ /* 0x000fea0003800000 */
.L_x_6517:
        /* <DEDUP_REMOVED lines=20> */
.L_x_6541:
[----:B------:R0:W5:Y:S01]  /*b670*/  LDG.E.64 R32, [R2.64] ;  /* 0x0000002402207981 */ /* 0x000162000c1e1b00 */
[----:B------:R-:W-:Y:S05]  /*b680*/  BRA `(.L_x_6453) ;  /* 0x0000002000007947 */ /* 0x000fea0003800000 */
.L_x_6540:
[----:B------:R0:W5:Y:S01]  /*b690*/  LDG.E R32, [R2.64] ;  /* 0x0000002402207981 */ /* 0x000162000c1e1900 */
[----:B------:R-:W-:-:S03]  /*b6a0*/  IMAD.MOV.U32 R33, RZ, RZ, RZ ;  /* 0x000000ffff217224 */ /* 0x000fc600078e00ff */
.L_x_6453:
[----:B------:R-:W-:Y:S05]  /*b6b0*/  BSYNC B7 ;  /* 0x0000000000077941 */ /* 0x000fea0003800000 */
.L_x_6452:
[----:B------:R-:W4:Y:S01]  /*b6c0*/  S2R R0, SR_TID.X ;  /* 0x0000000000007919 */ /* 0x000f220000002100 */
[----:B0-----:R-:W-:Y:S02]  /*b6d0*/  PRMT R3, R31, 0x9910, RZ ;  /* 0x000099101f037816 */ /* 0x001fe400000000ff */
[----:B------:R-:W-:Y:S02]  /*b6e0*/  PRMT R2, R27, 0x9910, RZ ;  /* 0x000099101b027816 */ /* 0x000fe400000000ff */
[----:B------:R-:W-:Y:S02]  /*b6f0*/  PRMT R4, R34, 0x9910, RZ ;  /* 0x0000991022047816 */ /* 0x000fe400000000ff */
[----:B------:R-:W-:Y:S02]  /*b700*/  ISETP.NE.AND P0, PT, R2, RZ, PT ;  /* 0x000000ff0200720c */ /* 0x000fe40003f05270 */
[----:B------:R-:W-:-:S02]  /*b710*/  PRMT R5, R29, 0x9910, RZ ;  /* 0x000099101d057816 */ /* 0x000fc400000000ff */
[----:B------:R-:W-:Y:S02]  /*b720*/  ISETP.NE.AND P2, PT, R4, RZ, PT ;  /* 0x000000ff0400720c */ /* 0x000fe40003f45270 */
[----:B------:R-:W-:Y:S01]  /*b730*/  ISETP.NE.AND P1, PT, R5, RZ, PT ;  /* 0x000000ff0500720c */ /* 0x000fe20003f25270 */
[----:B----4-:R-:W-:Y:S01]  /*b740*/  IMAD.MOV.U32 R31, RZ, RZ, R0 ;  /* 0x000000ffff1f7224 */ /* 0x010fe200078e0000 */
[----:B------:R-:W-:-:S04]  /*b750*/  ISETP.GE.AND P3, PT, R0, R35, PT ;  /* 0x000000230000720c */ /* 0x000fc80003f66270 */
[----:B------:R-:W-:Y:S02]  /*b760*/  IADD3 R2, R31, 0x100, RZ ;  /* 0x000001001f027810 */ /* 0x000fe40007ffe0ff */
[----:B------:R-:W-:Y:S02]  /*b770*/  ISETP.EQ.OR P4, PT, R3, RZ, P3 ;  /* 0x000000ff0300720c */ /* 0x000fe40001f82670 */
[-C--:B------:R-:W-:Y:S02]  /*b780*/  ISETP.GE.OR P0, PT, R2, R35.reuse, !P0 ;  /* 0x000000230200720c */ /* 0x080fe40004706670 */
[C---:B------:R-:W-:Y:S02]  /*b790*/  IADD3 R2, R31.reuse, 0x180, RZ ;  /* 0x000001801f027810 */ /* 0x040fe40007ffe0ff */
[----:B------:R-:W-:Y:S02]  /*b7a0*/  IADD3 R34, R31, 0x80, RZ ;  /* 0x000000801f227810 */ /* 0x000fe40007ffe0ff */
[----:B------:R-:W-:-:S02]  /*b7b0*/  ISETP.GE.OR P1, PT, R2, R35, !P1 ;  /* 0x000000230200720c */ /* 0x000fc40004f26670 */
[----:B------:R-:W-:-:S03]  /*b7c0*/  ISETP.GE.OR P2, PT, R34, R35, !P2 ;  /* 0x000000232200720c */ /* 0x000fc60005746670 */
[----:B--2--5:R-:W-:Y:S02]  /*b7d0*/  @!P4 LEA R2, P5, R16, c[0x0][0x168], 0x2 ;  /* 0x00005a001002ca11 */ /* 0x024fe400078a10ff */
[----:B------:R-:W-:Y:S02]  /*b7e0*/  @!P0 LEA R6, P6, R18, c[0x0][0x168], 0x2 ;  /* 0x00005a0012068a11 */ /* 0x000fe400078c10ff */
[----:B------:R-:W-:Y:S02]  /*b7f0*/  @!P4 LEA.HI.X R3, R16, c[0x0][0x16c], R17, 0x2, P5 ;  /* 0x00005b001003ca11 */ /* 0x000fe400028f1411 */
[----:B------:R-:W-:Y:S02]  /*b800*/  @!P0 LEA.HI.X R7, R18, c[0x0][0x16c], R19, 0x2, P6 ;  /* 0x00005b0012078a11 */ /* 0x000fe400030f1413 */
[----:B------:R-:W-:Y:S01]  /*b810*/  @!P1 LEA R8, P6, R32, c[0x0][0x168], 0x2 ;  /* 0x00005a0020089a11 */ /* 0x000fe200078c10ff */
[----:B------:R0:W5:Y:S01]  /*b820*/  @!P4 LDG.E R26, [R2.64] ;  /* 0x00000024021ac981 */ /* 0x000162000c1e1900 */
[----:B---3--:R-:W-:-:S02]  /*b830*/  @!P2 LEA R4, P5, R22, c[0x0][0x168], 0x2 ;  /* 0x00005a001604aa11 */ /* 0x008fc400078a10ff */
[----:B------:R-:W-:Y:S01]  /*b840*/  @!P1 LEA.HI.X R9, R32, c[0x0][0x16c], R33, 0x2, P6 ;  /* 0x00005b0020099a11 */ /* 0x000fe200030f1421 */
[----:B------:R0:W5:Y:S01]  /*b850*/  @!P0 LDG.E R28, [R6.64] ;  /* 0x00000024061c8981 */ /* 0x000162000c1e1900 */
[----:B------:R-:W-:-:S03]  /*b860*/  @!P2 LEA.HI.X R5, R22, c[0x0][0x16c], R23, 0x2, P5 ;  /* 0x00005b001605aa11 */ /* 0x000fc600028f1417 */
[----:B------:R0:W5:Y:S04]  /*b870*/  @!P1 LDG.E R30, [R8.64] ;  /* 0x00000024081e9981 */ /* 0x000168000c1e1900 */
[----:B-1----:R0:W5:Y:S01]  /*b880*/  @!P2 LDG.E R24, [R4.64] ;  /* 0x000000240418a981 */ /* 0x002162000c1e1900 */
[----:B------:R-:W1:Y:S01]  /*b890*/  LDC.U8 R16, c[0x0][0x1ac] ;  /* 0x00006b00ff107b82 */ /* 0x000e620000000000 */
[----:B------:R-:W-:Y:S01]  /*b8a0*/  BSSY B6, `(.L_x_6544) ;  /* 0x0000102000067945 */ /* 0x000fe20003800000 */
[----:B------:R-:W-:Y:S05]  /*b8b0*/  @P3 BRA `(.L_x_6545) ;  /* 0x0000100000003947 */ /* 0x000fea0003800000 */
[----:B------:R-:W-:Y:S01]  /*b8c0*/  IMAD R0, R36, 0x200, R0 ;  /* 0x0000020024007824 */ /* 0x000fe200078e0200 */
[----:B01----:R-:W-:-:S03]  /*b8d0*/  PRMT R3, R16, 0x9910, RZ ;  /* 0x0000991010037816 */ /* 0x003fc600000000ff */
        /* <DEDUP_REMOVED lines=14> */
[----:B-----5:R-:W0:Y:S01]  /*b9c0*/  F2I.FTZ.TRUNC.NTZ R5, R26 ;  /* 0x0000001a00057305 */ /* 0x020e22000021f100 */
[----:B------:R-:W-:Y:S01]  /*b9d0*/  IMAD.MOV.U32 R31, RZ, RZ, R34 ;  /* 0x000000ffff1f7224 */ /* 0x000fe200078e0022 */
[----:B0-----:R0:W-:Y:S01]  /*b9e0*/  STG.E.U8 [R2.64], R5 ;  /* 0x0000000502007986 */ /* 0x0011e2000c101124 */
[----:B------:R-:W-:Y:S05]  /*b9f0*/  BRA `(.L_x_6545) ;  /* 0x00000ec000007947 */ /* 0x000fea0003800000 */
.L_x_6549:
[----:B-----5:R-:W0:Y:S01]  /*ba00*/  F2I.S64.TRUNC R26, R26 ;  /* 0x0000001a001a7311 */ /* 0x020e22000020d900 */
[----:B------:R-:W-:Y:S02]  /*ba10*/  IMAD.MOV.U32 R31, RZ, RZ, R34 ;  /* 0x000000ffff1f7224 */ /* 0x000fe400078e0022 */
[----:B0-----:R-:W-:-:S05]  /*ba20*/  IMAD.MOV.U32 R5, RZ, RZ, R26 ;  /* 0x000000ffff057224 */ /* 0x001fca00078e001a */
[----:B------:R0:W-:Y:S01]  /*ba30*/  STG.E.U8 [R2.64], R5 ;  /* 0x0000000502007986 */ /* 0x0001e2000c101124 */
[----:B------:R-:W-:Y:S05]  /*ba40*/  BRA `(.L_x_6545) ;  /* 0x00000e7000007947 */ /* 0x000fea0003800000 */
.L_x_6548:
[----:B------:R-:W-:-:S13]  /*ba50*/  ISETP.NE.AND P0, PT, R0, 0x2, PT ;  /* 0x000000020000780c */ /* 0x000fda0003f05270 */
[----:B------:R-:W-:Y:S05]  /*ba60*/  @!P0 BRA `(.L_x_6551) ;  /* 0x000000c000008947 */ /* 0x000fea0003800000 */
[----:B------:R-:W-:-:S13]  /*ba70*/  ISETP.NE.AND P0, PT, R0, 0x3, PT ;  /* 0x000000030000780c */ /* 0x000fda0003f05270 */
[----:B------:R-:W-:Y:S05]  /*ba80*/  @!P0 BRA `(.L_x_6552) ;  /* 0x0000006000008947 */ /* 0x000fea0003800000 */
[----:B------:R-:W-:-:S13]  /*ba90*/  ISETP.NE.AND P0, PT, R0, 0x4, PT ;  /* 0x000000040000780c */ /* 0x000fda0003f05270 */
[----:B------:R-:W-:Y:S05]  /*baa0*/  @P0 BRA `(.L_x_6550) ;  /* 0x00000c5000000947 */ /* 0x000fea0003800000 */
[----:B-----5:R-:W0:Y:S01]  /*bab0*/  F2I.S64.TRUNC R26, R26 ;  /* 0x0000001a001a7311 */ /* 0x020e22000020d900 */
[----:B------:R-:W-:Y:S01]  /*bac0*/  IMAD.MOV.U32 R31, RZ, RZ, R34 ;  /* 0x000000ffff1f7224 */ /* 0x000fe200078e0022 */
[----:B0-----:R0:W-:Y:S01]  /*bad0*/  STG.E.64 [R2.64], R26 ;  /* 0x0000001a02007986 */ /* 0x0011e2000c101b24 */
[----:B------:R-:W-:Y:S05]  /*bae0*/  BRA `(.L_x_6545) ;  /* 0x00000dd000007947 */ /* 0x000fea0003800000 */
.L_x_6552:
[----:B-----5:R-:W0:Y:S01]  /*baf0*/  F2I.FTZ.TRUNC.NTZ R5, R26 ;  /* 0x0000001a00057305 */ /* 0x020e22000021f100 */
[----:B------:R-:W-:Y:S01]  /*bb00*/  IMAD.MOV.U32 R31, RZ, RZ, R34 ;  /* 0x000000ffff1f7224 */ /* 0x000fe200078e0022 */
[----:B0-----:R0:W-:Y:S01]  /*bb10*/  STG.E [R2.64], R5 ;  /* 0x0000000502007986 */ /* 0x0011e2000c101924 */
[----:B------:R-:W-:Y:S05]  /*bb20*/  BRA `(.L_x_6545) ;  /* 0x00000d9000007947 */ /* 0x000fea0003800000 */
.L_x_6551:
[----:B-----5:R-:W0:Y:S01]  /*bb30*/  F2I.FTZ.TRUNC.NTZ R5, R26 ;  /* 0x0000001a00057305 */ /* 0x020e22000021f100 */
[----:B------:R-:W-:Y:S01]  /*bb40*/  IMAD.MOV.U32 R31, RZ, RZ, R34 ;  /* 0x000000ffff1f7224 */ /* 0x000fe200078e0022 */
[----:B0-----:R0:W-:Y:S01]  /*bb50*/  STG.E.U16 [R2.64], R5 ;  /* 0x0000000502007986 */ /* 0x0011e2000c101524 */
[----:B------:R-:W-:Y:S05]  /*bb60*/  BRA `(.L_x_6545) ;  /* 0x00000d5000007947 */ /* 0x000fea0003800000 */
.L_x_6547:
[----:B------:R-:W-:-:S13]  /*bb70*/  ISETP.GT.AND P0, PT, R0, 0x6, PT ;  /* 0x000000060000780c */ /* 0x000fda0003f04270 */
[----:B------:R-:W-:Y:S05]  /*bb80*/  @P0 BRA `(.L_x_6553) ;  /* 0x000000b000000947 */ /* 0x000fea0003800000 */
[----:B------:R-:W-:-:S13]  /*bb90*/  ISETP.NE.AND P0, PT, R0, 0x5, PT ;  /* 0x000000050000780c */ /* 0x000fda0003f05270 */
[----:B------:R-:W-:Y:S05]  /*bba0*/  @!P0 BRA `(.L_x_6554) ;  /* 0x0000005000008947 */ /* 0x000fea0003800000 */
[----:B------:R-:W-:-:S13]  /*bbb0*/  ISETP.NE.AND P0, PT, R0, 0x6, PT ;  /* 0x000000060000780c */ /* 0x000fda0003f05270 */
[----:B------:R-:W-:Y:S05]  /*bbc0*/  @P0 BRA `(.L_x_6550) ;  /* 0x00000b3000000947 */ /* 0x000fea0003800000 */
[----:B-----5:R0:W-:Y:S01]  /*bbd0*/  STG.E [R2.64], R26 ;  /* 0x0000001a02007986 */ /* 0x0201e2000c101924 */
[----:B------:R-:W-:Y:S01]  /*bbe0*/  IMAD.MOV.U32 R31, RZ, RZ, R34 ;  /* 0x000000ffff1f7224 */ /* 0x000fe200078e0022 */
[----:B------:R-:W-:Y:S05]  /*bbf0*/  BRA `(.L_x_6545) ;  /* 0x00000cc000007947 */ /* 0x000fea0003800000 */
.L_x_6554:
[----:B-----5:R-:W-:Y:S01]  /*bc00*/  F2FP.PACK_AB R26, RZ, R26 ;  /* 0x0000001aff1a723e */ /* 0x020fe200000000ff */
[----:B------:R-:W-:-:S04]  /*bc10*/  IMAD.MOV.U32 R31, RZ, RZ, R34 ;  /* 0x000000ffff1f7224 */ /* 0x000fc800078e0022 */
[----:B------:R0:W-:Y:S01]  /*bc20*/  STG.E.U16 [R2.64], R26 ;  /* 0x0000001a02007986 */ /* 0x0001e2000c101524 */
[----:B------:R-:W-:Y:S05]  /*bc30*/  BRA `(.L_x_6545) ;  /* 0x00000c8000007947 */ /* 0x000fea0003800000 */
.L_x_6553:
[----:B------:R-:W-:-:S13]  /*bc40*/  ISETP.NE.AND P0, PT, R0, 0x7, PT ;  /* 0x000000070000780c */ /* 0x000fda0003f05270 */
[----:B------:R-:W-:Y:S05]  /*bc50*/  @!P0 BRA `(.L_x_6555) ;  /* 0x000000d000008947 */ /* 0x000fea0003800000 */
[----:B------:R-:W-:-:S13]  /*bc60*/  ISETP.NE.AND P0, PT, R0, 0x8, PT ;  /* 0x000000080000780c */ /* 0x000fda0003f05270 */
[----:B------:R-:W-:Y:S05]  /*bc70*/  @!P0 BRA `(.L_x_6556) ;  /* 0x0000006000008947 */ /* 0x000fea0003800000 */
[----:B------:R-:W-:-:S13]  /*bc80*/  ISETP.NE.AND P0, PT, R0, 0x9, PT ;  /* 0x000000090000780c */ /* 0x000fda0003f05270 */
[----:B------:R-:W-:Y:S05]  /*bc90*/  @P0 BRA `(.L_x_6550) ;  /* 0x00000a6000000947 */ /* 0x000fea0003800000 */
[----:B------:R-:W-:Y:S02]  /*bca0*/  IMAD.MOV.U32 R27, RZ, RZ, RZ ;  /* 0x000000ffff1b7224 */ /* 0x000fe400078e00ff */
[----:B------:R-:W-:-:S03]  /*bcb0*/  IMAD.MOV.U32 R31, RZ, RZ, R34 ;  /* 0x000000ffff1f7224 */ /* 0x000fc600078e0022 */
[----:B-----5:R0:W-:Y:S01]  /*bcc0*/  STG.E.64 [R2.64], R26 ;  /* 0x0000001a02007986 */ /* 0x0201e2000c101b24 */
[----:B------:R-:W-:Y:S05]  /*bcd0*/  BRA `(.L_x_6545) ;  /* 0x00000be000007947 */ /* 0x000fea0003800000 */
.L_x_6556:
[----:B-----5:R-:W-:Y:S01]  /*bce0*/  F2FP.PACK_AB R5, RZ, R26 ;  /* 0x0000001aff05723e */ /* 0x020fe200000000ff */
[----:B------:R-:W-:-:S03]  /*bcf0*/  IMAD.MOV.U32 R31, RZ, RZ, R34 ;  /* 0x000000ffff1f7224 */ /* 0x000fc600078e0022 */
[----:B------:R-:W-:-:S05]  /*bd00*/  PRMT R5, R5, 0x5410, RZ ;  /* 0x0000541005057816 */ /* 0x000fca00000000ff */
[----:B------:R0:W-:Y:S01]  /*bd10*/  STG.E [R2.64], R5 ;  /* 0x0000000502007986 */ /* 0x0001e2000c101924 */
[----:B------:R-:W-:Y:S05]  /*bd20*/  BRA `(.L_x_6545) ;  /* 0x00000b9000007947 */ /* 0x000fea0003800000 */
.L_x_6555:
[----:B-----5:R-:W-:Y:S02]  /*bd30*/  FMUL.FTZ R4, R26, 1 ;  /* 0x3f8000001a047820 */ /* 0x020fe40000410000 */
[----:B------:R-:W-:-:S04]  /*bd40*/  IMAD.MOV.U32 R31, RZ, RZ, R34 ;  /* 0x000000ffff1f7224 */ /* 0x000fc800078e0022 */
[----:B------:R-:W0:Y:S02]  /*bd50*/  F2F.F64.F32 R4, R4 ;  /* 0x0000000400047310 */ /* 0x000e240000201800 */
[----:B0-----:R0:W-:Y:S01]  /*bd60*/  STG.E.64 [R2.64], R4 ;  /* 0x0000000402007986 */ /* 0x0011e2000c101b24 */
[----:B------:R-:W-:Y:S05]  /*bd70*/  BRA `(.L_x_6545) ;  /* 0x00000b4000007947 */ /* 0x000fea0003800000 */
.L_x_6546:
        /* <DEDUP_REMOVED lines=8> */
[----:B-----5:R-:W-:Y:S01]  /*be00*/  FSETP.NEU.FTZ.AND P0, PT, R26, RZ, PT ;  /* 0x000000ff1a00720b */ /* 0x020fe20003f1d000 */
[----:B------:R-:W-:-:S03]  /*be10*/  IMAD.MOV.U32 R31, RZ, RZ, R34 ;  /* 0x000000ffff1f7224 */ /* 0x000fc600078e0022 */
[----:B------:R-:W-:-:S05]  /*be20*/  SEL R5, RZ, 0x1, !P0 ;  /* 0x00000001ff057807 */ /* 0x000fca0004000000 */
[----:B------:R0:W-:Y:S01]  /*be30*/  STG.E.U8 [R2.64], R5 ;  /* 0x0000000502007986 */ /* 0x0001e2000c101124 */
[----:B------:R-:W-:Y:S05]  /*be40*/  BRA `(.L_x_6545) ;  /* 0x00000a7000007947 */ /* 0x000fea0003800000 */
.L_x_6559:
[----:B-----5:R-:W-:Y:S01]  /*be50*/  FMUL.FTZ R4, R26, 1 ;  /* 0x3f8000001a047820 */ /* 0x020fe20000410000 */
[----:B------:R-:W-:Y:S01]  /*be60*/  CS2R R6, SRZ ;  /* 0x0000000000067805 */ /* 0x000fe2000001ff00 */
[----:B------:R-:W-:-:S04]  /*be70*/  IMAD.MOV.U32 R31, RZ, RZ, R34 ;  /* 0x000000ffff1f7224 */ /* 0x000fc800078e0022 */
[----:B------:R-:W0:Y:S02]  /*be80*/  F2F.F64.F32 R4, R4 ;  /* 0x0000000400047310 */ /* 0x000e240000201800 */
[----:B0-----:R0:W-:Y:S01]  /*be90*/  STG.E.128 [R2.64], R4 ;  /* 0x0000000402007986 */ /* 0x0011e2000c101d24 */
[----:B------:R-:W-:Y:S05]  /*bea0*/  BRA `(.L_x_6545) ;  /* 0x00000a1000007947 */ /* 0x000fea0003800000 */
.L_x_6558:
[----:B------:R-:W-:-:S13]  /*beb0*/  ISETP.NE.AND P0, PT, R0, 0xf, PT ;  /* 0x0000000f0000780c */ /* 0x000fda0003f05270 */
[----:B------:R-:W-:Y:S05]  /*bec0*/  @!P0 BRA `(.L_x_6560) ;  /* 0x000002d000008947 */ /* 0x000fea0003800000 */
[----:B------:R-:W-:-:S13]  /*bed0*/  ISETP.NE.AND P0, PT, R0, 0x17, PT ;  /* 0x000000170000780c */ /* 0x000fda0003f05270 */
[----:B------:R-:W-:Y:S05]  /*bee0*/  @!P0 BRA `(.L_x_6561) ;  /* 0x0000015000008947 */ /* 0x000fea0003800000 */
[----:B------:R-:W-:-:S13]  /*bef0*/  ISETP.NE.AND P0, PT, R0, 0x18, PT ;  /* 0x000000180000780c */ /* 0x000fda0003f05270 */
[----:B------:R-:W-:Y:S05]  /*bf00*/  @P0 BRA `(.L_x_6550) ;  /* 0x000007f000000947 */ /* 0x000fea0003800000 */
[C---:B-----5:R-:W-:Y:S01]  /*bf10*/  LOP3.LUT R4, R26.reuse, 0x7fffffff, RZ, 0xc0, !PT ;  /* 0x7fffffff1a047812 */ /* 0x060fe200078ec0ff */
        /* <DEDUP_REMOVED lines=13> */
.L_x_6563:
[----:B------:R-:W-:Y:S05]  /*bff0*/  BSYNC B0 ;  /* 0x0000000000007941 */ /* 0x000fea0003800000 */
.L_x_6562:
[----:B------:R-:W-:Y:S01]  /*c000*/  LOP3.LUT R7, R0, R7, RZ, 0xfc, !PT ;  /* 0x0000000700077212 */ /* 0x000fe200078efcff */
[----:B------:R-:W-:-:S04]  /*c010*/  IMAD.MOV.U32 R31, RZ, RZ, R34 ;  /* 0x000000ffff1f7224 */ /* 0x000fc800078e0022 */
[----:B------:R0:W-:Y:S01]  /*c020*/  STG.E.U8 [R2.64], R7 ;  /* 0x0000000702007986 */ /* 0x0001e2000c101124 */
[----:B------:R-:W-:Y:S05]  /*c030*/  BRA `(.L_x_6545) ;  /* 0x0000088000007947 */ /* 0x000fea0003800000 */
.L_x_6561:
[----:B-----5:R-:W-:Y:S01]  /*c040*/  LOP3.LUT R4, R26, 0x7fffffff, RZ, 0xc0, !PT ;  /* 0x7fffffff1a047812 */ /* 0x020fe200078ec0ff */
        /* <DEDUP_REMOVED lines=11> */
.L_x_6565:
[----:B------:R-:W-:Y:S01]  /*c100*/  IMAD.MOV.U32 R0, RZ, RZ, 0x7f ;  /* 0x0000007fff007424 */ /* 0x000fe200078e00ff */
[----:B------:R-:W-:-:S04]  /*c110*/  ISETP.GT.U32.AND P0, PT, R4, 0x7f800000, PT ;  /* 0x7f8000000400780c */ /* 0x000fc80003f04070 */
[----:B------:R-:W-:-:S04]  /*c120*/  SEL R0, R0, 0x7c, P0 ;  /* 0x0000007c00007807 */ /* 0x000fc80000000000 */
.L_x_6566:
[----:B------:R-:W-:Y:S05]  /*c130*/  BSYNC B0 ;  /* 0x0000000000007941 */ /* 0x000fea0003800000 */
.L_x_6564:
[----:B------:R-:W-:Y:S01]  /*c140*/  LOP3.LUT R26, R26, 0x80000000, RZ, 0xc0, !PT ;  /* 0x800000001a1a7812 */ /* 0x000fe200078ec0ff */
[----:B------:R-:W-:-:S03]  /*c150*/  IMAD.MOV.U32 R31, RZ, RZ, R34 ;  /* 0x000000ffff1f7224 */ /* 0x000fc600078e0022 */
[----:B------:R-:W-:-:S04]  /*c160*/  SHF.R.U32.HI R5, RZ, 0x18, R26 ;  /* 0x00000018ff057819 */ /* 0x000fc8000001161a */
[----:B------:R-:W-:-:S05]  /*c170*/  LOP3.LUT R5, R0, R5, RZ, 0xfc, !PT ;  /* 0x0000000500057212 */ /* 0x000fca00078efcff */
[----:B------:R0:W-:Y:S01]  /*c180*/  STG.E.U8 [R2.64], R5 ;  /* 0x0000000502007986 */ /* 0x0001e2000c101124 */
[----:B------:R-:W-:Y:S05]  /*c190*/  BRA `(.L_x_6545) ;  /* 0x0000072000007947 */ /* 0x000fea0003800000 */
.L_x_6560:
[----:B-----5:R-:W-:Y:S01]  /*c1a0*/  F2FP.BF16.PACK_AB R26, RZ, R26 ;  /* 0x0000001aff1a723e */ /* 0x020fe200000010ff */
[----:B------:R-:W-:-:S04]  /*c1b0*/  IMAD.MOV.U32 R31, RZ, RZ, R34 ;  /* 0x000000ffff1f7224 */ /* 0x000fc800078e0022 */
[----:B------:R0:W-:Y:S01]  /*c1c0*/  STG.E.U16 [R2.64], R26 ;  /* 0x0000001a02007986 */ /* 0x0001e2000c101524 */
[----:B------:R-:W-:Y:S05]  /*c1d0*/  BRA `(.L_x_6545) ;  /* 0x000006e000007947 */ /* 0x000fea0003800000 */
.L_x_6557:
        /* <DEDUP_REMOVED lines=8> */
[----:B-----5:R-:W0:Y:S01]  /*c260*/  F2I.FTZ.U32.TRUNC.NTZ R5, R26 ;  /* 0x0000001a00057305 */ /* 0x020e22000021f000 */
[----:B------:R-:W-:Y:S01]  /*c270*/  IMAD.MOV.U32 R31, RZ, RZ, R34 ;  /* 0x000000ffff1f7224 */ /* 0x000fe200078e0022 */
[----:B0-----:R0:W-:Y:S01]  /*c280*/  STG.E.U16 [R2.64], R5 ;  /* 0x0000000502007986 */ /* 0x0011e2000c101524 */
[----:B------:R-:W-:Y:S05]  /*c290*/  BRA `(.L_x_6545) ;  /* 0x0000062000007947 */ /* 0x000fea0003800000 */
.L_x_6569:
[----:B-----5:R-:W-:Y:S01]  /*c2a0*/  LOP3.LUT R5, R26, 0x7fffffff, RZ, 0xc0, !PT ;  /* 0x7fffffff1a057812 */ /* 0x020fe200078ec0ff */
        /* <DEDUP_REMOVED lines=15> */
.L_x_6572:
[----:B------:R-:W-:-:S04]  /*c3a0*/  LOP3.LUT R26, R26, 0x80000000, RZ, 0xc0, !PT ;  /* 0x800000001a1a7812 */ /* 0x000fc800078ec0ff */
[----:B------:R-:W-:-:S04]  /*c3b0*/  SHF.R.U32.HI R5, RZ, 0x18, R26 ;  /* 0x00000018ff057819 */ /* 0x000fc8000001161a */
[----:B------:R-:W-:-:S04]  /*c3c0*/  LOP3.LUT R4, R4, R5, RZ, 0xfc, !PT ;  /* 0x0000000504047212 */ /* 0x000fc800078efcff */
[----:B------:R-:W-:Y:S02]  /*c3d0*/  PRMT R0, R4, 0x7610, R0 ;  /* 0x0000761004007816 */ /* 0x000fe40000000000 */
.L_x_6571:
[----:B------:R-:W-:Y:S05]  /*c3e0*/  BSYNC B0 ;  /* 0x0000000000007941 */ /* 0x000fea0003800000 */
.L_x_6570:
[----:B------:R0:W-:Y:S01]  /*c3f0*/  STG.E.U8 [R2.64], R0 ;  /* 0x0000000002007986 */ /* 0x0001e2000c101124 */
[----:B------:R-:W-:Y:S01]  /*c400*/  IMAD.MOV.U32 R31, RZ, RZ, R34 ;  /* 0x000000ffff1f7224 */ /* 0x000fe200078e0022 */
[----:B------:R-:W-:Y:S05]  /*c410*/  BRA `(.L_x_6545) ;  /* 0x000004a000007947 */ /* 0x000fea0003800000 */
.L_x_6568:
        /* <DEDUP_REMOVED lines=16> */
.L_x_6575:
[----:B------:R-:W-:-:S04]  /*c520*/  LOP3.LUT R26, R26, 0x80000000, RZ, 0xc0, !PT ;  /* 0x800000001a1a7812 */ /* 0x000fc800078ec0ff */
[----:B------:R-:W-:-:S04]  /*c530*/  SHF.R.U32.HI R5, RZ, 0x18, R26 ;  /* 0x00000018ff057819 */ /* 0x000fc8000001161a */
[----:B------:R-:W-:-:S04]  /*c540*/  LOP3.LUT R4, R4, R5, RZ, 0xfc, !PT ;  /* 0x0000000504047212 */ /* 0x000fc800078efcff */
[----:B------:R-:W-:Y:S02]  /*c550*/  PRMT R0, R4, 0x7610, R0 ;  /* 0x0000761004007816 */ /* 0x000fe40000000000 */
.L_x_6574:
[----:B------:R-:W-:Y:S05]  /*c560*/  BSYNC B0 ;  /* 0x0000000000007941 */ /* 0x000fea0003800000 */
.L_x_6573:
[----:B------:R0:W-:Y:S01]  /*c570*/  STG.E.U8 [R2.64], R0 ;  /* 0x0000000002007986 */ /* 0x0001e2000c101124 */
[----:B------:R-:W-:Y:S01]  /*c580*/  IMAD.MOV.U32 R31, RZ, RZ, R34 ;  /* 0x000000ffff1f7224 */ /* 0x000fe200078e0022 */
[----:B------:R-:W-:Y:S05]  /*c590*/  BRA `(.L_x_6545) ;  /* 0x0000032000007947 */ /* 0x000fea0003800000 */
.L_x_6567:
[----:B------:R-:W-:-:S13]  /*c5a0*/  ISETP.NE.AND P0, PT, R0, 0x1c, PT ;  /* 0x0000001c0000780c */ /* 0x000fda0003f05270 */
[----:B------:R-:W-:Y:S05]  /*c5b0*/  @!P0 BRA `(.L_x_6576) ;  /* 0x000002d000008947 */ /* 0x000fea0003800000 */
[----:B------:R-:W-:-:S13]  /*c5c0*/  ISETP.NE.AND P0, PT, R0, 0x1d, PT ;  /* 0x0000001d0000780c */ /* 0x000fda0003f05270 */
[----:B------:R-:W-:Y:S05]  /*c5d0*/  @!P0 BRA `(.L_x_6577) ;  /* 0x0000027000008947 */ /* 0x000fea0003800000 */
[----:B------:R-:W-:-:S13]  /*c5e0*/  ISETP.NE.AND P0, PT, R0, 0x2c, PT ;  /* 0x0000002c0000780c */ /* 0x000fda0003f05270 */
[----:B------:R-:W-:Y:S05]  /*c5f0*/  @P0 BRA `(.L_x_6550) ;  /* 0x0000010000000947 */ /* 0x000fea0003800000 */
[----:B-----5:R-:W-:Y:S01]  /*c600*/  SHF.R.U32.HI R4, RZ, 0x17, R26 ;  /* 0x00000017ff047819 */ /* 0x020fe2000001161a */
        /* <DEDUP_REMOVED lines=15> */
.L_x_6550:
        /* <DEDUP_REMOVED lines=21> */
.L_x_6577:
[----:B-----5:R-:W0:Y:S01]  /*c850*/  F2I.U64.TRUNC R26, R26 ;  /* 0x0000001a001a7311 */ /* 0x020e22000020d800 */
[----:B------:R-:W-:Y:S01]  /*c860*/  IMAD.MOV.U32 R31, RZ, RZ, R34 ;  /* 0x000000ffff1f7224 */ /* 0x000fe200078e0022 */
[----:B0-----:R0:W-:Y:S01]  /*c870*/  STG.E.64 [R2.64], R26 ;  /* 0x0000001a02007986 */ /* 0x0011e2000c101b24 */
[----:B------:R-:W-:Y:S05]  /*c880*/  BRA `(.L_x_6545) ;  /* 0x0000003000007947 */ /* 0x000fea0003800000 */
.L_x_6576:
[----:B-----5:R-:W0:Y:S01]  /*c890*/  F2I.FTZ.U32.TRUNC.NTZ R5, R26 ;  /* 0x0000001a00057305 */ /* 0x020e22000021f000 */
[----:B------:R-:W-:Y:S01]  /*c8a0*/  IMAD.MOV.U32 R31, RZ, RZ, R34 ;  /* 0x000000ffff1f7224 */ /* 0x000fe200078e0022 */
[----:B0-----:R0:W-:Y:S06]  /*c8b0*/  STG.E [R2.64], R5 ;  /* 0x0000000502007986 */ /* 0x0011ec000c101924 */
.L_x_6545:
[----:B------:R-:W-:Y:S05]  /*c8c0*/  BSYNC B6 ;  /* 0x0000000000067941 */ /* 0x000fea0003800000 */
.L_x_6544:
        /* <DEDUP_REMOVED lines=19> */
[----:B-----5:R-:W0:Y:S02]  /*ca00*/  F2I.FTZ.TRUNC.NTZ R5, R24 ;  /* 0x0000001800057305 */ /* 0x020e24000021f100 */
[----:B0-----:R0:W-:Y:S01]  /*ca10*/  STG.E.U8 [R2.64], R5 ;  /* 0x0000000502007986 */ /* 0x0011e2000c101124 */
[----:B------:R-:W-:Y:S05]  /*ca20*/  BRA `(.L_x_6585) ;  /* 0x00000d7000007947 */ /* 0x000fea0003800000 */
.L_x_6583:
[----:B-----5:R-:W0:Y:S02]  /*ca30*/  F2I.S64.TRUNC R24, R24 ;  /* 0x0000001800187311 */ /* 0x020e24000020d900 */
[----:B0-----:R-:W-:-:S05]  /*ca40*/  IMAD.MOV.U32 R5, RZ, RZ, R24 ;  /* 0x000000ffff057224 */ /* 0x001fca00078e0018 */
[----:B------:R0:W-:Y:S01]  /*ca50*/  STG.E.U8 [R2.64], R5 ;  /* 0x0000000502007986 */ /* 0x0001e2000c101124 */
[----:B------:R-:W-:Y:S05]  /*ca60*/  BRA `(.L_x_6585) ;  /* 0x00000d3000007947 */ /* 0x000fea0003800000 */
.L_x_6582:
[----:B------:R-:W-:-:S13]  /*ca70*/  ISETP.NE.AND P0, PT, R0, 0x2, PT ;  /* 0x000000020000780c */ /* 0x000fda0003f05270 */
[----:B------:R-:W-:Y:S05]  /*ca80*/  @!P0 BRA `(.L_x_6586) ;  /* 0x000000a000008947 */ /* 0x000fea0003800000 */
[----:B------:R-:W-:-:S13]  /*ca90*/  ISETP.NE.AND P0, PT, R0, 0x3, PT ;  /* 0x000000030000780c */ /* 0x000fda0003f05270 */
[----:B------:R-:W-:Y:S05]  /*caa0*/  @!P0 BRA `(.L_x_6587) ;  /* 0x0000005000008947 */ /* 0x000fea0003800000 */
[----:B------:R-:W-:-:S13]  /*cab0*/  ISETP.NE.AND P0, PT, R0, 0x4, PT ;  /* 0x000000040000780c */ /* 0x000fda0003f05270 */
[----:B------:R-:W-:Y:S05]  /*cac0*/  @P0 BRA `(.L_x_6584) ;  /* 0x00000b4000000947 */ /* 0x000fea0003800000 */
[----:B-----5:R-:W0:Y:S02]  /*cad0*/  F2I.S64.TRUNC R24, R24 ;  /* 0x0000001800187311 */ /* 0x020e24000020d900 */
[----:B0-----:R0:W-:Y:S01]  /*cae0*/  STG.E.64 [R2.64], R24 ;  /* 0x0000001802007986 */ /* 0x0011e2000c101b24 */
[----:B------:R-:W-:Y:S05]  /*caf0*/  BRA `(.L_x_6585) ;  /* 0x00000ca000007947 */ /* 0x000fea0003800000 */
.L_x_6587:
[----:B-----5:R-:W0:Y:S02]  /*cb00*/  F2I.FTZ.TRUNC.NTZ R5, R24 ;  /* 0x0000001800057305 */ /* 0x020e24000021f100 */
[----:B0-----:R0:W-:Y:S01]  /*cb10*/  STG.E [R2.64], R5 ;  /* 0x0000000502007986 */ /* 0x0011e2000c101924 */
[----:B------:R-:W-:Y:S05]  /*cb20*/  BRA `(.L_x_6585) ;  /* 0x00000c7000007947 */ /* 0x000fea0003800000 */
.L_x_6586:
[----:B-----5:R-:W0:Y:S02]  /*cb30*/  F2I.FTZ.TRUNC.NTZ R5, R24 ;  /* 0x0000001800057305 */ /* 0x020e24000021f100 */
[----:B0-----:R0:W-:Y:S01]  /*cb40*/  STG.E.U16 [R2.64], R5 ;  /* 0x0000000502007986 */ /* 0x0011e2000c101524 */
[----:B------:R-:W-:Y:S05]  /*cb50*/  BRA `(.L_x_6585) ;  /* 0x00000c4000007947 */ /* 0x000fea0003800000 */
.L_x_6581:
[----:B------:R-:W-:-:S13]  /*cb60*/  ISETP.GT.AND P0, PT, R0, 0x6, PT ;  /* 0x000000060000780c */ /* 0x000fda0003f04270 */
[----:B------:R-:W-:Y:S05]  /*cb70*/  @P0 BRA `(.L_x_6588) ;  /* 0x0000009000000947 */ /* 0x000fea0003800000 */
[----:B------:R-:W-:-:S13]  /*cb80*/  ISETP.NE.AND P0, PT, R0, 0x5, PT ;  /* 0x000000050000780c */ /* 0x000fda0003f05270 */
[----:B------:R-:W-:Y:S05]  /*cb90*/  @!P0 BRA `(.L_x_6589) ;  /* 0x0000004000008947 */ /* 0x000fea0003800000 */
[----:B------:R-:W-:-:S13]  /*cba0*/  ISETP.NE.AND P0, PT, R0, 0x6, PT ;  /* 0x000000060000780c */ /* 0x000fda0003f05270 */
[----:B------:R-:W-:Y:S05]  /*cbb0*/  @P0 BRA `(.L_x_6584) ;  /* 0x00000a5000000947 */ /* 0x000fea0003800000 */
[----:B-----5:R0:W-:Y:S01]  /*cbc0*/  STG.E [R2.64], R24 ;  /* 0x0000001802007986 */ /* 0x0201e2000c101924 */
[----:B------:R-:W-:Y:S05]  /*cbd0*/  BRA `(.L_x_6585) ;  /* 0x00000bc000007947 */ /* 0x000fea0003800000 */
.L_x_6589:
[----:B-----5:R-:W-:-:S05]  /*cbe0*/  F2FP.PACK_AB R24, RZ, R24 ;  /* 0x00000018ff18723e */ /* 0x020fca00000000ff */
[----:B------:R0:W-:Y:S01]  /*cbf0*/  STG.E.U16 [R2.64], R24 ;  /* 0x0000001802007986 */ /* 0x0001e2000c101524 */
[----:B------:R-:W-:Y:S05]  /*cc00*/  BRA `(.L_x_6585) ;  /* 0x00000b9000007947 */ /* 0x000fea0003800000 */
.L_x_6588:
[----:B------:R-:W-:-:S13]  /*cc10*/  ISETP.NE.AND P0, PT, R0, 0x7, PT ;  /* 0x000000070000780c */ /* 0x000fda0003f05270 */
[----:B------:R-:W-:Y:S05]  /*cc20*/  @!P0 BRA `(.L_x_6590) ;  /* 0x000000b000008947 */ /* 0x000fea0003800000 */
[----:B------:R-:W-:-:S13]  /*cc30*/  ISETP.NE.AND P0, PT, R0, 0x8, PT ;  /* 0x000000080000780c */ /* 0x000fda0003f05270 */
[----:B------:R-:W-:Y:S05]  /*cc40*/  @!P0 BRA `(.L_x_6591) ;  /* 0x0000005000008947 */ /* 0x000fea0003800000 */
[----:B------:R-:W-:-:S13]  /*cc50*/  ISETP.NE.AND P0, PT, R0, 0x9, PT ;  /* 0x000000090000780c */ /* 0x000fda0003f05270 */
[----:B------:R-:W-:Y:S05]  /*cc60*/  @P0 BRA `(.L_x_6584) ;  /* 0x000009a000000947 */ /* 0x000fea0003800000 */
[----:B------:R-:W-:-:S05]  /*cc70*/  IMAD.MOV.U32 R25, RZ, RZ, RZ ;  /* 0x000000ffff197224 */ /* 0x000fca00078e00ff */
[----:B-----5:R0:W-:Y:S01]  /*cc80*/  STG.E.64 [R2.64], R24 ;  /* 0x0000001802007986 */ /* 0x0201e2000c101b24 */
[----:B------:R-:W-:Y:S05]  /*cc90*/  BRA `(.L_x_6585) ;  /* 0x00000b0000007947 */ /* 0x000fea0003800000 */
.L_x_6591:
[----:B-----5:R-:W-:-:S04]  /*cca0*/  F2FP.PACK_AB R5, RZ, R24 ;  /* 0x00000018ff05723e */ /* 0x020fc800000000ff */
[----:B------:R-:W-:-:S05]  /*ccb0*/  PRMT R5, R5, 0x5410, RZ ;  /* 0x0000541005057816 */ /* 0x000fca00000000ff */
[----:B------:R0:W-:Y:S01]  /*ccc0*/  STG.E [R2.64], R5 ;  /* 0x0000000502007986 */ /* 0x0001e2000c101924 */
[----:B------:R-:W-:Y:S05]  /*ccd0*/  BRA `(.L_x_6585) ;  /* 0x00000ac000007947 */ /* 0x000fea0003800000 */
.L_x_6590:
[----:B-----5:R-:W-:-:S06]  /*cce0*/  FMUL.FTZ R4, R24, 1 ;  /* 0x3f80000018047820 */ /* 0x020fcc0000410000 */
[----:B------:R-:W0:Y:S02]  /*ccf0*/  F2F.F64.F32 R4, R4 ;  /* 0x0000000400047310 */ /* 0x000e240000201800 */
[----:B0-----:R0:W-:Y:S01]  /*cd00*/  STG.E.64 [R2.64], R4 ;  /* 0x0000000402007986 */ /* 0x0011e2000c101b24 */
[----:B------:R-:W-:Y:S05]  /*cd10*/  BRA `(.L_x_6585) ;  /* 0x00000a8000007947 */ /* 0x000fea0003800000 */
.L_x_6580:
        /* <DEDUP_REMOVED lines=8> */
[----:B-----5:R-:W-:-:S04]  /*cda0*/  FSETP.NEU.FTZ.AND P0, PT, R24, RZ, PT ;  /* 0x000000ff1800720b */ /* 0x020fc80003f1d000 */
[----:B------:R-:W-:-:S05]  /*cdb0*/  SEL R5, RZ, 0x1, !P0 ;  /* 0x00000001ff057807 */ /* 0x000fca0004000000 */
[----:B------:R0:W-:Y:S01]  /*cdc0*/  STG.E.U8 [R2.64], R5 ;  /* 0x0000000502007986 */ /* 0x0001e2000c101124 */
[----:B------:R-:W-:Y:S05]  /*cdd0*/  BRA `(.L_x_6585) ;  /* 0x000009c000007947 */ /* 0x000fea0003800000 */
.L_x_6594:
[----:B-----5:R-:W-:Y:S01]  /*cde0*/  FMUL.FTZ R4, R24, 1 ;  /* 0x3f80000018047820 */ /* 0x020fe20000410000 */
[----:B------:R-:W-:-:S05]  /*cdf0*/  CS2R R6, SRZ ;  /* 0x0000000000067805 */ /* 0x000fca000001ff00 */
[----:B------:R-:W0:Y:S02]  /*ce00*/  F2F.F64.F32 R4, R4 ;  /* 0x0000000400047310 */ /* 0x000e240000201800 */
[----:B0-----:R0:W-:Y:S01]  /*ce10*/  STG.E.128 [R2.64], R4 ;  /* 0x0000000402007986 */ /* 0x0011e2000c101d24 */
[----:B------:R-:W-:Y:S05]  /*ce20*/  BRA `(.L_x_6585) ;  /* 0x0000097000007947 */ /* 0x000fea0003800000 */
.L_x_6593:
        /* <DEDUP_REMOVED lines=20> */
.L_x_6598:
[----:B------:R-:W-:Y:S05]  /*cf70*/  BSYNC B0 ;  /* 0x0000000000007941 */ /* 0x000fea0003800000 */
.L_x_6597:
[----:B------:R-:W-:-:S05]  /*cf80*/  LOP3.LUT R7, R0, R7, RZ, 0xfc, !PT ;  /* 0x0000000700077212 */ /* 0x000fca00078efcff */
[----:B------:R0:W-:Y:S01]  /*cf90*/  STG.E.U8 [R2.64], R7 ;  /* 0x0000000702007986 */ /* 0x0001e2000c101124 */
[----:B------:R-:W-:Y:S05]  /*cfa0*/  BRA `(.L_x_6585) ;  /* 0x000007f000007947 */ /* 0x000fea0003800000 */
.L_x_6596:
        /* <DEDUP_REMOVED lines=12> */
.L_x_6600:
[----:B------:R-:W-:Y:S01]  /*d070*/  IMAD.MOV.U32 R0, RZ, RZ, 0x7f ;  /* 0x0000007fff007424 */ /* 0x000fe200078e00ff */
[----:B------:R-:W-:-:S04]  /*d080*/  ISETP.GT.U32.AND P0, PT, R4, 0x7f800000, PT ;  /* 0x7f8000000400780c */ /* 0x000fc80003f04070 */
[----:B------:R-:W-:-:S04]  /*d090*/  SEL R0, R0, 0x7c, P0 ;  /* 0x0000007c00007807 */ /* 0x000fc80000000000 */
.L_x_6601:
[----:B------:R-:W-:Y:S05]  /*d0a0*/  BSYNC B0 ;  /* 0x0000000000007941 */ /* 0x000fea0003800000 */
.L_x_6599:
[----:B------:R-:W-:-:S04]  /*d0b0*/  LOP3.LUT R24, R24, 0x80000000, RZ, 0xc0, !PT ;  /* 0x8000000018187812 */ /* 0x000fc800078ec0ff */
[----:B------:R-:W-:-:S04]  /*d0c0*/  SHF.R.U32.HI R5, RZ, 0x18, R24 ;  /* 0x00000018ff057819 */ /* 0x000fc80000011618 */
[----:B------:R-:W-:-:S05]  /*d0d0*/  LOP3.LUT R5, R0, R5, RZ, 0xfc, !PT ;  /* 0x0000000500057212 */ /* 0x000fca00078efcff */
[----:B------:R0:W-:Y:S01]  /*d0e0*/  STG.E.U8 [R2.64], R5 ;  /* 0x0000000502007986 */ /* 0x0001e2000c101124 */
[----:B------:R-:W-:Y:S05]  /*d0f0*/  BRA `(.L_x_6585) ;  /* 0x000006a000007947 */ /* 0x000fea0003800000 */
.L_x_6595:
[----:B-----5:R-:W-:-:S05]  /*d100*/  F2FP.BF16.PACK_AB R24, RZ, R24 ;  /* 0x00000018ff18723e */ /* 0x020fca00000010ff */
[----:B------:R0:W-:Y:S01]  /*d110*/  STG.E.U16 [R2.64], R24 ;  /* 0x0000001802007986 */ /* 0x0001e2000c101524 */
[----:B------:R-:W-:Y:S05]  /*d120*/  BRA `(.L_x_6585) ;  /* 0x0000067000007947 */ /* 0x000fea0003800000 */
.L_x_6592:
        /* <DEDUP_REMOVED lines=8> */
[----:B-----5:R-:W0:Y:S02]  /*d1b0*/  F2I.FTZ.U32.TRUNC.NTZ R5, R24 ;  /* 0x0000001800057305 */ /* 0x020e24000021f000 */
[----:B0-----:R0:W-:Y:S01]  /*d1c0*/  STG.E.U16 [R2.64], R5 ;  /* 0x0000000502007986 */ /* 0x0011e2000c101524 */
[----:B------:R-:W-:Y:S05]  /*d1d0*/  BRA `(.L_x_6585) ;  /* 0x000005c000007947 */ /* 0x000fea0003800000 */
.L_x_6604:
        /* <DEDUP_REMOVED lines=16> */
.L_x_6607:
[----:B------:R-:W-:-:S04]  /*d2e0*/  LOP3.LUT R24, R24, 0x80000000, RZ, 0xc0, !PT ;  /* 0x8000000018187812 */ /* 0x000fc800078ec0ff */
[----:B------:R-:W-:-:S04]  /*d2f0*/  SHF.R.U32.HI R5, RZ, 0x18, R24 ;  /* 0x00000018ff057819 */ /* 0x000fc80000011618 */
[----:B------:R-:W-:-:S04]  /*d300*/  LOP3.LUT R4, R4, R5, RZ, 0xfc, !PT ;  /* 0x0000000504047212 */ /* 0x000fc800078efcff */
[----:B------:R-:W-:Y:S02]  /*d310*/  PRMT R0, R4, 0x7610, R0 ;  /* 0x0000761004007816 */ /* 0x000fe40000000000 */
.L_x_6606:
[----:B------:R-:W-:Y:S05]  /*d320*/  BSYNC B0 ;  /* 0x0000000000007941 */ /* 0x000fea0003800000 */
.L_x_6605:
[----:B------:R0:W-:Y:S01]  /*d330*/  STG.E.U8 [R2.64], R0 ;  /* 0x0000000002007986 */ /* 0x0001e2000c101124 */
[----:B------:R-:W-:Y:S05]  /*d340*/  BRA `(.L_x_6585) ;  /* 0x0000045000007947 */ /* 0x000fea0003800000 */
.L_x_6603:
        /* <DEDUP_REMOVED lines=16> */
.L_x_6610:
[----:B------:R-:W-:-:S04]  /*d450*/  LOP3.LUT R24, R24, 0x80000000, RZ, 0xc0, !PT ;  /* 0x8000000018187812 */ /* 0x000fc800078ec0ff */
[----:B------:R-:W-:-:S04]  /*d460*/  SHF.R.U32.HI R5, RZ, 0x18, R24 ;  /* 0x00000018ff057819 */ /* 0x000fc80000011618 */
[----:B------:R-:W-:-:S04]  /*d470*/  LOP3.LUT R4, R4, R5, RZ, 0xfc, !PT ;  /* 0x0000000504047212 */ /* 0x000fc800078efcff */
[----:B------:R-:W-:Y:S02]  /*d480*/  PRMT R0, R4, 0x7610, R0 ;  /* 0x0000761004007816 */ /* 0x000fe40000000000 */
.L_x_6609:
[----:B------:R-:W-:Y:S05]  /*d490*/  BSYNC B0 ;  /* 0x0000000000007941 */ /* 0x000fea0003800000 */
.L_x_6608:
[----:B------:R0:W-:Y:S01]  /*d4a0*/  STG.E.U8 [R2.64], R0 ;  /* 0x0000000002007986 */ /* 0x0001e2000c101124 */
[----:B------:R-:W-:Y:S05]  /*d4b0*/  BRA `(.L_x_6585) ;  /* 0x000002e000007947 */ /* 0x000fea0003800000 */
.L_x_6602:
[----:B------:R-:W-:-:S13]  /*d4c0*/  ISETP.NE.AND P0, PT, R0, 0x1c, PT ;  /* 0x0000001c0000780c */ /* 0x000fda0003f05270 */
[----:B------:R-:W-:Y:S05]  /*d4d0*/  @!P0 BRA `(.L_x_6611) ;  /* 0x000002a000008947 */ /* 0x000fea0003800000 */
[----:B------:R-:W-:-:S13]  /*d4e0*/  ISETP.NE.AND P0, PT, R0, 0x1d, PT ;  /* 0x0000001d0000780c */ /* 0x000fda0003f05270 */
[----:B------:R-:W-:Y:S05]  /*d4f0*/  @!P0 BRA `(.L_x_6612) ;  /* 0x0000025000008947 */ /* 0x000fea0003800000 */
[----:B------:R-:W-:-:S13]  /*d500*/  ISETP.NE.AND P0, PT, R0, 0x2c, PT ;  /* 0x0000002c0000780c */ /* 0x000fda0003f05270 */
[----:B------:R-:W-:Y:S05]  /*d510*/  @P0 BRA `(.L_x_6584) ;  /* 0x000000f000000947 */ /* 0x000fea0003800000 */
[----:B-----5:R-:W-:Y:S02]  /*d520*/  SHF.R.U32.HI R4, RZ, 0x17, R24 ;  /* 0x00000017ff047819 */ /* 0x020fe40000011618 */
        /* <DEDUP_REMOVED lines=14> */
.L_x_6584:
        /* <DEDUP_REMOVED lines=20> */
.L_x_6612:
[----:B-----5:R-:W0:Y:S02]  /*d750*/  F2I.U64.TRUNC R24, R24 ;  /* 0x0000001800187311 */ /* 0x020e24000020d800 */
[----:B0-----:R0:W-:Y:S01]  /*d760*/  STG.E.64 [R2.64], R24 ;  /* 0x0000001802007986 */ /* 0x0011e2000c101b24 */
[----:B------:R-:W-:Y:S05]  /*d770*/  BRA `(.L_x_6585) ;  /* 0x0000002000007947 */ /* 0x000fea0003800000 */
.L_x_6611:
[----:B-----5:R-:W0:Y:S02]  /*d780*/  F2I.FTZ.U32.TRUNC.NTZ R5, R24 ;  /* 0x0000001800057305 */ /* 0x020e24000021f000 */
[----:B0-----:R0:W-:Y:S02]  /*d790*/  STG.E [R2.64], R5 ;  /* 0x0000000502007986 */ /* 0x0011e4000c101924 */
.L_x_6585:
        /* <DEDUP_REMOVED lines=22> */
.L_x_6616:
[----:B------:R-:W0:Y:S02]  /*d900*/  F2I.S64.TRUNC R28, R28 ;  /* 0x0000001c001c7311 */ /* 0x000e24000020d900 */
[----:B0-----:R-:W-:-:S05]  /*d910*/  IMAD.MOV.U32 R5, RZ, RZ, R28 ;  /* 0x000000ffff057224 */ /* 0x001fca00078e001c */
[----:B------:R0:W-:Y:S01]  /*d920*/  STG.E.U8 [R2.64], R5 ;  /* 0x0000000502007986 */ /* 0x0001e2000c101124 */
[----:B------:R-:W-:Y:S05]  /*d930*/  BRA `(.L_x_6618) ;  /* 0x00000d3000007947 */ /* 0x000fea0003800000 */
.L_x_6615:
        /* <DEDUP_REMOVED lines=9> */
.L_x_6620:
[----:B------:R-:W0:Y:S02]  /*d9d0*/  F2I.FTZ.TRUNC.NTZ R5, R28 ;  /* 0x0000001c00057305 */ /* 0x000e24000021f100 */
[----:B0-----:R0:W-:Y:S01]  /*d9e0*/  STG.E [R2.64], R5 ;  /* 0x0000000502007986 */ /* 0x0011e2000c101924 */
[----:B------:R-:W-:Y:S05]  /*d9f0*/  BRA `(.L_x_6618) ;  /* 0x00000c7000007947 */ /* 0x000fea0003800000 */
.L_x_6619:
[----:B------:R-:W0:Y:S02]  /*da00*/  F2I.FTZ.TRUNC.NTZ R5, R28 ;  /* 0x0000001c00057305 */ /* 0x000e24000021f100 */
[----:B0-----:R0:W-:Y:S01]  /*da10*/  STG.E.U16 [R2.64], R5 ;  /* 0x0000000502007986 */ /* 0x0011e2000c101524 */
[----:B------:R-:W-:Y:S05]  /*da20*/  BRA `(.L_x_6618) ;  /* 0x00000c4000007947 */ /* 0x000fea0003800000 */
.L_x_6614:
        /* <DEDUP_REMOVED lines=8> */
.L_x_6622:
[----:B------:R-:W-:-:S05]  /*dab0*/  F2FP.PACK_AB R28, RZ, R28 ;  /* 0x0000001cff1c723e */ /* 0x000fca00000000ff */
[----:B------:R0:W-:Y:S01]  /*dac0*/  STG.E.U16 [R2.64], R28 ;  /* 0x0000001c02007986 */ /* 0x0001e2000c101524 */
[----:B------:R-:W-:Y:S05]  /*dad0*/  BRA `(.L_x_6618) ;  /* 0x00000b9000007947 */ /* 0x000fea0003800000 */
.L_x_6621:
[----:B------:R-:W-:-:S13]  /*dae0*/  ISETP.NE.AND P0, PT, R0, 0x7, PT ;  /* 0x000000070000780c */ /* 0x000fda0003f05270 */
[----:B------:R-:W-:Y:S05]  /*daf0*/  @!P0 BRA `(.L_x_6623) ;  /* 0x000000b000008947 */ /* 0x000fea0003800000 */
[----:B------:R-:W-:-:S13]  /*db00*/  ISETP.NE.AND P0, PT, R0, 0x8, PT ;  /* 0x000000080000780c */ /* 0x000fda0003f05270 */
[----:B------:R-:W-:Y:S05]  /*db10*/  @!P0 BRA `(.L_x_6624) ;  /* 0x0000005000008947 */ /* 0x000fea0003800000 */
[----:B------:R-:W-:-:S13]  /*db20*/  ISETP.NE.AND P0, PT, R0, 0x9, PT ;  /* 0x000000090000780c */ /* 0x000fda0003f05270 */
[----:B------:R-:W-:Y:S05]  /*db30*/  @P0 BRA `(.L_x_6617) ;  /* 0x000009a000000947 */ /* 0x000fea0003800000 */
[----:B------:R-:W-:-:S05]  /*db40*/  IMAD.MOV.U32 R29, RZ, RZ, RZ ;  /* 0x000000ffff1d7224 */ /* 0x000fca00078e00ff */
[----:B------:R0:W-:Y:S01]  /*db50*/  STG.E.64 [R2.64], R28 ;  /* 0x0000001c02007986 */ /* 0x0001e2000c101b24 */
[----:B------:R-:W-:Y:S05]  /*db60*/  BRA `(.L_x_6618) ;  /* 0x00000b0000007947 */ /* 0x000fea0003800000 */
.L_x_6624:
[----:B------:R-:W-:-:S04]  /*db70*/  F2FP.PACK_AB R5, RZ, R28 ;  /* 0x0000001cff05723e */ /* 0x000fc800000000ff */
[----:B------:R-:W-:-:S05]  /*db80*/  PRMT R5, R5, 0x5410, RZ ;  /* 0x0000541005057816 */ /* 0x000fca00000000ff */
[----:B------:R0:W-:Y:S01]  /*db90*/  STG.E [R2.64], R5 ;  /* 0x0000000502007986 */ /* 0x0001e2000c101924 */
[----:B------:R-:W-:Y:S05]  /*dba0*/  BRA `(.L_x_6618) ;  /* 0x00000ac000007947 */ /* 0x000fea0003800000 */
.L_x_6623:
[----:B------:R-:W-:-:S06]  /*dbb0*/  FMUL.FTZ R4, R28, 1 ;  /* 0x3f8000001c047820 */ /* 0x000fcc0000410000 */
[----:B------:R-:W0:Y:S02]  /*dbc0*/  F2F.F64.F32 R4, R4 ;  /* 0x0000000400047310 */ /* 0x000e240000201800 */
[----:B0-----:R0:W-:Y:S01]  /*dbd0*/  STG.E.64 [R2.64], R4 ;  /* 0x0000000402007986 */ /* 0x0011e2000c101b24 */
[----:B------:R-:W-:Y:S05]  /*dbe0*/  BRA `(.L_x_6618) ;  /* 0x00000a8000007947 */ /* 0x000fea0003800000 */
.L_x_6613:
        /* <DEDUP_REMOVED lines=8> */
[----:B------:R-:W-:-:S04]  /*dc70*/  FSETP.NEU.FTZ.AND P0, PT, R28, RZ, PT ;  /* 0x000000ff1c00720b */ /* 0x000fc80003f1d000 */
[----:B------:R-:W-:-:S05]  /*dc80*/  SEL R5, RZ, 0x1, !P0 ;  /* 0x00000001ff057807 */ /* 0x000fca0004000000 */
[----:B------:R0:W-:Y:S01]  /*dc90*/  STG.E.U8 [R2.64], R5 ;  /* 0x0000000502007986 */ /* 0x0001e2000c101124 */
[----:B------:R-:W-:Y:S05]  /*dca0*/  BRA `(.L_x_6618) ;  /* 0x000009c000007947 */ /* 0x000fea0003800000 */
.L_x_6627:
[----:B------:R-:W-:Y:S01]  /*dcb0*/  FMUL.FTZ R4, R28, 1 ;  /* 0x3f8000001c047820 */ /* 0x000fe20000410000 */
[----:B------:R-:W-:-:S05]  /*dcc0*/  CS2R R6, SRZ ;  /* 0x0000000000067805 */ /* 0x000fca000001ff00 */
[----:B------:R-:W0:Y:S02]  /*dcd0*/  F2F.F64.F32 R4, R4 ;  /* 0x0000000400047310 */ /* 0x000e240000201800 */
[----:B0-----:R0:W-:Y:S01]  /*dce0*/  STG.E.128 [R2.64], R4 ;  /* 0x0000000402007986 */ /* 0x0011e2000c101d24 */
[----:B------:R-:W-:Y:S05]  /*dcf0*/  BRA `(.L_x_6618) ;  /* 0x0000097000007947 */ /* 0x000fea0003800000 */
.L_x_6626:
        /* <DEDUP_REMOVED lines=20> */
.L_x_6631:
[----:B------:R-:W-:Y:S05]  /*de40*/  BSYNC B0 ;  /* 0x0000000000007941 */ /* 0x000fea0003800000 */
.L_x_6630:
[----:B------:R-:W-:-:S05]  /*de50*/  LOP3.LUT R7, R0, R7, RZ, 0xfc, !PT ;  /* 0x0000000700077212 */ /* 0x000fca00078efcff */
[----:B------:R0:W-:Y:S01]  /*de60*/  STG.E.U8 [R2.64], R7 ;  /* 0x0000000702007986 */ /* 0x0001e2000c101124 */
[----:B------:R-:W-:Y:S05]  /*de70*/  BRA `(.L_x_6618) ;  /* 0x000007f000007947 */ /* 0x000fea0003800000 */
.L_x_6629:
        /* <DEDUP_REMOVED lines=12> */
.L_x_6633:
[----:B------:R-:W-:Y:S01]  /*df40*/  IMAD.MOV.U32 R0, RZ, RZ, 0x7f ;  /* 0x0000007fff007424 */ /* 0x000fe200078e00ff */
[----:B------:R-:W-:-:S04]  /*df50*/  ISETP.GT.U32.AND P0, PT, R4, 0x7f800000, PT ;  /* 0x7f8000000400780c */ /* 0x000fc80003f04070 */
[----:B------:R-:W-:-:S04]  /*df60*/  SEL R0, R0, 0x7c, P0 ;  /* 0x0000007c00007807 */ /* 0x000fc80000000000 */
.L_x_6634:
[----:B------:R-:W-:Y:S05]  /*df70*/  BSYNC B0 ;  /* 0x0000000000007941 */ /* 0x000fea0003800000 */
.L_x_6632:
[----:B------:R-:W-:-:S04]  /*df80*/  LOP3.LUT R28, R28, 0x80000000, RZ, 0xc0, !PT ;  /* 0x800000001c1c7812 */ /* 0x000fc800078ec0ff */
[----:B------:R-:W-:-:S04]  /*df90*/  SHF.R.U32.HI R5, RZ, 0x18, R28 ;  /* 0x00000018ff057819 */ /* 0x000fc8000001161c */
[----:B------:R-:W-:-:S05]  /*dfa0*/  LOP3.LUT R5, R0, R5, RZ, 0xfc, !PT ;  /* 0x0000000500057212 */ /* 0x000fca00078efcff */
[----:B------:R0:W-:Y:S01]  /*dfb0*/  STG.E.U8 [R2.64], R5 ;  /* 0x0000000502007986 */ /* 0x0001e2000c101124 */
[----:B------:R-:W-:Y:S05]  /*dfc0*/  BRA `(.L_x_6618) ;  /* 0x000006a000007947 */ /* 0x000fea0003800000 */
.L_x_6628:
[----:B------:R-:W-:-:S05]  /*dfd0*/  F2FP.BF16.PACK_AB R28, RZ, R28 ;  /* 0x0000001cff1c723e */ /* 0x000fca00000010ff */
[----:B------:R0:W-:Y:S01]  /*dfe0*/  STG.E.U16 [R2.64], R28 ;  /* 0x0000001c02007986 */ /* 0x0001e2000c101524 */
[----:B------:R-:W-:Y:S05]  /*dff0*/  BRA `(.L_x_6618) ;  /* 0x0000067000007947 */ /* 0x000fea0003800000 */
.L_x_6625:
        /* <DEDUP_REMOVED lines=11> */
.L_x_6637:
        /* <DEDUP_REMOVED lines=16> */
.L_x_6640:
[----:B------:R-:W-:-:S04]  /*e1b0*/  LOP3.LUT R28, R28, 0x80000000, RZ, 0xc0, !PT ;  /* 0x800000001c1c7812 */ /* 0x000fc800078ec0ff */
[----:B------:R-:W-:-:S04]  /*e1c0*/  SHF.R.U32.HI R5, RZ, 0x18, R28 ;  /* 0x00000018ff057819 */ /* 0x000fc8000001161c */
[----:B------:R-:W-:-:S04]  /*e1d0*/  LOP3.LUT R4, R4, R5, RZ, 0xfc, !PT ;  /* 0x0000000504047212 */ /* 0x000fc800078efcff */
[----:B------:R-:W-:Y:S02]  /*e1e0*/  PRMT R0, R4, 0x7610, R0 ;  /* 0x0000761004007816 */ /* 0x000fe40000000000 */
.L_x_6639:
[----:B------:R-:W-:Y:S05]  /*e1f0*/  BSYNC B0 ;  /* 0x0000000000007941 */ /* 0x000fea0003800000 */
.L_x_6638:
[----:B------:R0:W-:Y:S01]  /*e200*/  STG.E.U8 [R2.64], R0 ;  /* 0x0000000002007986 */ /* 0x0001e2000c101124 */
[----:B------:R-:W-:Y:S05]  /*e210*/  BRA `(.L_x_6618) ;  /* 0x0000045000007947 */ /* 0x000fea0003800000 */
.L_x_6636:
        /* <DEDUP_REMOVED lines=16> */
.L_x_6643:
[----:B------:R-:W-:-:S04]  /*e320*/  LOP3.LUT R28, R28, 0x80000000, RZ, 0xc0, !PT ;  /* 0x800000001c1c7812 */ /* 0x000fc800078ec0ff */
[----:B------:R-:W-:-:S04]  /*e330*/  SHF.R.U32.HI R5, RZ, 0x18, R28 ;  /* 0x00000018ff057819 */ /* 0x000fc8000001161c */
[----:B------:R-:W-:-:S04]  /*e340*/  LOP3.LUT R4, R4, R5, RZ, 0xfc, !PT ;  /* 0x0000000504047212 */ /* 0x000fc800078efcff */
[----:B------:R-:W-:Y:S02]  /*e350*/  PRMT R0, R4, 0x7610, R0 ;  /* 0x0000761004007816 */ /* 0x000fe40000000000 */
.L_x_6642:
[----:B------:R-:W-:Y:S05]  /*e360*/  BSYNC B0 ;  /* 0x0000000000007941 */ /* 0x000fea0003800000 */
.L_x_6641:
[----:B------:R0:W-:Y:S01]  /*e370*/  STG.E.U8 [R2.64], R0 ;  /* 0x0000000002007986 */ /* 0x0001e2000c101124 */
[----:B------:R-:W-:Y:S05]  /*e380*/  BRA `(.L_x_6618) ;  /* 0x000002e000007947 */ /* 0x000fea0003800000 */
.L_x_6635:
        /* <DEDUP_REMOVED lines=21> */
.L_x_6617:
        /* <DEDUP_REMOVED lines=20> */
.L_x_6645:
[----:B------:R-:W0:Y:S02]  /*e620*/  F2I.U64.TRUNC R28, R28 ;  /* 0x0000001c001c7311 */ /* 0x000e24000020d800 */
[----:B0-----:R0:W-:Y:S01]  /*e630*/  STG.E.64 [R2.64], R28 ;  /* 0x0000001c02007986 */ /* 0x0011e2000c101b24 */
[----:B------:R-:W-:Y:S05]  /*e640*/  BRA `(.L_x_6618) ;  /* 0x0000002000007947 */ /* 0x000fea0003800000 */
.L_x_6644:
[----:B------:R-:W0:Y:S02]  /*e650*/  F2I.FTZ.U32.TRUNC.NTZ R5, R28 ;  /* 0x0000001c00057305 */ /* 0x000e24000021f000 */
[----:B0-----:R0:W-:Y:S02]  /*e660*/  STG.E [R2.64], R5 ;  /* 0x0000000502007986 */ /* 0x0011e4000c101924 */
.L_x_6618:
[----:B------:R-:W-:Y:S02]  /*e670*/  IADD3 R31, R31, 0x80, RZ ;  /* 0x000000801f1f7810 */ /* 0x000fe40007ffe0ff */
.L_x_6579:
[----:B------:R-:W-:Y:S05]  /*e680*/  BSYNC B6 ;  /* 0x0000000000067941 */ /* 0x000fea0003800000 */
.L_x_6578:
[----:B------:R-:W-:-:S13]  /*e690*/  ISETP.GE.AND P0, PT, R31, R35, PT ;  /* 0x000000231f00720c */ /* 0x000fda0003f06270 */
[----:B------:R-:W-:Y:S05]  /*e6a0*/  @P0 EXIT ;  /* 0x000000000000094d */ /* 0x000fea0003800000 */
[----:B01----:R-:W-:Y:S01]  /*e6b0*/  PRMT R0, R16, 0x9910, RZ ;  /* 0x0000991010007816 */ /* 0x003fe200000000ff */
        /* <DEDUP_REMOVED lines=15> */
[----:B0-----:R-:W-:Y:S01]  /*e7b0*/  STG.E.U8 [R2.64], R5 ;  /* 0x0000000502007986 */ /* 0x001fe2000c101124 */
[----:B------:R-:W-:Y:S05]  /*e7c0*/  EXIT ;  /* 0x000000000000794d */ /* 0x000fea0003800000 */
.L_x_6649:
[----:B-----5:R-:W0:Y:S02]  /*e7d0*/  F2I.S64.TRUNC R30, R30 ;  /* 0x0000001e001e7311 */ /* 0x020e24000020d900 */
[----:B0-----:R-:W-:-:S05]  /*e7e0*/  IMAD.MOV.U32 R5, RZ, RZ, R30 ;  /* 0x000000ffff057224 */ /* 0x001fca00078e001e */
[----:B------:R-:W-:Y:S01]  /*e7f0*/  STG.E.U8 [R2.64], R5 ;  /* 0x0000000502007986 */ /* 0x000fe2000c101124 */
[----:B------:R-:W-:Y:S05]  /*e800*/  EXIT ;  /* 0x000000000000794d */ /* 0x000fea0003800000 */
.L_x_6648:
[----:B------:R-:W-:-:S13]  /*e810*/  ISETP.NE.AND P0, PT, R0, 0x2, PT ;  /* 0x000000020000780c */ /* 0x000fda0003f05270 */
[----:B------:R-:W-:Y:S05]  /*e820*/  @!P0 BRA `(.L_x_6651) ;  /* 0x000000a000008947 */ /* 0x000fea0003800000 */
[----:B------:R-:W-:-:S13]  /*e830*/  ISETP.NE.AND P0, PT, R0, 0x3, PT ;  /* 0x000000030000780c */ /* 0x000fda0003f05270 */
[----:B------:R-:W-:Y:S05]  /*e840*/  @!P0 BRA `(.L_x_6652) ;  /* 0x0000005000008947 */ /* 0x000fea0003800000 */
[----:B------:R-:W-:-:S13]  /*e850*/  ISETP.NE.AND P0, PT, R0, 0x4, PT ;  /* 0x000000040000780c */ /* 0x000fda0003f05270 */
[----:B------:R-:W-:Y:S05]  /*e860*/  @P0 BRA `(.L_x_6650) ;  /* 0x00000b4000000947 */ /* 0x000fea0003800000 */
[----:B-----5:R-:W0:Y:S02]  /*e870*/  F2I.S64.TRUNC R30, R30 ;  /* 0x0000001e001e7311 */ /* 0x020e24000020d900 */
[----:B0-----:R-:W-:Y:S01]  /*e880*/  STG.E.64 [R2.64], R30 ;  /* 0x0000001e02007986 */ /* 0x001fe2000c101b24 */
[----:B------:R-:W-:Y:S05]  /*e890*/  EXIT ;  /* 0x000000000000794d */ /* 0x000fea0003800000 */
.L_x_6652:
[----:B-----5:R-:W0:Y:S02]  /*e8a0*/  F2I.FTZ.TRUNC.NTZ R5, R30 ;  /* 0x0000001e00057305 */ /* 0x020e24000021f100 */
[----:B0-----:R-:W-:Y:S01]  /*e8b0*/  STG.E [R2.64], R5 ;  /* 0x0000000502007986 */ /* 0x001fe2000c101924 */
[----:B------:R-:W-:Y:S05]  /*e8c0*/  EXIT ;  /* 0x000000000000794d */ /* 0x000fea0003800000 */
.L_x_6651:
[----:B-----5:R-:W0:Y:S02]  /*e8d0*/  F2I.FTZ.TRUNC.NTZ R5, R30 ;  /* 0x0000001e00057305 */ /* 0x020e24000021f100 */
[----:B0-----:R-:W-:Y:S01]  /*e8e0*/  STG.E.U16 [R2.64], R5 ;  /* 0x0000000502007986 */ /* 0x001fe2000c101524 */
[----:B------:R-:W-:Y:S05]  /*e8f0*/  EXIT ;  /* 0x000000000000794d */ /* 0x000fea0003800000 */
.L_x_6647:
[----:B------:R-:W-:-:S13]  /*e900*/  ISETP.GT.AND P0, PT, R0, 0x6, PT ;  /* 0x000000060000780c */ /* 0x000fda0003f04270 */
[----:B------:R-:W-:Y:S05]  /*e910*/  @P0 BRA `(.L_x_6653) ;  /* 0x0000009000000947 */ /* 0x000fea0003800000 */
[----:B------:R-:W-:-:S13]  /*e920*/  ISETP.NE.AND P0, PT, R0, 0x5, PT ;  /* 0x000000050000780c */ /* 0x000fda0003f05270 */
[----:B------:R-:W-:Y:S05]  /*e930*/  @!P0 BRA `(.L_x_6654) ;  /* 0x0000004000008947 */ /* 0x000fea0003800000 */
[----:B------:R-:W-:-:S13]  /*e940*/  ISETP.NE.AND P0, PT, R0, 0x6, PT ;  /* 0x000000060000780c */ /* 0x000fda0003f05270 */
[----:B------:R-:W-:Y:S05]  /*e950*/  @P0 BRA `(.L_x_6650) ;  /* 0x00000a5000000947 */ /* 0x000fea0003800000 */
[----:B-----5:R-:W-:Y:S01]  /*e960*/  STG.E [R2.64], R30 ;  /* 0x0000001e02007986 */ /* 0x020fe2000c101924 */
[----:B------:R-:W-:Y:S05]  /*e970*/  EXIT ;  /* 0x000000000000794d */ /* 0x000fea0003800000 */
.L_x_6654:
[----:B-----5:R-:W-:-:S05]  /*e980*/  F2FP.PACK_AB R30, RZ, R30 ;  /* 0x0000001eff1e723e */ /* 0x020fca00000000ff */
[----:B------:R-:W-:Y:S01]  /*e990*/  STG.E.U16 [R2.64], R30 ;  /* 0x0000001e02007986 */ /* 0x000fe2000c101524 */
[----:B------:R-:W-:Y:S05]  /*e9a0*/  EXIT ;  /* 0x000000000000794d */ /* 0x000fea0003800000 */
.L_x_6653:
[----:B------:R-:W-:-:S13]  /*e9b0*/  ISETP.NE.AND P0, PT, R0, 0x7, PT ;  /* 0x000000070000780c */ /* 0x000fda0003f05270 */
[----:B------:R-:W-:Y:S05]  /*e9c0*/  @!P0 BRA `(.L_x_6655) ;  /* 0x000000b000008947 */ /* 0x000fea0003800000 */
[----:B------:R-:W-:-:S13]  /*e9d0*/  ISETP.NE.AND P0, PT, R0, 0x8, PT ;  /* 0x000000080000780c */ /* 0x000fda0003f05270 */
[----:B------:R-:W-:Y:S05]  /*e9e0*/  @!P0 BRA `(.L_x_6656) ;  /* 0x0000005000008947 */ /* 0x000fea0003800000 */
[----:B------:R-:W-:-:S13]  /*e9f0*/  ISETP.NE.AND P0, PT, R0, 0x9, PT ;  /* 0x000000090000780c */ /* 0x000fda0003f05270 */
[----:B------:R-:W-:Y:S05]  /*ea00*/  @P0 BRA `(.L_x_6650) ;  /* 0x000009a000000947 */ /* 0x000fea0003800000 */
[----:B------:R-:W-:-:S05]  /*ea10*/  IMAD.MOV.U32 R31, RZ, RZ, RZ ;  /* 0x000000ffff1f7224 */ /* 0x000fca00078e00ff */
[----:B-----5:R-:W-:Y:S01]  /*ea20*/  STG.E.64 [R2.64], R30 ;  /* 0x0000001e02007986 */ /* 0x020fe2000c101b24 */
[----:B------:R-:W-:Y:S05]  /*ea30*/  EXIT ;  /* 0x000000000000794d */ /* 0x000fea0003800000 */
.L_x_6656:
[----:B-----5:R-:W-:-:S04]  /*ea40*/  F2FP.PACK_AB R5, RZ, R30 ;  /* 0x0000001eff05723e */ /* 0x020fc800000000ff */
[----:B------:R-:W-:-:S05]  /*ea50*/  PRMT R5, R5, 0x5410, RZ ;  /* 0x0000541005057816 */ /* 0x000fca00000000ff */
[----:B------:R-:W-:Y:S01]  /*ea60*/  STG.E [R2.64], R5 ;  /* 0x0000000502007986 */ /* 0x000fe2000c101924 */
[----:B------:R-:W-:Y:S05]  /*ea70*/  EXIT ;  /* 0x000000000000794d */ /* 0x000fea0003800000 */
.L_x_6655:
[----:B-----5:R-:W-:-:S06]  /*ea80*/  FMUL.FTZ R4, R30, 1 ;  /* 0x3f8000001e047820 */ /* 0x020fcc0000410000 */
[----:B------:R-:W0:Y:S02]  /*ea90*/  F2F.F64.F32 R4, R4 ;  /* 0x0000000400047310 */ /* 0x000e240000201800 */
[----:B0-----:R-:W-:Y:S01]  /*eaa0*/  STG.E.64 [R2.64], R4 ;  /* 0x0000000402007986 */ /* 0x001fe2000c101b24 */
[----:B------:R-:W-:Y:S05]  /*eab0*/  EXIT ;  /* 0x000000000000794d */ /* 0x000fea0003800000 */
.L_x_6646:
        /* <DEDUP_REMOVED lines=10> */
[----:B------:R-:W-:Y:S01]  /*eb60*/  STG.E.U8 [R2.64], R5 ;  /* 0x0000000502007986 */ /* 0x000fe2000c101124 */
[----:B------:R-:W-:Y:S05]  /*eb70*/  EXIT ;  /* 0x000000000000794d */ /* 0x000fea0003800000 */
.L_x_6659:
[----:B-----5:R-:W-:Y:S01]  /*eb80*/  FMUL.FTZ R4, R30, 1 ;  /* 0x3f8000001e047820 */ /* 0x020fe20000410000 */
[----:B------:R-:W-:-:S05]  /*eb90*/  CS2R R6, SRZ ;  /* 0x0000000000067805 */ /* 0x000fca000001ff00 */
[----:B------:R-:W0:Y:S02]  /*eba0*/  F2F.F64.F32 R4, R4 ;  /* 0x0000000400047310 */ /* 0x000e240000201800 */
[----:B0-----:R-:W-:Y:S01]  /*ebb0*/  STG.E.128 [R2.64], R4 ;  /* 0x0000000402007986 */ /* 0x001fe2000c101d24 */
[----:B------:R-:W-:Y:S05]  /*ebc0*/  EXIT ;  /* 0x000000000000794d */ /* 0x000fea0003800000 */
.L_x_6658:
        /* <DEDUP_REMOVED lines=20> */
.L_x_6663:
[----:B------:R-:W-:Y:S05]  /*ed10*/  BSYNC B0 ;  /* 0x0000000000007941 */ /* 0x000fea0003800000 */
.L_x_6662:
[----:B------:R-:W-:-:S05]  /*ed20*/  LOP3.LUT R7, R0, R7, RZ, 0xfc, !PT ;  /* 0x0000000700077212 */ /* 0x000fca00078efcff */
[----:B------:R-:W-:Y:S01]  /*ed30*/  STG.E.U8 [R2.64], R7 ;  /* 0x0000000702007986 */ /* 0x000fe2000c101124 */
[----:B------:R-:W-:Y:S05]  /*ed40*/  EXIT ;  /* 0x000000000000794d */ /* 0x000fea0003800000 */
.L_x_6661:
        /* <DEDUP_REMOVED lines=12> */
.L_x_6665:
[----:B------:R-:W-:Y:S01]  /*ee10*/  IMAD.MOV.U32 R0, RZ, RZ, 0x7f ;  /* 0x0000007fff007424 */ /* 0x000fe200078e00ff */
[----:B------:R-:W-:-:S04]  /*ee20*/  ISETP.GT.U32.AND P0, PT, R4, 0x7f800000, PT ;  /* 0x7f8000000400780c */ /* 0x000fc80003f04070 */
[----:B------:R-:W-:-:S04]  /*ee30*/  SEL R0, R0, 0x7c, P0 ;  /* 0x0000007c00007807 */ /* 0x000fc80000000000 */
.L_x_6666:
[----:B------:R-:W-:Y:S05]  /*ee40*/  BSYNC B0 ;  /* 0x0000000000007941 */ /* 0x000fea0003800000 */
.L_x_6664:
[----:B------:R-:W-:-:S04]  /*ee50*/  LOP3.LUT R30, R30, 0x80000000, RZ, 0xc0, !PT ;  /* 0x800000001e1e7812 */ /* 0x000fc800078ec0ff */
[----:B------:R-:W-:-:S04]  /*ee60*/  SHF.R.U32.HI R5, RZ, 0x18, R30 ;  /* 0x00000018ff057819 */ /* 0x000fc8000001161e */
[----:B------:R-:W-:-:S05]  /*ee70*/  LOP3.LUT R5, R0, R5, RZ, 0xfc, !PT ;  /* 0x0000000500057212 */ /* 0x000fca00078efcff */
[----:B------:R-:W-:Y:S01]  /*ee80*/  STG.E.U8 [R2.64], R5 ;  /* 0x0000000502007986 */ /* 0x000fe2000c101124 */
[----:B------:R-:W-:Y:S05]  /*ee90*/  EXIT ;  /* 0x000000000000794d */ /* 0x000fea0003800000 */
.L_x_6660:
[----:B-----5:R-:W-:-:S05]  /*eea0*/  F2FP.BF16.PACK_AB R30, RZ, R30 ;  /* 0x0000001eff1e723e */ /* 0x020fca00000010ff */
[----:B------:R-:W-:Y:S01]  /*eeb0*/  STG.E.U16 [R2.64], R30 ;  /* 0x0000001e02007986 */ /* 0x000fe2000c101524 */
[----:B------:R-:W-:Y:S05]  /*eec0*/  EXIT ;  /* 0x000000000000794d */ /* 0x000fea0003800000 */
.L_x_6657:
        /* <DEDUP_REMOVED lines=9> */
[----:B0-----:R-:W-:Y:S01]  /*ef60*/  STG.E.U16 [R2.64], R5 ;  /* 0x0000000502007986 */ /* 0x001fe2000c101524 */
[----:B------:R-:W-:Y:S05]  /*ef70*/  EXIT ;  /* 0x000000000000794d */ /* 0x000fea0003800000 */
.L_x_6669:
        /* <DEDUP_REMOVED lines=16> */
.L_x_6672:
[----:B------:R-:W-:-:S04]  /*f080*/  LOP3.LUT R30, R30, 0x80000000, RZ, 0xc0, !PT ;  /* 0x800000001e1e7812 */ /* 0x000fc800078ec0ff */
[----:B------:R-:W-:-:S04]  /*f090*/  SHF.R.U32.HI R5, RZ, 0x18, R30 ;  /* 0x00000018ff057819 */ /* 0x000fc8000001161e */
[----:B------:R-:W-:-:S04]  /*f0a0*/  LOP3.LUT R4, R4, R5, RZ, 0xfc, !PT ;  /* 0x0000000504047212 */ /* 0x000fc800078efcff */
[----:B------:R-:W-:Y:S02]  /*f0b0*/  PRMT R0, R4, 0x7610, R0 ;  /* 0x0000761004007816 */ /* 0x000fe40000000000 */
.L_x_6671:
[----:B------:R-:W-:Y:S05]  /*f0c0*/  BSYNC B0 ;  /* 0x0000000000007941 */ /* 0x000fea0003800000 */
.L_x_6670:
[----:B------:R-:W-:Y:S01]  /*f0d0*/  STG.E.U8 [R2.64], R0 ;  /* 0x0000000002007986 */ /* 0x000fe2000c101124 */
[----:B------:R-:W-:Y:S05]  /*f0e0*/  EXIT ;  /* 0x000000000000794d */ /* 0x000fea0003800000 */
.L_x_6668:
        /* <DEDUP_REMOVED lines=16> */
.L_x_6675:
[----:B------:R-:W-:-:S04]  /*f1f0*/  LOP3.LUT R30, R30, 0x80000000, RZ, 0xc0, !PT ;  /* 0x800000001e1e7812 */ /* 0x000fc800078ec0ff */
[----:B------:R-:W-:-:S04]  /*f200*/  SHF.R.U32.HI R5, RZ, 0x18, R30 ;  /* 0x00000018ff057819 */ /* 0x000fc8000001161e */
[----:B------:R-:W-:-:S04]  /*f210*/  LOP3.LUT R4, R4, R5, RZ, 0xfc, !PT ;  /* 0x0000000504047212 */ /* 0x000fc800078efcff */
[----:B------:R-:W-:Y:S02]  /*f220*/  PRMT R0, R4, 0x7610, R0 ;  /* 0x0000761004007816 */ /* 0x000fe40000000000 */
.L_x_6674:
[----:B------:R-:W-:Y:S05]  /*f230*/  BSYNC B0 ;  /* 0x0000000000007941 */ /* 0x000fea0003800000 */
.L_x_6673:
[----:B------:R-:W-:Y:S01]  /*f240*/  STG.E.U8 [R2.64], R0 ;  /* 0x0000000002007986 */ /* 0x000fe2000c101124 */
[----:B------:R-:W-:Y:S05]  /*f250*/  EXIT ;  /* 0x000000000000794d */ /* 0x000fea0003800000 */
.L_x_6667:
        /* <DEDUP_REMOVED lines=21> */
.L_x_6650:
        /* <DEDUP_REMOVED lines=18> */
[----:B-1---5:R-:W-:Y:S05]  /*f4d0*/  CALL.ABS.NOINC R2 ;  /* 0x0000000002007343 */ /* 0x022fea0003c00000 */
[----:B------:R-:W-:Y:S05]  /*f4e0*/  EXIT ;  /* 0x000000000000794d */ /* 0x000fea0003800000 */
.L_x_6677:
[----:B-----5:R-:W0:Y:S02]  /*f4f0*/  F2I.U64.TRUNC R30, R30 ;  /* 0x0000001e001e7311 */ /* 0x020e24000020d800 */
[----:B0-----:R-:W-:Y:S01]  /*f500*/  STG.E.64 [R2.64], R30 ;  /* 0x0000001e02007986 */ /* 0x001fe2000c101b24 */
[----:B------:R-:W-:Y:S05]  /*f510*/  EXIT ;  /* 0x000000000000794d */ /* 0x000fea0003800000 */
.L_x_6676:
[----:B-----5:R-:W0:Y:S02]  /*f520*/  F2I.FTZ.U32.TRUNC.NTZ R5, R30 ;  /* 0x0000001e00057305 */ /* 0x020e24000021f000 */
[----:B0-----:R-:W-:Y:S01]  /*f530*/  STG.E [R2.64], R5 ;  /* 0x0000000502007986 */ /* 0x001fe2000c101924 */
[----:B------:R-:W-:Y:S05]  /*f540*/  EXIT ;  /* 0x000000000000794d */ /* 0x000fea0003800000 */
.L_x_6678:
        /* <DEDUP_REMOVED lines=11> */
.L_x_27479:


//--------------------- .text._ZN2at6native18elementwise_kernelILi128ELi2EZNS0_22gpu_kernel_impl_nocastIZZZNS0_28launch_masked_scatter_kernelERKNS_10TensorBaseES5_S5_S5_ENKUlvE_clEvENKUlvE5_clEvEUlfblE_EEvRNS_18TensorIteratorBaseERKT_EUliE_EEviT1_ --------------------------
	.section	.text._ZN2at6native18elementwise_kernelILi128ELi2EZNS0_22gpu_kernel_impl_nocastIZZZNS0_28launch_masked_scatter_kernelERKNS_10TensorBaseES5_S5_S5_ENKUlvE_clEvENKUlvE5_clEvEUlfblE_EEvRNS_18TensorIteratorBaseERKT_EUliE_EEviT1_,"ax",@progbits
	.sectioninfo	@"SHI_REGISTERS=14"
	.align	128
        .global         _ZN2at6native18elementwise_kernelILi128ELi2EZNS0_22gpu_kernel_impl_nocastIZZZNS0_28launch_masked_scatter_kernelERKNS_10TensorBaseES5_S5_S5_ENKUlvE_clEvENKUlvE5_clEvEUlfblE_EEvRNS_18TensorIteratorBaseERKT_EUliE_EEviT1_
        .type           _ZN2at6native18elementwise_kernelILi128ELi2EZNS0_22gpu_kernel_impl_nocastIZZZNS0_28launch_masked_scatter_kernelERKNS_10TensorBaseES5_S5_S5_ENKUlvE_clEvENKUlvE5_clEvEUlfblE_EEvRNS_18TensorIteratorBaseERKT_EUliE_EEviT1_,@function
        .size           _ZN2at6native18elementwise_kernelILi128ELi2EZNS0_22gpu_kernel_impl_nocastIZZZNS0_28launch_masked_scatter_kernelERKNS_10TensorBaseES5_S5_S5_ENKUlvE_clEvENKUlvE5_clEvEUlfblE_EEvRNS_18TensorIteratorBaseERKT_EUliE_EEviT1_,(.L_x_27480 - _ZN2at6native18elementwise_kernelILi128ELi2EZNS0_22gpu_kernel_impl_nocastIZZZNS0_28launch_masked_scatter_kernelERKNS_10TensorBaseES5_S5_S5_ENKUlvE_clEvENKUlvE5_clEvEUlfblE_EEvRNS_18TensorIteratorBaseERKT_EUliE_EEviT1_)
        .other          _ZN2at6native18elementwise_kernelILi128ELi2EZNS0_22gpu_kernel_impl_nocastIZZZNS0_28launch_masked_scatter_kernelERKNS_10TensorBaseES5_S5_S5_ENKUlvE_clEvENKUlvE5_clEvEUlfblE_EEvRNS_18TensorIteratorBaseERKT_EUliE_EEviT1_,@"STO_CUDA_ENTRY STV_DEFAULT"
_ZN2at6native18elementwise_kernelILi128ELi2EZNS0_22gpu_kernel_impl_nocastIZZZNS0_28launch_masked_scatter_kernelERKNS_10TensorBaseES5_S5_S5_ENKUlvE_clEvENKUlvE5_clEvEUlfblE_EEvRNS_18TensorIteratorBaseERKT_EUliE_EEviT1_:
.text._ZN2at6native18elementwise_kernelILi128ELi2EZNS0_22gpu_kernel_impl_nocastIZZZNS0_28launch_masked_scatter_kernelERKNS_10TensorBaseES5_S5_S5_ENKUlvE_clEvENKUlvE5_clEvEUlfblE_EEvRNS_18TensorIteratorBaseERKT_EUliE_EEviT1_:
        /* <DEDUP_REMOVED lines=287> */
.L_x_6681:
        /* <DEDUP_REMOVED lines=13> */
[----:B------:R-:W2:Y:S01]  /*12c0*/  LDG.E R11, [R4.64] ;  /* 0x00000004040b7981 */ /* 0x000ea2000c1e1900 */
[----:B------:R-:W-:Y:S02]  /*12d0*/  IADD3 R2, P0, R2, c[0x0][0x428], RZ ;  /* 0x00010a0002027a10 */ /* 0x000fe40007f1e0ff */
[----:B------:R-:W-:Y:S02]  /*12e0*/  IADD3 R9, R0, 0x80, RZ ;  /* 0x0000008000097810 */ /* 0x000fe40007ffe0ff */
[----:B------:R-:W-:-:S05]  /*12f0*/  IADD3.X R3, RZ, c[0x0][0x42c], RZ, P0, !PT ;  /* 0x00010b00ff037a10 */ /* 0x000fca00007fe4ff */
[----:B--2---:R0:W-:Y:S04]  /*1300*/  STG.E [R2.64], R11 ;  /* 0x0000000b02007986 */ /* 0x0041e8000c101904 */
.L_x_6680:
[----:B------:R-:W-:Y:S05]  /*1310*/  BSYNC B0 ;  /* 0x0000000000007941 */ /* 0x000fea0003800000 */
.L_x_6679:
        /* <DEDUP_REMOVED lines=281> */
.L_x_6682:
        /* <DEDUP_REMOVED lines=11> */
[----:B------:R-:W2:Y:S01]  /*2560*/  LDG.E R3, [R2.64] ;  /* 0x0000000402037981 */ /* 0x000ea2000c1e1900 */
[----:B------:R-:W-:-:S04]  /*2570*/  IADD3 R6, P0, R0, c[0x0][0x428], RZ ;  /* 0x00010a0000067a10 */ /* 0x000fc80007f1e0ff */
[----:B------:R-:W-:-:S05]  /*2580*/  IADD3.X R7, RZ, c[0x0][0x42c], RZ, P0, !PT ;  /* 0x00010b00ff077a10 */ /* 0x000fca00007fe4ff */
[----:B--2---:R-:W-:Y:S01]  /*2590*/  STG.E [R6.64], R3 ;  /* 0x0000000306007986 */ /* 0x004fe2000c101904 */
[----:B------:R-:W-:Y:S05]  /*25a0*/  EXIT ;  /* 0x000000000000794d */ /* 0x000fea0003800000 */
.L_x_6683:
        /* <DEDUP_REMOVED lines=13> */
.L_x_27480:


//--------------------- .text._ZN2at6native27unrolled_elementwise_kernelIZZZNS0_28launch_masked_scatter_kernelERKNS_10TensorBaseES4_S4_S4_ENKUlvE_clEvENKUlvE5_clEvEUlfblE_St5arrayIPcLm4EELi4E23TrivialOffsetCalculatorILi3EjESB_ILi1EjENS0_6memory15LoadWithoutCastENSE_16StoreWithoutCastEEEviT_T0_T2_T3_T4_T5_ --------------------------
	.section	.text._ZN2at6native27unrolled_elementwise_kernelIZZZNS0_28launch_masked_scatter_kernelERKNS_10TensorBaseES4_S4_S4_ENKUlvE_clEvENKUlvE5_clEvEUlfblE_St5arrayIPcLm4EELi4E23TrivialOffsetCalculatorILi3EjESB_ILi1EjENS0_6memory15LoadWithoutCastENSE_16StoreWithoutCastEEEviT_T0_T2_T3_T4_T5_,"ax",@progbits
	.sectioninfo	@"SHI_REGISTERS=32"
	.align	128
        .global         _ZN2at6native27unrolled_elementwise_kernelIZZZNS0_28launch_masked_scatter_kernelERKNS_10TensorBaseES4_S4_S4_ENKUlvE_clEvENKUlvE5_clEvEUlfblE_St5arrayIPcLm4EELi4E23TrivialOffsetCalculatorILi3EjESB_ILi1EjENS0_6memory15LoadWithoutCastENSE_16StoreWithoutCastEEEviT_T0_T2_T3_T4_T5_
        .type           _ZN2at6native27unrolled_elementwise_kernelIZZZNS0_28launch_masked_scatter_kernelERKNS_10TensorBaseES4_S4_S4_ENKUlvE_clEvENKUlvE5_clEvEUlfblE_St5arrayIPcLm4EELi4E23TrivialOffsetCalculatorILi3EjESB_ILi1EjENS0_6memory15LoadWithoutCastENSE_16StoreWithoutCastEEEviT_T0_T2_T3_T4_T5_,@function
        .size           _ZN2at6native27unrolled_elementwise_kernelIZZZNS0_28launch_masked_scatter_kernelERKNS_10TensorBaseES4_S4_S4_ENKUlvE_clEvENKUlvE5_clEvEUlfblE_St5arrayIPcLm4EELi4E23TrivialOffsetCalculatorILi3EjESB_ILi1EjENS0_6memory15LoadWithoutCastENSE_16StoreWithoutCastEEEviT_T0_T2_T3_T4_T5_,(.L_x_27481 - _ZN2at6native27unrolled_elementwise_kernelIZZZNS0_28launch_masked_scatter_kernelERKNS_10TensorBaseES4_S4_S4_ENKUlvE_clEvENKUlvE5_clEvEUlfblE_St5arrayIPcLm4EELi4E23TrivialOffsetCalculatorILi3EjESB_ILi1EjENS0_6memory15LoadWithoutCastENSE_16StoreWithoutCastEEEviT_T0_T2_T3_T4_T5_)
        .other          _ZN2at6native27unrolled_elementwise_kernelIZZZNS0_28launch_masked_scatter_kernelERKNS_10TensorBaseES4_S4_S4_ENKUlvE_clEvENKUlvE5_clEvEUlfblE_St5arrayIPcLm4EELi4E23TrivialOffsetCalculatorILi3EjESB_ILi1EjENS0_6memory15LoadWithoutCastENSE_16StoreWithoutCastEEEviT_T0_T2_T3_T4_T5_,@"STO_CUDA_ENTRY STV_DEFAULT"
_ZN2at6native27unrolled_elementwise_kernelIZZZNS0_28launch_masked_scatter_kernelERKNS_10TensorBaseES4_S4_S4_ENKUlvE_clEvENKUlvE5_clEvEUlfblE_St5arrayIPcLm4EELi4E23TrivialOffsetCalculatorILi3EjESB_ILi1EjENS0_6memory15LoadWithoutCastENSE_16StoreWithoutCastEEEviT_T0_T2_T3_T4_T5_:
.text._ZN2at6native27unrolled_elementwise_kernelIZZZNS0_28launch_masked_scatter_kernelERKNS_10TensorBaseES4_S4_S4_ENKUlvE_clEvENKUlvE5_clEvEUlfblE_St5arrayIPcLm4EELi4E23TrivialOffsetCalculatorILi3EjESB_ILi1EjENS0_6memory15LoadWithoutCastENSE_16StoreWithoutCastEEEviT_T0_T2_T3_T4_T5_:
        /* <DEDUP_REMOVED lines=24> */
[----:B------:R-:W-:Y:S02]  /*0180*/  @!P3 IMAD.MOV.U32 R14, RZ, RZ, 0x4 ;  /* 0x00000004ff0eb424 */ /* 0x000fe400078e00ff */
[----:B------:R-:W-:-:S03]  /*0190*/  IMAD.MOV.U32 R21, RZ, RZ, RZ ;  /* 0x000000ffff157224 */ /* 0x000fc600078e00ff */
[----:B------:R1:W3:Y:S01]  /*01a0*/  @!P3 LDG.E.64 R2, [R4.64] ;  /* 0x000000040402b981 */ /* 0x0002e2000c1e1b00 */
[----:B0-----:R-:W-:-:S05]  /*01b0*/  @!P3 IMAD.WIDE.U32 R8, R7, R14, c[0x0][0x180] ;  /* 0x000060000708b625 */ /* 0x001fca00078e000e */
[----:B------:R0:W4:Y:S01]  /*01c0*/  @!P3 LDG.E R21, [R8.64] ;  /* 0x000000040815b981 */ /* 0x000122000c1e1900 */
        /* <DEDUP_REMOVED lines=21> */
[----:B------:R-:W-:Y:S01]  /*0320*/  CS2R R8, SRZ ;  /* 0x0000000000087805 */ /* 0x000fe2000001ff00 */
[----:B------:R-:W-:Y:S02]  /*0330*/  IMAD.MOV.U32 R19, RZ, RZ, RZ ;  /* 0x000000ffff137224 */ /* 0x000fe400078e00ff */
[----:B------:R-:W-:-:S04]  /*0340*/  @!P1 IMAD.WIDE.U32 R16, R12, R17, c[0x0][0x190] ;  /* 0x000064000c109625 */ /* 0x000fc800078e0011 */
[----:B------:R0:W4:Y:S01]  /*0350*/  @!P0 LDG.E R19, [R28.64] ;  /* 0x000000041c138981 */ /* 0x000122000c1e1900 */
[----:B------:R-:W-:Y:S02]  /*0360*/  @!P2 IMAD.MOV.U32 R11, RZ, RZ, 0x4 ;  /* 0x00000004ff0ba424 */ /* 0x000fe400078e00ff */
[----:B------:R-:W-:Y:S01]  /*0370*/  @!P1 IMAD.MOV.U32 R13, RZ, RZ, 0x4 ;  /* 0x00000004ff0d9424 */ /* 0x000fe200078e00ff */
[----:B------:R1:W4:Y:S01]  /*0380*/  @!P1 LDG.E.64 R8, [R16.64] ;  /* 0x0000000410089981 */ /* 0x000322000c1e1b00 */
[----:B------:R-:W-:Y:S02]  /*0390*/  IMAD.MOV.U32 R24, RZ, RZ, RZ ;  /* 0x000000ffff187224 */ /* 0x000fe400078e00ff */
[----:B------:R-:W-:Y:S02]  /*03a0*/  IMAD.MOV.U32 R27, RZ, RZ, RZ ;  /* 0x000000ffff1b7224 */ /* 0x000fe400078e00ff */
[----:B------:R-:W-:-:S04]  /*03b0*/  @!P2 IMAD.WIDE.U32 R10, R10, R11, c[0x0][0x180] ;  /* 0x000060000a0aa625 */ /* 0x000fc800078e000b */
[----:B------:R-:W-:Y:S01]  /*03c0*/  @!P1 IMAD.WIDE.U32 R12, R12, R13, c[0x0][0x180] ;  /* 0x000060000c0c9625 */ /* 0x000fe200078e000d */
[----:B------:R0:W4:Y:S04]  /*03d0*/  @!P2 LDG.E R24, [R10.64] ;  /* 0x000000040a18a981 */ /* 0x000128000c1e1900 */
[----:B------:R0:W4:Y:S01]  /*03e0*/  @!P1 LDG.E R27, [R12.64] ;  /* 0x000000040c1b9981 */ /* 0x000122000c1e1900 */
[----:B--2---:R-:W-:-:S04]  /*03f0*/  @!P3 ISETP.NE.AND P4, PT, R25, RZ, PT ;  /* 0x000000ff1900b20c */ /* 0x004fc80003f85270 */
[----:B------:R-:W-:-:S04]  /*0400*/  @!P3 SEL R14, RZ, 0x1, !P4 ;  /* 0x00000001ff0eb807 */ /* 0x000fc80006000000 */
[----:B------:R-:W-:-:S04]  /*0410*/  PRMT R14, R14, 0x9910, RZ ;  /* 0x000099100e0e7816 */ /* 0x000fc800000000ff */
[----:B------:R-:W-:-:S13]  /*0420*/  ISETP.EQ.OR P5, PT, R14, RZ, P3 ;  /* 0x000000ff0e00720c */ /* 0x000fda0001fa2670 */
[----:B---3--:R-:W-:-:S04]  /*0430*/  @!P5 LEA R14, P6, R2, c[0x0][0x168], 0x2 ;  /* 0x00005a00020eda11 */ /* 0x008fc800078c10ff */
[----:B------:R-:W-:-:S05]  /*0440*/  @!P5 LEA.HI.X R15, R2, c[0x0][0x16c], R3, 0x2, P6 ;  /* 0x00005b00020fda11 */ /* 0x000fca00030f1403 */
[----:B----4-:R2:W3:Y:S01]  /*0450*/  @!P5 LDG.E R21, [R14.64] ;  /* 0x000000040e15d981 */ /* 0x0104e2000c1e1900 */
        /* <DEDUP_REMOVED lines=28> */
[----:B------:R0:W5:Y:S03]  /*0620*/  @!P0 LDG.E R19, [R10.64] ;  /* 0x000000040a138981 */ /* 0x000166000c1e1900 */
[----:B------:R-:W-:Y:S02]  /*0630*/  @!P1 LEA R12, P0, R6, c[0x0][0x168], 0x2 ;  /* 0x00005a00060c9a11 */ /* 0x000fe400078010ff */
[----:B--2---:R-:W-:Y:S02]  /*0640*/  @!P2 LEA R14, P4, R8, c[0x0][0x168], 0x2 ;  /* 0x00005a00080eaa11 */ /* 0x004fe400078810ff */
[----:B------:R-:W-:Y:S02]  /*0650*/  @!P1 LEA.HI.X R13, R6, c[0x0][0x16c], R7, 0x2, P0 ;  /* 0x00005b00060d9a11 */ /* 0x000fe400000f1407 */
[----:B------:R-:W-:Y:S01]  /*0660*/  @!P2 LEA.HI.X R15, R8, c[0x0][0x16c], R9, 0x2, P4 ;  /* 0x00005b00080faa11 */ /* 0x000fe200020f1409 */
[----:B------:R-:W-:-:S02]  /*0670*/  @!P3 IMAD.MOV.U32 R3, RZ, RZ, R17 ;  /* 0x000000ffff03b224 */ /* 0x000fc400078e0011 */
[----:B------:R0:W5:Y:S04]  /*0680*/  @!P1 LDG.E R24, [R12.64] ;  /* 0x000000040c189981 */ /* 0x000168000c1e1900 */
[----:B------:R0:W5:Y:S01]  /*0690*/  @!P2 LDG.E R27, [R14.64] ;  /* 0x000000040e1ba981 */ /* 0x000162000c1e1900 */
[----:B------:R-:W-:Y:S01]  /*06a0*/  ISETP.GE.AND P0, PT, R3, R18, PT ;  /* 0x000000120300720c */ /* 0x000fe20003f06270 */
[----:B------:R-:W-:Y:S02]  /*06b0*/  BSSY B0, `(.L_x_6684) ;  /* 0x000000d000007945 */ /* 0x000fe40003800000 */
[----:B---3--:R0:W-:Y:S10]  /*06c0*/  @!P3 STG.E [R4.64], R21 ;  /* 0x000000150400b986 */ /* 0x0081f4000c101904 */
[----:B------:R-:W-:Y:S05]  /*06d0*/  @P0 BRA `(.L_x_6685) ;  /* 0x000000a000000947 */ /* 0x000fea0003800000 */
[----:B0-----:R-:W-:Y:S01]  /*06e0*/  IMAD R4, R0, 0x200, R3 ;  /* 0x0000020000047824 */ /* 0x001fe200078e0203 */
[----:B------:R-:W-:Y:S01]  /*06f0*/  IADD3 R3, R3, 0x80, RZ ;  /* 0x0000008003037810 */ /* 0x000fe20007ffe0ff */
[----:B------:R-:W-:-:S03]  /*0700*/  IMAD.MOV.U32 R7, RZ, RZ, 0x4 ;  /* 0x00000004ff077424 */ /* 0x000fc600078e00ff */
[----:B------:R-:W-:Y:S01]  /*0710*/  ISETP.GE.AND P0, PT, R3, R18, PT ;  /* 0x000000120300720c */ /* 0x000fe20003f06270 */
[----:B------:R-:W-:-:S05]  /*0720*/  IMAD.WIDE.U32 R4, R4, R7, c[0x0][0x178] ;  /* 0x00005e0004047625 */ /* 0x000fca00078e0007 */
[----:B-----5:R0:W-:Y:S07]  /*0730*/  STG.E [R4.64], R24 ;  /* 0x0000001804007986 */ /* 0x0201ee000c101904 */
[----:B------:R-:W-:Y:S01]  /*0740*/  @!P0 IMAD R6, R0, 0x200, R3 ;  /* 0x0000020000068824 */ /* 0x000fe200078e0203 */
[----:B------:R-:W-:-:S03]  /*0750*/  @!P0 IADD3 R3, R3, 0x80, RZ ;  /* 0x0000008003038810 */ /* 0x000fc60007ffe0ff */
[----:B------:R-:W-:-:S05]  /*0760*/  @!P0 IMAD.WIDE.U32 R6, R6, R7, c[0x0][0x178] ;  /* 0x00005e0006068625 */ /* 0x000fca00078e0007 */
[----:B------:R0:W-:Y:S02]  /*0770*/  @!P0 STG.E [R6.64], R27 ;  /* 0x0000001b06008986 */ /* 0x0001e4000c101904 */
.L_x_6685:
[----:B------:R-:W-:Y:S05]  /*0780*/  BSYNC B0 ;  /* 0x0000000000007941 */ /* 0x000fea0003800000 */
.L_x_6684:
[----:B------:R-:W-:-:S13]  /*0790*/  ISETP.GE.AND P0, PT, R3, R18, PT ;  /* 0x000000120300720c */ /* 0x000fda0003f06270 */
[----:B------:R-:W-:Y:S05]  /*07a0*/  @P0 EXIT ;  /* 0x000000000000094d */ /* 0x000fea0003800000 */
[----:B------:R-:W-:Y:S02]  /*07b0*/  IMAD R3, R0, 0x200, R3 ;  /* 0x0000020000037824 */ /* 0x000fe400078e0203 */
[----:B------:R-:W-:-:S04]  /*07c0*/  IMAD.MOV.U32 R2, RZ, RZ, 0x4 ;  /* 0x00000004ff027424 */ /* 0x000fc800078e00ff */
[----:B------:R-:W-:-:S05]  /*07d0*/  IMAD.WIDE.U32 R2, R3, R2, c[0x0][0x178] ;  /* 0x00005e0003027625 */ /* 0x000fca00078e0002 */
[----:B-----5:R-:W-:Y:S01]  /*07e0*/  STG.E [R2.64], R19 ;  /* 0x0000001302007986 */ /* 0x020fe2000c101904 */
[----:B------:R-:W-:Y:S05]  /*07f0*/  EXIT ;  /* 0x000000000000794d */ /* 0x000fea0003800000 */
.L_x_6686:
        /* <DEDUP_REMOVED lines=16> */
.L_x_27481:


//--------------------- .text._ZN2at6native29vectorized_elementwise_kernelILi2EZZZNS0_28launch_masked_scatter_kernelERKNS_10TensorBaseES4_S4_S4_ENKUlvE_clEvENKUlvE5_clEvEUlfblE_St5arrayIPcLm4EEEEviT0_T1_ --------------------------
	.section	.text._ZN2at6native29vectorized_elementwise_kernelILi2EZZZNS0_28launch_masked_scatter_kernelERKNS_10TensorBaseES4_S4_S4_ENKUlvE_clEvENKUlvE5_clEvEUlfblE_St5arrayIPcLm4EEEEviT0_T1_,"ax",@progbits
	.sectioninfo	@"SHI_REGISTERS=40"
	.align	128
        .global         _ZN2at6native29vectorized_elementwise_kernelILi2EZZZNS0_28launch_masked_scatter_kernelERKNS_10TensorBaseES4_S4_S4_ENKUlvE_clEvENKUlvE5_clEvEUlfblE_St5arrayIPcLm4EEEEviT0_T1_
        .type           _ZN2at6native29vectorized_elementwise_kernelILi2EZZZNS0_28launch_masked_scatter_kernelERKNS_10TensorBaseES4_S4_S4_ENKUlvE_clEvENKUlvE5_clEvEUlfblE_St5arrayIPcLm4EEEEviT0_T1_,@function
        .size           _ZN2at6native29vectorized_elementwise_kernelILi2EZZZNS0_28launch_masked_scatter_kernelERKNS_10TensorBaseES4_S4_S4_ENKUlvE_clEvENKUlvE5_clEvEUlfblE_St5arrayIPcLm4EEEEviT0_T1_,(.L_x_27482 - _ZN2at6native29vectorized_elementwise_kernelILi2EZZZNS0_28launch_masked_scatter_kernelERKNS_10TensorBaseES4_S4_S4_ENKUlvE_clEvENKUlvE5_clEvEUlfblE_St5arrayIPcLm4EEEEviT0_T1_)
        .other          _ZN2at6native29vectorized_elementwise_kernelILi2EZZZNS0_28launch_masked_scatter_kernelERKNS_10TensorBaseES4_S4_S4_ENKUlvE_clEvENKUlvE5_clEvEUlfblE_St5arrayIPcLm4EEEEviT0_T1_,@"STO_CUDA_ENTRY STV_DEFAULT"
_ZN2at6native29vectorized_elementwise_kernelILi2EZZZNS0_28launch_masked_scatter_kernelERKNS_10TensorBaseES4_S4_S4_ENKUlvE_clEvENKUlvE5_clEvEUlfblE_St5arrayIPcLm4EEEEviT0_T1_:
.text._ZN2at6native29vectorized_elementwise_kernelILi2EZZZNS0_28launch_masked_scatter_kernelERKNS_10TensorBaseES4_S4_S4_ENKUlvE_clEvENKUlvE5_clEvEUlfblE_St5arrayIPcLm4EEEEviT0_T1_:
        /* <DEDUP_REMOVED lines=13> */
[----:B------:R-:W2:Y:S01]  /*00d0*/  LDG.E.U16 R26, [R34.64] ;  /* 0x00000004221a7981 */ /* 0x000ea2000c1e1500 */
[----:B------:R-:W-:-:S03]  /*00e0*/  IMAD.WIDE.U32 R36, R30, 0x10, R2 ;  /* 0x000000101e247825 */ /* 0x000fc600078e0002 */
[----:B------:R2:W3:Y:S01]  /*00f0*/  LDG.E.U16 R27, [R34.64+0x100] ;  /* 0x00010004221b7981 */ /* 0x0004e2000c1e1500 */
[----:B------:R-:W-:-:S03]  /*0100*/  IMAD.MOV.U32 R31, RZ, RZ, 0x4 ;  /* 0x00000004ff1f7424 */ /* 0x000fc600078e00ff */
[----:B------:R-:W4:Y:S01]  /*0110*/  LDG.E.128 R16, [R36.64] ;  /* 0x0000000424107981 */ /* 0x000f22000c1e1d00 */
[----:B------:R-:W-:-:S03]  /*0120*/  IMAD.WIDE R28, R0, R31, c[0x0][0x180] ;  /* 0x00006000001c7625 */ /* 0x000fc600078e021f */
[----:B------:R2:W5:Y:S03]  /*0130*/  LDG.E.U16 R33, [R34.64+0x200] ;  /* 0x0002000422217981 */ /* 0x000566000c1e1500 */
[----:B------:R-:W-:Y:S01]  /*0140*/  IMAD.WIDE.U32 R28, R30, 0x8, R28 ;  /* 0x000000081e1c7825 */ /* 0x000fe200078e001c */
[----:B------:R2:W4:Y:S04]  /*0150*/  LDG.E.U16 R32, [R34.64+0x300] ;  /* 0x0003000422207981 */ /* 0x000528000c1e1500 */
[----:B------:R0:W4:Y:S04]  /*0160*/  LDG.E.64 R2, [R28.64] ;  /* 0x000000041c027981 */ /* 0x000128000c1e1b00 */
[----:B------:R-:W4:Y:S04]  /*0170*/  LDG.E.128 R12, [R36.64+0x800] ;  /* 0x00080004240c7981 */ /* 0x000f28000c1e1d00 */
[----:B------:R-:W4:Y:S04]  /*0180*/  LDG.E.128 R8, [R36.64+0x1000] ;  /* 0x0010000424087981 */ /* 0x000f28000c1e1d00 */
[----:B------:R-:W4:Y:S04]  /*0190*/  LDG.E.128 R4, [R36.64+0x1800] ;  /* 0x0018000424047981 */ /* 0x000f28000c1e1d00 */
[----:B------:R0:W4:Y:S04]  /*01a0*/  LDG.E.64 R20, [R28.64+0x400] ;  /* 0x000400041c147981 */ /* 0x000128000c1e1b00 */
[----:B------:R0:W4:Y:S04]  /*01b0*/  LDG.E.64 R22, [R28.64+0x800] ;  /* 0x000800041c167981 */ /* 0x000128000c1e1b00 */
[----:B------:R0:W4:Y:S01]  /*01c0*/  LDG.E.64 R24, [R28.64+0xc00] ;  /* 0x000c00041c187981 */ /* 0x000122000c1e1b00 */
        /* <DEDUP_REMOVED lines=11> */
[----:B0-----:R-:W-:Y:S02]  /*0280*/  @P6 LEA R28, P3, R18, c[0x0][0x168], 0x2 ;  /* 0x00005a00121c6a11 */ /* 0x001fe400078610ff */
[----:B------:R-:W-:Y:S01]  /*0290*/  ISETP.NE.AND P2, PT, R34, RZ, PT ;  /* 0x000000ff2200720c */ /* 0x000fe20003f45270 */
[----:B------:R-:W2:Y:S01]  /*02a0*/  @P4 LDG.E R2, [R26.64] ;  /* 0x000000041a024981 */ /* 0x000ea2000c1e1900 */
[----:B------:R-:W-:-:S02]  /*02b0*/  PRMT R33, R33, 0x7771, RZ ;  /* 0x0000777121217816 */ /* 0x000fc400000000ff */
[----:B------:R-:W-:Y:S02]  /*02c0*/  PRMT R16, R32, 0x7770, RZ ;  /* 0x0000777020107816 */ /* 0x000fe400000000ff */
[----:B------:R-:W-:Y:S02]  /*02d0*/  @P6 LEA.HI.X R29, R18, c[0x0][0x16c], R19, 0x2, P3 ;  /* 0x00005b00121d6a11 */ /* 0x000fe400018f1413 */
[----:B------:R-:W-:Y:S02]  /*02e0*/  ISETP.NE.AND P3, PT, R33, RZ, PT ;  /* 0x000000ff2100720c */ /* 0x000fe40003f65270 */
[----:B------:R-:W-:Y:S01]  /*02f0*/  ISETP.NE.AND P4, PT, R16, RZ, PT ;  /* 0x000000ff1000720c */ /* 0x000fe20003f85270 */
[----:B------:R-:W2:Y:S01]  /*0300*/  @P6 LDG.E R3, [R28.64] ;  /* 0x000000041c036981 */ /* 0x000ea2000c1e1900 */
[----:B------:R-:W-:Y:S02]  /*0310*/  @P0 LEA R16, P5, R12, c[0x0][0x168], 0x2 ;  /* 0x00005a000c100a11 */ /* 0x000fe400078a10ff */
[----:B------:R-:W-:-:S02]  /*0320*/  @P1 LEA R18, P6, R14, c[0x0][0x168], 0x2 ;  /* 0x00005a000e121a11 */ /* 0x000fc400078c10ff */
[----:B------:R-:W-:Y:S02]  /*0330*/  PRMT R32, R32, 0x7771, RZ ;  /* 0x0000777120207816 */ /* 0x000fe400000000ff */
[----:B------:R-:W-:Y:S02]  /*0340*/  @P0 LEA.HI.X R17, R12, c[0x0][0x16c], R13, 0x2, P5 ;  /* 0x00005b000c110a11 */ /* 0x000fe400028f140d */
[----:B------:R-:W-:Y:S02]  /*0350*/  @P2 LEA R12, P5, R8, c[0x0][0x168], 0x2 ;  /* 0x00005a00080c2a11 */ /* 0x000fe400078a10ff */
[----:B------:R-:W-:Y:S01]  /*0360*/  @P1 LEA.HI.X R19, R14, c[0x0][0x16c], R15, 0x2, P6 ;  /* 0x00005b000e131a11 */ /* 0x000fe200030f140f */
[----:B------:R-:W3:Y:S01]  /*0370*/  @P0 LDG.E R20, [R16.64] ;  /* 0x0000000410140981 */ /* 0x000ee2000c1e1900 */
[----:B------:R-:W-:Y:S02]  /*0380*/  ISETP.NE.AND P6, PT, R32, RZ, PT ;  /* 0x000000ff2000720c */ /* 0x000fe40003fc5270 */
[----:B------:R-:W-:Y:S01]  /*0390*/  @P2 LEA.HI.X R13, R8, c[0x0][0x16c], R9, 0x2, P5 ;  /* 0x00005b00080d2a11 */ /* 0x000fe200028f1409 */
[----:B------:R-:W3:Y:S01]  /*03a0*/  @P1 LDG.E R21, [R18.64] ;  /* 0x0000000412151981 */ /* 0x000ee2000c1e1900 */
[----:B------:R-:W-:-:S03]  /*03b0*/  @P3 LEA R8, P5, R10, c[0x0][0x168], 0x2 ;  /* 0x00005a000a083a11 */ /* 0x000fc600078a10ff */
[----:B------:R-:W4:Y:S01]  /*03c0*/  @P2 LDG.E R22, [R12.64] ;  /* 0x000000040c162981 */ /* 0x000f22000c1e1900 */
[----:B------:R-:W-:Y:S02]  /*03d0*/  @P3 LEA.HI.X R9, R10, c[0x0][0x16c], R11, 0x2, P5 ;  /* 0x00005b000a093a11 */ /* 0x000fe400028f140b */
[----:B------:R-:W-:-:S03]  /*03e0*/  @P4 LEA R10, P5, R4, c[0x0][0x168], 0x2 ;  /* 0x00005a00040a4a11 */ /* 0x000fc600078a10ff */
[----:B------:R-:W4:Y:S01]  /*03f0*/  @P3 LDG.E R23, [R8.64] ;  /* 0x0000000408173981 */ /* 0x000f22000c1e1900 */
[----:B------:R-:W-:Y:S02]  /*0400*/  @P4 LEA.HI.X R11, R4, c[0x0][0x16c], R5, 0x2, P5 ;  /* 0x00005b00040b4a11 */ /* 0x000fe400028f1405 */
[----:B------:R-:W-:-:S03]  /*0410*/  @P6 LEA R14, P5, R6, c[0x0][0x168], 0x2 ;  /* 0x00005a00060e6a11 */ /* 0x000fc600078a10ff */
[----:B------:R-:W5:Y:S01]  /*0420*/  @P4 LDG.E R24, [R10.64] ;  /* 0x000000040a184981 */ /* 0x000f62000c1e1900 */
[----:B------:R-:W-:-:S05]  /*0430*/  @P6 LEA.HI.X R15, R6, c[0x0][0x16c], R7, 0x2, P5 ;  /* 0x00005b00060f6a11 */ /* 0x000fca00028f1407 */
[----:B------:R-:W5:Y:S01]  /*0440*/  @P6 LDG.E R25, [R14.64] ;  /* 0x000000040e196981 */ /* 0x000f62000c1e1900 */
[----:B------:R-:W-:-:S06]  /*0450*/  IMAD.WIDE.U32 R4, R0, R31, c[0x0][0x178] ;  /* 0x00005e0000047625 */ /* 0x000fcc00078e001f */
[----:B------:R-:W-:-:S05]  /*0460*/  IMAD.WIDE R4, R30, 0x8, R4 ;  /* 0x000000081e047825 */ /* 0x000fca00078e0204 */
[----:B--2---:R-:W-:Y:S04]  /*0470*/  STG.E.64 [R4.64], R2 ;  /* 0x0000000204007986 */ /* 0x004fe8000c101b04 */
[----:B---3--:R-:W-:Y:S04]  /*0480*/  STG.E.64 [R4.64+0x400], R20 ;  /* 0x0004001404007986 */ /* 0x008fe8000c101b04 */
[----:B----4-:R-:W-:Y:S04]  /*0490*/  STG.E.64 [R4.64+0x800], R22 ;  /* 0x0008001604007986 */ /* 0x010fe8000c101b04 */
[----:B-----5:R-:W-:Y:S01]  /*04a0*/  STG.E.64 [R4.64+0xc00], R24 ;  /* 0x000c001804007986 */ /* 0x020fe2000c101b04 */
[----:B------:R-:W-:Y:S05]  /*04b0*/  EXIT ;  /* 0x000000000000794d */ /* 0x000fea0003800000 */
.L_x_6687:
        /* <DEDUP_REMOVED lines=13> */
[----:B------:R-:W-:Y:S02]  /*0590*/  @!P1 IMAD.MOV.U32 R6, RZ, RZ, 0x4 ;  /* 0x00000004ff069424 */ /* 0x000fe400078e00ff */
[----:B------:R-:W-:Y:S02]  /*05a0*/  IMAD.MOV.U32 R10, RZ, RZ, RZ ;  /* 0x000000ffff0a7224 */ /* 0x000fe400078e00ff */
[----:B0-----:R-:W-:-:S04]  /*05b0*/  @!P1 IMAD.WIDE.U32 R8, R3, R6, c[0x0][0x180] ;  /* 0x0000600003089625 */ /* 0x001fc800078e0006 */
[----:B------:R-:W-:Y:S01]  /*05c0*/  @!P5 IMAD.IADD R17, R0, 0x1, R7 ;  /* 0x000000010011d824 */ /* 0x000fe200078e0207 */
[----:B------:R-:W-:Y:S01]  /*05d0*/  @!P5 IADD3 R7, R7, 0x80, RZ ;  /* 0x000000800707d810 */ /* 0x000fe20007ffe0ff */
[----:B------:R3:W4:Y:S03]  /*05e0*/  @!P1 LDG.E R10, [R8.64] ;  /* 0x00000004080a9981 */ /* 0x000726000c1e1900 */
        /* <DEDUP_REMOVED lines=38> */
[----:B------:R-:W-:Y:S02]  /*0850*/  @!P5 IMAD.MOV.U32 R16, RZ, RZ, 0x8 ;  /* 0x00000008ff10d424 */ /* 0x000fe400078e00ff */
[----:B------:R-:W-:Y:S01]  /*0860*/  IMAD.MOV.U32 R3, RZ, RZ, RZ ;  /* 0x000000ffff037224 */ /* 0x000fe200078e00ff */
[----:B----4-:R1:W3:Y:S01]  /*0870*/  @!P6 LDG.E R10, [R8.64] ;  /* 0x00000004080ae981 */ /* 0x0102e2000c1e1900 */
[----:B------:R-:W-:Y:S01]  /*0880*/  @!P5 IMAD.WIDE.U32 R16, R17, R16, c[0x0][0x190] ;  /* 0x000064001110d625 */ /* 0x000fe200078e0010 */
[----:B------:R-:W-:-:S03]  /*0890*/  @!P5 ISETP.NE.AND P6, PT, R20, RZ, PT ;  /* 0x000000ff1400d20c */ /* 0x000fc60003fc5270 */
[----:B------:R4:W3:Y:S01]  /*08a0*/  @!P5 LDG.E R3, [R14.64] ;  /* 0x000000040e03d981 */ /* 0x0008e2000c1e1900 */
[----:B------:R-:W-:-:S03]  /*08b0*/  @!P5 SEL R33, RZ, 0x1, !P6 ;  /* 0x00000001ff21d807 */ /* 0x000fc60007000000 */
[----:B------:R0:W3:Y:S01]  /*08c0*/  @!P5 LDG.E.64 R12, [R16.64] ;  /* 0x00000004100cd981 */ /* 0x0000e2000c1e1b00 */
[----:B-1----:R-:W-:Y:S01]  /*08d0*/  @!P2 IMAD.IADD R8, R0, 0x1, R7 ;  /* 0x000000010008a824 */ /* 0x002fe200078e0207 */
[----:B------:R-:W-:-:S04]  /*08e0*/  @!P2 IADD3 R7, R7, 0x80, RZ ;  /* 0x000000800707a810 */ /* 0x000fc80007ffe0ff */
[----:B------:R-:W-:Y:S01]  /*08f0*/  ISETP.GE.AND P5, PT, R7, R2, PT ;  /* 0x000000020700720c */ /* 0x000fe20003fa6270 */
[----:B------:R-:W-:Y:S01]  /*0900*/  CS2R R4, SRZ ;  /* 0x0000000000047805 */ /* 0x000fe2000001ff00 */
[----:B----4-:R-:W-:Y:S01]  /*0910*/  CS2R R14, SRZ ;  /* 0x00000000000e7805 */ /* 0x010fe2000001ff00 */
[----:B------:R-:W-:Y:S01]  /*0920*/  @!P3 IMAD.WIDE.U32 R20, R22, R21, c[0x0][0x180] ;  /* 0x000060001614b625 */ /* 0x000fe200078e0015 */
[----:B------:R-:W-:-:S03]  /*0930*/  @!P3 ISETP.NE.AND P6, PT, R6, RZ, PT ;  /* 0x000000ff0600b20c */ /* 0x000fc60003fc5270 */
[----:B------:R-:W-:Y:S01]  /*0940*/  @!P3 IMAD.WIDE.U32 R22, R22, R23, c[0x0][0x190] ;  /* 0x000064001616b625 */ /* 0x000fe200078e0017 */
[----:B------:R-:W-:Y:S01]  /*0950*/  PRMT R9, RZ, 0x7610, R9 ;  /* 0x00007610ff097816 */ /* 0x000fe20000000009 */
[----:B------:R1:W4:Y:S01]  /*0960*/  @!P3 LDG.E R4, [R20.64] ;  /* 0x000000041404b981 */ /* 0x000322000c1e1900 */
[----:B------:R-:W-:-:S03]  /*0970*/  @!P3 SEL R9, RZ, 0x1, !P6 ;  /* 0x00000001ff09b807 */ /* 0x000fc60007000000 */
[----:B------:R0:W4:Y:S01]  /*0980*/  @!P3 LDG.E.64 R14, [R22.64] ;  /* 0x00000004160eb981 */ /* 0x000122000c1e1b00 */
[----:B------:R-:W-:Y:S01]  /*0990*/  @!P5 IMAD.IADD R28, R0, 0x1, R7 ;  /* 0x00000001001cd824 */ /* 0x000fe200078e0207 */
[----:B------:R-:W-:Y:S02]  /*09a0*/  @!P5 IADD3 R7, R7, 0x80, RZ ;  /* 0x000000800707d810 */ /* 0x000fe40007ffe0ff */
[----:B------:R1:W4:Y:S01]  /*09b0*/  @!P0 LDG.E R5, [R24.64] ;  /* 0x0000000418058981 */ /* 0x000322000c1e1900 */
[----:B0-----:R-:W-:-:S05]  /*09c0*/  @!P4 IADD3 R22, P3, R30, c[0x0][0x188], RZ ;  /* 0x000062001e16ca10 */ /* 0x001fca0007f7e0ff */
[----:B------:R-:W-:Y:S01]  /*09d0*/  @!P4 IMAD.X R23, RZ, RZ, c[0x0][0x18c], P3 ;  /* 0x00006300ff17c624 */ /* 0x000fe200018e06ff */
[----:B------:R-:W-:Y:S01]  /*09e0*/  ISETP.GE.AND P3, PT, R7, R2, PT ;  /* 0x000000020700720c */ /* 0x000fe20003f66270 */
[----:B------:R-:W-:Y:S01]  /*09f0*/  IMAD.MOV.U32 R6, RZ, RZ, RZ ;  /* 0x000000ffff067224 */ /* 0x000fe200078e00ff */
[----:B-1----:R-:W-:Y:S01]  /*0a00*/  @!P2 IADD3 R24, P6, R8, c[0x0][0x188], RZ ;  /* 0x000062000818aa10 */ /* 0x002fe20007fde0ff */
[----:B------:R-:W-:Y:S01]  /*0a10*/  CS2R R18, SRZ ;  /* 0x0000000000127805 */ /* 0x000fe2000001ff00 */
[----:B------:R-:W-:Y:S01]  /*0a20*/  @!P4 IMAD.WIDE.U32 R30, R30, R31, c[0x0][0x190] ;  /* 0x000064001e1ec625 */ /* 0x000fe200078e001f */
[----:B------:R-:W-:Y:S01]  /*0a30*/  CS2R R16, SRZ ;  /* 0x0000000000107805 */ /* 0x000fe2000001ff00 */
[----:B------:R0:W4:Y:S02]  /*0a40*/  @!P4 LDG.E.U8 R32, [R22.64] ;  /* 0x000000041620c981 */ /* 0x000124000c1e1100 */
[----:B------:R-:W-:Y:S01]  /*0a50*/  @!P2 IMAD.X R25, RZ, RZ, c[0x0][0x18c], P6 ;  /* 0x00006300ff19a624 */ /* 0x000fe200030e06ff */
[----:B------:R-:W-:Y:S01]  /*0a60*/  @!P5 IADD3 R20, P6, R28, c[0x0][0x188], RZ ;  /* 0x000062001c14da10 */ /* 0x000fe20007fde0ff */
[----:B------:R1:W4:Y:S01]  /*0a70*/  @!P4 LDG.E R6, [R26.64] ;  /* 0x000000041a06c981 */ /* 0x000322000c1e1900 */
[----:B------:R-:W-:-:S03]  /*0a80*/  @!P0 IMAD.WIDE.U32 R36, R36, R37, c[0x0][0x190] ;  /* 0x0000640024248625 */ /* 0x000fc600078e0025 */
[----:B------:R0:W4:Y:S01]  /*0a90*/  @!P4 LDG.E.64 R18, [R30.64] ;  /* 0x000000041e12c981 */ /* 0x000122000c1e1b00 */
[----:B------:R-:W-:-:S03]  /*0aa0*/  @!P5 IMAD.X R21, RZ, RZ, c[0x0][0x18c], P6 ;  /* 0x00006300ff15d624 */ /* 0x000fc600030e06ff */
[----:B------:R0:W4:Y:S01]  /*0ab0*/  @!P0 LDG.E.64 R16, [R36.64] ;  /* 0x0000000424108981 */ /* 0x000122000c1e1b00 */
[----:B-1----:R-:W-:-:S05]  /*0ac0*/  @!P3 IMAD.IADD R26, R0, 0x1, R7 ;  /* 0x00000001001ab824 */ /* 0x002fca00078e0207 */
[----:B0-----:R-:W-:Y:S01]  /*0ad0*/  @!P3 IADD3 R30, P6, R26, c[0x0][0x188], RZ ;  /* 0x000062001a1eba10 */ /* 0x001fe20007fde0ff */
[----:B------:R0:W4:Y:S04]  /*0ae0*/  @!P2 LDG.E.U8 R37, [R24.64] ;  /* 0x000000041825a981 */ /* 0x000128000c1e1100 */
        /* <DEDUP_REMOVED lines=9> */
[----:B------:R-:W-:Y:S02]  /*0b80*/  IMAD.MOV.U32 R7, RZ, RZ, RZ ;  /* 0x000000ffff077224 */ /* 0x000fe400078e00ff */
[----:B------:R-:W-:-:S04]  /*0b90*/  @!P2 IMAD.WIDE.U32 R22, R8, R29, c[0x0][0x180] ;  /* 0x000060000816a625 */ /* 0x000fc800078e001d */
[----:B------:R-:W-:Y:S01]  /*0ba0*/  IMAD.MOV.U32 R8, RZ, RZ, RZ ;  /* 0x000000ffff087224 */ /* 0x000fe200078e00ff */
[----:B------:R1:W4:Y:S01]  /*0bb0*/  @!P2 LDG.E R7, [R22.64] ;  /* 0x000000041607a981 */ /* 0x000322000c1e1900 */
[----:B0-----:R-:W-:-:S04]  /*0bc0*/  @!P5 IMAD.WIDE.U32 R24, R28, R27, c[0x0][0x180] ;  /* 0x000060001c18d625 */ /* 0x001fc800078e001b */
[----:B------:R-:W-:Y:S01]  /*0bd0*/  @!P3 IMAD.MOV.U32 R27, RZ, RZ, 0x4 ;  /* 0x00000004ff1bb424 */ /* 0x000fe200078e00ff */
[----:B------:R0:W4:Y:S03]  /*0be0*/  @!P5 LDG.E R8, [R24.64] ;  /* 0x000000041808d981 */ /* 0x000126000c1e1900 */
[----:B------:R-:W-:-:S04]  /*0bf0*/  @!P3 IMAD.WIDE.U32 R30, R26, R27, c[0x0][0x180] ;  /* 0x000060001a1eb625 */ /* 0x000fc800078e001b */
[----:B------:R-:W-:Y:S02]  /*0c00*/  @!P3 IMAD.MOV.U32 R27, RZ, RZ, 0x8 ;  /* 0x00000008ff1bb424 */ /* 0x000fe400078e00ff */
[----:B------:R-:W-:Y:S01]  /*0c10*/  @!P5 IMAD.MOV.U32 R29, RZ, RZ, 0x8 ;  /* 0x00000008ff1dd424 */ /* 0x000fe200078e00ff */
[----:B-1----:R-:W-:Y:S01]  /*0c20*/  CS2R R22, SRZ ;  /* 0x0000000000167805 */ /* 0x002fe2000001ff00 */
[----:B0-----:R-:W-:Y:S02]  /*0c30*/  @!P3 IMAD.WIDE.U32 R24, R26, R27, c[0x0][0x190] ;  /* 0x000064001a18b625 */ /* 0x001fe400078e001b */
[----:B------:R-:W-:Y:S02]  /*0c40*/  CS2R R26, SRZ ;  /* 0x00000000001a7805 */ /* 0x000fe4000001ff00 */
[----:B------:R-:W-:-:S04]  /*0c50*/  @!P5 IMAD.WIDE.U32 R28, R28, R29, c[0x0][0x190] ;  /* 0x000064001c1cd625 */ /* 0x000fc800078e001d */
[----:B------:R3:W4:Y:S04]  /*0c60*/  @!P3 LDG.E.64 R26, [R24.64] ;  /* 0x00000004181ab981 */ /* 0x000728000c1e1b00 */
[----:B------:R0:W4:Y:S02]  /*0c70*/  @!P5 LDG.E.64 R22, [R28.64] ;  /* 0x000000041c16d981 */ /* 0x000124000c1e1b00 */
[----:B0-----:R-:W-:-:S06]  /*0c80*/  IMAD.MOV.U32 R28, RZ, RZ, RZ ;  /* 0x000000ffff1c7224 */ /* 0x001fcc00078e00ff */
[----:B------:R0:W4:Y:S01]  /*0c90*/  @!P3 LDG.E R28, [R30.64] ;  /* 0x000000041e1cb981 */ /* 0x000122000c1e1900 */
        /* <DEDUP_REMOVED lines=14> */
[----:B------:R1:W5:Y:S03]  /*0d80*/  @!P6 LDG.E R3, [R24.64] ;  /* 0x000000041803e981 */ /* 0x000366000c1e1900 */
[----:B------:R-:W-:Y:S02]  /*0d90*/  ISETP.GE.OR P0, PT, R9, R2, !P0 ;  /* 0x000000020900720c */ /* 0x000fe40004706670 */
[----:B------:R-:W-:-:S11]  /*0da0*/  PRMT R9, R33, 0x9910, RZ ;  /* 0x0000991021097816 */ /* 0x000fd600000000ff */
[----:B----4-:R-:W-:-:S04]  /*0db0*/  @!P0 LEA R12, P6, R14, c[0x0][0x168], 0x2 ;  /* 0x00005a000e0c8a11 */ /* 0x010fc800078c10ff */
[----:B------:R-:W-:Y:S02]  /*0dc0*/  @!P0 LEA.HI.X R13, R14, c[0x0][0x16c], R15, 0x2, P6 ;  /* 0x00005b000e0d8a11 */ /* 0x000fe400030f140f */
[----:B------:R-:W-:-:S03]  /*0dd0*/  PRMT R14, RZ, 0x7610, R14 ;  /* 0x00007610ff0e7816 */ /* 0x000fc6000000000e */
[----:B------:R2:W5:Y:S01]  /*0de0*/  @!P0 LDG.E R4, [R12.64] ;  /* 0x000000040c048981 */ /* 0x000562000c1e1900 */
[----:B------:R-:W-:-:S04]  /*0df0*/  @!P4 ISETP.NE.AND P6, PT, R32, RZ, PT ;  /* 0x000000ff2000c20c */ /* 0x000fc80003fc5270 */
[----:B------:R-:W-:Y:S02]  /*0e00*/  @!P4 SEL R14, RZ, 0x1, !P6 ;  /* 0x00000001ff0ec807 */ /* 0x000fe40007000000 */
[----:B------:R-:W-:Y:S02]  /*0e10*/  ISETP.NE.AND P0, PT, R9, RZ, PT ;  /* 0x000000ff0900720c */ /* 0x000fe40003f05270 */
[----:B------:R-:W-:Y:S02]  /*0e20*/  PRMT R9, RZ, 0x7610, R9 ;  /* 0x00007610ff097816 */ /* 0x000fe40000000009 */
[----:B-1----:R-:W-:Y:S02]  /*0e30*/  IADD3 R25, R11, 0x180, RZ ;  /* 0x000001800b197810 */ /* 0x002fe40007ffe0ff */
[----:B--2---:R-:W-:Y:S02]  /*0e40*/  PRMT R12, R14, 0x9910, RZ ;  /* 0x000099100e0c7816 */ /* 0x004fe400000000ff */
[----:B------:R-:W-:-:S04]  /*0e50*/  @!P2 ISETP.NE.AND P6, PT, R37, RZ, PT ;  /* 0x000000ff2500a20c */ /* 0x000fc80003fc5270 */
[----:B------:R-:W-:Y:S02]  /*0e60*/  @!P2 SEL R9, RZ, 0x1, !P6 ;  /* 0x00000001ff09a807 */ /* 0x000fe40007000000 */
[----:B------:R-:W-:Y:S02]  /*0e70*/  @!P5 ISETP.NE.AND P4, PT, R36, RZ, PT ;  /* 0x000000ff2400d20c */ /* 0x000fe40003f85270 */
[----:B------:R-:W-:Y:S02]  /*0e80*/  @!P3 ISETP.NE.AND P2, PT, R34, RZ, PT ;  /* 0x000000ff2200b20c */ /* 0x000fe40003f45270 */
[----:B------:R-:W-:Y:S02]  /*0e90*/  PRMT R13, R9, 0x9910, RZ ;  /* 0x00009910090d7816 */ /* 0x000fe400000000ff */
[----:B------:R-:W-:Y:S02]  /*0ea0*/  ISETP.GE.OR P0, PT, R25, R2, !P0 ;  /* 0x000000021900720c */ /* 0x000fe40004706670 */
[----:B------:R-:W-:-:S02]  /*0eb0*/  PRMT R9, RZ, 0x7610, R9 ;  /* 0x00007610ff097816 */ /* 0x000fc40000000009 */
[----:B------:R-:W-:Y:S02]  /*0ec0*/  @!P3 SEL R9, RZ, 0x1, !P2 ;  /* 0x00000001ff09b807 */ /* 0x000fe40005000000 */
[----:B------:R-:W-:Y:S02]  /*0ed0*/  PRMT R15, RZ, 0x7610, R15 ;  /* 0x00007610ff0f7816 */ /* 0x000fe4000000000f */
[----:B------:R-:W-:Y:S02]  /*0ee0*/  @!P5 SEL R15, RZ, 0x1, !P4 ;  /* 0x00000001ff0fd807 */ /* 0x000fe40006000000 */
[----:B------:R-:W-:Y:S02]  /*0ef0*/  ISETP.NE.AND P2, PT, R12, RZ, PT ;  /* 0x000000ff0c00720c */ /* 0x000fe40003f45270 */
[----:B------:R-:W-:Y:S02]  /*0f00*/  ISETP.NE.AND P3, PT, R13, RZ, PT ;  /* 0x000000ff0d00720c */ /* 0x000fe40003f65270 */
[----:B------:R-:W-:-:S02]  /*0f10*/  PRMT R12, R9, 0x9910, RZ ;  /* 0x00009910090c7816 */ /* 0x000fc400000000ff */
[C---:B------:R-:W-:Y:S02]  /*0f20*/  IADD3 R9, R11.reuse, 0x200, RZ ;  /* 0x000002000b097810 */ /* 0x040fe40007ffe0ff */
[----:B------:R-:W-:Y:S02]  /*0f30*/  IADD3 R13, R11, 0x280, RZ ;  /* 0x000002800b0d7810 */ /* 0x000fe40007ffe0ff */
[----:B------:R-:W-:Y:S02]  /*0f40*/  PRMT R14, R15, 0x9910, RZ ;  /* 0x000099100f0e7816 */ /* 0x000fe400000000ff */
[-C--:B------:R-:W-:Y:S02]  /*0f50*/  ISETP.GE.OR P2, PT, R9, R2.reuse, !P2 ;  /* 0x000000020900720c */ /* 0x080fe40005746670 */
[----:B------:R-:W-:Y:S02]  /*0f60*/  ISETP.GE.OR P3, PT, R13, R2, !P3 ;  /* 0x000000020d00720c */ /* 0x000fe40005f66670 */
[----:B------:R-:W-:-:S02]  /*0f70*/  ISETP.NE.AND P4, PT, R14, RZ, PT ;  /* 0x000000ff0e00720c */ /* 0x000fc40003f85270 */
[C---:B------:R-:W-:Y:S02]  /*0f80*/  IADD3 R15, R11.reuse, 0x300, RZ ;  /* 0x000003000b0f7810 */ /* 0x040fe40007ffe0ff */
[----:B------:R-:W-:Y:S02]  /*0f90*/  ISETP.NE.AND P5, PT, R12, RZ, PT ;  /* 0x000000ff0c00720c */ /* 0x000fe40003fa5270 */
[----:B------:R-:W-:Y:S02]  /*0fa0*/  IADD3 R9, R11, 0x380, RZ ;  /* 0x000003800b097810 */ /* 0x000fe40007ffe0ff */
[----:B------:R-:W-:Y:S02]  /*0fb0*/  @!P0 LEA R12, P6, R16, c[0x0][0x168], 0x2 ;  /* 0x00005a00100c8a11 */ /* 0x000fe400078c10ff */
[-C--:B------:R-:W-:Y:S02]  /*0fc0*/  ISETP.GE.OR P4, PT, R15, R2.reuse, !P4 ;  /* 0x000000020f00720c */ /* 0x080fe40006786670 */
[----:B------:R-:W-:-:S02]  /*0fd0*/  ISETP.GE.OR P5, PT, R9, R2, !P5 ;  /* 0x000000020900720c */ /* 0x000fc40006fa6670 */
[----:B------:R-:W-:Y:S02]  /*0fe0*/  @!P0 LEA.HI.X R13, R16, c[0x0][0x16c], R17, 0x2, P6 ;  /* 0x00005b00100d8a11 */ /* 0x000fe400030f1411 */
[----:B------:R-:W-:-:S03]  /*0ff0*/  @!P2 LEA R14, P6, R18, c[0x0][0x168], 0x2 ;  /* 0x00005a00120eaa11 */ /* 0x000fc600078c10ff */
[----:B------:R1:W5:Y:S01]  /*1000*/  @!P0 LDG.E R5, [R12.64] ;  /* 0x000000040c058981 */ /* 0x000362000c1e1900 */
[----:B------:R-:W-:Y:S02]  /*1010*/  @!P3 LEA R16, P0, R20, c[0x0][0x168], 0x2 ;  /* 0x00005a001410ba11 */ /* 0x000fe400078010ff */
[----:B------:R-:W-:Y:S02]  /*1020*/  @!P2 LEA.HI.X R15, R18, c[0x0][0x16c], R19, 0x2, P6 ;  /* 0x00005b00120faa11 */ /* 0x000fe400030f1413 */
[----:B------:R-:W-:Y:S02]  /*1030*/  @!P3 LEA.HI.X R17, R20, c[0x0][0x16c], R21, 0x2, P0 ;  /* 0x00005b001411ba11 */ /* 0x000fe400000f1415 */
[----:B------:R-:W-:Y:S01]  /*1040*/  @!P4 LEA R18, P6, R22, c[0x0][0x168], 0x2 ;  /* 0x00005a001612ca11 */ /* 0x000fe200078c10ff */
[----:B------:R0:W5:Y:S01]  /*1050*/  @!P2 LDG.E R6, [R14.64] ;  /* 0x000000040e06a981 */ /* 0x000162000c1e1900 */
[----:B------:R-:W-:Y:S01]  /*1060*/  @!P5 LEA R20, P0, R26, c[0x0][0x168], 0x2 ;  /* 0x00005a001a14da11 */ /* 0x000fe200078010ff */
[----:B-1----:R-:W-:-:S02]  /*1070*/  @!P1 IMAD.IADD R12, R0, 0x1, R11 ;  /* 0x00000001000c9824 */ /* 0x002fc400078e020b */
[----:B------:R-:W-:Y:S01]  /*1080*/  @!P1 IMAD.MOV.U32 R13, RZ, RZ, 0x4 ;  /* 0x00000004ff0d9424 */ /* 0x000fe200078e00ff */
[----:B------:R-:W-:Y:S01]  /*1090*/  @!P4 LEA.HI.X R19, R22, c[0x0][0x16c], R23, 0x2, P6 ;  /* 0x00005b001613ca11 */ /* 0x000fe200030f1417 */
[----:B------:R0:W5:Y:S01]  /*10a0*/  @!P3 LDG.E R7, [R16.64] ;  /* 0x000000041007b981 */ /* 0x000162000c1e1900 */
[----:B------:R-:W-:Y:S01]  /*10b0*/  @!P5 LEA.HI.X R21, R26, c[0x0][0x16c], R27, 0x2, P0 ;  /* 0x00005b001a15da11 */ /* 0x000fe200000f141b */
[----:B------:R-:W-:Y:S02]  /*10c0*/  @!P1 IMAD.WIDE.U32 R12, R12, R13, c[0x0][0x178] ;  /* 0x00005e000c0c9625 */ /* 0x000fe400078e000d */
[----:B------:R0:W5:Y:S02]  /*10d0*/  @!P4 LDG.E R8, [R18.64] ;  /* 0x000000041208c981 */ /* 0x000164000c1e1900 */
[----:B------:R-:W-:Y:S02]  /*10e0*/  @!P1 IMAD.MOV.U32 R11, RZ, RZ, R29 ;  /* 0x000000ffff0b9224 */ /* 0x000fe400078e001d */
[----:B------:R0:W5:Y:S04]  /*10f0*/  @!P5 LDG.E R28, [R20.64] ;  /* 0x00000004141cd981 */ /* 0x000168000c1e1900 */
[----:B------:R0:W-:Y:S01]  /*1100*/  @!P1 STG.E [R12.64], R10 ;  /* 0x0000000a0c009986 */ /* 0x0001e2000c101904 */
[----:B------:R-:W-:-:S13]  /*1110*/  ISETP.GE.AND P0, PT, R11, R2, PT ;  /* 0x000000020b00720c */ /* 0x000fda0003f06270 */
[----:B------:R-:W-:Y:S05]  /*1120*/  @P0 BRA `(.L_x_6690) ;  /* 0x000000c000000947 */ /* 0x000fea0003800000 */
[----:B0-----:R-:W-:Y:S01]  /*1130*/  IMAD.IADD R12, R0, 0x1, R11 ;  /* 0x00000001000c7824 */ /* 0x001fe200078e020b */
[----:B------:R-:W-:Y:S01]  /*1140*/  IADD3 R11, R11, 0x80, RZ ;  /* 0x000000800b0b7810 */ /* 0x000fe20007ffe0ff */
[----:B------:R-:W-:-:S03]  /*1150*/  IMAD.MOV.U32 R13, RZ, RZ, 0x4 ;  /* 0x00000004ff0d7424 */ /* 0x000fc600078e00ff */
[----:B------:R-:W-:Y:S01]  /*1160*/  ISETP.GE.AND P0, PT, R11, R2, PT ;  /* 0x000000020b00720c */ /* 0x000fe20003f06270 */
[----:B------:R-:W-:-:S05]  /*1170*/  IMAD.WIDE.U32 R12, R12, R13, c[0x0][0x178] ;  /* 0x00005e000c0c7625 */ /* 0x000fca00078e000d */
[----:B-----5:R0:W-:Y:S07]  /*1180*/  STG.E [R12.64], R3 ;  /* 0x000000030c007986 */ /* 0x0201ee000c101904 */
[----:B------:R-:W-:Y:S05]  /*1190*/  @P0 BRA `(.L_x_6691) ;  /* 0x000000c000000947 */ /* 0x000fea0003800000 */
[----:B0-----:R-:W-:Y:S01]  /*11a0*/  IMAD.IADD R12, R0, 0x1, R11 ;  /* 0x00000001000c7824 */ /* 0x001fe200078e020b */
[----:B------:R-:W-:Y:S01]  /*11b0*/  IADD3 R11, R11, 0x80, RZ ;  /* 0x000000800b0b7810 */ /* 0x000fe20007ffe0ff */
[----:B------:R-:W-:-:S04]  /*11c0*/  IMAD.MOV.U32 R13, RZ, RZ, 0x4 ;  /* 0x00000004ff0d7424 */ /* 0x000fc800078e00ff */
[----:B------:R-:W-:-:S05]  /*11d0*/  IMAD.WIDE.U32 R12, R12, R13, c[0x0][0x178] ;  /* 0x00005e000c0c7625 */ /* 0x000fca00078e000d */
[----:B------:R0:W-:Y:S02]  /*11e0*/  STG.E [R12.64], R4 ;  /* 0x000000040c007986 */ /* 0x0001e4000c101904 */
.L_x_6690:
[----:B0-----:R-:W-:-:S13]  /*11f0*/  ISETP.GE.AND P0, PT, R11, R2, PT ;  /* 0x000000020b00720c */ /* 0x001fda0003f06270 */
[----:B------:R-:W-:Y:S05]  /*1200*/  @P0 BRA `(.L_x_6692) ;  /* 0x000000c000000947 */ /* 0x000fea0003800000 */
[----:B------:R-:W-:Y:S01]  /*1210*/  IMAD.IADD R12, R0, 0x1, R11 ;  /* 0x00000001000c7824 */ /* 0x000fe200078e020b */
[----:B------:R-:W-:Y:S01]  /*1220*/  IADD3 R11, R11, 0x80, RZ ;  /* 0x000000800b0b7810 */ /* 0x000fe20007ffe0ff */
[----:B------:R-:W-:-:S04]  /*1230*/  IMAD.MOV.U32 R13, RZ, RZ, 0x4 ;  /* 0x00000004ff0d7424 */ /* 0x000fc800078e00ff */
[----:B------:R-:W-:-:S05]  /*1240*/  IMAD.WIDE.U32 R12, R12, R13, c[0x0][0x178] ;  /* 0x00005e000c0c7625 */ /* 0x000fca00078e000d */
[----:B-----5:R0:W-:Y:S02]  /*1250*/  STG.E [R12.64], R5 ;  /* 0x000000050c007986 */ /* 0x0201e4000c101904 */
.L_x_6691:
[----:B------:R-:W-:-:S13]  /*1260*/  ISETP.GE.AND P0, PT, R11, R2, PT ;  /* 0x000000020b00720c */ /* 0x000fda0003f06270 */
[----:B------:R-:W-:Y:S05]  /*1270*/  @P0 BRA `(.L_x_6693) ;  /* 0x000000d000000947 */ /* 0x000fea0003800000 */
[----:B------:R-:W-:Y:S01]  /*1280*/  IMAD.IADD R4, R0, 0x1, R11 ;  /* 0x0000000100047824 */ /* 0x000fe200078e020b */
[----:B------:R-:W-:Y:S01]  /*1290*/  IADD3 R11, R11, 0x80, RZ ;  /* 0x000000800b0b7810 */ /* 0x000fe20007ffe0ff */
[----:B0-----:R-:W-:-:S04]  /*12a0*/  IMAD.MOV.U32 R5, RZ, RZ, 0x4 ;  /* 0x00000004ff057424 */ /* 0x001fc800078e00ff */
[----:B------:R-:W-:-:S05]  /*12b0*/  IMAD.WIDE.U32 R4, R4, R5, c[0x0][0x178] ;  /* 0x00005e0004047625 */ /* 0x000fca00078e0005 */
[----:B------:R0:W-:Y:S02]  /*12c0*/  STG.E [R4.64], R6 ;  /* 0x0000000604007986 */ /* 0x0001e4000c101904 */
.L_x_6692:
[----:B------:R-:W-:-:S13]  /*12d0*/  ISETP.GE.AND P0, PT, R11, R2, PT ;  /* 0x000000020b00720c */ /* 0x000fda0003f06270 */
[----:B------:R-:W-:Y:S01]  /*12e0*/  @P0 BREAK B1 ;  /* 0x0000000000010942 */ /* 0x000fe20003800000 */
[----:B------:R-:W-:Y:S05]  /*12f0*/  @P0 BRA `(.L_x_6694) ;  /* 0x000000c000000947 */ /* 0x000fea0003800000 */
[----:B0----5:R-:W-:Y:S01]  /*1300*/  IMAD.IADD R4, R0, 0x1, R11 ;  /* 0x0000000100047824 */ /* 0x021fe200078e020b */
[----:B------:R-:W-:Y:S01]  /*1310*/  IADD3 R11, R11, 0x80, RZ ;  /* 0x000000800b0b7810 */ /* 0x000fe20007ffe0ff */
[----:B------:R-:W-:-:S04]  /*1320*/  IMAD.MOV.U32 R5, RZ, RZ, 0x4 ;  /* 0x00000004ff057424 */ /* 0x000fc800078e00ff */
[----:B------:R-:W-:-:S05]  /*1330*/  IMAD.WIDE.U32 R4, R4, R5, c[0x0][0x178] ;  /* 0x00005e0004047625 */ /* 0x000fca00078e0005 */
[----:B------:R0:W-:Y:S02]  /*1340*/  STG.E [R4.64], R7 ;  /* 0x0000000704007986 */ /* 0x0001e4000c101904 */
.L_x_6693:
[----:B------:R-:W-:Y:S05]  /*1350*/  BSYNC B1 ;  /* 0x0000000000017941 */ /* 0x000fea0003800000 */
.L_x_6689:
[----:B------:R-:W-:-:S13]  /*1360*/  ISETP.GE.AND P0, PT, R11, R2, PT ;  /* 0x000000020b00720c */ /* 0x000fda0003f06270 */
[----:B0-----:R-:W-:Y:S01]  /*1370*/  @!P0 IMAD.IADD R4, R0, 0x1, R11 ;  /* 0x0000000100048824 */ /* 0x001fe200078e020b */
[----:B------:R-:W-:Y:S01]  /*1380*/  @!P0 IADD3 R11, R11, 0x80, RZ ;  /* 0x000000800b0b8810 */ /* 0x000fe20007ffe0ff */
[----:B------:R-:W-:-:S04]  /*1390*/  @!P0 IMAD.MOV.U32 R5, RZ, RZ, 0x4 ;  /* 0x00000004ff058424 */ /* 0x000fc800078e00ff */
[----:B------:R-:W-:-:S05]  /*13a0*/  @!P0 IMAD.WIDE.U32 R4, R4, R5, c[0x0][0x178] ;  /* 0x00005e0004048625 */ /* 0x000fca00078e0005 */
[----:B------:R0:W-:Y:S02]  /*13b0*/  @!P0 STG.E [R4.64], R8 ;  /* 0x0000000804008986 */ /* 0x0001e4000c101904 */
.L_x_6694:
[----:B------:R-:W-:Y:S05]  /*13c0*/  BSYNC B0 ;  /* 0x0000000000007941 */ /* 0x000fea0003800000 */
.L_x_6688:
[----:B------:R-:W-:Y:S01]  /*13d0*/  WARPSYNC 0xffffffff ;  /* 0xffffffff00007948 */ /* 0x000fe20003800000 */
[----:B------:R-:W-:-:S13]  /*13e0*/  ISETP.GE.AND P0, PT, R11, R2, PT ;  /* 0x000000020b00720c */ /* 0x000fda0003f06270 */
[----:B------:R-:W-:Y:S05]  /*13f0*/  @P0 EXIT ;  /* 0x000000000000094d */ /* 0x000fea0003800000 */
[----:B------:R-:W-:Y:S02]  /*1400*/  IMAD.IADD R2, R0, 0x1, R11 ;  /* 0x0000000100027824 */ /* 0x000fe400078e020b */
[----:B-----5:R-:W-:-:S04]  /*1410*/  IMAD.MOV.U32 R3, RZ, RZ, 0x4 ;  /* 0x00000004ff037424 */ /* 0x020fc800078e00ff */
[----:B------:R-:W-:-:S05]  /*1420*/  IMAD.WIDE.U32 R2, R2, R3, c[0x0][0x178] ;  /* 0x00005e0002027625 */ /* 0x000fca00078e0003 */
[----:B------:R-:W-:Y:S01]  /*1430*/  STG.E [R2.64], R28 ;  /* 0x0000001c02007986 */ /* 0x000fe2000c101904 */
[----:B------:R-:W-:Y:S05]  /*1440*/  EXIT ;  /* 0x000000000000794d */ /* 0x000fea0003800000 */
.L_x_6695:
        /* <DEDUP_REMOVED lines=11> */
.L_x_27482:


//--------------------- .text._ZN2at6native29vectorized_elementwise_kernelILi4EZZZNS0_28launch_masked_scatter_kernelERKNS_10TensorBaseES4_S4_S4_ENKUlvE_clEvENKUlvE5_clEvEUlfblE_St5arrayIPcLm4EEEEviT0_T1_ --------------------------
	.section	.text._ZN2at6native29vectorized_elementwise_kernelILi4EZZZNS0_28launch_masked_scatter_kernelERKNS_10TensorBaseES4_S4_S4_ENKUlvE_clEvENKUlvE5_clEvEUlfblE_St5arrayIPcLm4EEEEviT0_T1_,"ax",@progbits
	.sectioninfo	@"SHI_REGISTERS=40"
	.align	128
        .global         _ZN2at6native29vectorized_elementwise_kernelILi4EZZZNS0_28launch_masked_scatter_kernelERKNS_10TensorBaseES4_S4_S4_ENKUlvE_clEvENKUlvE5_clEvEUlfblE_St5arrayIPcLm4EEEEviT0_T1_
        .type           _ZN2at6native29vectorized_elementwise_kernelILi4EZZZNS0_28launch_masked_scatter_kernelERKNS_10TensorBaseES4_S4_S4_ENKUlvE_clEvENKUlvE5_clEvEUlfblE_St5arrayIPcLm4EEEEviT0_T1_,@function
        .size           _ZN2at6native29vectorized_elementwise_kernelILi4EZZZNS0_28launch_masked_scatter_kernelERKNS_10TensorBaseES4_S4_S4_ENKUlvE_clEvENKUlvE5_clEvEUlfblE_St5arrayIPcLm4EEEEviT0_T1_,(.L_x_27483 - _ZN2at6native29vectorized_elementwise_kernelILi4EZZZNS0_28launch_masked_scatter_kernelERKNS_10TensorBaseES4_S4_S4_ENKUlvE_clEvENKUlvE5_clEvEUlfblE_St5arrayIPcLm4EEEEviT0_T1_)
        .other          _ZN2at6native29vectorized_elementwise_kernelILi4EZZZNS0_28launch_masked_scatter_kernelERKNS_10TensorBaseES4_S4_S4_ENKUlvE_clEvENKUlvE5_clEvEUlfblE_St5arrayIPcLm4EEEEviT0_T1_,@"STO_CUDA_ENTRY STV_DEFAULT"
_ZN2at6native29vectorized_elementwise_kernelILi4EZZZNS0_28launch_masked_scatter_kernelERKNS_10TensorBaseES4_S4_S4_ENKUlvE_clEvENKUlvE5_clEvEUlfblE_St5arrayIPcLm4EEEEviT0_T1_:
.text._ZN2at6native29vectorized_elementwise_kernelILi4EZZZNS0_28launch_masked_scatter_kernelERKNS_10TensorBaseES4_S4_S4_ENKUlvE_clEvENKUlvE5_clEvEUlfblE_St5arrayIPcLm4EEEEviT0_T1_:
        /* <DEDUP_REMOVED lines=16> */
[----:B------:R-:W-:-:S03]  /*0100*/  IMAD.MOV.U32 R3, RZ, RZ, 0x4 ;  /* 0x00000004ff037424 */ /* 0x000fc600078e00ff */
[----:B------:R-:W4:Y:S01]  /*0110*/  LDG.E.128 R4, [R34.64] ;  /* 0x0000000422047981 */ /* 0x000f22000c1e1d00 */
[----:B------:R-:W-:-:S03]  /*0120*/  IMAD.WIDE R8, R0, R3, c[0x0][0x180] ;  /* 0x0000600000087625 */ /* 0x000fc600078e0203 */
[----:B------:R-:W5:Y:S03]  /*0130*/  LDG.E.128 R12, [R34.64+0x10] ;  /* 0x00001004220c7981 */ /* 0x000f66000c1e1d00 */
[----:B------:R-:W-:Y:S01]  /*0140*/  IMAD.WIDE.U32 R32, R2, 0x10, R8 ;  /* 0x0000001002207825 */ /* 0x000fe200078e0008 */
[----:B------:R-:W4:Y:S04]  /*0150*/  LDG.E.128 R16, [R34.64+0x1000] ;  /* 0x0010000422107981 */ /* 0x000f28000c1e1d00 */
[----:B------:R1:W5:Y:S04]  /*0160*/  LDG.E.128 R8, [R32.64] ;  /* 0x0000000420087981 */ /* 0x000368000c1e1d00 */
[----:B------:R-:W5:Y:S04]  /*0170*/  LDG.E.128 R20, [R34.64+0x1010] ;  /* 0x0010100422147981 */ /* 0x000f68000c1e1d00 */
[----:B------:R1:W5:Y:S01]  /*0180*/  LDG.E.128 R24, [R32.64+0x800] ;  /* 0x0008000420187981 */ /* 0x000362000c1e1d00 */
[----:B--2---:R-:W-:-:S02]  /*0190*/  PRMT R36, R29, 0x7770, RZ ;  /* 0x000077701d247816 */ /* 0x004fc400000000ff */
[C---:B0-----:R-:W-:Y:S02]  /*01a0*/  PRMT R30, R29.reuse, 0x7771, RZ ;  /* 0x000077711d1e7816 */ /* 0x041fe400000000ff */
[----:B------:R-:W-:Y:S02]  /*01b0*/  ISETP.NE.AND P5, PT, R36, RZ, PT ;  /* 0x000000ff2400720c */ /* 0x000fe40003fa5270 */
[----:B------:R-:W-:Y:S02]  /*01c0*/  ISETP.NE.AND P6, PT, R30, RZ, PT ;  /* 0x000000ff1e00720c */ /* 0x000fe40003fc5270 */
[C---:B------:R-:W-:Y:S02]  /*01d0*/  PRMT R30, R29.reuse, 0x7772, RZ ;  /* 0x000077721d1e7816 */ /* 0x040fe400000000ff */
[----:B------:R-:W-:Y:S02]  /*01e0*/  PRMT R29, R29, 0x7773, RZ ;  /* 0x000077731d1d7816 */ /* 0x000fe400000000ff */
[----:B------:R-:W-:-:S02]  /*01f0*/  ISETP.NE.AND P0, PT, R30, RZ, PT ;  /* 0x000000ff1e00720c */ /* 0x000fc40003f05270 */
[----:B---3--:R-:W-:Y:S02]  /*0200*/  PRMT R31, R28, 0x7770, RZ ;  /* 0x000077701c1f7816 */ /* 0x008fe400000000ff */
[----:B------:R-:W-:Y:S02]  /*0210*/  ISETP.NE.AND P1, PT, R29, RZ, PT ;  /* 0x000000ff1d00720c */ /* 0x000fe40003f25270 */
[C---:B----4-:R-:W-:Y:S02]  /*0220*/  @P5 LEA R30, P3, R4.reuse, c[0x0][0x168], 0x2 ;  /* 0x00005a00041e5a11 */ /* 0x050fe400078610ff */
[----:B------:R-:W-:Y:S02]  /*0230*/  ISETP.NE.AND P2, PT, R31, RZ, PT ;  /* 0x000000ff1f00720c */ /* 0x000fe40003f45270 */
[----:B------:R-:W-:Y:S02]  /*0240*/  @P5 LEA.HI.X R31, R4, c[0x0][0x16c], R5, 0x2, P3 ;  /* 0x00005b00041f5a11 */ /* 0x000fe400018f1405 */
[----:B-1----:R-:W-:-:S02]  /*0250*/  @P6 LEA R32, P4, R6, c[0x0][0x168], 0x2 ;  /* 0x00005a0006206a11 */ /* 0x002fc400078810ff */
[----:B------:R-:W-:Y:S01]  /*0260*/  PRMT R4, R28, 0x7771, RZ ;  /* 0x000077711c047816 */ /* 0x000fe200000000ff */
[----:B-----5:R-:W2:Y:S01]  /*0270*/  @P5 LDG.E R8, [R30.64] ;  /* 0x000000041e085981 */ /* 0x020ea2000c1e1900 */
[----:B------:R-:W-:Y:S02]  /*0280*/  @P6 LEA.HI.X R33, R6, c[0x0][0x16c], R7, 0x2, P4 ;  /* 0x00005b0006216a11 */ /* 0x000fe400020f1407 */
[----:B------:R-:W-:Y:S02]  /*0290*/  ISETP.NE.AND P3, PT, R4, RZ, PT ;  /* 0x000000ff0400720c */ /* 0x000fe40003f65270 */
[----:B------:R-:W-:Y:S01]  /*02a0*/  PRMT R5, R28, 0x7772, RZ ;  /* 0x000077721c057816 */ /* 0x000fe200000000ff */
[----:B------:R-:W2:Y:S01]  /*02b0*/  @P6 LDG.E R9, [R32.64] ;  /* 0x0000000420096981 */ /* 0x000ea2000c1e1900 */
[----:B------:R-:W-:Y:S02]  /*02c0*/  @P0 LEA R4, P5, R12, c[0x0][0x168], 0x2 ;  /* 0x00005a000c040a11 */ /* 0x000fe400078a10ff */
[----:B------:R-:W-:-:S02]  /*02d0*/  ISETP.NE.AND P4, PT, R5, RZ, PT ;  /* 0x000000ff0500720c */ /* 0x000fc40003f85270 */
[----:B------:R-:W-:Y:S02]  /*02e0*/  @P1 LEA R6, P6, R14, c[0x0][0x168], 0x2 ;  /* 0x00005a000e061a11 */ /* 0x000fe400078c10ff */
[----:B------:R-:W-:Y:S02]  /*02f0*/  PRMT R28, R28, 0x7773, RZ ;  /* 0x000077731c1c7816 */ /* 0x000fe400000000ff */
[----:B------:R-:W-:Y:S02]  /*0300*/  @P0 LEA.HI.X R5, R12, c[0x0][0x16c], R13, 0x2, P5 ;  /* 0x00005b000c050a11 */ /* 0x000fe400028f140d */
[----:B------:R-:W-:Y:S02]  /*0310*/  @P2 LEA R12, P5, R16, c[0x0][0x168], 0x2 ;  /* 0x00005a00100c2a11 */ /* 0x000fe400078a10ff */
[----:B------:R-:W-:Y:S01]  /*0320*/  @P1 LEA.HI.X R7, R14, c[0x0][0x16c], R15, 0x2, P6 ;  /* 0x00005b000e071a11 */ /* 0x000fe200030f140f */
[----:B------:R-:W2:Y:S01]  /*0330*/  @P0 LDG.E R10, [R4.64] ;  /* 0x00000004040a0981 */ /* 0x000ea2000c1e1900 */
[----:B------:R-:W-:-:S02]  /*0340*/  ISETP.NE.AND P6, PT, R28, RZ, PT ;  /* 0x000000ff1c00720c */ /* 0x000fc40003fc5270 */
[----:B------:R-:W-:Y:S01]  /*0350*/  @P2 LEA.HI.X R13, R16, c[0x0][0x16c], R17, 0x2, P5 ;  /* 0x00005b00100d2a11 */ /* 0x000fe200028f1411 */
[----:B------:R-:W2:Y:S01]  /*0360*/  @P1 LDG.E R11, [R6.64] ;  /* 0x00000004060b1981 */ /* 0x000ea2000c1e1900 */
[----:B------:R-:W-:-:S03]  /*0370*/  @P3 LEA R16, P5, R18, c[0x0][0x168], 0x2 ;  /* 0x00005a0012103a11 */ /* 0x000fc600078a10ff */
[----:B------:R-:W3:Y:S01]  /*0380*/  @P2 LDG.E R24, [R12.64] ;  /* 0x000000040c182981 */ /* 0x000ee2000c1e1900 */
[----:B------:R-:W-:Y:S02]  /*0390*/  @P3 LEA.HI.X R17, R18, c[0x0][0x16c], R19, 0x2, P5 ;  /* 0x00005b0012113a11 */ /* 0x000fe400028f1413 */
[----:B------:R-:W-:-:S03]  /*03a0*/  @P4 LEA R18, P5, R20, c[0x0][0x168], 0x2 ;  /* 0x00005a0014124a11 */ /* 0x000fc600078a10ff */
[----:B------:R-:W3:Y:S01]  /*03b0*/  @P3 LDG.E R25, [R16.64] ;  /* 0x0000000410193981 */ /* 0x000ee2000c1e1900 */
[----:B------:R-:W-:Y:S02]  /*03c0*/  @P4 LEA.HI.X R19, R20, c[0x0][0x16c], R21, 0x2, P5 ;  /* 0x00005b0014134a11 */ /* 0x000fe400028f1415 */
[----:B------:R-:W-:-:S03]  /*03d0*/  @P6 LEA R20, P5, R22, c[0x0][0x168], 0x2 ;  /* 0x00005a0016146a11 */ /* 0x000fc600078a10ff */
[----:B------:R-:W3:Y:S01]  /*03e0*/  @P4 LDG.E R26, [R18.64] ;  /* 0x00000004121a4981 */ /* 0x000ee2000c1e1900 */
[----:B------:R-:W-:-:S05]  /*03f0*/  @P6 LEA.HI.X R21, R22, c[0x0][0x16c], R23, 0x2, P5 ;  /* 0x00005b0016156a11 */ /* 0x000fca00028f1417 */
[----:B------:R-:W3:Y:S01]  /*0400*/  @P6 LDG.E R27, [R20.64] ;  /* 0x00000004141b6981 */ /* 0x000ee2000c1e1900 */
[----:B------:R-:W-:-:S06]  /*0410*/  IMAD.WIDE.U32 R14, R0, R3, c[0x0][0x178] ;  /* 0x00005e00000e7625 */ /* 0x000fcc00078e0003 */
[----:B------:R-:W-:-:S05]  /*0420*/  IMAD.WIDE R14, R2, 0x10, R14 ;  /* 0x00000010020e7825 */ /* 0x000fca00078e020e */
[----:B--2---:R-:W-:Y:S04]  /*0430*/  STG.E.128 [R14.64], R8 ;  /* 0x000000080e007986 */ /* 0x004fe8000c101d04 */
[----:B---3--:R-:W-:Y:S01]  /*0440*/  STG.E.128 [R14.64+0x800], R24 ;  /* 0x000800180e007986 */ /* 0x008fe2000c101d04 */
[----:B------:R-:W-:Y:S05]  /*0450*/  EXIT ;  /* 0x000000000000794d */ /* 0x000fea0003800000 */
.L_x_6696:
        /* <DEDUP_REMOVED lines=211> */
.L_x_6699:
[----:B0-----:R-:W-:-:S13]  /*1190*/  ISETP.GE.AND P0, PT, R11, R2, PT ;  /* 0x000000020b00720c */ /* 0x001fda0003f06270 */
[----:B------:R-:W-:Y:S05]  /*11a0*/  @P0 BRA `(.L_x_6701) ;  /* 0x000000c000000947 */ /* 0x000fea0003800000 */
[----:B------:R-:W-:Y:S01]  /*11b0*/  IMAD.IADD R12, R0, 0x1, R11 ;  /* 0x00000001000c7824 */ /* 0x000fe200078e020b */
[----:B------:R-:W-:Y:S01]  /*11c0*/  IADD3 R11, R11, 0x80, RZ ;  /* 0x000000800b0b7810 */ /* 0x000fe20007ffe0ff */
[----:B------:R-:W-:-:S04]  /*11d0*/  IMAD.MOV.U32 R13, RZ, RZ, 0x4 ;  /* 0x00000004ff0d7424 */ /* 0x000fc800078e00ff */
[----:B------:R-:W-:-:S05]  /*11e0*/  IMAD.WIDE.U32 R12, R12, R13, c[0x0][0x178] ;  /* 0x00005e000c0c7625 */ /* 0x000fca00078e000d */
[----:B-----5:R0:W-:Y:S02]  /*11f0*/  STG.E [R12.64], R5 ;  /* 0x000000050c007986 */ /* 0x0201e4000c101904 */
.L_x_6700:
[----:B------:R-:W-:-:S13]  /*1200*/  ISETP.GE.AND P0, PT, R11, R2, PT ;  /* 0x000000020b00720c */ /* 0x000fda0003f06270 */
[----:B------:R-:W-:Y:S05]  /*1210*/  @P0 BRA `(.L_x_6702) ;  /* 0x000000d000000947 */ /* 0x000fea0003800000 */
[----:B------:R-:W-:Y:S01]  /*1220*/  IMAD.IADD R4, R0, 0x1, R11 ;  /* 0x0000000100047824 */ /* 0x000fe200078e020b */
[----:B------:R-:W-:Y:S01]  /*1230*/  IADD3 R11, R11, 0x80, RZ ;  /* 0x000000800b0b7810 */ /* 0x000fe20007ffe0ff */
[----:B0-----:R-:W-:-:S04]  /*1240*/  IMAD.MOV.U32 R5, RZ, RZ, 0x4 ;  /* 0x00000004ff057424 */ /* 0x001fc800078e00ff */
[----:B------:R-:W-:-:S05]  /*1250*/  IMAD.WIDE.U32 R4, R4, R5, c[0x0][0x178] ;  /* 0x00005e0004047625 */ /* 0x000fca00078e0005 */
[----:B------:R0:W-:Y:S02]  /*1260*/  STG.E [R4.64], R6 ;  /* 0x0000000604007986 */ /* 0x0001e4000c101904 */
.L_x_6701:
        /* <DEDUP_REMOVED lines=8> */
.L_x_6702:
[----:B------:R-:W-:Y:S05]  /*12f0*/  BSYNC B1 ;  /* 0x0000000000017941 */ /* 0x000fea0003800000 */
.L_x_6698:
[----:B------:R-:W-:-:S13]  /*1300*/  ISETP.GE.AND P0, PT, R11, R2, PT ;  /* 0x000000020b00720c */ /* 0x000fda0003f06270 */
[----:B0-----:R-:W-:Y:S01]  /*1310*/  @!P0 IMAD.IADD R4, R0, 0x1, R11 ;  /* 0x0000000100048824 */ /* 0x001fe200078e020b */
[----:B------:R-:W-:Y:S01]  /*1320*/  @!P0 IADD3 R11, R11, 0x80, RZ ;  /* 0x000000800b0b8810 */ /* 0x000fe20007ffe0ff */
[----:B------:R-:W-:-:S04]  /*1330*/  @!P0 IMAD.MOV.U32 R5, RZ, RZ, 0x4 ;  /* 0x00000004ff058424 */ /* 0x000fc800078e00ff */
[----:B------:R-:W-:-:S05]  /*1340*/  @!P0 IMAD.WIDE.U32 R4, R4, R5, c[0x0][0x178] ;  /* 0x00005e0004048625 */ /* 0x000fca00078e0005 */
[----:B------:R0:W-:Y:S02]  /*1350*/  @!P0 STG.E [R4.64], R8 ;  /* 0x0000000804008986 */ /* 0x0001e4000c101904 */
.L_x_6703:
[----:B------:R-:W-:Y:S05]  /*1360*/  BSYNC B0 ;  /* 0x0000000000007941 */ /* 0x000fea0003800000 */
.L_x_6697:
        /* <DEDUP_REMOVED lines=8> */
.L_x_6704:
        /* <DEDUP_REMOVED lines=9> */
.L_x_27483:


//--------------------- .text._ZN2at6native29vectorized_elementwise_kernelILi8EZZZNS0_28launch_masked_scatter_kernelERKNS_10TensorBaseES4_S4_S4_ENKUlvE_clEvENKUlvE5_clEvEUlfblE_St5arrayIPcLm4EEEEviT0_T1_ --------------------------
	.section	.text._ZN2at6native29vectorized_elementwise_kernelILi8EZZZNS0_28launch_masked_scatter_kernelERKNS_10TensorBaseES4_S4_S4_ENKUlvE_clEvENKUlvE5_clEvEUlfblE_St5arrayIPcLm4EEEEviT0_T1_,"ax",@progbits
	.sectioninfo	@"SHI_REGISTERS=4"
	.align	128
        .global         _ZN2at6native29vectorized_elementwise_kernelILi8EZZZNS0_28launch_masked_scatter_kernelERKNS_10TensorBaseES4_S4_S4_ENKUlvE_clEvENKUlvE5_clEvEUlfblE_St5arrayIPcLm4EEEEviT0_T1_
        .type           _ZN2at6native29vectorized_elementwise_kernelILi8EZZZNS0_28launch_masked_scatter_kernelERKNS_10TensorBaseES4_S4_S4_ENKUlvE_clEvENKUlvE5_clEvEUlfblE_St5arrayIPcLm4EEEEviT0_T1_,@function
        .size           _ZN2at6native29vectorized_elementwise_kernelILi8EZZZNS0_28launch_masked_scatter_kernelERKNS_10TensorBaseES4_S4_S4_ENKUlvE_clEvENKUlvE5_clEvEUlfblE_St5arrayIPcLm4EEEEviT0_T1_,(.L_x_27484 - _ZN2at6native29vectorized_elementwise_kernelILi8EZZZNS0_28launch_masked_scatter_kernelERKNS_10TensorBaseES4_S4_S4_ENKUlvE_clEvENKUlvE5_clEvEUlfblE_St5arrayIPcLm4EEEEviT0_T1_)
        .other          _ZN2at6native29vectorized_elementwise_kernelILi8EZZZNS0_28launch_masked_scatter_kernelERKNS_10TensorBaseES4_S4_S4_ENKUlvE_clEvENKUlvE5_clEvEUlfblE_St5arrayIPcLm4EEEEviT0_T1_,@"STO_CUDA_ENTRY STV_DEFAULT"
_ZN2at6native29vectorized_elementwise_kernelILi8EZZZNS0_28launch_masked_scatter_kernelERKNS_10TensorBaseES4_S4_S4_ENKUlvE_clEvENKUlvE5_clEvEUlfblE_St5arrayIPcLm4EEEEviT0_T1_:
.text._ZN2at6native29vectorized_elementwise_kernelILi8EZZZNS0_28launch_masked_scatter_kernelERKNS_10TensorBaseES4_S4_S4_ENKUlvE_clEvENKUlvE5_clEvEUlfblE_St5arrayIPcLm4EEEEviT0_T1_:
[----:B------:R-:W-:Y:S02]  /*0000*/  MOV R1, c[0x0][0x28] ;  /* 0x00000a0000017a02 */ /* 0x000fe40000000f00 */
[----:B------:R-:W-:Y:S05]  /*0010*/  EXIT ;  /* 0x000000000000794d */ /* 0x000fea0003800000 */
.L_x_6705:
        /* <DEDUP_REMOVED lines=14> */
.L_x_27484:


//--------------------- .text._ZN2at6native18elementwise_kernelILi128ELi4EZNS0_15gpu_kernel_implIZZZNS0_28launch_masked_scatter_kernelERKNS_10TensorBaseES5_S5_S5_ENKUlvE_clEvENKUlvE4_clEvEUldblE_EEvRNS_18TensorIteratorBaseERKT_EUliE_EEviT1_ --------------------------
	.section	.text._ZN2at6native18elementwise_kernelILi128ELi4EZNS0_15gpu_kernel_implIZZZNS0_28launch_masked_scatter_kernelERKNS_10TensorBaseES5_S5_S5_ENKUlvE_clEvENKUlvE4_clEvEUldblE_EEvRNS_18TensorIteratorBaseERKT_EUliE_EEviT1_,"ax",@progbits
	.sectioninfo	@"SHI_REGISTERS=30"
	.align	128
        .global         _ZN2at6native18elementwise_kernelILi128ELi4EZNS0_15gpu_kernel_implIZZZNS0_28launch_masked_scatter_kernelERKNS_10TensorBaseES5_S5_S5_ENKUlvE_clEvENKUlvE4_clEvEUldblE_EEvRNS_18TensorIteratorBaseERKT_EUliE_EEviT1_
        .type           _ZN2at6native18elementwise_kernelILi128ELi4EZNS0_15gpu_kernel_implIZZZNS0_28launch_masked_scatter_kernelERKNS_10TensorBaseES5_S5_S5_ENKUlvE_clEvENKUlvE4_clEvEUldblE_EEvRNS_18TensorIteratorBaseERKT_EUliE_EEviT1_,@function
        .size           _ZN2at6native18elementwise_kernelILi128ELi4EZNS0_15gpu_kernel_implIZZZNS0_28launch_masked_scatter_kernelERKNS_10TensorBaseES5_S5_S5_ENKUlvE_clEvENKUlvE4_clEvEUldblE_EEvRNS_18TensorIteratorBaseERKT_EUliE_EEviT1_,(.L_x_27485 - _ZN2at6native18elementwise_kernelILi128ELi4EZNS0_15gpu_kernel_implIZZZNS0_28launch_masked_scatter_kernelERKNS_10TensorBaseES5_S5_S5_ENKUlvE_clEvENKUlvE4_clEvEUldblE_EEvRNS_18TensorIteratorBaseERKT_EUliE_EEviT1_)
        .other          _ZN2at6native18elementwise_kernelILi128ELi4EZNS0_15gpu_kernel_implIZZZNS0_28launch_masked_scatter_kernelERKNS_10TensorBaseES5_S5_S5_ENKUlvE_clEvENKUlvE4_clEvEUldblE_EEvRNS_18TensorIteratorBaseERKT_EUliE_EEviT1_,@"STO_CUDA_ENTRY STV_DEFAULT"
_ZN2at6native18elementwise_kernelILi128ELi4EZNS0_15gpu_kernel_implIZZZNS0_28launch_masked_scatter_kernelERKNS_10TensorBaseES5_S5_S5_ENKUlvE_clEvENKUlvE4_clEvEUldblE_EEvRNS_18TensorIteratorBaseERKT_EUliE_EEviT1_:
.text._ZN2at6native18elementwise_kernelILi128ELi4EZNS0_15gpu_kernel_implIZZZNS0_28launch_masked_scatter_kernelERKNS_10TensorBaseES5_S5_S5_ENKUlvE_clEvENKUlvE4_clEvEUldblE_EEvRNS_18TensorIteratorBaseERKT_EUliE_EEviT1_:
        /* <DEDUP_REMOVED lines=9> */
[----:B------:R-:W-:Y:S01]  /*0090*/  CS2R R18, SRZ ;  /* 0x0000000000127805 */ /* 0x000fe2000001ff00 */
[----:B------:R-:W-:Y:S02]  /*00a0*/  IMAD.MOV.U32 R0, RZ, RZ, RZ ;  /* 0x000000ffff007224 */ /* 0x000fe400078e00ff */
[----:B------:R-:W-:-:S09]  /*00b0*/  IMAD.MOV.U32 R22, RZ, RZ, RZ ;  /* 0x000000ffff167224 */ /* 0x000fd200078e00ff */
        /* <DEDUP_REMOVED lines=277> */
.L_x_6708:
        /* <DEDUP_REMOVED lines=17> */
[----:B--2---:R0:W1:Y:S01]  /*1320*/  I2F.F64.S16 R16, R2 ;  /* 0x0000000200107312 */ /* 0x0040620000101c00 */
[----:B------:R-:W-:Y:S05]  /*1330*/  BRA `(.L_x_6714) ;  /* 0x00000e2000007947 */ /* 0x000fea0003800000 */
.L_x_6712:
[----:B------:R-:W2:Y:S02]  /*1340*/  LDG.E.U8 R2, [R2.64] ;  /* 0x0000002402027981 */ /* 0x000ea4000c1e1100 */
[----:B--2---:R0:W1:Y:S01]  /*1350*/  I2F.F64.U16 R16, R2 ;  /* 0x0000000200107312 */ /* 0x0040620000101800 */
[----:B------:R-:W-:Y:S05]  /*1360*/  BRA `(.L_x_6714) ;  /* 0x00000df000007947 */ /* 0x000fea0003800000 */
.L_x_6711:
[----:B------:R-:W-:-:S13]  /*1370*/  ISETP.NE.AND P0, PT, R4, 0x2, PT ;  /* 0x000000020400780c */ /* 0x000fda0003f05270 */
[----:B------:R-:W-:Y:S05]  /*1380*/  @!P0 BRA `(.L_x_6715) ;  /* 0x000000a000008947 */ /* 0x000fea0003800000 */
[----:B------:R-:W-:-:S13]  /*1390*/  ISETP.NE.AND P0, PT, R4, 0x3, PT ;  /* 0x000000030400780c */ /* 0x000fda0003f05270 */
[----:B------:R-:W-:Y:S05]  /*13a0*/  @!P0 BRA `(.L_x_6716) ;  /* 0x0000005000008947 */ /* 0x000fea0003800000 */
[----:B------:R-:W-:-:S13]  /*13b0*/  ISETP.NE.AND P0, PT, R4, 0x4, PT ;  /* 0x000000040400780c */ /* 0x000fda0003f05270 */
[----:B------:R-:W-:Y:S05]  /*13c0*/  @P0 BRA `(.L_x_6713) ;  /* 0x00000bf000000947 */ /* 0x000fea0003800000 */
[----:B------:R-:W2:Y:S02]  /*13d0*/  LDG.E.64 R16, [R2.64] ;  /* 0x0000002402107981 */ /* 0x000ea4000c1e1b00 */
[----:B--2---:R-:W0:Y:S01]  /*13e0*/  I2F.F64.S64 R16, R16 ;  /* 0x0000001000107312 */ /* 0x004e220000301c00 */
[----:B------:R-:W-:Y:S05]  /*13f0*/  BRA `(.L_x_6714) ;  /* 0x00000d6000007947 */ /* 0x000fea0003800000 */
.L_x_6716:
[----:B------:R-:W2:Y:S02]  /*1400*/  LDG.E R2, [R2.64] ;  /* 0x0000002402027981 */ /* 0x000ea4000c1e1900 */
[----:B--2---:R0:W1:Y:S01]  /*1410*/  I2F.F64 R16, R2 ;  /* 0x0000000200107312 */ /* 0x0040620000201c00 */
[----:B------:R-:W-:Y:S05]  /*1420*/  BRA `(.L_x_6714) ;  /* 0x00000d3000007947 */ /* 0x000fea0003800000 */
.L_x_6715:
[----:B------:R-:W2:Y:S02]  /*1430*/  LDG.E.U16 R2, [R2.64] ;  /* 0x0000002402027981 */ /* 0x000ea4000c1e1500 */
[----:B--2---:R0:W1:Y:S01]  /*1440*/  I2F.F64.S16 R16, R2 ;  /* 0x0000000200107312 */ /* 0x0040620000101c00 */
[----:B------:R-:W-:Y:S05]  /*1450*/  BRA `(.L_x_6714) ;  /* 0x00000d0000007947 */ /* 0x000fea0003800000 */
.L_x_6710:
[----:B------:R-:W-:-:S13]  /*1460*/  ISETP.GT.AND P0, PT, R4, 0x6, PT ;  /* 0x000000060400780c */ /* 0x000fda0003f04270 */
[----:B------:R-:W-:Y:S05]  /*1470*/  @P0 BRA `(.L_x_6717) ;  /* 0x000000d000000947 */ /* 0x000fea0003800000 */
[----:B------:R-:W-:-:S13]  /*1480*/  ISETP.NE.AND P0, PT, R4, 0x5, PT ;  /* 0x000000050400780c */ /* 0x000fda0003f05270 */
[----:B------:R-:W-:Y:S05]  /*1490*/  @!P0 BRA `(.L_x_6718) ;  /* 0x0000006000008947 */ /* 0x000fea0003800000 */
[----:B------:R-:W-:-:S13]  /*14a0*/  ISETP.NE.AND P0, PT, R4, 0x6, PT ;  /* 0x000000060400780c */ /* 0x000fda0003f05270 */
[----:B------:R-:W-:Y:S05]  /*14b0*/  @P0 BRA `(.L_x_6713) ;  /* 0x00000b0000000947 */ /* 0x000fea0003800000 */
[----:B------:R-:W2:Y:S02]  /*14c0*/  LDG.E R16, [R2.64] ;  /* 0x0000002402107981 */ /* 0x000ea4000c1e1900 */
[----:B--2---:R-:W-:-:S06]  /*14d0*/  FMUL.FTZ R16, R16, 1 ;  /* 0x3f80000010107820 */ /* 0x004fcc0000410000 */
[----:B------:R-:W0:Y:S01]  /*14e0*/  F2F.F64.F32 R16, R16 ;  /* 0x0000001000107310 */ /* 0x000e220000201800 */
[----:B------:R-:W-:Y:S05]  /*14f0*/  BRA `(.L_x_6714) ;  /* 0x00000c6000007947 */ /* 0x000fea0003800000 */
.L_x_6718:
[----:B------:R-:W2:Y:S02]  /*1500*/  LDG.E.U16 R0, [R2.64] ;  /* 0x0000002402007981 */ /* 0x000ea4000c1e1500 */
[----:B--2---:R-:W-:-:S05]  /*1510*/  HADD2.F32 R0, -RZ, R0.H0_H0 ;  /* 0x20000000ff007230 */ /* 0x004fca0000004100 */
[----:B------:R-:W-:-:S04]  /*1520*/  FMUL.FTZ R0, R0, 1 ;  /* 0x3f80000000007820 */ /* 0x000fc80000410000 */
[----:B------:R0:W1:Y:S01]  /*1530*/  F2F.F64.F32 R16, R0 ;  /* 0x0000000000107310 */ /* 0x0000620000201800 */
[----:B------:R-:W-:Y:S05]  /*1540*/  BRA `(.L_x_6714) ;  /* 0x00000c1000007947 */ /* 0x000fea0003800000 */
.L_x_6717:
[----:B------:R-:W-:-:S13]  /*1550*/  ISETP.NE.AND P0, PT, R4, 0x7, PT ;  /* 0x000000070400780c */ /* 0x000fda0003f05270 */
[----:B------:R-:W-:Y:S05]  /*1560*/  @!P0 BRA `(.L_x_6719) ;  /* 0x000000d000008947 */ /* 0x000fea0003800000 */
        /* <DEDUP_REMOVED lines=8> */
.L_x_6720:
[----:B------:R-:W2:Y:S02]  /*15f0*/  LDG.E.U16 R2, [R2.64] ;  /* 0x0000002402027981 */ /* 0x000ea4000c1e1500 */
[----:B--2---:R-:W-:-:S05]  /*1600*/  HADD2.F32 R0, -RZ, R2.H0_H0 ;  /* 0x20000002ff007230 */ /* 0x004fca0000004100 */
[----:B------:R-:W-:-:S04]  /*1610*/  FMUL.FTZ R0, R0, 1 ;  /* 0x3f80000000007820 */ /* 0x000fc80000410000 */
[----:B------:R0:W1:Y:S01]  /*1620*/  F2F.F64.F32 R16, R0 ;  /* 0x0000000000107310 */ /* 0x0000620000201800 */
[----:B------:R-:W-:Y:S05]  /*1630*/  BRA `(.L_x_6714) ;  /* 0x00000b2000007947 */ /* 0x000fea0003800000 */
.L_x_6719:
[----:B------:R0:W5:Y:S01]  /*1640*/  LDG.E.64 R16, [R2.64] ;  /* 0x0000002402107981 */ /* 0x000162000c1e1b00 */
[----:B------:R-:W-:Y:S05]  /*1650*/  BRA `(.L_x_6714) ;  /* 0x00000b0000007947 */ /* 0x000fea0003800000 */
.L_x_6709:
        /* <DEDUP_REMOVED lines=11> */
[----:B------:R-:W-:Y:S01]  /*1710*/  FSEL R17, RZ, 1.875, !P0 ;  /* 0x3ff00000ff117808 */ /* 0x000fe20004000000 */
[----:B------:R-:W-:Y:S05]  /*1720*/  BRA `(.L_x_6714) ;  /* 0x00000a3000007947 */ /* 0x000fea0003800000 */
.L_x_6723:
[----:B------:R0:W5:Y:S01]  /*1730*/  LDG.E.64 R16, [R2.64] ;  /* 0x0000002402107981 */ /* 0x000162000c1e1b00 */
[----:B------:R-:W-:Y:S05]  /*1740*/  BRA `(.L_x_6714) ;  /* 0x00000a1000007947 */ /* 0x000fea0003800000 */
.L_x_6722:
        /* <DEDUP_REMOVED lines=28> */
.L_x_6725:
        /* <DEDUP_REMOVED lines=15> */
.L_x_6724:
[----:B------:R-:W2:Y:S02]  /*1a00*/  LDG.E.U16 R0, [R2.64] ;  /* 0x0000002402007981 */ /* 0x000ea4000c1e1500 */
[----:B--2---:R-:W-:-:S05]  /*1a10*/  PRMT R0, RZ, 0x5410, R0 ;  /* 0x00005410ff007816 */ /* 0x004fca0000000000 */
[----:B------:R-:W-:-:S04]  /*1a20*/  FMUL.FTZ R0, R0, 1 ;  /* 0x3f80000000007820 */ /* 0x000fc80000410000 */
[----:B------:R0:W1:Y:S01]  /*1a30*/  F2F.F64.F32 R16, R0 ;  /* 0x0000000000107310 */ /* 0x0000620000201800 */
[----:B------:R-:W-:Y:S05]  /*1a40*/  BRA `(.L_x_6714) ;  /* 0x0000071000007947 */ /* 0x000fea0003800000 */
.L_x_6721:
        /* <DEDUP_REMOVED lines=9> */
[----:B--2---:R0:W1:Y:S01]  /*1ae0*/  I2F.F64.U16 R16, R2 ;  /* 0x0000000200107312 */ /* 0x0040620000101800 */
[----:B------:R-:W-:Y:S05]  /*1af0*/  BRA `(.L_x_6714) ;  /* 0x0000066000007947 */ /* 0x000fea0003800000 */
.L_x_6728:
        /* <DEDUP_REMOVED lines=21> */
.L_x_6732:
[----:B------:R-:W-:Y:S05]  /*1c50*/  BSYNC B1 ;  /* 0x0000000000017941 */ /* 0x000fea0003800000 */
.L_x_6731:
[----:B------:R-:W-:Y:S01]  /*1c60*/  LEA R3, R0, 0x3b800000, 0x17 ;  /* 0x3b80000000037811 */ /* 0x000fe200078eb8ff */
[----:B------:R-:W-:-:S05]  /*1c70*/  IMAD.SHL.U32 R0, R2, 0x100000, RZ ;  /* 0x0010000002007824 */ /* 0x000fca00078e00ff */
[----:B------:R-:W-:Y:S02]  /*1c80*/  LOP3.LUT R0, R3, R0, R4, 0xfe, !PT ;  /* 0x0000000003007212 */ /* 0x000fe400078efe04 */
.L_x_6730:
[----:B------:R-:W-:Y:S05]  /*1c90*/  BSYNC B0 ;  /* 0x0000000000007941 */ /* 0x000fea0003800000 */
.L_x_6729:
[----:B------:R-:W-:-:S04]  /*1ca0*/  FMUL.FTZ R0, R0, 1 ;  /* 0x3f80000000007820 */ /* 0x000fc80000410000 */
[----:B------:R0:W1:Y:S01]  /*1cb0*/  F2F.F64.F32 R16, R0 ;  /* 0x0000000000107310 */ /* 0x0000620000201800 */
[----:B------:R-:W-:Y:S05]  /*1cc0*/  BRA `(.L_x_6714) ;  /* 0x0000049000007947 */ /* 0x000fea0003800000 */
.L_x_6727:
        /* <DEDUP_REMOVED lines=21> */
.L_x_6736:
[----:B------:R-:W-:Y:S05]  /*1e20*/  BSYNC B1 ;  /* 0x0000000000017941 */ /* 0x000fea0003800000 */
.L_x_6735:
[----:B------:R-:W-:Y:S01]  /*1e30*/  LEA R3, R0, 0x37800000, 0x17 ;  /* 0x3780000000037811 */ /* 0x000fe200078eb8ff */
[----:B------:R-:W-:-:S05]  /*1e40*/  IMAD.SHL.U32 R0, R2, 0x200000, RZ ;  /* 0x0020000002007824 */ /* 0x000fca00078e00ff */
[----:B------:R-:W-:Y:S02]  /*1e50*/  LOP3.LUT R0, R3, R0, R4, 0xfe, !PT ;  /* 0x0000000003007212 */ /* 0x000fe400078efe04 */
.L_x_6734:
[----:B------:R-:W-:Y:S05]  /*1e60*/  BSYNC B0 ;  /* 0x0000000000007941 */ /* 0x000fea0003800000 */
.L_x_6733:
[----:B------:R-:W-:-:S04]  /*1e70*/  FMUL.FTZ R0, R0, 1 ;  /* 0x3f80000000007820 */ /* 0x000fc80000410000 */
[----:B------:R0:W1:Y:S01]  /*1e80*/  F2F.F64.F32 R16, R0 ;  /* 0x0000000000107310 */ /* 0x0000620000201800 */
[----:B------:R-:W-:Y:S05]  /*1e90*/  BRA `(.L_x_6714) ;  /* 0x000002c000007947 */ /* 0x000fea0003800000 */
.L_x_6726:
        /* <DEDUP_REMOVED lines=14> */
.L_x_6740:
[----:B------:R-:W-:Y:S05]  /*1f80*/  BSYNC B0 ;  /* 0x0000000000007941 */ /* 0x000fea0003800000 */
.L_x_6739:
[----:B------:R-:W-:-:S04]  /*1f90*/  FMUL.FTZ R0, R0, 1 ;  /* 0x3f80000000007820 */ /* 0x000fc80000410000 */
[----:B------:R0:W1:Y:S01]  /*1fa0*/  F2F.F64.F32 R16, R0 ;  /* 0x0000000000107310 */ /* 0x0000620000201800 */
[----:B------:R-:W-:Y:S05]  /*1fb0*/  BRA `(.L_x_6714) ;  /* 0x000001a000007947 */ /* 0x000fea0003800000 */
.L_x_6713:
        /* <DEDUP_REMOVED lines=20> */
[----:B------:R-:W-:Y:S05]  /*2100*/  BRA `(.L_x_6714) ;  /* 0x0000005000007947 */ /* 0x000fea0003800000 */
.L_x_6738:
[----:B------:R-:W2:Y:S02]  /*2110*/  LDG.E.64 R16, [R2.64] ;  /* 0x0000002402107981 */ /* 0x000ea4000c1e1b00 */
[----:B--2---:R-:W0:Y:S01]  /*2120*/  I2F.F64.U64 R16, R16 ;  /* 0x0000001000107312 */ /* 0x004e220000301800 */
[----:B------:R-:W-:Y:S05]  /*2130*/  BRA `(.L_x_6714) ;  /* 0x0000002000007947 */ /* 0x000fea0003800000 */
.L_x_6737:
[----:B------:R-:W2:Y:S02]  /*2140*/  LDG.E R2, [R2.64] ;  /* 0x0000002402027981 */ /* 0x000ea4000c1e1900 */
[----:B--2---:R0:W1:Y:S02]  /*2150*/  I2F.F64.U32 R16, R2 ;  /* 0x0000000200107312 */ /* 0x0040640000201800 */
.L_x_6714:
        /* <DEDUP_REMOVED lines=18> */
.L_x_6744:
[----:B------:R-:W2:Y:S02]  /*2280*/  LDG.E.U8 R2, [R2.64] ;  /* 0x0000002402027981 */ /* 0x000ea4000c1e1100 */
[----:B--2---:R-:W-:-:S04]  /*2290*/  ISETP.NE.AND P0, PT, R2, RZ, PT ;  /* 0x000000ff0200720c */ /* 0x004fc80003f05270 */
[----:B------:R-:W-:Y:S01]  /*22a0*/  P2R R19, PR, RZ, 0x1 ;  /* 0x00000001ff137803 */ /* 0x000fe20000000000 */
[----:B------:R-:W-:Y:S05]  /*22b0*/  BRA `(.L_x_6746) ;  /* 0x00000f4000007947 */ /* 0x000fea0003800000 */
.L_x_6743:
        /* <DEDUP_REMOVED lines=11> */
.L_x_6748:
[----:B------:R-:W2:Y:S02]  /*2370*/  LDG.E R2, [R2.64] ;  /* 0x0000002402027981 */ /* 0x000ea4000c1e1900 */
[----:B--2---:R-:W-:-:S04]  /*2380*/  ISETP.NE.AND P0, PT, R2, RZ, PT ;  /* 0x000000ff0200720c */ /* 0x004fc80003f05270 */
[----:B------:R-:W-:Y:S01]  /*2390*/  P2R R19, PR, RZ, 0x1 ;  /* 0x00000001ff137803 */ /* 0x000fe20000000000 */
[----:B------:R-:W-:Y:S05]  /*23a0*/  BRA `(.L_x_6746) ;  /* 0x00000e5000007947 */ /* 0x000fea0003800000 */
.L_x_6747:
[----:B------:R-:W2:Y:S02]  /*23b0*/  LDG.E.U16 R2, [R2.64] ;  /* 0x0000002402027981 */ /* 0x000ea4000c1e1500 */
[----:B--2---:R-:W-:-:S04]  /*23c0*/  ISETP.NE.AND P0, PT, R2, RZ, PT ;  /* 0x000000ff0200720c */ /* 0x004fc80003f05270 */
[----:B------:R-:W-:Y:S01]  /*23d0*/  P2R R19, PR, RZ, 0x1 ;  /* 0x00000001ff137803 */ /* 0x000fe20000000000 */
[----:B------:R-:W-:Y:S05]  /*23e0*/  BRA `(.L_x_6746) ;  /* 0x00000e1000007947 */ /* 0x000fea0003800000 */
.L_x_6742:
        /* <DEDUP_REMOVED lines=10> */
.L_x_6750:
[----:B------:R-:W2:Y:S02]  /*2490*/  LDG.E.U16 R0, [R2.64] ;  /* 0x0000002402007981 */ /* 0x000ea4000c1e1500 */
[----:B--2---:R-:W-:-:S05]  /*24a0*/  HADD2.F32 R0, -RZ, R0.H0_H0 ;  /* 0x20000000ff007230 */ /* 0x004fca0000004100 */
[----:B------:R-:W-:-:S04]  /*24b0*/  FSETP.NEU.FTZ.AND P0, PT, R0, RZ, PT ;  /* 0x000000ff0000720b */ /* 0x000fc80003f1d000 */
[----:B------:R-:W-:Y:S01]  /*24c0*/  P2R R19, PR, RZ, 0x1 ;  /* 0x00000001ff137803 */ /* 0x000fe20000000000 */
[----:B------:R-:W-:Y:S05]  /*24d0*/  BRA `(.L_x_6746) ;  /* 0x00000d2000007947 */ /* 0x000fea0003800000 */
.L_x_6749:
        /* <DEDUP_REMOVED lines=12> */
.L_x_6752:
        /* <DEDUP_REMOVED lines=11> */
.L_x_6751:
[----:B------:R-:W2:Y:S02]  /*2650*/  LDG.E.64 R2, [R2.64] ;  /* 0x0000002402027981 */ /* 0x000ea4000c1e1b00 */
[----:B--2---:R-:W0:-:S06]  /*2660*/  DSETP.NEU.AND P0, PT, R2, RZ, PT ;  /* 0x000000ff0200722a */ /* 0x004e0c0003f0d000 */
[----:B0-----:R-:W-:Y:S01]  /*2670*/  P2R R19, PR, RZ, 0x1 ;  /* 0x00000001ff137803 */ /* 0x001fe20000000000 */
[----:B------:R-:W-:Y:S05]  /*2680*/  BRA `(.L_x_6746) ;  /* 0x00000b7000007947 */ /* 0x000fea0003800000 */
.L_x_6741:
        /* <DEDUP_REMOVED lines=12> */
.L_x_6755:
[----:B------:R-:W2:Y:S02]  /*2750*/  LDG.E.128 R4, [R2.64] ;  /* 0x0000002402047981 */ /* 0x000ea4000c1e1d00 */
[----:B--2---:R-:W0:-:S06]  /*2760*/  DSETP.NEU.AND P0, PT, R6, RZ, PT ;  /* 0x000000ff0600722a */ /* 0x004e0c0003f0d000 */
[----:B0-----:R-:W0:-:S06]  /*2770*/  DSETP.NEU.OR P0, PT, R4, RZ, P0 ;  /* 0x000000ff0400722a */ /* 0x001e0c000070d400 */
[----:B0-----:R-:W-:Y:S01]  /*2780*/  P2R R19, PR, RZ, 0x1 ;  /* 0x00000001ff137803 */ /* 0x001fe20000000000 */
[----:B------:R-:W-:Y:S05]  /*2790*/  BRA `(.L_x_6746) ;  /* 0x00000a6000007947 */ /* 0x000fea0003800000 */
.L_x_6754:
        /* <DEDUP_REMOVED lines=28> */
.L_x_6757:
        /* <DEDUP_REMOVED lines=15> */
.L_x_6756:
[----:B------:R-:W2:Y:S02]  /*2a50*/  LDG.E.U16 R0, [R2.64] ;  /* 0x0000002402007981 */ /* 0x000ea4000c1e1500 */
[----:B--2---:R-:W-:-:S04]  /*2a60*/  PRMT R0, RZ, 0x5410, R0 ;  /* 0x00005410ff007816 */ /* 0x004fc80000000000 */
[----:B------:R-:W-:-:S04]  /*2a70*/  FSETP.NEU.FTZ.AND P0, PT, R0, RZ, PT ;  /* 0x000000ff0000720b */ /* 0x000fc80003f1d000 */
[----:B------:R-:W-:Y:S01]  /*2a80*/  P2R R19, PR, RZ, 0x1 ;  /* 0x00000001ff137803 */ /* 0x000fe20000000000 */
[----:B------:R-:W-:Y:S05]  /*2a90*/  BRA `(.L_x_6746) ;  /* 0x0000076000007947 */ /* 0x000fea0003800000 */
.L_x_6753:
        /* <DEDUP_REMOVED lines=12> */
.L_x_6760:
        /* <DEDUP_REMOVED lines=21> */
.L_x_6764:
[----:B------:R-:W-:Y:S05]  /*2cb0*/  BSYNC B1 ;  /* 0x0000000000017941 */ /* 0x000fea0003800000 */
.L_x_6763:
[----:B------:R-:W-:Y:S01]  /*2cc0*/  LEA R3, R0, 0x3b800000, 0x17 ;  /* 0x3b80000000037811 */ /* 0x000fe200078eb8ff */
[----:B------:R-:W-:-:S05]  /*2cd0*/  IMAD.SHL.U32 R0, R2, 0x100000, RZ ;  /* 0x0010000002007824 */ /* 0x000fca00078e00ff */
[----:B------:R-:W-:Y:S02]  /*2ce0*/  LOP3.LUT R0, R3, R0, R4, 0xfe, !PT ;  /* 0x0000000003007212 */ /* 0x000fe400078efe04 */
.L_x_6762:
[----:B------:R-:W-:Y:S05]  /*2cf0*/  BSYNC B0 ;  /* 0x0000000000007941 */ /* 0x000fea0003800000 */
.L_x_6761:
[----:B------:R-:W-:-:S04]  /*2d00*/  FSETP.NEU.FTZ.AND P0, PT, R0, RZ, PT ;  /* 0x000000ff0000720b */ /* 0x000fc80003f1d000 */
[----:B------:R-:W-:Y:S01]  /*2d10*/  P2R R19, PR, RZ, 0x1 ;  /* 0x00000001ff137803 */ /* 0x000fe20000000000 */
[----:B------:R-:W-:Y:S05]  /*2d20*/  BRA `(.L_x_6746) ;  /* 0x000004d000007947 */ /* 0x000fea0003800000 */
.L_x_6759:
        /* <DEDUP_REMOVED lines=21> */
.L_x_6768:
[----:B------:R-:W-:Y:S05]  /*2e80*/  BSYNC B1 ;  /* 0x0000000000017941 */ /* 0x000fea0003800000 */
.L_x_6767:
[----:B------:R-:W-:Y:S01]  /*2e90*/  LEA R3, R0, 0x37800000, 0x17 ;  /* 0x3780000000037811 */ /* 0x000fe200078eb8ff */
[----:B------:R-:W-:-:S05]  /*2ea0*/  IMAD.SHL.U32 R0, R2, 0x200000, RZ ;  /* 0x0020000002007824 */ /* 0x000fca00078e00ff */
[----:B------:R-:W-:Y:S02]  /*2eb0*/  LOP3.LUT R0, R3, R0, R4, 0xfe, !PT ;  /* 0x0000000003007212 */ /* 0x000fe400078efe04 */
.L_x_6766:
[----:B------:R-:W-:Y:S05]  /*2ec0*/  BSYNC B0 ;  /* 0x0000000000007941 */ /* 0x000fea0003800000 */
.L_x_6765:
[----:B------:R-:W-:-:S04]  /*2ed0*/  FSETP.NEU.FTZ.AND P0, PT, R0, RZ, PT ;  /* 0x000000ff0000720b */ /* 0x000fc80003f1d000 */
[----:B------:R-:W-:Y:S01]  /*2ee0*/  P2R R19, PR, RZ, 0x1 ;  /* 0x00000001ff137803 */ /* 0x000fe20000000000 */
[----:B------:R-:W-:Y:S05]  /*2ef0*/  BRA `(.L_x_6746) ;  /* 0x0000030000007947 */ /* 0x000fea0003800000 */
.L_x_6758:
        /* <DEDUP_REMOVED lines=14> */
.L_x_6772:
[----:B------:R-:W-:Y:S05]  /*2fe0*/  BSYNC B0 ;  /* 0x0000000000007941 */ /* 0x000fea0003800000 */
.L_x_6771:
[----:B------:R-:W-:-:S04]  /*2ff0*/  FSETP.NEU.FTZ.AND P0, PT, R0, RZ, PT ;  /* 0x000000ff0000720b */ /* 0x000fc80003f1d000 */
[----:B------:R-:W-:Y:S01]  /*3000*/  P2R R19, PR, RZ, 0x1 ;  /* 0x00000001ff137803 */ /* 0x000fe20000000000 */
[----:B------:R-:W-:Y:S05]  /*3010*/  BRA `(.L_x_6746) ;  /* 0x000001e000007947 */ /* 0x000fea0003800000 */
.L_x_6745:
        /* <DEDUP_REMOVED lines=22> */
.L_x_6770:
[----:B------:R-:W2:Y:S02]  /*3180*/  LDG.E.64 R2, [R2.64] ;  /* 0x0000002402027981 */ /* 0x000ea4000c1e1b00 */
[----:B--2---:R-:W-:-:S04]  /*3190*/  ISETP.NE.U32.AND P0, PT, R2, RZ, PT ;  /* 0x000000ff0200720c */ /* 0x004fc80003f05070 */
[----:B------:R-:W-:-:S04]  /*31a0*/  ISETP.NE.AND.EX P0, PT, R3, RZ, PT, P0 ;  /* 0x000000ff0300720c */ /* 0x000fc80003f05300 */
[----:B------:R-:W-:Y:S01]  /*31b0*/  P2R R19, PR, RZ, 0x1 ;  /* 0x00000001ff137803 */ /* 0x000fe20000000000 */
[----:B------:R-:W-:Y:S05]  /*31c0*/  BRA `(.L_x_6746) ;  /* 0x0000003000007947 */ /* 0x000fea0003800000 */
.L_x_6769:
[----:B------:R-:W2:Y:S02]  /*31d0*/  LDG.E R2, [R2.64] ;  /* 0x0000002402027981 */ /* 0x000ea4000c1e1900 */
[----:B--2---:R-:W-:-:S04]  /*31e0*/  ISETP.NE.AND P0, PT, R2, RZ, PT ;  /* 0x000000ff0200720c */ /* 0x004fc80003f05270 */
[----:B------:R-:W-:Y:S02]  /*31f0*/  P2R R19, PR, RZ, 0x1 ;  /* 0x00000001ff137803 */ /* 0x000fe40000000000 */
.L_x_6746:
        /* <DEDUP_REMOVED lines=17> */
.L_x_6776:
[----:B------:R0:W5:Y:S01]  /*3310*/  LDG.E.U8 R2, [R4.64] ;  /* 0x0000002404027981 */ /* 0x000162000c1e1100 */
[----:B------:R-:W-:Y:S01]  /*3320*/  IMAD.MOV.U32 R3, RZ, RZ, RZ ;  /* 0x000000ffff037224 */ /* 0x000fe200078e00ff */
[----:B------:R-:W-:Y:S05]  /*3330*/  BRA `(.L_x_6778) ;  /* 0x00000d5000007947 */ /* 0x000fea0003800000 */
.L_x_6775:
        /* <DEDUP_REMOVED lines=8> */
.L_x_6780:
[----:B------:R-:W2:Y:S02]  /*33c0*/  LDG.E R2, [R4.64] ;  /* 0x0000002404027981 */ /* 0x000ea4000c1e1900 */
[----:B--2---:R-:W-:Y:S01]  /*33d0*/  SHF.R.S32.HI R3, RZ, 0x1f, R2 ;  /* 0x0000001fff037819 */ /* 0x004fe20000011402 */
[----:B------:R-:W-:Y:S05]  /*33e0*/  BRA `(.L_x_6778) ;  /* 0x00000ca000007947 */ /* 0x000fea0003800000 */
.L_x_6779:
[----:B------:R-:W2:Y:S02]  /*33f0*/  LDG.E.S16 R2, [R4.64] ;  /* 0x0000002404027981 */ /* 0x000ea4000c1e1700 */
[----:B--2---:R-:W-:Y:S01]  /*3400*/  SHF.R.S32.HI R3, RZ, 0x1f, R2 ;  /* 0x0000001fff037819 */ /* 0x004fe20000011402 */
[----:B------:R-:W-:Y:S05]  /*3410*/  BRA `(.L_x_6778) ;  /* 0x00000c7000007947 */ /* 0x000fea0003800000 */
.L_x_6774:
        /* <DEDUP_REMOVED lines=9> */
.L_x_6782:
[----:B------:R-:W2:Y:S02]  /*34b0*/  LDG.E.U16 R4, [R4.64] ;  /* 0x0000002404047981 */ /* 0x000ea4000c1e1500 */
[----:B--2---:R-:W-:-:S06]  /*34c0*/  HADD2.F32 R2, -RZ, R4.H0_H0 ;  /* 0x20000004ff027230 */ /* 0x004fcc0000004100 */
[----:B------:R-:W0:Y:S01]  /*34d0*/  F2I.S64.TRUNC R2, R2 ;  /* 0x0000000200027311 */ /* 0x000e22000020d900 */
[----:B------:R-:W-:Y:S05]  /*34e0*/  BRA `(.L_x_6778) ;  /* 0x00000ba000007947 */ /* 0x000fea0003800000 */
.L_x_6781:
        /* <DEDUP_REMOVED lines=9> */
.L_x_6784:
[----:B------:R-:W2:Y:S02]  /*3580*/  LDG.E.U16 R4, [R4.64] ;  /* 0x0000002404047981 */ /* 0x000ea4000c1e1500 */
[----:B--2---:R-:W-:-:S06]  /*3590*/  HADD2.F32 R2, -RZ, R4.H0_H0 ;  /* 0x20000004ff027230 */ /* 0x004fcc0000004100 */
[----:B------:R-:W0:Y:S01]  /*35a0*/  F2I.S64.TRUNC R2, R2 ;  /* 0x0000000200027311 */ /* 0x000e22000020d900 */
[----:B------:R-:W-:Y:S05]  /*35b0*/  BRA `(.L_x_6778) ;  /* 0x00000ad000007947 */ /* 0x000fea0003800000 */
.L_x_6783:
[----:B------:R-:W2:Y:S02]  /*35c0*/  LDG.E.64 R2, [R4.64] ;  /* 0x0000002404027981 */ /* 0x000ea4000c1e1b00 */
[----:B--2---:R-:W0:Y:S01]  /*35d0*/  F2I.S64.F64.TRUNC R2, R2 ;  /* 0x0000000200027311 */ /* 0x004e22000030d900 */
[----:B------:R-:W-:Y:S05]  /*35e0*/  BRA `(.L_x_6778) ;  /* 0x00000aa000007947 */ /* 0x000fea0003800000 */
.L_x_6773:
        /* <DEDUP_REMOVED lines=13> */
.L_x_6787:
[----:B------:R-:W2:Y:S02]  /*36c0*/  LDG.E.64 R2, [R4.64] ;  /* 0x0000002404027981 */ /* 0x000ea4000c1e1b00 */
[----:B--2---:R-:W0:Y:S01]  /*36d0*/  F2I.S64.F64.TRUNC R2, R2 ;  /* 0x0000000200027311 */ /* 0x004e22000030d900 */
[----:B------:R-:W-:Y:S05]  /*36e0*/  BRA `(.L_x_6778) ;  /* 0x000009a000007947 */ /* 0x000fea0003800000 */
.L_x_6786:
        /* <DEDUP_REMOVED lines=27> */
.L_x_6789:
        /* <DEDUP_REMOVED lines=14> */
.L_x_6788:
[----:B------:R-:W2:Y:S02]  /*3980*/  LDG.E.U16 R2, [R4.64] ;  /* 0x0000002404027981 */ /* 0x000ea4000c1e1500 */
[----:B--2---:R-:W-:-:S06]  /*3990*/  PRMT R2, RZ, 0x5410, R2 ;  /* 0x00005410ff027816 */ /* 0x004fcc0000000002 */
[----:B------:R-:W0:Y:S01]  /*39a0*/  F2I.S64.TRUNC R2, R2 ;  /* 0x0000000200027311 */ /* 0x000e22000020d900 */
[----:B------:R-:W-:Y:S05]  /*39b0*/  BRA `(.L_x_6778) ;  /* 0x000006d000007947 */ /* 0x000fea0003800000 */
.L_x_6785:
        /* <DEDUP_REMOVED lines=11> */
.L_x_6792:
        /* <DEDUP_REMOVED lines=21> */
.L_x_6796:
[----:B------:R-:W-:Y:S05]  /*3bc0*/  BSYNC B1 ;  /* 0x0000000000017941 */ /* 0x000fea0003800000 */
.L_x_6795:
[----:B------:R-:W-:Y:S01]  /*3bd0*/  IMAD.SHL.U32 R2, R2, 0x100000, RZ ;  /* 0x0010000002027824 */ /* 0x000fe200078e00ff */
[----:B------:R-:W-:-:S04]  /*3be0*/  LEA R3, R0, 0x3b800000, 0x17 ;  /* 0x3b80000000037811 */ /* 0x000fc800078eb8ff */
[----:B------:R-:W-:Y:S02]  /*3bf0*/  LOP3.LUT R2, R3, R2, R4, 0xfe, !PT ;  /* 0x0000000203027212 */ /* 0x000fe400078efe04 */
.L_x_6794:
[----:B------:R-:W-:Y:S05]  /*3c00*/  BSYNC B0 ;  /* 0x0000000000007941 */ /* 0x000fea0003800000 */
.L_x_6793:
[----:B------:R-:W0:Y:S01]  /*3c10*/  F2I.S64.TRUNC R2, R2 ;  /* 0x0000000200027311 */ /* 0x000e22000020d900 */
[----:B------:R-:W-:Y:S05]  /*3c20*/  BRA `(.L_x_6778) ;  /* 0x0000046000007947 */ /* 0x000fea0003800000 */
.L_x_6791:
        /* <DEDUP_REMOVED lines=21> */
.L_x_6800:
[----:B------:R-:W-:Y:S05]  /*3d80*/  BSYNC B1 ;  /* 0x0000000000017941 */ /* 0x000fea0003800000 */
.L_x_6799:
[----:B------:R-:W-:Y:S01]  /*3d90*/  IMAD.SHL.U32 R2, R2, 0x200000, RZ ;  /* 0x0020000002027824 */ /* 0x000fe200078e00ff */
[----:B------:R-:W-:-:S04]  /*3da0*/  LEA R3, R0, 0x37800000, 0x17 ;  /* 0x3780000000037811 */ /* 0x000fc800078eb8ff */
[----:B------:R-:W-:Y:S02]  /*3db0*/  LOP3.LUT R2, R3, R2, R4, 0xfe, !PT ;  /* 0x0000000203027212 */ /* 0x000fe400078efe04 */
.L_x_6798:
[----:B------:R-:W-:Y:S05]  /*3dc0*/  BSYNC B0 ;  /* 0x0000000000007941 */ /* 0x000fea0003800000 */
.L_x_6797:
[----:B------:R-:W0:Y:S01]  /*3dd0*/  F2I.S64.TRUNC R2, R2 ;  /* 0x0000000200027311 */ /* 0x000e22000020d900 */
[----:B------:R-:W-:Y:S05]  /*3de0*/  BRA `(.L_x_6778) ;  /* 0x000002a000007947 */ /* 0x000fea0003800000 */
.L_x_6790:
        /* <DEDUP_REMOVED lines=14> */
.L_x_6804:
[----:B------:R-:W-:Y:S05]  /*3ed0*/  BSYNC B0 ;  /* 0x0000000000007941 */ /* 0x000fea0003800000 */
.L_x_6803:
[----:B------:R-:W0:Y:S01]  /*3ee0*/  F2I.S64.TRUNC R2, R2 ;  /* 0x0000000200027311 */ /* 0x000e22000020d900 */
[----:B------:R-:W-:Y:S05]  /*3ef0*/  BRA `(.L_x_6778) ;  /* 0x0000019000007947 */ /* 0x000fea0003800000 */
.L_x_6777:
        /* <DEDUP_REMOVED lines=21> */
.L_x_6802:
[----:B------:R0:W5:Y:S01]  /*4050*/  LDG.E.64 R2, [R4.64] ;  /* 0x0000002404027981 */ /* 0x000162000c1e1b00 */
[----:B------:R-:W-:Y:S05]  /*4060*/  BRA `(.L_x_6778) ;  /* 0x0000002000007947 */ /* 0x000fea0003800000 */
.L_x_6801:
[----:B------:R0:W5:Y:S01]  /*4070*/  LDG.E R2, [R4.64] ;  /* 0x0000002404027981 */ /* 0x000162000c1e1900 */
[----:B------:R-:W-:-:S03]  /*4080*/  IMAD.MOV.U32 R3, RZ, RZ, RZ ;  /* 0x000000ffff037224 */ /* 0x000fc600078e00ff */
.L_x_6778:
        /* <DEDUP_REMOVED lines=9> */
.L_x_6806:
[----:B------:R-:W-:Y:S05]  /*4120*/  BSYNC B0 ;  /* 0x0000000000007941 */ /* 0x000fea0003800000 */
.L_x_6805:
        /* <DEDUP_REMOVED lines=9> */
[----:B-1---5:R-:W0:Y:S02]  /*41c0*/  F2I.F64.TRUNC R17, R16 ;  /* 0x0000001000117311 */ /* 0x022e24000030d100 */
[----:B0-----:R0:W-:Y:S01]  /*41d0*/  STG.E.U8 [R22.64], R17 ;  /* 0x0000001116007986 */ /* 0x0011e2000c101124 */
[----:B------:R-:W-:Y:S05]  /*41e0*/  BRA `(.L_x_6812) ;  /* 0x00000f1000007947 */ /* 0x000fea0003800000 */
.L_x_6810:
[----:B-1---5:R-:W0:Y:S02]  /*41f0*/  F2I.S64.F64.TRUNC R16, R16 ;  /* 0x0000001000107311 */ /* 0x022e24000030d900 */
[----:B0-----:R-:W-:-:S05]  /*4200*/  IMAD.MOV.U32 R3, RZ, RZ, R16 ;  /* 0x000000ffff037224 */ /* 0x001fca00078e0010 */
[----:B------:R0:W-:Y:S01]  /*4210*/  STG.E.U8 [R22.64], R3 ;  /* 0x0000000316007986 */ /* 0x0001e2000c101124 */
[----:B------:R-:W-:Y:S05]  /*4220*/  BRA `(.L_x_6812) ;  /* 0x00000ed000007947 */ /* 0x000fea0003800000 */
.L_x_6809:
[----:B------:R-:W-:-:S13]  /*4230*/  ISETP.NE.AND P0, PT, R0, 0x2, PT ;  /* 0x000000020000780c */ /* 0x000fda0003f05270 */
[----:B------:R-:W-:Y:S05]  /*4240*/  @!P0 BRA `(.L_x_6813) ;  /* 0x000000a000008947 */ /* 0x000fea0003800000 */
[----:B------:R-:W-:-:S13]  /*4250*/  ISETP.NE.AND P0, PT, R0, 0x3, PT ;  /* 0x000000030000780c */ /* 0x000fda0003f05270 */
[----:B------:R-:W-:Y:S05]  /*4260*/  @!P0 BRA `(.L_x_6814) ;  /* 0x0000005000008947 */ /* 0x000fea0003800000 */
[----:B------:R-:W-:-:S13]  /*4270*/  ISETP.NE.AND P0, PT, R0, 0x4, PT ;  /* 0x000000040000780c */ /* 0x000fda0003f05270 */
[----:B------:R-:W-:Y:S05]  /*4280*/  @P0 BRA `(.L_x_6811) ;  /* 0x00000ce000000947 */ /* 0x000fea0003800000 */
[----:B-1---5:R-:W0:Y:S02]  /*4290*/  F2I.S64.F64.TRUNC R16, R16 ;  /* 0x0000001000107311 */ /* 0x022e24000030d900 */
[----:B0-----:R0:W-:Y:S01]  /*42a0*/  STG.E.64 [R22.64], R16 ;  /* 0x0000001016007986 */ /* 0x0011e2000c101b24 */
[----:B------:R-:W-:Y:S05]  /*42b0*/  BRA `(.L_x_6812) ;  /* 0x00000e4000007947 */ /* 0x000fea0003800000 */
.L_x_6814:
[----:B-1---5:R-:W0:Y:S02]  /*42c0*/  F2I.F64.TRUNC R17, R16 ;  /* 0x0000001000117311 */ /* 0x022e24000030d100 */
[----:B0-----:R0:W-:Y:S01]  /*42d0*/  STG.E [R22.64], R17 ;  /* 0x0000001116007986 */ /* 0x0011e2000c101924 */
[----:B------:R-:W-:Y:S05]  /*42e0*/  BRA `(.L_x_6812) ;  /* 0x00000e1000007947 */ /* 0x000fea0003800000 */
.L_x_6813:
[----:B-1---5:R-:W0:Y:S02]  /*42f0*/  F2I.F64.TRUNC R17, R16 ;  /* 0x0000001000117311 */ /* 0x022e24000030d100 */
[----:B0-----:R0:W-:Y:S01]  /*4300*/  STG.E.U16 [R22.64], R17 ;  /* 0x0000001116007986 */ /* 0x0011e2000c101524 */
[----:B------:R-:W-:Y:S05]  /*4310*/  BRA `(.L_x_6812) ;  /* 0x00000de000007947 */ /* 0x000fea0003800000 */
.L_x_6808:
[----:B------:R-:W-:-:S13]  /*4320*/  ISETP.GT.AND P0, PT, R0, 0x6, PT ;  /* 0x000000060000780c */ /* 0x000fda0003f04270 */
[----:B------:R-:W-:Y:S05]  /*4330*/  @P0 BRA `(.L_x_6815) ;  /* 0x000000f000000947 */ /* 0x000fea0003800000 */
[----:B------:R-:W-:-:S13]  /*4340*/  ISETP.NE.AND P0, PT, R0, 0x5, PT ;  /* 0x000000050000780c */ /* 0x000fda0003f05270 */
[----:B------:R-:W-:Y:S05]  /*4350*/  @!P0 BRA `(.L_x_6816) ;  /* 0x0000007000008947 */ /* 0x000fea0003800000 */
[----:B------:R-:W-:-:S13]  /*4360*/  ISETP.NE.AND P0, PT, R0, 0x6, PT ;  /* 0x000000060000780c */ /* 0x000fda0003f05270 */
[----:B------:R-:W-:Y:S05]  /*4370*/  @P0 BRA `(.L_x_6811) ;  /* 0x00000bf000000947 */ /* 0x000fea0003800000 */
[----:B-1---5:R-:W0:Y:S01]  /*4380*/  F2F.F32.F64 R3, R16 ;  /* 0x0000001000037310 */ /* 0x022e220000301000 */
[----:B------:R-:W0:-:S14]  /*4390*/  DSETP.GEU.AND P0, PT, |R16|, c[0x2][0x0], PT ;  /* 0x008000001000762a */ /* 0x000e1c0003f0e200 */
[----:B0-----:R-:W-:-:S05]  /*43a0*/  @!P0 FMUL R3, R3, 1.175494350822287508e-38 ;  /* 0x0080000003038820 */ /* 0x001fca0000400000 */
[----:B------:R0:W-:Y:S01]  /*43b0*/  STG.E [R22.64], R3 ;  /* 0x0000000316007986 */ /* 0x0001e2000c101924 */
[----:B------:R-:W-:Y:S05]  /*43c0*/  BRA `(.L_x_6812) ;  /* 0x00000d3000007947 */ /* 0x000fea0003800000 */
.L_x_6816:
[----:B-1---5:R-:W0:Y:S01]  /*43d0*/  F2F.F32.F64 R0, R16 ;  /* 0x0000001000007310 */ /* 0x022e220000301000 */
[----:B------:R-:W0:-:S14]  /*43e0*/  DSETP.GEU.AND P0, PT, |R16|, c[0x2][0x0], PT ;  /* 0x008000001000762a */ /* 0x000e1c0003f0e200 */
[----:B0-----:R-:W-:-:S05]  /*43f0*/  @!P0 FMUL R0, R0, 1.175494350822287508e-38 ;  /* 0x0080000000008820 */ /* 0x001fca0000400000 */
[----:B------:R-:W-:-:S05]  /*4400*/  F2FP.PACK_AB R0, RZ, R0 ;  /* 0x00000000ff00723e */ /* 0x000fca00000000ff */
[----:B------:R0:W-:Y:S01]  /*4410*/  STG.E.U16 [R22.64], R0 ;  /* 0x0000000016007986 */ /* 0x0001e2000c101524 */
[----:B------:R-:W-:Y:S05]  /*4420*/  BRA `(.L_x_6812) ;  /* 0x00000cd000007947 */ /* 0x000fea0003800000 */
.L_x_6815:
[----:B------:R-:W-:-:S13]  /*4430*/  ISETP.NE.AND P0, PT, R0, 0x7, PT ;  /* 0x000000070000780c */ /* 0x000fda0003f05270 */
[----:B------:R-:W-:Y:S05]  /*4440*/  @!P0 BRA `(.L_x_6817) ;  /* 0x0000011000008947 */ /* 0x000fea0003800000 */
[----:B------:R-:W-:-:S13]  /*4450*/  ISETP.NE.AND P0, PT, R0, 0x8, PT ;  /* 0x000000080000780c */ /* 0x000fda0003f05270 */
[----:B------:R-:W-:Y:S05]  /*4460*/  @!P0 BRA `(.L_x_6818) ;  /* 0x0000008000008947 */ /* 0x000fea0003800000 */
[----:B------:R-:W-:-:S13]  /*4470*/  ISETP.NE.AND P0, PT, R0, 0x9, PT ;  /* 0x000000090000780c */ /* 0x000fda0003f05270 */
[----:B------:R-:W-:Y:S05]  /*4480*/  @P0 BRA `(.L_x_6811) ;  /* 0x00000ae000000947 */ /* 0x000fea0003800000 */
[----:B-1---5:R-:W0:Y:S01]  /*4490*/  F2F.F32.F64 R2, R16 ;  /* 0x0000001000027310 */ /* 0x022e220000301000 */
[----:B------:R-:W0:Y:S01]  /*44a0*/  DSETP.GEU.AND P0, PT, |R16|, c[0x2][0x0], PT ;  /* 0x008000001000762a */ /* 0x000e220003f0e200 */
[----:B------:R-:W-:-:S13]  /*44b0*/  IMAD.MOV.U32 R3, RZ, RZ, RZ ;  /* 0x000000ffff037224 */ /* 0x000fda00078e00ff */
[----:B0-----:R-:W-:-:S05]  /*44c0*/  @!P0 FMUL R2, R2, 1.175494350822287508e-38 ;  /* 0x0080000002028820 */ /* 0x001fca0000400000 */
[----:B------:R0:W-:Y:S01]  /*44d0*/  STG.E.64 [R22.64], R2 ;  /* 0x0000000216007986 */ /* 0x0001e2000c101b24 */
[----:B------:R-:W-:Y:S05]  /*44e0*/  BRA `(.L_x_6812) ;  /* 0x00000c1000007947 */ /* 0x000fea0003800000 */
.L_x_6818:
[----:B-1---5:R-:W0:Y:S01]  /*44f0*/  F2F.F32.F64 R0, R16 ;  /* 0x0000001000007310 */ /* 0x022e220000301000 */
[----:B------:R-:W0:-:S14]  /*4500*/  DSETP.GEU.AND P0, PT, |R16|, c[0x2][0x0], PT ;  /* 0x008000001000762a */ /* 0x000e1c0003f0e200 */
[----:B0-----:R-:W-:-:S05]  /*4510*/  @!P0 FMUL R0, R0, 1.175494350822287508e-38 ;  /* 0x0080000000008820 */ /* 0x001fca0000400000 */
[----:B------:R-:W-:-:S04]  /*4520*/  F2FP.PACK_AB R3, RZ, R0 ;  /* 0x00000000ff03723e */ /* 0x000fc800000000ff */
[----:B------:R-:W-:-:S05]  /*4530*/  PRMT R3, R3, 0x5410, RZ ;  /* 0x0000541003037816 */ /* 0x000fca00000000ff */
[----:B------:R0:W-:Y:S01]  /*4540*/  STG.E [R22.64], R3 ;  /* 0x0000000316007986 */ /* 0x0001e2000c101924 */
[----:B------:R-:W-:Y:S05]  /*4550*/  BRA `(.L_x_6812) ;  /* 0x00000ba000007947 */ /* 0x000fea0003800000 */
.L_x_6817:
[----:B-1---5:R0:W-:Y:S01]  /*4560*/  STG.E.64 [R22.64], R16 ;  /* 0x0000001016007986 */ /* 0x0221e2000c101b24 */
[----:B------:R-:W-:Y:S05]  /*4570*/  BRA `(.L_x_6812) ;  /* 0x00000b8000007947 */ /* 0x000fea0003800000 */
.L_x_6807:
        /* <DEDUP_REMOVED lines=9> */
[----:B0-----:R-:W-:-:S05]  /*4610*/  SEL R3, RZ, 0x1, !P0 ;  /* 0x00000001ff037807 */ /* 0x001fca0004000000 */
[----:B------:R0:W-:Y:S01]  /*4620*/  STG.E.U8 [R22.64], R3 ;  /* 0x0000000316007986 */ /* 0x0001e2000c101124 */
[----:B------:R-:W-:Y:S05]  /*4630*/  BRA `(.L_x_6812) ;  /* 0x00000ac000007947 */ /* 0x000fea0003800000 */
.L_x_6821:
[----:B------:R-:W-:-:S05]  /*4640*/  CS2R R18, SRZ ;  /* 0x0000000000127805 */ /* 0x000fca000001ff00 */
[----:B-1---5:R0:W-:Y:S01]  /*4650*/  STG.E.128 [R22.64], R16 ;  /* 0x0000001016007986 */ /* 0x0221e2000c101d24 */
[----:B------:R-:W-:Y:S05]  /*4660*/  BRA `(.L_x_6812) ;  /* 0x00000a9000007947 */ /* 0x000fea0003800000 */
.L_x_6820:
        /* <DEDUP_REMOVED lines=23> */
.L_x_6825:
[----:B------:R-:W-:Y:S05]  /*47e0*/  BSYNC B0 ;  /* 0x0000000000007941 */ /* 0x000fea0003800000 */
.L_x_6824:
[----:B------:R-:W-:-:S05]  /*47f0*/  LOP3.LUT R3, R0, R3, RZ, 0xfc, !PT ;  /* 0x0000000300037212 */ /* 0x000fca00078efcff */
[----:B------:R0:W-:Y:S01]  /*4800*/  STG.E.U8 [R22.64], R3 ;  /* 0x0000000316007986 */ /* 0x0001e2000c101124 */
[----:B------:R-:W-:Y:S05]  /*4810*/  BRA `(.L_x_6812) ;  /* 0x000008e000007947 */ /* 0x000fea0003800000 */
.L_x_6823:
[----:B-1---5:R-:W0:Y:S01]  /*4820*/  F2F.F32.F64 R3, R16 ;  /* 0x0000001000037310 */ /* 0x022e220000301000 */
        /* <DEDUP_REMOVED lines=14> */
.L_x_6827:
[----:B------:R-:W-:Y:S01]  /*4910*/  IMAD.MOV.U32 R0, RZ, RZ, 0x7f ;  /* 0x0000007fff007424 */ /* 0x000fe200078e00ff */
[----:B------:R-:W-:-:S04]  /*4920*/  ISETP.GT.U32.AND P0, PT, R2, 0x7f800000, PT ;  /* 0x7f8000000200780c */ /* 0x000fc80003f04070 */
[----:B------:R-:W-:-:S04]  /*4930*/  SEL R0, R0, 0x7c, P0 ;  /* 0x0000007c00007807 */ /* 0x000fc80000000000 */
.L_x_6828:
[----:B------:R-:W-:Y:S05]  /*4940*/  BSYNC B0 ;  /* 0x0000000000007941 */ /* 0x000fea0003800000 */
.L_x_6826:
[----:B------:R-:W-:-:S04]  /*4950*/  LOP3.LUT R2, R3, 0x80000000, RZ, 0xc0, !PT ;  /* 0x8000000003027812 */ /* 0x000fc800078ec0ff */
[----:B------:R-:W-:-:S04]  /*4960*/  SHF.R.U32.HI R3, RZ, 0x18, R2 ;  /* 0x00000018ff037819 */ /* 0x000fc80000011602 */
[----:B------:R-:W-:-:S05]  /*4970*/  LOP3.LUT R3, R0, R3, RZ, 0xfc, !PT ;  /* 0x0000000300037212 */ /* 0x000fca00078efcff */
[----:B------:R0:W-:Y:S01]  /*4980*/  STG.E.U8 [R22.64], R3 ;  /* 0x0000000316007986 */ /* 0x0001e2000c101124 */
[----:B------:R-:W-:Y:S05]  /*4990*/  BRA `(.L_x_6812) ;  /* 0x0000076000007947 */ /* 0x000fea0003800000 */
.L_x_6822:
[----:B-1---5:R-:W0:Y:S01]  /*49a0*/  F2F.F32.F64 R0, R16 ;  /* 0x0000001000007310 */ /* 0x022e220000301000 */
[----:B------:R-:W0:-:S14]  /*49b0*/  DSETP.GEU.AND P0, PT, |R16|, c[0x2][0x0], PT ;  /* 0x008000001000762a */ /* 0x000e1c0003f0e200 */
[----:B0-----:R-:W-:-:S05]  /*49c0*/  @!P0 FMUL R0, R0, 1.175494350822287508e-38 ;  /* 0x0080000000008820 */ /* 0x001fca0000400000 */
[----:B------:R-:W-:-:S05]  /*49d0*/  F2FP.BF16.PACK_AB R0, RZ, R0 ;  /* 0x00000000ff00723e */ /* 0x000fca00000010ff */
[----:B------:R0:W-:Y:S01]  /*49e0*/  STG.E.U16 [R22.64], R0 ;  /* 0x0000000016007986 */ /* 0x0001e2000c101524 */
[----:B------:R-:W-:Y:S05]  /*49f0*/  BRA `(.L_x_6812) ;  /* 0x0000070000007947 */ /* 0x000fea0003800000 */
.L_x_6819:
        /* <DEDUP_REMOVED lines=8> */
[----:B-1---5:R-:W0:Y:S02]  /*4a80*/  F2I.U32.F64.TRUNC R17, R16 ;  /* 0x0000001000117311 */ /* 0x022e24000030d000 */
[----:B0-----:R0:W-:Y:S01]  /*4a90*/  STG.E.U16 [R22.64], R17 ;  /* 0x0000001116007986 */ /* 0x0011e2000c101524 */
[----:B------:R-:W-:Y:S05]  /*4aa0*/  BRA `(.L_x_6812) ;  /* 0x0000065000007947 */ /* 0x000fea0003800000 */
.L_x_6831:
[----:B-1---5:R-:W0:Y:S01]  /*4ab0*/  F2F.F32.F64 R3, R16 ;  /* 0x0000001000037310 */ /* 0x022e220000301000 */
        /* <DEDUP_REMOVED lines=18> */
.L_x_6834:
[----:B------:R-:W-:-:S04]  /*4be0*/  LOP3.LUT R2, R3, 0x80000000, RZ, 0xc0, !PT ;  /* 0x8000000003027812 */ /* 0x000fc800078ec0ff */
[----:B------:R-:W-:-:S04]  /*4bf0*/  SHF.R.U32.HI R3, RZ, 0x18, R2 ;  /* 0x00000018ff037819 */ /* 0x000fc80000011602 */
[----:B------:R-:W-:-:S04]  /*4c00*/  LOP3.LUT R0, R0, R3, RZ, 0xfc, !PT ;  /* 0x0000000300007212 */ /* 0x000fc800078efcff */
[----:B------:R-:W-:Y:S02]  /*4c10*/  PRMT R11, R0, 0x7610, R11 ;  /* 0x00007610000b7816 */ /* 0x000fe4000000000b */
.L_x_6833:
[----:B------:R-:W-:Y:S05]  /*4c20*/  BSYNC B0 ;  /* 0x0000000000007941 */ /* 0x000fea0003800000 */
.L_x_6832:
[----:B------:R0:W-:Y:S01]  /*4c30*/  STG.E.U8 [R22.64], R11 ;  /* 0x0000000b16007986 */ /* 0x0001e2000c101124 */
[----:B------:R-:W-:Y:S05]  /*4c40*/  BRA `(.L_x_6812) ;  /* 0x000004b000007947 */ /* 0x000fea0003800000 */
.L_x_6830:
        /* <DEDUP_REMOVED lines=19> */
.L_x_6837:
[----:B------:R-:W-:-:S04]  /*4d80*/  LOP3.LUT R2, R3, 0x80000000, RZ, 0xc0, !PT ;  /* 0x8000000003027812 */ /* 0x000fc800078ec0ff */
[----:B------:R-:W-:-:S04]  /*4d90*/  SHF.R.U32.HI R3, RZ, 0x18, R2 ;  /* 0x00000018ff037819 */ /* 0x000fc80000011602 */
[----:B------:R-:W-:-:S04]  /*4da0*/  LOP3.LUT R0, R0, R3, RZ, 0xfc, !PT ;  /* 0x0000000300007212 */ /* 0x000fc800078efcff */
[----:B------:R-:W-:Y:S02]  /*4db0*/  PRMT R11, R0, 0x7610, R11 ;  /* 0x00007610000b7816 */ /* 0x000fe4000000000b */
.L_x_6836:
[----:B------:R-:W-:Y:S05]  /*4dc0*/  BSYNC B0 ;  /* 0x0000000000007941 */ /* 0x000fea0003800000 */
.L_x_6835:
[----:B------:R0:W-:Y:S01]  /*4dd0*/  STG.E.U8 [R22.64], R11 ;  /* 0x0000000b16007986 */ /* 0x0001e2000c101124 */
[----:B------:R-:W-:Y:S05]  /*4de0*/  BRA `(.L_x_6812) ;  /* 0x0000031000007947 */ /* 0x000fea0003800000 */
.L_x_6829:
[----:B------:R-:W-:-:S13]  /*4df0*/  ISETP.NE.AND P0, PT, R0, 0x1c, PT ;  /* 0x0000001c0000780c */ /* 0x000fda0003f05270 */
[----:B------:R-:W-:Y:S05]  /*4e00*/  @!P0 BRA `(.L_x_6838) ;  /* 0x000002d000008947 */ /* 0x000fea0003800000 */
[----:B------:R-:W-:-:S13]  /*4e10*/  ISETP.NE.AND P0, PT, R0, 0x1d, PT ;  /* 0x0000001d0000780c */ /* 0x000fda0003f05270 */
[----:B------:R-:W-:Y:S05]  /*4e20*/  @!P0 BRA `(.L_x_6839) ;  /* 0x0000028000008947 */ /* 0x000fea0003800000 */
[----:B------:R-:W-:-:S13]  /*4e30*/  ISETP.NE.AND P0, PT, R0, 0x2c, PT ;  /* 0x0000002c0000780c */ /* 0x000fda0003f05270 */
[----:B------:R-:W-:Y:S05]  /*4e40*/  @P0 BRA `(.L_x_6811) ;  /* 0x0000012000000947 */ /* 0x000fea0003800000 */
[----:B-1---5:R-:W0:Y:S01]  /*4e50*/  F2F.F32.F64 R4, R16 ;  /* 0x0000001000047310 */ /* 0x022e220000301000 */
        /* <DEDUP_REMOVED lines=17> */
.L_x_6811:
        /* <DEDUP_REMOVED lines=20> */
.L_x_6839:
[----:B-1---5:R-:W0:Y:S02]  /*50b0*/  F2I.U64.F64.TRUNC R16, R16 ;  /* 0x0000001000107311 */ /* 0x022e24000030d800 */
[----:B0-----:R0:W-:Y:S01]  /*50c0*/  STG.E.64 [R22.64], R16 ;  /* 0x0000001016007986 */ /* 0x0011e2000c101b24 */
[----:B------:R-:W-:Y:S05]  /*50d0*/  BRA `(.L_x_6812) ;  /* 0x0000002000007947 */ /* 0x000fea0003800000 */
.L_x_6838:
[----:B-1---5:R-:W0:Y:S02]  /*50e0*/  F2I.U32.F64.TRUNC R17, R16 ;  /* 0x0000001000117311 */ /* 0x022e24000030d000 */
[----:B0-----:R0:W-:Y:S02]  /*50f0*/  STG.E [R22.64], R17 ;  /* 0x0000001116007986 */ /* 0x0011e4000c101924 */
.L_x_6812:
[----:B------:R-:W-:-:S05]  /*5100*/  IMAD R24, R27, 0x200, R24 ;  /* 0x000002001b187824 */ /* 0x000fca00078e0218 */
[----:B------:R-:W-:Y:S02]  /*5110*/  IADD3 R25, R24, 0x80, RZ ;  /* 0x0000008018197810 */ /* 0x000fe40007ffe0ff */
.L_x_6707:
[----:B------:R-:W-:Y:S05]  /*5120*/  BSYNC B6 ;  /* 0x0000000000067941 */ /* 0x000fea0003800000 */
.L_x_6706:
[----:B------:R-:W-:Y:S01]  /*5130*/  ISETP.GE.AND P0, PT, R25, c[0x0][0x160], PT ;  /* 0x0000580019007a0c */ /* 0x000fe20003f06270 */
[----:B------:R-:W-:-:S12]  /*5140*/  BSSY B6, `(.L_x_6840) ;  /* 0x0000a14000067945 */ /* 0x000fd80003800000 */
[----:B------:R-:W-:Y:S05]  /*5150*/  @P0 BRA `(.L_x_6841) ;  /* 0x0000a12000000947 */ /* 0x000fea0003800000 */
[----:B------:R-:W-:Y:S01]  /*5160*/  ISETP.NE.AND P0, PT, RZ, c[0x0][0x168], PT ;  /* 0x00005a00ff007a0c */ /* 0x000fe20003f05270 */
[----:B0-----:R-:W-:Y:S01]  /*5170*/  CS2R R18, SRZ ;  /* 0x0000000000127805 */ /* 0x001fe2000001ff00 */
[----:B------:R-:W-:Y:S02]  /*5180*/  IMAD.MOV.U32 R0, RZ, RZ, RZ ;  /* 0x000000ffff007224 */ /* 0x000fe400078e00ff */
[----:B------:R-:W-:-:S09]  /*5190*/  IMAD.MOV.U32 R22, RZ, RZ, RZ ;  /* 0x000000ffff167224 */ /* 0x000fd200078e00ff */
        /* <DEDUP_REMOVED lines=276> */
.L_x_6842:
        /* <DEDUP_REMOVED lines=19> */
.L_x_6846:
[----:B------:R-:W2:Y:S02]  /*6410*/  LDG.E.U8 R2, [R2.64] ;  /* 0x0000002402027981 */ /* 0x000ea4000c1e1100 */
[----:B--2---:R0:W1:Y:S01]  /*6420*/  I2F.F64.U16 R16, R2 ;  /* 0x0000000200107312 */ /* 0x0040620000101800 */
[----:B------:R-:W-:Y:S05]  /*6430*/  BRA `(.L_x_6848) ;  /* 0x00000df000007947 */ /* 0x000fea0003800000 */
.L_x_6845:
        /* <DEDUP_REMOVED lines=9> */
.L_x_6850:
[----:B------:R-:W2:Y:S02]  /*64d0*/  LDG.E R2, [R2.64] ;  /* 0x0000002402027981 */ /* 0x000ea4000c1e1900 */
[----:B--2---:R0:W1:Y:S01]  /*64e0*/  I2F.F64 R16, R2 ;  /* 0x0000000200107312 */ /* 0x0040620000201c00 */
[----:B------:R-:W-:Y:S05]  /*64f0*/  BRA `(.L_x_6848) ;  /* 0x00000d3000007947 */ /* 0x000fea0003800000 */
.L_x_6849:
[----:B------:R-:W2:Y:S02]  /*6500*/  LDG.E.U16 R2, [R2.64] ;  /* 0x0000002402027981 */ /* 0x000ea4000c1e1500 */
[----:B--2---:R0:W1:Y:S01]  /*6510*/  I2F.F64.S16 R16, R2 ;  /* 0x0000000200107312 */ /* 0x0040620000101c00 */
[----:B------:R-:W-:Y:S05]  /*6520*/  BRA `(.L_x_6848) ;  /* 0x00000d0000007947 */ /* 0x000fea0003800000 */
.L_x_6844:
        /* <DEDUP_REMOVED lines=10> */
.L_x_6852:
[----:B------:R-:W2:Y:S02]  /*65d0*/  LDG.E.U16 R0, [R2.64] ;  /* 0x0000002402007981 */ /* 0x000ea4000c1e1500 */
[----:B--2---:R-:W-:-:S05]  /*65e0*/  HADD2.F32 R0, -RZ, R0.H0_H0 ;  /* 0x20000000ff007230 */ /* 0x004fca0000004100 */
[----:B------:R-:W-:-:S04]  /*65f0*/  FMUL.FTZ R0, R0, 1 ;  /* 0x3f80000000007820 */ /* 0x000fc80000410000 */
[----:B------:R0:W1:Y:S01]  /*6600*/  F2F.F64.F32 R16, R0 ;  /* 0x0000000000107310 */ /* 0x0000620000201800 */
[----:B------:R-:W-:Y:S05]  /*6610*/  BRA `(.L_x_6848) ;  /* 0x00000c1000007947 */ /* 0x000fea0003800000 */
.L_x_6851:
        /* <DEDUP_REMOVED lines=10> */
.L_x_6854:
[----:B------:R-:W2:Y:S02]  /*66c0*/  LDG.E.U16 R2, [R2.64] ;  /* 0x0000002402027981 */ /* 0x000ea4000c1e1500 */
[----:B--2---:R-:W-:-:S05]  /*66d0*/  HADD2.F32 R0, -RZ, R2.H0_H0 ;  /* 0x20000002ff007230 */ /* 0x004fca0000004100 */
[----:B------:R-:W-:-:S04]  /*66e0*/  FMUL.FTZ R0, R0, 1 ;  /* 0x3f80000000007820 */ /* 0x000fc80000410000 */
[----:B------:R0:W1:Y:S01]  /*66f0*/  F2F.F64.F32 R16, R0 ;  /* 0x0000000000107310 */ /* 0x0000620000201800 */
[----:B------:R-:W-:Y:S05]  /*6700*/  BRA `(.L_x_6848) ;  /* 0x00000b2000007947 */ /* 0x000fea0003800000 */
.L_x_6853:
[----:B------:R0:W5:Y:S01]  /*6710*/  LDG.E.64 R16, [R2.64] ;  /* 0x0000002402107981 */ /* 0x000162000c1e1b00 */
[----:B------:R-:W-:Y:S05]  /*6720*/  BRA `(.L_x_6848) ;  /* 0x00000b0000007947 */ /* 0x000fea0003800000 */
.L_x_6843:
        /* <DEDUP_REMOVED lines=13> */
.L_x_6857:
[----:B------:R0:W5:Y:S01]  /*6800*/  LDG.E.64 R16, [R2.64] ;  /* 0x0000002402107981 */ /* 0x000162000c1e1b00 */
[----:B------:R-:W-:Y:S05]  /*6810*/  BRA `(.L_x_6848) ;  /* 0x00000a1000007947 */ /* 0x000fea0003800000 */
.L_x_6856:
        /* <DEDUP_REMOVED lines=28> */
.L_x_6859:
        /* <DEDUP_REMOVED lines=15> */
.L_x_6858:
[----:B------:R-:W2:Y:S02]  /*6ad0*/  LDG.E.U16 R0, [R2.64] ;  /* 0x0000002402007981 */ /* 0x000ea4000c1e1500 */
[----:B--2---:R-:W-:-:S05]  /*6ae0*/  PRMT R0, RZ, 0x5410, R0 ;  /* 0x00005410ff007816 */ /* 0x004fca0000000000 */
[----:B------:R-:W-:-:S04]  /*6af0*/  FMUL.FTZ R0, R0, 1 ;  /* 0x3f80000000007820 */ /* 0x000fc80000410000 */
[----:B------:R0:W1:Y:S01]  /*6b00*/  F2F.F64.F32 R16, R0 ;  /* 0x0000000000107310 */ /* 0x0000620000201800 */
[----:B------:R-:W-:Y:S05]  /*6b10*/  BRA `(.L_x_6848) ;  /* 0x0000071000007947 */ /* 0x000fea0003800000 */
.L_x_6855:
        /* <DEDUP_REMOVED lines=11> */
.L_x_6862:
        /* <DEDUP_REMOVED lines=21> */
.L_x_6866:
[----:B------:R-:W-:Y:S05]  /*6d20*/  BSYNC B1 ;  /* 0x0000000000017941 */ /* 0x000fea0003800000 */
.L_x_6865:
[----:B------:R-:W-:Y:S01]  /*6d30*/  LEA R3, R0, 0x3b800000, 0x17 ;  /* 0x3b80000000037811 */ /* 0x000fe200078eb8ff */
[----:B------:R-:W-:-:S05]  /*6d40*/  IMAD.SHL.U32 R0, R2, 0x100000, RZ ;  /* 0x0010000002007824 */ /* 0x000fca00078e00ff */
[----:B------:R-:W-:Y:S02]  /*6d50*/  LOP3.LUT R0, R3, R0, R4, 0xfe, !PT ;  /* 0x0000000003007212 */ /* 0x000fe400078efe04 */
.L_x_6864:
[----:B------:R-:W-:Y:S05]  /*6d60*/  BSYNC B0 ;  /* 0x0000000000007941 */ /* 0x000fea0003800000 */
.L_x_6863:
[----:B------:R-:W-:-:S04]  /*6d70*/  FMUL.FTZ R0, R0, 1 ;  /* 0x3f80000000007820 */ /* 0x000fc80000410000 */
[----:B------:R0:W1:Y:S01]  /*6d80*/  F2F.F64.F32 R16, R0 ;  /* 0x0000000000107310 */ /* 0x0000620000201800 */
[----:B------:R-:W-:Y:S05]  /*6d90*/  BRA `(.L_x_6848) ;  /* 0x0000049000007947 */ /* 0x000fea0003800000 */
.L_x_6861:
        /* <DEDUP_REMOVED lines=21> */
.L_x_6870:
[----:B------:R-:W-:Y:S05]  /*6ef0*/  BSYNC B1 ;  /* 0x0000000000017941 */ /* 0x000fea0003800000 */
.L_x_6869:
[----:B------:R-:W-:Y:S01]  /*6f00*/  LEA R3, R0, 0x37800000, 0x17 ;  /* 0x3780000000037811 */ /* 0x000fe200078eb8ff */
[----:B------:R-:W-:-:S05]  /*6f10*/  IMAD.SHL.U32 R0, R2, 0x200000, RZ ;  /* 0x0020000002007824 */ /* 0x000fca00078e00ff */
[----:B------:R-:W-:Y:S02]  /*6f20*/  LOP3.LUT R0, R3, R0, R4, 0xfe, !PT ;  /* 0x0000000003007212 */ /* 0x000fe400078efe04 */
.L_x_6868:
[----:B------:R-:W-:Y:S05]  /*6f30*/  BSYNC B0 ;  /* 0x0000000000007941 */ /* 0x000fea0003800000 */
.L_x_6867:
[----:B------:R-:W-:-:S04]  /*6f40*/  FMUL.FTZ R0, R0, 1 ;  /* 0x3f80000000007820 */ /* 0x000fc80000410000 */
[----:B------:R0:W1:Y:S01]  /*6f50*/  F2F.F64.F32 R16, R0 ;  /* 0x0000000000107310 */ /* 0x0000620000201800 */
[----:B------:R-:W-:Y:S05]  /*6f60*/  BRA `(.L_x_6848) ;  /* 0x000002c000007947 */ /* 0x000fea0003800000 */
.L_x_6860:
        /* <DEDUP_REMOVED lines=14> */
.L_x_6874:
[----:B------:R-:W-:Y:S05]  /*7050*/  BSYNC B0 ;  /* 0x0000000000007941 */ /* 0x000fea0003800000 */
.L_x_6873:
[----:B------:R-:W-:-:S04]  /*7060*/  FMUL.FTZ R0, R0, 1 ;  /* 0x3f80000000007820 */ /* 0x000fc80000410000 */
[----:B------:R0:W1:Y:S01]  /*7070*/  F2F.F64.F32 R16, R0 ;  /* 0x0000000000107310 */ /* 0x0000620000201800 */
[----:B------:R-:W-:Y:S05]  /*7080*/  BRA `(.L_x_6848) ;  /* 0x000001a000007947 */ /* 0x000fea0003800000 */
.L_x_6847:
        /* <DEDUP_REMOVED lines=21> */
.L_x_6872:
[----:B------:R-:W2:Y:S02]  /*71e0*/  LDG.E.64 R16, [R2.64] ;  /* 0x0000002402107981 */ /* 0x000ea4000c1e1b00 */
[----:B--2---:R-:W0:Y:S01]  /*71f0*/  I2F.F64.U64 R16, R16 ;  /* 0x0000001000107312 */ /* 0x004e220000301800 */
[----:B------:R-:W-:Y:S05]  /*7200*/  BRA `(.L_x_6848) ;  /* 0x0000002000007947 */ /* 0x000fea0003800000 */
.L_x_6871:
[----:B------:R-:W2:Y:S02]  /*7210*/  LDG.E R2, [R2.64] ;  /* 0x0000002402027981 */ /* 0x000ea4000c1e1900 */
[----:B--2---:R0:W1:Y:S02]  /*7220*/  I2F.F64.U32 R16, R2 ;  /* 0x0000000200107312 */ /* 0x0040640000201800 */
.L_x_6848:
        /* <DEDUP_REMOVED lines=18> */
.L_x_6878:
[----:B------:R-:W2:Y:S02]  /*7350*/  LDG.E.U8 R2, [R2.64] ;  /* 0x0000002402027981 */ /* 0x000ea4000c1e1100 */
[----:B--2---:R-:W-:-:S04]  /*7360*/  ISETP.NE.AND P0, PT, R2, RZ, PT ;  /* 0x000000ff0200720c */ /* 0x004fc80003f05270 */
[----:B------:R-:W-:Y:S01]  /*7370*/  P2R R19, PR, RZ, 0x1 ;  /* 0x00000001ff137803 */ /* 0x000fe20000000000 */
[----:B------:R-:W-:Y:S05]  /*7380*/  BRA `(.L_x_6880) ;  /* 0x00000f4000007947 */ /* 0x000fea0003800000 */
.L_x_6877:
        /* <DEDUP_REMOVED lines=11> */
.L_x_6882:
[----:B------:R-:W2:Y:S02]  /*7440*/  LDG.E R2, [R2.64] ;  /* 0x0000002402027981 */ /* 0x000ea4000c1e1900 */
[----:B--2---:R-:W-:-:S04]  /*7450*/  ISETP.NE.AND P0, PT, R2, RZ, PT ;  /* 0x000000ff0200720c */ /* 0x004fc80003f05270 */
[----:B------:R-:W-:Y:S01]  /*7460*/  P2R R19, PR, RZ, 0x1 ;  /* 0x00000001ff137803 */ /* 0x000fe20000000000 */
[----:B------:R-:W-:Y:S05]  /*7470*/  BRA `(.L_x_6880) ;  /* 0x00000e5000007947 */ /* 0x000fea0003800000 */
.L_x_6881:
[----:B------:R-:W2:Y:S02]  /*7480*/  LDG.E.U16 R2, [R2.64] ;  /* 0x0000002402027981 */ /* 0x000ea4000c1e1500 */
[----:B--2---:R-:W-:-:S04]  /*7490*/  ISETP.NE.AND P0, PT, R2, RZ, PT ;  /* 0x000000ff0200720c */ /* 0x004fc80003f05270 */
[----:B------:R-:W-:Y:S01]  /*74a0*/  P2R R19, PR, RZ, 0x1 ;  /* 0x00000001ff137803 */ /* 0x000fe20000000000 */
[----:B------:R-:W-:Y:S05]  /*74b0*/  BRA `(.L_x_6880) ;  /* 0x00000e1000007947 */ /* 0x000fea0003800000 */
.L_x_6876:
        /* <DEDUP_REMOVED lines=10> */
.L_x_6884:
[----:B------:R-:W2:Y:S02]  /*7560*/  LDG.E.U16 R0, [R2.64] ;  /* 0x0000002402007981 */ /* 0x000ea4000c1e1500 */
[----:B--2---:R-:W-:-:S05]  /*7570*/  HADD2.F32 R0, -RZ, R0.H0_H0 ;  /* 0x20000000ff007230 */ /* 0x004fca0000004100 */
[----:B------:R-:W-:-:S04]  /*7580*/  FSETP.NEU.FTZ.AND P0, PT, R0, RZ, PT ;  /* 0x000000ff0000720b */ /* 0x000fc80003f1d000 */
[----:B------:R-:W-:Y:S01]  /*7590*/  P2R R19, PR, RZ, 0x1 ;  /* 0x00000001ff137803 */ /* 0x000fe20000000000 */
[----:B------:R-:W-:Y:S05]  /*75a0*/  BRA `(.L_x_6880) ;  /* 0x00000d2000007947 */ /* 0x000fea0003800000 */
.L_x_6883:
        /* <DEDUP_REMOVED lines=12> */
.L_x_6886:
        /* <DEDUP_REMOVED lines=11> */
.L_x_6885:
[----:B------:R-:W2:Y:S02]  /*7720*/  LDG.E.64 R2, [R2.64] ;  /* 0x0000002402027981 */ /* 0x000ea4000c1e1b00 */
[----:B--2---:R-:W0:-:S06]  /*7730*/  DSETP.NEU.AND P0, PT, R2, RZ, PT ;  /* 0x000000ff0200722a */ /* 0x004e0c0003f0d000 */
[----:B0-----:R-:W-:Y:S01]  /*7740*/  P2R R19, PR, RZ, 0x1 ;  /* 0x00000001ff137803 */ /* 0x001fe20000000000 */
[----:B------:R-:W-:Y:S05]  /*7750*/  BRA `(.L_x_6880) ;  /* 0x00000b7000007947 */ /* 0x000fea0003800000 */
.L_x_6875:
        /* <DEDUP_REMOVED lines=12> */
.L_x_6889:
[----:B------:R-:W2:Y:S02]  /*7820*/  LDG.E.128 R4, [R2.64] ;  /* 0x0000002402047981 */ /* 0x000ea4000c1e1d00 */
[----:B--2---:R-:W0:-:S06]  /*7830*/  DSETP.NEU.AND P0, PT, R6, RZ, PT ;  /* 0x000000ff0600722a */ /* 0x004e0c0003f0d000 */
[----:B0-----:R-:W0:-:S06]  /*7840*/  DSETP.NEU.OR P0, PT, R4, RZ, P0 ;  /* 0x000000ff0400722a */ /* 0x001e0c000070d400 */
[----:B0-----:R-:W-:Y:S01]  /*7850*/  P2R R19, PR, RZ, 0x1 ;  /* 0x00000001ff137803 */ /* 0x001fe20000000000 */
[----:B------:R-:W-:Y:S05]  /*7860*/  BRA `(.L_x_6880) ;  /* 0x00000a6000007947 */ /* 0x000fea0003800000 */
.L_x_6888:
        /* <DEDUP_REMOVED lines=28> */
.L_x_6891:
        /* <DEDUP_REMOVED lines=15> */
.L_x_6890:
[----:B------:R-:W2:Y:S02]  /*7b20*/  LDG.E.U16 R0, [R2.64] ;  /* 0x0000002402007981 */ /* 0x000ea4000c1e1500 */
[----:B--2---:R-:W-:-:S04]  /*7b30*/  PRMT R0, RZ, 0x5410, R0 ;  /* 0x00005410ff007816 */ /* 0x004fc80000000000 */
[----:B------:R-:W-:-:S04]  /*7b40*/  FSETP.NEU.FTZ.AND P0, PT, R0, RZ, PT ;  /* 0x000000ff0000720b */ /* 0x000fc80003f1d000 */
[----:B------:R-:W-:Y:S01]  /*7b50*/  P2R R19, PR, RZ, 0x1 ;  /* 0x00000001ff137803 */ /* 0x000fe20000000000 */
[----:B------:R-:W-:Y:S05]  /*7b60*/  BRA `(.L_x_6880) ;  /* 0x0000076000007947 */ /* 0x000fea0003800000 */
.L_x_6887:
        /* <DEDUP_REMOVED lines=12> */
.L_x_6894:
        /* <DEDUP_REMOVED lines=21> */
.L_x_6898:
[----:B------:R-:W-:Y:S05]  /*7d80*/  BSYNC B1 ;  /* 0x0000000000017941 */ /* 0x000fea0003800000 */
.L_x_6897:
[----:B------:R-:W-:Y:S01]  /*7d90*/  LEA R3, R0, 0x3b800000, 0x17 ;  /* 0x3b80000000037811 */ /* 0x000fe200078eb8ff */
[----:B------:R-:W-:-:S05]  /*7da0*/  IMAD.SHL.U32 R0, R2, 0x100000, RZ ;  /* 0x0010000002007824 */ /* 0x000fca00078e00ff */
[----:B------:R-:W-:Y:S02]  /*7db0*/  LOP3.LUT R0, R3, R0, R4, 0xfe, !PT ;  /* 0x0000000003007212 */ /* 0x000fe400078efe04 */
.L_x_6896:
[----:B------:R-:W-:Y:S05]  /*7dc0*/  BSYNC B0 ;  /* 0x0000000000007941 */ /* 0x000fea0003800000 */
.L_x_6895:
[----:B------:R-:W-:-:S04]  /*7dd0*/  FSETP.NEU.FTZ.AND P0, PT, R0, RZ, PT ;  /* 0x000000ff0000720b */ /* 0x000fc80003f1d000 */
[----:B------:R-:W-:Y:S01]  /*7de0*/  P2R R19, PR, RZ, 0x1 ;  /* 0x00000001ff137803 */ /* 0x000fe20000000000 */
[----:B------:R-:W-:Y:S05]  /*7df0*/  BRA `(.L_x_6880) ;  /* 0x000004d000007947 */ /* 0x000fea0003800000 */
.L_x_6893:
        /* <DEDUP_REMOVED lines=21> */
.L_x_6902:
[----:B------:R-:W-:Y:S05]  /*7f50*/  BSYNC B1 ;  /* 0x0000000000017941 */ /* 0x000fea0003800000 */
.L_x_6901:
[----:B------:R-:W-:Y:S01]  /*7f60*/  LEA R3, R0, 0x37800000, 0x17 ;  /* 0x3780000000037811 */ /* 0x000fe200078eb8ff */
[----:B------:R-:W-:-:S05]  /*7f70*/  IMAD.SHL.U32 R0, R2, 0x200000, RZ ;  /* 0x0020000002007824 */ /* 0x000fca00078e00ff */
[----:B------:R-:W-:Y:S02]  /*7f80*/  LOP3.LUT R0, R3, R0, R4, 0xfe, !PT ;  /* 0x0000000003007212 */ /* 0x000fe400078efe04 */
.L_x_6900:
[----:B------:R-:W-:Y:S05]  /*7f90*/  BSYNC B0 ;  /* 0x0000000000007941 */ /* 0x000fea0003800000 */
.L_x_6899:
[----:B------:R-:W-:-:S04]  /*7fa0*/  FSETP.NEU.FTZ.AND P0, PT, R0, RZ, PT ;  /* 0x000000ff0000720b */ /* 0x000fc80003f1d000 */
[----:B------:R-:W-:Y:S01]  /*7fb0*/  P2R R19, PR, RZ, 0x1 ;  /* 0x00000001ff137803 */ /* 0x000fe20000000000 */
[----:B------:R-:W-:Y:S05]  /*7fc0*/  BRA `(.L_x_6880) ;  /* 0x0000030000007947 */ /* 0x000fea0003800000 */
.L_x_6892:
        /* <DEDUP_REMOVED lines=14> */
.L_x_6906:
[----:B------:R-:W-:Y:S05]  /*80b0*/  BSYNC B0 ;  /* 0x0000000000007941 */ /* 0x000fea0003800000 */
.L_x_6905:
[----:B------:R-:W-:-:S04]  /*80c0*/  FSETP.NEU.FTZ.AND P0, PT, R0, RZ, PT ;  /* 0x000000ff0000720b */ /* 0x000fc80003f1d000 */
[----:B------:R-:W-:Y:S01]  /*80d0*/  P2R R19, PR, RZ, 0x1 ;  /* 0x00000001ff137803 */ /* 0x000fe20000000000 */
[----:B------:R-:W-:Y:S05]  /*80e0*/  BRA `(.L_x_6880) ;  /* 0x000001e000007947 */ /* 0x000fea0003800000 */
.L_x_6879:
        /* <DEDUP_REMOVED lines=22> */
.L_x_6904:
[----:B------:R-:W2:Y:S02]  /*8250*/  LDG.E.64 R2, [R2.64] ;  /* 0x0000002402027981 */ /* 0x000ea4000c1e1b00 */
[----:B--2---:R-:W-:-:S04]  /*8260*/  ISETP.NE.U32.AND P0, PT, R2, RZ, PT ;  /* 0x000000ff0200720c */ /* 0x004fc80003f05070 */
[----:B------:R-:W-:-:S04]  /*8270*/  ISETP.NE.AND.EX P0, PT, R3, RZ, PT, P0 ;  /* 0x000000ff0300720c */ /* 0x000fc80003f05300 */
[----:B------:R-:W-:Y:S01]  /*8280*/  P2R R19, PR, RZ, 0x1 ;  /* 0x00000001ff137803 */ /* 0x000fe20000000000 */
[----:B------:R-:W-:Y:S05]  /*8290*/  BRA `(.L_x_6880) ;  /* 0x0000003000007947 */ /* 0x000fea0003800000 */
.L_x_6903:
[----:B------:R-:W2:Y:S02]  /*82a0*/  LDG.E R2, [R2.64] ;  /* 0x0000002402027981 */ /* 0x000ea4000c1e1900 */
[----:B--2---:R-:W-:-:S04]  /*82b0*/  ISETP.NE.AND P0, PT, R2, RZ, PT ;  /* 0x000000ff0200720c */ /* 0x004fc80003f05270 */
[----:B------:R-:W-:Y:S02]  /*82c0*/  P2R R19, PR, RZ, 0x1 ;  /* 0x00000001ff137803 */ /* 0x000fe40000000000 */
.L_x_6880:
        /* <DEDUP_REMOVED lines=17> */
.L_x_6910:
[----:B------:R0:W5:Y:S01]  /*83e0*/  LDG.E.U8 R2, [R4.64] ;  /* 0x0000002404027981 */ /* 0x000162000c1e1100 */
[----:B------:R-:W-:Y:S01]  /*83f0*/  IMAD.MOV.U32 R3, RZ, RZ, RZ ;  /* 0x000000ffff037224 */ /* 0x000fe200078e00ff */
[----:B------:R-:W-:Y:S05]  /*8400*/  BRA `(.L_x_6912) ;  /* 0x00000d5000007947 */ /* 0x000fea0003800000 */
.L_x_6909:
        /* <DEDUP_REMOVED lines=8> */
.L_x_6914:
[----:B------:R-:W2:Y:S02]  /*8490*/  LDG.E R2, [R4.64] ;  /* 0x0000002404027981 */ /* 0x000ea4000c1e1900 */
[----:B--2---:R-:W-:Y:S01]  /*84a0*/  SHF.R.S32.HI R3, RZ, 0x1f, R2 ;  /* 0x0000001fff037819 */ /* 0x004fe20000011402 */
[----:B------:R-:W-:Y:S05]  /*84b0*/  BRA `(.L_x_6912) ;  /* 0x00000ca000007947 */ /* 0x000fea0003800000 */
.L_x_6913:
[----:B------:R-:W2:Y:S02]  /*84c0*/  LDG.E.S16 R2, [R4.64] ;  /* 0x0000002404027981 */ /* 0x000ea4000c1e1700 */
[----:B--2---:R-:W-:Y:S01]  /*84d0*/  SHF.R.S32.HI R3, RZ, 0x1f, R2 ;  /* 0x0000001fff037819 */ /* 0x004fe20000011402 */
[----:B------:R-:W-:Y:S05]  /*84e0*/  BRA `(.L_x_6912) ;  /* 0x00000c7000007947 */ /* 0x000fea0003800000 */
.L_x_6908:
        /* <DEDUP_REMOVED lines=9> */
.L_x_6916:
[----:B------:R-:W2:Y:S02]  /*8580*/  LDG.E.U16 R4, [R4.64] ;  /* 0x0000002404047981 */ /* 0x000ea4000c1e1500 */
[----:B--2---:R-:W-:-:S06]  /*8590*/  HADD2.F32 R2, -RZ, R4.H0_H0 ;  /* 0x20000004ff027230 */ /* 0x004fcc0000004100 */
[----:B------:R-:W0:Y:S01]  /*85a0*/  F2I.S64.TRUNC R2, R2 ;  /* 0x0000000200027311 */ /* 0x000e22000020d900 */
[----:B------:R-:W-:Y:S05]  /*85b0*/  BRA `(.L_x_6912) ;  /* 0x00000ba000007947 */ /* 0x000fea0003800000 */
.L_x_6915:
        /* <DEDUP_REMOVED lines=9> */
.L_x_6918:
[----:B------:R-:W2:Y:S02]  /*8650*/  LDG.E.U16 R4, [R4.64] ;  /* 0x0000002404047981 */ /* 0x000ea4000c1e1500 */
[----:B--2---:R-:W-:-:S06]  /*8660*/  HADD2.F32 R2, -RZ, R4.H0_H0 ;  /* 0x20000004ff027230 */ /* 0x004fcc0000004100 */
[----:B------:R-:W0:Y:S01]  /*8670*/  F2I.S64.TRUNC R2, R2 ;  /* 0x0000000200027311 */ /* 0x000e22000020d900 */
[----:B------:R-:W-:Y:S05]  /*8680*/  BRA `(.L_x_6912) ;  /* 0x00000ad000007947 */ /* 0x000fea0003800000 */
.L_x_6917:
[----:B------:R-:W2:Y:S02]  /*8690*/  LDG.E.64 R2, [R4.64] ;  /* 0x0000002404027981 */ /* 0x000ea4000c1e1b00 */
[----:B--2---:R-:W0:Y:S01]  /*86a0*/  F2I.S64.F64.TRUNC R2, R2 ;  /* 0x0000000200027311 */ /* 0x004e22000030d900 */
[----:B------:R-:W-:Y:S05]  /*86b0*/  BRA `(.L_x_6912) ;  /* 0x00000aa000007947 */ /* 0x000fea0003800000 */
.L_x_6907:
        /* <DEDUP_REMOVED lines=13> */
.L_x_6921:
[----:B------:R-:W2:Y:S02]  /*8790*/  LDG.E.64 R2, [R4.64] ;  /* 0x0000002404027981 */ /* 0x000ea4000c1e1b00 */
[----:B--2---:R-:W0:Y:S01]  /*87a0*/  F2I.S64.F64.TRUNC R2, R2 ;  /* 0x0000000200027311 */ /* 0x004e22000030d900 */
[----:B------:R-:W-:Y:S05]  /*87b0*/  BRA `(.L_x_6912) ;  /* 0x000009a000007947 */ /* 0x000fea0003800000 */
.L_x_6920:
        /* <DEDUP_REMOVED lines=27> */
.L_x_6923:
        /* <DEDUP_REMOVED lines=14> */
.L_x_6922:
[----:B------:R-:W2:Y:S02]  /*8a50*/  LDG.E.U16 R2, [R4.64] ;  /* 0x0000002404027981 */ /* 0x000ea4000c1e1500 */
[----:B--2---:R-:W-:-:S06]  /*8a60*/  PRMT R2, RZ, 0x5410, R2 ;  /* 0x00005410ff027816 */ /* 0x004fcc0000000002 */
[----:B------:R-:W0:Y:S01]  /*8a70*/  F2I.S64.TRUNC R2, R2 ;  /* 0x0000000200027311 */ /* 0x000e22000020d900 */
[----:B------:R-:W-:Y:S05]  /*8a80*/  BRA `(.L_x_6912) ;  /* 0x000006d000007947 */ /* 0x000fea0003800000 */
.L_x_6919:
        /* <DEDUP_REMOVED lines=11> */
.L_x_6926:
        /* <DEDUP_REMOVED lines=21> */
.L_x_6930:
[----:B------:R-:W-:Y:S05]  /*8c90*/  BSYNC B1 ;  /* 0x0000000000017941 */ /* 0x000fea0003800000 */
.L_x_6929:
[----:B------:R-:W-:Y:S01]  /*8ca0*/  IMAD.SHL.U32 R2, R2, 0x100000, RZ ;  /* 0x0010000002027824 */ /* 0x000fe200078e00ff */
[----:B------:R-:W-:-:S04]  /*8cb0*/  LEA R3, R0, 0x3b800000, 0x17 ;  /* 0x3b80000000037811 */ /* 0x000fc800078eb8ff */
[----:B------:R-:W-:Y:S02]  /*8cc0*/  LOP3.LUT R2, R3, R2, R4, 0xfe, !PT ;  /* 0x0000000203027212 */ /* 0x000fe400078efe04 */
.L_x_6928:
[----:B------:R-:W-:Y:S05]  /*8cd0*/  BSYNC B0 ;  /* 0x0000000000007941 */ /* 0x000fea0003800000 */
.L_x_6927:
[----:B------:R-:W0:Y:S01]  /*8ce0*/  F2I.S64.TRUNC R2, R2 ;  /* 0x0000000200027311 */ /* 0x000e22000020d900 */
[----:B------:R-:W-:Y:S05]  /*8cf0*/  BRA `(.L_x_6912) ;  /* 0x0000046000007947 */ /* 0x000fea0003800000 */
.L_x_6925:
        /* <DEDUP_REMOVED lines=21> */
.L_x_6934:
[----:B------:R-:W-:Y:S05]  /*8e50*/  BSYNC B1 ;  /* 0x0000000000017941 */ /* 0x000fea0003800000 */
.L_x_6933:
[----:B------:R-:W-:Y:S01]  /*8e60*/  IMAD.SHL.U32 R2, R2, 0x200000, RZ ;  /* 0x0020000002027824 */ /* 0x000fe200078e00ff */
[----:B------:R-:W-:-:S04]  /*8e70*/  LEA R3, R0, 0x37800000, 0x17 ;  /* 0x3780000000037811 */ /* 0x000fc800078eb8ff */
[----:B------:R-:W-:Y:S02]  /*8e80*/  LOP3.LUT R2, R3, R2, R4, 0xfe, !PT ;  /* 0x0000000203027212 */ /* 0x000fe400078efe04 */
.L_x_6932:
[----:B------:R-:W-:Y:S05]  /*8e90*/  BSYNC B0 ;  /* 0x0000000000007941 */ /* 0x000fea0003800000 */
.L_x_6931:
[----:B------:R-:W0:Y:S01]  /*8ea0*/  F2I.S64.TRUNC R2, R2 ;  /* 0x0000000200027311 */ /* 0x000e22000020d900 */
[----:B------:R-:W-:Y:S05]  /*8eb0*/  BRA `(.L_x_6912) ;  /* 0x000002a000007947 */ /* 0x000fea0003800000 */
.L_x_6924:
        /* <DEDUP_REMOVED lines=14> */
.L_x_6938:
[----:B------:R-:W-:Y:S05]  /*8fa0*/  BSYNC B0 ;  /* 0x0000000000007941 */ /* 0x000fea0003800000 */
.L_x_6937:
[----:B------:R-:W0:Y:S01]  /*8fb0*/  F2I.S64.TRUNC R2, R2 ;  /* 0x0000000200027311 */ /* 0x000e22000020d900 */
[----:B------:R-:W-:Y:S05]  /*8fc0*/  BRA `(.L_x_6912) ;  /* 0x0000019000007947 */ /* 0x000fea0003800000 */
.L_x_6911:
        /* <DEDUP_REMOVED lines=21> */
.L_x_6936:
[----:B------:R0:W5:Y:S01]  /*9120*/  LDG.E.64 R2, [R4.64] ;  /* 0x0000002404027981 */ /* 0x000162000c1e1b00 */
[----:B------:R-:W-:Y:S05]  /*9130*/  BRA `(.L_x_6912) ;  /* 0x0000002000007947 */ /* 0x000fea0003800000 */
.L_x_6935:
[----:B------:R0:W5:Y:S01]  /*9140*/  LDG.E R2, [R4.64] ;  /* 0x0000002404027981 */ /* 0x000162000c1e1900 */
[----:B------:R-:W-:-:S03]  /*9150*/  IMAD.MOV.U32 R3, RZ, RZ, RZ ;  /* 0x000000ffff037224 */ /* 0x000fc600078e00ff */
.L_x_6912:
        /* <DEDUP_REMOVED lines=9> */
.L_x_6940:
[----:B------:R-:W-:Y:S05]  /*91f0*/  BSYNC B0 ;  /* 0x0000000000007941 */ /* 0x000fea0003800000 */
.L_x_6939:
        /* <DEDUP_REMOVED lines=12> */
.L_x_6944:
[----:B-1---5:R-:W0:Y:S02]  /*92c0*/  F2I.S64.F64.TRUNC R16, R16 ;  /* 0x0000001000107311 */ /* 0x022e24000030d900 */
[----:B0-----:R-:W-:-:S05]  /*92d0*/  IMAD.MOV.U32 R3, RZ, RZ, R16 ;  /* 0x000000ffff037224 */ /* 0x001fca00078e0010 */
[----:B------:R0:W-:Y:S01]  /*92e0*/  STG.E.U8 [R22.64], R3 ;  /* 0x0000000316007986 */ /* 0x0001e2000c101124 */
[----:B------:R-:W-:Y:S05]  /*92f0*/  BRA `(.L_x_6946) ;  /* 0x00000ed000007947 */ /* 0x000fea0003800000 */
.L_x_6943:
        /* <DEDUP_REMOVED lines=9> */
.L_x_6948:
[----:B-1---5:R-:W0:Y:S02]  /*9390*/  F2I.F64.TRUNC R17, R16 ;  /* 0x0000001000117311 */ /* 0x022e24000030d100 */
[----:B0-----:R0:W-:Y:S01]  /*93a0*/  STG.E [R22.64], R17 ;  /* 0x0000001116007986 */ /* 0x0011e2000c101924 */
[----:B------:R-:W-:Y:S05]  /*93b0*/  BRA `(.L_x_6946) ;  /* 0x00000e1000007947 */ /* 0x000fea0003800000 */
.L_x_6947:
[----:B-1---5:R-:W0:Y:S02]  /*93c0*/  F2I.F64.TRUNC R17, R16 ;  /* 0x0000001000117311 */ /* 0x022e24000030d100 */
[----:B0-----:R0:W-:Y:S01]  /*93d0*/  STG.E.U16 [R22.64], R17 ;  /* 0x0000001116007986 */ /* 0x0011e2000c101524 */
[----:B------:R-:W-:Y:S05]  /*93e0*/  BRA `(.L_x_6946) ;  /* 0x00000de000007947 */ /* 0x000fea0003800000 */
.L_x_6942:
        /* <DEDUP_REMOVED lines=11> */
.L_x_6950:
[----:B-1---5:R-:W0:Y:S01]  /*94a0*/  F2F.F32.F64 R0, R16 ;  /* 0x0000001000007310 */ /* 0x022e220000301000 */
[----:B------:R-:W0:-:S14]  /*94b0*/  DSETP.GEU.AND P0, PT, |R16|, c[0x2][0x0], PT ;  /* 0x008000001000762a */ /* 0x000e1c0003f0e200 */
[----:B0-----:R-:W-:-:S05]  /*94c0*/  @!P0 FMUL R0, R0, 1.175494350822287508e-38 ;  /* 0x0080000000008820 */ /* 0x001fca0000400000 */
[----:B------:R-:W-:-:S05]  /*94d0*/  F2FP.PACK_AB R0, RZ, R0 ;  /* 0x00000000ff00723e */ /* 0x000fca00000000ff */
[----:B------:R0:W-:Y:S01]  /*94e0*/  STG.E.U16 [R22.64], R0 ;  /* 0x0000000016007986 */ /* 0x0001e2000c101524 */
[----:B------:R-:W-:Y:S05]  /*94f0*/  BRA `(.L_x_6946) ;  /* 0x00000cd000007947 */ /* 0x000fea0003800000 */
.L_x_6949:
        /* <DEDUP_REMOVED lines=12> */
.L_x_6952:
[----:B-1---5:R-:W0:Y:S01]  /*95c0*/  F2F.F32.F64 R0, R16 ;  /* 0x0000001000007310 */ /* 0x022e220000301000 */
[----:B------:R-:W0:-:S14]  /*95d0*/  DSETP.GEU.AND P0, PT, |R16|, c[0x2][0x0], PT ;  /* 0x008000001000762a */ /* 0x000e1c0003f0e200 */
[----:B0-----:R-:W-:-:S05]  /*95e0*/  @!P0 FMUL R0, R0, 1.175494350822287508e-38 ;  /* 0x0080000000008820 */ /* 0x001fca0000400000 */
[----:B------:R-:W-:-:S04]  /*95f0*/  F2FP.PACK_AB R3, RZ, R0 ;  /* 0x00000000ff03723e */ /* 0x000fc800000000ff */
[----:B------:R-:W-:-:S05]  /*9600*/  PRMT R3, R3, 0x5410, RZ ;  /* 0x0000541003037816 */ /* 0x000fca00000000ff */
[----:B------:R0:W-:Y:S01]  /*9610*/  STG.E [R22.64], R3 ;  /* 0x0000000316007986 */ /* 0x0001e2000c101924 */
[----:B------:R-:W-:Y:S05]  /*9620*/  BRA `(.L_x_6946) ;  /* 0x00000ba000007947 */ /* 0x000fea0003800000 */
.L_x_6951:
[----:B-1---5:R0:W-:Y:S01]  /*9630*/  STG.E.64 [R22.64], R16 ;  /* 0x0000001016007986 */ /* 0x0221e2000c101b24 */
[----:B------:R-:W-:Y:S05]  /*9640*/  BRA `(.L_x_6946) ;  /* 0x00000b8000007947 */ /* 0x000fea0003800000 */
.L_x_6941:
        /* <DEDUP_REMOVED lines=12> */
.L_x_6955:
[----:B------:R-:W-:-:S05]  /*9710*/  CS2R R18, SRZ ;  /* 0x0000000000127805 */ /* 0x000fca000001ff00 */
[----:B-1---5:R0:W-:Y:S01]  /*9720*/  STG.E.128 [R22.64], R16 ;  /* 0x0000001016007986 */ /* 0x0221e2000c101d24 */
[----:B------:R-:W-:Y:S05]  /*9730*/  BRA `(.L_x_6946) ;  /* 0x00000a9000007947 */ /* 0x000fea0003800000 */
.L_x_6954:
        /* <DEDUP_REMOVED lines=23> */
.L_x_6959:
[----:B------:R-:W-:Y:S05]  /*98b0*/  BSYNC B0 ;  /* 0x0000000000007941 */ /* 0x000fea0003800000 */
.L_x_6958:
[----:B------:R-:W-:-:S05]  /*98c0*/  LOP3.LUT R3, R0, R3, RZ, 0xfc, !PT ;  /* 0x0000000300037212 */ /* 0x000fca00078efcff */
[----:B------:R0:W-:Y:S01]  /*98d0*/  STG.E.U8 [R22.64], R3 ;  /* 0x0000000316007986 */ /* 0x0001e2000c101124 */
[----:B------:R-:W-:Y:S05]  /*98e0*/  BRA `(.L_x_6946) ;  /* 0x000008e000007947 */ /* 0x000fea0003800000 */
.L_x_6957:
        /* <DEDUP_REMOVED lines=15> */
.L_x_6961:
[----:B------:R-:W-:Y:S01]  /*99e0*/  IMAD.MOV.U32 R0, RZ, RZ, 0x7f ;  /* 0x0000007fff007424 */ /* 0x000fe200078e00ff */
[----:B------:R-:W-:-:S04]  /*99f0*/  ISETP.GT.U32.AND P0, PT, R2, 0x7f800000, PT ;  /* 0x7f8000000200780c */ /* 0x000fc80003f04070 */
[----:B------:R-:W-:-:S04]  /*9a00*/  SEL R0, R0, 0x7c, P0 ;  /* 0x0000007c00007807 */ /* 0x000fc80000000000 */
.L_x_6962:
[----:B------:R-:W-:Y:S05]  /*9a10*/  BSYNC B0 ;  /* 0x0000000000007941 */ /* 0x000fea0003800000 */
.L_x_6960:
[----:B------:R-:W-:-:S04]  /*9a20*/  LOP3.LUT R2, R3, 0x80000000, RZ, 0xc0, !PT ;  /* 0x8000000003027812 */ /* 0x000fc800078ec0ff */
[----:B------:R-:W-:-:S04]  /*9a30*/  SHF.R.U32.HI R3, RZ, 0x18, R2 ;  /* 0x00000018ff037819 */ /* 0x000fc80000011602 */
[----:B------:R-:W-:-:S05]  /*9a40*/  LOP3.LUT R3, R0, R3, RZ, 0xfc, !PT ;  /* 0x0000000300037212 */ /* 0x000fca00078efcff */
[----:B------:R0:W-:Y:S01]  /*9a50*/  STG.E.U8 [R22.64], R3 ;  /* 0x0000000316007986 */ /* 0x0001e2000c101124 */
[----:B------:R-:W-:Y:S05]  /*9a60*/  BRA `(.L_x_6946) ;  /* 0x0000076000007947 */ /* 0x000fea0003800000 */
.L_x_6956:
[----:B-1---5:R-:W0:Y:S01]  /*9a70*/  F2F.F32.F64 R0, R16 ;  /* 0x0000001000007310 */ /* 0x022e220000301000 */
[----:B------:R-:W0:-:S14]  /*9a80*/  DSETP.GEU.AND P0, PT, |R16|, c[0x2][0x0], PT ;  /* 0x008000001000762a */ /* 0x000e1c0003f0e200 */
[----:B0-----:R-:W-:-:S05]  /*9a90*/  @!P0 FMUL R0, R0, 1.175494350822287508e-38 ;  /* 0x0080000000008820 */ /* 0x001fca0000400000 */
[----:B------:R-:W-:-:S05]  /*9aa0*/  F2FP.BF16.PACK_AB R0, RZ, R0 ;  /* 0x00000000ff00723e */ /* 0x000fca00000010ff */
[----:B------:R0:W-:Y:S01]  /*9ab0*/  STG.E.U16 [R22.64], R0 ;  /* 0x0000000016007986 */ /* 0x0001e2000c101524 */
[----:B------:R-:W-:Y:S05]  /*9ac0*/  BRA `(.L_x_6946) ;  /* 0x0000070000007947 */ /* 0x000fea0003800000 */
.L_x_6953:
        /* <DEDUP_REMOVED lines=11> */
.L_x_6965:
        /* <DEDUP_REMOVED lines=19> */
.L_x_6968:
[----:B------:R-:W-:-:S04]  /*9cb0*/  LOP3.LUT R2, R3, 0x80000000, RZ, 0xc0, !PT ;  /* 0x8000000003027812 */ /* 0x000fc800078ec0ff */
[----:B------:R-:W-:-:S04]  /*9cc0*/  SHF.R.U32.HI R3, RZ, 0x18, R2 ;  /* 0x00000018ff037819 */ /* 0x000fc80000011602 */
[----:B------:R-:W-:-:S04]  /*9cd0*/  LOP3.LUT R0, R0, R3, RZ, 0xfc, !PT ;  /* 0x0000000300007212 */ /* 0x000fc800078efcff */
[----:B------:R-:W-:Y:S02]  /*9ce0*/  PRMT R11, R0, 0x7610, R11 ;  /* 0x00007610000b7816 */ /* 0x000fe4000000000b */
.L_x_6967:
[----:B------:R-:W-:Y:S05]  /*9cf0*/  BSYNC B0 ;  /* 0x0000000000007941 */ /* 0x000fea0003800000 */
.L_x_6966:
[----:B------:R0:W-:Y:S01]  /*9d00*/  STG.E.U8 [R22.64], R11 ;  /* 0x0000000b16007986 */ /* 0x0001e2000c101124 */
[----:B------:R-:W-:Y:S05]  /*9d10*/  BRA `(.L_x_6946) ;  /* 0x000004b000007947 */ /* 0x000fea0003800000 */
.L_x_6964:
        /* <DEDUP_REMOVED lines=19> */
.L_x_6971:
[----:B------:R-:W-:-:S04]  /*9e50*/  LOP3.LUT R2, R3, 0x80000000, RZ, 0xc0, !PT ;  /* 0x8000000003027812 */ /* 0x000fc800078ec0ff */
[----:B------:R-:W-:-:S04]  /*9e60*/  SHF.R.U32.HI R3, RZ, 0x18, R2 ;  /* 0x00000018ff037819 */ /* 0x000fc80000011602 */
[----:B------:R-:W-:-:S04]  /*9e70*/  LOP3.LUT R0, R0, R3, RZ, 0xfc, !PT ;  /* 0x0000000300007212 */ /* 0x000fc800078efcff */
[----:B------:R-:W-:Y:S02]  /*9e80*/  PRMT R11, R0, 0x7610, R11 ;  /* 0x00007610000b7816 */ /* 0x000fe4000000000b */
.L_x_6970:
[----:B------:R-:W-:Y:S05]  /*9e90*/  BSYNC B0 ;  /* 0x0000000000007941 */ /* 0x000fea0003800000 */
.L_x_6969:
[----:B------:R0:W-:Y:S01]  /*9ea0*/  STG.E.U8 [R22.64], R11 ;  /* 0x0000000b16007986 */ /* 0x0001e2000c101124 */
[----:B------:R-:W-:Y:S05]  /*9eb0*/  BRA `(.L_x_6946) ;  /* 0x0000031000007947 */ /* 0x000fea0003800000 */
.L_x_6963:
        /* <DEDUP_REMOVED lines=24> */
.L_x_6945:
        /* <DEDUP_REMOVED lines=20> */
.L_x_6973:
[----:B-1---5:R-:W0:Y:S02]  /*a180*/  F2I.U64.F64.TRUNC R16, R16 ;  /* 0x0000001000107311 */ /* 0x022e24000030d800 */
[----:B0-----:R0:W-:Y:S01]  /*a190*/  STG.E.64 [R22.64], R16 ;  /* 0x0000001016007986 */ /* 0x0011e2000c101b24 */
[----:B------:R-:W-:Y:S05]  /*a1a0*/  BRA `(.L_x_6946) ;  /* 0x0000002000007947 */ /* 0x000fea0003800000 */
.L_x_6972:
[----:B-1---5:R-:W0:Y:S02]  /*a1b0*/  F2I.U32.F64.TRUNC R17, R16 ;  /* 0x0000001000117311 */ /* 0x022e24000030d000 */
[----:B0-----:R0:W-:Y:S02]  /*a1c0*/  STG.E [R22.64], R17 ;  /* 0x0000001116007986 */ /* 0x0011e4000c101924 */
.L_x_6946:
[----:B------:R-:W-:-:S04]  /*a1d0*/  IADD3 R25, R25, 0x80, RZ ;  /* 0x0000008019197810 */ /* 0x000fc80007ffe0ff */
[----:B------:R-:W-:-:S13]  /*a1e0*/  ISETP.GE.AND P0, PT, R25, c[0x0][0x160], PT ;  /* 0x0000580019007a0c */ /* 0x000fda0003f06270 */
        /* <DEDUP_REMOVED lines=281> */
.L_x_6974:
        /* <DEDUP_REMOVED lines=19> */
.L_x_6978:
[----:B------:R-:W2:Y:S02]  /*b4b0*/  LDG.E.U8 R2, [R2.64] ;  /* 0x0000002402027981 */ /* 0x000ea4000c1e1100 */
[----:B--2---:R0:W1:Y:S01]  /*b4c0*/  I2F.F64.U16 R16, R2 ;  /* 0x0000000200107312 */ /* 0x0040620000101800 */
[----:B------:R-:W-:Y:S05]  /*b4d0*/  BRA `(.L_x_6980) ;  /* 0x00000df000007947 */ /* 0x000fea0003800000 */
.L_x_6977:
        /* <DEDUP_REMOVED lines=9> */
.L_x_6982:
[----:B------:R-:W2:Y:S02]  /*b570*/  LDG.E R2, [R2.64] ;  /* 0x0000002402027981 */ /* 0x000ea4000c1e1900 */
[----:B--2---:R0:W1:Y:S01]  /*b580*/  I2F.F64 R16, R2 ;  /* 0x0000000200107312 */ /* 0x0040620000201c00 */
[----:B------:R-:W-:Y:S05]  /*b590*/  BRA `(.L_x_6980) ;  /* 0x00000d3000007947 */ /* 0x000fea0003800000 */
.L_x_6981:
[----:B------:R-:W2:Y:S02]  /*b5a0*/  LDG.E.U16 R2, [R2.64] ;  /* 0x0000002402027981 */ /* 0x000ea4000c1e1500 */
[----:B--2---:R0:W1:Y:S01]  /*b5b0*/  I2F.F64.S16 R16, R2 ;  /* 0x0000000200107312 */ /* 0x0040620000101c00 */
[----:B------:R-:W-:Y:S05]  /*b5c0*/  BRA `(.L_x_6980) ;  /* 0x00000d0000007947 */ /* 0x000fea0003800000 */
.L_x_6976:
        /* <DEDUP_REMOVED lines=10> */
.L_x_6984:
[----:B------:R-:W2:Y:S02]  /*b670*/  LDG.E.U16 R0, [R2.64] ;  /* 0x0000002402007981 */ /* 0x000ea4000c1e1500 */
[----:B--2---:R-:W-:-:S05]  /*b680*/  HADD2.F32 R0, -RZ, R0.H0_H0 ;  /* 0x20000000ff007230 */ /* 0x004fca0000004100 */
[----:B------:R-:W-:-:S04]  /*b690*/  FMUL.FTZ R0, R0, 1 ;  /* 0x3f80000000007820 */ /* 0x000fc80000410000 */
[----:B------:R0:W1:Y:S01]  /*b6a0*/  F2F.F64.F32 R16, R0 ;  /* 0x0000000000107310 */ /* 0x0000620000201800 */
[----:B------:R-:W-:Y:S05]  /*b6b0*/  BRA `(.L_x_6980) ;  /* 0x00000c1000007947 */ /* 0x000fea0003800000 */
.L_x_6983:
        /* <DEDUP_REMOVED lines=10> */
.L_x_6986:
[----:B------:R-:W2:Y:S02]  /*b760*/  LDG.E.U16 R2, [R2.64] ;  /* 0x0000002402027981 */ /* 0x000ea4000c1e1500 */
[----:B--2---:R-:W-:-:S05]  /*b770*/  HADD2.F32 R0, -RZ, R2.H0_H0 ;  /* 0x20000002ff007230 */ /* 0x004fca0000004100 */
[----:B------:R-:W-:-:S04]  /*b780*/  FMUL.FTZ R0, R0, 1 ;  /* 0x3f80000000007820 */ /* 0x000fc80000410000 */
[----:B------:R0:W1:Y:S01]  /*b790*/  F2F.F64.F32 R16, R0 ;  /* 0x0000000000107310 */ /* 0x0000620000201800 */
[----:B------:R-:W-:Y:S05]  /*b7a0*/  BRA `(.L_x_6980) ;  /* 0x00000b2000007947 */ /* 0x000fea0003800000 */
.L_x_6985:
[----:B------:R0:W5:Y:S01]  /*b7b0*/  LDG.E.64 R16, [R2.64] ;  /* 0x0000002402107981 */ /* 0x000162000c1e1b00 */
[----:B------:R-:W-:Y:S05]  /*b7c0*/  BRA `(.L_x_6980) ;  /* 0x00000b0000007947 */ /* 0x000fea0003800000 */
.L_x_6975:
        /* <DEDUP_REMOVED lines=13> */
.L_x_6989:
[----:B------:R0:W5:Y:S01]  /*b8a0*/  LDG.E.64 R16, [R2.64] ;  /* 0x0000002402107981 */ /* 0x000162000c1e1b00 */
[----:B------:R-:W-:Y:S05]  /*b8b0*/  BRA `(.L_x_6980) ;  /* 0x00000a1000007947 */ /* 0x000fea0003800000 */
.L_x_6988:
        /* <DEDUP_REMOVED lines=28> */
.L_x_6991:
        /* <DEDUP_REMOVED lines=15> */
.L_x_6990:
[----:B------:R-:W2:Y:S02]  /*bb70*/  LDG.E.U16 R0, [R2.64] ;  /* 0x0000002402007981 */ /* 0x000ea4000c1e1500 */
[----:B--2---:R-:W-:-:S05]  /*bb80*/  PRMT R0, RZ, 0x5410, R0 ;  /* 0x00005410ff007816 */ /* 0x004fca0000000000 */
[----:B------:R-:W-:-:S04]  /*bb90*/  FMUL.FTZ R0, R0, 1 ;  /* 0x3f80000000007820 */ /* 0x000fc80000410000 */
[----:B------:R0:W1:Y:S01]  /*bba0*/  F2F.F64.F32 R16, R0 ;  /* 0x0000000000107310 */ /* 0x0000620000201800 */
[----:B------:R-:W-:Y:S05]  /*bbb0*/  BRA `(.L_x_6980) ;  /* 0x0000071000007947 */ /* 0x000fea0003800000 */
.L_x_6987:
        /* <DEDUP_REMOVED lines=11> */
.L_x_6994:
        /* <DEDUP_REMOVED lines=21> */
.L_x_6998:
[----:B------:R-:W-:Y:S05]  /*bdc0*/  BSYNC B1 ;  /* 0x0000000000017941 */ /* 0x000fea0003800000 */
.L_x_6997:
[----:B------:R-:W-:Y:S01]  /*bdd0*/  LEA R3, R0, 0x3b800000, 0x17 ;  /* 0x3b80000000037811 */ /* 0x000fe200078eb8ff */
[----:B------:R-:W-:-:S05]  /*bde0*/  IMAD.SHL.U32 R0, R2, 0x100000, RZ ;  /* 0x0010000002007824 */ /* 0x000fca00078e00ff */
[----:B------:R-:W-:Y:S02]  /*bdf0*/  LOP3.LUT R0, R3, R0, R4, 0xfe, !PT ;  /* 0x0000000003007212 */ /* 0x000fe400078efe04 */
.L_x_6996:
[----:B------:R-:W-:Y:S05]  /*be00*/  BSYNC B0 ;  /* 0x0000000000007941 */ /* 0x000fea0003800000 */
.L_x_6995:
[----:B------:R-:W-:-:S04]  /*be10*/  FMUL.FTZ R0, R0, 1 ;  /* 0x3f80000000007820 */ /* 0x000fc80000410000 */
[----:B------:R0:W1:Y:S01]  /*be20*/  F2F.F64.F32 R16, R0 ;  /* 0x0000000000107310 */ /* 0x0000620000201800 */
[----:B------:R-:W-:Y:S05]  /*be30*/  BRA `(.L_x_6980) ;  /* 0x0000049000007947 */ /* 0x000fea0003800000 */
.L_x_6993:
        /* <DEDUP_REMOVED lines=21> */
.L_x_7002:
[----:B------:R-:W-:Y:S05]  /*bf90*/  BSYNC B1 ;  /* 0x0000000000017941 */ /* 0x000fea0003800000 */
.L_x_7001:
[----:B------:R-:W-:Y:S01]  /*bfa0*/  LEA R3, R0, 0x37800000, 0x17 ;  /* 0x3780000000037811 */ /* 0x000fe200078eb8ff */
[----:B------:R-:W-:-:S05]  /*bfb0*/  IMAD.SHL.U32 R0, R2, 0x200000, RZ ;  /* 0x0020000002007824 */ /* 0x000fca00078e00ff */
[----:B------:R-:W-:Y:S02]  /*bfc0*/  LOP3.LUT R0, R3, R0, R4, 0xfe, !PT ;  /* 0x0000000003007212 */ /* 0x000fe400078efe04 */
.L_x_7000:
[----:B------:R-:W-:Y:S05]  /*bfd0*/  BSYNC B0 ;  /* 0x0000000000007941 */ /* 0x000fea0003800000 */
.L_x_6999:
[----:B------:R-:W-:-:S04]  /*bfe0*/  FMUL.FTZ R0, R0, 1 ;  /* 0x3f80000000007820 */ /* 0x000fc80000410000 */
[----:B------:R0:W1:Y:S01]  /*bff0*/  F2F.F64.F32 R16, R0 ;  /* 0x0000000000107310 */ /* 0x0000620000201800 */
[----:B------:R-:W-:Y:S05]  /*c000*/  BRA `(.L_x_6980) ;  /* 0x000002c000007947 */ /* 0x000fea0003800000 */
.L_x_6992:
        /* <DEDUP_REMOVED lines=14> */
.L_x_7006:
[----:B------:R-:W-:Y:S05]  /*c0f0*/  BSYNC B0 ;  /* 0x0000000000007941 */ /* 0x000fea0003800000 */
.L_x_7005:
[----:B------:R-:W-:-:S04]  /*c100*/  FMUL.FTZ R0, R0, 1 ;  /* 0x3f80000000007820 */ /* 0x000fc80000410000 */
[----:B------:R0:W1:Y:S01]  /*c110*/  F2F.F64.F32 R16, R0 ;  /* 0x0000000000107310 */ /* 0x0000620000201800 */
[----:B------:R-:W-:Y:S05]  /*c120*/  BRA `(.L_x_6980) ;  /* 0x000001a000007947 */ /* 0x000fea0003800000 */
.L_x_6979:
        /* <DEDUP_REMOVED lines=21> */
.L_x_7004:
[----:B------:R-:W2:Y:S02]  /*c280*/  LDG.E.64 R16, [R2.64] ;  /* 0x0000002402107981 */ /* 0x000ea4000c1e1b00 */
[----:B--2---:R-:W0:Y:S01]  /*c290*/  I2F.F64.U64 R16, R16 ;  /* 0x0000001000107312 */ /* 0x004e220000301800 */
[----:B------:R-:W-:Y:S05]  /*c2a0*/  BRA `(.L_x_6980) ;  /* 0x0000002000007947 */ /* 0x000fea0003800000 */
.L_x_7003:
[----:B------:R-:W2:Y:S02]  /*c2b0*/  LDG.E R2, [R2.64] ;  /* 0x0000002402027981 */ /* 0x000ea4000c1e1900 */
[----:B--2---:R0:W1:Y:S02]  /*c2c0*/  I2F.F64.U32 R16, R2 ;  /* 0x0000000200107312 */ /* 0x0040640000201800 */
.L_x_6980:
        /* <DEDUP_REMOVED lines=18> */
.L_x_7010:
[----:B------:R-:W2:Y:S02]  /*c3f0*/  LDG.E.U8 R2, [R2.64] ;  /* 0x0000002402027981 */ /* 0x000ea4000c1e1100 */
[----:B--2---:R-:W-:-:S04]  /*c400*/  ISETP.NE.AND P0, PT, R2, RZ, PT ;  /* 0x000000ff0200720c */ /* 0x004fc80003f05270 */
[----:B------:R-:W-:Y:S01]  /*c410*/  P2R R19, PR, RZ, 0x1 ;  /* 0x00000001ff137803 */ /* 0x000fe20000000000 */
[----:B------:R-:W-:Y:S05]  /*c420*/  BRA `(.L_x_7012) ;  /* 0x00000f4000007947 */ /* 0x000fea0003800000 */
.L_x_7009:
        /* <DEDUP_REMOVED lines=11> */
.L_x_7014:
[----:B------:R-:W2:Y:S02]  /*c4e0*/  LDG.E R2, [R2.64] ;  /* 0x0000002402027981 */ /* 0x000ea4000c1e1900 */
[----:B--2---:R-:W-:-:S04]  /*c4f0*/  ISETP.NE.AND P0, PT, R2, RZ, PT ;  /* 0x000000ff0200720c */ /* 0x004fc80003f05270 */
[----:B------:R-:W-:Y:S01]  /*c500*/  P2R R19, PR, RZ, 0x1 ;  /* 0x00000001ff137803 */ /* 0x000fe20000000000 */
[----:B------:R-:W-:Y:S05]  /*c510*/  BRA `(.L_x_7012) ;  /* 0x00000e5000007947 */ /* 0x000fea0003800000 */
.L_x_7013:
[----:B------:R-:W2:Y:S02]  /*c520*/  LDG.E.U16 R2, [R2.64] ;  /* 0x0000002402027981 */ /* 0x000ea4000c1e1500 */
[----:B--2---:R-:W-:-:S04]  /*c530*/  ISETP.NE.AND P0, PT, R2, RZ, PT ;  /* 0x000000ff0200720c */ /* 0x004fc80003f05270 */
[----:B------:R-:W-:Y:S01]  /*c540*/  P2R R19, PR, RZ, 0x1 ;  /* 0x00000001ff137803 */ /* 0x000fe20000000000 */
[----:B------:R-:W-:Y:S05]  /*c550*/  BRA `(.L_x_7012) ;  /* 0x00000e1000007947 */ /* 0x000fea0003800000 */
.L_x_7008:
        /* <DEDUP_REMOVED lines=10> */
.L_x_7016:
[----:B------:R-:W2:Y:S02]  /*c600*/  LDG.E.U16 R0, [R2.64] ;  /* 0x0000002402007981 */ /* 0x000ea4000c1e1500 */
[----:B--2---:R-:W-:-:S05]  /*c610*/  HADD2.F32 R0, -RZ, R0.H0_H0 ;  /* 0x20000000ff007230 */ /* 0x004fca0000004100 */
[----:B------:R-:W-:-:S04]  /*c620*/  FSETP.NEU.FTZ.AND P0, PT, R0, RZ, PT ;  /* 0x000000ff0000720b */ /* 0x000fc80003f1d000 */
[----:B------:R-:W-:Y:S01]  /*c630*/  P2R R19, PR, RZ, 0x1 ;  /* 0x00000001ff137803 */ /* 0x000fe20000000000 */
[----:B------:R-:W-:Y:S05]  /*c640*/  BRA `(.L_x_7012) ;  /* 0x00000d2000007947 */ /* 0x000fea0003800000 */
.L_x_7015:
        /* <DEDUP_REMOVED lines=12> */
.L_x_7018:
        /* <DEDUP_REMOVED lines=11> */
.L_x_7017:
[----:B------:R-:W2:Y:S02]  /*c7c0*/  LDG.E.64 R2, [R2.64] ;  /* 0x0000002402027981 */ /* 0x000ea4000c1e1b00 */
[----:B--2---:R-:W0:-:S06]  /*c7d0*/  DSETP.NEU.AND P0, PT, R2, RZ, PT ;  /* 0x000000ff0200722a */ /* 0x004e0c0003f0d000 */
[----:B0-----:R-:W-:Y:S01]  /*c7e0*/  P2R R19, PR, RZ, 0x1 ;  /* 0x00000001ff137803 */ /* 0x001fe20000000000 */
[----:B------:R-:W-:Y:S05]  /*c7f0*/  BRA `(.L_x_7012) ;  /* 0x00000b7000007947 */ /* 0x000fea0003800000 */
.L_x_7007:
        /* <DEDUP_REMOVED lines=12> */
.L_x_7021:
[----:B------:R-:W2:Y:S02]  /*c8c0*/  LDG.E.128 R4, [R2.64] ;  /* 0x0000002402047981 */ /* 0x000ea4000c1e1d00 */
[----:B--2---:R-:W0:-:S06]  /*c8d0*/  DSETP.NEU.AND P0, PT, R6, RZ, PT ;  /* 0x000000ff0600722a */ /* 0x004e0c0003f0d000 */
[----:B0-----:R-:W0:-:S06]  /*c8e0*/  DSETP.NEU.OR P0, PT, R4, RZ, P0 ;  /* 0x000000ff0400722a */ /* 0x001e0c000070d400 */
[----:B0-----:R-:W-:Y:S01]  /*c8f0*/  P2R R19, PR, RZ, 0x1 ;  /* 0x00000001ff137803 */ /* 0x001fe20000000000 */
[----:B------:R-:W-:Y:S05]  /*c900*/  BRA `(.L_x_7012) ;  /* 0x00000a6000007947 */ /* 0x000fea0003800000 */
.L_x_7020:
        /* <DEDUP_REMOVED lines=28> */
.L_x_7023:
        /* <DEDUP_REMOVED lines=15> */
.L_x_7022:
[----:B------:R-:W2:Y:S02]  /*cbc0*/  LDG.E.U16 R0, [R2.64] ;  /* 0x0000002402007981 */ /* 0x000ea4000c1e1500 */
[----:B--2---:R-:W-:-:S04]  /*cbd0*/  PRMT R0, RZ, 0x5410, R0 ;  /* 0x00005410ff007816 */ /* 0x004fc80000000000 */
[----:B------:R-:W-:-:S04]  /*cbe0*/  FSETP.NEU.FTZ.AND P0, PT, R0, RZ, PT ;  /* 0x000000ff0000720b */ /* 0x000fc80003f1d000 */
[----:B------:R-:W-:Y:S01]  /*cbf0*/  P2R R19, PR, RZ, 0x1 ;  /* 0x00000001ff137803 */ /* 0x000fe20000000000 */
[----:B------:R-:W-:Y:S05]  /*cc00*/  BRA `(.L_x_7012) ;  /* 0x0000076000007947 */ /* 0x000fea0003800000 */
.L_x_7019:
        /* <DEDUP_REMOVED lines=12> */
.L_x_7026:
        /* <DEDUP_REMOVED lines=21> */
.L_x_7030:
[----:B------:R-:W-:Y:S05]  /*ce20*/  BSYNC B1 ;  /* 0x0000000000017941 */ /* 0x000fea0003800000 */
.L_x_7029:
[----:B------:R-:W-:Y:S01]  /*ce30*/  LEA R3, R0, 0x3b800000, 0x17 ;  /* 0x3b80000000037811 */ /* 0x000fe200078eb8ff */
[----:B------:R-:W-:-:S05]  /*ce40*/  IMAD.SHL.U32 R0, R2, 0x100000, RZ ;  /* 0x0010000002007824 */ /* 0x000fca00078e00ff */
[----:B------:R-:W-:Y:S02]  /*ce50*/  LOP3.LUT R0, R3, R0, R4, 0xfe, !PT ;  /* 0x0000000003007212 */ /* 0x000fe400078efe04 */
.L_x_7028:
[----:B------:R-:W-:Y:S05]  /*ce60*/  BSYNC B0 ;  /* 0x0000000000007941 */ /* 0x000fea0003800000 */
.L_x_7027:
[----:B------:R-:W-:-:S04]  /*ce70*/  FSETP.NEU.FTZ.AND P0, PT, R0, RZ, PT ;  /* 0x000000ff0000720b */ /* 0x000fc80003f1d000 */
[----:B------:R-:W-:Y:S01]  /*ce80*/  P2R R19, PR, RZ, 0x1 ;  /* 0x00000001ff137803 */ /* 0x000fe20000000000 */
[----:B------:R-:W-:Y:S05]  /*ce90*/  BRA `(.L_x_7012) ;  /* 0x000004d000007947 */ /* 0x000fea0003800000 */
.L_x_7025:
        /* <DEDUP_REMOVED lines=21> */
.L_x_7034:
[----:B------:R-:W-:Y:S05]  /*cff0*/  BSYNC B1 ;  /* 0x0000000000017941 */ /* 0x000fea0003800000 */
.L_x_7033:
[----:B------:R-:W-:Y:S01]  /*d000*/  LEA R3, R0, 0x37800000, 0x17 ;  /* 0x3780000000037811 */ /* 0x000fe200078eb8ff */
[----:B------:R-:W-:-:S05]  /*d010*/  IMAD.SHL.U32 R0, R2, 0x200000, RZ ;  /* 0x0020000002007824 */ /* 0x000fca00078e00ff */
[----:B------:R-:W-:Y:S02]  /*d020*/  LOP3.LUT R0, R3, R0, R4, 0xfe, !PT ;  /* 0x0000000003007212 */ /* 0x000fe400078efe04 */
.L_x_7032:
[----:B------:R-:W-:Y:S05]  /*d030*/  BSYNC B0 ;  /* 0x0000000000007941 */ /* 0x000fea0003800000 */
.L_x_7031:
[----:B------:R-:W-:-:S04]  /*d040*/  FSETP.NEU.FTZ.AND P0, PT, R0, RZ, PT ;  /* 0x000000ff0000720b */ /* 0x000fc80003f1d000 */
[----:B------:R-:W-:Y:S01]  /*d050*/  P2R R19, PR, RZ, 0x1 ;  /* 0x00000001ff137803 */ /* 0x000fe20000000000 */
[----:B------:R-:W-:Y:S05]  /*d060*/  BRA `(.L_x_7012) ;  /* 0x0000030000007947 */ /* 0x000fea0003800000 */
.L_x_7024:
        /* <DEDUP_REMOVED lines=14> */
.L_x_7038:
[----:B------:R-:W-:Y:S05]  /*d150*/  BSYNC B0 ;  /* 0x0000000000007941 */ /* 0x000fea0003800000 */
.L_x_7037:
[----:B------:R-:W-:-:S04]  /*d160*/  FSETP.NEU.FTZ.AND P0, PT, R0, RZ, PT ;  /* 0x000000ff0000720b */ /* 0x000fc80003f1d000 */
[----:B------:R-:W-:Y:S01]  /*d170*/  P2R R19, PR, RZ, 0x1 ;  /* 0x00000001ff137803 */ /* 0x000fe20000000000 */
[----:B------:R-:W-:Y:S05]  /*d180*/  BRA `(.L_x_7012) ;  /* 0x000001e000007947 */ /* 0x000fea0003800000 */
.L_x_7011:
        /* <DEDUP_REMOVED lines=22> */
.L_x_7036:
[----:B------:R-:W2:Y:S02]  /*d2f0*/  LDG.E.64 R2, [R2.64] ;  /* 0x0000002402027981 */ /* 0x000ea4000c1e1b00 */
[----:B--2---:R-:W-:-:S04]  /*d300*/  ISETP.NE.U32.AND P0, PT, R2, RZ, PT ;  /* 0x000000ff0200720c */ /* 0x004fc80003f05070 */
[----:B------:R-:W-:-:S04]  /*d310*/  ISETP.NE.AND.EX P0, PT, R3, RZ, PT, P0 ;  /* 0x000000ff0300720c */ /* 0x000fc80003f05300 */
[----:B------:R-:W-:Y:S01]  /*d320*/  P2R R19, PR, RZ, 0x1 ;  /* 0x00000001ff137803 */ /* 0x000fe20000000000 */
[----:B------:R-:W-:Y:S05]  /*d330*/  BRA `(.L_x_7012) ;  /* 0x0000003000007947 */ /* 0x000fea0003800000 */
.L_x_7035:
[----:B------:R-:W2:Y:S02]  /*d340*/  LDG.E R2, [R2.64] ;  /* 0x0000002402027981 */ /* 0x000ea4000c1e1900 */
[----:B--2---:R-:W-:-:S04]  /*d350*/  ISETP.NE.AND P0, PT, R2, RZ, PT ;  /* 0x000000ff0200720c */ /* 0x004fc80003f05270 */
[----:B------:R-:W-:Y:S02]  /*d360*/  P2R R19, PR, RZ, 0x1 ;  /* 0x00000001ff137803 */ /* 0x000fe40000000000 */
.L_x_7012:
        /* <DEDUP_REMOVED lines=17> */
.L_x_7042:
[----:B------:R0:W5:Y:S01]  /*d480*/  LDG.E.U8 R2, [R4.64] ;  /* 0x0000002404027981 */ /* 0x000162000c1e1100 */
[----:B------:R-:W-:Y:S01]  /*d490*/  IMAD.MOV.U32 R3, RZ, RZ, RZ ;  /* 0x000000ffff037224 */ /* 0x000fe200078e00ff */
[----:B------:R-:W-:Y:S05]  /*d4a0*/  BRA `(.L_x_7044) ;  /* 0x00000d5000007947 */ /* 0x000fea0003800000 */
.L_x_7041:
        /* <DEDUP_REMOVED lines=8> */
.L_x_7046:
[----:B------:R-:W2:Y:S02]  /*d530*/  LDG.E R2, [R4.64] ;  /* 0x0000002404027981 */ /* 0x000ea4000c1e1900 */
[----:B--2---:R-:W-:Y:S01]  /*d540*/  SHF.R.S32.HI R3, RZ, 0x1f, R2 ;  /* 0x0000001fff037819 */ /* 0x004fe20000011402 */
[----:B------:R-:W-:Y:S05]  /*d550*/  BRA `(.L_x_7044) ;  /* 0x00000ca000007947 */ /* 0x000fea0003800000 */
.L_x_7045:
[----:B------:R-:W2:Y:S02]  /*d560*/  LDG.E.S16 R2, [R4.64] ;  /* 0x0000002404027981 */ /* 0x000ea4000c1e1700 */
[----:B--2---:R-:W-:Y:S01]  /*d570*/  SHF.R.S32.HI R3, RZ, 0x1f, R2 ;  /* 0x0000001fff037819 */ /* 0x004fe20000011402 */
[----:B------:R-:W-:Y:S05]  /*d580*/  BRA `(.L_x_7044) ;  /* 0x00000c7000007947 */ /* 0x000fea0003800000 */
.L_x_7040:
        /* <DEDUP_REMOVED lines=9> */
.L_x_7048:
[----:B------:R-:W2:Y:S02]  /*d620*/  LDG.E.U16 R4, [R4.64] ;  /* 0x0000002404047981 */ /* 0x000ea4000c1e1500 */
[----:B--2---:R-:W-:-:S06]  /*d630*/  HADD2.F32 R2, -RZ, R4.H0_H0 ;  /* 0x20000004ff027230 */ /* 0x004fcc0000004100 */
[----:B------:R-:W0:Y:S01]  /*d640*/  F2I.S64.TRUNC R2, R2 ;  /* 0x0000000200027311 */ /* 0x000e22000020d900 */
[----:B------:R-:W-:Y:S05]  /*d650*/  BRA `(.L_x_7044) ;  /* 0x00000ba000007947 */ /* 0x000fea0003800000 */
.L_x_7047:
        /* <DEDUP_REMOVED lines=9> */
.L_x_7050:
[----:B------:R-:W2:Y:S02]  /*d6f0*/  LDG.E.U16 R4, [R4.64] ;  /* 0x0000002404047981 */ /* 0x000ea4000c1e1500 */
[----:B--2---:R-:W-:-:S06]  /*d700*/  HADD2.F32 R2, -RZ, R4.H0_H0 ;  /* 0x20000004ff027230 */ /* 0x004fcc0000004100 */
[----:B------:R-:W0:Y:S01]  /*d710*/  F2I.S64.TRUNC R2, R2 ;  /* 0x0000000200027311 */ /* 0x000e22000020d900 */
[----:B------:R-:W-:Y:S05]  /*d720*/  BRA `(.L_x_7044) ;  /* 0x00000ad000007947 */ /* 0x000fea0003800000 */
.L_x_7049:
[----:B------:R-:W2:Y:S02]  /*d730*/  LDG.E.64 R2, [R4.64] ;  /* 0x0000002404027981 */ /* 0x000ea4000c1e1b00 */
[----:B--2---:R-:W0:Y:S01]  /*d740*/  F2I.S64.F64.TRUNC R2, R2 ;  /* 0x0000000200027311 */ /* 0x004e22000030d900 */
[----:B------:R-:W-:Y:S05]  /*d750*/  BRA `(.L_x_7044) ;  /* 0x00000aa000007947 */ /* 0x000fea0003800000 */
.L_x_7039:
        /* <DEDUP_REMOVED lines=13> */
.L_x_7053:
[----:B------:R-:W2:Y:S02]  /*d830*/  LDG.E.64 R2, [R4.64] ;  /* 0x0000002404027981 */ /* 0x000ea4000c1e1b00 */
[----:B--2---:R-:W0:Y:S01]  /*d840*/  F2I.S64.F64.TRUNC R2, R2 ;  /* 0x0000000200027311 */ /* 0x004e22000030d900 */
[----:B------:R-:W-:Y:S05]  /*d850*/  BRA `(.L_x_7044) ;  /* 0x000009a000007947 */ /* 0x000fea0003800000 */
.L_x_7052:
        /* <DEDUP_REMOVED lines=27> */
.L_x_7055:
        /* <DEDUP_REMOVED lines=14> */
.L_x_7054:
[----:B------:R-:W2:Y:S02]  /*daf0*/  LDG.E.U16 R2, [R4.64] ;  /* 0x0000002404027981 */ /* 0x000ea4000c1e1500 */
[----:B--2---:R-:W-:-:S06]  /*db00*/  PRMT R2, RZ, 0x5410, R2 ;  /* 0x00005410ff027816 */ /* 0x004fcc0000000002 */
[----:B------:R-:W0:Y:S01]  /*db10*/  F2I.S64.TRUNC R2, R2 ;  /* 0x0000000200027311 */ /* 0x000e22000020d900 */
[----:B------:R-:W-:Y:S05]  /*db20*/  BRA `(.L_x_7044) ;  /* 0x000006d000007947 */ /* 0x000fea0003800000 */
.L_x_7051:
        /* <DEDUP_REMOVED lines=11> */
.L_x_7058:
        /* <DEDUP_REMOVED lines=21> */
.L_x_7062:
[----:B------:R-:W-:Y:S05]  /*dd30*/  BSYNC B1 ;  /* 0x0000000000017941 */ /* 0x000fea0003800000 */
.L_x_7061:
[----:B------:R-:W-:Y:S01]  /*dd40*/  IMAD.SHL.U32 R2, R2, 0x100000, RZ ;  /* 0x0010000002027824 */ /* 0x000fe200078e00ff */
[----:B------:R-:W-:-:S04]  /*dd50*/  LEA R3, R0, 0x3b800000, 0x17 ;  /* 0x3b80000000037811 */ /* 0x000fc800078eb8ff */
[----:B------:R-:W-:Y:S02]  /*dd60*/  LOP3.LUT R2, R3, R2, R4, 0xfe, !PT ;  /* 0x0000000203027212 */ /* 0x000fe400078efe04 */
.L_x_7060:
[----:B------:R-:W-:Y:S05]  /*dd70*/  BSYNC B0 ;  /* 0x0000000000007941 */ /* 0x000fea0003800000 */
.L_x_7059:
[----:B------:R-:W0:Y:S01]  /*dd80*/  F2I.S64.TRUNC R2, R2 ;  /* 0x0000000200027311 */ /* 0x000e22000020d900 */
[----:B------:R-:W-:Y:S05]  /*dd90*/  BRA `(.L_x_7044) ;  /* 0x0000046000007947 */ /* 0x000fea0003800000 */
.L_x_7057:
        /* <DEDUP_REMOVED lines=21> */
.L_x_7066:
[----:B------:R-:W-:Y:S05]  /*def0*/  BSYNC B1 ;  /* 0x0000000000017941 */ /* 0x000fea0003800000 */
.L_x_7065:
[----:B------:R-:W-:Y:S01]  /*df00*/  IMAD.SHL.U32 R2, R2, 0x200000, RZ ;  /* 0x0020000002027824 */ /* 0x000fe200078e00ff */
[----:B------:R-:W-:-:S04]  /*df10*/  LEA R3, R0, 0x37800000, 0x17 ;  /* 0x3780000000037811 */ /* 0x000fc800078eb8ff */
[----:B------:R-:W-:Y:S02]  /*df20*/  LOP3.LUT R2, R3, R2, R4, 0xfe, !PT ;  /* 0x0000000203027212 */ /* 0x000fe400078efe04 */
.L_x_7064:
[----:B------:R-:W-:Y:S05]  /*df30*/  BSYNC B0 ;  /* 0x0000000000007941 */ /* 0x000fea0003800000 */
.L_x_7063:
[----:B------:R-:W0:Y:S01]  /*df40*/  F2I.S64.TRUNC R2, R2 ;  /* 0x0000000200027311 */ /* 0x000e22000020d900 */
[----:B------:R-:W-:Y:S05]  /*df50*/  BRA `(.L_x_7044) ;  /* 0x000002a000007947 */ /* 0x000fea0003800000 */
.L_x_7056:
        /* <DEDUP_REMOVED lines=14> */
.L_x_7070:
[----:B------:R-:W-:Y:S05]  /*e040*/  BSYNC B0 ;  /* 0x0000000000007941 */ /* 0x000fea0003800000 */
.L_x_7069:
[----:B------:R-:W0:Y:S01]  /*e050*/  F2I.S64.TRUNC R2, R2 ;  /* 0x0000000200027311 */ /* 0x000e22000020d900 */
[----:B------:R-:W-:Y:S05]  /*e060*/  BRA `(.L_x_7044) ;  /* 0x0000019000007947 */ /* 0x000fea0003800000 */
.L_x_7043:
        /* <DEDUP_REMOVED lines=21> */
.L_x_7068:
[----:B------:R0:W5:Y:S01]  /*e1c0*/  LDG.E.64 R2, [R4.64] ;  /* 0x0000002404027981 */ /* 0x000162000c1e1b00 */
[----:B------:R-:W-:Y:S05]  /*e1d0*/  BRA `(.L_x_7044) ;  /* 0x0000002000007947 */ /* 0x000fea0003800000 */
.L_x_7067:
[----:B------:R0:W5:Y:S01]  /*e1e0*/  LDG.E R2, [R4.64] ;  /* 0x0000002404027981 */ /* 0x000162000c1e1900 */
[----:B------:R-:W-:-:S03]  /*e1f0*/  IMAD.MOV.U32 R3, RZ, RZ, RZ ;  /* 0x000000ffff037224 */ /* 0x000fc600078e00ff */
.L_x_7044:
        /* <DEDUP_REMOVED lines=9> */
.L_x_7072:
[----:B------:R-:W-:Y:S05]  /*e290*/  BSYNC B0 ;  /* 0x0000000000007941 */ /* 0x000fea0003800000 */
.L_x_7071:
        /* <DEDUP_REMOVED lines=12> */
.L_x_7076:
[----:B-1---5:R-:W0:Y:S02]  /*e360*/  F2I.S64.F64.TRUNC R16, R16 ;  /* 0x0000001000107311 */ /* 0x022e24000030d900 */
[----:B0-----:R-:W-:-:S05]  /*e370*/  IMAD.MOV.U32 R3, RZ, RZ, R16 ;  /* 0x000000ffff037224 */ /* 0x001fca00078e0010 */
[----:B------:R0:W-:Y:S01]  /*e380*/  STG.E.U8 [R22.64], R3 ;  /* 0x0000000316007986 */ /* 0x0001e2000c101124 */
[----:B------:R-:W-:Y:S05]  /*e390*/  BRA `(.L_x_7078) ;  /* 0x00000ed000007947 */ /* 0x000fea0003800000 */
.L_x_7075:
        /* <DEDUP_REMOVED lines=9> */
.L_x_7080:
[----:B-1---5:R-:W0:Y:S02]  /*e430*/  F2I.F64.TRUNC R17, R16 ;  /* 0x0000001000117311 */ /* 0x022e24000030d100 */
[----:B0-----:R0:W-:Y:S01]  /*e440*/  STG.E [R22.64], R17 ;  /* 0x0000001116007986 */ /* 0x0011e2000c101924 */
[----:B------:R-:W-:Y:S05]  /*e450*/  BRA `(.L_x_7078) ;  /* 0x00000e1000007947 */ /* 0x000fea0003800000 */
.L_x_7079:
[----:B-1---5:R-:W0:Y:S02]  /*e460*/  F2I.F64.TRUNC R17, R16 ;  /* 0x0000001000117311 */ /* 0x022e24000030d100 */
[----:B0-----:R0:W-:Y:S01]  /*e470*/  STG.E.U16 [R22.64], R17 ;  /* 0x0000001116007986 */ /* 0x0011e2000c101524 */
[----:B------:R-:W-:Y:S05]  /*e480*/  BRA `(.L_x_7078) ;  /* 0x00000de000007947 */ /* 0x000fea0003800000 */
.L_x_7074:
        /* <DEDUP_REMOVED lines=11> */
.L_x_7082:
[----:B-1---5:R-:W0:Y:S01]  /*e540*/  F2F.F32.F64 R0, R16 ;  /* 0x0000001000007310 */ /* 0x022e220000301000 */
[----:B------:R-:W0:-:S14]  /*e550*/  DSETP.GEU.AND P0, PT, |R16|, c[0x2][0x0], PT ;  /* 0x008000001000762a */ /* 0x000e1c0003f0e200 */
[----:B0-----:R-:W-:-:S05]  /*e560*/  @!P0 FMUL R0, R0, 1.175494350822287508e-38 ;  /* 0x0080000000008820 */ /* 0x001fca0000400000 */
[----:B------:R-:W-:-:S05]  /*e570*/  F2FP.PACK_AB R0, RZ, R0 ;  /* 0x00000000ff00723e */ /* 0x000fca00000000ff */
[----:B------:R0:W-:Y:S01]  /*e580*/  STG.E.U16 [R22.64], R0 ;  /* 0x0000000016007986 */ /* 0x0001e2000c101524 */
[----:B------:R-:W-:Y:S05]  /*e590*/  BRA `(.L_x_7078) ;  /* 0x00000cd000007947 */ /* 0x000fea0003800000 */
.L_x_7081:
        /* <DEDUP_REMOVED lines=12> */
.L_x_7084:
[----:B-1---5:R-:W0:Y:S01]  /*e660*/  F2F.F32.F64 R0, R16 ;  /* 0x0000001000007310 */ /* 0x022e220000301000 */
[----:B------:R-:W0:-:S14]  /*e670*/  DSETP.GEU.AND P0, PT, |R16|, c[0x2][0x0], PT ;  /* 0x008000001000762a */ /* 0x000e1c0003f0e200 */
[----:B0-----:R-:W-:-:S05]  /*e680*/  @!P0 FMUL R0, R0, 1.175494350822287508e-38 ;  /* 0x0080000000008820 */ /* 0x001fca0000400000 */
[----:B------:R-:W-:-:S04]  /*e690*/  F2FP.PACK_AB R3, RZ, R0 ;  /* 0x00000000ff03723e */ /* 0x000fc800000000ff */
[----:B------:R-:W-:-:S05]  /*e6a0*/  PRMT R3, R3, 0x5410, RZ ;  /* 0x0000541003037816 */ /* 0x000fca00000000ff */
[----:B------:R0:W-:Y:S01]  /*e6b0*/  STG.E [R22.64], R3 ;  /* 0x0000000316007986 */ /* 0x0001e2000c101924 */
[----:B------:R-:W-:Y:S05]  /*e6c0*/  BRA `(.L_x_7078) ;  /* 0x00000ba000007947 */ /* 0x000fea0003800000 */
.L_x_7083:
[----:B-1---5:R0:W-:Y:S01]  /*e6d0*/  STG.E.64 [R22.64], R16 ;  /* 0x0000001016007986 */ /* 0x0221e2000c101b24 */
[----:B------:R-:W-:Y:S05]  /*e6e0*/  BRA `(.L_x_7078) ;  /* 0x00000b8000007947 */ /* 0x000fea0003800000 */
.L_x_7073:
        /* <DEDUP_REMOVED lines=12> */
.L_x_7087:
[----:B------:R-:W-:-:S05]  /*e7b0*/  CS2R R18, SRZ ;  /* 0x0000000000127805 */ /* 0x000fca000001ff00 */
[----:B-1---5:R0:W-:Y:S01]  /*e7c0*/  STG.E.128 [R22.64], R16 ;  /* 0x0000001016007986 */ /* 0x0221e2000c101d24 */
[----:B------:R-:W-:Y:S05]  /*e7d0*/  BRA `(.L_x_7078) ;  /* 0x00000a9000007947 */ /* 0x000fea0003800000 */
.L_x_7086:
        /* <DEDUP_REMOVED lines=23> */
.L_x_7091:
[----:B------:R-:W-:Y:S05]  /*e950*/  BSYNC B0 ;  /* 0x0000000000007941 */ /* 0x000fea0003800000 */
.L_x_7090:
[----:B------:R-:W-:-:S05]  /*e960*/  LOP3.LUT R3, R0, R3, RZ, 0xfc, !PT ;  /* 0x0000000300037212 */ /* 0x000fca00078efcff */
[----:B------:R0:W-:Y:S01]  /*e970*/  STG.E.U8 [R22.64], R3 ;  /* 0x0000000316007986 */ /* 0x0001e2000c101124 */
[----:B------:R-:W-:Y:S05]  /*e980*/  BRA `(.L_x_7078) ;  /* 0x000008e000007947 */ /* 0x000fea0003800000 */
.L_x_7089:
        /* <DEDUP_REMOVED lines=15> */
.L_x_7093:
[----:B------:R-:W-:Y:S01]  /*ea80*/  IMAD.MOV.U32 R0, RZ, RZ, 0x7f ;  /* 0x0000007fff007424 */ /* 0x000fe200078e00ff */
[----:B------:R-:W-:-:S04]  /*ea90*/  ISETP.GT.U32.AND P0, PT, R2, 0x7f800000, PT ;  /* 0x7f8000000200780c */ /* 0x000fc80003f04070 */
[----:B------:R-:W-:-:S04]  /*eaa0*/  SEL R0, R0, 0x7c, P0 ;  /* 0x0000007c00007807 */ /* 0x000fc80000000000 */
.L_x_7094:
[----:B------:R-:W-:Y:S05]  /*eab0*/  BSYNC B0 ;  /* 0x0000000000007941 */ /* 0x000fea0003800000 */
.L_x_7092:
[----:B------:R-:W-:-:S04]  /*eac0*/  LOP3.LUT R2, R3, 0x80000000, RZ, 0xc0, !PT ;  /* 0x8000000003027812 */ /* 0x000fc800078ec0ff */
[----:B------:R-:W-:-:S04]  /*ead0*/  SHF.R.U32.HI R3, RZ, 0x18, R2 ;  /* 0x00000018ff037819 */ /* 0x000fc80000011602 */
[----:B------:R-:W-:-:S05]  /*eae0*/  LOP3.LUT R3, R0, R3, RZ, 0xfc, !PT ;  /* 0x0000000300037212 */ /* 0x000fca00078efcff */
[----:B------:R0:W-:Y:S01]  /*eaf0*/  STG.E.U8 [R22.64], R3 ;  /* 0x0000000316007986 */ /* 0x0001e2000c101124 */
[----:B------:R-:W-:Y:S05]  /*eb00*/  BRA `(.L_x_7078) ;  /* 0x0000076000007947 */ /* 0x000fea0003800000 */
.L_x_7088:
[----:B-1---5:R-:W0:Y:S01]  /*eb10*/  F2F.F32.F64 R0, R16 ;  /* 0x0000001000007310 */ /* 0x022e220000301000 */
[----:B------:R-:W0:-:S14]  /*eb20*/  DSETP.GEU.AND P0, PT, |R16|, c[0x2][0x0], PT ;  /* 0x008000001000762a */ /* 0x000e1c0003f0e200 */
[----:B0-----:R-:W-:-:S05]  /*eb30*/  @!P0 FMUL R0, R0, 1.175494350822287508e-38 ;  /* 0x0080000000008820 */ /* 0x001fca0000400000 */
[----:B------:R-:W-:-:S05]  /*eb40*/  F2FP.BF16.PACK_AB R0, RZ, R0 ;  /* 0x00000000ff00723e */ /* 0x000fca00000010ff */
[----:B------:R0:W-:Y:S01]  /*eb50*/  STG.E.U16 [R22.64], R0 ;  /* 0x0000000016007986 */ /* 0x0001e2000c101524 */
[----:B------:R-:W-:Y:S05]  /*eb60*/  BRA `(.L_x_7078) ;  /* 0x0000070000007947 */ /* 0x000fea0003800000 */
.L_x_7085:
        /* <DEDUP_REMOVED lines=11> */
.L_x_7097:
        /* <DEDUP_REMOVED lines=19> */
.L_x_7100:
[----:B------:R-:W-:-:S04]  /*ed50*/  LOP3.LUT R2, R3, 0x80000000, RZ, 0xc0, !PT ;  /* 0x8000000003027812 */ /* 0x000fc800078ec0ff */
[----:B------:R-:W-:-:S04]  /*ed60*/  SHF.R.U32.HI R3, RZ, 0x18, R2 ;  /* 0x00000018ff037819 */ /* 0x000fc80000011602 */
[----:B------:R-:W-:-:S04]  /*ed70*/  LOP3.LUT R0, R0, R3, RZ, 0xfc, !PT ;  /* 0x0000000300007212 */ /* 0x000fc800078efcff */
[----:B------:R-:W-:Y:S02]  /*ed80*/  PRMT R11, R0, 0x7610, R11 ;  /* 0x00007610000b7816 */ /* 0x000fe4000000000b */
.L_x_7099:
[----:B------:R-:W-:Y:S05]  /*ed90*/  BSYNC B0 ;  /* 0x0000000000007941 */ /* 0x000fea0003800000 */
.L_x_7098:
[----:B------:R0:W-:Y:S01]  /*eda0*/  STG.E.U8 [R22.64], R11 ;  /* 0x0000000b16007986 */ /* 0x0001e2000c101124 */
[----:B------:R-:W-:Y:S05]  /*edb0*/  BRA `(.L_x_7078) ;  /* 0x000004b000007947 */ /* 0x000fea0003800000 */
.L_x_7096:
        /* <DEDUP_REMOVED lines=19> */
.L_x_7103:
[----:B------:R-:W-:-:S04]  /*eef0*/  LOP3.LUT R2, R3, 0x80000000, RZ, 0xc0, !PT ;  /* 0x8000000003027812 */ /* 0x000fc800078ec0ff */
[----:B------:R-:W-:-:S04]  /*ef00*/  SHF.R.U32.HI R3, RZ, 0x18, R2 ;  /* 0x00000018ff037819 */ /* 0x000fc80000011602 */
[----:B------:R-:W-:-:S04]  /*ef10*/  LOP3.LUT R0, R0, R3, RZ, 0xfc, !PT ;  /* 0x0000000300007212 */ /* 0x000fc800078efcff */
[----:B------:R-:W-:Y:S02]  /*ef20*/  PRMT R11, R0, 0x7610, R11 ;  /* 0x00007610000b7816 */ /* 0x000fe4000000000b */
.L_x_7102:
[----:B------:R-:W-:Y:S05]  /*ef30*/  BSYNC B0 ;  /* 0x0000000000007941 */ /* 0x000fea0003800000 */
.L_x_7101:
[----:B------:R0:W-:Y:S01]  /*ef40*/  STG.E.U8 [R22.64], R11 ;  /* 0x0000000b16007986 */ /* 0x0001e2000c101124 */
[----:B------:R-:W-:Y:S05]  /*ef50*/  BRA `(.L_x_7078) ;  /* 0x0000031000007947 */ /* 0x000fea0003800000 */
.L_x_7095:
        /* <DEDUP_REMOVED lines=24> */
.L_x_7077:
        /* <DEDUP_REMOVED lines=20> */
.L_x_7105:
[----:B-1---5:R-:W0:Y:S02]  /*f220*/  F2I.U64.F64.TRUNC R16, R16 ;  /* 0x0000001000107311 */ /* 0x022e24000030d800 */
[----:B0-----:R0:W-:Y:S01]  /*f230*/  STG.E.64 [R22.64], R16 ;  /* 0x0000001016007986 */ /* 0x0011e2000c101b24 */
[----:B------:R-:W-:Y:S05]  /*f240*/  BRA `(.L_x_7078) ;  /* 0x0000002000007947 */ /* 0x000fea0003800000 */
.L_x_7104:
[----:B-1---5:R-:W0:Y:S02]  /*f250*/  F2I.U32.F64.TRUNC R17, R16 ;  /* 0x0000001000117311 */ /* 0x022e24000030d000 */
[----:B0-----:R0:W-:Y:S02]  /*f260*/  STG.E [R22.64], R17 ;  /* 0x0000001116007986 */ /* 0x0011e4000c101924 */
.L_x_7078:
[----:B------:R-:W-:Y:S02]  /*f270*/  IADD3 R25, R25, 0x80, RZ ;  /* 0x0000008019197810 */ /* 0x000fe40007ffe0ff */
.L_x_6841:
[----:B------:R-:W-:Y:S05]  /*f280*/  BSYNC B6 ;  /* 0x0000000000067941 */ /* 0x000fea0003800000 */
.L_x_6840:
[----:B------:R-:W-:-:S13]  /*f290*/  ISETP.GE.AND P0, PT, R25, c[0x0][0x160], PT ;  /* 0x0000580019007a0c */ /* 0x000fda0003f06270 */
[----:B------:R-:W-:Y:S05]  /*f2a0*/  @P0 EXIT ;  /* 0x000000000000094d */ /* 0x000fea0003800000 */
        /* <DEDUP_REMOVED lines=280> */
.L_x_7106:
        /* <DEDUP_REMOVED lines=19> */
.L_x_7110:
[----:B------:R-:W2:Y:S02]  /*10560*/  LDG.E.U8 R2, [R2.64] ;  /* 0x0000002402027981 */ /* 0x000ea4000c1e1100 */
[----:B--2---:R0:W1:Y:S01]  /*10570*/  I2F.F64.U16 R16, R2 ;  /* 0x0000000200107312 */ /* 0x0040620000101800 */
[----:B------:R-:W-:Y:S05]  /*10580*/  BRA `(.L_x_7112) ;  /* 0x00000df000007947 */ /* 0x000fea0003800000 */
.L_x_7109:
        /* <DEDUP_REMOVED lines=9> */
.L_x_7114:
[----:B------:R-:W2:Y:S02]  /*10620*/  LDG.E R2, [R2.64] ;  /* 0x0000002402027981 */ /* 0x000ea4000c1e1900 */
[----:B--2---:R0:W1:Y:S01]  /*10630*/  I2F.F64 R16, R2 ;  /* 0x0000000200107312 */ /* 0x0040620000201c00 */
[----:B------:R-:W-:Y:S05]  /*10640*/  BRA `(.L_x_7112) ;  /* 0x00000d3000007947 */ /* 0x000fea0003800000 */
.L_x_7113:
[----:B------:R-:W2:Y:S02]  /*10650*/  LDG.E.U16 R2, [R2.64] ;  /* 0x0000002402027981 */ /* 0x000ea4000c1e1500 */
[----:B--2---:R0:W1:Y:S01]  /*10660*/  I2F.F64.S16 R16, R2 ;  /* 0x0000000200107312 */ /* 0x0040620000101c00 */
[----:B------:R-:W-:Y:S05]  /*10670*/  BRA `(.L_x_7112) ;  /* 0x00000d0000007947 */ /* 0x000fea0003800000 */
.L_x_7108:
        /* <DEDUP_REMOVED lines=10> */
.L_x_7116:
[----:B------:R-:W2:Y:S02]  /*10720*/  LDG.E.U16 R0, [R2.64] ;  /* 0x0000002402007981 */ /* 0x000ea4000c1e1500 */
[----:B--2---:R-:W-:-:S05]  /*10730*/  HADD2.F32 R0, -RZ, R0.H0_H0 ;  /* 0x20000000ff007230 */ /* 0x004fca0000004100 */
[----:B------:R-:W-:-:S04]  /*10740*/  FMUL.FTZ R0, R0, 1 ;  /* 0x3f80000000007820 */ /* 0x000fc80000410000 */
[----:B------:R0:W1:Y:S01]  /*10750*/  F2F.F64.F32 R16, R0 ;  /* 0x0000000000107310 */ /* 0x0000620000201800 */
[----:B------:R-:W-:Y:S05]  /*10760*/  BRA `(.L_x_7112) ;  /* 0x00000c1000007947 */ /* 0x000fea0003800000 */
.L_x_7115:
        /* <DEDUP_REMOVED lines=10> */
.L_x_7118:
[----:B------:R-:W2:Y:S02]  /*10810*/  LDG.E.U16 R2, [R2.64] ;  /* 0x0000002402027981 */ /* 0x000ea4000c1e1500 */
[----:B--2---:R-:W-:-:S05]  /*10820*/  HADD2.F32 R0, -RZ, R2.H0_H0 ;  /* 0x20000002ff007230 */ /* 0x004fca0000004100 */
[----:B------:R-:W-:-:S04]  /*10830*/  FMUL.FTZ R0, R0, 1 ;  /* 0x3f80000000007820 */ /* 0x000fc80000410000 */
[----:B------:R0:W1:Y:S01]  /*10840*/  F2F.F64.F32 R16, R0 ;  /* 0x0000000000107310 */ /* 0x0000620000201800 */
[----:B------:R-:W-:Y:S05]  /*10850*/  BRA `(.L_x_7112) ;  /* 0x00000b2000007947 */ /* 0x000fea0003800000 */
.L_x_7117:
[----:B------:R0:W5:Y:S01]  /*10860*/  LDG.E.64 R16, [R2.64] ;  /* 0x0000002402107981 */ /* 0x000162000c1e1b00 */
[----:B------:R-:W-:Y:S05]  /*10870*/  BRA `(.L_x_7112) ;  /* 0x00000b0000007947 */ /* 0x000fea0003800000 */
.L_x_7107:
        /* <DEDUP_REMOVED lines=13> */
.L_x_7121:
[----:B------:R0:W5:Y:S01]  /*10950*/  LDG.E.64 R16, [R2.64] ;  /* 0x0000002402107981 */ /* 0x000162000c1e1b00 */
[----:B------:R-:W-:Y:S05]  /*10960*/  BRA `(.L_x_7112) ;  /* 0x00000a1000007947 */ /* 0x000fea0003800000 */
.L_x_7120:
        /* <DEDUP_REMOVED lines=28> */
.L_x_7123:
        /* <DEDUP_REMOVED lines=15> */
.L_x_7122:
[----:B------:R-:W2:Y:S02]  /*10c20*/  LDG.E.U16 R0, [R2.64] ;  /* 0x0000002402007981 */ /* 0x000ea4000c1e1500 */
[----:B--2---:R-:W-:-:S05]  /*10c30*/  PRMT R0, RZ, 0x5410, R0 ;  /* 0x00005410ff007816 */ /* 0x004fca0000000000 */
[----:B------:R-:W-:-:S04]  /*10c40*/  FMUL.FTZ R0, R0, 1 ;  /* 0x3f80000000007820 */ /* 0x000fc80000410000 */
[----:B------:R0:W1:Y:S01]  /*10c50*/  F2F.F64.F32 R16, R0 ;  /* 0x0000000000107310 */ /* 0x0000620000201800 */
[----:B------:R-:W-:Y:S05]  /*10c60*/  BRA `(.L_x_7112) ;  /* 0x0000071000007947 */ /* 0x000fea0003800000 */
.L_x_7119:
        /* <DEDUP_REMOVED lines=11> */
.L_x_7126:
        /* <DEDUP_REMOVED lines=21> */
.L_x_7130:
[----:B------:R-:W-:Y:S05]  /*10e70*/  BSYNC B1 ;  /* 0x0000000000017941 */ /* 0x000fea0003800000 */
.L_x_7129:
[----:B------:R-:W-:Y:S01]  /*10e80*/  LEA R3, R0, 0x3b800000, 0x17 ;  /* 0x3b80000000037811 */ /* 0x000fe200078eb8ff */
[----:B------:R-:W-:-:S05]  /*10e90*/  IMAD.SHL.U32 R0, R2, 0x100000, RZ ;  /* 0x0010000002007824 */ /* 0x000fca00078e00ff */
[----:B------:R-:W-:Y:S02]  /*10ea0*/  LOP3.LUT R0, R3, R0, R4, 0xfe, !PT ;  /* 0x0000000003007212 */ /* 0x000fe400078efe04 */
.L_x_7128:
[----:B------:R-:W-:Y:S05]  /*10eb0*/  BSYNC B0 ;  /* 0x0000000000007941 */ /* 0x000fea0003800000 */
.L_x_7127:
[----:B------:R-:W-:-:S04]  /*10ec0*/  FMUL.FTZ R0, R0, 1 ;  /* 0x3f80000000007820 */ /* 0x000fc80000410000 */
[----:B------:R0:W1:Y:S01]  /*10ed0*/  F2F.F64.F32 R16, R0 ;  /* 0x0000000000107310 */ /* 0x0000620000201800 */
[----:B------:R-:W-:Y:S05]  /*10ee0*/  BRA `(.L_x_7112) ;  /* 0x0000049000007947 */ /* 0x000fea0003800000 */
.L_x_7125:
        /* <DEDUP_REMOVED lines=21> */
.L_x_7134:
[----:B------:R-:W-:Y:S05]  /*11040*/  BSYNC B1 ;  /* 0x0000000000017941 */ /* 0x000fea0003800000 */
.L_x_7133:
[----:B------:R-:W-:Y:S01]  /*11050*/  LEA R3, R0, 0x37800000, 0x17 ;  /* 0x3780000000037811 */ /* 0x000fe200078eb8ff */
[----:B------:R-:W-:-:S05]  /*11060*/  IMAD.SHL.U32 R0, R2, 0x200000, RZ ;  /* 0x0020000002007824 */ /* 0x000fca00078e00ff */
[----:B------:R-:W-:Y:S02]  /*11070*/  LOP3.LUT R0, R3, R0, R4, 0xfe, !PT ;  /* 0x0000000003007212 */ /* 0x000fe400078efe04 */
.L_x_7132:
[----:B------:R-:W-:Y:S05]  /*11080*/  BSYNC B0 ;  /* 0x0000000000007941 */ /* 0x000fea0003800000 */
.L_x_7131:
[----:B------:R-:W-:-:S04]  /*11090*/  FMUL.FTZ R0, R0, 1 ;  /* 0x3f80000000007820 */ /* 0x000fc80000410000 */
[----:B------:R0:W1:Y:S01]  /*110a0*/  F2F.F64.F32 R16, R0 ;  /* 0x0000000000107310 */ /* 0x0000620000201800 */
[----:B------:R-:W-:Y:S05]  /*110b0*/  BRA `(.L_x_7112) ;  /* 0x000002c000007947 */ /* 0x000fea0003800000 */
.L_x_7124:
        /* <DEDUP_REMOVED lines=14> */
.L_x_7138:
[----:B------:R-:W-:Y:S05]  /*111a0*/  BSYNC B0 ;  /* 0x0000000000007941 */ /* 0x000fea0003800000 */
.L_x_7137:
[----:B------:R-:W-:-:S04]  /*111b0*/  FMUL.FTZ R0, R0, 1 ;  /* 0x3f80000000007820 */ /* 0x000fc80000410000 */
[----:B------:R0:W1:Y:S01]  /*111c0*/  F2F.F64.F32 R16, R0 ;  /* 0x0000000000107310 */ /* 0x0000620000201800 */
[----:B------:R-:W-:Y:S05]  /*111d0*/  BRA `(.L_x_7112) ;  /* 0x000001a000007947 */ /* 0x000fea0003800000 */
.L_x_7111:
        /* <DEDUP_REMOVED lines=21> */
.L_x_7136:
[----:B------:R-:W2:Y:S02]  /*11330*/  LDG.E.64 R16, [R2.64] ;  /* 0x0000002402107981 */ /* 0x000ea4000c1e1b00 */
[----:B--2---:R-:W0:Y:S01]  /*11340*/  I2F.F64.U64 R16, R16 ;  /* 0x0000001000107312 */ /* 0x004e220000301800 */
[----:B------:R-:W-:Y:S05]  /*11350*/  BRA `(.L_x_7112) ;  /* 0x0000002000007947 */ /* 0x000fea0003800000 */
.L_x_7135:
[----:B------:R-:W2:Y:S02]  /*11360*/  LDG.E R2, [R2.64] ;  /* 0x0000002402027981 */ /* 0x000ea4000c1e1900 */
[----:B--2---:R0:W1:Y:S02]  /*11370*/  I2F.F64.U32 R16, R2 ;  /* 0x0000000200107312 */ /* 0x0040640000201800 */
.L_x_7112:
        /* <DEDUP_REMOVED lines=18> */
.L_x_7142:
[----:B------:R-:W2:Y:S02]  /*114a0*/  LDG.E.U8 R2, [R2.64] ;  /* 0x0000002402027981 */ /* 0x000ea4000c1e1100 */
[----:B--2---:R-:W-:-:S04]  /*114b0*/  ISETP.NE.AND P0, PT, R2, RZ, PT ;  /* 0x000000ff0200720c */ /* 0x004fc80003f05270 */
[----:B------:R-:W-:Y:S01]  /*114c0*/  P2R R19, PR, RZ, 0x1 ;  /* 0x00000001ff137803 */ /* 0x000fe20000000000 */
[----:B------:R-:W-:Y:S05]  /*114d0*/  BRA `(.L_x_7144) ;  /* 0x00000f4000007947 */ /* 0x000fea0003800000 */
.L_x_7141:
        /* <DEDUP_REMOVED lines=11> */
.L_x_7146:
[----:B------:R-:W2:Y:S02]  /*11590*/  LDG.E R2, [R2.64] ;  /* 0x0000002402027981 */ /* 0x000ea4000c1e1900 */
[----:B--2---:R-:W-:-:S04]  /*115a0*/  ISETP.NE.AND P0, PT, R2, RZ, PT ;  /* 0x000000ff0200720c */ /* 0x004fc80003f05270 */
[----:B------:R-:W-:Y:S01]  /*115b0*/  P2R R19, PR, RZ, 0x1 ;  /* 0x00000001ff137803 */ /* 0x000fe20000000000 */
[----:B------:R-:W-:Y:S05]  /*115c0*/  BRA `(.L_x_7144) ;  /* 0x00000e5000007947 */ /* 0x000fea0003800000 */
.L_x_7145:
[----:B------:R-:W2:Y:S02]  /*115d0*/  LDG.E.U16 R2, [R2.64] ;  /* 0x0000002402027981 */ /* 0x000ea4000c1e1500 */
[----:B--2---:R-:W-:-:S04]  /*115e0*/  ISETP.NE.AND P0, PT, R2, RZ, PT ;  /* 0x000000ff0200720c */ /* 0x004fc80003f05270 */
[----:B------:R-:W-:Y:S01]  /*115f0*/  P2R R19, PR, RZ, 0x1 ;  /* 0x00000001ff137803 */ /* 0x000fe20000000000 */
[----:B------:R-:W-:Y:S05]  /*11600*/  BRA `(.L_x_7144) ;  /* 0x00000e1000007947 */ /* 0x000fea0003800000 */
.L_x_7140:
        /* <DEDUP_REMOVED lines=10> */
.L_x_7148:
[----:B------:R-:W2:Y:S02]  /*116b0*/  LDG.E.U16 R0, [R2.64] ;  /* 0x0000002402007981 */ /* 0x000ea4000c1e1500 */
[----:B--2---:R-:W-:-:S05]  /*116c0*/  HADD2.F32 R0, -RZ, R0.H0_H0 ;  /* 0x20000000ff007230 */ /* 0x004fca0000004100 */
[----:B------:R-:W-:-:S04]  /*116d0*/  FSETP.NEU.FTZ.AND P0, PT, R0, RZ, PT ;  /* 0x000000ff0000720b */ /* 0x000fc80003f1d000 */
[----:B------:R-:W-:Y:S01]  /*116e0*/  P2R R19, PR, RZ, 0x1 ;  /* 0x00000001ff137803 */ /* 0x000fe20000000000 */
[----:B------:R-:W-:Y:S05]  /*116f0*/  BRA `(.L_x_7144) ;  /* 0x00000d2000007947 */ /* 0x000fea0003800000 */
.L_x_7147:
        /* <DEDUP_REMOVED lines=12> */
.L_x_7150:
        /* <DEDUP_REMOVED lines=11> */
.L_x_7149:
[----:B------:R-:W2:Y:S02]  /*11870*/  LDG.E.64 R2, [R2.64] ;  /* 0x0000002402027981 */ /* 0x000ea4000c1e1b00 */
[----:B--2---:R-:W0:-:S06]  /*11880*/  DSETP.NEU.AND P0, PT, R2, RZ, PT ;  /* 0x000000ff0200722a */ /* 0x004e0c0003f0d000 */
[----:B0-----:R-:W-:Y:S01]  /*11890*/  P2R R19, PR, RZ, 0x1 ;  /* 0x00000001ff137803 */ /* 0x001fe20000000000 */
[----:B------:R-:W-:Y:S05]  /*118a0*/  BRA `(.L_x_7144) ;  /* 0x00000b7000007947 */ /* 0x000fea0003800000 */
.L_x_7139:
        /* <DEDUP_REMOVED lines=12> */
.L_x_7153:
[----:B------:R-:W2:Y:S02]  /*11970*/  LDG.E.128 R4, [R2.64] ;  /* 0x0000002402047981 */ /* 0x000ea4000c1e1d00 */
[----:B--2---:R-:W0:-:S06]  /*11980*/  DSETP.NEU.AND P0, PT, R6, RZ, PT ;  /* 0x000000ff0600722a */ /* 0x004e0c0003f0d000 */
[----:B0-----:R-:W0:-:S06]  /*11990*/  DSETP.NEU.OR P0, PT, R4, RZ, P0 ;  /* 0x000000ff0400722a */ /* 0x001e0c000070d400 */
[----:B0-----:R-:W-:Y:S01]  /*119a0*/  P2R R19, PR, RZ, 0x1 ;  /* 0x00000001ff137803 */ /* 0x001fe20000000000 */
[----:B------:R-:W-:Y:S05]  /*119b0*/  BRA `(.L_x_7144) ;  /* 0x00000a6000007947 */ /* 0x000fea0003800000 */
.L_x_7152:
        /* <DEDUP_REMOVED lines=28> */
.L_x_7155:
        /* <DEDUP_REMOVED lines=15> */
.L_x_7154:
[----:B------:R-:W2:Y:S02]  /*11c70*/  LDG.E.U16 R0, [R2.64] ;  /* 0x0000002402007981 */ /* 0x000ea4000c1e1500 */
[----:B--2---:R-:W-:-:S04]  /*11c80*/  PRMT R0, RZ, 0x5410, R0 ;  /* 0x00005410ff007816 */ /* 0x004fc80000000000 */
[----:B------:R-:W-:-:S04]  /*11c90*/  FSETP.NEU.FTZ.AND P0, PT, R0, RZ, PT ;  /* 0x000000ff0000720b */ /* 0x000fc80003f1d000 */
[----:B------:R-:W-:Y:S01]  /*11ca0*/  P2R R19, PR, RZ, 0x1 ;  /* 0x00000001ff137803 */ /* 0x000fe20000000000 */
[----:B------:R-:W-:Y:S05]  /*11cb0*/  BRA `(.L_x_7144) ;  /* 0x0000076000007947 */ /* 0x000fea0003800000 */
.L_x_7151:
        /* <DEDUP_REMOVED lines=12> */
.L_x_7158:
        /* <DEDUP_REMOVED lines=21> */
.L_x_7162:
[----:B------:R-:W-:Y:S05]  /*11ed0*/  BSYNC B1 ;  /* 0x0000000000017941 */ /* 0x000fea0003800000 */
.L_x_7161:
[----:B------:R-:W-:Y:S01]  /*11ee0*/  LEA R3, R0, 0x3b800000, 0x17 ;  /* 0x3b80000000037811 */ /* 0x000fe200078eb8ff */
[----:B------:R-:W-:-:S05]  /*11ef0*/  IMAD.SHL.U32 R0, R2, 0x100000, RZ ;  /* 0x0010000002007824 */ /* 0x000fca00078e00ff */
[----:B------:R-:W-:Y:S02]  /*11f00*/  LOP3.LUT R0, R3, R0, R4, 0xfe, !PT ;  /* 0x0000000003007212 */ /* 0x000fe400078efe04 */
.L_x_7160:
[----:B------:R-:W-:Y:S05]  /*11f10*/  BSYNC B0 ;  /* 0x0000000000007941 */ /* 0x000fea0003800000 */
.L_x_7159:
[----:B------:R-:W-:-:S04]  /*11f20*/  FSETP.NEU.FTZ.AND P0, PT, R0, RZ, PT ;  /* 0x000000ff0000720b */ /* 0x000fc80003f1d000 */
[----:B------:R-:W-:Y:S01]  /*11f30*/  P2R R19, PR, RZ, 0x1 ;  /* 0x00000001ff137803 */ /* 0x000fe20000000000 */
[----:B------:R-:W-:Y:S05]  /*11f40*/  BRA `(.L_x_7144) ;  /* 0x000004d000007947 */ /* 0x000fea0003800000 */
.L_x_7157:
        /* <DEDUP_REMOVED lines=21> */
.L_x_7166:
[----:B------:R-:W-:Y:S05]  /*120a0*/  BSYNC B1 ;  /* 0x0000000000017941 */ /* 0x000fea0003800000 */
.L_x_7165:
[----:B------:R-:W-:Y:S01]  /*120b0*/  LEA R3, R0, 0x37800000, 0x17 ;  /* 0x3780000000037811 */ /* 0x000fe200078eb8ff */
[----:B------:R-:W-:-:S05]  /*120c0*/  IMAD.SHL.U32 R0, R2, 0x200000, RZ ;  /* 0x0020000002007824 */ /* 0x000fca00078e00ff */
[----:B------:R-:W-:Y:S02]  /*120d0*/  LOP3.LUT R0, R3, R0, R4, 0xfe, !PT ;  /* 0x0000000003007212 */ /* 0x000fe400078efe04 */
.L_x_7164:
[----:B------:R-:W-:Y:S05]  /*120e0*/  BSYNC B0 ;  /* 0x0000000000007941 */ /* 0x000fea0003800000 */
.L_x_7163:
[----:B------:R-:W-:-:S04]  /*120f0*/  FSETP.NEU.FTZ.AND P0, PT, R0, RZ, PT ;  /* 0x000000ff0000720b */ /* 0x000fc80003f1d000 */
[----:B------:R-:W-:Y:S01]  /*12100*/  P2R R19, PR, RZ, 0x1 ;  /* 0x00000001ff137803 */ /* 0x000fe20000000000 */
[----:B------:R-:W-:Y:S05]  /*12110*/  BRA `(.L_x_7144) ;  /* 0x0000030000007947 */ /* 0x000fea0003800000 */
.L_x_7156:
        /* <DEDUP_REMOVED lines=14> */
.L_x_7170:
[----:B------:R-:W-:Y:S05]  /*12200*/  BSYNC B0 ;  /* 0x0000000000007941 */ /* 0x000fea0003800000 */
.L_x_7169:
[----:B------:R-:W-:-:S04]  /*12210*/  FSETP.NEU.FTZ.AND P0, PT, R0, RZ, PT ;  /* 0x000000ff0000720b */ /* 0x000fc80003f1d000 */
[----:B------:R-:W-:Y:S01]  /*12220*/  P2R R19, PR, RZ, 0x1 ;  /* 0x00000001ff137803 */ /* 0x000fe20000000000 */
[----:B------:R-:W-:Y:S05]  /*12230*/  BRA `(.L_x_7144) ;  /* 0x000001e000007947 */ /* 0x000fea0003800000 */
.L_x_7143:
        /* <DEDUP_REMOVED lines=22> */
.L_x_7168:
[----:B------:R-:W2:Y:S02]  /*123a0*/  LDG.E.64 R2, [R2.64] ;  /* 0x0000002402027981 */ /* 0x000ea4000c1e1b00 */
[----:B--2---:R-:W-:-:S04]  /*123b0*/  ISETP.NE.U32.AND P0, PT, R2, RZ, PT ;  /* 0x000000ff0200720c */ /* 0x004fc80003f05070 */
[----:B------:R-:W-:-:S04]  /*123c0*/  ISETP.NE.AND.EX P0, PT, R3, RZ, PT, P0 ;  /* 0x000000ff0300720c */ /* 0x000fc80003f05300 */
[----:B------:R-:W-:Y:S01]  /*123d0*/  P2R R19, PR, RZ, 0x1 ;  /* 0x00000001ff137803 */ /* 0x000fe20000000000 */
[----:B------:R-:W-:Y:S05]  /*123e0*/  BRA `(.L_x_7144) ;  /* 0x0000003000007947 */ /* 0x000fea0003800000 */
.L_x_7167:
[----:B------:R-:W2:Y:S02]  /*123f0*/  LDG.E R2, [R2.64] ;  /* 0x0000002402027981 */ /* 0x000ea4000c1e1900 */
[----:B--2---:R-:W-:-:S04]  /*12400*/  ISETP.NE.AND P0, PT, R2, RZ, PT ;  /* 0x000000ff0200720c */ /* 0x004fc80003f05270 */
[----:B------:R-:W-:Y:S02]  /*12410*/  P2R R19, PR, RZ, 0x1 ;  /* 0x00000001ff137803 */ /* 0x000fe40000000000 */
.L_x_7144:
        /* <DEDUP_REMOVED lines=17> */
.L_x_7174:
[----:B------:R0:W5:Y:S01]  /*12530*/  LDG.E.U8 R2, [R4.64] ;  /* 0x0000002404027981 */ /* 0x000162000c1e1100 */
[----:B------:R-:W-:Y:S01]  /*12540*/  IMAD.MOV.U32 R3, RZ, RZ, RZ ;  /* 0x000000ffff037224 */ /* 0x000fe200078e00ff */
[----:B------:R-:W-:Y:S05]  /*12550*/  BRA `(.L_x_7176) ;  /* 0x00000d5000007947 */ /* 0x000fea0003800000 */
.L_x_7173:
        /* <DEDUP_REMOVED lines=8> */
.L_x_7178:
[----:B------:R-:W2:Y:S02]  /*125e0*/  LDG.E R2, [R4.64] ;  /* 0x0000002404027981 */ /* 0x000ea4000c1e1900 */
[----:B--2---:R-:W-:Y:S01]  /*125f0*/  SHF.R.S32.HI R3, RZ, 0x1f, R2 ;  /* 0x0000001fff037819 */ /* 0x004fe20000011402 */
[----:B------:R-:W-:Y:S05]  /*12600*/  BRA `(.L_x_7176) ;  /* 0x00000ca000007947 */ /* 0x000fea0003800000 */
.L_x_7177:
[----:B------:R-:W2:Y:S02]  /*12610*/  LDG.E.S16 R2, [R4.64] ;  /* 0x0000002404027981 */ /* 0x000ea4000c1e1700 */
[----:B--2---:R-:W-:Y:S01]  /*12620*/  SHF.R.S32.HI R3, RZ, 0x1f, R2 ;  /* 0x0000001fff037819 */ /* 0x004fe20000011402 */
[----:B------:R-:W-:Y:S05]  /*12630*/  BRA `(.L_x_7176) ;  /* 0x00000c7000007947 */ /* 0x000fea0003800000 */
.L_x_7172:
        /* <DEDUP_REMOVED lines=9> */
.L_x_7180:
[----:B------:R-:W2:Y:S02]  /*126d0*/  LDG.E.U16 R4, [R4.64] ;  /* 0x0000002404047981 */ /* 0x000ea4000c1e1500 */
[----:B--2---:R-:W-:-:S06]  /*126e0*/  HADD2.F32 R2, -RZ, R4.H0_H0 ;  /* 0x20000004ff027230 */ /* 0x004fcc0000004100 */
[----:B------:R-:W0:Y:S01]  /*126f0*/  F2I.S64.TRUNC R2, R2 ;  /* 0x0000000200027311 */ /* 0x000e22000020d900 */
[----:B------:R-:W-:Y:S05]  /*12700*/  BRA `(.L_x_7176) ;  /* 0x00000ba000007947 */ /* 0x000fea0003800000 */
.L_x_7179:
        /* <DEDUP_REMOVED lines=9> */
.L_x_7182:
[----:B------:R-:W2:Y:S02]  /*127a0*/  LDG.E.U16 R4, [R4.64] ;  /* 0x0000002404047981 */ /* 0x000ea4000c1e1500 */
[----:B--2---:R-:W-:-:S06]  /*127b0*/  HADD2.F32 R2, -RZ, R4.H0_H0 ;  /* 0x20000004ff027230 */ /* 0x004fcc0000004100 */
[----:B------:R-:W0:Y:S01]  /*127c0*/  F2I.S64.TRUNC R2, R2 ;  /* 0x0000000200027311 */ /* 0x000e22000020d900 */
[----:B------:R-:W-:Y:S05]  /*127d0*/  BRA `(.L_x_7176) ;  /* 0x00000ad000007947 */ /* 0x000fea0003800000 */
.L_x_7181:
[----:B------:R-:W2:Y:S02]  /*127e0*/  LDG.E.64 R2, [R4.64] ;  /* 0x0000002404027981 */ /* 0x000ea4000c1e1b00 */
[----:B--2---:R-:W0:Y:S01]  /*127f0*/  F2I.S64.F64.TRUNC R2, R2 ;  /* 0x0000000200027311 */ /* 0x004e22000030d900 */
[----:B------:R-:W-:Y:S05]  /*12800*/  BRA `(.L_x_7176) ;  /* 0x00000aa000007947 */ /* 0x000fea0003800000 */
.L_x_7171:
        /* <DEDUP_REMOVED lines=13> */
.L_x_7185:
[----:B------:R-:W2:Y:S02]  /*128e0*/  LDG.E.64 R2, [R4.64] ;  /* 0x0000002404027981 */ /* 0x000ea4000c1e1b00 */
[----:B--2---:R-:W0:Y:S01]  /*128f0*/  F2I.S64.F64.TRUNC R2, R2 ;  /* 0x0000000200027311 */ /* 0x004e22000030d900 */
[----:B------:R-:W-:Y:S05]  /*12900*/  BRA `(.L_x_7176) ;  /* 0x000009a000007947 */ /* 0x000fea0003800000 */
.L_x_7184:
        /* <DEDUP_REMOVED lines=27> */
.L_x_7187:
        /* <DEDUP_REMOVED lines=14> */
.L_x_7186:
[----:B------:R-:W2:Y:S02]  /*12ba0*/  LDG.E.U16 R2, [R4.64] ;  /* 0x0000002404027981 */ /* 0x000ea4000c1e1500 */
[----:B--2---:R-:W-:-:S06]  /*12bb0*/  PRMT R2, RZ, 0x5410, R2 ;  /* 0x00005410ff027816 */ /* 0x004fcc0000000002 */
[----:B------:R-:W0:Y:S01]  /*12bc0*/  F2I.S64.TRUNC R2, R2 ;  /* 0x0000000200027311 */ /* 0x000e22000020d900 */
[----:B------:R-:W-:Y:S05]  /*12bd0*/  BRA `(.L_x_7176) ;  /* 0x000006d000007947 */ /* 0x000fea0003800000 */
.L_x_7183:
        /* <DEDUP_REMOVED lines=11> */
.L_x_7190:
        /* <DEDUP_REMOVED lines=21> */
.L_x_7194:
[----:B------:R-:W-:Y:S05]  /*12de0*/  BSYNC B1 ;  /* 0x0000000000017941 */ /* 0x000fea0003800000 */
.L_x_7193:
[----:B------:R-:W-:Y:S01]  /*12df0*/  IMAD.SHL.U32 R2, R2, 0x100000, RZ ;  /* 0x0010000002027824 */ /* 0x000fe200078e00ff */
[----:B------:R-:W-:-:S04]  /*12e00*/  LEA R3, R0, 0x3b800000, 0x17 ;  /* 0x3b80000000037811 */ /* 0x000fc800078eb8ff */
[----:B------:R-:W-:Y:S02]  /*12e10*/  LOP3.LUT R2, R3, R2, R4, 0xfe, !PT ;  /* 0x0000000203027212 */ /* 0x000fe400078efe04 */
.L_x_7192:
[----:B------:R-:W-:Y:S05]  /*12e20*/  BSYNC B0 ;  /* 0x0000000000007941 */ /* 0x000fea0003800000 */
.L_x_7191:
[----:B------:R-:W0:Y:S01]  /*12e30*/  F2I.S64.TRUNC R2, R2 ;  /* 0x0000000200027311 */ /* 0x000e22000020d900 */
[----:B------:R-:W-:Y:S05]  /*12e40*/  BRA `(.L_x_7176) ;  /* 0x0000046000007947 */ /* 0x000fea0003800000 */
.L_x_7189:
        /* <DEDUP_REMOVED lines=21> */
.L_x_7198:
[----:B------:R-:W-:Y:S05]  /*12fa0*/  BSYNC B1 ;  /* 0x0000000000017941 */ /* 0x000fea0003800000 */
.L_x_7197:
[----:B------:R-:W-:Y:S01]  /*12fb0*/  IMAD.SHL.U32 R2, R2, 0x200000, RZ ;  /* 0x0020000002027824 */ /* 0x000fe200078e00ff */
[----:B------:R-:W-:-:S04]  /*12fc0*/  LEA R3, R0, 0x37800000, 0x17 ;  /* 0x3780000000037811 */ /* 0x000fc800078eb8ff */
[----:B------:R-:W-:Y:S02]  /*12fd0*/  LOP3.LUT R2, R3, R2, R4, 0xfe, !PT ;  /* 0x0000000203027212 */ /* 0x000fe400078efe04 */
.L_x_7196:
[----:B------:R-:W-:Y:S05]  /*12fe0*/  BSYNC B0 ;  /* 0x0000000000007941 */ /* 0x000fea0003800000 */
.L_x_7195:
[----:B------:R-:W0:Y:S01]  /*12ff0*/  F2I.S64.TRUNC R2, R2 ;  /* 0x0000000200027311 */ /* 0x000e22000020d900 */
[----:B------:R-:W-:Y:S05]  /*13000*/  BRA `(.L_x_7176) ;  /* 0x000002a000007947 */ /* 0x000fea0003800000 */
.L_x_7188:
        /* <DEDUP_REMOVED lines=14> */
.L_x_7202:
[----:B------:R-:W-:Y:S05]  /*130f0*/  BSYNC B0 ;  /* 0x0000000000007941 */ /* 0x000fea0003800000 */
.L_x_7201:
[----:B------:R-:W0:Y:S01]  /*13100*/  F2I.S64.TRUNC R2, R2 ;  /* 0x0000000200027311 */ /* 0x000e22000020d900 */
[----:B------:R-:W-:Y:S05]  /*13110*/  BRA `(.L_x_7176) ;  /* 0x0000019000007947 */ /* 0x000fea0003800000 */
.L_x_7175:
        /* <DEDUP_REMOVED lines=21> */
.L_x_7200:
[----:B------:R0:W5:Y:S01]  /*13270*/  LDG.E.64 R2, [R4.64] ;  /* 0x0000002404027981 */ /* 0x000162000c1e1b00 */
[----:B------:R-:W-:Y:S05]  /*13280*/  BRA `(.L_x_7176) ;  /* 0x0000002000007947 */ /* 0x000fea0003800000 */
.L_x_7199:
[----:B------:R0:W5:Y:S01]  /*13290*/  LDG.E R2, [R4.64] ;  /* 0x0000002404027981 */ /* 0x000162000c1e1900 */
[----:B------:R-:W-:-:S03]  /*132a0*/  IMAD.MOV.U32 R3, RZ, RZ, RZ ;  /* 0x000000ffff037224 */ /* 0x000fc600078e00ff */
.L_x_7176:
        /* <DEDUP_REMOVED lines=9> */
.L_x_7204:
[----:B------:R-:W-:Y:S05]  /*13340*/  BSYNC B0 ;  /* 0x0000000000007941 */ /* 0x000fea0003800000 */
.L_x_7203:
        /* <DEDUP_REMOVED lines=10> */
[----:B0-----:R-:W-:Y:S01]  /*133f0*/  STG.E.U8 [R22.64], R17 ;  /* 0x0000001116007986 */ /* 0x001fe2000c101124 */
[----:B------:R-:W-:Y:S05]  /*13400*/  EXIT ;  /* 0x000000000000794d */ /* 0x000fea0003800000 */
.L_x_7208:
[----:B-1---5:R-:W0:Y:S02]  /*13410*/  F2I.S64.F64.TRUNC R16, R16 ;  /* 0x0000001000107311 */ /* 0x022e24000030d900 */
[----:B0-----:R-:W-:-:S05]  /*13420*/  IMAD.MOV.U32 R3, RZ, RZ, R16 ;  /* 0x000000ffff037224 */ /* 0x001fca00078e0010 */
[----:B------:R-:W-:Y:S01]  /*13430*/  STG.E.U8 [R22.64], R3 ;  /* 0x0000000316007986 */ /* 0x000fe2000c101124 */
[----:B------:R-:W-:Y:S05]  /*13440*/  EXIT ;  /* 0x000000000000794d */ /* 0x000fea0003800000 */
.L_x_7207:
[----:B------:R-:W-:-:S13]  /*13450*/  ISETP.NE.AND P0, PT, R0, 0x2, PT ;  /* 0x000000020000780c */ /* 0x000fda0003f05270 */
[----:B------:R-:W-:Y:S05]  /*13460*/  @!P0 BRA `(.L_x_7210) ;  /* 0x000000a000008947 */ /* 0x000fea0003800000 */
[----:B------:R-:W-:-:S13]  /*13470*/  ISETP.NE.AND P0, PT, R0, 0x3, PT ;  /* 0x000000030000780c */ /* 0x000fda0003f05270 */
[----:B------:R-:W-:Y:S05]  /*13480*/  @!P0 BRA `(.L_x_7211) ;  /* 0x0000005000008947 */ /* 0x000fea0003800000 */
[----:B------:R-:W-:-:S13]  /*13490*/  ISETP.NE.AND P0, PT, R0, 0x4, PT ;  /* 0x000000040000780c */ /* 0x000fda0003f05270 */
[----:B------:R-:W-:Y:S05]  /*134a0*/  @P0 BRA `(.L_x_7209) ;  /* 0x00000ce000000947 */ /* 0x000fea0003800000 */
[----:B-1---5:R-:W0:Y:S02]  /*134b0*/  F2I.S64.F64.TRUNC R16, R16 ;  /* 0x0000001000107311 */ /* 0x022e24000030d900 */
[----:B0-----:R-:W-:Y:S01]  /*134c0*/  STG.E.64 [R22.64], R16 ;  /* 0x0000001016007986 */ /* 0x001fe2000c101b24 */
[----:B------:R-:W-:Y:S05]  /*134d0*/  EXIT ;  /* 0x000000000000794d */ /* 0x000fea0003800000 */
.L_x_7211:
[----:B-1---5:R-:W0:Y:S02]  /*134e0*/  F2I.F64.TRUNC R17, R16 ;  /* 0x0000001000117311 */ /* 0x022e24000030d100 */
[----:B0-----:R-:W-:Y:S01]  /*134f0*/  STG.E [R22.64], R17 ;  /* 0x0000001116007986 */ /* 0x001fe2000c101924 */
[----:B------:R-:W-:Y:S05]  /*13500*/  EXIT ;  /* 0x000000000000794d */ /* 0x000fea0003800000 */
.L_x_7210:
[----:B-1---5:R-:W0:Y:S02]  /*13510*/  F2I.F64.TRUNC R17, R16 ;  /* 0x0000001000117311 */ /* 0x022e24000030d100 */
[----:B0-----:R-:W-:Y:S01]  /*13520*/  STG.E.U16 [R22.64], R17 ;  /* 0x0000001116007986 */ /* 0x001fe2000c101524 */
[----:B------:R-:W-:Y:S05]  /*13530*/  EXIT ;  /* 0x000000000000794d */ /* 0x000fea0003800000 */
.L_x_7206:
        /* <DEDUP_REMOVED lines=9> */
[----:B------:R-:W-:Y:S01]  /*135d0*/  STG.E [R22.64], R3 ;  /* 0x0000000316007986 */ /* 0x000fe2000c101924 */
[----:B------:R-:W-:Y:S05]  /*135e0*/  EXIT ;  /* 0x000000000000794d */ /* 0x000fea0003800000 */
.L_x_7213:
[----:B-1---5:R-:W0:Y:S01]  /*135f0*/  F2F.F32.F64 R0, R16 ;  /* 0x0000001000007310 */ /* 0x022e220000301000 */
[----:B------:R-:W0:-:S14]  /*13600*/  DSETP.GEU.AND P0, PT, |R16|, c[0x2][0x0], PT ;  /* 0x008000001000762a */ /* 0x000e1c0003f0e200 */
[----:B0-----:R-:W-:-:S05]  /*13610*/  @!P0 FMUL R0, R0, 1.175494350822287508e-38 ;  /* 0x0080000000008820 */ /* 0x001fca0000400000 */
[----:B------:R-:W-:-:S05]  /*13620*/  F2FP.PACK_AB R0, RZ, R0 ;  /* 0x00000000ff00723e */ /* 0x000fca00000000ff */
[----:B------:R-:W-:Y:S01]  /*13630*/  STG.E.U16 [R22.64], R0 ;  /* 0x0000000016007986 */ /* 0x000fe2000c101524 */
[----:B------:R-:W-:Y:S05]  /*13640*/  EXIT ;  /* 0x000000000000794d */ /* 0x000fea0003800000 */
.L_x_7212:
        /* <DEDUP_REMOVED lines=10> */
[----:B------:R-:W-:Y:S01]  /*136f0*/  STG.E.64 [R22.64], R2 ;  /* 0x0000000216007986 */ /* 0x000fe2000c101b24 */
[----:B------:R-:W-:Y:S05]  /*13700*/  EXIT ;  /* 0x000000000000794d */ /* 0x000fea0003800000 */
.L_x_7215:
[----:B-1---5:R-:W0:Y:S01]  /*13710*/  F2F.F32.F64 R0, R16 ;  /* 0x0000001000007310 */ /* 0x022e220000301000 */
[----:B------:R-:W0:-:S14]  /*13720*/  DSETP.GEU.AND P0, PT, |R16|, c[0x2][0x0], PT ;  /* 0x008000001000762a */ /* 0x000e1c0003f0e200 */
[----:B0-----:R-:W-:-:S05]  /*13730*/  @!P0 FMUL R0, R0, 1.175494350822287508e-38 ;  /* 0x0080000000008820 */ /* 0x001fca0000400000 */
[----:B------:R-:W-:-:S04]  /*13740*/  F2FP.PACK_AB R3, RZ, R0 ;  /* 0x00000000ff03723e */ /* 0x000fc800000000ff */
[----:B------:R-:W-:-:S05]  /*13750*/  PRMT R3, R3, 0x5410, RZ ;  /* 0x0000541003037816 */ /* 0x000fca00000000ff */
[----:B------:R-:W-:Y:S01]  /*13760*/  STG.E [R22.64], R3 ;  /* 0x0000000316007986 */ /* 0x000fe2000c101924 */
[----:B------:R-:W-:Y:S05]  /*13770*/  EXIT ;  /* 0x000000000000794d */ /* 0x000fea0003800000 */
.L_x_7214:
[----:B-1---5:R-:W-:Y:S01]  /*13780*/  STG.E.64 [R22.64], R16 ;  /* 0x0000001016007986 */ /* 0x022fe2000c101b24 */
[----:B------:R-:W-:Y:S05]  /*13790*/  EXIT ;  /* 0x000000000000794d */ /* 0x000fea0003800000 */
.L_x_7205:
        /* <DEDUP_REMOVED lines=10> */
[----:B------:R-:W-:Y:S01]  /*13840*/  STG.E.U8 [R22.64], R3 ;  /* 0x0000000316007986 */ /* 0x000fe2000c101124 */
[----:B------:R-:W-:Y:S05]  /*13850*/  EXIT ;  /* 0x000000000000794d */ /* 0x000fea0003800000 */
.L_x_7218:
[----:B------:R-:W-:-:S05]  /*13860*/  CS2R R18, SRZ ;  /* 0x0000000000127805 */ /* 0x000fca000001ff00 */
[----:B-1---5:R-:W-:Y:S01]  /*13870*/  STG.E.128 [R22.64], R16 ;  /* 0x0000001016007986 */ /* 0x022fe2000c101d24 */
[----:B------:R-:W-:Y:S05]  /*13880*/  EXIT ;  /* 0x000000000000794d */ /* 0x000fea0003800000 */
.L_x_7217:
        /* <DEDUP_REMOVED lines=23> */
.L_x_7222:
[----:B------:R-:W-:Y:S05]  /*13a00*/  BSYNC B0 ;  /* 0x0000000000007941 */ /* 0x000fea0003800000 */
.L_x_7221:
[----:B------:R-:W-:-:S05]  /*13a10*/  LOP3.LUT R3, R0, R3, RZ, 0xfc, !PT ;  /* 0x0000000300037212 */ /* 0x000fca00078efcff */
[----:B------:R-:W-:Y:S01]  /*13a20*/  STG.E.U8 [R22.64], R3 ;  /* 0x0000000316007986 */ /* 0x000fe2000c101124 */
[----:B------:R-:W-:Y:S05]  /*13a30*/  EXIT ;  /* 0x000000000000794d */ /* 0x000fea0003800000 */
.L_x_7220:
        /* <DEDUP_REMOVED lines=15> */
.L_x_7224:
[----:B------:R-:W-:Y:S01]  /*13b30*/  IMAD.MOV.U32 R0, RZ, RZ, 0x7f ;  /* 0x0000007fff007424 */ /* 0x000fe200078e00ff */
[----:B------:R-:W-:-:S04]  /*13b40*/  ISETP.GT.U32.AND P0, PT, R2, 0x7f800000, PT ;  /* 0x7f8000000200780c */ /* 0x000fc80003f04070 */
[----:B------:R-:W-:-:S04]  /*13b50*/  SEL R0, R0, 0x7c, P0 ;  /* 0x0000007c00007807 */ /* 0x000fc80000000000 */
.L_x_7225:
[----:B------:R-:W-:Y:S05]  /*13b60*/  BSYNC B0 ;  /* 0x0000000000007941 */ /* 0x000fea0003800000 */
.L_x_7223:
[----:B------:R-:W-:-:S04]  /*13b70*/  LOP3.LUT R2, R3, 0x80000000, RZ, 0xc0, !PT ;  /* 0x8000000003027812 */ /* 0x000fc800078ec0ff */
[----:B------:R-:W-:-:S04]  /*13b80*/  SHF.R.U32.HI R3, RZ, 0x18, R2 ;  /* 0x00000018ff037819 */ /* 0x000fc80000011602 */
[----:B------:R-:W-:-:S05]  /*13b90*/  LOP3.LUT R3, R0, R3, RZ, 0xfc, !PT ;  /* 0x0000000300037212 */ /* 0x000fca00078efcff */
[----:B------:R-:W-:Y:S01]  /*13ba0*/  STG.E.U8 [R22.64], R3 ;  /* 0x0000000316007986 */ /* 0x000fe2000c101124 */
[----:B------:R-:W-:Y:S05]  /*13bb0*/  EXIT ;  /* 0x000000000000794d */ /* 0x000fea0003800000 */
.L_x_7219:
[----:B-1---5:R-:W0:Y:S01]  /*13bc0*/  F2F.F32.F64 R0, R16 ;  /* 0x0000001000007310 */ /* 0x022e220000301000 */
[----:B------:R-:W0:-:S14]  /*13bd0*/  DSETP.GEU.AND P0, PT, |R16|, c[0x2][0x0], PT ;  /* 0x008000001000762a */ /* 0x000e1c0003f0e200 */
[----:B0-----:R-:W-:-:S05]  /*13be0*/  @!P0 FMUL R0, R0, 1.175494350822287508e-38 ;  /* 0x0080000000008820 */ /* 0x001fca0000400000 */
[----:B------:R-:W-:-:S05]  /*13bf0*/  F2FP.BF16.PACK_AB R0, RZ, R0 ;  /* 0x00000000ff00723e */ /* 0x000fca00000010ff */
[----:B------:R-:W-:Y:S01]  /*13c00*/  STG.E.U16 [R22.64], R0 ;  /* 0x0000000016007986 */ /* 0x000fe2000c101524 */
[----:B------:R-:W-:Y:S05]  /*13c10*/  EXIT ;  /* 0x000000000000794d */ /* 0x000fea0003800000 */
.L_x_7216:
        /* <DEDUP_REMOVED lines=9> */
[----:B0-----:R-:W-:Y:S01]  /*13cb0*/  STG.E.U16 [R22.64], R17 ;  /* 0x0000001116007986 */ /* 0x001fe2000c101524 */
[----:B------:R-:W-:Y:S05]  /*13cc0*/  EXIT ;  /* 0x000000000000794d */ /* 0x000fea0003800000 */
.L_x_7228:
        /* <DEDUP_REMOVED lines=19> */
.L_x_7231:
[----:B------:R-:W-:-:S04]  /*13e00*/  LOP3.LUT R2, R3, 0x80000000, RZ, 0xc0, !PT ;  /* 0x8000000003027812 */ /* 0x000fc800078ec0ff */
[----:B------:R-:W-:-:S04]  /*13e10*/  SHF.R.U32.HI R3, RZ, 0x18, R2 ;  /* 0x00000018ff037819 */ /* 0x000fc80000011602 */
[----:B------:R-:W-:-:S04]  /*13e20*/  LOP3.LUT R0, R0, R3, RZ, 0xfc, !PT ;  /* 0x0000000300007212 */ /* 0x000fc800078efcff */
[----:B------:R-:W-:Y:S02]  /*13e30*/  PRMT R11, R0, 0x7610, R11 ;  /* 0x00007610000b7816 */ /* 0x000fe4000000000b */
.L_x_7230:
[----:B------:R-:W-:Y:S05]  /*13e40*/  BSYNC B0 ;  /* 0x0000000000007941 */ /* 0x000fea0003800000 */
.L_x_7229:
[----:B------:R-:W-:Y:S01]  /*13e50*/  STG.E.U8 [R22.64], R11 ;  /* 0x0000000b16007986 */ /* 0x000fe2000c101124 */
[----:B------:R-:W-:Y:S05]  /*13e60*/  EXIT ;  /* 0x000000000000794d */ /* 0x000fea0003800000 */
.L_x_7227:
        /* <DEDUP_REMOVED lines=19> */
.L_x_7234:
[----:B------:R-:W-:-:S04]  /*13fa0*/  LOP3.LUT R2, R3, 0x80000000, RZ, 0xc0, !PT ;  /* 0x8000000003027812 */ /* 0x000fc800078ec0ff */
[----:B------:R-:W-:-:S04]  /*13fb0*/  SHF.R.U32.HI R3, RZ, 0x18, R2 ;  /* 0x00000018ff037819 */ /* 0x000fc80000011602 */
[----:B------:R-:W-:-:S04]  /*13fc0*/  LOP3.LUT R0, R0, R3, RZ, 0xfc, !PT ;  /* 0x0000000300007212 */ /* 0x000fc800078efcff */
[----:B------:R-:W-:Y:S02]  /*13fd0*/  PRMT R11, R0, 0x7610, R11 ;  /* 0x00007610000b7816 */ /* 0x000fe4000000000b */
.L_x_7233:
[----:B------:R-:W-:Y:S05]  /*13fe0*/  BSYNC B0 ;  /* 0x0000000000007941 */ /* 0x000fea0003800000 */
.L_x_7232:
[----:B------:R-:W-:Y:S01]  /*13ff0*/  STG.E.U8 [R22.64], R11 ;  /* 0x0000000b16007986 */ /* 0x000fe2000c101124 */
[----:B------:R-:W-:Y:S05]  /*14000*/  EXIT ;  /* 0x000000000000794d */ /* 0x000fea0003800000 */
.L_x_7226:
        /* <DEDUP_REMOVED lines=24> */
.L_x_7209:
        /* <DEDUP_REMOVED lines=20> */
.L_x_7236:
[----:B-1---5:R-:W0:Y:S02]  /*142d0*/  F2I.U64.F64.TRUNC R16, R16 ;  /* 0x0000001000107311 */ /* 0x022e24000030d800 */
[----:B0-----:R-:W-:Y:S01]  /*142e0*/  STG.E.64 [R22.64], R16 ;  /* 0x0000001016007986 */ /* 0x001fe2000c101b24 */
[----:B------:R-:W-:Y:S05]  /*142f0*/  EXIT ;  /* 0x000000000000794d */ /* 0x000fea0003800000 */
.L_x_7235:
[----:B-1---5:R-:W0:Y:S02]  /*14300*/  F2I.U32.F64.TRUNC R17, R16 ;  /* 0x0000001000117311 */ /* 0x022e24000030d000 */
[----:B0-----:R-:W-:Y:S01]  /*14310*/  STG.E [R22.64], R17 ;  /* 0x0000001116007986 */ /* 0x001fe2000c101924 */
[----:B------:R-:W-:Y:S05]  /*14320*/  EXIT ;  /* 0x000000000000794d */ /* 0x000fea0003800000 */
.L_x_7237:
        /* <DEDUP_REMOVED lines=13> */
.L_x_27485:


//--------------------- .text._ZN2at6native27unrolled_elementwise_kernelIZZZNS0_28launch_masked_scatter_kernelERKNS_10TensorBaseES4_S4_S4_ENKUlvE_clEvENKUlvE4_clEvEUldblE_St5arrayIPcLm4EELi4E23TrivialOffsetCalculatorILi3EjESB_ILi1EjENS0_6memory12LoadWithCastILi3EEENSE_13StoreWithCastILi1EEEEEviT_T0_T2_T3_T4_T5_ --------------------------
	.section	.text._ZN2at6native27unrolled_elementwise_kernelIZZZNS0_28launch_masked_scatter_kernelERKNS_10TensorBaseES4_S4_S4_ENKUlvE_clEvENKUlvE4_clEvEUldblE_St5arrayIPcLm4EELi4E23TrivialOffsetCalculatorILi3EjESB_ILi1EjENS0_6memory12LoadWithCastILi3EEENSE_13StoreWithCastILi1EEEEEviT_T0_T2_T3_T4_T5_,"ax",@progbits
	.sectioninfo	@"SHI_REGISTERS=40"
	.align	128
        .global         _ZN2at6native27unrolled_elementwise_kernelIZZZNS0_28launch_masked_scatter_kernelERKNS_10TensorBaseES4_S4_S4_ENKUlvE_clEvENKUlvE4_clEvEUldblE_St5arrayIPcLm4EELi4E23TrivialOffsetCalculatorILi3EjESB_ILi1EjENS0_6memory12LoadWithCastILi3EEENSE_13StoreWithCastILi1EEEEEviT_T0_T2_T3_T4_T5_
        .type           _ZN2at6native27unrolled_elementwise_kernelIZZZNS0_28launch_masked_scatter_kernelERKNS_10TensorBaseES4_S4_S4_ENKUlvE_clEvENKUlvE4_clEvEUldblE_St5arrayIPcLm4EELi4E23TrivialOffsetCalculatorILi3EjESB_ILi1EjENS0_6memory12LoadWithCastILi3EEENSE_13StoreWithCastILi1EEEEEviT_T0_T2_T3_T4_T5_,@function
        .size           _ZN2at6native27unrolled_elementwise_kernelIZZZNS0_28launch_masked_scatter_kernelERKNS_10TensorBaseES4_S4_S4_ENKUlvE_clEvENKUlvE4_clEvEUldblE_St5arrayIPcLm4EELi4E23TrivialOffsetCalculatorILi3EjESB_ILi1EjENS0_6memory12LoadWithCastILi3EEENSE_13StoreWithCastILi1EEEEEviT_T0_T2_T3_T4_T5_,(.L_x_27486 - _ZN2at6native27unrolled_elementwise_kernelIZZZNS0_28launch_masked_scatter_kernelERKNS_10TensorBaseES4_S4_S4_ENKUlvE_clEvENKUlvE4_clEvEUldblE_St5arrayIPcLm4EELi4E23TrivialOffsetCalculatorILi3EjESB_ILi1EjENS0_6memory12LoadWithCastILi3EEENSE_13StoreWithCastILi1EEEEEviT_T0_T2_T3_T4_T5_)
        .other          _ZN2at6native27unrolled_elementwise_kernelIZZZNS0_28launch_masked_scatter_kernelERKNS_10TensorBaseES4_S4_S4_ENKUlvE_clEvENKUlvE4_clEvEUldblE_St5arrayIPcLm4EELi4E23TrivialOffsetCalculatorILi3EjESB_ILi1EjENS0_6memory12LoadWithCastILi3EEENSE_13StoreWithCastILi1EEEEEviT_T0_T2_T3_T4_T5_,@"STO_CUDA_ENTRY STV_DEFAULT"
_ZN2at6native27unrolled_elementwise_kernelIZZZNS0_28launch_masked_scatter_kernelERKNS_10TensorBaseES4_S4_S4_ENKUlvE_clEvENKUlvE4_clEvEUldblE_St5arrayIPcLm4EELi4E23TrivialOffsetCalculatorILi3EjESB_ILi1EjENS0_6memory12LoadWithCastILi3EEENSE_13StoreWithCastILi1EEEEEviT_T0_T2_T3_T4_T5_:
.text._ZN2at6native27unrolled_elementwise_kernelIZZZNS0_28launch_masked_scatter_kernelERKNS_10TensorBaseES4_S4_S4_ENKUlvE_clEvENKUlvE4_clEvEUldblE_St5arrayIPcLm4EELi4E23TrivialOffsetCalculatorILi3EjESB_ILi1EjENS0_6memory12LoadWithCastILi3EEENSE_13StoreWithCastILi1EEEEEviT_T0_T2_T3_T4_T5_:
[----:B------:R-:W-:-:S03]  /*0000*/  IMAD.MOV.U32 R1, RZ, RZ, c[0x0][0x28] ;  /* 0x00000a00ff017624 */ /* 0x000fc600078e00ff */
[----:B------:R-:W0:Y:S01]  /*0010*/  S2R R30, SR_CTAID.X ;  /* 0x00000000001e7919 */ /* 0x000e220000002500 */
[----:B------:R-:W-:Y:S01]  /*0020*/  IMAD.MOV.U32 R0, RZ, RZ, -0x200 ;  /* 0xfffffe00ff007424 */ /* 0x000fe200078e00ff */
[----:B------:R-:W-:Y:S01]  /*0030*/  IADD3 R1, R1, -0x8, RZ ;  /* 0xfffffff801017810 */ /* 0x000fe20007ffe0ff */
[----:B------:R-:W1:Y:S01]  /*0040*/  LDC.U8 R25, c[0x0][0x19c] ;  /* 0x00006700ff197b82 */ /* 0x000e620000000000 */
[----:B------:R-:W2:Y:S01]  /*0050*/  S2R R34, SR_TID.X ;  /* 0x0000000000227919 */ /* 0x000ea20000002100 */
[----:B------:R-:W-:Y:S01]  /*0060*/  ULDC.64 UR36, c[0x0][0x118] ;  /* 0x0000460000247ab9 */ /* 0x000fe20000000a00 */
[----:B------:R-:W-:Y:S01]  /*0070*/  BSSY B6, `(.L_x_7238) ;  /* 0x00002f7000067945 */ /* 0x000fe20003800000 */
[----:B------:R-:W-:Y:S01]  /*0080*/  PRMT R37, RZ, 0x7610, R37 ;  /* 0x00007610ff257816 */ /* 0x000fe20000000025 */
[----:B------:R-:W-:Y:S01]  /*0090*/  CS2R R26, SRZ ;  /* 0x00000000001a7805 */ /* 0x000fe2000001ff00 */
[----:B------:R-:W-:Y:S01]  /*00a0*/  CS2R R22, SRZ ;  /* 0x0000000000167805 */ /* 0x000fe2000001ff00 */
[----:B------:R-:W-:Y:S01]  /*00b0*/  CS2R R32, SRZ ;  /* 0x0000000000207805 */ /* 0x000fe2000001ff00 */
[----:B------:R-:W3:Y:S01]  /*00c0*/  LDC.U8 R24, c[0x0][0x19d] ;  /* 0x00006740ff187b82 */ /* 0x000ee20000000000 */
[----:B------:R-:W-:-:S07]  /*00d0*/  CS2R R28, SRZ ;  /* 0x00000000001c7805 */ /* 0x000fce000001ff00 */
[----:B------:R-:W4:Y:S01]  /*00e0*/  LDC.U8 R19, c[0x0][0x19e] ;  /* 0x00006780ff137b82 */ /* 0x000f220000000000 */
[----:B0-----:R-:W-:Y:S01]  /*00f0*/  IMAD R18, R30, R0, c[0x0][0x160] ;  /* 0x000058001e127624 */ /* 0x001fe200078e0200 */
[----:B------:R-:W-:-:S04]  /*0100*/  PRMT R0, RZ, 0x7610, R0 ;  /* 0x00007610ff007816 */ /* 0x000fc80000000000 */
[----:B--2---:R-:W-:Y:S01]  /*0110*/  ISETP.GE.AND P0, PT, R34, R18, PT ;  /* 0x000000122200720c */ /* 0x004fe20003f06270 */
[----:B------:R0:W-:-:S12]  /*0120*/  STL.S16 [R1], R0 ;  /* 0x0000000001007387 */ /* 0x0001d80000100600 */
[----:B------:R-:W-:Y:S05]  /*0130*/  @P0 BRA `(.L_x_7239) ;  /* 0x00002ea000000947 */ /* 0x000fea0003800000 */
[----:B01-3--:R-:W-:Y:S01]  /*0140*/  PRMT R0, R25, 0x9910, RZ ;  /* 0x0000991019007816 */ /* 0x00bfe200000000ff */
        /* <DEDUP_REMOVED lines=17> */
.L_x_7243:
[----:B------:R-:W2:Y:S02]  /*0260*/  LDG.E.U8 R2, [R2.64] ;  /* 0x0000002402027981 */ /* 0x000ea4000c1e1100 */
[----:B--2---:R0:W1:Y:S01]  /*0270*/  I2F.F64.U16 R28, R2 ;  /* 0x00000002001c7312 */ /* 0x0040620000101800 */
[----:B------:R-:W-:Y:S05]  /*0280*/  BRA `(.L_x_7245) ;  /* 0x00000df000007947 */ /* 0x000fea0003800000 */
.L_x_7242:
        /* <DEDUP_REMOVED lines=9> */
.L_x_7247:
[----:B------:R-:W2:Y:S02]  /*0320*/  LDG.E R2, [R2.64] ;  /* 0x0000002402027981 */ /* 0x000ea4000c1e1900 */
[----:B--2---:R0:W1:Y:S01]  /*0330*/  I2F.F64 R28, R2 ;  /* 0x00000002001c7312 */ /* 0x0040620000201c00 */
[----:B------:R-:W-:Y:S05]  /*0340*/  BRA `(.L_x_7245) ;  /* 0x00000d3000007947 */ /* 0x000fea0003800000 */
.L_x_7246:
[----:B------:R-:W2:Y:S02]  /*0350*/  LDG.E.U16 R2, [R2.64] ;  /* 0x0000002402027981 */ /* 0x000ea4000c1e1500 */
[----:B--2---:R0:W1:Y:S01]  /*0360*/  I2F.F64.S16 R28, R2 ;  /* 0x00000002001c7312 */ /* 0x0040620000101c00 */
[----:B------:R-:W-:Y:S05]  /*0370*/  BRA `(.L_x_7245) ;  /* 0x00000d0000007947 */ /* 0x000fea0003800000 */
.L_x_7241:
        /* <DEDUP_REMOVED lines=10> */
.L_x_7249:
[----:B------:R-:W2:Y:S02]  /*0420*/  LDG.E.U16 R0, [R2.64] ;  /* 0x0000002402007981 */ /* 0x000ea4000c1e1500 */
[----:B--2---:R-:W-:-:S05]  /*0430*/  HADD2.F32 R0, -RZ, R0.H0_H0 ;  /* 0x20000000ff007230 */ /* 0x004fca0000004100 */
[----:B------:R-:W-:-:S04]  /*0440*/  FMUL.FTZ R0, R0, 1 ;  /* 0x3f80000000007820 */ /* 0x000fc80000410000 */
[----:B------:R0:W1:Y:S01]  /*0450*/  F2F.F64.F32 R28, R0 ;  /* 0x00000000001c7310 */ /* 0x0000620000201800 */
[----:B------:R-:W-:Y:S05]  /*0460*/  BRA `(.L_x_7245) ;  /* 0x00000c1000007947 */ /* 0x000fea0003800000 */
.L_x_7248:
        /* <DEDUP_REMOVED lines=10> */
.L_x_7251:
[----:B------:R-:W2:Y:S02]  /*0510*/  LDG.E.U16 R2, [R2.64] ;  /* 0x0000002402027981 */ /* 0x000ea4000c1e1500 */
[----:B--2---:R-:W-:-:S05]  /*0520*/  HADD2.F32 R0, -RZ, R2.H0_H0 ;  /* 0x20000002ff007230 */ /* 0x004fca0000004100 */
[----:B------:R-:W-:-:S04]  /*0530*/  FMUL.FTZ R0, R0, 1 ;  /* 0x3f80000000007820 */ /* 0x000fc80000410000 */
[----:B------:R0:W1:Y:S01]  /*0540*/  F2F.F64.F32 R28, R0 ;  /* 0x00000000001c7310 */ /* 0x0000620000201800 */
[----:B------:R-:W-:Y:S05]  /*0550*/  BRA `(.L_x_7245) ;  /* 0x00000b2000007947 */ /* 0x000fea0003800000 */
.L_x_7250:
[----:B------:R0:W5:Y:S01]  /*0560*/  LDG.E.64 R28, [R2.64] ;  /* 0x00000024021c7981 */ /* 0x000162000c1e1b00 */
[----:B------:R-:W-:Y:S05]  /*0570*/  BRA `(.L_x_7245) ;  /* 0x00000b0000007947 */ /* 0x000fea0003800000 */
.L_x_7240:
        /* <DEDUP_REMOVED lines=13> */
.L_x_7254:
[----:B------:R0:W5:Y:S01]  /*0650*/  LDG.E.64 R28, [R2.64] ;  /* 0x00000024021c7981 */ /* 0x000162000c1e1b00 */
[----:B------:R-:W-:Y:S05]  /*0660*/  BRA `(.L_x_7245) ;  /* 0x00000a1000007947 */ /* 0x000fea0003800000 */
.L_x_7253:
        /* <DEDUP_REMOVED lines=28> */
.L_x_7256:
        /* <DEDUP_REMOVED lines=15> */
.L_x_7255:
[----:B------:R-:W2:Y:S02]  /*0920*/  LDG.E.U16 R0, [R2.64] ;  /* 0x0000002402007981 */ /* 0x000ea4000c1e1500 */
[----:B--2---:R-:W-:-:S05]  /*0930*/  PRMT R0, RZ, 0x5410, R0 ;  /* 0x00005410ff007816 */ /* 0x004fca0000000000 */
[----:B------:R-:W-:-:S04]  /*0940*/  FMUL.FTZ R0, R0, 1 ;  /* 0x3f80000000007820 */ /* 0x000fc80000410000 */
[----:B------:R0:W1:Y:S01]  /*0950*/  F2F.F64.F32 R28, R0 ;  /* 0x00000000001c7310 */ /* 0x0000620000201800 */
[----:B------:R-:W-:Y:S05]  /*0960*/  BRA `(.L_x_7245) ;  /* 0x0000071000007947 */ /* 0x000fea0003800000 */
.L_x_7252:
        /* <DEDUP_REMOVED lines=11> */
.L_x_7259:
        /* <DEDUP_REMOVED lines=21> */
.L_x_7263:
[----:B------:R-:W-:Y:S05]  /*0b70*/  BSYNC B1 ;  /* 0x0000000000017941 */ /* 0x000fea0003800000 */
.L_x_7262:
[----:B------:R-:W-:Y:S01]  /*0b80*/  LEA R3, R0, 0x3b800000, 0x17 ;  /* 0x3b80000000037811 */ /* 0x000fe200078eb8ff */
[----:B------:R-:W-:-:S05]  /*0b90*/  IMAD.SHL.U32 R0, R2, 0x100000, RZ ;  /* 0x0010000002007824 */ /* 0x000fca00078e00ff */
[----:B------:R-:W-:Y:S02]  /*0ba0*/  LOP3.LUT R0, R3, R0, R4, 0xfe, !PT ;  /* 0x0000000003007212 */ /* 0x000fe400078efe04 */
.L_x_7261:
[----:B------:R-:W-:Y:S05]  /*0bb0*/  BSYNC B0 ;  /* 0x0000000000007941 */ /* 0x000fea0003800000 */
.L_x_7260:
[----:B------:R-:W-:-:S04]  /*0bc0*/  FMUL.FTZ R0, R0, 1 ;  /* 0x3f80000000007820 */ /* 0x000fc80000410000 */
[----:B------:R0:W1:Y:S01]  /*0bd0*/  F2F.F64.F32 R28, R0 ;  /* 0x00000000001c7310 */ /* 0x0000620000201800 */
[----:B------:R-:W-:Y:S05]  /*0be0*/  BRA `(.L_x_7245) ;  /* 0x0000049000007947 */ /* 0x000fea0003800000 */
.L_x_7258:
        /* <DEDUP_REMOVED lines=21> */
.L_x_7267:
[----:B------:R-:W-:Y:S05]  /*0d40*/  BSYNC B1 ;  /* 0x0000000000017941 */ /* 0x000fea0003800000 */
.L_x_7266:
[----:B------:R-:W-:Y:S01]  /*0d50*/  LEA R3, R0, 0x37800000, 0x17 ;  /* 0x3780000000037811 */ /* 0x000fe200078eb8ff */
[----:B------:R-:W-:-:S05]  /*0d60*/  IMAD.SHL.U32 R0, R2, 0x200000, RZ ;  /* 0x0020000002007824 */ /* 0x000fca00078e00ff */
[----:B------:R-:W-:Y:S02]  /*0d70*/  LOP3.LUT R0, R3, R0, R4, 0xfe, !PT ;  /* 0x0000000003007212 */ /* 0x000fe400078efe04 */
.L_x_7265:
[----:B------:R-:W-:Y:S05]  /*0d80*/  BSYNC B0 ;  /* 0x0000000000007941 */ /* 0x000fea0003800000 */
.L_x_7264:
[----:B------:R-:W-:-:S04]  /*0d90*/  FMUL.FTZ R0, R0, 1 ;  /* 0x3f80000000007820 */ /* 0x000fc80000410000 */
[----:B------:R0:W1:Y:S01]  /*0da0*/  F2F.F64.F32 R28, R0 ;  /* 0x00000000001c7310 */ /* 0x0000620000201800 */
[----:B------:R-:W-:Y:S05]  /*0db0*/  BRA `(.L_x_7245) ;  /* 0x000002c000007947 */ /* 0x000fea0003800000 */
.L_x_7257:
        /* <DEDUP_REMOVED lines=14> */
.L_x_7271:
[----:B------:R-:W-:Y:S05]  /*0ea0*/  BSYNC B0 ;  /* 0x0000000000007941 */ /* 0x000fea0003800000 */
.L_x_7270:
[----:B------:R-:W-:-:S04]  /*0eb0*/  FMUL.FTZ R0, R0, 1 ;  /* 0x3f80000000007820 */ /* 0x000fc80000410000 */
[----:B------:R0:W1:Y:S01]  /*0ec0*/  F2F.F64.F32 R28, R0 ;  /* 0x00000000001c7310 */ /* 0x0000620000201800 */
[----:B------:R-:W-:Y:S05]  /*0ed0*/  BRA `(.L_x_7245) ;  /* 0x000001a000007947 */ /* 0x000fea0003800000 */
.L_x_7244:
        /* <DEDUP_REMOVED lines=18> */
[----:B0---4-:R-:W-:Y:S05]  /*1000*/  CALL.ABS.NOINC R14 ;  /* 0x000000000e007343 */ /* 0x011fea0003c00000 */
[----:B------:R-:W-:Y:S01]  /*1010*/  CS2R R28, SRZ ;  /* 0x00000000001c7805 */ /* 0x000fe2000001ff00 */
[----:B------:R-:W-:Y:S05]  /*1020*/  BRA `(.L_x_7245) ;  /* 0x0000005000007947 */ /* 0x000fea0003800000 */
.L_x_7269:
[----:B------:R-:W2:Y:S02]  /*1030*/  LDG.E.64 R28, [R2.64] ;  /* 0x00000024021c7981 */ /* 0x000ea4000c1e1b00 */
[----:B--2---:R-:W0:Y:S01]  /*1040*/  I2F.F64.U64 R28, R28 ;  /* 0x0000001c001c7312 */ /* 0x004e220000301800 */
[----:B------:R-:W-:Y:S05]  /*1050*/  BRA `(.L_x_7245) ;  /* 0x0000002000007947 */ /* 0x000fea0003800000 */
.L_x_7268:
[----:B------:R-:W2:Y:S02]  /*1060*/  LDG.E R2, [R2.64] ;  /* 0x0000002402027981 */ /* 0x000ea4000c1e1900 */
[----:B--2---:R0:W1:Y:S02]  /*1070*/  I2F.F64.U32 R28, R2 ;  /* 0x00000002001c7312 */ /* 0x0040640000201800 */
.L_x_7245:
        /* <DEDUP_REMOVED lines=18> */
.L_x_7275:
[----:B------:R-:W2:Y:S02]  /*11a0*/  LDG.E.U8 R2, [R2.64] ;  /* 0x0000002402027981 */ /* 0x000ea4000c1e1100 */
[----:B--2---:R-:W-:-:S04]  /*11b0*/  ISETP.NE.AND P0, PT, R2, RZ, PT ;  /* 0x000000ff0200720c */ /* 0x004fc80003f05270 */
[----:B------:R-:W-:Y:S01]  /*11c0*/  P2R R17, PR, RZ, 0x1 ;  /* 0x00000001ff117803 */ /* 0x000fe20000000000 */
[----:B------:R-:W-:Y:S05]  /*11d0*/  BRA `(.L_x_7277) ;  /* 0x00000f4000007947 */ /* 0x000fea0003800000 */
.L_x_7274:
        /* <DEDUP_REMOVED lines=11> */
.L_x_7279:
[----:B------:R-:W2:Y:S02]  /*1290*/  LDG.E R2, [R2.64] ;  /* 0x0000002402027981 */ /* 0x000ea4000c1e1900 */
[----:B--2---:R-:W-:-:S04]  /*12a0*/  ISETP.NE.AND P0, PT, R2, RZ, PT ;  /* 0x000000ff0200720c */ /* 0x004fc80003f05270 */
[----:B------:R-:W-:Y:S01]  /*12b0*/  P2R R17, PR, RZ, 0x1 ;  /* 0x00000001ff117803 */ /* 0x000fe20000000000 */
[----:B------:R-:W-:Y:S05]  /*12c0*/  BRA `(.L_x_7277) ;  /* 0x00000e5000007947 */ /* 0x000fea0003800000 */
.L_x_7278:
[----:B------:R-:W2:Y:S02]  /*12d0*/  LDG.E.U16 R2, [R2.64] ;  /* 0x0000002402027981 */ /* 0x000ea4000c1e1500 */
[----:B--2---:R-:W-:-:S04]  /*12e0*/  ISETP.NE.AND P0, PT, R2, RZ, PT ;  /* 0x000000ff0200720c */ /* 0x004fc80003f05270 */
[----:B------:R-:W-:Y:S01]  /*12f0*/  P2R R17, PR, RZ, 0x1 ;  /* 0x00000001ff117803 */ /* 0x000fe20000000000 */
[----:B------:R-:W-:Y:S05]  /*1300*/  BRA `(.L_x_7277) ;  /* 0x00000e1000007947 */ /* 0x000fea0003800000 */
.L_x_7273:
        /* <DEDUP_REMOVED lines=10> */
.L_x_7281:
[----:B------:R-:W2:Y:S02]  /*13b0*/  LDG.E.U16 R0, [R2.64] ;  /* 0x0000002402007981 */ /* 0x000ea4000c1e1500 */
[----:B--2---:R-:W-:-:S05]  /*13c0*/  HADD2.F32 R0, -RZ, R0.H0_H0 ;  /* 0x20000000ff007230 */ /* 0x004fca0000004100 */
[----:B------:R-:W-:-:S04]  /*13d0*/  FSETP.NEU.FTZ.AND P0, PT, R0, RZ, PT ;  /* 0x000000ff0000720b */ /* 0x000fc80003f1d000 */
[----:B------:R-:W-:Y:S01]  /*13e0*/  P2R R17, PR, RZ, 0x1 ;  /* 0x00000001ff117803 */ /* 0x000fe20000000000 */
[----:B------:R-:W-:Y:S05]  /*13f0*/  BRA `(.L_x_7277) ;  /* 0x00000d2000007947 */ /* 0x000fea0003800000 */
.L_x_7280:
        /* <DEDUP_REMOVED lines=12> */
.L_x_7283:
        /* <DEDUP_REMOVED lines=11> */
.L_x_7282:
[----:B------:R-:W2:Y:S02]  /*1570*/  LDG.E.64 R2, [R2.64] ;  /* 0x0000002402027981 */ /* 0x000ea4000c1e1b00 */
[----:B--2---:R-:W0:-:S06]  /*1580*/  DSETP.NEU.AND P0, PT, R2, RZ, PT ;  /* 0x000000ff0200722a */ /* 0x004e0c0003f0d000 */
[----:B0-----:R-:W-:Y:S01]  /*1590*/  P2R R17, PR, RZ, 0x1 ;  /* 0x00000001ff117803 */ /* 0x001fe20000000000 */
[----:B------:R-:W-:Y:S05]  /*15a0*/  BRA `(.L_x_7277) ;  /* 0x00000b7000007947 */ /* 0x000fea0003800000 */
.L_x_7272:
        /* <DEDUP_REMOVED lines=12> */
.L_x_7286:
[----:B------:R-:W2:Y:S02]  /*1670*/  LDG.E.128 R4, [R2.64] ;  /* 0x0000002402047981 */ /* 0x000ea4000c1e1d00 */
[----:B--2---:R-:W0:-:S06]  /*1680*/  DSETP.NEU.AND P0, PT, R6, RZ, PT ;  /* 0x000000ff0600722a */ /* 0x004e0c0003f0d000 */
[----:B0-----:R-:W0:-:S06]  /*1690*/  DSETP.NEU.OR P0, PT, R4, RZ, P0 ;  /* 0x000000ff0400722a */ /* 0x001e0c000070d400 */
[----:B0-----:R-:W-:Y:S01]  /*16a0*/  P2R R17, PR, RZ, 0x1 ;  /* 0x00000001ff117803 */ /* 0x001fe20000000000 */
[----:B------:R-:W-:Y:S05]  /*16b0*/  BRA `(.L_x_7277) ;  /* 0x00000a6000007947 */ /* 0x000fea0003800000 */
.L_x_7285:
        /* <DEDUP_REMOVED lines=28> */
.L_x_7288:
        /* <DEDUP_REMOVED lines=15> */
.L_x_7287:
[----:B------:R-:W2:Y:S02]  /*1970*/  LDG.E.U16 R0, [R2.64] ;  /* 0x0000002402007981 */ /* 0x000ea4000c1e1500 */
[----:B--2---:R-:W-:-:S04]  /*1980*/  PRMT R0, RZ, 0x5410, R0 ;  /* 0x00005410ff007816 */ /* 0x004fc80000000000 */
[----:B------:R-:W-:-:S04]  /*1990*/  FSETP.NEU.FTZ.AND P0, PT, R0, RZ, PT ;  /* 0x000000ff0000720b */ /* 0x000fc80003f1d000 */
[----:B------:R-:W-:Y:S01]  /*19a0*/  P2R R17, PR, RZ, 0x1 ;  /* 0x00000001ff117803 */ /* 0x000fe20000000000 */
[----:B------:R-:W-:Y:S05]  /*19b0*/  BRA `(.L_x_7277) ;  /* 0x0000076000007947 */ /* 0x000fea0003800000 */
.L_x_7284:
        /* <DEDUP_REMOVED lines=12> */
.L_x_7291:
        /* <DEDUP_REMOVED lines=21> */
.L_x_7295:
[----:B------:R-:W-:Y:S05]  /*1bd0*/  BSYNC B1 ;  /* 0x0000000000017941 */ /* 0x000fea0003800000 */
.L_x_7294:
[----:B------:R-:W-:Y:S01]  /*1be0*/  LEA R3, R0, 0x3b800000, 0x17 ;  /* 0x3b80000000037811 */ /* 0x000fe200078eb8ff */
[----:B------:R-:W-:-:S05]  /*1bf0*/  IMAD.SHL.U32 R0, R2, 0x100000, RZ ;  /* 0x0010000002007824 */ /* 0x000fca00078e00ff */
[----:B------:R-:W-:Y:S02]  /*1c00*/  LOP3.LUT R0, R3, R0, R4, 0xfe, !PT ;  /* 0x0000000003007212 */ /* 0x000fe400078efe04 */
.L_x_7293:
[----:B------:R-:W-:Y:S05]  /*1c10*/  BSYNC B0 ;  /* 0x0000000000007941 */ /* 0x000fea0003800000 */
.L_x_7292:
[----:B------:R-:W-:-:S04]  /*1c20*/  FSETP.NEU.FTZ.AND P0, PT, R0, RZ, PT ;  /* 0x000000ff0000720b */ /* 0x000fc80003f1d000 */
[----:B------:R-:W-:Y:S01]  /*1c30*/  P2R R17, PR, RZ, 0x1 ;  /* 0x00000001ff117803 */ /* 0x000fe20000000000 */
[----:B------:R-:W-:Y:S05]  /*1c40*/  BRA `(.L_x_7277) ;  /* 0x000004d000007947 */ /* 0x000fea0003800000 */
.L_x_7290:
        /* <DEDUP_REMOVED lines=21> */
.L_x_7299:
[----:B------:R-:W-:Y:S05]  /*1da0*/  BSYNC B1 ;  /* 0x0000000000017941 */ /* 0x000fea0003800000 */
.L_x_7298:
[----:B------:R-:W-:Y:S01]  /*1db0*/  LEA R3, R0, 0x37800000, 0x17 ;  /* 0x3780000000037811 */ /* 0x000fe200078eb8ff */
[----:B------:R-:W-:-:S05]  /*1dc0*/  IMAD.SHL.U32 R0, R2, 0x200000, RZ ;  /* 0x0020000002007824 */ /* 0x000fca00078e00ff */
[----:B------:R-:W-:Y:S02]  /*1dd0*/  LOP3.LUT R0, R3, R0, R4, 0xfe, !PT ;  /* 0x0000000003007212 */ /* 0x000fe400078efe04 */
.L_x_7297:
[----:B------:R-:W-:Y:S05]  /*1de0*/  BSYNC B0 ;  /* 0x0000000000007941 */ /* 0x000fea0003800000 */
.L_x_7296:
[----:B------:R-:W-:-:S04]  /*1df0*/  FSETP.NEU.FTZ.AND P0, PT, R0, RZ, PT ;  /* 0x000000ff0000720b */ /* 0x000fc80003f1d000 */
[----:B------:R-:W-:Y:S01]  /*1e00*/  P2R R17, PR, RZ, 0x1 ;  /* 0x00000001ff117803 */ /* 0x000fe20000000000 */
[----:B------:R-:W-:Y:S05]  /*1e10*/  BRA `(.L_x_7277) ;  /* 0x0000030000007947 */ /* 0x000fea0003800000 */
.L_x_7289:
        /* <DEDUP_REMOVED lines=14> */
.L_x_7303:
[----:B------:R-:W-:Y:S05]  /*1f00*/  BSYNC B0 ;  /* 0x0000000000007941 */ /* 0x000fea0003800000 */
.L_x_7302:
[----:B------:R-:W-:-:S04]  /*1f10*/  FSETP.NEU.FTZ.AND P0, PT, R0, RZ, PT ;  /* 0x000000ff0000720b */ /* 0x000fc80003f1d000 */
[----:B------:R-:W-:Y:S01]  /*1f20*/  P2R R17, PR, RZ, 0x1 ;  /* 0x00000001ff117803 */ /* 0x000fe20000000000 */
[----:B------:R-:W-:Y:S05]  /*1f30*/  BRA `(.L_x_7277) ;  /* 0x000001e000007947 */ /* 0x000fea0003800000 */
.L_x_7276:
        /* <DEDUP_REMOVED lines=22> */
.L_x_7301:
[----:B------:R-:W2:Y:S02]  /*20a0*/  LDG.E.64 R2, [R2.64] ;  /* 0x0000002402027981 */ /* 0x000ea4000c1e1b00 */
[----:B--2---:R-:W-:-:S04]  /*20b0*/  ISETP.NE.U32.AND P0, PT, R2, RZ, PT ;  /* 0x000000ff0200720c */ /* 0x004fc80003f05070 */
[----:B------:R-:W-:-:S04]  /*20c0*/  ISETP.NE.AND.EX P0, PT, R3, RZ, PT, P0 ;  /* 0x000000ff0300720c */ /* 0x000fc80003f05300 */
[----:B------:R-:W-:Y:S01]  /*20d0*/  P2R R17, PR, RZ, 0x1 ;  /* 0x00000001ff117803 */ /* 0x000fe20000000000 */
[----:B------:R-:W-:Y:S05]  /*20e0*/  BRA `(.L_x_7277) ;  /* 0x0000003000007947 */ /* 0x000fea0003800000 */
.L_x_7300:
[----:B------:R-:W2:Y:S02]  /*20f0*/  LDG.E R2, [R2.64] ;  /* 0x0000002402027981 */ /* 0x000ea4000c1e1900 */
[----:B--2---:R-:W-:-:S04]  /*2100*/  ISETP.NE.AND P0, PT, R2, RZ, PT ;  /* 0x000000ff0200720c */ /* 0x004fc80003f05270 */
[----:B------:R-:W-:Y:S02]  /*2110*/  P2R R17, PR, RZ, 0x1 ;  /* 0x00000001ff117803 */ /* 0x000fe40000000000 */
.L_x_7277:
[----:B----4-:R-:W-:Y:S01]  /*2120*/  PRMT R0, R19, 0x9910, RZ ;  /* 0x0000991013007816 */ /* 0x010fe200000000ff */
        /* <DEDUP_REMOVED lines=16> */
.L_x_7307:
[----:B------:R0:W5:Y:S01]  /*2230*/  LDG.E.U8 R22, [R2.64] ;  /* 0x0000002402167981 */ /* 0x000162000c1e1100 */
[----:B------:R-:W-:Y:S01]  /*2240*/  IMAD.MOV.U32 R23, RZ, RZ, RZ ;  /* 0x000000ffff177224 */ /* 0x000fe200078e00ff */
[----:B------:R-:W-:Y:S05]  /*2250*/  BRA `(.L_x_7309) ;  /* 0x00000d5000007947 */ /* 0x000fea0003800000 */
.L_x_7306:
        /* <DEDUP_REMOVED lines=8> */
.L_x_7311:
[----:B------:R-:W2:Y:S02]  /*22e0*/  LDG.E R22, [R2.64] ;  /* 0x0000002402167981 */ /* 0x000ea4000c1e1900 */
[----:B--2---:R-:W-:Y:S01]  /*22f0*/  SHF.R.S32.HI R23, RZ, 0x1f, R22 ;  /* 0x0000001fff177819 */ /* 0x004fe20000011416 */
[----:B------:R-:W-:Y:S05]  /*2300*/  BRA `(.L_x_7309) ;  /* 0x00000ca000007947 */ /* 0x000fea0003800000 */
.L_x_7310:
[----:B------:R-:W2:Y:S02]  /*2310*/  LDG.E.S16 R22, [R2.64] ;  /* 0x0000002402167981 */ /* 0x000ea4000c1e1700 */
[----:B--2---:R-:W-:Y:S01]  /*2320*/  SHF.R.S32.HI R23, RZ, 0x1f, R22 ;  /* 0x0000001fff177819 */ /* 0x004fe20000011416 */
[----:B------:R-:W-:Y:S05]  /*2330*/  BRA `(.L_x_7309) ;  /* 0x00000c7000007947 */ /* 0x000fea0003800000 */
.L_x_7305:
        /* <DEDUP_REMOVED lines=9> */
.L_x_7313:
[----:B------:R-:W2:Y:S02]  /*23d0*/  LDG.E.U16 R2, [R2.64] ;  /* 0x0000002402027981 */ /* 0x000ea4000c1e1500 */
[----:B--2---:R-:W-:-:S06]  /*23e0*/  HADD2.F32 R22, -RZ, R2.H0_H0 ;  /* 0x20000002ff167230 */ /* 0x004fcc0000004100 */
[----:B------:R-:W0:Y:S01]  /*23f0*/  F2I.S64.TRUNC R22, R22 ;  /* 0x0000001600167311 */ /* 0x000e22000020d900 */
[----:B------:R-:W-:Y:S05]  /*2400*/  BRA `(.L_x_7309) ;  /* 0x00000ba000007947 */ /* 0x000fea0003800000 */
.L_x_7312:
        /* <DEDUP_REMOVED lines=9> */
.L_x_7315:
[----:B------:R-:W2:Y:S02]  /*24a0*/  LDG.E.U16 R2, [R2.64] ;  /* 0x0000002402027981 */ /* 0x000ea4000c1e1500 */
[----:B--2---:R-:W-:-:S06]  /*24b0*/  HADD2.F32 R22, -RZ, R2.H0_H0 ;  /* 0x20000002ff167230 */ /* 0x004fcc0000004100 */
[----:B------:R-:W0:Y:S01]  /*24c0*/  F2I.S64.TRUNC R22, R22 ;  /* 0x0000001600167311 */ /* 0x000e22000020d900 */
[----:B------:R-:W-:Y:S05]  /*24d0*/  BRA `(.L_x_7309) ;  /* 0x00000ad000007947 */ /* 0x000fea0003800000 */
.L_x_7314:
[----:B------:R-:W2:Y:S02]  /*24e0*/  LDG.E.64 R2, [R2.64] ;  /* 0x0000002402027981 */ /* 0x000ea4000c1e1b00 */
[----:B--2---:R0:W2:Y:S01]  /*24f0*/  F2I.S64.F64.TRUNC R22, R2 ;  /* 0x0000000200167311 */ /* 0x0040a2000030d900 */
[----:B------:R-:W-:Y:S05]  /*2500*/  BRA `(.L_x_7309) ;  /* 0x00000aa000007947 */ /* 0x000fea0003800000 */
.L_x_7304:
        /* <DEDUP_REMOVED lines=13> */
.L_x_7318:
[----:B------:R-:W2:Y:S02]  /*25e0*/  LDG.E.64 R2, [R2.64] ;  /* 0x0000002402027981 */ /* 0x000ea4000c1e1b00 */
[----:B--2---:R0:W2:Y:S01]  /*25f0*/  F2I.S64.F64.TRUNC R22, R2 ;  /* 0x0000000200167311 */ /* 0x0040a2000030d900 */
[----:B------:R-:W-:Y:S05]  /*2600*/  BRA `(.L_x_7309) ;  /* 0x000009a000007947 */ /* 0x000fea0003800000 */
.L_x_7317:
        /* <DEDUP_REMOVED lines=27> */
.L_x_7320:
        /* <DEDUP_REMOVED lines=14> */
.L_x_7319:
[----:B------:R-:W2:Y:S02]  /*28a0*/  LDG.E.U16 R22, [R2.64] ;  /* 0x0000002402167981 */ /* 0x000ea4000c1e1500 */
[----:B--2---:R-:W-:-:S06]  /*28b0*/  PRMT R22, RZ, 0x5410, R22 ;  /* 0x00005410ff167816 */ /* 0x004fcc0000000016 */
[----:B------:R-:W0:Y:S01]  /*28c0*/  F2I.S64.TRUNC R22, R22 ;  /* 0x0000001600167311 */ /* 0x000e22000020d900 */
[----:B------:R-:W-:Y:S05]  /*28d0*/  BRA `(.L_x_7309) ;  /* 0x000006d000007947 */ /* 0x000fea0003800000 */
.L_x_7316:
        /* <DEDUP_REMOVED lines=11> */
.L_x_7323:
        /* <DEDUP_REMOVED lines=21> */
.L_x_7327:
[----:B------:R-:W-:Y:S05]  /*2ae0*/  BSYNC B1 ;  /* 0x0000000000017941 */ /* 0x000fea0003800000 */
.L_x_7326:
[----:B------:R-:W-:Y:S01]  /*2af0*/  IMAD.SHL.U32 R2, R2, 0x100000, RZ ;  /* 0x0010000002027824 */ /* 0x000fe200078e00ff */
[----:B------:R-:W-:-:S04]  /*2b00*/  LEA R3, R0, 0x3b800000, 0x17 ;  /* 0x3b80000000037811 */ /* 0x000fc800078eb8ff */
[----:B------:R-:W-:Y:S02]  /*2b10*/  LOP3.LUT R22, R3, R2, R22, 0xfe, !PT ;  /* 0x0000000203167212 */ /* 0x000fe400078efe16 */
.L_x_7325:
[----:B------:R-:W-:Y:S05]  /*2b20*/  BSYNC B0 ;  /* 0x0000000000007941 */ /* 0x000fea0003800000 */
.L_x_7324:
[----:B------:R-:W0:Y:S01]  /*2b30*/  F2I.S64.TRUNC R22, R22 ;  /* 0x0000001600167311 */ /* 0x000e22000020d900 */
[----:B------:R-:W-:Y:S05]  /*2b40*/  BRA `(.L_x_7309) ;  /* 0x0000046000007947 */ /* 0x000fea0003800000 */
.L_x_7322:
        /* <DEDUP_REMOVED lines=21> */
.L_x_7331:
[----:B------:R-:W-:Y:S05]  /*2ca0*/  BSYNC B1 ;  /* 0x0000000000017941 */ /* 0x000fea0003800000 */
.L_x_7330:
[----:B------:R-:W-:Y:S01]  /*2cb0*/  IMAD.SHL.U32 R2, R2, 0x200000, RZ ;  /* 0x0020000002027824 */ /* 0x000fe200078e00ff */
[----:B------:R-:W-:-:S04]  /*2cc0*/  LEA R3, R0, 0x37800000, 0x17 ;  /* 0x3780000000037811 */ /* 0x000fc800078eb8ff */
[----:B------:R-:W-:Y:S02]  /*2cd0*/  LOP3.LUT R22, R3, R2, R22, 0xfe, !PT ;  /* 0x0000000203167212 */ /* 0x000fe400078efe16 */
.L_x_7329:
[----:B------:R-:W-:Y:S05]  /*2ce0*/  BSYNC B0 ;  /* 0x0000000000007941 */ /* 0x000fea0003800000 */
.L_x_7328:
[----:B------:R-:W0:Y:S01]  /*2cf0*/  F2I.S64.TRUNC R22, R22 ;  /* 0x0000001600167311 */ /* 0x000e22000020d900 */
[----:B------:R-:W-:Y:S05]  /*2d00*/  BRA `(.L_x_7309) ;  /* 0x000002a000007947 */ /* 0x000fea0003800000 */
.L_x_7321:
        /* <DEDUP_REMOVED lines=14> */
.L_x_7335:
[----:B------:R-:W-:Y:S05]  /*2df0*/  BSYNC B0 ;  /* 0x0000000000007941 */ /* 0x000fea0003800000 */
.L_x_7334:
[----:B------:R-:W0:Y:S01]  /*2e00*/  F2I.S64.TRUNC R22, R22 ;  /* 0x0000001600167311 */ /* 0x000e22000020d900 */
[----:B------:R-:W-:Y:S05]  /*2e10*/  BRA `(.L_x_7309) ;  /* 0x0000019000007947 */ /* 0x000fea0003800000 */
.L_x_7308:
        /* <DEDUP_REMOVED lines=21> */
.L_x_7333:
[----:B------:R0:W5:Y:S01]  /*2f70*/  LDG.E.64 R22, [R2.64] ;  /* 0x0000002402167981 */ /* 0x000162000c1e1b00 */
[----:B------:R-:W-:Y:S05]  /*2f80*/  BRA `(.L_x_7309) ;  /* 0x0000002000007947 */ /* 0x000fea0003800000 */
.L_x_7332:
[----:B------:R0:W5:Y:S01]  /*2f90*/  LDG.E R22, [R2.64] ;  /* 0x0000002402167981 */ /* 0x000162000c1e1900 */
[----:B------:R-:W-:-:S03]  /*2fa0*/  IMAD.MOV.U32 R23, RZ, RZ, RZ ;  /* 0x000000ffff177224 */ /* 0x000fc600078e00ff */
.L_x_7309:
[----:B------:R-:W-:Y:S02]  /*2fb0*/  ISETP.NE.AND P0, PT, R17, RZ, PT ;  /* 0x000000ff1100720c */ /* 0x000fe40003f05270 */
[----:B------:R-:W-:Y:S02]  /*2fc0*/  IADD3 R34, R34, 0x80, RZ ;  /* 0x0000008022227810 */ /* 0x000fe40007ffe0ff */
[----:B------:R-:W-:-:S04]  /*2fd0*/  SEL R37, RZ, 0x1, !P0 ;  /* 0x00000001ff257807 */ /* 0x000fc80004000000 */
.L_x_7239:
[----:B01-3--:R-:W-:Y:S05]  /*2fe0*/  BSYNC B6 ;  /* 0x0000000000067941 */ /* 0x00bfea0003800000 */
.L_x_7238:
[----:B------:R-:W-:Y:S01]  /*2ff0*/  ISETP.GE.AND P0, PT, R34, R18, PT ;  /* 0x000000122200720c */ /* 0x000fe20003f06270 */
[----:B------:R-:W-:-:S12]  /*3000*/  BSSY B6, `(.L_x_7336) ;  /* 0x00002ed000067945 */ /* 0x000fd80003800000 */
        /* <DEDUP_REMOVED lines=17> */
[----:B---3--:R0:W1:Y:S01]  /*3120*/  I2F.F64.S16 R32, R2 ;  /* 0x0000000200207312 */ /* 0x0080620000101c00 */
[----:B------:R-:W-:Y:S05]  /*3130*/  BRA `(.L_x_7343) ;  /* 0x00000e2000007947 */ /* 0x000fea0003800000 */
.L_x_7341:
[----:B------:R-:W3:Y:S02]  /*3140*/  LDG.E.U8 R2, [R2.64] ;  /* 0x0000002402027981 */ /* 0x000ee4000c1e1100 */
[----:B---3--:R0:W1:Y:S01]  /*3150*/  I2F.F64.U16 R32, R2 ;  /* 0x0000000200207312 */ /* 0x0080620000101800 */
[----:B------:R-:W-:Y:S05]  /*3160*/  BRA `(.L_x_7343) ;  /* 0x00000df000007947 */ /* 0x000fea0003800000 */
.L_x_7340:
[----:B------:R-:W-:-:S13]  /*3170*/  ISETP.NE.AND P0, PT, R0, 0x2, PT ;  /* 0x000000020000780c */ /* 0x000fda0003f05270 */
[----:B------:R-:W-:Y:S05]  /*3180*/  @!P0 BRA `(.L_x_7344) ;  /* 0x000000a000008947 */ /* 0x000fea0003800000 */
[----:B------:R-:W-:-:S13]  /*3190*/  ISETP.NE.AND P0, PT, R0, 0x3, PT ;  /* 0x000000030000780c */ /* 0x000fda0003f05270 */
[----:B------:R-:W-:Y:S05]  /*31a0*/  @!P0 BRA `(.L_x_7345) ;  /* 0x0000005000008947 */ /* 0x000fea0003800000 */
[----:B------:R-:W-:-:S13]  /*31b0*/  ISETP.NE.AND P0, PT, R0, 0x4, PT ;  /* 0x000000040000780c */ /* 0x000fda0003f05270 */
[----:B------:R-:W-:Y:S05]  /*31c0*/  @P0 BRA `(.L_x_7342) ;  /* 0x00000bf000000947 */ /* 0x000fea0003800000 */
[----:B------:R-:W3:Y:S02]  /*31d0*/  LDG.E.64 R32, [R2.64] ;  /* 0x0000002402207981 */ /* 0x000ee4000c1e1b00 */
[----:B---3--:R-:W0:Y:S01]  /*31e0*/  I2F.F64.S64 R32, R32 ;  /* 0x0000002000207312 */ /* 0x008e220000301c00 */
[----:B------:R-:W-:Y:S05]  /*31f0*/  BRA `(.L_x_7343) ;  /* 0x00000d6000007947 */ /* 0x000fea0003800000 */
.L_x_7345:
[----:B------:R-:W3:Y:S02]  /*3200*/  LDG.E R2, [R2.64] ;  /* 0x0000002402027981 */ /* 0x000ee4000c1e1900 */
[----:B---3--:R0:W1:Y:S01]  /*3210*/  I2F.F64 R32, R2 ;  /* 0x0000000200207312 */ /* 0x0080620000201c00 */
[----:B------:R-:W-:Y:S05]  /*3220*/  BRA `(.L_x_7343) ;  /* 0x00000d3000007947 */ /* 0x000fea0003800000 */
.L_x_7344:
[----:B------:R-:W3:Y:S02]  /*3230*/  LDG.E.U16 R2, [R2.64] ;  /* 0x0000002402027981 */ /* 0x000ee4000c1e1500 */
[----:B---3--:R0:W1:Y:S01]  /*3240*/  I2F.F64.S16 R32, R2 ;  /* 0x0000000200207312 */ /* 0x0080620000101c00 */
[----:B------:R-:W-:Y:S05]  /*3250*/  BRA `(.L_x_7343) ;  /* 0x00000d0000007947 */ /* 0x000fea0003800000 */
.L_x_7339:
[----:B------:R-:W-:-:S13]  /*3260*/  ISETP.GT.AND P0, PT, R0, 0x6, PT ;  /* 0x000000060000780c */ /* 0x000fda0003f04270 */
[----:B------:R-:W-:Y:S05]  /*3270*/  @P0 BRA `(.L_x_7346) ;  /* 0x000000d000000947 */ /* 0x000fea0003800000 */
[----:B------:R-:W-:-:S13]  /*3280*/  ISETP.NE.AND P0, PT, R0, 0x5, PT ;  /* 0x000000050000780c */ /* 0x000fda0003f05270 */
[----:B------:R-:W-:Y:S05]  /*3290*/  @!P0 BRA `(.L_x_7347) ;  /* 0x0000006000008947 */ /* 0x000fea0003800000 */
[----:B------:R-:W-:-:S13]  /*32a0*/  ISETP.NE.AND P0, PT, R0, 0x6, PT ;  /* 0x000000060000780c */ /* 0x000fda0003f05270 */
[----:B------:R-:W-:Y:S05]  /*32b0*/  @P0 BRA `(.L_x_7342) ;  /* 0x00000b0000000947 */ /* 0x000fea0003800000 */
[----:B------:R-:W3:Y:S02]  /*32c0*/  LDG.E R32, [R2.64] ;  /* 0x0000002402207981 */ /* 0x000ee4000c1e1900 */
[----:B---3--:R-:W-:-:S06]  /*32d0*/  FMUL.FTZ R32, R32, 1 ;  /* 0x3f80000020207820 */ /* 0x008fcc0000410000 */
[----:B------:R-:W0:Y:S01]  /*32e0*/  F2F.F64.F32 R32, R32 ;  /* 0x0000002000207310 */ /* 0x000e220000201800 */
[----:B------:R-:W-:Y:S05]  /*32f0*/  BRA `(.L_x_7343) ;  /* 0x00000c6000007947 */ /* 0x000fea0003800000 */
.L_x_7347:
[----:B------:R-:W3:Y:S02]  /*3300*/  LDG.E.U16 R0, [R2.64] ;  /* 0x0000002402007981 */ /* 0x000ee4000c1e1500 */
[----:B---3--:R-:W-:-:S05]  /*3310*/  HADD2.F32 R0, -RZ, R0.H0_H0 ;  /* 0x20000000ff007230 */ /* 0x008fca0000004100 */
[----:B------:R-:W-:-:S04]  /*3320*/  FMUL.FTZ R0, R0, 1 ;  /* 0x3f80000000007820 */ /* 0x000fc80000410000 */
[----:B------:R0:W1:Y:S01]  /*3330*/  F2F.F64.F32 R32, R0 ;  /* 0x0000000000207310 */ /* 0x0000620000201800 */
[----:B------:R-:W-:Y:S05]  /*3340*/  BRA `(.L_x_7343) ;  /* 0x00000c1000007947 */ /* 0x000fea0003800000 */
.L_x_7346:
[----:B------:R-:W-:-:S13]  /*3350*/  ISETP.NE.AND P0, PT, R0, 0x7, PT ;  /* 0x000000070000780c */ /* 0x000fda0003f05270 */
[----:B------:R-:W-:Y:S05]  /*3360*/  @!P0 BRA `(.L_x_7348) ;  /* 0x000000d000008947 */ /* 0x000fea0003800000 */
        /* <DEDUP_REMOVED lines=8> */
.L_x_7349:
[----:B------:R-:W3:Y:S02]  /*33f0*/  LDG.E.U16 R2, [R2.64] ;  /* 0x0000002402027981 */ /* 0x000ee4000c1e1500 */
[----:B---3--:R-:W-:-:S05]  /*3400*/  HADD2.F32 R0, -RZ, R2.H0_H0 ;  /* 0x20000002ff007230 */ /* 0x008fca0000004100 */
[----:B------:R-:W-:-:S04]  /*3410*/  FMUL.FTZ R0, R0, 1 ;  /* 0x3f80000000007820 */ /* 0x000fc80000410000 */
[----:B------:R0:W1:Y:S01]  /*3420*/  F2F.F64.F32 R32, R0 ;  /* 0x0000000000207310 */ /* 0x0000620000201800 */
[----:B------:R-:W-:Y:S05]  /*3430*/  BRA `(.L_x_7343) ;  /* 0x00000b2000007947 */ /* 0x000fea0003800000 */
.L_x_7348:
[----:B------:R0:W5:Y:S01]  /*3440*/  LDG.E.64 R32, [R2.64] ;  /* 0x0000002402207981 */ /* 0x000162000c1e1b00 */
[----:B------:R-:W-:Y:S05]  /*3450*/  BRA `(.L_x_7343) ;  /* 0x00000b0000007947 */ /* 0x000fea0003800000 */
.L_x_7338:
        /* <DEDUP_REMOVED lines=11> */
[----:B------:R-:W-:Y:S01]  /*3510*/  FSEL R33, RZ, 1.875, !P0 ;  /* 0x3ff00000ff217808 */ /* 0x000fe20004000000 */
[----:B------:R-:W-:Y:S05]  /*3520*/  BRA `(.L_x_7343) ;  /* 0x00000a3000007947 */ /* 0x000fea0003800000 */
.L_x_7352:
[----:B------:R0:W5:Y:S01]  /*3530*/  LDG.E.64 R32, [R2.64] ;  /* 0x0000002402207981 */ /* 0x000162000c1e1b00 */
[----:B------:R-:W-:Y:S05]  /*3540*/  BRA `(.L_x_7343) ;  /* 0x00000a1000007947 */ /* 0x000fea0003800000 */
.L_x_7351:
        /* <DEDUP_REMOVED lines=28> */
.L_x_7354:
        /* <DEDUP_REMOVED lines=15> */
.L_x_7353:
[----:B------:R-:W3:Y:S02]  /*3800*/  LDG.E.U16 R0, [R2.64] ;  /* 0x0000002402007981 */ /* 0x000ee4000c1e1500 */
[----:B---3--:R-:W-:-:S05]  /*3810*/  PRMT R0, RZ, 0x5410, R0 ;  /* 0x00005410ff007816 */ /* 0x008fca0000000000 */
[----:B------:R-:W-:-:S04]  /*3820*/  FMUL.FTZ R0, R0, 1 ;  /* 0x3f80000000007820 */ /* 0x000fc80000410000 */
[----:B------:R0:W1:Y:S01]  /*3830*/  F2F.F64.F32 R32, R0 ;  /* 0x0000000000207310 */ /* 0x0000620000201800 */
[----:B------:R-:W-:Y:S05]  /*3840*/  BRA `(.L_x_7343) ;  /* 0x0000071000007947 */ /* 0x000fea0003800000 */
.L_x_7350:
        /* <DEDUP_REMOVED lines=9> */
[----:B---3--:R0:W1:Y:S01]  /*38e0*/  I2F.F64.U16 R32, R2 ;  /* 0x0000000200207312 */ /* 0x0080620000101800 */
[----:B------:R-:W-:Y:S05]  /*38f0*/  BRA `(.L_x_7343) ;  /* 0x0000066000007947 */ /* 0x000fea0003800000 */
.L_x_7357:
        /* <DEDUP_REMOVED lines=21> */
.L_x_7361:
[----:B------:R-:W-:Y:S05]  /*3a50*/  BSYNC B1 ;  /* 0x0000000000017941 */ /* 0x000fea0003800000 */
.L_x_7360:
[----:B------:R-:W-:Y:S01]  /*3a60*/  LEA R3, R0, 0x3b800000, 0x17 ;  /* 0x3b80000000037811 */ /* 0x000fe200078eb8ff */
[----:B------:R-:W-:-:S05]  /*3a70*/  IMAD.SHL.U32 R0, R2, 0x100000, RZ ;  /* 0x0010000002007824 */ /* 0x000fca00078e00ff */
[----:B------:R-:W-:Y:S02]  /*3a80*/  LOP3.LUT R0, R3, R0, R4, 0xfe, !PT ;  /* 0x0000000003007212 */ /* 0x000fe400078efe04 */
.L_x_7359:
[----:B------:R-:W-:Y:S05]  /*3a90*/  BSYNC B0 ;  /* 0x0000000000007941 */ /* 0x000fea0003800000 */
.L_x_7358:
[----:B------:R-:W-:-:S04]  /*3aa0*/  FMUL.FTZ R0, R0, 1 ;  /* 0x3f80000000007820 */ /* 0x000fc80000410000 */
[----:B------:R0:W1:Y:S01]  /*3ab0*/  F2F.F64.F32 R32, R0 ;  /* 0x0000000000207310 */ /* 0x0000620000201800 */
[----:B------:R-:W-:Y:S05]  /*3ac0*/  BRA `(.L_x_7343) ;  /* 0x0000049000007947 */ /* 0x000fea0003800000 */
.L_x_7356:
        /* <DEDUP_REMOVED lines=21> */
.L_x_7365:
[----:B------:R-:W-:Y:S05]  /*3c20*/  BSYNC B1 ;  /* 0x0000000000017941 */ /* 0x000fea0003800000 */
.L_x_7364:
[----:B------:R-:W-:Y:S01]  /*3c30*/  LEA R3, R0, 0x37800000, 0x17 ;  /* 0x3780000000037811 */ /* 0x000fe200078eb8ff */
[----:B------:R-:W-:-:S05]  /*3c40*/  IMAD.SHL.U32 R0, R2, 0x200000, RZ ;  /* 0x0020000002007824 */ /* 0x000fca00078e00ff */
[----:B------:R-:W-:Y:S02]  /*3c50*/  LOP3.LUT R0, R3, R0, R4, 0xfe, !PT ;  /* 0x0000000003007212 */ /* 0x000fe400078efe04 */
.L_x_7363:
[----:B------:R-:W-:Y:S05]  /*3c60*/  BSYNC B0 ;  /* 0x0000000000007941 */ /* 0x000fea0003800000 */
.L_x_7362:
[----:B------:R-:W-:-:S04]  /*3c70*/  FMUL.FTZ R0, R0, 1 ;  /* 0x3f80000000007820 */ /* 0x000fc80000410000 */
[----:B------:R0:W1:Y:S01]  /*3c80*/  F2F.F64.F32 R32, R0 ;  /* 0x0000000000207310 */ /* 0x0000620000201800 */
[----:B------:R-:W-:Y:S05]  /*3c90*/  BRA `(.L_x_7343) ;  /* 0x000002c000007947 */ /* 0x000fea0003800000 */
.L_x_7355:
        /* <DEDUP_REMOVED lines=14> */
.L_x_7369:
[----:B------:R-:W-:Y:S05]  /*3d80*/  BSYNC B0 ;  /* 0x0000000000007941 */ /* 0x000fea0003800000 */
.L_x_7368:
[----:B------:R-:W-:-:S04]  /*3d90*/  FMUL.FTZ R0, R0, 1 ;  /* 0x3f80000000007820 */ /* 0x000fc80000410000 */
[----:B------:R0:W1:Y:S01]  /*3da0*/  F2F.F64.F32 R32, R0 ;  /* 0x0000000000207310 */ /* 0x0000620000201800 */
[----:B------:R-:W-:Y:S05]  /*3db0*/  BRA `(.L_x_7343) ;  /* 0x000001a000007947 */ /* 0x000fea0003800000 */
.L_x_7342:
        /* <DEDUP_REMOVED lines=18> */
[----:B0-2-45:R-:W-:Y:S05]  /*3ee0*/  CALL.ABS.NOINC R14 ;  /* 0x000000000e007343 */ /* 0x035fea0003c00000 */
[----:B------:R-:W-:Y:S01]  /*3ef0*/  CS2R R32, SRZ ;  /* 0x0000000000207805 */ /* 0x000fe2000001ff00 */
[----:B------:R-:W-:Y:S05]  /*3f00*/  BRA `(.L_x_7343) ;  /* 0x0000005000007947 */ /* 0x000fea0003800000 */
.L_x_7367:
[----:B------:R-:W3:Y:S02]  /*3f10*/  LDG.E.64 R32, [R2.64] ;  /* 0x0000002402207981 */ /* 0x000ee4000c1e1b00 */
[----:B---3--:R-:W0:Y:S01]  /*3f20*/  I2F.F64.U64 R32, R32 ;  /* 0x0000002000207312 */ /* 0x008e220000301800 */
[----:B------:R-:W-:Y:S05]  /*3f30*/  BRA `(.L_x_7343) ;  /* 0x0000002000007947 */ /* 0x000fea0003800000 */
.L_x_7366:
[----:B------:R-:W3:Y:S02]  /*3f40*/  LDG.E R2, [R2.64] ;  /* 0x0000002402027981 */ /* 0x000ee4000c1e1900 */
[----:B---3--:R0:W1:Y:S02]  /*3f50*/  I2F.F64.U32 R32, R2 ;  /* 0x0000000200207312 */ /* 0x0080640000201800 */
.L_x_7343:
        /* <DEDUP_REMOVED lines=18> */
.L_x_7373:
[----:B------:R-:W3:Y:S02]  /*4080*/  LDG.E.U8 R2, [R2.64] ;  /* 0x0000002402027981 */ /* 0x000ee4000c1e1100 */
[----:B---3--:R-:W-:-:S04]  /*4090*/  ISETP.NE.AND P0, PT, R2, RZ, PT ;  /* 0x000000ff0200720c */ /* 0x008fc80003f05270 */
[----:B------:R-:W-:Y:S01]  /*40a0*/  P2R R17, PR, RZ, 0x1 ;  /* 0x00000001ff117803 */ /* 0x000fe20000000000 */
[----:B------:R-:W-:Y:S05]  /*40b0*/  BRA `(.L_x_7375) ;  /* 0x00000f4000007947 */ /* 0x000fea0003800000 */
.L_x_7372:
        /* <DEDUP_REMOVED lines=11> */
.L_x_7377:
[----:B------:R-:W3:Y:S02]  /*4170*/  LDG.E R2, [R2.64] ;  /* 0x0000002402027981 */ /* 0x000ee4000c1e1900 */
[----:B---3--:R-:W-:-:S04]  /*4180*/  ISETP.NE.AND P0, PT, R2, RZ, PT ;  /* 0x000000ff0200720c */ /* 0x008fc80003f05270 */
[----:B------:R-:W-:Y:S01]  /*4190*/  P2R R17, PR, RZ, 0x1 ;  /* 0x00000001ff117803 */ /* 0x000fe20000000000 */
[----:B------:R-:W-:Y:S05]  /*41a0*/  BRA `(.L_x_7375) ;  /* 0x00000e5000007947 */ /* 0x000fea0003800000 */
.L_x_7376:
[----:B------:R-:W3:Y:S02]  /*41b0*/  LDG.E.U16 R2, [R2.64] ;  /* 0x0000002402027981 */ /* 0x000ee4000c1e1500 */
[----:B---3--:R-:W-:-:S04]  /*41c0*/  ISETP.NE.AND P0, PT, R2, RZ, PT ;  /* 0x000000ff0200720c */ /* 0x008fc80003f05270 */
[----:B------:R-:W-:Y:S01]  /*41d0*/  P2R R17, PR, RZ, 0x1 ;  /* 0x00000001ff117803 */ /* 0x000fe20000000000 */
[----:B------:R-:W-:Y:S05]  /*41e0*/  BRA `(.L_x_7375) ;  /* 0x00000e1000007947 */ /* 0x000fea0003800000 */
.L_x_7371:
        /* <DEDUP_REMOVED lines=10> */
.L_x_7379:
[----:B------:R-:W3:Y:S02]  /*4290*/  LDG.E.U16 R0, [R2.64] ;  /* 0x0000002402007981 */ /* 0x000ee4000c1e1500 */
[----:B---3--:R-:W-:-:S05]  /*42a0*/  HADD2.F32 R0, -RZ, R0.H0_H0 ;  /* 0x20000000ff007230 */ /* 0x008fca0000004100 */
[----:B------:R-:W-:-:S04]  /*42b0*/  FSETP.NEU.FTZ.AND P0, PT, R0, RZ, PT ;  /* 0x000000ff0000720b */ /* 0x000fc80003f1d000 */
[----:B------:R-:W-:Y:S01]  /*42c0*/  P2R R17, PR, RZ, 0x1 ;  /* 0x00000001ff117803 */ /* 0x000fe20000000000 */
[----:B------:R-:W-:Y:S05]  /*42d0*/  BRA `(.L_x_7375) ;  /* 0x00000d2000007947 */ /* 0x000fea0003800000 */
.L_x_7378:
        /* <DEDUP_REMOVED lines=12> */
.L_x_7381:
        /* <DEDUP_REMOVED lines=11> */
.L_x_7380:
[----:B------:R-:W3:Y:S02]  /*4450*/  LDG.E.64 R2, [R2.64] ;  /* 0x0000002402027981 */ /* 0x000ee4000c1e1b00 */
[----:B---3--:R-:W0:-:S06]  /*4460*/  DSETP.NEU.AND P0, PT, R2, RZ, PT ;  /* 0x000000ff0200722a */ /* 0x008e0c0003f0d000 */
[----:B0-----:R-:W-:Y:S01]  /*4470*/  P2R R17, PR, RZ, 0x1 ;  /* 0x00000001ff117803 */ /* 0x001fe20000000000 */
[----:B------:R-:W-:Y:S05]  /*4480*/  BRA `(.L_x_7375) ;  /* 0x00000b7000007947 */ /* 0x000fea0003800000 */
.L_x_7370:
        /* <DEDUP_REMOVED lines=12> */
.L_x_7384:
[----:B------:R-:W3:Y:S02]  /*4550*/  LDG.E.128 R4, [R2.64] ;  /* 0x0000002402047981 */ /* 0x000ee4000c1e1d00 */
[----:B---3--:R-:W0:-:S06]  /*4560*/  DSETP.NEU.AND P0, PT, R6, RZ, PT ;  /* 0x000000ff0600722a */ /* 0x008e0c0003f0d000 */
[----:B0-----:R-:W0:-:S06]  /*4570*/  DSETP.NEU.OR P0, PT, R4, RZ, P0 ;  /* 0x000000ff0400722a */ /* 0x001e0c000070d400 */
[----:B0-----:R-:W-:Y:S01]  /*4580*/  P2R R17, PR, RZ, 0x1 ;  /* 0x00000001ff117803 */ /* 0x001fe20000000000 */
[----:B------:R-:W-:Y:S05]  /*4590*/  BRA `(.L_x_7375) ;  /* 0x00000a6000007947 */ /* 0x000fea0003800000 */
.L_x_7383:
        /* <DEDUP_REMOVED lines=28> */
.L_x_7386:
        /* <DEDUP_REMOVED lines=15> */
.L_x_7385:
[----:B------:R-:W3:Y:S02]  /*4850*/  LDG.E.U16 R0, [R2.64] ;  /* 0x0000002402007981 */ /* 0x000ee4000c1e1500 */
[----:B---3--:R-:W-:-:S04]  /*4860*/  PRMT R0, RZ, 0x5410, R0 ;  /* 0x00005410ff007816 */ /* 0x008fc80000000000 */
[----:B------:R-:W-:-:S04]  /*4870*/  FSETP.NEU.FTZ.AND P0, PT, R0, RZ, PT ;  /* 0x000000ff0000720b */ /* 0x000fc80003f1d000 */
[----:B------:R-:W-:Y:S01]  /*4880*/  P2R R17, PR, RZ, 0x1 ;  /* 0x00000001ff117803 */ /* 0x000fe20000000000 */
[----:B------:R-:W-:Y:S05]  /*4890*/  BRA `(.L_x_7375) ;  /* 0x0000076000007947 */ /* 0x000fea0003800000 */
.L_x_7382:
        /* <DEDUP_REMOVED lines=12> */
.L_x_7389:
        /* <DEDUP_REMOVED lines=21> */
.L_x_7393:
[----:B------:R-:W-:Y:S05]  /*4ab0*/  BSYNC B1 ;  /* 0x0000000000017941 */ /* 0x000fea0003800000 */
.L_x_7392:
[----:B------:R-:W-:Y:S01]  /*4ac0*/  LEA R3, R0, 0x3b800000, 0x17 ;  /* 0x3b80000000037811 */ /* 0x000fe200078eb8ff */
[----:B------:R-:W-:-:S05]  /*4ad0*/  IMAD.SHL.U32 R0, R2, 0x100000, RZ ;  /* 0x0010000002007824 */ /* 0x000fca00078e00ff */
[----:B------:R-:W-:Y:S02]  /*4ae0*/  LOP3.LUT R0, R3, R0, R4, 0xfe, !PT ;  /* 0x0000000003007212 */ /* 0x000fe400078efe04 */
.L_x_7391:
[----:B------:R-:W-:Y:S05]  /*4af0*/  BSYNC B0 ;  /* 0x0000000000007941 */ /* 0x000fea0003800000 */
.L_x_7390:
[----:B------:R-:W-:-:S04]  /*4b00*/  FSETP.NEU.FTZ.AND P0, PT, R0, RZ, PT ;  /* 0x000000ff0000720b */ /* 0x000fc80003f1d000 */
[----:B------:R-:W-:Y:S01]  /*4b10*/  P2R R17, PR, RZ, 0x1 ;  /* 0x00000001ff117803 */ /* 0x000fe20000000000 */
[----:B------:R-:W-:Y:S05]  /*4b20*/  BRA `(.L_x_7375) ;  /* 0x000004d000007947 */ /* 0x000fea0003800000 */
.L_x_7388:
        /* <DEDUP_REMOVED lines=21> */
.L_x_7397:
[----:B------:R-:W-:Y:S05]  /*4c80*/  BSYNC B1 ;  /* 0x0000000000017941 */ /* 0x000fea0003800000 */
.L_x_7396:
[----:B------:R-:W-:Y:S01]  /*4c90*/  LEA R3, R0, 0x37800000, 0x17 ;  /* 0x3780000000037811 */ /* 0x000fe200078eb8ff */
[----:B------:R-:W-:-:S05]  /*4ca0*/  IMAD.SHL.U32 R0, R2, 0x200000, RZ ;  /* 0x0020000002007824 */ /* 0x000fca00078e00ff */
[----:B------:R-:W-:Y:S02]  /*4cb0*/  LOP3.LUT R0, R3, R0, R4, 0xfe, !PT ;  /* 0x0000000003007212 */ /* 0x000fe400078efe04 */
.L_x_7395:
[----:B------:R-:W-:Y:S05]  /*4cc0*/  BSYNC B0 ;  /* 0x0000000000007941 */ /* 0x000fea0003800000 */
.L_x_7394:
[----:B------:R-:W-:-:S04]  /*4cd0*/  FSETP.NEU.FTZ.AND P0, PT, R0, RZ, PT ;  /* 0x000000ff0000720b */ /* 0x000fc80003f1d000 */
[----:B------:R-:W-:Y:S01]  /*4ce0*/  P2R R17, PR, RZ, 0x1 ;  /* 0x00000001ff117803 */ /* 0x000fe20000000000 */
[----:B------:R-:W-:Y:S05]  /*4cf0*/  BRA `(.L_x_7375) ;  /* 0x0000030000007947 */ /* 0x000fea0003800000 */
.L_x_7387:
        /* <DEDUP_REMOVED lines=14> */
.L_x_7401:
[----:B------:R-:W-:Y:S05]  /*4de0*/  BSYNC B0 ;  /* 0x0000000000007941 */ /* 0x000fea0003800000 */
.L_x_7400:
[----:B------:R-:W-:-:S04]  /*4df0*/  FSETP.NEU.FTZ.AND P0, PT, R0, RZ, PT ;  /* 0x000000ff0000720b */ /* 0x000fc80003f1d000 */
[----:B------:R-:W-:Y:S01]  /*4e00*/  P2R R17, PR, RZ, 0x1 ;  /* 0x00000001ff117803 */ /* 0x000fe20000000000 */
[----:B------:R-:W-:Y:S05]  /*4e10*/  BRA `(.L_x_7375) ;  /* 0x000001e000007947 */ /* 0x000fea0003800000 */
.L_x_7374:
        /* <DEDUP_REMOVED lines=22> */
.L_x_7399:
[----:B------:R-:W3:Y:S02]  /*4f80*/  LDG.E.64 R2, [R2.64] ;  /* 0x0000002402027981 */ /* 0x000ee4000c1e1b00 */
[----:B---3--:R-:W-:-:S04]  /*4f90*/  ISETP.NE.U32.AND P0, PT, R2, RZ, PT ;  /* 0x000000ff0200720c */ /* 0x008fc80003f05070 */
[----:B------:R-:W-:-:S04]  /*4fa0*/  ISETP.NE.AND.EX P0, PT, R3, RZ, PT, P0 ;  /* 0x000000ff0300720c */ /* 0x000fc80003f05300 */
[----:B------:R-:W-:Y:S01]  /*4fb0*/  P2R R17, PR, RZ, 0x1 ;  /* 0x00000001ff117803 */ /* 0x000fe20000000000 */
[----:B------:R-:W-:Y:S05]  /*4fc0*/  BRA `(.L_x_7375) ;  /* 0x0000003000007947 */ /* 0x000fea0003800000 */
.L_x_7398:
[----:B------:R-:W3:Y:S02]  /*4fd0*/  LDG.E R2, [R2.64] ;  /* 0x0000002402027981 */ /* 0x000ee4000c1e1900 */
[----:B---3--:R-:W-:-:S04]  /*4fe0*/  ISETP.NE.AND P0, PT, R2, RZ, PT ;  /* 0x000000ff0200720c */ /* 0x008fc80003f05270 */
[----:B------:R-:W-:Y:S02]  /*4ff0*/  P2R R17, PR, RZ, 0x1 ;  /* 0x00000001ff117803 */ /* 0x000fe40000000000 */
.L_x_7375:
        /* <DEDUP_REMOVED lines=17> */
.L_x_7405:
[----:B------:R0:W5:Y:S01]  /*5110*/  LDG.E.U8 R26, [R2.64] ;  /* 0x00000024021a7981 */ /* 0x000162000c1e1100 */
[----:B------:R-:W-:Y:S01]  /*5120*/  IMAD.MOV.U32 R27, RZ, RZ, RZ ;  /* 0x000000ffff1b7224 */ /* 0x000fe200078e00ff */
[----:B------:R-:W-:Y:S05]  /*5130*/  BRA `(.L_x_7407) ;  /* 0x00000d5000007947 */ /* 0x000fea0003800000 */
.L_x_7404:
        /* <DEDUP_REMOVED lines=8> */
.L_x_7409:
[----:B------:R-:W3:Y:S02]  /*51c0*/  LDG.E R26, [R2.64] ;  /* 0x00000024021a7981 */ /* 0x000ee4000c1e1900 */
[----:B---3--:R-:W-:Y:S01]  /*51d0*/  SHF.R.S32.HI R27, RZ, 0x1f, R26 ;  /* 0x0000001fff1b7819 */ /* 0x008fe2000001141a */
[----:B------:R-:W-:Y:S05]  /*51e0*/  BRA `(.L_x_7407) ;  /* 0x00000ca000007947 */ /* 0x000fea0003800000 */
.L_x_7408:
[----:B------:R-:W3:Y:S02]  /*51f0*/  LDG.E.S16 R26, [R2.64] ;  /* 0x00000024021a7981 */ /* 0x000ee4000c1e1700 */
[----:B---3--:R-:W-:Y:S01]  /*5200*/  SHF.R.S32.HI R27, RZ, 0x1f, R26 ;  /* 0x0000001fff1b7819 */ /* 0x008fe2000001141a */
[----:B------:R-:W-:Y:S05]  /*5210*/  BRA `(.L_x_7407) ;  /* 0x00000c7000007947 */ /* 0x000fea0003800000 */
.L_x_7403:
        /* <DEDUP_REMOVED lines=9> */
.L_x_7411:
[----:B------:R-:W3:Y:S02]  /*52b0*/  LDG.E.U16 R2, [R2.64] ;  /* 0x0000002402027981 */ /* 0x000ee4000c1e1500 */
[----:B---3--:R-:W-:-:S06]  /*52c0*/  HADD2.F32 R26, -RZ, R2.H0_H0 ;  /* 0x20000002ff1a7230 */ /* 0x008fcc0000004100 */
[----:B------:R-:W0:Y:S01]  /*52d0*/  F2I.S64.TRUNC R26, R26 ;  /* 0x0000001a001a7311 */ /* 0x000e22000020d900 */
[----:B------:R-:W-:Y:S05]  /*52e0*/  BRA `(.L_x_7407) ;  /* 0x00000ba000007947 */ /* 0x000fea0003800000 */
.L_x_7410:
        /* <DEDUP_REMOVED lines=9> */
.L_x_7413:
[----:B------:R-:W3:Y:S02]  /*5380*/  LDG.E.U16 R2, [R2.64] ;  /* 0x0000002402027981 */ /* 0x000ee4000c1e1500 */
[----:B---3--:R-:W-:-:S06]  /*5390*/  HADD2.F32 R26, -RZ, R2.H0_H0 ;  /* 0x20000002ff1a7230 */ /* 0x008fcc0000004100 */
[----:B------:R-:W0:Y:S01]  /*53a0*/  F2I.S64.TRUNC R26, R26 ;  /* 0x0000001a001a7311 */ /* 0x000e22000020d900 */
[----:B------:R-:W-:Y:S05]  /*53b0*/  BRA `(.L_x_7407) ;  /* 0x00000ad000007947 */ /* 0x000fea0003800000 */
.L_x_7412:
[----:B------:R-:W3:Y:S02]  /*53c0*/  LDG.E.64 R2, [R2.64] ;  /* 0x0000002402027981 */ /* 0x000ee4000c1e1b00 */
[----:B---3--:R0:W3:Y:S01]  /*53d0*/  F2I.S64.F64.TRUNC R26, R2 ;  /* 0x00000002001a7311 */ /* 0x0080e2000030d900 */
[----:B------:R-:W-:Y:S05]  /*53e0*/  BRA `(.L_x_7407) ;  /* 0x00000aa000007947 */ /* 0x000fea0003800000 */
.L_x_7402:
        /* <DEDUP_REMOVED lines=13> */
.L_x_7416:
[----:B------:R-:W3:Y:S02]  /*54c0*/  LDG.E.64 R2, [R2.64] ;  /* 0x0000002402027981 */ /* 0x000ee4000c1e1b00 */
[----:B---3--:R0:W3:Y:S01]  /*54d0*/  F2I.S64.F64.TRUNC R26, R2 ;  /* 0x00000002001a7311 */ /* 0x0080e2000030d900 */
[----:B------:R-:W-:Y:S05]  /*54e0*/  BRA `(.L_x_7407) ;  /* 0x000009a000007947 */ /* 0x000fea0003800000 */
.L_x_7415:
        /* <DEDUP_REMOVED lines=27> */
.L_x_7418:
        /* <DEDUP_REMOVED lines=14> */
.L_x_7417:
[----:B------:R-:W3:Y:S02]  /*5780*/  LDG.E.U16 R26, [R2.64] ;  /* 0x00000024021a7981 */ /* 0x000ee4000c1e1500 */
[----:B---3--:R-:W-:-:S06]  /*5790*/  PRMT R26, RZ, 0x5410, R26 ;  /* 0x00005410ff1a7816 */ /* 0x008fcc000000001a */
[----:B------:R-:W0:Y:S01]  /*57a0*/  F2I.S64.TRUNC R26, R26 ;  /* 0x0000001a001a7311 */ /* 0x000e22000020d900 */
[----:B------:R-:W-:Y:S05]  /*57b0*/  BRA `(.L_x_7407) ;  /* 0x000006d000007947 */ /* 0x000fea0003800000 */
.L_x_7414:
        /* <DEDUP_REMOVED lines=11> */
.L_x_7421:
        /* <DEDUP_REMOVED lines=21> */
.L_x_7425:
[----:B------:R-:W-:Y:S05]  /*59c0*/  BSYNC B1 ;  /* 0x0000000000017941 */ /* 0x000fea0003800000 */
.L_x_7424:
[----:B------:R-:W-:Y:S01]  /*59d0*/  IMAD.SHL.U32 R2, R2, 0x100000, RZ ;  /* 0x0010000002027824 */ /* 0x000fe200078e00ff */
[----:B------:R-:W-:-:S04]  /*59e0*/  LEA R3, R0, 0x3b800000, 0x17 ;  /* 0x3b80000000037811 */ /* 0x000fc800078eb8ff */
[----:B------:R-:W-:Y:S02]  /*59f0*/  LOP3.LUT R26, R3, R2, R26, 0xfe, !PT ;  /* 0x00000002031a7212 */ /* 0x000fe400078efe1a */
.L_x_7423:
[----:B------:R-:W-:Y:S05]  /*5a00*/  BSYNC B0 ;  /* 0x0000000000007941 */ /* 0x000fea0003800000 */
.L_x_7422:
[----:B------:R-:W0:Y:S01]  /*5a10*/  F2I.S64.TRUNC R26, R26 ;  /* 0x0000001a001a7311 */ /* 0x000e22000020d900 */
[----:B------:R-:W-:Y:S05]  /*5a20*/  BRA `(.L_x_7407) ;  /* 0x0000046000007947 */ /* 0x000fea0003800000 */
.L_x_7420:
        /* <DEDUP_REMOVED lines=21> */
.L_x_7429:
[----:B------:R-:W-:Y:S05]  /*5b80*/  BSYNC B1 ;  /* 0x0000000000017941 */ /* 0x000fea0003800000 */
.L_x_7428:
[----:B------:R-:W-:Y:S01]  /*5b90*/  IMAD.SHL.U32 R2, R2, 0x200000, RZ ;  /* 0x0020000002027824 */ /* 0x000fe200078e00ff */
[----:B------:R-:W-:-:S04]  /*5ba0*/  LEA R3, R0, 0x37800000, 0x17 ;  /* 0x3780000000037811 */ /* 0x000fc800078eb8ff */
[----:B------:R-:W-:Y:S02]  /*5bb0*/  LOP3.LUT R26, R3, R2, R26, 0xfe, !PT ;  /* 0x00000002031a7212 */ /* 0x000fe400078efe1a */
.L_x_7427:
[----:B------:R-:W-:Y:S05]  /*5bc0*/  BSYNC B0 ;  /* 0x0000000000007941 */ /* 0x000fea0003800000 */
.L_x_7426:
[----:B------:R-:W0:Y:S01]  /*5bd0*/  F2I.S64.TRUNC R26, R26 ;  /* 0x0000001a001a7311 */ /* 0x000e22000020d900 */
[----:B------:R-:W-:Y:S05]  /*5be0*/  BRA `(.L_x_7407) ;  /* 0x000002a000007947 */ /* 0x000fea0003800000 */
.L_x_7419:
        /* <DEDUP_REMOVED lines=14> */
.L_x_7433:
[----:B------:R-:W-:Y:S05]  /*5cd0*/  BSYNC B0 ;  /* 0x0000000000007941 */ /* 0x000fea0003800000 */
.L_x_7432:
[----:B------:R-:W0:Y:S01]  /*5ce0*/  F2I.S64.TRUNC R26, R26 ;  /* 0x0000001a001a7311 */ /* 0x000e22000020d900 */
[----:B------:R-:W-:Y:S05]  /*5cf0*/  BRA `(.L_x_7407) ;  /* 0x0000019000007947 */ /* 0x000fea0003800000 */
.L_x_7406:
        /* <DEDUP_REMOVED lines=21> */
.L_x_7431:
[----:B------:R0:W5:Y:S01]  /*5e50*/  LDG.E.64 R26, [R2.64] ;  /* 0x00000024021a7981 */ /* 0x000162000c1e1b00 */
[----:B------:R-:W-:Y:S05]  /*5e60*/  BRA `(.L_x_7407) ;  /* 0x0000002000007947 */ /* 0x000fea0003800000 */
.L_x_7430:
[----:B------:R0:W5:Y:S01]  /*5e70*/  LDG.E R26, [R2.64] ;  /* 0x00000024021a7981 */ /* 0x000162000c1e1900 */
[----:B------:R-:W-:-:S03]  /*5e80*/  IMAD.MOV.U32 R27, RZ, RZ, RZ ;  /* 0x000000ffff1b7224 */ /* 0x000fc600078e00ff */
.L_x_7407:
[----:B------:R-:W-:Y:S02]  /*5e90*/  ISETP.NE.AND P0, PT, R17, RZ, PT ;  /* 0x000000ff1100720c */ /* 0x000fe40003f05270 */
[----:B------:R-:W-:Y:S02]  /*5ea0*/  IADD3 R34, R34, 0x80, RZ ;  /* 0x0000008022227810 */ /* 0x000fe40007ffe0ff */
[----:B------:R-:W-:-:S05]  /*5eb0*/  SEL R0, RZ, 0x1, !P0 ;  /* 0x00000001ff007807 */ /* 0x000fca0004000000 */
[----:B------:R4:W-:Y:S04]  /*5ec0*/  STL.S16 [R1], R0 ;  /* 0x0000000001007387 */ /* 0x0009e80000100600 */
.L_x_7337:
[----:B------:R-:W-:Y:S05]  /*5ed0*/  BSYNC B6 ;  /* 0x0000000000067941 */ /* 0x000fea0003800000 */
.L_x_7336:
[----:B------:R-:W-:Y:S01]  /*5ee0*/  ISETP.GE.AND P0, PT, R34, R18, PT ;  /* 0x000000122200720c */ /* 0x000fe20003f06270 */
[----:B------:R-:W-:Y:S01]  /*5ef0*/  BSSY B6, `(.L_x_7434) ;  /* 0x00002f6000067945 */ /* 0x000fe20003800000 */
[----:B------:R-:W-:Y:S01]  /*5f00*/  PRMT R36, RZ, 0x7610, R36 ;  /* 0x00007610ff247816 */ /* 0x000fe20000000024 */
[----:B------:R-:W-:Y:S01]  /*5f10*/  CS2R R30, SRZ ;  /* 0x00000000001e7805 */ /* 0x000fe2000001ff00 */
[----:B------:R-:W-:Y:S01]  /*5f20*/  PRMT R35, RZ, 0x7610, R35 ;  /* 0x00007610ff237816 */ /* 0x000fe20000000023 */
[----:B----4-:R-:W-:Y:S01]  /*5f30*/  CS2R R18, SRZ ;  /* 0x0000000000127805 */ /* 0x010fe2000001ff00 */
[----:B------:R-:W-:Y:S01]  /*5f40*/  CS2R R24, SRZ ;  /* 0x0000000000187805 */ /* 0x000fe2000001ff00 */
[----:B------:R-:W-:-:S06]  /*5f50*/  CS2R R16, SRZ ;  /* 0x0000000000107805 */ /* 0x000fcc000001ff00 */
[----:B------:R-:W-:Y:S05]  /*5f60*/  @P0 BRA `(.L_x_7435) ;  /* 0x00002ee000000947 */ /* 0x000fea0003800000 */
[----:B------:R-:W4:Y:S01]  /*5f70*/  S2R R0, SR_CTAID.X ;  /* 0x0000000000007919 */ /* 0x000f220000002500 */
[----:B0-----:R-:W0:Y:S01]  /*5f80*/  LDC.U8 R4, c[0x0][0x19c] ;  /* 0x00006700ff047b82 */ /* 0x001e220000000000 */
[----:B----4-:R-:W-:Y:S01]  /*5f90*/  IMAD R18, R0, 0x200, R34 ;  /* 0x0000020000127824 */ /* 0x010fe200078e0222 */
[----:B0-----:R-:W-:-:S03]  /*5fa0*/  PRMT R0, R4, 0x9910, RZ ;  /* 0x0000991004007816 */ /* 0x001fc600000000ff */
[----:B------:R-:W-:Y:S01]  /*5fb0*/  IMAD R2, R18, c[0x0][0x1a0], RZ ;  /* 0x0000680012027a24 */ /* 0x000fe200078e02ff */
[----:B------:R-:W-:-:S04]  /*5fc0*/  ISETP.GT.AND P1, PT, R0, 0x9, PT ;  /* 0x000000090000780c */ /* 0x000fc80003f24270 */
[----:B------:R-:W-:-:S05]  /*5fd0*/  IADD3 R2, P0, R2, c[0x0][0x180], RZ ;  /* 0x0000600002027a10 */ /* 0x000fca0007f1e0ff */
[----:B------:R-:W-:-:S04]  /*5fe0*/  IMAD.X R3, RZ, RZ, c[0x0][0x184], P0 ;  /* 0x00006100ff037624 */ /* 0x000fc800000e06ff */
        /* <DEDUP_REMOVED lines=10> */
[----:B----4-:R0:W4:Y:S01]  /*6090*/  I2F.F64.S16 R16, R2 ;  /* 0x0000000200107312 */ /* 0x0101220000101c00 */
[----:B------:R-:W-:Y:S05]  /*60a0*/  BRA `(.L_x_7441) ;  /* 0x00000e2000007947 */ /* 0x000fea0003800000 */
.L_x_7439:
[----:B------:R-:W4:Y:S02]  /*60b0*/  LDG.E.U8 R2, [R2.64] ;  /* 0x0000002402027981 */ /* 0x000f24000c1e1100 */
[----:B----4-:R0:W4:Y:S01]  /*60c0*/  I2F.F64.U16 R16, R2 ;  /* 0x0000000200107312 */ /* 0x0101220000101800 */
[----:B------:R-:W-:Y:S05]  /*60d0*/  BRA `(.L_x_7441) ;  /* 0x00000df000007947 */ /* 0x000fea0003800000 */
.L_x_7438:
[----:B------:R-:W-:-:S13]  /*60e0*/  ISETP.NE.AND P0, PT, R0, 0x2, PT ;  /* 0x000000020000780c */ /* 0x000fda0003f05270 */
[----:B------:R-:W-:Y:S05]  /*60f0*/  @!P0 BRA `(.L_x_7442) ;  /* 0x000000a000008947 */ /* 0x000fea0003800000 */
[----:B------:R-:W-:-:S13]  /*6100*/  ISETP.NE.AND P0, PT, R0, 0x3, PT ;  /* 0x000000030000780c */ /* 0x000fda0003f05270 */
[----:B------:R-:W-:Y:S05]  /*6110*/  @!P0 BRA `(.L_x_7443) ;  /* 0x0000005000008947 */ /* 0x000fea0003800000 */
[----:B------:R-:W-:-:S13]  /*6120*/  ISETP.NE.AND P0, PT, R0, 0x4, PT ;  /* 0x000000040000780c */ /* 0x000fda0003f05270 */
[----:B------:R-:W-:Y:S05]  /*6130*/  @P0 BRA `(.L_x_7440) ;  /* 0x00000bf000000947 */ /* 0x000fea0003800000 */
[----:B------:R-:W4:Y:S02]  /*6140*/  LDG.E.64 R16, [R2.64] ;  /* 0x0000002402107981 */ /* 0x000f24000c1e1b00 */
[----:B----4-:R-:W0:Y:S01]  /*6150*/  I2F.F64.S64 R16, R16 ;  /* 0x0000001000107312 */ /* 0x010e220000301c00 */
[----:B------:R-:W-:Y:S05]  /*6160*/  BRA `(.L_x_7441) ;  /* 0x00000d6000007947 */ /* 0x000fea0003800000 */
.L_x_7443:
[----:B------:R-:W4:Y:S02]  /*6170*/  LDG.E R2, [R2.64] ;  /* 0x0000002402027981 */ /* 0x000f24000c1e1900 */
[----:B----4-:R0:W4:Y:S01]  /*6180*/  I2F.F64 R16, R2 ;  /* 0x0000000200107312 */ /* 0x0101220000201c00 */
[----:B------:R-:W-:Y:S05]  /*6190*/  BRA `(.L_x_7441) ;  /* 0x00000d3000007947 */ /* 0x000fea0003800000 */
.L_x_7442:
[----:B------:R-:W4:Y:S02]  /*61a0*/  LDG.E.U16 R2, [R2.64] ;  /* 0x0000002402027981 */ /* 0x000f24000c1e1500 */
[----:B----4-:R0:W4:Y:S01]  /*61b0*/  I2F.F64.S16 R16, R2 ;  /* 0x0000000200107312 */ /* 0x0101220000101c00 */
[----:B------:R-:W-:Y:S05]  /*61c0*/  BRA `(.L_x_7441) ;  /* 0x00000d0000007947 */ /* 0x000fea0003800000 */
.L_x_7437:
[----:B------:R-:W-:-:S13]  /*61d0*/  ISETP.GT.AND P0, PT, R0, 0x6, PT ;  /* 0x000000060000780c */ /* 0x000fda0003f04270 */
[----:B------:R-:W-:Y:S05]  /*61e0*/  @P0 BRA `(.L_x_7444) ;  /* 0x000000d000000947 */ /* 0x000fea0003800000 */
[----:B------:R-:W-:-:S13]  /*61f0*/  ISETP.NE.AND P0, PT, R0, 0x5, PT ;  /* 0x000000050000780c */ /* 0x000fda0003f05270 */
[----:B------:R-:W-:Y:S05]  /*6200*/  @!P0 BRA `(.L_x_7445) ;  /* 0x0000006000008947 */ /* 0x000fea0003800000 */
[----:B------:R-:W-:-:S13]  /*6210*/  ISETP.NE.AND P0, PT, R0, 0x6, PT ;  /* 0x000000060000780c */ /* 0x000fda0003f05270 */
[----:B------:R-:W-:Y:S05]  /*6220*/  @P0 BRA `(.L_x_7440) ;  /* 0x00000b0000000947 */ /* 0x000fea0003800000 */
[----:B------:R-:W4:Y:S02]  /*6230*/  LDG.E R16, [R2.64] ;  /* 0x0000002402107981 */ /* 0x000f24000c1e1900 */
[----:B----4-:R-:W-:-:S06]  /*6240*/  FMUL.FTZ R16, R16, 1 ;  /* 0x3f80000010107820 */ /* 0x010fcc0000410000 */
[----:B------:R-:W0:Y:S01]  /*6250*/  F2F.F64.F32 R16, R16 ;  /* 0x0000001000107310 */ /* 0x000e220000201800 */
[----:B------:R-:W-:Y:S05]  /*6260*/  BRA `(.L_x_7441) ;  /* 0x00000c6000007947 */ /* 0x000fea0003800000 */
.L_x_7445:
[----:B------:R-:W4:Y:S02]  /*6270*/  LDG.E.U16 R0, [R2.64] ;  /* 0x0000002402007981 */ /* 0x000f24000c1e1500 */
[----:B----4-:R-:W-:-:S05]  /*6280*/  HADD2.F32 R0, -RZ, R0.H0_H0 ;  /* 0x20000000ff007230 */ /* 0x010fca0000004100 */
[----:B------:R-:W-:-:S04]  /*6290*/  FMUL.FTZ R0, R0, 1 ;  /* 0x3f80000000007820 */ /* 0x000fc80000410000 */
[----:B------:R0:W4:Y:S01]  /*62a0*/  F2F.F64.F32 R16, R0 ;  /* 0x0000000000107310 */ /* 0x0001220000201800 */
[----:B------:R-:W-:Y:S05]  /*62b0*/  BRA `(.L_x_7441) ;  /* 0x00000c1000007947 */ /* 0x000fea0003800000 */
.L_x_7444:
[----:B------:R-:W-:-:S13]  /*62c0*/  ISETP.NE.AND P0, PT, R0, 0x7, PT ;  /* 0x000000070000780c */ /* 0x000fda0003f05270 */
[----:B------:R-:W-:Y:S05]  /*62d0*/  @!P0 BRA `(.L_x_7446) ;  /* 0x000000d000008947 */ /* 0x000fea0003800000 */
        /* <DEDUP_REMOVED lines=8> */
.L_x_7447:
[----:B------:R-:W4:Y:S02]  /*6360*/  LDG.E.U16 R2, [R2.64] ;  /* 0x0000002402027981 */ /* 0x000f24000c1e1500 */
[----:B----4-:R-:W-:-:S05]  /*6370*/  HADD2.F32 R0, -RZ, R2.H0_H0 ;  /* 0x20000002ff007230 */ /* 0x010fca0000004100 */
[----:B------:R-:W-:-:S04]  /*6380*/  FMUL.FTZ R0, R0, 1 ;  /* 0x3f80000000007820 */ /* 0x000fc80000410000 */
[----:B------:R0:W4:Y:S01]  /*6390*/  F2F.F64.F32 R16, R0 ;  /* 0x0000000000107310 */ /* 0x0001220000201800 */
[----:B------:R-:W-:Y:S05]  /*63a0*/  BRA `(.L_x_7441) ;  /* 0x00000b2000007947 */ /* 0x000fea0003800000 */
.L_x_7446:
[----:B------:R0:W5:Y:S01]  /*63b0*/  LDG.E.64 R16, [R2.64] ;  /* 0x0000002402107981 */ /* 0x000162000c1e1b00 */
[----:B------:R-:W-:Y:S05]  /*63c0*/  BRA `(.L_x_7441) ;  /* 0x00000b0000007947 */ /* 0x000fea0003800000 */
.L_x_7436:
        /* <DEDUP_REMOVED lines=11> */
[----:B------:R-:W-:Y:S01]  /*6480*/  FSEL R17, RZ, 1.875, !P0 ;  /* 0x3ff00000ff117808 */ /* 0x000fe20004000000 */
[----:B------:R-:W-:Y:S05]  /*6490*/  BRA `(.L_x_7441) ;  /* 0x00000a3000007947 */ /* 0x000fea0003800000 */
.L_x_7450:
[----:B------:R0:W5:Y:S01]  /*64a0*/  LDG.E.64 R16, [R2.64] ;  /* 0x0000002402107981 */ /* 0x000162000c1e1b00 */
[----:B------:R-:W-:Y:S05]  /*64b0*/  BRA `(.L_x_7441) ;  /* 0x00000a1000007947 */ /* 0x000fea0003800000 */
.L_x_7449:
        /* <DEDUP_REMOVED lines=28> */
.L_x_7452:
        /* <DEDUP_REMOVED lines=13> */
[----:B------:R0:W4:Y:S01]  /*6750*/  F2F.F64.F32 R16, R4 ;  /* 0x0000000400107310 */ /* 0x0001220000201800 */
[----:B------:R-:W-:Y:S05]  /*6760*/  BRA `(.L_x_7441) ;  /* 0x0000076000007947 */ /* 0x000fea0003800000 */
.L_x_7451:
[----:B------:R-:W4:Y:S02]  /*6770*/  LDG.E.U16 R0, [R2.64] ;  /* 0x0000002402007981 */ /* 0x000f24000c1e1500 */
[----:B----4-:R-:W-:-:S05]  /*6780*/  PRMT R0, RZ, 0x5410, R0 ;  /* 0x00005410ff007816 */ /* 0x010fca0000000000 */
[----:B------:R-:W-:-:S04]  /*6790*/  FMUL.FTZ R0, R0, 1 ;  /* 0x3f80000000007820 */ /* 0x000fc80000410000 */
[----:B------:R0:W4:Y:S01]  /*67a0*/  F2F.F64.F32 R16, R0 ;  /* 0x0000000000107310 */ /* 0x0001220000201800 */
[----:B------:R-:W-:Y:S05]  /*67b0*/  BRA `(.L_x_7441) ;  /* 0x0000071000007947 */ /* 0x000fea0003800000 */
.L_x_7448:
        /* <DEDUP_REMOVED lines=9> */
[----:B----4-:R0:W4:Y:S01]  /*6850*/  I2F.F64.U16 R16, R2 ;  /* 0x0000000200107312 */ /* 0x0101220000101800 */
[----:B------:R-:W-:Y:S05]  /*6860*/  BRA `(.L_x_7441) ;  /* 0x0000066000007947 */ /* 0x000fea0003800000 */
.L_x_7455:
        /* <DEDUP_REMOVED lines=21> */
.L_x_7459:
[----:B------:R-:W-:Y:S05]  /*69c0*/  BSYNC B1 ;  /* 0x0000000000017941 */ /* 0x000fea0003800000 */
.L_x_7458:
[----:B------:R-:W-:Y:S01]  /*69d0*/  LEA R3, R0, 0x3b800000, 0x17 ;  /* 0x3b80000000037811 */ /* 0x000fe200078eb8ff */
[----:B------:R-:W-:-:S05]  /*69e0*/  IMAD.SHL.U32 R0, R2, 0x100000, RZ ;  /* 0x0010000002007824 */ /* 0x000fca00078e00ff */
[----:B------:R-:W-:Y:S02]  /*69f0*/  LOP3.LUT R0, R3, R0, R4, 0xfe, !PT ;  /* 0x0000000003007212 */ /* 0x000fe400078efe04 */
.L_x_7457:
[----:B------:R-:W-:Y:S05]  /*6a00*/  BSYNC B0 ;  /* 0x0000000000007941 */ /* 0x000fea0003800000 */
.L_x_7456:
[----:B------:R-:W-:-:S04]  /*6a10*/  FMUL.FTZ R0, R0, 1 ;  /* 0x3f80000000007820 */ /* 0x000fc80000410000 */
[----:B------:R0:W4:Y:S01]  /*6a20*/  F2F.F64.F32 R16, R0 ;  /* 0x0000000000107310 */ /* 0x0001220000201800 */
[----:B------:R-:W-:Y:S05]  /*6a30*/  BRA `(.L_x_7441) ;  /* 0x0000049000007947 */ /* 0x000fea0003800000 */
.L_x_7454:
        /* <DEDUP_REMOVED lines=21> */
.L_x_7463:
[----:B------:R-:W-:Y:S05]  /*6b90*/  BSYNC B1 ;  /* 0x0000000000017941 */ /* 0x000fea0003800000 */
.L_x_7462:
[----:B------:R-:W-:Y:S01]  /*6ba0*/  LEA R3, R0, 0x37800000, 0x17 ;  /* 0x3780000000037811 */ /* 0x000fe200078eb8ff */
[----:B------:R-:W-:-:S05]  /*6bb0*/  IMAD.SHL.U32 R0, R2, 0x200000, RZ ;  /* 0x0020000002007824 */ /* 0x000fca00078e00ff */
[----:B------:R-:W-:Y:S02]  /*6bc0*/  LOP3.LUT R0, R3, R0, R4, 0xfe, !PT ;  /* 0x0000000003007212 */ /* 0x000fe400078efe04 */
.L_x_7461:
[----:B------:R-:W-:Y:S05]  /*6bd0*/  BSYNC B0 ;  /* 0x0000000000007941 */ /* 0x000fea0003800000 */
.L_x_7460:
[----:B------:R-:W-:-:S04]  /*6be0*/  FMUL.FTZ R0, R0, 1 ;  /* 0x3f80000000007820 */ /* 0x000fc80000410000 */
[----:B------:R0:W4:Y:S01]  /*6bf0*/  F2F.F64.F32 R16, R0 ;  /* 0x0000000000107310 */ /* 0x0001220000201800 */
[----:B------:R-:W-:Y:S05]  /*6c00*/  BRA `(.L_x_7441) ;  /* 0x000002c000007947 */ /* 0x000fea0003800000 */
.L_x_7453:
        /* <DEDUP_REMOVED lines=14> */
.L_x_7467:
[----:B------:R-:W-:Y:S05]  /*6cf0*/  BSYNC B0 ;  /* 0x0000000000007941 */ /* 0x000fea0003800000 */
.L_x_7466:
[----:B------:R-:W-:-:S04]  /*6d00*/  FMUL.FTZ R0, R0, 1 ;  /* 0x3f80000000007820 */ /* 0x000fc80000410000 */
[----:B------:R0:W4:Y:S01]  /*6d10*/  F2F.F64.F32 R16, R0 ;  /* 0x0000000000107310 */ /* 0x0001220000201800 */
[----:B------:R-:W-:Y:S05]  /*6d20*/  BRA `(.L_x_7441) ;  /* 0x000001a000007947 */ /* 0x000fea0003800000 */
.L_x_7440:
        /* <DEDUP_REMOVED lines=19> */
[----:B------:R-:W-:Y:S01]  /*6e60*/  CS2R R16, SRZ ;  /* 0x0000000000107805 */ /* 0x000fe2000001ff00 */
[----:B------:R-:W-:Y:S05]  /*6e70*/  BRA `(.L_x_7441) ;  /* 0x0000005000007947 */ /* 0x000fea0003800000 */
.L_x_7465:
[----:B------:R-:W4:Y:S02]  /*6e80*/  LDG.E.64 R16, [R2.64] ;  /* 0x0000002402107981 */ /* 0x000f24000c1e1b00 */
[----:B----4-:R-:W0:Y:S01]  /*6e90*/  I2F.F64.U64 R16, R16 ;  /* 0x0000001000107312 */ /* 0x010e220000301800 */
[----:B------:R-:W-:Y:S05]  /*6ea0*/  BRA `(.L_x_7441) ;  /* 0x0000002000007947 */ /* 0x000fea0003800000 */
.L_x_7464:
[----:B------:R-:W4:Y:S02]  /*6eb0*/  LDG.E R2, [R2.64] ;  /* 0x0000002402027981 */ /* 0x000f24000c1e1900 */
[----:B----4-:R0:W4:Y:S02]  /*6ec0*/  I2F.F64.U32 R16, R2 ;  /* 0x0000000200107312 */ /* 0x0101240000201800 */
.L_x_7441:
        /* <DEDUP_REMOVED lines=19> */
.L_x_7471:
[----:B----4-:R-:W4:Y:S02]  /*7000*/  LDG.E.U8 R4, [R4.64] ;  /* 0x0000002404047981 */ /* 0x010f24000c1e1100 */
[----:B----4-:R-:W-:-:S04]  /*7010*/  ISETP.NE.AND P0, PT, R4, RZ, PT ;  /* 0x000000ff0400720c */ /* 0x010fc80003f05270 */
[----:B------:R-:W-:Y:S01]  /*7020*/  P2R R35, PR, RZ, 0x1 ;  /* 0x00000001ff237803 */ /* 0x000fe20000000000 */
[----:B------:R-:W-:Y:S05]  /*7030*/  BRA `(.L_x_7473) ;  /* 0x00000f4000007947 */ /* 0x000fea0003800000 */
.L_x_7470:
        /* <DEDUP_REMOVED lines=11> */
.L_x_7475:
[----:B----4-:R-:W4:Y:S02]  /*70f0*/  LDG.E R4, [R4.64] ;  /* 0x0000002404047981 */ /* 0x010f24000c1e1900 */
[----:B----4-:R-:W-:-:S04]  /*7100*/  ISETP.NE.AND P0, PT, R4, RZ, PT ;  /* 0x000000ff0400720c */ /* 0x010fc80003f05270 */
[----:B------:R-:W-:Y:S01]  /*7110*/  P2R R35, PR, RZ, 0x1 ;  /* 0x00000001ff237803 */ /* 0x000fe20000000000 */
[----:B------:R-:W-:Y:S05]  /*7120*/  BRA `(.L_x_7473) ;  /* 0x00000e5000007947 */ /* 0x000fea0003800000 */
.L_x_7474:
[----:B----4-:R-:W4:Y:S02]  /*7130*/  LDG.E.U16 R4, [R4.64] ;  /* 0x0000002404047981 */ /* 0x010f24000c1e1500 */
[----:B----4-:R-:W-:-:S04]  /*7140*/  ISETP.NE.AND P0, PT, R4, RZ, PT ;  /* 0x000000ff0400720c */ /* 0x010fc80003f05270 */
[----:B------:R-:W-:Y:S01]  /*7150*/  P2R R35, PR, RZ, 0x1 ;  /* 0x00000001ff237803 */ /* 0x000fe20000000000 */
[----:B------:R-:W-:Y:S05]  /*7160*/  BRA `(.L_x_7473) ;  /* 0x00000e1000007947 */ /* 0x000fea0003800000 */
.L_x_7469:
        /* <DEDUP_REMOVED lines=10> */
.L_x_7477:
[----:B----4-:R-:W4:Y:S02]  /*7210*/  LDG.E.U16 R0, [R4.64] ;  /* 0x0000002404007981 */ /* 0x010f24000c1e1500 */
[----:B----4-:R-:W-:-:S05]  /*7220*/  HADD2.F32 R0, -RZ, R0.H0_H0 ;  /* 0x20000000ff007230 */ /* 0x010fca0000004100 */
[----:B------:R-:W-:-:S04]  /*7230*/  FSETP.NEU.FTZ.AND P0, PT, R0, RZ, PT ;  /* 0x000000ff0000720b */ /* 0x000fc80003f1d000 */
[----:B------:R-:W-:Y:S01]  /*7240*/  P2R R35, PR, RZ, 0x1 ;  /* 0x00000001ff237803 */ /* 0x000fe20000000000 */
[----:B------:R-:W-:Y:S05]  /*7250*/  BRA `(.L_x_7473) ;  /* 0x00000d2000007947 */ /* 0x000fea0003800000 */
.L_x_7476:
        /* <DEDUP_REMOVED lines=12> */
.L_x_7479:
        /* <DEDUP_REMOVED lines=11> */
.L_x_7478:
[----:B----4-:R-:W4:Y:S02]  /*73d0*/  LDG.E.64 R4, [R4.64] ;  /* 0x0000002404047981 */ /* 0x010f24000c1e1b00 */
[----:B----4-:R-:W0:-:S06]  /*73e0*/  DSETP.NEU.AND P0, PT, R4, RZ, PT ;  /* 0x000000ff0400722a */ /* 0x010e0c0003f0d000 */
[----:B0-----:R-:W-:Y:S01]  /*73f0*/  P2R R35, PR, RZ, 0x1 ;  /* 0x00000001ff237803 */ /* 0x001fe20000000000 */
[----:B------:R-:W-:Y:S05]  /*7400*/  BRA `(.L_x_7473) ;  /* 0x00000b7000007947 */ /* 0x000fea0003800000 */
.L_x_7468:
        /* <DEDUP_REMOVED lines=12> */
.L_x_7482:
[----:B----4-:R-:W4:Y:S02]  /*74d0*/  LDG.E.128 R4, [R4.64] ;  /* 0x0000002404047981 */ /* 0x010f24000c1e1d00 */
[----:B----4-:R-:W0:-:S06]  /*74e0*/  DSETP.NEU.AND P0, PT, R6, RZ, PT ;  /* 0x000000ff0600722a */ /* 0x010e0c0003f0d000 */
[----:B0-----:R-:W0:-:S06]  /*74f0*/  DSETP.NEU.OR P0, PT, R4, RZ, P0 ;  /* 0x000000ff0400722a */ /* 0x001e0c000070d400 */
[----:B0-----:R-:W-:Y:S01]  /*7500*/  P2R R35, PR, RZ, 0x1 ;  /* 0x00000001ff237803 */ /* 0x001fe20000000000 */
[----:B------:R-:W-:Y:S05]  /*7510*/  BRA `(.L_x_7473) ;  /* 0x00000a6000007947 */ /* 0x000fea0003800000 */
.L_x_7481:
        /* <DEDUP_REMOVED lines=28> */
.L_x_7484:
        /* <DEDUP_REMOVED lines=15> */
.L_x_7483:
[----:B----4-:R-:W4:Y:S02]  /*77d0*/  LDG.E.U16 R0, [R4.64] ;  /* 0x0000002404007981 */ /* 0x010f24000c1e1500 */
[----:B----4-:R-:W-:-:S04]  /*77e0*/  PRMT R0, RZ, 0x5410, R0 ;  /* 0x00005410ff007816 */ /* 0x010fc80000000000 */
[----:B------:R-:W-:-:S04]  /*77f0*/  FSETP.NEU.FTZ.AND P0, PT, R0, RZ, PT ;  /* 0x000000ff0000720b */ /* 0x000fc80003f1d000 */
[----:B------:R-:W-:Y:S01]  /*7800*/  P2R R35, PR, RZ, 0x1 ;  /* 0x00000001ff237803 */ /* 0x000fe20000000000 */
[----:B------:R-:W-:Y:S05]  /*7810*/  BRA `(.L_x_7473) ;  /* 0x0000076000007947 */ /* 0x000fea0003800000 */
.L_x_7480:
        /* <DEDUP_REMOVED lines=12> */
.L_x_7487:
        /* <DEDUP_REMOVED lines=21> */
.L_x_7491:
[----:B------:R-:W-:Y:S05]  /*7a30*/  BSYNC B1 ;  /* 0x0000000000017941 */ /* 0x000fea0003800000 */
.L_x_7490:
[----:B------:R-:W-:Y:S01]  /*7a40*/  LEA R3, R0, 0x3b800000, 0x17 ;  /* 0x3b80000000037811 */ /* 0x000fe200078eb8ff */
[----:B------:R-:W-:-:S05]  /*7a50*/  IMAD.SHL.U32 R0, R2, 0x100000, RZ ;  /* 0x0010000002007824 */ /* 0x000fca00078e00ff */
[----:B------:R-:W-:Y:S02]  /*7a60*/  LOP3.LUT R0, R3, R0, R4, 0xfe, !PT ;  /* 0x0000000003007212 */ /* 0x000fe400078efe04 */
.L_x_7489:
[----:B------:R-:W-:Y:S05]  /*7a70*/  BSYNC B0 ;  /* 0x0000000000007941 */ /* 0x000fea0003800000 */
.L_x_7488:
[----:B------:R-:W-:-:S04]  /*7a80*/  FSETP.NEU.FTZ.AND P0, PT, R0, RZ, PT ;  /* 0x000000ff0000720b */ /* 0x000fc80003f1d000 */
[----:B------:R-:W-:Y:S01]  /*7a90*/  P2R R35, PR, RZ, 0x1 ;  /* 0x00000001ff237803 */ /* 0x000fe20000000000 */
[----:B------:R-:W-:Y:S05]  /*7aa0*/  BRA `(.L_x_7473) ;  /* 0x000004d000007947 */ /* 0x000fea0003800000 */
.L_x_7486:
        /* <DEDUP_REMOVED lines=21> */
.L_x_7495:
[----:B------:R-:W-:Y:S05]  /*7c00*/  BSYNC B1 ;  /* 0x0000000000017941 */ /* 0x000fea0003800000 */
.L_x_7494:
[----:B------:R-:W-:Y:S01]  /*7c10*/  LEA R3, R0, 0x37800000, 0x17 ;  /* 0x3780000000037811 */ /* 0x000fe200078eb8ff */
[----:B------:R-:W-:-:S05]  /*7c20*/  IMAD.SHL.U32 R0, R2, 0x200000, RZ ;  /* 0x0020000002007824 */ /* 0x000fca00078e00ff */
[----:B------:R-:W-:Y:S02]  /*7c30*/  LOP3.LUT R0, R3, R0, R4, 0xfe, !PT ;  /* 0x0000000003007212 */ /* 0x000fe400078efe04 */
.L_x_7493:
[----:B------:R-:W-:Y:S05]  /*7c40*/  BSYNC B0 ;  /* 0x0000000000007941 */ /* 0x000fea0003800000 */
.L_x_7492:
[----:B------:R-:W-:-:S04]  /*7c50*/  FSETP.NEU.FTZ.AND P0, PT, R0, RZ, PT ;  /* 0x000000ff0000720b */ /* 0x000fc80003f1d000 */
[----:B------:R-:W-:Y:S01]  /*7c60*/  P2R R35, PR, RZ, 0x1 ;  /* 0x00000001ff237803 */ /* 0x000fe20000000000 */
[----:B------:R-:W-:Y:S05]  /*7c70*/  BRA `(.L_x_7473) ;  /* 0x0000030000007947 */ /* 0x000fea0003800000 */
.L_x_7485:
        /* <DEDUP_REMOVED lines=14> */
.L_x_7499:
[----:B------:R-:W-:Y:S05]  /*7d60*/  BSYNC B0 ;  /* 0x0000000000007941 */ /* 0x000fea0003800000 */
.L_x_7498:
[----:B------:R-:W-:-:S04]  /*7d70*/  FSETP.NEU.FTZ.AND P0, PT, R0, RZ, PT ;  /* 0x000000ff0000720b */ /* 0x000fc80003f1d000 */
[----:B------:R-:W-:Y:S01]  /*7d80*/  P2R R35, PR, RZ, 0x1 ;  /* 0x00000001ff237803 */ /* 0x000fe20000000000 */
[----:B------:R-:W-:Y:S05]  /*7d90*/  BRA `(.L_x_7473) ;  /* 0x000001e000007947 */ /* 0x000fea0003800000 */
.L_x_7472:
        /* <DEDUP_REMOVED lines=22> */
.L_x_7497:
[----:B----4-:R-:W4:Y:S02]  /*7f00*/  LDG.E.64 R4, [R4.64] ;  /* 0x0000002404047981 */ /* 0x010f24000c1e1b00 */
[----:B----4-:R-:W-:-:S04]  /*7f10*/  ISETP.NE.U32.AND P0, PT, R4, RZ, PT ;  /* 0x000000ff0400720c */ /* 0x010fc80003f05070 */
[----:B------:R-:W-:-:S04]  /*7f20*/  ISETP.NE.AND.EX P0, PT, R5, RZ, PT, P0 ;  /* 0x000000ff0500720c */ /* 0x000fc80003f05300 */
[----:B------:R-:W-:Y:S01]  /*7f30*/  P2R R35, PR, RZ, 0x1 ;  /* 0x00000001ff237803 */ /* 0x000fe20000000000 */
[----:B------:R-:W-:Y:S05]  /*7f40*/  BRA `(.L_x_7473) ;  /* 0x0000003000007947 */ /* 0x000fea0003800000 */
.L_x_7496:
[----:B----4-:R-:W4:Y:S02]  /*7f50*/  LDG.E R4, [R4.64] ;  /* 0x0000002404047981 */ /* 0x010f24000c1e1900 */
[----:B----4-:R-:W-:-:S04]  /*7f60*/  ISETP.NE.AND P0, PT, R4, RZ, PT ;  /* 0x000000ff0400720c */ /* 0x010fc80003f05270 */
[----:B------:R-:W-:Y:S02]  /*7f70*/  P2R R35, PR, RZ, 0x1 ;  /* 0x00000001ff237803 */ /* 0x000fe40000000000 */
.L_x_7473:
        /* <DEDUP_REMOVED lines=18> */
.L_x_7503:
[----:B------:R0:W5:Y:S01]  /*80a0*/  LDG.E.U8 R18, [R2.64] ;  /* 0x0000002402127981 */ /* 0x000162000c1e1100 */
[----:B------:R-:W-:Y:S01]  /*80b0*/  IMAD.MOV.U32 R19, RZ, RZ, RZ ;  /* 0x000000ffff137224 */ /* 0x000fe200078e00ff */
[----:B------:R-:W-:Y:S05]  /*80c0*/  BRA `(.L_x_7505) ;  /* 0x00000d5000007947 */ /* 0x000fea0003800000 */
.L_x_7502:
        /* <DEDUP_REMOVED lines=8> */
.L_x_7507:
[----:B------:R-:W4:Y:S02]  /*8150*/  LDG.E R18, [R2.64] ;  /* 0x0000002402127981 */ /* 0x000f24000c1e1900 */
[----:B----4-:R-:W-:Y:S01]  /*8160*/  SHF.R.S32.HI R19, RZ, 0x1f, R18 ;  /* 0x0000001fff137819 */ /* 0x010fe20000011412 */
[----:B------:R-:W-:Y:S05]  /*8170*/  BRA `(.L_x_7505) ;  /* 0x00000ca000007947 */ /* 0x000fea0003800000 */
.L_x_7506:
[----:B------:R-:W4:Y:S02]  /*8180*/  LDG.E.S16 R18, [R2.64] ;  /* 0x0000002402127981 */ /* 0x000f24000c1e1700 */
[----:B----4-:R-:W-:Y:S01]  /*8190*/  SHF.R.S32.HI R19, RZ, 0x1f, R18 ;  /* 0x0000001fff137819 */ /* 0x010fe20000011412 */
[----:B------:R-:W-:Y:S05]  /*81a0*/  BRA `(.L_x_7505) ;  /* 0x00000c7000007947 */ /* 0x000fea0003800000 */
.L_x_7501:
        /* <DEDUP_REMOVED lines=9> */
.L_x_7509:
[----:B------:R-:W4:Y:S02]  /*8240*/  LDG.E.U16 R2, [R2.64] ;  /* 0x0000002402027981 */ /* 0x000f24000c1e1500 */
[----:B----4-:R-:W-:-:S06]  /*8250*/  HADD2.F32 R18, -RZ, R2.H0_H0 ;  /* 0x20000002ff127230 */ /* 0x010fcc0000004100 */
[----:B------:R-:W0:Y:S01]  /*8260*/  F2I.S64.TRUNC R18, R18 ;  /* 0x0000001200127311 */ /* 0x000e22000020d900 */
[----:B------:R-:W-:Y:S05]  /*8270*/  BRA `(.L_x_7505) ;  /* 0x00000ba000007947 */ /* 0x000fea0003800000 */
.L_x_7508:
        /* <DEDUP_REMOVED lines=9> */
.L_x_7511:
[----:B------:R-:W4:Y:S02]  /*8310*/  LDG.E.U16 R2, [R2.64] ;  /* 0x0000002402027981 */ /* 0x000f24000c1e1500 */
[----:B----4-:R-:W-:-:S06]  /*8320*/  HADD2.F32 R18, -RZ, R2.H0_H0 ;  /* 0x20000002ff127230 */ /* 0x010fcc0000004100 */
[----:B------:R-:W0:Y:S01]  /*8330*/  F2I.S64.TRUNC R18, R18 ;  /* 0x0000001200127311 */ /* 0x000e22000020d900 */
[----:B------:R-:W-:Y:S05]  /*8340*/  BRA `(.L_x_7505) ;  /* 0x00000ad000007947 */ /* 0x000fea0003800000 */
.L_x_7510:
[----:B------:R-:W4:Y:S02]  /*8350*/  LDG.E.64 R2, [R2.64] ;  /* 0x0000002402027981 */ /* 0x000f24000c1e1b00 */
[----:B----4-:R0:W4:Y:S01]  /*8360*/  F2I.S64.F64.TRUNC R18, R2 ;  /* 0x0000000200127311 */ /* 0x010122000030d900 */
[----:B------:R-:W-:Y:S05]  /*8370*/  BRA `(.L_x_7505) ;  /* 0x00000aa000007947 */ /* 0x000fea0003800000 */
.L_x_7500:
        /* <DEDUP_REMOVED lines=13> */
.L_x_7514:
[----:B------:R-:W4:Y:S02]  /*8450*/  LDG.E.64 R2, [R2.64] ;  /* 0x0000002402027981 */ /* 0x000f24000c1e1b00 */
[----:B----4-:R0:W4:Y:S01]  /*8460*/  F2I.S64.F64.TRUNC R18, R2 ;  /* 0x0000000200127311 */ /* 0x010122000030d900 */
[----:B------:R-:W-:Y:S05]  /*8470*/  BRA `(.L_x_7505) ;  /* 0x000009a000007947 */ /* 0x000fea0003800000 */
.L_x_7513:
        /* <DEDUP_REMOVED lines=27> */
.L_x_7516:
        /* <DEDUP_REMOVED lines=14> */
.L_x_7515:
[----:B------:R-:W4:Y:S02]  /*8710*/  LDG.E.U16 R18, [R2.64] ;  /* 0x0000002402127981 */ /* 0x000f24000c1e1500 */
[----:B----4-:R-:W-:-:S06]  /*8720*/  PRMT R18, RZ, 0x5410, R18 ;  /* 0x00005410ff127816 */ /* 0x010fcc0000000012 */
[----:B------:R-:W0:Y:S01]  /*8730*/  F2I.S64.TRUNC R18, R18 ;  /* 0x0000001200127311 */ /* 0x000e22000020d900 */
[----:B------:R-:W-:Y:S05]  /*8740*/  BRA `(.L_x_7505) ;  /* 0x000006d000007947 */ /* 0x000fea0003800000 */
.L_x_7512:
        /* <DEDUP_REMOVED lines=11> */
.L_x_7519:
        /* <DEDUP_REMOVED lines=21> */
.L_x_7523:
[----:B------:R-:W-:Y:S05]  /*8950*/  BSYNC B1 ;  /* 0x0000000000017941 */ /* 0x000fea0003800000 */
.L_x_7522:
[----:B------:R-:W-:Y:S01]  /*8960*/  IMAD.SHL.U32 R2, R2, 0x100000, RZ ;  /* 0x0010000002027824 */ /* 0x000fe200078e00ff */
[----:B------:R-:W-:-:S04]  /*8970*/  LEA R3, R0, 0x3b800000, 0x17 ;  /* 0x3b80000000037811 */ /* 0x000fc800078eb8ff */
[----:B------:R-:W-:Y:S02]  /*8980*/  LOP3.LUT R18, R3, R2, R18, 0xfe, !PT ;  /* 0x0000000203127212 */ /* 0x000fe400078efe12 */
.L_x_7521:
[----:B------:R-:W-:Y:S05]  /*8990*/  BSYNC B0 ;  /* 0x0000000000007941 */ /* 0x000fea0003800000 */
.L_x_7520:
[----:B------:R-:W0:Y:S01]  /*89a0*/  F2I.S64.TRUNC R18, R18 ;  /* 0x0000001200127311 */ /* 0x000e22000020d900 */
[----:B------:R-:W-:Y:S05]  /*89b0*/  BRA `(.L_x_7505) ;  /* 0x0000046000007947 */ /* 0x000fea0003800000 */
.L_x_7518:
        /* <DEDUP_REMOVED lines=21> */
.L_x_7527:
[----:B------:R-:W-:Y:S05]  /*8b10*/  BSYNC B1 ;  /* 0x0000000000017941 */ /* 0x000fea0003800000 */
.L_x_7526:
[----:B------:R-:W-:Y:S01]  /*8b20*/  IMAD.SHL.U32 R2, R2, 0x200000, RZ ;  /* 0x0020000002027824 */ /* 0x000fe200078e00ff */
[----:B------:R-:W-:-:S04]  /*8b30*/  LEA R3, R0, 0x37800000, 0x17 ;  /* 0x3780000000037811 */ /* 0x000fc800078eb8ff */
[----:B------:R-:W-:Y:S02]  /*8b40*/  LOP3.LUT R18, R3, R2, R18, 0xfe, !PT ;  /* 0x0000000203127212 */ /* 0x000fe400078efe12 */
.L_x_7525:
[----:B------:R-:W-:Y:S05]  /*8b50*/  BSYNC B0 ;  /* 0x0000000000007941 */ /* 0x000fea0003800000 */
.L_x_7524:
[----:B------:R-:W0:Y:S01]  /*8b60*/  F2I.S64.TRUNC R18, R18 ;  /* 0x0000001200127311 */ /* 0x000e22000020d900 */
[----:B------:R-:W-:Y:S05]  /*8b70*/  BRA `(.L_x_7505) ;  /* 0x000002a000007947 */ /* 0x000fea0003800000 */
.L_x_7517:
        /* <DEDUP_REMOVED lines=14> */
.L_x_7531:
[----:B------:R-:W-:Y:S05]  /*8c60*/  BSYNC B0 ;  /* 0x0000000000007941 */ /* 0x000fea0003800000 */
.L_x_7530:
[----:B------:R-:W0:Y:S01]  /*8c70*/  F2I.S64.TRUNC R18, R18 ;  /* 0x0000001200127311 */ /* 0x000e22000020d900 */
[----:B------:R-:W-:Y:S05]  /*8c80*/  BRA `(.L_x_7505) ;  /* 0x0000019000007947 */ /* 0x000fea0003800000 */
.L_x_7504:
        /* <DEDUP_REMOVED lines=21> */
.L_x_7529:
[----:B------:R0:W5:Y:S01]  /*8de0*/  LDG.E.64 R18, [R2.64] ;  /* 0x0000002402127981 */ /* 0x000162000c1e1b00 */
[----:B------:R-:W-:Y:S05]  /*8df0*/  BRA `(.L_x_7505) ;  /* 0x0000002000007947 */ /* 0x000fea0003800000 */
.L_x_7528:
[----:B------:R0:W5:Y:S01]  /*8e00*/  LDG.E R18, [R2.64] ;  /* 0x0000002402127981 */ /* 0x000162000c1e1900 */
[----:B------:R-:W-:-:S03]  /*8e10*/  IMAD.MOV.U32 R19, RZ, RZ, RZ ;  /* 0x000000ffff137224 */ /* 0x000fc600078e00ff */
.L_x_7505:
[----:B------:R-:W-:Y:S02]  /*8e20*/  ISETP.NE.AND P0, PT, R35, RZ, PT ;  /* 0x000000ff2300720c */ /* 0x000fe40003f05270 */
[----:B------:R-:W-:Y:S02]  /*8e30*/  IADD3 R34, R34, 0x80, RZ ;  /* 0x0000008022227810 */ /* 0x000fe40007ffe0ff */
[----:B------:R-:W-:-:S04]  /*8e40*/  SEL R35, RZ, 0x1, !P0 ;  /* 0x00000001ff237807 */ /* 0x000fc80004000000 */
.L_x_7435:
[----:B------:R-:W-:Y:S05]  /*8e50*/  BSYNC B6 ;  /* 0x0000000000067941 */ /* 0x000fea0003800000 */
.L_x_7434:
[----:B0-----:R-:W0:Y:S01]  /*8e60*/  S2R R2, SR_CTAID.X ;  /* 0x0000000000027919 */ /* 0x001e220000002500 */
[----:B------:R-:W-:Y:S01]  /*8e70*/  IMAD.MOV.U32 R0, RZ, RZ, -0x200 ;  /* 0xfffffe00ff007424 */ /* 0x000fe200078e00ff */
[----:B------:R-:W-:Y:S03]  /*8e80*/  BSSY B6, `(.L_x_7532) ;  /* 0x00002d9000067945 */ /* 0x000fe60003800000 */
[----:B0-----:R-:W-:-:S05]  /*8e90*/  IMAD R0, R2, R0, c[0x0][0x160] ;  /* 0x0000580002007624 */ /* 0x001fca00078e0200 */
[----:B------:R-:W-:-:S13]  /*8ea0*/  ISETP.GE.AND P0, PT, R34, R0, PT ;  /* 0x000000002200720c */ /* 0x000fda0003f06270 */
[----:B------:R-:W-:Y:S05]  /*8eb0*/  @P0 BRA `(.L_x_7533) ;  /* 0x00002d5000000947 */ /* 0x000fea0003800000 */
[----:B------:R-:W0:Y:S01]  /*8ec0*/  S2R R0, SR_CTAID.X ;  /* 0x0000000000007919 */ /* 0x000e220000002500 */
[----:B------:R-:W4:Y:S01]  /*8ed0*/  LDC.U8 R4, c[0x0][0x19c] ;  /* 0x00006700ff047b82 */ /* 0x000f220000000000 */
[----:B0-----:R-:W-:Y:S01]  /*8ee0*/  IMAD R34, R0, 0x200, R34 ;  /* 0x0000020000227824 */ /* 0x001fe200078e0222 */
[----:B----4-:R-:W-:-:S03]  /*8ef0*/  PRMT R0, R4, 0x9910, RZ ;  /* 0x0000991004007816 */ /* 0x010fc600000000ff */
        /* <DEDUP_REMOVED lines=16> */
.L_x_7537:
[----:B------:R-:W4:Y:S02]  /*9000*/  LDG.E.U8 R2, [R2.64] ;  /* 0x0000002402027981 */ /* 0x000f24000c1e1100 */
[----:B----4-:R0:W4:Y:S01]  /*9010*/  I2F.F64.U16 R24, R2 ;  /* 0x0000000200187312 */ /* 0x0101220000101800 */
[----:B------:R-:W-:Y:S05]  /*9020*/  BRA `(.L_x_7539) ;  /* 0x00000df000007947 */ /* 0x000fea0003800000 */
.L_x_7536:
        /* <DEDUP_REMOVED lines=9> */
.L_x_7541:
[----:B------:R-:W4:Y:S02]  /*90c0*/  LDG.E R2, [R2.64] ;  /* 0x0000002402027981 */ /* 0x000f24000c1e1900 */
[----:B----4-:R0:W4:Y:S01]  /*90d0*/  I2F.F64 R24, R2 ;  /* 0x0000000200187312 */ /* 0x0101220000201c00 */
[----:B------:R-:W-:Y:S05]  /*90e0*/  BRA `(.L_x_7539) ;  /* 0x00000d3000007947 */ /* 0x000fea0003800000 */
.L_x_7540:
[----:B------:R-:W4:Y:S02]  /*90f0*/  LDG.E.U16 R2, [R2.64] ;  /* 0x0000002402027981 */ /* 0x000f24000c1e1500 */
[----:B----4-:R0:W4:Y:S01]  /*9100*/  I2F.F64.S16 R24, R2 ;  /* 0x0000000200187312 */ /* 0x0101220000101c00 */
[----:B------:R-:W-:Y:S05]  /*9110*/  BRA `(.L_x_7539) ;  /* 0x00000d0000007947 */ /* 0x000fea0003800000 */
.L_x_7535:
        /* <DEDUP_REMOVED lines=10> */
.L_x_7543:
[----:B------:R-:W4:Y:S02]  /*91c0*/  LDG.E.U16 R0, [R2.64] ;  /* 0x0000002402007981 */ /* 0x000f24000c1e1500 */
[----:B----4-:R-:W-:-:S05]  /*91d0*/  HADD2.F32 R0, -RZ, R0.H0_H0 ;  /* 0x20000000ff007230 */ /* 0x010fca0000004100 */
[----:B------:R-:W-:-:S04]  /*91e0*/  FMUL.FTZ R0, R0, 1 ;  /* 0x3f80000000007820 */ /* 0x000fc80000410000 */
[----:B------:R0:W4:Y:S01]  /*91f0*/  F2F.F64.F32 R24, R0 ;  /* 0x0000000000187310 */ /* 0x0001220000201800 */
[----:B------:R-:W-:Y:S05]  /*9200*/  BRA `(.L_x_7539) ;  /* 0x00000c1000007947 */ /* 0x000fea0003800000 */
.L_x_7542:
        /* <DEDUP_REMOVED lines=10> */
.L_x_7545:
[----:B------:R-:W4:Y:S02]  /*92b0*/  LDG.E.U16 R2, [R2.64] ;  /* 0x0000002402027981 */ /* 0x000f24000c1e1500 */
[----:B----4-:R-:W-:-:S05]  /*92c0*/  HADD2.F32 R0, -RZ, R2.H0_H0 ;  /* 0x20000002ff007230 */ /* 0x010fca0000004100 */
[----:B------:R-:W-:-:S04]  /*92d0*/  FMUL.FTZ R0, R0, 1 ;  /* 0x3f80000000007820 */ /* 0x000fc80000410000 */
[----:B------:R0:W4:Y:S01]  /*92e0*/  F2F.F64.F32 R24, R0 ;  /* 0x0000000000187310 */ /* 0x0001220000201800 */
[----:B------:R-:W-:Y:S05]  /*92f0*/  BRA `(.L_x_7539) ;  /* 0x00000b2000007947 */ /* 0x000fea0003800000 */
.L_x_7544:
[----:B------:R0:W5:Y:S01]  /*9300*/  LDG.E.64 R24, [R2.64] ;  /* 0x0000002402187981 */ /* 0x000162000c1e1b00 */
[----:B------:R-:W-:Y:S05]  /*9310*/  BRA `(.L_x_7539) ;  /* 0x00000b0000007947 */ /* 0x000fea0003800000 */
.L_x_7534:
        /* <DEDUP_REMOVED lines=13> */
.L_x_7548:
[----:B------:R0:W5:Y:S01]  /*93f0*/  LDG.E.64 R24, [R2.64] ;  /* 0x0000002402187981 */ /* 0x000162000c1e1b00 */
[----:B------:R-:W-:Y:S05]  /*9400*/  BRA `(.L_x_7539) ;  /* 0x00000a1000007947 */ /* 0x000fea0003800000 */
.L_x_7547:
        /* <DEDUP_REMOVED lines=28> */
.L_x_7550:
        /* <DEDUP_REMOVED lines=15> */
.L_x_7549:
[----:B------:R-:W4:Y:S02]  /*96c0*/  LDG.E.U16 R0, [R2.64] ;  /* 0x0000002402007981 */ /* 0x000f24000c1e1500 */
[----:B----4-:R-:W-:-:S05]  /*96d0*/  PRMT R0, RZ, 0x5410, R0 ;  /* 0x00005410ff007816 */ /* 0x010fca0000000000 */
[----:B------:R-:W-:-:S04]  /*96e0*/  FMUL.FTZ R0, R0, 1 ;  /* 0x3f80000000007820 */ /* 0x000fc80000410000 */
[----:B------:R0:W4:Y:S01]  /*96f0*/  F2F.F64.F32 R24, R0 ;  /* 0x0000000000187310 */ /* 0x0001220000201800 */
[----:B------:R-:W-:Y:S05]  /*9700*/  BRA `(.L_x_7539) ;  /* 0x0000071000007947 */ /* 0x000fea0003800000 */
.L_x_7546:
        /* <DEDUP_REMOVED lines=11> */
.L_x_7553:
        /* <DEDUP_REMOVED lines=21> */
.L_x_7557:
[----:B------:R-:W-:Y:S05]  /*9910*/  BSYNC B1 ;  /* 0x0000000000017941 */ /* 0x000fea0003800000 */
.L_x_7556:
[----:B------:R-:W-:Y:S01]  /*9920*/  LEA R3, R0, 0x3b800000, 0x17 ;  /* 0x3b80000000037811 */ /* 0x000fe200078eb8ff */
[----:B------:R-:W-:-:S05]  /*9930*/  IMAD.SHL.U32 R0, R2, 0x100000, RZ ;  /* 0x0010000002007824 */ /* 0x000fca00078e00ff */
[----:B------:R-:W-:Y:S02]  /*9940*/  LOP3.LUT R0, R3, R0, R4, 0xfe, !PT ;  /* 0x0000000003007212 */ /* 0x000fe400078efe04 */
.L_x_7555:
[----:B------:R-:W-:Y:S05]  /*9950*/  BSYNC B0 ;  /* 0x0000000000007941 */ /* 0x000fea0003800000 */
.L_x_7554:
[----:B------:R-:W-:-:S04]  /*9960*/  FMUL.FTZ R0, R0, 1 ;  /* 0x3f80000000007820 */ /* 0x000fc80000410000 */
[----:B------:R0:W4:Y:S01]  /*9970*/  F2F.F64.F32 R24, R0 ;  /* 0x0000000000187310 */ /* 0x0001220000201800 */
[----:B------:R-:W-:Y:S05]  /*9980*/  BRA `(.L_x_7539) ;  /* 0x0000049000007947 */ /* 0x000fea0003800000 */
.L_x_7552:
        /* <DEDUP_REMOVED lines=21> */
.L_x_7561:
[----:B------:R-:W-:Y:S05]  /*9ae0*/  BSYNC B1 ;  /* 0x0000000000017941 */ /* 0x000fea0003800000 */
.L_x_7560:
[----:B------:R-:W-:Y:S01]  /*9af0*/  LEA R3, R0, 0x37800000, 0x17 ;  /* 0x3780000000037811 */ /* 0x000fe200078eb8ff */
[----:B------:R-:W-:-:S05]  /*9b00*/  IMAD.SHL.U32 R0, R2, 0x200000, RZ ;  /* 0x0020000002007824 */ /* 0x000fca00078e00ff */
[----:B------:R-:W-:Y:S02]  /*9b10*/  LOP3.LUT R0, R3, R0, R4, 0xfe, !PT ;  /* 0x0000000003007212 */ /* 0x000fe400078efe04 */
.L_x_7559:
[----:B------:R-:W-:Y:S05]  /*9b20*/  BSYNC B0 ;  /* 0x0000000000007941 */ /* 0x000fea0003800000 */
.L_x_7558:
[----:B------:R-:W-:-:S04]  /*9b30*/  FMUL.FTZ R0, R0, 1 ;  /* 0x3f80000000007820 */ /* 0x000fc80000410000 */
[----:B------:R0:W4:Y:S01]  /*9b40*/  F2F.F64.F32 R24, R0 ;  /* 0x0000000000187310 */ /* 0x0001220000201800 */
[----:B------:R-:W-:Y:S05]  /*9b50*/  BRA `(.L_x_7539) ;  /* 0x000002c000007947 */ /* 0x000fea0003800000 */
.L_x_7551:
        /* <DEDUP_REMOVED lines=14> */
.L_x_7565:
[----:B------:R-:W-:Y:S05]  /*9c40*/  BSYNC B0 ;  /* 0x0000000000007941 */ /* 0x000fea0003800000 */
.L_x_7564:
[----:B------:R-:W-:-:S04]  /*9c50*/  FMUL.FTZ R0, R0, 1 ;  /* 0x3f80000000007820 */ /* 0x000fc80000410000 */
[----:B------:R0:W4:Y:S01]  /*9c60*/  F2F.F64.F32 R24, R0 ;  /* 0x0000000000187310 */ /* 0x0001220000201800 */
[----:B------:R-:W-:Y:S05]  /*9c70*/  BRA `(.L_x_7539) ;  /* 0x000001a000007947 */ /* 0x000fea0003800000 */
.L_x_7538:
        /* <DEDUP_REMOVED lines=21> */
.L_x_7563:
[----:B------:R-:W4:Y:S02]  /*9dd0*/  LDG.E.64 R24, [R2.64] ;  /* 0x0000002402187981 */ /* 0x000f24000c1e1b00 */
[----:B----4-:R-:W0:Y:S01]  /*9de0*/  I2F.F64.U64 R24, R24 ;  /* 0x0000001800187312 */ /* 0x010e220000301800 */
[----:B------:R-:W-:Y:S05]  /*9df0*/  BRA `(.L_x_7539) ;  /* 0x0000002000007947 */ /* 0x000fea0003800000 */
.L_x_7562:
[----:B------:R-:W4:Y:S02]  /*9e00*/  LDG.E R2, [R2.64] ;  /* 0x0000002402027981 */ /* 0x000f24000c1e1900 */
[----:B----4-:R0:W4:Y:S02]  /*9e10*/  I2F.F64.U32 R24, R2 ;  /* 0x0000000200187312 */ /* 0x0101240000201800 */
.L_x_7539:
        /* <DEDUP_REMOVED lines=18> */
.L_x_7569:
[----:B----4-:R-:W4:Y:S02]  /*9f40*/  LDG.E.U8 R2, [R2.64] ;  /* 0x0000002402027981 */ /* 0x010f24000c1e1100 */
[----:B----4-:R-:W-:Y:S01]  /*9f50*/  ISETP.NE.AND P0, PT, R2, RZ, PT ;  /* 0x000000ff0200720c */ /* 0x010fe20003f05270 */
[----:B------:R-:W-:Y:S05]  /*9f60*/  BRA `(.L_x_7571) ;  /* 0x00000e0000007947 */ /* 0x000fea0003800000 */
.L_x_7568:
        /* <DEDUP_REMOVED lines=10> */
.L_x_7573:
[----:B----4-:R-:W4:Y:S02]  /*a010*/  LDG.E R2, [R2.64] ;  /* 0x0000002402027981 */ /* 0x010f24000c1e1900 */
[----:B----4-:R-:W-:Y:S01]  /*a020*/  ISETP.NE.AND P0, PT, R2, RZ, PT ;  /* 0x000000ff0200720c */ /* 0x010fe20003f05270 */
[----:B------:R-:W-:Y:S05]  /*a030*/  BRA `(.L_x_7571) ;  /* 0x00000d3000007947 */ /* 0x000fea0003800000 */
.L_x_7572:
[----:B----4-:R-:W4:Y:S02]  /*a040*/  LDG.E.U16 R2, [R2.64] ;  /* 0x0000002402027981 */ /* 0x010f24000c1e1500 */
[----:B----4-:R-:W-:Y:S01]  /*a050*/  ISETP.NE.AND P0, PT, R2, RZ, PT ;  /* 0x000000ff0200720c */ /* 0x010fe20003f05270 */
[----:B------:R-:W-:Y:S05]  /*a060*/  BRA `(.L_x_7571) ;  /* 0x00000d0000007947 */ /* 0x000fea0003800000 */
.L_x_7567:
        /* <DEDUP_REMOVED lines=9> */
.L_x_7575:
[----:B----4-:R-:W4:Y:S02]  /*a100*/  LDG.E.U16 R0, [R2.64] ;  /* 0x0000002402007981 */ /* 0x010f24000c1e1500 */
[----:B----4-:R-:W-:-:S05]  /*a110*/  HADD2.F32 R0, -RZ, R0.H0_H0 ;  /* 0x20000000ff007230 */ /* 0x010fca0000004100 */
[----:B------:R-:W-:Y:S01]  /*a120*/  FSETP.NEU.FTZ.AND P0, PT, R0, RZ, PT ;  /* 0x000000ff0000720b */ /* 0x000fe20003f1d000 */
[----:B------:R-:W-:Y:S05]  /*a130*/  BRA `(.L_x_7571) ;  /* 0x00000c3000007947 */ /* 0x000fea0003800000 */
.L_x_7574:
        /* <DEDUP_REMOVED lines=11> */
.L_x_7577:
        /* <DEDUP_REMOVED lines=10> */
.L_x_7576:
[----:B----4-:R-:W4:Y:S02]  /*a290*/  LDG.E.64 R2, [R2.64] ;  /* 0x0000002402027981 */ /* 0x010f24000c1e1b00 */
[----:B----4-:R0:W4:Y:S01]  /*a2a0*/  DSETP.NEU.AND P0, PT, R2, RZ, PT ;  /* 0x000000ff0200722a */ /* 0x0101220003f0d000 */
[----:B------:R-:W-:Y:S05]  /*a2b0*/  BRA `(.L_x_7571) ;  /* 0x00000ab000007947 */ /* 0x000fea0003800000 */
.L_x_7566:
        /* <DEDUP_REMOVED lines=11> */
.L_x_7580:
[----:B----4-:R-:W4:Y:S02]  /*a370*/  LDG.E.128 R4, [R2.64] ;  /* 0x0000002402047981 */ /* 0x010f24000c1e1d00 */
[----:B----4-:R-:W0:-:S06]  /*a380*/  DSETP.NEU.AND P0, PT, R6, RZ, PT ;  /* 0x000000ff0600722a */ /* 0x010e0c0003f0d000 */
[----:B0-----:R0:W4:Y:S01]  /*a390*/  DSETP.NEU.OR P0, PT, R4, RZ, P0 ;  /* 0x000000ff0400722a */ /* 0x001122000070d400 */
[----:B------:R-:W-:Y:S05]  /*a3a0*/  BRA `(.L_x_7571) ;  /* 0x000009c000007947 */ /* 0x000fea0003800000 */
.L_x_7579:
        /* <DEDUP_REMOVED lines=27> */
.L_x_7582:
        /* <DEDUP_REMOVED lines=14> */
.L_x_7581:
[----:B----4-:R-:W4:Y:S02]  /*a640*/  LDG.E.U16 R0, [R2.64] ;  /* 0x0000002402007981 */ /* 0x010f24000c1e1500 */
[----:B----4-:R-:W-:-:S04]  /*a650*/  PRMT R0, RZ, 0x5410, R0 ;  /* 0x00005410ff007816 */ /* 0x010fc80000000000 */
[----:B------:R-:W-:Y:S01]  /*a660*/  FSETP.NEU.FTZ.AND P0, PT, R0, RZ, PT ;  /* 0x000000ff0000720b */ /* 0x000fe20003f1d000 */
[----:B------:R-:W-:Y:S05]  /*a670*/  BRA `(.L_x_7571) ;  /* 0x000006f000007947 */ /* 0x000fea0003800000 */
.L_x_7578:
        /* <DEDUP_REMOVED lines=11> */
.L_x_7585:
        /* <DEDUP_REMOVED lines=21> */
.L_x_7589:
[----:B------:R-:W-:Y:S05]  /*a880*/  BSYNC B1 ;  /* 0x0000000000017941 */ /* 0x000fea0003800000 */
.L_x_7588:
[----:B------:R-:W-:Y:S01]  /*a890*/  LEA R3, R0, 0x3b800000, 0x17 ;  /* 0x3b80000000037811 */ /* 0x000fe200078eb8ff */
[----:B------:R-:W-:-:S05]  /*a8a0*/  IMAD.SHL.U32 R0, R2, 0x100000, RZ ;  /* 0x0010000002007824 */ /* 0x000fca00078e00ff */
[----:B------:R-:W-:Y:S02]  /*a8b0*/  LOP3.LUT R0, R3, R0, R4, 0xfe, !PT ;  /* 0x0000000003007212 */ /* 0x000fe400078efe04 */
.L_x_7587:
[----:B------:R-:W-:Y:S05]  /*a8c0*/  BSYNC B0 ;  /* 0x0000000000007941 */ /* 0x000fea0003800000 */
.L_x_7586:
[----:B------:R-:W-:Y:S01]  /*a8d0*/  FSETP.NEU.FTZ.AND P0, PT, R0, RZ, PT ;  /* 0x000000ff0000720b */ /* 0x000fe20003f1d000 */
[----:B------:R-:W-:Y:S05]  /*a8e0*/  BRA `(.L_x_7571) ;  /* 0x0000048000007947 */ /* 0x000fea0003800000 */
.L_x_7584:
        /* <DEDUP_REMOVED lines=21> */
.L_x_7593:
[----:B------:R-:W-:Y:S05]  /*aa40*/  BSYNC B1 ;  /* 0x0000000000017941 */ /* 0x000fea0003800000 */
.L_x_7592:
[----:B------:R-:W-:Y:S01]  /*aa50*/  LEA R3, R0, 0x37800000, 0x17 ;  /* 0x3780000000037811 */ /* 0x000fe200078eb8ff */
[----:B------:R-:W-:-:S05]  /*aa60*/  IMAD.SHL.U32 R0, R2, 0x200000, RZ ;  /* 0x0020000002007824 */ /* 0x000fca00078e00ff */
[----:B------:R-:W-:Y:S02]  /*aa70*/  LOP3.LUT R0, R3, R0, R4, 0xfe, !PT ;  /* 0x0000000003007212 */ /* 0x000fe400078efe04 */
.L_x_7591:
[----:B------:R-:W-:Y:S05]  /*aa80*/  BSYNC B0 ;  /* 0x0000000000007941 */ /* 0x000fea0003800000 */
.L_x_7590:
[----:B------:R-:W-:Y:S01]  /*aa90*/  FSETP.NEU.FTZ.AND P0, PT, R0, RZ, PT ;  /* 0x000000ff0000720b */ /* 0x000fe20003f1d000 */
[----:B------:R-:W-:Y:S05]  /*aaa0*/  BRA `(.L_x_7571) ;  /* 0x000002c000007947 */ /* 0x000fea0003800000 */
.L_x_7583:
        /* <DEDUP_REMOVED lines=14> */
.L_x_7597:
[----:B------:R-:W-:Y:S05]  /*ab90*/  BSYNC B0 ;  /* 0x0000000000007941 */ /* 0x000fea0003800000 */
.L_x_7596:
[----:B------:R-:W-:Y:S01]  /*aba0*/  FSETP.NEU.FTZ.AND P0, PT, R0, RZ, PT ;  /* 0x000000ff0000720b */ /* 0x000fe20003f1d000 */
[----:B------:R-:W-:Y:S05]  /*abb0*/  BRA `(.L_x_7571) ;  /* 0x000001b000007947 */ /* 0x000fea0003800000 */
.L_x_7570:
        /* <DEDUP_REMOVED lines=21> */
.L_x_7595:
[----:B----4-:R-:W4:Y:S02]  /*ad10*/  LDG.E.64 R2, [R2.64] ;  /* 0x0000002402027981 */ /* 0x010f24000c1e1b00 */
[----:B----4-:R-:W-:-:S04]  /*ad20*/  ISETP.NE.U32.AND P0, PT, R2, RZ, PT ;  /* 0x000000ff0200720c */ /* 0x010fc80003f05070 */
[----:B------:R-:W-:Y:S01]  /*ad30*/  ISETP.NE.AND.EX P0, PT, R3, RZ, PT, P0 ;  /* 0x000000ff0300720c */ /* 0x000fe20003f05300 */
[----:B------:R-:W-:Y:S05]  /*ad40*/  BRA `(.L_x_7571) ;  /* 0x0000002000007947 */ /* 0x000fea0003800000 */
.L_x_7594:
[----:B----4-:R-:W4:Y:S02]  /*ad50*/  LDG.E R2, [R2.64] ;  /* 0x0000002402027981 */ /* 0x010f24000c1e1900 */
[----:B----4-:R-:W-:Y:S02]  /*ad60*/  ISETP.NE.AND P0, PT, R2, RZ, PT ;  /* 0x000000ff0200720c */ /* 0x010fe40003f05270 */
.L_x_7571:
        /* <DEDUP_REMOVED lines=19> */
.L_x_7601:
[----:B------:R0:W5:Y:S01]  /*aea0*/  LDG.E.U8 R30, [R2.64] ;  /* 0x00000024021e7981 */ /* 0x000162000c1e1100 */
[----:B------:R-:W-:Y:S01]  /*aeb0*/  IMAD.MOV.U32 R31, RZ, RZ, RZ ;  /* 0x000000ffff1f7224 */ /* 0x000fe200078e00ff */
[----:B------:R-:W-:Y:S05]  /*aec0*/  BRA `(.L_x_7533) ;  /* 0x00000d4000007947 */ /* 0x000fea0003800000 */
.L_x_7600:
        /* <DEDUP_REMOVED lines=8> */
.L_x_7604:
[----:B------:R-:W4:Y:S02]  /*af50*/  LDG.E R30, [R2.64] ;  /* 0x00000024021e7981 */ /* 0x000f24000c1e1900 */
[----:B----4-:R-:W-:Y:S01]  /*af60*/  SHF.R.S32.HI R31, RZ, 0x1f, R30 ;  /* 0x0000001fff1f7819 */ /* 0x010fe2000001141e */
[----:B------:R-:W-:Y:S05]  /*af70*/  BRA `(.L_x_7533) ;  /* 0x00000c9000007947 */ /* 0x000fea0003800000 */
.L_x_7603:
[----:B------:R-:W4:Y:S02]  /*af80*/  LDG.E.S16 R30, [R2.64] ;  /* 0x00000024021e7981 */ /* 0x000f24000c1e1700 */
[----:B----4-:R-:W-:Y:S01]  /*af90*/  SHF.R.S32.HI R31, RZ, 0x1f, R30 ;  /* 0x0000001fff1f7819 */ /* 0x010fe2000001141e */
[----:B------:R-:W-:Y:S05]  /*afa0*/  BRA `(.L_x_7533) ;  /* 0x00000c6000007947 */ /* 0x000fea0003800000 */
.L_x_7599:
        /* <DEDUP_REMOVED lines=9> */
.L_x_7606:
[----:B------:R-:W4:Y:S02]  /*b040*/  LDG.E.U16 R2, [R2.64] ;  /* 0x0000002402027981 */ /* 0x000f24000c1e1500 */
[----:B----4-:R-:W-:-:S06]  /*b050*/  HADD2.F32 R30, -RZ, R2.H0_H0 ;  /* 0x20000002ff1e7230 */ /* 0x010fcc0000004100 */
[----:B------:R-:W0:Y:S01]  /*b060*/  F2I.S64.TRUNC R30, R30 ;  /* 0x0000001e001e7311 */ /* 0x000e22000020d900 */
[----:B------:R-:W-:Y:S05]  /*b070*/  BRA `(.L_x_7533) ;  /* 0x00000b9000007947 */ /* 0x000fea0003800000 */
.L_x_7605:
        /* <DEDUP_REMOVED lines=9> */
.L_x_7608:
[----:B------:R-:W4:Y:S02]  /*b110*/  LDG.E.U16 R2, [R2.64] ;  /* 0x0000002402027981 */ /* 0x000f24000c1e1500 */
[----:B----4-:R-:W-:-:S06]  /*b120*/  HADD2.F32 R30, -RZ, R2.H0_H0 ;  /* 0x20000002ff1e7230 */ /* 0x010fcc0000004100 */
[----:B------:R-:W0:Y:S01]  /*b130*/  F2I.S64.TRUNC R30, R30 ;  /* 0x0000001e001e7311 */ /* 0x000e22000020d900 */
[----:B------:R-:W-:Y:S05]  /*b140*/  BRA `(.L_x_7533) ;  /* 0x00000ac000007947 */ /* 0x000fea0003800000 */
.L_x_7607:
[----:B------:R-:W4:Y:S02]  /*b150*/  LDG.E.64 R2, [R2.64] ;  /* 0x0000002402027981 */ /* 0x000f24000c1e1b00 */
[----:B----4-:R0:W4:Y:S01]  /*b160*/  F2I.S64.F64.TRUNC R30, R2 ;  /* 0x00000002001e7311 */ /* 0x010122000030d900 */
[----:B------:R-:W-:Y:S05]  /*b170*/  BRA `(.L_x_7533) ;  /* 0x00000a9000007947 */ /* 0x000fea0003800000 */
.L_x_7598:
        /* <DEDUP_REMOVED lines=13> */
.L_x_7611:
[----:B------:R-:W4:Y:S02]  /*b250*/  LDG.E.64 R2, [R2.64] ;  /* 0x0000002402027981 */ /* 0x000f24000c1e1b00 */
[----:B----4-:R0:W4:Y:S01]  /*b260*/  F2I.S64.F64.TRUNC R30, R2 ;  /* 0x00000002001e7311 */ /* 0x010122000030d900 */
[----:B------:R-:W-:Y:S05]  /*b270*/  BRA `(.L_x_7533) ;  /* 0x0000099000007947 */ /* 0x000fea0003800000 */
.L_x_7610:
        /* <DEDUP_REMOVED lines=27> */
.L_x_7613:
        /* <DEDUP_REMOVED lines=14> */
.L_x_7612:
[----:B------:R-:W4:Y:S02]  /*b510*/  LDG.E.U16 R30, [R2.64] ;  /* 0x00000024021e7981 */ /* 0x000f24000c1e1500 */
[----:B----4-:R-:W-:-:S06]  /*b520*/  PRMT R30, RZ, 0x5410, R30 ;  /* 0x00005410ff1e7816 */ /* 0x010fcc000000001e */
[----:B------:R-:W0:Y:S01]  /*b530*/  F2I.S64.TRUNC R30, R30 ;  /* 0x0000001e001e7311 */ /* 0x000e22000020d900 */
[----:B------:R-:W-:Y:S05]  /*b540*/  BRA `(.L_x_7533) ;  /* 0x000006c000007947 */ /* 0x000fea0003800000 */
.L_x_7609:
        /* <DEDUP_REMOVED lines=11> */
.L_x_7616:
        /* <DEDUP_REMOVED lines=21> */
.L_x_7620:
[----:B------:R-:W-:Y:S05]  /*b750*/  BSYNC B1 ;  /* 0x0000000000017941 */ /* 0x000fea0003800000 */
.L_x_7619:
[----:B------:R-:W-:Y:S01]  /*b760*/  IMAD.SHL.U32 R2, R2, 0x100000, RZ ;  /* 0x0010000002027824 */ /* 0x000fe200078e00ff */
[----:B------:R-:W-:-:S04]  /*b770*/  LEA R3, R0, 0x3b800000, 0x17 ;  /* 0x3b80000000037811 */ /* 0x000fc800078eb8ff */
[----:B------:R-:W-:Y:S02]  /*b780*/  LOP3.LUT R30, R3, R2, R30, 0xfe, !PT ;  /* 0x00000002031e7212 */ /* 0x000fe400078efe1e */
.L_x_7618:
[----:B------:R-:W-:Y:S05]  /*b790*/  BSYNC B0 ;  /* 0x0000000000007941 */ /* 0x000fea0003800000 */
.L_x_7617:
[----:B------:R-:W0:Y:S01]  /*b7a0*/  F2I.S64.TRUNC R30, R30 ;  /* 0x0000001e001e7311 */ /* 0x000e22000020d900 */
[----:B------:R-:W-:Y:S05]  /*b7b0*/  BRA `(.L_x_7533) ;  /* 0x0000045000007947 */ /* 0x000fea0003800000 */
.L_x_7615:
        /* <DEDUP_REMOVED lines=21> */
.L_x_7624:
[----:B------:R-:W-:Y:S05]  /*b910*/  BSYNC B1 ;  /* 0x0000000000017941 */ /* 0x000fea0003800000 */
.L_x_7623:
[----:B------:R-:W-:Y:S01]  /*b920*/  IMAD.SHL.U32 R2, R2, 0x200000, RZ ;  /* 0x0020000002027824 */ /* 0x000fe200078e00ff */
[----:B------:R-:W-:-:S04]  /*b930*/  LEA R3, R0, 0x37800000, 0x17 ;  /* 0x3780000000037811 */ /* 0x000fc800078eb8ff */
[----:B------:R-:W-:Y:S02]  /*b940*/  LOP3.LUT R30, R3, R2, R30, 0xfe, !PT ;  /* 0x00000002031e7212 */ /* 0x000fe400078efe1e */
.L_x_7622:
[----:B------:R-:W-:Y:S05]  /*b950*/  BSYNC B0 ;  /* 0x0000000000007941 */ /* 0x000fea0003800000 */
.L_x_7621:
[----:B------:R-:W0:Y:S01]  /*b960*/  F2I.S64.TRUNC R30, R30 ;  /* 0x0000001e001e7311 */ /* 0x000e22000020d900 */
[----:B------:R-:W-:Y:S05]  /*b970*/  BRA `(.L_x_7533) ;  /* 0x0000029000007947 */ /* 0x000fea0003800000 */
.L_x_7614:
        /* <DEDUP_REMOVED lines=14> */
.L_x_7628:
[----:B------:R-:W-:Y:S05]  /*ba60*/  BSYNC B0 ;  /* 0x0000000000007941 */ /* 0x000fea0003800000 */
.L_x_7627:
[----:B------:R-:W0:Y:S01]  /*ba70*/  F2I.S64.TRUNC R30, R30 ;  /* 0x0000001e001e7311 */ /* 0x000e22000020d900 */
[----:B------:R-:W-:Y:S05]  /*ba80*/  BRA `(.L_x_7533) ;  /* 0x0000018000007947 */ /* 0x000fea0003800000 */
.L_x_7602:
        /* <DEDUP_REMOVED lines=20> */
.L_x_7626:
[----:B------:R0:W5:Y:S01]  /*bbd0*/  LDG.E.64 R30, [R2.64] ;  /* 0x00000024021e7981 */ /* 0x000162000c1e1b00 */
[----:B------:R-:W-:Y:S05]  /*bbe0*/  BRA `(.L_x_7533) ;  /* 0x0000002000007947 */ /* 0x000fea0003800000 */
.L_x_7625:
[----:B------:R0:W5:Y:S01]  /*bbf0*/  LDG.E R30, [R2.64] ;  /* 0x00000024021e7981 */ /* 0x000162000c1e1900 */
[----:B------:R-:W-:-:S03]  /*bc00*/  IMAD.MOV.U32 R31, RZ, RZ, RZ ;  /* 0x000000ffff1f7224 */ /* 0x000fc600078e00ff */
.L_x_7533:
[----:B------:R-:W-:Y:S05]  /*bc10*/  BSYNC B6 ;  /* 0x0000000000067941 */ /* 0x000fea0003800000 */
.L_x_7532:
[----:B0---4-:R-:W4:Y:S01]  /*bc20*/  LDL.LU R4, [R1] ;  /* 0x0000000001047983 */ /* 0x011f220000300800 */
[----:B------:R-:W-:Y:S01]  /*bc30*/  PRMT R3, R37, 0x9910, RZ ;  /* 0x0000991025037816 */ /* 0x000fe200000000ff */
[----:B------:R-:W-:Y:S01]  /*bc40*/  IMAD.MOV.U32 R37, RZ, RZ, -0x200 ;  /* 0xfffffe00ff257424 */ /* 0x000fe200078e00ff */
[----:B------:R-:W-:Y:S01]  /*bc50*/  PRMT R0, R35, 0x9910, RZ ;  /* 0x0000991023007816 */ /* 0x000fe200000000ff */
[----:B------:R-:W0:Y:S01]  /*bc60*/  S2R R12, SR_CTAID.X ;  /* 0x00000000000c7919 */ /* 0x000e220000002500 */
[----:B------:R-:W-:Y:S02]  /*bc70*/  PRMT R5, R36, 0x9910, RZ ;  /* 0x0000991024057816 */ /* 0x000fe400000000ff */
[----:B------:R-:W-:Y:S01]  /*bc80*/  ISETP.NE.AND P0, PT, R0, RZ, PT ;  /* 0x000000ff0000720c */ /* 0x000fe20003f05270 */
[----:B------:R-:W3:Y:S01]  /*bc90*/  S2R R2, SR_TID.X ;  /* 0x0000000000027919 */ /* 0x000ee20000002100 */
[----:B------:R-:W-:Y:S01]  /*bca0*/  ISETP.NE.AND P1, PT, R5, RZ, PT ;  /* 0x000000ff0500720c */ /* 0x000fe20003f25270 */
[----:B0-----:R-:W-:Y:S01]  /*bcb0*/  IMAD R37, R12, R37, c[0x0][0x160] ;  /* 0x000058000c257624 */ /* 0x001fe200078e0225 */
[----:B---3--:R-:W-:-:S04]  /*bcc0*/  IADD3 R0, R2, 0x100, RZ ;  /* 0x0000010002007810 */ /* 0x008fc80007ffe0ff */
[-C--:B------:R-:W-:Y:S02]  /*bcd0*/  ISETP.GE.AND P3, PT, R2, R37.reuse, PT ;  /* 0x000000250200720c */ /* 0x080fe40003f66270 */
[-C--:B------:R-:W-:Y:S02]  /*bce0*/  ISETP.GE.OR P0, PT, R0, R37.reuse, !P0 ;  /* 0x000000250000720c */ /* 0x080fe40004706670 */
[----:B------:R-:W-:Y:S02]  /*bcf0*/  ISETP.EQ.OR P4, PT, R3, RZ, P3 ;  /* 0x000000ff0300720c */ /* 0x000fe40001f82670 */
[C---:B------:R-:W-:Y:S02]  /*bd00*/  IADD3 R0, R2.reuse, 0x180, RZ ;  /* 0x0000018002007810 */ /* 0x040fe40007ffe0ff */
[----:B------:R-:W-:Y:S02]  /*bd10*/  IADD3 R34, R2, 0x80, RZ ;  /* 0x0000008002227810 */ /* 0x000fe40007ffe0ff */
[----:B------:R-:W-:-:S05]  /*bd20*/  ISETP.GE.OR P1, PT, R0, R37, !P1 ;  /* 0x000000250000720c */ /* 0x000fca0004f26670 */
[----:B-----5:R-:W-:-:S04]  /*bd30*/  @!P0 LEA R8, P6, R18, c[0x0][0x168], 0x3 ;  /* 0x00005a0012088a11 */ /* 0x020fc800078c18ff */
[----:B------:R-:W-:-:S04]  /*bd40*/  @!P0 LEA.HI.X R9, R18, c[0x0][0x16c], R19, 0x3, P6 ;  /* 0x00005b0012098a11 */ /* 0x000fc800030f1c13 */
[C---:B------:R-:W-:Y:S01]  /*bd50*/  @!P1 LEA R10, P6, R30.reuse, c[0x0][0x168], 0x3 ;  /* 0x00005a001e0a9a11 */ /* 0x040fe200078c18ff */
[----:B------:R0:W5:Y:S03]  /*bd60*/  @!P0 LDG.E.64 R16, [R8.64] ;  /* 0x0000002408108981 */ /* 0x000166000c1e1b00 */
[----:B------:R-:W-:-:S05]  /*bd70*/  @!P1 LEA.HI.X R11, R30, c[0x0][0x16c], R31, 0x3, P6 ;  /* 0x00005b001e0b9a11 */ /* 0x000fca00030f1c1f */
[----:B------:R0:W5:Y:S01]  /*bd80*/  @!P1 LDG.E.64 R24, [R10.64] ;  /* 0x000000240a189981 */ /* 0x000162000c1e1b00 */
[----:B----4-:R-:W-:-:S04]  /*bd90*/  PRMT R4, R4, 0x9910, RZ ;  /* 0x0000991004047816 */ /* 0x010fc800000000ff */
[----:B------:R-:W-:Y:S02]  /*bda0*/  ISETP.NE.AND P2, PT, R4, RZ, PT ;  /* 0x000000ff0400720c */ /* 0x000fe40003f45270 */
[----:B--2---:R-:W-:Y:S02]  /*bdb0*/  @!P4 LEA R4, P5, R22, c[0x0][0x168], 0x3 ;  /* 0x00005a001604ca11 */ /* 0x004fe400078a18ff */
[----:B------:R-:W-:Y:S02]  /*bdc0*/  ISETP.GE.OR P2, PT, R34, R37, !P2 ;  /* 0x000000252200720c */ /* 0x000fe40005746670 */
[----:B------:R-:W-:-:S05]  /*bdd0*/  @!P4 LEA.HI.X R5, R22, c[0x0][0x16c], R23, 0x3, P5 ;  /* 0x00005b001605ca11 */ /* 0x000fca00028f1c17 */
[----:B------:R0:W5:Y:S06]  /*bde0*/  @!P4 LDG.E.64 R28, [R4.64] ;  /* 0x00000024041cc981 */ /* 0x00016c000c1e1b00 */
[----:B------:R-:W-:-:S04]  /*bdf0*/  @!P2 LEA R6, P5, R26, c[0x0][0x168], 0x3 ;  /* 0x00005a001a06aa11 */ /* 0x000fc800078a18ff */
[----:B------:R-:W-:-:S05]  /*be00*/  @!P2 LEA.HI.X R7, R26, c[0x0][0x16c], R27, 0x3, P5 ;  /* 0x00005b001a07aa11 */ /* 0x000fca00028f1c1b */
[----:B-1----:R0:W5:Y:S01]  /*be10*/  @!P2 LDG.E.64 R32, [R6.64] ;  /* 0x000000240620a981 */ /* 0x002162000c1e1b00 */
        /* <DEDUP_REMOVED lines=18> */
[----:B-----5:R-:W0:Y:S01]  /*bf40*/  F2I.F64.TRUNC R29, R28 ;  /* 0x0000001c001d7311 */ /* 0x020e22000030d100 */
[----:B------:R-:W-:Y:S01]  /*bf50*/  IMAD.MOV.U32 R2, RZ, RZ, R34 ;  /* 0x000000ffff027224 */ /* 0x000fe200078e0022 */
[----:B0-----:R0:W-:Y:S01]  /*bf60*/  STG.E.U8 [R4.64], R29 ;  /* 0x0000001d04007986 */ /* 0x0011e2000c101124 */
[----:B------:R-:W-:Y:S05]  /*bf70*/  BRA `(.L_x_7630) ;  /* 0x0000106000007947 */ /* 0x000fea0003800000 */
.L_x_7634:
[----:B-----5:R-:W0:Y:S01]  /*bf80*/  F2I.S64.F64.TRUNC R28, R28 ;  /* 0x0000001c001c7311 */ /* 0x020e22000030d900 */
[----:B------:R-:W-:Y:S02]  /*bf90*/  IMAD.MOV.U32 R2, RZ, RZ, R34 ;  /* 0x000000ffff027224 */ /* 0x000fe400078e0022 */
[----:B0-----:R-:W-:-:S05]  /*bfa0*/  IMAD.MOV.U32 R3, RZ, RZ, R28 ;  /* 0x000000ffff037224 */ /* 0x001fca00078e001c */
[----:B------:R0:W-:Y:S01]  /*bfb0*/  STG.E.U8 [R4.64], R3 ;  /* 0x0000000304007986 */ /* 0x0001e2000c101124 */
[----:B------:R-:W-:Y:S05]  /*bfc0*/  BRA `(.L_x_7630) ;  /* 0x0000101000007947 */ /* 0x000fea0003800000 */
.L_x_7633:
[----:B------:R-:W-:-:S13]  /*bfd0*/  ISETP.NE.AND P0, PT, R0, 0x2, PT ;  /* 0x000000020000780c */ /* 0x000fda0003f05270 */
[----:B------:R-:W-:Y:S05]  /*bfe0*/  @!P0 BRA `(.L_x_7636) ;  /* 0x000000c000008947 */ /* 0x000fea0003800000 */
[----:B------:R-:W-:-:S13]  /*bff0*/  ISETP.NE.AND P0, PT, R0, 0x3, PT ;  /* 0x000000030000780c */ /* 0x000fda0003f05270 */
[----:B------:R-:W-:Y:S05]  /*c000*/  @!P0 BRA `(.L_x_7637) ;  /* 0x0000006000008947 */ /* 0x000fea0003800000 */
[----:B------:R-:W-:-:S13]  /*c010*/  ISETP.NE.AND P0, PT, R0, 0x4, PT ;  /* 0x000000040000780c */ /* 0x000fda0003f05270 */
[----:B------:R-:W-:Y:S05]  /*c020*/  @P0 BRA `(.L_x_7635) ;  /* 0x00000df000000947 */ /* 0x000fea0003800000 */
[----:B-----5:R-:W0:Y:S01]  /*c030*/  F2I.S64.F64.TRUNC R28, R28 ;  /* 0x0000001c001c7311 */ /* 0x020e22000030d900 */
[----:B------:R-:W-:Y:S01]  /*c040*/  IMAD.MOV.U32 R2, RZ, RZ, R34 ;  /* 0x000000ffff027224 */ /* 0x000fe200078e0022 */
[----:B0-----:R0:W-:Y:S01]  /*c050*/  STG.E.64 [R4.64], R28 ;  /* 0x0000001c04007986 */ /* 0x0011e2000c101b24 */
[----:B------:R-:W-:Y:S05]  /*c060*/  BRA `(.L_x_7630) ;  /* 0x00000f7000007947 */ /* 0x000fea0003800000 */
.L_x_7637:
[----:B-----5:R-:W0:Y:S01]  /*c070*/  F2I.F64.TRUNC R29, R28 ;  /* 0x0000001c001d7311 */ /* 0x020e22000030d100 */
[----:B------:R-:W-:Y:S01]  /*c080*/  IMAD.MOV.U32 R2, RZ, RZ, R34 ;  /* 0x000000ffff027224 */ /* 0x000fe200078e0022 */
[----:B0-----:R0:W-:Y:S01]  /*c090*/  STG.E [R4.64], R29 ;  /* 0x0000001d04007986 */ /* 0x0011e2000c101924 */
[----:B------:R-:W-:Y:S05]  /*c0a0*/  BRA `(.L_x_7630) ;  /* 0x00000f3000007947 */ /* 0x000fea0003800000 */
.L_x_7636:
[----:B-----5:R-:W0:Y:S01]  /*c0b0*/  F2I.F64.TRUNC R29, R28 ;  /* 0x0000001c001d7311 */ /* 0x020e22000030d100 */
[----:B------:R-:W-:Y:S01]  /*c0c0*/  IMAD.MOV.U32 R2, RZ, RZ, R34 ;  /* 0x000000ffff027224 */ /* 0x000fe200078e0022 */
[----:B0-----:R0:W-:Y:S01]  /*c0d0*/  STG.E.U16 [R4.64], R29 ;  /* 0x0000001d04007986 */ /* 0x0011e2000c101524 */
[----:B------:R-:W-:Y:S05]  /*c0e0*/  BRA `(.L_x_7630) ;  /* 0x00000ef000007947 */ /* 0x000fea0003800000 */
.L_x_7632:
[----:B------:R-:W-:-:S13]  /*c0f0*/  ISETP.GT.AND P0, PT, R0, 0x6, PT ;  /* 0x000000060000780c */ /* 0x000fda0003f04270 */
[----:B------:R-:W-:Y:S05]  /*c100*/  @P0 BRA `(.L_x_7638) ;  /* 0x0000011000000947 */ /* 0x000fea0003800000 */
[----:B------:R-:W-:-:S13]  /*c110*/  ISETP.NE.AND P0, PT, R0, 0x5, PT ;  /* 0x000000050000780c */ /* 0x000fda0003f05270 */
[----:B------:R-:W-:Y:S05]  /*c120*/  @!P0 BRA `(.L_x_7639) ;  /* 0x0000008000008947 */ /* 0x000fea0003800000 */
[----:B------:R-:W-:-:S13]  /*c130*/  ISETP.NE.AND P0, PT, R0, 0x6, PT ;  /* 0x000000060000780c */ /* 0x000fda0003f05270 */
[----:B------:R-:W-:Y:S05]  /*c140*/  @P0 BRA `(.L_x_7635) ;  /* 0x00000cd000000947 */ /* 0x000fea0003800000 */
[----:B-----5:R-:W0:Y:S01]  /*c150*/  F2F.F32.F64 R3, R28 ;  /* 0x0000001c00037310 */ /* 0x020e220000301000 */
[----:B------:R-:W0:Y:S01]  /*c160*/  DSETP.GEU.AND P0, PT, |R28|, c[0x2][0x0], PT ;  /* 0x008000001c00762a */ /* 0x000e220003f0e200 */
[----:B------:R-:W-:-:S13]  /*c170*/  IMAD.MOV.U32 R2, RZ, RZ, R34 ;  /* 0x000000ffff027224 */ /* 0x000fda00078e0022 */
[----:B0-----:R-:W-:-:S05]  /*c180*/  @!P0 FMUL R3, R3, 1.175494350822287508e-38 ;  /* 0x0080000003038820 */ /* 0x001fca0000400000 */
[----:B------:R0:W-:Y:S01]  /*c190*/  STG.E [R4.64], R3 ;  /* 0x0000000304007986 */ /* 0x0001e2000c101924 */
[----:B------:R-:W-:Y:S05]  /*c1a0*/  BRA `(.L_x_7630) ;  /* 0x00000e3000007947 */ /* 0x000fea0003800000 */
.L_x_7639:
[----:B-----5:R-:W0:Y:S01]  /*c1b0*/  F2F.F32.F64 R0, R28 ;  /* 0x0000001c00007310 */ /* 0x020e220000301000 */
[----:B------:R-:W0:Y:S01]  /*c1c0*/  DSETP.GEU.AND P0, PT, |R28|, c[0x2][0x0], PT ;  /* 0x008000001c00762a */ /* 0x000e220003f0e200 */
[----:B------:R-:W-:-:S13]  /*c1d0*/  IMAD.MOV.U32 R2, RZ, RZ, R34 ;  /* 0x000000ffff027224 */ /* 0x000fda00078e0022 */
[----:B0-----:R-:W-:-:S05]  /*c1e0*/  @!P0 FMUL R0, R0, 1.175494350822287508e-38 ;  /* 0x0080000000008820 */ /* 0x001fca0000400000 */
[----:B------:R-:W-:-:S05]  /*c1f0*/  F2FP.PACK_AB R0, RZ, R0 ;  /* 0x00000000ff00723e */ /* 0x000fca00000000ff */
[----:B------:R0:W-:Y:S01]  /*c200*/  STG.E.U16 [R4.64], R0 ;  /* 0x0000000004007986 */ /* 0x0001e2000c101524 */
[----:B------:R-:W-:Y:S05]  /*c210*/  BRA `(.L_x_7630) ;  /* 0x00000dc000007947 */ /* 0x000fea0003800000 */
.L_x_7638:
[----:B------:R-:W-:-:S13]  /*c220*/  ISETP.NE.AND P0, PT, R0, 0x7, PT ;  /* 0x000000070000780c */ /* 0x000fda0003f05270 */
[----:B------:R-:W-:Y:S05]  /*c230*/  @!P0 BRA `(.L_x_7640) ;  /* 0x0000013000008947 */ /* 0x000fea0003800000 */
[----:B------:R-:W-:-:S13]  /*c240*/  ISETP.NE.AND P0, PT, R0, 0x8, PT ;  /* 0x000000080000780c */ /* 0x000fda0003f05270 */
[----:B------:R-:W-:Y:S05]  /*c250*/  @!P0 BRA `(.L_x_7641) ;  /* 0x0000009000008947 */ /* 0x000fea0003800000 */
[----:B------:R-:W-:-:S13]  /*c260*/  ISETP.NE.AND P0, PT, R0, 0x9, PT ;  /* 0x000000090000780c */ /* 0x000fda0003f05270 */
[----:B------:R-:W-:Y:S05]  /*c270*/  @P0 BRA `(.L_x_7635) ;  /* 0x00000ba000000947 */ /* 0x000fea0003800000 */
[----:B-----5:R-:W0:Y:S01]  /*c280*/  F2F.F32.F64 R6, R28 ;  /* 0x0000001c00067310 */ /* 0x020e220000301000 */
[----:B------:R-:W0:Y:S01]  /*c290*/  DSETP.GEU.AND P0, PT, |R28|, c[0x2][0x0], PT ;  /* 0x008000001c00762a */ /* 0x000e220003f0e200 */
[----:B------:R-:W-:Y:S02]  /*c2a0*/  IMAD.MOV.U32 R7, RZ, RZ, RZ ;  /* 0x000000ffff077224 */ /* 0x000fe400078e00ff */
[----:B------:R-:W-:-:S11]  /*c2b0*/  IMAD.MOV.U32 R2, RZ, RZ, R34 ;  /* 0x000000ffff027224 */ /* 0x000fd600078e0022 */
[----:B0-----:R-:W-:-:S05]  /*c2c0*/  @!P0 FMUL R6, R6, 1.175494350822287508e-38 ;  /* 0x0080000006068820 */ /* 0x001fca0000400000 */
[----:B------:R0:W-:Y:S01]  /*c2d0*/  STG.E.64 [R4.64], R6 ;  /* 0x0000000604007986 */ /* 0x0001e2000c101b24 */
[----:B------:R-:W-:Y:S05]  /*c2e0*/  BRA `(.L_x_7630) ;  /* 0x00000cf000007947 */ /* 0x000fea0003800000 */
.L_x_7641:
[----:B-----5:R-:W0:Y:S01]  /*c2f0*/  F2F.F32.F64 R0, R28 ;  /* 0x0000001c00007310 */ /* 0x020e220000301000 */
[----:B------:R-:W0:Y:S01]  /*c300*/  DSETP.GEU.AND P0, PT, |R28|, c[0x2][0x0], PT ;  /* 0x008000001c00762a */ /* 0x000e220003f0e200 */
[----:B------:R-:W-:-:S13]  /*c310*/  IMAD.MOV.U32 R2, RZ, RZ, R34 ;  /* 0x000000ffff027224 */ /* 0x000fda00078e0022 */
[----:B0-----:R-:W-:-:S05]  /*c320*/  @!P0 FMUL R0, R0, 1.175494350822287508e-38 ;  /* 0x0080000000008820 */ /* 0x001fca0000400000 */
[----:B------:R-:W-:-:S04]  /*c330*/  F2FP.PACK_AB R3, RZ, R0 ;  /* 0x00000000ff03723e */ /* 0x000fc800000000ff */
[----:B------:R-:W-:-:S05]  /*c340*/  PRMT R3, R3, 0x5410, RZ ;  /* 0x0000541003037816 */ /* 0x000fca00000000ff */
[----:B------:R0:W-:Y:S01]  /*c350*/  STG.E [R4.64], R3 ;  /* 0x0000000304007986 */ /* 0x0001e2000c101924 */
[----:B------:R-:W-:Y:S05]  /*c360*/  BRA `(.L_x_7630) ;  /* 0x00000c7000007947 */ /* 0x000fea0003800000 */
.L_x_7640:
[----:B-----5:R0:W-:Y:S01]  /*c370*/  STG.E.64 [R4.64], R28 ;  /* 0x0000001c04007986 */ /* 0x0201e2000c101b24 */
[----:B------:R-:W-:Y:S01]  /*c380*/  IMAD.MOV.U32 R2, RZ, RZ, R34 ;  /* 0x000000ffff027224 */ /* 0x000fe200078e0022 */
[----:B------:R-:W-:Y:S05]  /*c390*/  BRA `(.L_x_7630) ;  /* 0x00000c4000007947 */ /* 0x000fea0003800000 */
.L_x_7631:
        /* <DEDUP_REMOVED lines=8> */
[----:B-----5:R-:W0:Y:S01]  /*c420*/  DSETP.NEU.AND P0, PT, R28, RZ, PT ;  /* 0x000000ff1c00722a */ /* 0x020e220003f0d000 */
[----:B------:R-:W-:-:S05]  /*c430*/  IMAD.MOV.U32 R2, RZ, RZ, R34 ;  /* 0x000000ffff027224 */ /* 0x000fca00078e0022 */
[----:B0-----:R-:W-:-:S05]  /*c440*/  SEL R3, RZ, 0x1, !P0 ;  /* 0x00000001ff037807 */ /* 0x001fca0004000000 */
[----:B------:R0:W-:Y:S01]  /*c450*/  STG.E.U8 [R4.64], R3 ;  /* 0x0000000304007986 */ /* 0x0001e2000c101124 */
[----:B------:R-:W-:Y:S05]  /*c460*/  BRA `(.L_x_7630) ;  /* 0x00000b7000007947 */ /* 0x000fea0003800000 */
.L_x_7644:
[----:B------:R-:W-:Y:S01]  /*c470*/  CS2R R30, SRZ ;  /* 0x00000000001e7805 */ /* 0x000fe2000001ff00 */
[----:B------:R-:W-:-:S04]  /*c480*/  IMAD.MOV.U32 R2, RZ, RZ, R34 ;  /* 0x000000ffff027224 */ /* 0x000fc800078e0022 */
[----:B-----5:R0:W-:Y:S01]  /*c490*/  STG.E.128 [R4.64], R28 ;  /* 0x0000001c04007986 */ /* 0x0201e2000c101d24 */
[----:B------:R-:W-:Y:S05]  /*c4a0*/  BRA `(.L_x_7630) ;  /* 0x00000b3000007947 */ /* 0x000fea0003800000 */
.L_x_7643:
        /* <DEDUP_REMOVED lines=23> */
.L_x_7648:
[----:B------:R-:W-:Y:S05]  /*c620*/  BSYNC B0 ;  /* 0x0000000000007941 */ /* 0x000fea0003800000 */
.L_x_7647:
[----:B------:R-:W-:Y:S01]  /*c630*/  LOP3.LUT R3, R0, R3, RZ, 0xfc, !PT ;  /* 0x0000000300037212 */ /* 0x000fe200078efcff */
[----:B------:R-:W-:-:S04]  /*c640*/  IMAD.MOV.U32 R2, RZ, RZ, R34 ;  /* 0x000000ffff027224 */ /* 0x000fc800078e0022 */
[----:B------:R0:W-:Y:S01]  /*c650*/  STG.E.U8 [R4.64], R3 ;  /* 0x0000000304007986 */ /* 0x0001e2000c101124 */
[----:B------:R-:W-:Y:S05]  /*c660*/  BRA `(.L_x_7630) ;  /* 0x0000097000007947 */ /* 0x000fea0003800000 */
.L_x_7646:
[----:B-----5:R-:W0:Y:S01]  /*c670*/  F2F.F32.F64 R3, R28 ;  /* 0x0000001c00037310 */ /* 0x020e220000301000 */
        /* <DEDUP_REMOVED lines=14> */
.L_x_7650:
[----:B------:R-:W-:Y:S01]  /*c760*/  IMAD.MOV.U32 R0, RZ, RZ, 0x7f ;  /* 0x0000007fff007424 */ /* 0x000fe200078e00ff */
[----:B------:R-:W-:-:S04]  /*c770*/  ISETP.GT.U32.AND P0, PT, R2, 0x7f800000, PT ;  /* 0x7f8000000200780c */ /* 0x000fc80003f04070 */
[----:B------:R-:W-:-:S04]  /*c780*/  SEL R0, R0, 0x7c, P0 ;  /* 0x0000007c00007807 */ /* 0x000fc80000000000 */
.L_x_7651:
[----:B------:R-:W-:Y:S05]  /*c790*/  BSYNC B0 ;  /* 0x0000000000007941 */ /* 0x000fea0003800000 */
.L_x_7649:
[----:B------:R-:W-:-:S04]  /*c7a0*/  LOP3.LUT R2, R3, 0x80000000, RZ, 0xc0, !PT ;  /* 0x8000000003027812 */ /* 0x000fc800078ec0ff */
[----:B------:R-:W-:Y:S01]  /*c7b0*/  SHF.R.U32.HI R3, RZ, 0x18, R2 ;  /* 0x00000018ff037819 */ /* 0x000fe20000011602 */
[----:B------:R-:W-:-:S03]  /*c7c0*/  IMAD.MOV.U32 R2, RZ, RZ, R34 ;  /* 0x000000ffff027224 */ /* 0x000fc600078e0022 */
[----:B------:R-:W-:-:S05]  /*c7d0*/  LOP3.LUT R3, R0, R3, RZ, 0xfc, !PT ;  /* 0x0000000300037212 */ /* 0x000fca00078efcff */
[----:B------:R0:W-:Y:S01]  /*c7e0*/  STG.E.U8 [R4.64], R3 ;  /* 0x0000000304007986 */ /* 0x0001e2000c101124 */
[----:B------:R-:W-:Y:S05]  /*c7f0*/  BRA `(.L_x_7630) ;  /* 0x000007e000007947 */ /* 0x000fea0003800000 */
.L_x_7645:
[----:B-----5:R-:W0:Y:S01]  /*c800*/  F2F.F32.F64 R0, R28 ;  /* 0x0000001c00007310 */ /* 0x020e220000301000 */
[----:B------:R-:W0:Y:S01]  /*c810*/  DSETP.GEU.AND P0, PT, |R28|, c[0x2][0x0], PT ;  /* 0x008000001c00762a */ /* 0x000e220003f0e200 */
[----:B------:R-:W-:-:S13]  /*c820*/  IMAD.MOV.U32 R2, RZ, RZ, R34 ;  /* 0x000000ffff027224 */ /* 0x000fda00078e0022 */
[----:B0-----:R-:W-:-:S05]  /*c830*/  @!P0 FMUL R0, R0, 1.175494350822287508e-38 ;  /* 0x0080000000008820 */ /* 0x001fca0000400000 */
[----:B------:R-:W-:-:S05]  /*c840*/  F2FP.BF16.PACK_AB R0, RZ, R0 ;  /* 0x00000000ff00723e */ /* 0x000fca00000010ff */
[----:B------:R0:W-:Y:S01]  /*c850*/  STG.E.U16 [R4.64], R0 ;  /* 0x0000000004007986 */ /* 0x0001e2000c101524 */
[----:B------:R-:W-:Y:S05]  /*c860*/  BRA `(.L_x_7630) ;  /* 0x0000077000007947 */ /* 0x000fea0003800000 */
.L_x_7642:
        /* <DEDUP_REMOVED lines=8> */
[----:B-----5:R-:W0:Y:S01]  /*c8f0*/  F2I.U32.F64.TRUNC R29, R28 ;  /* 0x0000001c001d7311 */ /* 0x020e22000030d000 */
[----:B------:R-:W-:Y:S01]  /*c900*/  IMAD.MOV.U32 R2, RZ, RZ, R34 ;  /* 0x000000ffff027224 */ /* 0x000fe200078e0022 */
[----:B0-----:R0:W-:Y:S01]  /*c910*/  STG.E.U16 [R4.64], R29 ;  /* 0x0000001d04007986 */ /* 0x0011e2000c101524 */
[----:B------:R-:W-:Y:S05]  /*c920*/  BRA `(.L_x_7630) ;  /* 0x000006b000007947 */ /* 0x000fea0003800000 */
.L_x_7654:
[----:B-----5:R-:W0:Y:S01]  /*c930*/  F2F.F32.F64 R7, R28 ;  /* 0x0000001c00077310 */ /* 0x020e220000301000 */
        /* <DEDUP_REMOVED lines=18> */
.L_x_7657:
[----:B------:R-:W-:-:S04]  /*ca60*/  LOP3.LUT R0, R7, 0x80000000, RZ, 0xc0, !PT ;  /* 0x8000000007007812 */ /* 0x000fc800078ec0ff */
[----:B------:R-:W-:-:S04]  /*ca70*/  SHF.R.U32.HI R3, RZ, 0x18, R0 ;  /* 0x00000018ff037819 */ /* 0x000fc80000011600 */
[----:B------:R-:W-:-:S04]  /*ca80*/  LOP3.LUT R2, R2, R3, RZ, 0xfc, !PT ;  /* 0x0000000302027212 */ /* 0x000fc800078efcff */
[----:B------:R-:W-:Y:S02]  /*ca90*/  PRMT R0, R2, 0x7610, R0 ;  /* 0x0000761002007816 */ /* 0x000fe40000000000 */
.L_x_7656:
[----:B------:R-:W-:Y:S05]  /*caa0*/  BSYNC B0 ;  /* 0x0000000000007941 */ /* 0x000fea0003800000 */
.L_x_7655:
[----:B------:R0:W-:Y:S01]  /*cab0*/  STG.E.U8 [R4.64], R0 ;  /* 0x0000000004007986 */ /* 0x0001e2000c101124 */
[----:B------:R-:W-:Y:S01]  /*cac0*/  IMAD.MOV.U32 R2, RZ, RZ, R34 ;  /* 0x000000ffff027224 */ /* 0x000fe200078e0022 */
[----:B------:R-:W-:Y:S05]  /*cad0*/  BRA `(.L_x_7630) ;  /* 0x0000050000007947 */ /* 0x000fea0003800000 */
.L_x_7653:
        /* <DEDUP_REMOVED lines=19> */
.L_x_7660:
[----:B------:R-:W-:-:S04]  /*cc10*/  LOP3.LUT R0, R7, 0x80000000, RZ, 0xc0, !PT ;  /* 0x8000000007007812 */ /* 0x000fc800078ec0ff */
[----:B------:R-:W-:-:S04]  /*cc20*/  SHF.R.U32.HI R3, RZ, 0x18, R0 ;  /* 0x00000018ff037819 */ /* 0x000fc80000011600 */
[----:B------:R-:W-:-:S04]  /*cc30*/  LOP3.LUT R2, R2, R3, RZ, 0xfc, !PT ;  /* 0x0000000302027212 */ /* 0x000fc800078efcff */
[----:B------:R-:W-:Y:S02]  /*cc40*/  PRMT R0, R2, 0x7610, R0 ;  /* 0x0000761002007816 */ /* 0x000fe40000000000 */
.L_x_7659:
[----:B------:R-:W-:Y:S05]  /*cc50*/  BSYNC B0 ;  /* 0x0000000000007941 */ /* 0x000fea0003800000 */
.L_x_7658:
[----:B------:R0:W-:Y:S01]  /*cc60*/  STG.E.U8 [R4.64], R0 ;  /* 0x0000000004007986 */ /* 0x0001e2000c101124 */
[----:B------:R-:W-:Y:S01]  /*cc70*/  IMAD.MOV.U32 R2, RZ, RZ, R34 ;  /* 0x000000ffff027224 */ /* 0x000fe200078e0022 */
[----:B------:R-:W-:Y:S05]  /*cc80*/  BRA `(.L_x_7630) ;  /* 0x0000035000007947 */ /* 0x000fea0003800000 */
.L_x_7652:
[----:B------:R-:W-:-:S13]  /*cc90*/  ISETP.NE.AND P0, PT, R0, 0x1c, PT ;  /* 0x0000001c0000780c */ /* 0x000fda0003f05270 */
[----:B------:R-:W-:Y:S05]  /*cca0*/  @!P0 BRA `(.L_x_7661) ;  /* 0x0000030000008947 */ /* 0x000fea0003800000 */
[----:B------:R-:W-:-:S13]  /*ccb0*/  ISETP.NE.AND P0, PT, R0, 0x1d, PT ;  /* 0x0000001d0000780c */ /* 0x000fda0003f05270 */
[----:B------:R-:W-:Y:S05]  /*ccc0*/  @!P0 BRA `(.L_x_7662) ;  /* 0x000002a000008947 */ /* 0x000fea0003800000 */
[----:B------:R-:W-:-:S13]  /*ccd0*/  ISETP.NE.AND P0, PT, R0, 0x2c, PT ;  /* 0x0000002c0000780c */ /* 0x000fda0003f05270 */
[----:B------:R-:W-:Y:S05]  /*cce0*/  @P0 BRA `(.L_x_7635) ;  /* 0x0000013000000947 */ /* 0x000fea0003800000 */
[----:B-----5:R-:W0:Y:S01]  /*ccf0*/  F2F.F32.F64 R6, R28 ;  /* 0x0000001c00067310 */ /* 0x020e220000301000 */
        /* <DEDUP_REMOVED lines=13> */
[----:B------:R-:W-:Y:S02]  /*cdd0*/  @!P0 IMAD.MOV R0, RZ, RZ, R2 ;  /* 0x000000ffff008224 */ /* 0x000fe400078e0202 */
[----:B------:R-:W-:Y:S02]  /*cde0*/  IMAD.MOV.U32 R2, RZ, RZ, R34 ;  /* 0x000000ffff027224 */ /* 0x000fe400078e0022 */
[----:B------:R-:W-:-:S05]  /*cdf0*/  @P2 IMAD.MOV.U32 R3, RZ, RZ, R0 ;  /* 0x000000ffff032224 */ /* 0x000fca00078e0000 */
[----:B------:R0:W-:Y:S01]  /*ce00*/  STG.E.U8 [R4.64], R3 ;  /* 0x0000000304007986 */ /* 0x0001e2000c101124 */
[----:B------:R-:W-:Y:S05]  /*ce10*/  BRA `(.L_x_7630) ;  /* 0x000001c000007947 */ /* 0x000fea0003800000 */
.L_x_7635:
        /* <DEDUP_REMOVED lines=21> */
.L_x_7662:
[----:B-----5:R-:W0:Y:S01]  /*cf70*/  F2I.U64.F64.TRUNC R28, R28 ;  /* 0x0000001c001c7311 */ /* 0x020e22000030d800 */
[----:B------:R-:W-:Y:S01]  /*cf80*/  IMAD.MOV.U32 R2, RZ, RZ, R34 ;  /* 0x000000ffff027224 */ /* 0x000fe200078e0022 */
[----:B0-----:R0:W-:Y:S01]  /*cf90*/  STG.E.64 [R4.64], R28 ;  /* 0x0000001c04007986 */ /* 0x0011e2000c101b24 */
[----:B------:R-:W-:Y:S05]  /*cfa0*/  BRA `(.L_x_7630) ;  /* 0x0000003000007947 */ /* 0x000fea0003800000 */
.L_x_7661:
[----:B-----5:R-:W0:Y:S01]  /*cfb0*/  F2I.U32.F64.TRUNC R29, R28 ;  /* 0x0000001c001d7311 */ /* 0x020e22000030d000 */
[----:B------:R-:W-:Y:S01]  /*cfc0*/  IMAD.MOV.U32 R2, RZ, RZ, R34 ;  /* 0x000000ffff027224 */ /* 0x000fe200078e0022 */
[----:B0-----:R0:W-:Y:S06]  /*cfd0*/  STG.E [R4.64], R29 ;  /* 0x0000001d04007986 */ /* 0x0011ec000c101924 */
.L_x_7630:
[----:B------:R-:W-:Y:S05]  /*cfe0*/  BSYNC B6 ;  /* 0x0000000000067941 */ /* 0x000fea0003800000 */
.L_x_7629:
[----:B------:R-:W-:Y:S01]  /*cff0*/  ISETP.GE.AND P0, PT, R2, R37, PT ;  /* 0x000000250200720c */ /* 0x000fe20003f06270 */
[----:B------:R-:W-:-:S12]  /*d000*/  BSSY B6, `(.L_x_7663) ;  /* 0x000020b000067945 */ /* 0x000fd80003800000 */
[----:B------:R-:W-:Y:S05]  /*d010*/  @P0 BRA `(.L_x_7664) ;  /* 0x0000209000000947 */ /* 0x000fea0003800000 */
[----:B------:R-:W2:Y:S01]  /*d020*/  S2R R23, SR_CTAID.X ;  /* 0x0000000000177919 */ /* 0x000ea20000002500 */
[----:B01----:R-:W-:Y:S01]  /*d030*/  PRMT R3, R22, 0x9910, RZ ;  /* 0x0000991016037816 */ /* 0x003fe200000000ff */
[----:B--2---:R-:W-:-:S04]  /*d040*/  IMAD R0, R23, 0x200, R2 ;  /* 0x0000020017007824 */ /* 0x004fc800078e0202 */
        /* <DEDUP_REMOVED lines=14> */
[----:B-----5:R-:W0:Y:S02]  /*d130*/  F2I.F64.TRUNC R33, R32 ;  /* 0x0000002000217311 */ /* 0x020e24000030d100 */
[----:B0-----:R0:W-:Y:S01]  /*d140*/  STG.E.U8 [R4.64], R33 ;  /* 0x0000002104007986 */ /* 0x0011e2000c101124 */
[----:B------:R-:W-:Y:S05]  /*d150*/  BRA `(.L_x_7670) ;  /* 0x00000ef000007947 */ /* 0x000fea0003800000 */
.L_x_7668:
[----:B-----5:R-:W0:Y:S02]  /*d160*/  F2I.S64.F64.TRUNC R32, R32 ;  /* 0x0000002000207311 */ /* 0x020e24000030d900 */
[----:B0-----:R-:W-:-:S05]  /*d170*/  IMAD.MOV.U32 R3, RZ, RZ, R32 ;  /* 0x000000ffff037224 */ /* 0x001fca00078e0020 */
[----:B------:R0:W-:Y:S01]  /*d180*/  STG.E.U8 [R4.64], R3 ;  /* 0x0000000304007986 */ /* 0x0001e2000c101124 */
[----:B------:R-:W-:Y:S05]  /*d190*/  BRA `(.L_x_7670) ;  /* 0x00000eb000007947 */ /* 0x000fea0003800000 */
.L_x_7667:
[----:B------:R-:W-:-:S13]  /*d1a0*/  ISETP.NE.AND P0, PT, R0, 0x2, PT ;  /* 0x000000020000780c */ /* 0x000fda0003f05270 */
[----:B------:R-:W-:Y:S05]  /*d1b0*/  @!P0 BRA `(.L_x_7671) ;  /* 0x000000a000008947 */ /* 0x000fea0003800000 */
[----:B------:R-:W-:-:S13]  /*d1c0*/  ISETP.NE.AND P0, PT, R0, 0x3, PT ;  /* 0x000000030000780c */ /* 0x000fda0003f05270 */
[----:B------:R-:W-:Y:S05]  /*d1d0*/  @!P0 BRA `(.L_x_7672) ;  /* 0x0000005000008947 */ /* 0x000fea0003800000 */
[----:B------:R-:W-:-:S13]  /*d1e0*/  ISETP.NE.AND P0, PT, R0, 0x4, PT ;  /* 0x000000040000780c */ /* 0x000fda0003f05270 */
[----:B------:R-:W-:Y:S05]  /*d1f0*/  @P0 BRA `(.L_x_7669) ;  /* 0x00000cc000000947 */ /* 0x000fea0003800000 */
[----:B-----5:R-:W0:Y:S02]  /*d200*/  F2I.S64.F64.TRUNC R32, R32 ;  /* 0x0000002000207311 */ /* 0x020e24000030d900 */
[----:B0-----:R0:W-:Y:S01]  /*d210*/  STG.E.64 [R4.64], R32 ;  /* 0x0000002004007986 */ /* 0x0011e2000c101b24 */
[----:B------:R-:W-:Y:S05]  /*d220*/  BRA `(.L_x_7670) ;  /* 0x00000e2000007947 */ /* 0x000fea0003800000 */
.L_x_7672:
[----:B-----5:R-:W0:Y:S02]  /*d230*/  F2I.F64.TRUNC R33, R32 ;  /* 0x0000002000217311 */ /* 0x020e24000030d100 */
[----:B0-----:R0:W-:Y:S01]  /*d240*/  STG.E [R4.64], R33 ;  /* 0x0000002104007986 */ /* 0x0011e2000c101924 */
[----:B------:R-:W-:Y:S05]  /*d250*/  BRA `(.L_x_7670) ;  /* 0x00000df000007947 */ /* 0x000fea0003800000 */
.L_x_7671:
[----:B-----5:R-:W0:Y:S02]  /*d260*/  F2I.F64.TRUNC R33, R32 ;  /* 0x0000002000217311 */ /* 0x020e24000030d100 */
[----:B0-----:R0:W-:Y:S01]  /*d270*/  STG.E.U16 [R4.64], R33 ;  /* 0x0000002104007986 */ /* 0x0011e2000c101524 */
[----:B------:R-:W-:Y:S05]  /*d280*/  BRA `(.L_x_7670) ;  /* 0x00000dc000007947 */ /* 0x000fea0003800000 */
.L_x_7666:
[----:B------:R-:W-:-:S13]  /*d290*/  ISETP.GT.AND P0, PT, R0, 0x6, PT ;  /* 0x000000060000780c */ /* 0x000fda0003f04270 */
[----:B------:R-:W-:Y:S05]  /*d2a0*/  @P0 BRA `(.L_x_7673) ;  /* 0x000000f000000947 */ /* 0x000fea0003800000 */
[----:B------:R-:W-:-:S13]  /*d2b0*/  ISETP.NE.AND P0, PT, R0, 0x5, PT ;  /* 0x000000050000780c */ /* 0x000fda0003f05270 */
[----:B------:R-:W-:Y:S05]  /*d2c0*/  @!P0 BRA `(.L_x_7674) ;  /* 0x0000007000008947 */ /* 0x000fea0003800000 */
[----:B------:R-:W-:-:S13]  /*d2d0*/  ISETP.NE.AND P0, PT, R0, 0x6, PT ;  /* 0x000000060000780c */ /* 0x000fda0003f05270 */
[----:B------:R-:W-:Y:S05]  /*d2e0*/  @P0 BRA `(.L_x_7669) ;  /* 0x00000bd000000947 */ /* 0x000fea0003800000 */
[----:B-----5:R-:W0:Y:S01]  /*d2f0*/  F2F.F32.F64 R3, R32 ;  /* 0x0000002000037310 */ /* 0x020e220000301000 */
[----:B------:R-:W0:-:S14]  /*d300*/  DSETP.GEU.AND P0, PT, |R32|, c[0x2][0x0], PT ;  /* 0x008000002000762a */ /* 0x000e1c0003f0e200 */
[----:B0-----:R-:W-:-:S05]  /*d310*/  @!P0 FMUL R3, R3, 1.175494350822287508e-38 ;  /* 0x0080000003038820 */ /* 0x001fca0000400000 */
[----:B------:R0:W-:Y:S01]  /*d320*/  STG.E [R4.64], R3 ;  /* 0x0000000304007986 */ /* 0x0001e2000c101924 */
[----:B------:R-:W-:Y:S05]  /*d330*/  BRA `(.L_x_7670) ;  /* 0x00000d1000007947 */ /* 0x000fea0003800000 */
.L_x_7674:
[----:B-----5:R-:W0:Y:S01]  /*d340*/  F2F.F32.F64 R0, R32 ;  /* 0x0000002000007310 */ /* 0x020e220000301000 */
[----:B------:R-:W0:-:S14]  /*d350*/  DSETP.GEU.AND P0, PT, |R32|, c[0x2][0x0], PT ;  /* 0x008000002000762a */ /* 0x000e1c0003f0e200 */
[----:B0-----:R-:W-:-:S05]  /*d360*/  @!P0 FMUL R0, R0, 1.175494350822287508e-38 ;  /* 0x0080000000008820 */ /* 0x001fca0000400000 */
[----:B------:R-:W-:-:S05]  /*d370*/  F2FP.PACK_AB R0, RZ, R0 ;  /* 0x00000000ff00723e */ /* 0x000fca00000000ff */
[----:B------:R0:W-:Y:S01]  /*d380*/  STG.E.U16 [R4.64], R0 ;  /* 0x0000000004007986 */ /* 0x0001e2000c101524 */
[----:B------:R-:W-:Y:S05]  /*d390*/  BRA `(.L_x_7670) ;  /* 0x00000cb000007947 */ /* 0x000fea0003800000 */
.L_x_7673:
        /* <DEDUP_REMOVED lines=8> */
[----:B------:R-:W-:-:S13]  /*d420*/  IMAD.MOV.U32 R7, RZ, RZ, RZ ;  /* 0x000000ffff077224 */ /* 0x000fda00078e00ff */
[----:B0-----:R-:W-:-:S05]  /*d430*/  @!P0 FMUL R6, R6, 1.175494350822287508e-38 ;  /* 0x0080000006068820 */ /* 0x001fca0000400000 */
[----:B------:R0:W-:Y:S01]  /*d440*/  STG.E.64 [R4.64], R6 ;  /* 0x0000000604007986 */ /* 0x0001e2000c101b24 */
[----:B------:R-:W-:Y:S05]  /*d450*/  BRA `(.L_x_7670) ;  /* 0x00000bf000007947 */ /* 0x000fea0003800000 */
.L_x_7676:
[----:B-----5:R-:W0:Y:S01]  /*d460*/  F2F.F32.F64 R0, R32 ;  /* 0x0000002000007310 */ /* 0x020e220000301000 */
[----:B------:R-:W0:-:S14]  /*d470*/  DSETP.GEU.AND P0, PT, |R32|, c[0x2][0x0], PT ;  /* 0x008000002000762a */ /* 0x000e1c0003f0e200 */
[----:B0-----:R-:W-:-:S05]  /*d480*/  @!P0 FMUL R0, R0, 1.175494350822287508e-38 ;  /* 0x0080000000008820 */ /* 0x001fca0000400000 */
[----:B------:R-:W-:-:S04]  /*d490*/  F2FP.PACK_AB R3, RZ, R0 ;  /* 0x00000000ff03723e */ /* 0x000fc800000000ff */
[----:B------:R-:W-:-:S05]  /*d4a0*/  PRMT R3, R3, 0x5410, RZ ;  /* 0x0000541003037816 */ /* 0x000fca00000000ff */
[----:B------:R0:W-:Y:S01]  /*d4b0*/  STG.E [R4.64], R3 ;  /* 0x0000000304007986 */ /* 0x0001e2000c101924 */
[----:B------:R-:W-:Y:S05]  /*d4c0*/  BRA `(.L_x_7670) ;  /* 0x00000b8000007947 */ /* 0x000fea0003800000 */
.L_x_7675:
[----:B-----5:R0:W-:Y:S01]  /*d4d0*/  STG.E.64 [R4.64], R32 ;  /* 0x0000002004007986 */ /* 0x0201e2000c101b24 */
[----:B------:R-:W-:Y:S05]  /*d4e0*/  BRA `(.L_x_7670) ;  /* 0x00000b6000007947 */ /* 0x000fea0003800000 */
.L_x_7665:
        /* <DEDUP_REMOVED lines=8> */
[----:B-----5:R-:W0:-:S06]  /*d570*/  DSETP.NEU.AND P0, PT, R32, RZ, PT ;  /* 0x000000ff2000722a */ /* 0x020e0c0003f0d000 */
[----:B0-----:R-:W-:-:S05]  /*d580*/  SEL R3, RZ, 0x1, !P0 ;  /* 0x00000001ff037807 */ /* 0x001fca0004000000 */
[----:B------:R0:W-:Y:S01]  /*d590*/  STG.E.U8 [R4.64], R3 ;  /* 0x0000000304007986 */ /* 0x0001e2000c101124 */
[----:B------:R-:W-:Y:S05]  /*d5a0*/  BRA `(.L_x_7670) ;  /* 0x00000aa000007947 */ /* 0x000fea0003800000 */
.L_x_7679:
[----:B------:R-:W-:-:S05]  /*d5b0*/  CS2R R34, SRZ ;  /* 0x0000000000227805 */ /* 0x000fca000001ff00 */
[----:B-----5:R0:W-:Y:S01]  /*d5c0*/  STG.E.128 [R4.64], R32 ;  /* 0x0000002004007986 */ /* 0x0201e2000c101d24 */
[----:B------:R-:W-:Y:S05]  /*d5d0*/  BRA `(.L_x_7670) ;  /* 0x00000a7000007947 */ /* 0x000fea0003800000 */
.L_x_7678:
        /* <DEDUP_REMOVED lines=23> */
.L_x_7683:
[----:B------:R-:W-:Y:S05]  /*d750*/  BSYNC B0 ;  /* 0x0000000000007941 */ /* 0x000fea0003800000 */
.L_x_7682:
[----:B------:R-:W-:-:S05]  /*d760*/  LOP3.LUT R7, R0, R7, RZ, 0xfc, !PT ;  /* 0x0000000700077212 */ /* 0x000fca00078efcff */
[----:B------:R0:W-:Y:S01]  /*d770*/  STG.E.U8 [R4.64], R7 ;  /* 0x0000000704007986 */ /* 0x0001e2000c101124 */
[----:B------:R-:W-:Y:S05]  /*d780*/  BRA `(.L_x_7670) ;  /* 0x000008c000007947 */ /* 0x000fea0003800000 */
.L_x_7681:
        /* <DEDUP_REMOVED lines=15> */
.L_x_7685:
[----:B------:R-:W-:Y:S01]  /*d880*/  IMAD.MOV.U32 R0, RZ, RZ, 0x7f ;  /* 0x0000007fff007424 */ /* 0x000fe200078e00ff */
[----:B------:R-:W-:-:S04]  /*d890*/  ISETP.GT.U32.AND P0, PT, R3, 0x7f800000, PT ;  /* 0x7f8000000300780c */ /* 0x000fc80003f04070 */
[----:B------:R-:W-:-:S04]  /*d8a0*/  SEL R0, R0, 0x7c, P0 ;  /* 0x0000007c00007807 */ /* 0x000fc80000000000 */
.L_x_7686:
[----:B------:R-:W-:Y:S05]  /*d8b0*/  BSYNC B0 ;  /* 0x0000000000007941 */ /* 0x000fea0003800000 */
.L_x_7684:
[----:B------:R-:W-:-:S04]  /*d8c0*/  LOP3.LUT R3, R7, 0x80000000, RZ, 0xc0, !PT ;  /* 0x8000000007037812 */ /* 0x000fc800078ec0ff */
[----:B------:R-:W-:-:S04]  /*d8d0*/  SHF.R.U32.HI R3, RZ, 0x18, R3 ;  /* 0x00000018ff037819 */ /* 0x000fc80000011603 */
[----:B------:R-:W-:-:S05]  /*d8e0*/  LOP3.LUT R3, R0, R3, RZ, 0xfc, !PT ;  /* 0x0000000300037212 */ /* 0x000fca00078efcff */
[----:B------:R0:W-:Y:S01]  /*d8f0*/  STG.E.U8 [R4.64], R3 ;  /* 0x0000000304007986 */ /* 0x0001e2000c101124 */
[----:B------:R-:W-:Y:S05]  /*d900*/  BRA `(.L_x_7670) ;  /* 0x0000074000007947 */ /* 0x000fea0003800000 */
.L_x_7680:
[----:B-----5:R-:W0:Y:S01]  /*d910*/  F2F.F32.F64 R0, R32 ;  /* 0x0000002000007310 */ /* 0x020e220000301000 */
[----:B------:R-:W0:-:S14]  /*d920*/  DSETP.GEU.AND P0, PT, |R32|, c[0x2][0x0], PT ;  /* 0x008000002000762a */ /* 0x000e1c0003f0e200 */
[----:B0-----:R-:W-:-:S05]  /*d930*/  @!P0 FMUL R0, R0, 1.175494350822287508e-38 ;  /* 0x0080000000008820 */ /* 0x001fca0000400000 */
[----:B------:R-:W-:-:S05]  /*d940*/  F2FP.BF16.PACK_AB R0, RZ, R0 ;  /* 0x00000000ff00723e */ /* 0x000fca00000010ff */
[----:B------:R0:W-:Y:S01]  /*d950*/  STG.E.U16 [R4.64], R0 ;  /* 0x0000000004007986 */ /* 0x0001e2000c101524 */
[----:B------:R-:W-:Y:S05]  /*d960*/  BRA `(.L_x_7670) ;  /* 0x000006e000007947 */ /* 0x000fea0003800000 */
.L_x_7677:
        /* <DEDUP_REMOVED lines=8> */
[----:B-----5:R-:W0:Y:S02]  /*d9f0*/  F2I.U32.F64.TRUNC R33, R32 ;  /* 0x0000002000217311 */ /* 0x020e24000030d000 */
[----:B0-----:R0:W-:Y:S01]  /*da00*/  STG.E.U16 [R4.64], R33 ;  /* 0x0000002104007986 */ /* 0x0011e2000c101524 */
[----:B------:R-:W-:Y:S05]  /*da10*/  BRA `(.L_x_7670) ;  /* 0x0000063000007947 */ /* 0x000fea0003800000 */
.L_x_7689:
        /* <DEDUP_REMOVED lines=19> */
.L_x_7692:
[----:B------:R-:W-:-:S04]  /*db50*/  LOP3.LUT R0, R7, 0x80000000, RZ, 0xc0, !PT ;  /* 0x8000000007007812 */ /* 0x000fc800078ec0ff */
[----:B------:R-:W-:-:S04]  /*db60*/  SHF.R.U32.HI R0, RZ, 0x18, R0 ;  /* 0x00000018ff007819 */ /* 0x000fc80000011600 */
[----:B------:R-:W-:Y:S02]  /*db70*/  LOP3.LUT R0, R3, R0, RZ, 0xfc, !PT ;  /* 0x0000000003007212 */ /* 0x000fe400078efcff */
.L_x_7691:
[----:B------:R-:W-:Y:S05]  /*db80*/  BSYNC B0 ;  /* 0x0000000000007941 */ /* 0x000fea0003800000 */
.L_x_7690:
[----:B------:R0:W-:Y:S01]  /*db90*/  STG.E.U8 [R4.64], R0 ;  /* 0x0000000004007986 */ /* 0x0001e2000c101124 */
[----:B------:R-:W-:Y:S05]  /*dba0*/  BRA `(.L_x_7670) ;  /* 0x000004a000007947 */ /* 0x000fea0003800000 */
.L_x_7688:
        /* <DEDUP_REMOVED lines=19> */
.L_x_7695:
[----:B------:R-:W-:-:S04]  /*dce0*/  LOP3.LUT R0, R7, 0x80000000, RZ, 0xc0, !PT ;  /* 0x8000000007007812 */ /* 0x000fc800078ec0ff */
[----:B------:R-:W-:-:S04]  /*dcf0*/  SHF.R.U32.HI R0, RZ, 0x18, R0 ;  /* 0x00000018ff007819 */ /* 0x000fc80000011600 */
[----:B------:R-:W-:Y:S02]  /*dd00*/  LOP3.LUT R0, R3, R0, RZ, 0xfc, !PT ;  /* 0x0000000003007212 */ /* 0x000fe400078efcff */
.L_x_7694:
[----:B------:R-:W-:Y:S05]  /*dd10*/  BSYNC B0 ;  /* 0x0000000000007941 */ /* 0x000fea0003800000 */
.L_x_7693:
[----:B------:R0:W-:Y:S01]  /*dd20*/  STG.E.U8 [R4.64], R0 ;  /* 0x0000000004007986 */ /* 0x0001e2000c101124 */
[----:B------:R-:W-:Y:S05]  /*dd30*/  BRA `(.L_x_7670) ;  /* 0x0000031000007947 */ /* 0x000fea0003800000 */
.L_x_7687:
        /* <DEDUP_REMOVED lines=24> */
.L_x_7669:
        /* <DEDUP_REMOVED lines=20> */
.L_x_7697:
[----:B-----5:R-:W0:Y:S02]  /*e000*/  F2I.U64.F64.TRUNC R32, R32 ;  /* 0x0000002000207311 */ /* 0x020e24000030d800 */
[----:B0-----:R0:W-:Y:S01]  /*e010*/  STG.E.64 [R4.64], R32 ;  /* 0x0000002004007986 */ /* 0x0011e2000c101b24 */
[----:B------:R-:W-:Y:S05]  /*e020*/  BRA `(.L_x_7670) ;  /* 0x0000002000007947 */ /* 0x000fea0003800000 */
.L_x_7696:
[----:B-----5:R-:W0:Y:S02]  /*e030*/  F2I.U32.F64.TRUNC R33, R32 ;  /* 0x0000002000217311 */ /* 0x020e24000030d000 */
[----:B0-----:R0:W-:Y:S02]  /*e040*/  STG.E [R4.64], R33 ;  /* 0x0000002104007986 */ /* 0x0011e4000c101924 */
.L_x_7670:
        /* <DEDUP_REMOVED lines=22> */
.L_x_7701:
[----:B------:R-:W0:Y:S02]  /*e1b0*/  F2I.S64.F64.TRUNC R16, R16 ;  /* 0x0000001000107311 */ /* 0x000e24000030d900 */
[----:B0-----:R-:W-:-:S05]  /*e1c0*/  IMAD.MOV.U32 R3, RZ, RZ, R16 ;  /* 0x000000ffff037224 */ /* 0x001fca00078e0010 */
[----:B------:R0:W-:Y:S01]  /*e1d0*/  STG.E.U8 [R4.64], R3 ;  /* 0x0000000304007986 */ /* 0x0001e2000c101124 */
[----:B------:R-:W-:Y:S05]  /*e1e0*/  BRA `(.L_x_7703) ;  /* 0x00000eb000007947 */ /* 0x000fea0003800000 */
.L_x_7700:
        /* <DEDUP_REMOVED lines=9> */
.L_x_7705:
[----:B------:R-:W0:Y:S02]  /*e280*/  F2I.F64.TRUNC R17, R16 ;  /* 0x0000001000117311 */ /* 0x000e24000030d100 */
[----:B0-----:R0:W-:Y:S01]  /*e290*/  STG.E [R4.64], R17 ;  /* 0x0000001104007986 */ /* 0x0011e2000c101924 */
[----:B------:R-:W-:Y:S05]  /*e2a0*/  BRA `(.L_x_7703) ;  /* 0x00000df000007947 */ /* 0x000fea0003800000 */
.L_x_7704:
[----:B------:R-:W0:Y:S02]  /*e2b0*/  F2I.F64.TRUNC R17, R16 ;  /* 0x0000001000117311 */ /* 0x000e24000030d100 */
[----:B0-----:R0:W-:Y:S01]  /*e2c0*/  STG.E.U16 [R4.64], R17 ;  /* 0x0000001104007986 */ /* 0x0011e2000c101524 */
[----:B------:R-:W-:Y:S05]  /*e2d0*/  BRA `(.L_x_7703) ;  /* 0x00000dc000007947 */ /* 0x000fea0003800000 */
.L_x_7699:
        /* <DEDUP_REMOVED lines=11> */
.L_x_7707:
[----:B------:R-:W0:Y:S01]  /*e390*/  F2F.F32.F64 R0, R16 ;  /* 0x0000001000007310 */ /* 0x000e220000301000 */
[----:B------:R-:W0:-:S14]  /*e3a0*/  DSETP.GEU.AND P0, PT, |R16|, c[0x2][0x0], PT ;  /* 0x008000001000762a */ /* 0x000e1c0003f0e200 */
[----:B0-----:R-:W-:-:S05]  /*e3b0*/  @!P0 FMUL R0, R0, 1.175494350822287508e-38 ;  /* 0x0080000000008820 */ /* 0x001fca0000400000 */
[----:B------:R-:W-:-:S05]  /*e3c0*/  F2FP.PACK_AB R0, RZ, R0 ;  /* 0x00000000ff00723e */ /* 0x000fca00000000ff */
[----:B------:R0:W-:Y:S01]  /*e3d0*/  STG.E.U16 [R4.64], R0 ;  /* 0x0000000004007986 */ /* 0x0001e2000c101524 */
[----:B------:R-:W-:Y:S05]  /*e3e0*/  BRA `(.L_x_7703) ;  /* 0x00000cb000007947 */ /* 0x000fea0003800000 */
.L_x_7706:
        /* <DEDUP_REMOVED lines=8> */
[----:B------:R-:W-:-:S13]  /*e470*/  IMAD.MOV.U32 R7, RZ, RZ, RZ ;  /* 0x000000ffff077224 */ /* 0x000fda00078e00ff */
[----:B0-----:R-:W-:-:S05]  /*e480*/  @!P0 FMUL R6, R6, 1.175494350822287508e-38 ;  /* 0x0080000006068820 */ /* 0x001fca0000400000 */
[----:B------:R0:W-:Y:S01]  /*e490*/  STG.E.64 [R4.64], R6 ;  /* 0x0000000604007986 */ /* 0x0001e2000c101b24 */
[----:B------:R-:W-:Y:S05]  /*e4a0*/  BRA `(.L_x_7703) ;  /* 0x00000bf000007947 */ /* 0x000fea0003800000 */
.L_x_7709:
[----:B------:R-:W0:Y:S01]  /*e4b0*/  F2F.F32.F64 R0, R16 ;  /* 0x0000001000007310 */ /* 0x000e220000301000 */
[----:B------:R-:W0:-:S14]  /*e4c0*/  DSETP.GEU.AND P0, PT, |R16|, c[0x2][0x0], PT ;  /* 0x008000001000762a */ /* 0x000e1c0003f0e200 */
[----:B0-----:R-:W-:-:S05]  /*e4d0*/  @!P0 FMUL R0, R0, 1.175494350822287508e-38 ;  /* 0x0080000000008820 */ /* 0x001fca0000400000 */
[----:B------:R-:W-:-:S04]  /*e4e0*/  F2FP.PACK_AB R3, RZ, R0 ;  /* 0x00000000ff03723e */ /* 0x000fc800000000ff */
[----:B------:R-:W-:-:S05]  /*e4f0*/  PRMT R3, R3, 0x5410, RZ ;  /* 0x0000541003037816 */ /* 0x000fca00000000ff */
[----:B------:R0:W-:Y:S01]  /*e500*/  STG.E [R4.64], R3 ;  /* 0x0000000304007986 */ /* 0x0001e2000c101924 */
[----:B------:R-:W-:Y:S05]  /*e510*/  BRA `(.L_x_7703) ;  /* 0x00000b8000007947 */ /* 0x000fea0003800000 */
.L_x_7708:
[----:B------:R0:W-:Y:S01]  /*e520*/  STG.E.64 [R4.64], R16 ;  /* 0x0000001004007986 */ /* 0x0001e2000c101b24 */
[----:B------:R-:W-:Y:S05]  /*e530*/  BRA `(.L_x_7703) ;  /* 0x00000b6000007947 */ /* 0x000fea0003800000 */
.L_x_7698:
        /* <DEDUP_REMOVED lines=9> */
[----:B0-----:R-:W-:-:S05]  /*e5d0*/  SEL R3, RZ, 0x1, !P0 ;  /* 0x00000001ff037807 */ /* 0x001fca0004000000 */
[----:B------:R0:W-:Y:S01]  /*e5e0*/  STG.E.U8 [R4.64], R3 ;  /* 0x0000000304007986 */ /* 0x0001e2000c101124 */
[----:B------:R-:W-:Y:S05]  /*e5f0*/  BRA `(.L_x_7703) ;  /* 0x00000aa000007947 */ /* 0x000fea0003800000 */
.L_x_7712:
[----:B------:R-:W-:-:S05]  /*e600*/  CS2R R18, SRZ ;  /* 0x0000000000127805 */ /* 0x000fca000001ff00 */
[----:B------:R0:W-:Y:S01]  /*e610*/  STG.E.128 [R4.64], R16 ;  /* 0x0000001004007986 */ /* 0x0001e2000c101d24 */
[----:B------:R-:W-:Y:S05]  /*e620*/  BRA `(.L_x_7703) ;  /* 0x00000a7000007947 */ /* 0x000fea0003800000 */
.L_x_7711:
        /* <DEDUP_REMOVED lines=23> */
.L_x_7716:
[----:B------:R-:W-:Y:S05]  /*e7a0*/  BSYNC B0 ;  /* 0x0000000000007941 */ /* 0x000fea0003800000 */
.L_x_7715:
[----:B------:R-:W-:-:S05]  /*e7b0*/  LOP3.LUT R7, R0, R7, RZ, 0xfc, !PT ;  /* 0x0000000700077212 */ /* 0x000fca00078efcff */
[----:B------:R0:W-:Y:S01]  /*e7c0*/  STG.E.U8 [R4.64], R7 ;  /* 0x0000000704007986 */ /* 0x0001e2000c101124 */
[----:B------:R-:W-:Y:S05]  /*e7d0*/  BRA `(.L_x_7703) ;  /* 0x000008c000007947 */ /* 0x000fea0003800000 */
.L_x_7714:
        /* <DEDUP_REMOVED lines=15> */
.L_x_7718:
[----:B------:R-:W-:Y:S01]  /*e8d0*/  IMAD.MOV.U32 R0, RZ, RZ, 0x7f ;  /* 0x0000007fff007424 */ /* 0x000fe200078e00ff */
[----:B------:R-:W-:-:S04]  /*e8e0*/  ISETP.GT.U32.AND P0, PT, R3, 0x7f800000, PT ;  /* 0x7f8000000300780c */ /* 0x000fc80003f04070 */
[----:B------:R-:W-:-:S04]  /*e8f0*/  SEL R0, R0, 0x7c, P0 ;  /* 0x0000007c00007807 */ /* 0x000fc80000000000 */
.L_x_7719:
[----:B------:R-:W-:Y:S05]  /*e900*/  BSYNC B0 ;  /* 0x0000000000007941 */ /* 0x000fea0003800000 */
.L_x_7717:
[----:B------:R-:W-:-:S04]  /*e910*/  LOP3.LUT R3, R7, 0x80000000, RZ, 0xc0, !PT ;  /* 0x8000000007037812 */ /* 0x000fc800078ec0ff */
[----:B------:R-:W-:-:S04]  /*e920*/  SHF.R.U32.HI R3, RZ, 0x18, R3 ;  /* 0x00000018ff037819 */ /* 0x000fc80000011603 */
[----:B------:R-:W-:-:S05]  /*e930*/  LOP3.LUT R3, R0, R3, RZ, 0xfc, !PT ;  /* 0x0000000300037212 */ /* 0x000fca00078efcff */
[----:B------:R0:W-:Y:S01]  /*e940*/  STG.E.U8 [R4.64], R3 ;  /* 0x0000000304007986 */ /* 0x0001e2000c101124 */
[----:B------:R-:W-:Y:S05]  /*e950*/  BRA `(.L_x_7703) ;  /* 0x0000074000007947 */ /* 0x000fea0003800000 */
.L_x_7713:
[----:B------:R-:W0:Y:S01]  /*e960*/  F2F.F32.F64 R0, R16 ;  /* 0x0000001000007310 */ /* 0x000e220000301000 */
[----:B------:R-:W0:-:S14]  /*e970*/  DSETP.GEU.AND P0, PT, |R16|, c[0x2][0x0], PT ;  /* 0x008000001000762a */ /* 0x000e1c0003f0e200 */
[----:B0-----:R-:W-:-:S05]  /*e980*/  @!P0 FMUL R0, R0, 1.175494350822287508e-38 ;  /* 0x0080000000008820 */ /* 0x001fca0000400000 */
[----:B------:R-:W-:-:S05]  /*e990*/  F2FP.BF16.PACK_AB R0, RZ, R0 ;  /* 0x00000000ff00723e */ /* 0x000fca00000010ff */
[----:B------:R0:W-:Y:S01]  /*e9a0*/  STG.E.U16 [R4.64], R0 ;  /* 0x0000000004007986 */ /* 0x0001e2000c101524 */
[----:B------:R-:W-:Y:S05]  /*e9b0*/  BRA `(.L_x_7703) ;  /* 0x000006e000007947 */ /* 0x000fea0003800000 */
.L_x_7710:
        /* <DEDUP_REMOVED lines=11> */
.L_x_7722:
        /* <DEDUP_REMOVED lines=19> */
.L_x_7725:
[----:B------:R-:W-:-:S04]  /*eba0*/  LOP3.LUT R0, R7, 0x80000000, RZ, 0xc0, !PT ;  /* 0x8000000007007812 */ /* 0x000fc800078ec0ff */
[----:B------:R-:W-:-:S04]  /*ebb0*/  SHF.R.U32.HI R0, RZ, 0x18, R0 ;  /* 0x00000018ff007819 */ /* 0x000fc80000011600 */
[----:B------:R-:W-:Y:S02]  /*ebc0*/  LOP3.LUT R0, R3, R0, RZ, 0xfc, !PT ;  /* 0x0000000003007212 */ /* 0x000fe400078efcff */
.L_x_7724:
[----:B------:R-:W-:Y:S05]  /*ebd0*/  BSYNC B0 ;  /* 0x0000000000007941 */ /* 0x000fea0003800000 */
.L_x_7723:
[----:B------:R0:W-:Y:S01]  /*ebe0*/  STG.E.U8 [R4.64], R0 ;  /* 0x0000000004007986 */ /* 0x0001e2000c101124 */
[----:B------:R-:W-:Y:S05]  /*ebf0*/  BRA `(.L_x_7703) ;  /* 0x000004a000007947 */ /* 0x000fea0003800000 */
.L_x_7721:
        /* <DEDUP_REMOVED lines=19> */
.L_x_7728:
[----:B------:R-:W-:-:S04]  /*ed30*/  LOP3.LUT R0, R7, 0x80000000, RZ, 0xc0, !PT ;  /* 0x8000000007007812 */ /* 0x000fc800078ec0ff */
[----:B------:R-:W-:-:S04]  /*ed40*/  SHF.R.U32.HI R0, RZ, 0x18, R0 ;  /* 0x00000018ff007819 */ /* 0x000fc80000011600 */
[----:B------:R-:W-:Y:S02]  /*ed50*/  LOP3.LUT R0, R3, R0, RZ, 0xfc, !PT ;  /* 0x0000000003007212 */ /* 0x000fe400078efcff */
.L_x_7727:
[----:B------:R-:W-:Y:S05]  /*ed60*/  BSYNC B0 ;  /* 0x0000000000007941 */ /* 0x000fea0003800000 */
.L_x_7726:
[----:B------:R0:W-:Y:S01]  /*ed70*/  STG.E.U8 [R4.64], R0 ;  /* 0x0000000004007986 */ /* 0x0001e2000c101124 */
[----:B------:R-:W-:Y:S05]  /*ed80*/  BRA `(.L_x_7703) ;  /* 0x0000031000007947 */ /* 0x000fea0003800000 */
.L_x_7720:
        /* <DEDUP_REMOVED lines=24> */
.L_x_7702:
        /* <DEDUP_REMOVED lines=20> */
.L_x_7730:
[----:B------:R-:W0:Y:S02]  /*f050*/  F2I.U64.F64.TRUNC R16, R16 ;  /* 0x0000001000107311 */ /* 0x000e24000030d800 */
[----:B0-----:R0:W-:Y:S01]  /*f060*/  STG.E.64 [R4.64], R16 ;  /* 0x0000001004007986 */ /* 0x0011e2000c101b24 */
[----:B------:R-:W-:Y:S05]  /*f070*/  BRA `(.L_x_7703) ;  /* 0x0000002000007947 */ /* 0x000fea0003800000 */
.L_x_7729:
[----:B------:R-:W0:Y:S02]  /*f080*/  F2I.U32.F64.TRUNC R17, R16 ;  /* 0x0000001000117311 */ /* 0x000e24000030d000 */
[----:B0-----:R0:W-:Y:S02]  /*f090*/  STG.E [R4.64], R17 ;  /* 0x0000001104007986 */ /* 0x0011e4000c101924 */
.L_x_7703:
[----:B------:R-:W-:Y:S02]  /*f0a0*/  IADD3 R2, R2, 0x80, RZ ;  /* 0x0000008002027810 */ /* 0x000fe40007ffe0ff */
.L_x_7664:
[----:B------:R-:W-:Y:S05]  /*f0b0*/  BSYNC B6 ;  /* 0x0000000000067941 */ /* 0x000fea0003800000 */
.L_x_7663:
[----:B------:R-:W-:-:S13]  /*f0c0*/  ISETP.GE.AND P0, PT, R2, R37, PT ;  /* 0x000000250200720c */ /* 0x000fda0003f06270 */
[----:B------:R-:W-:Y:S05]  /*f0d0*/  @P0 EXIT ;  /* 0x000000000000094d */ /* 0x000fea0003800000 */
[----:B0-----:R-:W0:Y:S02]  /*f0e0*/  S2R R0, SR_CTAID.X ;  /* 0x0000000000007919 */ /* 0x001e240000002500 */
[----:B0-----:R-:W-:Y:S01]  /*f0f0*/  IMAD R2, R0, 0x200, R2 ;  /* 0x0000020000027824 */ /* 0x001fe200078e0202 */
[----:B-1----:R-:W-:-:S03]  /*f100*/  PRMT R0, R22, 0x9910, RZ ;  /* 0x0000991016007816 */ /* 0x002fc600000000ff */
        /* <DEDUP_REMOVED lines=14> */
[----:B0-----:R-:W-:Y:S01]  /*f1f0*/  STG.E.U8 [R2.64], R25 ;  /* 0x0000001902007986 */ /* 0x001fe2000c101124 */
[----:B------:R-:W-:Y:S05]  /*f200*/  EXIT ;  /* 0x000000000000794d */ /* 0x000fea0003800000 */
.L_x_7734:
[----:B-----5:R-:W0:Y:S02]  /*f210*/  F2I.S64.F64.TRUNC R24, R24 ;  /* 0x0000001800187311 */ /* 0x020e24000030d900 */
[----:B0-----:R-:W-:-:S05]  /*f220*/  IMAD.MOV.U32 R5, RZ, RZ, R24 ;  /* 0x000000ffff057224 */ /* 0x001fca00078e0018 */
[----:B------:R-:W-:Y:S01]  /*f230*/  STG.E.U8 [R2.64], R5 ;  /* 0x0000000502007986 */ /* 0x000fe2000c101124 */
[----:B------:R-:W-:Y:S05]  /*f240*/  EXIT ;  /* 0x000000000000794d */ /* 0x000fea0003800000 */
.L_x_7733:
[----:B------:R-:W-:-:S13]  /*f250*/  ISETP.NE.AND P0, PT, R0, 0x2, PT ;  /* 0x000000020000780c */ /* 0x000fda0003f05270 */
[----:B------:R-:W-:Y:S05]  /*f260*/  @!P0 BRA `(.L_x_7736) ;  /* 0x000000a000008947 */ /* 0x000fea0003800000 */
[----:B------:R-:W-:-:S13]  /*f270*/  ISETP.NE.AND P0, PT, R0, 0x3, PT ;  /* 0x000000030000780c */ /* 0x000fda0003f05270 */
[----:B------:R-:W-:Y:S05]  /*f280*/  @!P0 BRA `(.L_x_7737) ;  /* 0x0000005000008947 */ /* 0x000fea0003800000 */
[----:B------:R-:W-:-:S13]  /*f290*/  ISETP.NE.AND P0, PT, R0, 0x4, PT ;  /* 0x000000040000780c */ /* 0x000fda0003f05270 */
[----:B------:R-:W-:Y:S05]  /*f2a0*/  @P0 BRA `(.L_x_7735) ;  /* 0x00000ce000000947 */ /* 0x000fea0003800000 */
[----:B-----5:R-:W0:Y:S02]  /*f2b0*/  F2I.S64.F64.TRUNC R24, R24 ;  /* 0x0000001800187311 */ /* 0x020e24000030d900 */
[----:B0-----:R-:W-:Y:S01]  /*f2c0*/  STG.E.64 [R2.64], R24 ;  /* 0x0000001802007986 */ /* 0x001fe2000c101b24 */
[----:B------:R-:W-:Y:S05]  /*f2d0*/  EXIT ;  /* 0x000000000000794d */ /* 0x000fea0003800000 */
.L_x_7737:
[----:B-----5:R-:W0:Y:S02]  /*f2e0*/  F2I.F64.TRUNC R25, R24 ;  /* 0x0000001800197311 */ /* 0x020e24000030d100 */
[----:B0-----:R-:W-:Y:S01]  /*f2f0*/  STG.E [R2.64], R25 ;  /* 0x0000001902007986 */ /* 0x001fe2000c101924 */
[----:B------:R-:W-:Y:S05]  /*f300*/  EXIT ;  /* 0x000000000000794d */ /* 0x000fea0003800000 */
.L_x_7736:
[----:B-----5:R-:W0:Y:S02]  /*f310*/  F2I.F64.TRUNC R25, R24 ;  /* 0x0000001800197311 */ /* 0x020e24000030d100 */
[----:B0-----:R-:W-:Y:S01]  /*f320*/  STG.E.U16 [R2.64], R25 ;  /* 0x0000001902007986 */ /* 0x001fe2000c101524 */
[----:B------:R-:W-:Y:S05]  /*f330*/  EXIT ;  /* 0x000000000000794d */ /* 0x000fea0003800000 */
.L_x_7732:
        /* <DEDUP_REMOVED lines=9> */
[----:B------:R-:W-:Y:S01]  /*f3d0*/  STG.E [R2.64], R5 ;  /* 0x0000000502007986 */ /* 0x000fe2000c101924 */
[----:B------:R-:W-:Y:S05]  /*f3e0*/  EXIT ;  /* 0x000000000000794d */ /* 0x000fea0003800000 */
.L_x_7739:
[----:B-----5:R-:W0:Y:S01]  /*f3f0*/  F2F.F32.F64 R0, R24 ;  /* 0x0000001800007310 */ /* 0x020e220000301000 */
[----:B------:R-:W0:-:S14]  /*f400*/  DSETP.GEU.AND P0, PT, |R24|, c[0x2][0x0], PT ;  /* 0x008000001800762a */ /* 0x000e1c0003f0e200 */
[----:B0-----:R-:W-:-:S05]  /*f410*/  @!P0 FMUL R0, R0, 1.175494350822287508e-38 ;  /* 0x0080000000008820 */ /* 0x001fca0000400000 */
[----:B------:R-:W-:-:S05]  /*f420*/  F2FP.PACK_AB R0, RZ, R0 ;  /* 0x00000000ff00723e */ /* 0x000fca00000000ff */
[----:B------:R-:W-:Y:S01]  /*f430*/  STG.E.U16 [R2.64], R0 ;  /* 0x0000000002007986 */ /* 0x000fe2000c101524 */
[----:B------:R-:W-:Y:S05]  /*f440*/  EXIT ;  /* 0x000000000000794d */ /* 0x000fea0003800000 */
.L_x_7738:
        /* <DEDUP_REMOVED lines=10> */
[----:B------:R-:W-:Y:S01]  /*f4f0*/  STG.E.64 [R2.64], R4 ;  /* 0x0000000402007986 */ /* 0x000fe2000c101b24 */
[----:B------:R-:W-:Y:S05]  /*f500*/  EXIT ;  /* 0x000000000000794d */ /* 0x000fea0003800000 */
.L_x_7741:
[----:B-----5:R-:W0:Y:S01]  /*f510*/  F2F.F32.F64 R0, R24 ;  /* 0x0000001800007310 */ /* 0x020e220000301000 */
[----:B------:R-:W0:-:S14]  /*f520*/  DSETP.GEU.AND P0, PT, |R24|, c[0x2][0x0], PT ;  /* 0x008000001800762a */ /* 0x000e1c0003f0e200 */
[----:B0-----:R-:W-:-:S05]  /*f530*/  @!P0 FMUL R0, R0, 1.175494350822287508e-38 ;  /* 0x0080000000008820 */ /* 0x001fca0000400000 */
[----:B------:R-:W-:-:S04]  /*f540*/  F2FP.PACK_AB R5, RZ, R0 ;  /* 0x00000000ff05723e */ /* 0x000fc800000000ff */
[----:B------:R-:W-:-:S05]  /*f550*/  PRMT R5, R5, 0x5410, RZ ;  /* 0x0000541005057816 */ /* 0x000fca00000000ff */
[----:B------:R-:W-:Y:S01]  /*f560*/  STG.E [R2.64], R5 ;  /* 0x0000000502007986 */ /* 0x000fe2000c101924 */
[----:B------:R-:W-:Y:S05]  /*f570*/  EXIT ;  /* 0x000000000000794d */ /* 0x000fea0003800000 */
.L_x_7740:
[----:B-----5:R-:W-:Y:S01]  /*f580*/  STG.E.64 [R2.64], R24 ;  /* 0x0000001802007986 */ /* 0x020fe2000c101b24 */
[----:B------:R-:W-:Y:S05]  /*f590*/  EXIT ;  /* 0x000000000000794d */ /* 0x000fea0003800000 */
.L_x_7731:
        /* <DEDUP_REMOVED lines=10> */
[----:B------:R-:W-:Y:S01]  /*f640*/  STG.E.U8 [R2.64], R5 ;  /* 0x0000000502007986 */ /* 0x000fe2000c101124 */
[----:B------:R-:W-:Y:S05]  /*f650*/  EXIT ;  /* 0x000000000000794d */ /* 0x000fea0003800000 */
.L_x_7744:
[----:B------:R-:W-:-:S05]  /*f660*/  CS2R R26, SRZ ;  /* 0x00000000001a7805 */ /* 0x000fca000001ff00 */
[----:B-----5:R-:W-:Y:S01]  /*f670*/  STG.E.128 [R2.64], R24 ;  /* 0x0000001802007986 */ /* 0x020fe2000c101d24 */
[----:B------:R-:W-:Y:S05]  /*f680*/  EXIT ;  /* 0x000000000000794d */ /* 0x000fea0003800000 */
.L_x_7743:
        /* <DEDUP_REMOVED lines=23> */
.L_x_7748:
[----:B------:R-:W-:Y:S05]  /*f800*/  BSYNC B0 ;  /* 0x0000000000007941 */ /* 0x000fea0003800000 */
.L_x_7747:
[----:B------:R-:W-:-:S05]  /*f810*/  LOP3.LUT R5, R0, R5, RZ, 0xfc, !PT ;  /* 0x0000000500057212 */ /* 0x000fca00078efcff */
[----:B------:R-:W-:Y:S01]  /*f820*/  STG.E.U8 [R2.64], R5 ;  /* 0x0000000502007986 */ /* 0x000fe2000c101124 */
[----:B------:R-:W-:Y:S05]  /*f830*/  EXIT ;  /* 0x000000000000794d */ /* 0x000fea0003800000 */
.L_x_7746:
        /* <DEDUP_REMOVED lines=15> */
.L_x_7750:
[----:B------:R-:W-:Y:S01]  /*f930*/  IMAD.MOV.U32 R0, RZ, RZ, 0x7f ;  /* 0x0000007fff007424 */ /* 0x000fe200078e00ff */
[----:B------:R-:W-:-:S04]  /*f940*/  ISETP.GT.U32.AND P0, PT, R4, 0x7f800000, PT ;  /* 0x7f8000000400780c */ /* 0x000fc80003f04070 */
[----:B------:R-:W-:-:S04]  /*f950*/  SEL R0, R0, 0x7c, P0 ;  /* 0x0000007c00007807 */ /* 0x000fc80000000000 */
.L_x_7751:
[----:B------:R-:W-:Y:S05]  /*f960*/  BSYNC B0 ;  /* 0x0000000000007941 */ /* 0x000fea0003800000 */
.L_x_7749:
[----:B------:R-:W-:-:S04]  /*f970*/  LOP3.LUT R4, R5, 0x80000000, RZ, 0xc0, !PT ;  /* 0x8000000005047812 */ /* 0x000fc800078ec0ff */
[----:B------:R-:W-:-:S04]  /*f980*/  SHF.R.U32.HI R5, RZ, 0x18, R4 ;  /* 0x00000018ff057819 */ /* 0x000fc80000011604 */
[----:B------:R-:W-:-:S05]  /*f990*/  LOP3.LUT R5, R0, R5, RZ, 0xfc, !PT ;  /* 0x0000000500057212 */ /* 0x000fca00078efcff */
[----:B------:R-:W-:Y:S01]  /*f9a0*/  STG.E.U8 [R2.64], R5 ;  /* 0x0000000502007986 */ /* 0x000fe2000c101124 */
[----:B------:R-:W-:Y:S05]  /*f9b0*/  EXIT ;  /* 0x000000000000794d */ /* 0x000fea0003800000 */
.L_x_7745:
[----:B-----5:R-:W0:Y:S01]  /*f9c0*/  F2F.F32.F64 R0, R24 ;  /* 0x0000001800007310 */ /* 0x020e220000301000 */
[----:B------:R-:W0:-:S14]  /*f9d0*/  DSETP.GEU.AND P0, PT, |R24|, c[0x2][0x0], PT ;  /* 0x008000001800762a */ /* 0x000e1c0003f0e200 */
[----:B0-----:R-:W-:-:S05]  /*f9e0*/  @!P0 FMUL R0, R0, 1.175494350822287508e-38 ;  /* 0x0080000000008820 */ /* 0x001fca0000400000 */
[----:B------:R-:W-:-:S05]  /*f9f0*/  F2FP.BF16.PACK_AB R0, RZ, R0 ;  /* 0x00000000ff00723e */ /* 0x000fca00000010ff */
[----:B------:R-:W-:Y:S01]  /*fa00*/  STG.E.U16 [R2.64], R0 ;  /* 0x0000000002007986 */ /* 0x000fe2000c101524 */
[----:B------:R-:W-:Y:S05]  /*fa10*/  EXIT ;  /* 0x000000000000794d */ /* 0x000fea0003800000 */
.L_x_7742:
        /* <DEDUP_REMOVED lines=9> */
[----:B0-----:R-:W-:Y:S01]  /*fab0*/  STG.E.U16 [R2.64], R25 ;  /* 0x0000001902007986 */ /* 0x001fe2000c101524 */
[----:B------:R-:W-:Y:S05]  /*fac0*/  EXIT ;  /* 0x000000000000794d */ /* 0x000fea0003800000 */
.L_x_7754:
        /* <DEDUP_REMOVED lines=19> */
.L_x_7757:
[----:B------:R-:W-:-:S04]  /*fc00*/  LOP3.LUT R0, R7, 0x80000000, RZ, 0xc0, !PT ;  /* 0x8000000007007812 */ /* 0x000fc800078ec0ff */
[----:B------:R-:W-:-:S04]  /*fc10*/  SHF.R.U32.HI R5, RZ, 0x18, R0 ;  /* 0x00000018ff057819 */ /* 0x000fc80000011600 */
[----:B------:R-:W-:-:S04]  /*fc20*/  LOP3.LUT R4, R4, R5, RZ, 0xfc, !PT ;  /* 0x0000000504047212 */ /* 0x000fc800078efcff */
[----:B------:R-:W-:Y:S02]  /*fc30*/  PRMT R0, R4, 0x7610, R0 ;  /* 0x0000761004007816 */ /* 0x000fe40000000000 */
.L_x_7756:
[----:B------:R-:W-:Y:S05]  /*fc40*/  BSYNC B0 ;  /* 0x0000000000007941 */ /* 0x000fea0003800000 */
.L_x_7755:
[----:B------:R-:W-:Y:S01]  /*fc50*/  STG.E.U8 [R2.64], R0 ;  /* 0x0000000002007986 */ /* 0x000fe2000c101124 */
[----:B------:R-:W-:Y:S05]  /*fc60*/  EXIT ;  /* 0x000000000000794d */ /* 0x000fea0003800000 */
.L_x_7753:
        /* <DEDUP_REMOVED lines=19> */
.L_x_7760:
[----:B------:R-:W-:-:S04]  /*fda0*/  LOP3.LUT R0, R7, 0x80000000, RZ, 0xc0, !PT ;  /* 0x8000000007007812 */ /* 0x000fc800078ec0ff */
[----:B------:R-:W-:-:S04]  /*fdb0*/  SHF.R.U32.HI R5, RZ, 0x18, R0 ;  /* 0x00000018ff057819 */ /* 0x000fc80000011600 */
[----:B------:R-:W-:-:S04]  /*fdc0*/  LOP3.LUT R4, R4, R5, RZ, 0xfc, !PT ;  /* 0x0000000504047212 */ /* 0x000fc800078efcff */
[----:B------:R-:W-:Y:S02]  /*fdd0*/  PRMT R0, R4, 0x7610, R0 ;  /* 0x0000761004007816 */ /* 0x000fe40000000000 */
.L_x_7759:
[----:B------:R-:W-:Y:S05]  /*fde0*/  BSYNC B0 ;  /* 0x0000000000007941 */ /* 0x000fea0003800000 */
.L_x_7758:
[----:B------:R-:W-:Y:S01]  /*fdf0*/  STG.E.U8 [R2.64], R0 ;  /* 0x0000000002007986 */ /* 0x000fe2000c101124 */
[----:B------:R-:W-:Y:S05]  /*fe00*/  EXIT ;  /* 0x000000000000794d */ /* 0x000fea0003800000 */
.L_x_7752:
        /* <DEDUP_REMOVED lines=24> */
.L_x_7735:
        /* <DEDUP_REMOVED lines=20> */
.L_x_7762:
[----:B-----5:R-:W0:Y:S02]  /*100d0*/  F2I.U64.F64.TRUNC R24, R24 ;  /* 0x0000001800187311 */ /* 0x020e24000030d800 */
[----:B0-----:R-:W-:Y:S01]  /*100e0*/  STG.E.64 [R2.64], R24 ;  /* 0x0000001802007986 */ /* 0x001fe2000c101b24 */
[----:B------:R-:W-:Y:S05]  /*100f0*/  EXIT ;  /* 0x000000000000794d */ /* 0x000fea0003800000 */
.L_x_7761:
[----:B-----5:R-:W0:Y:S02]  /*10100*/  F2I.U32.F64.TRUNC R25, R24 ;  /* 0x0000001800197311 */ /* 0x020e24000030d000 */
[----:B0-----:R-:W-:Y:S01]  /*10110*/  STG.E [R2.64], R25 ;  /* 0x0000001902007986 */ /* 0x001fe2000c101924 */
[----:B------:R-:W-:Y:S05]  /*10120*/  EXIT ;  /* 0x000000000000794d */ /* 0x000fea0003800000 */
.L_x_7763:
        /* <DEDUP_REMOVED lines=13> */
.L_x_27486:


//--------------------- .text._ZN2at6native18elementwise_kernelILi128ELi2EZNS0_22gpu_kernel_impl_nocastIZZZNS0_28launch_masked_scatter_kernelERKNS_10TensorBaseES5_S5_S5_ENKUlvE_clEvENKUlvE4_clEvEUldblE_EEvRNS_18TensorIteratorBaseERKT_EUliE_EEviT1_ --------------------------
	.section	.text._ZN2at6native18elementwise_kernelILi128ELi2EZNS0_22gpu_kernel_impl_nocastIZZZNS0_28launch_masked_scatter_kernelERKNS_10TensorBaseES5_S5_S5_ENKUlvE_clEvENKUlvE4_clEvEUldblE_EEvRNS_18TensorIteratorBaseERKT_EUliE_EEviT1_,"ax",@progbits
	.sectioninfo	@"SHI_REGISTERS=14"
	.align	128
        .global         _ZN2at6native18elementwise_kernelILi128ELi2EZNS0_22gpu_kernel_impl_nocastIZZZNS0_28launch_masked_scatter_kernelERKNS_10TensorBaseES5_S5_S5_ENKUlvE_clEvENKUlvE4_clEvEUldblE_EEvRNS_18TensorIteratorBaseERKT_EUliE_EEviT1_
        .type           _ZN2at6native18elementwise_kernelILi128ELi2EZNS0_22gpu_kernel_impl_nocastIZZZNS0_28launch_masked_scatter_kernelERKNS_10TensorBaseES5_S5_S5_ENKUlvE_clEvENKUlvE4_clEvEUldblE_EEvRNS_18TensorIteratorBaseERKT_EUliE_EEviT1_,@function
        .size           _ZN2at6native18elementwise_kernelILi128ELi2EZNS0_22gpu_kernel_impl_nocastIZZZNS0_28launch_masked_scatter_kernelERKNS_10TensorBaseES5_S5_S5_ENKUlvE_clEvENKUlvE4_clEvEUldblE_EEvRNS_18TensorIteratorBaseERKT_EUliE_EEviT1_,(.L_x_27487 - _ZN2at6native18elementwise_kernelILi128ELi2EZNS0_22gpu_kernel_impl_nocastIZZZNS0_28launch_masked_scatter_kernelERKNS_10TensorBaseES5_S5_S5_ENKUlvE_clEvENKUlvE4_clEvEUldblE_EEvRNS_18TensorIteratorBaseERKT_EUliE_EEviT1_)
        .other          _ZN2at6native18elementwise_kernelILi128ELi2EZNS0_22gpu_kernel_impl_nocastIZZZNS0_28launch_masked_scatter_kernelERKNS_10TensorBaseES5_S5_S5_ENKUlvE_clEvENKUlvE4_clEvEUldblE_EEvRNS_18TensorIteratorBaseERKT_EUliE_EEviT1_,@"STO_CUDA_ENTRY STV_DEFAULT"
_ZN2at6native18elementwise_kernelILi128ELi2EZNS0_22gpu_kernel_impl_nocastIZZZNS0_28launch_masked_scatter_kernelERKNS_10TensorBaseES5_S5_S5_ENKUlvE_clEvENKUlvE4_clEvEUldblE_EEvRNS_18TensorIteratorBaseERKT_EUliE_EEviT1_:
.text._ZN2at6native18elementwise_kernelILi128ELi2EZNS0_22gpu_kernel_impl_nocastIZZZNS0_28launch_masked_scatter_kernelERKNS_10TensorBaseES5_S5_S5_ENKUlvE_clEvENKUlvE4_clEvEUldblE_EEvRNS_18TensorIteratorBaseERKT_EUliE_EEviT1_:
        /* <DEDUP_REMOVED lines=287> */
.L_x_7766:
        /* <DEDUP_REMOVED lines=12> */
[----:B------:R-:W-:-:S06]  /*12b0*/  MOV R5, R10 ;  /* 0x0000000a00057202 */ /* 0x000fcc0000000f00 */
[----:B------:R-:W2:Y:S01]  /*12c0*/  LDG.E.64 R4, [R4.64] ;  /* 0x0000000404047981 */ /* 0x000ea2000c1e1b00 */
[----:B------:R-:W-:Y:S02]  /*12d0*/  IADD3 R2, P0, R2, c[0x0][0x428], RZ ;  /* 0x00010a0002027a10 */ /* 0x000fe40007f1e0ff */
[----:B------:R-:W-:Y:S02]  /*12e0*/  IADD3 R11, R0, 0x80, RZ ;  /* 0x00000080000b7810 */ /* 0x000fe40007ffe0ff */
[----:B------:R-:W-:-:S05]  /*12f0*/  IADD3.X R3, RZ, c[0x0][0x42c], RZ, P0, !PT ;  /* 0x00010b00ff037a10 */ /* 0x000fca00007fe4ff */
[----:B--2---:R0:W-:Y:S04]  /*1300*/  STG.E.64 [R2.64], R4 ;  /* 0x0000000402007986 */ /* 0x0041e8000c101b04 */
.L_x_7765:
[----:B------:R-:W-:Y:S05]  /*1310*/  BSYNC B0 ;  /* 0x0000000000007941 */ /* 0x000fea0003800000 */
.L_x_7764:
[----:B------:R-:W-:-:S13]  /*1320*/  ISETP.GE.AND P0, PT, R11, c[0x0][0x160], PT ;  /* 0x000058000b007a0c */ /* 0x000fda0003f06270 */
[----:B------:R-:W-:Y:S05]  /*1330*/  @P0 EXIT ;  /* 0x000000000000094d */ /* 0x000fea0003800000 */
[----:B------:R-:W-:Y:S01]  /*1340*/  ISETP.NE.AND P0, PT, RZ, c[0x0][0x168], PT ;  /* 0x00005a00ff007a0c */ /* 0x000fe20003f05270 */
[----:B0-----:R-:W-:Y:S01]  /*1350*/  HFMA2.MMA R4, -RZ, RZ, 0, 0 ;  /* 0x00000000ff047435 */ /* 0x001fe200000001ff */
        /* <DEDUP_REMOVED lines=277> */
.L_x_7767:
        /* <DEDUP_REMOVED lines=16> */
.L_x_7768:
        /* <DEDUP_REMOVED lines=13> */
.L_x_27487:


//--------------------- .text._ZN2at6native27unrolled_elementwise_kernelIZZZNS0_28launch_masked_scatter_kernelERKNS_10TensorBaseES4_S4_S4_ENKUlvE_clEvENKUlvE4_clEvEUldblE_St5arrayIPcLm4EELi4E23TrivialOffsetCalculatorILi3EjESB_ILi1EjENS0_6memory15LoadWithoutCastENSE_16StoreWithoutCastEEEviT_T0_T2_T3_T4_T5_ --------------------------
	.section	.text._ZN2at6native27unrolled_elementwise_kernelIZZZNS0_28launch_masked_scatter_kernelERKNS_10TensorBaseES4_S4_S4_ENKUlvE_clEvENKUlvE4_clEvEUldblE_St5arrayIPcLm4EELi4E23TrivialOffsetCalculatorILi3EjESB_ILi1EjENS0_6memory15LoadWithoutCastENSE_16StoreWithoutCastEEEviT_T0_T2_T3_T4_T5_,"ax",@progbits
	.sectioninfo	@"SHI_REGISTERS=32"
	.align	128
        .global         _ZN2at6native27unrolled_elementwise_kernelIZZZNS0_28launch_masked_scatter_kernelERKNS_10TensorBaseES4_S4_S4_ENKUlvE_clEvENKUlvE4_clEvEUldblE_St5arrayIPcLm4EELi4E23TrivialOffsetCalculatorILi3EjESB_ILi1EjENS0_6memory15LoadWithoutCastENSE_16StoreWithoutCastEEEviT_T0_T2_T3_T4_T5_
        .type           _ZN2at6native27unrolled_elementwise_kernelIZZZNS0_28launch_masked_scatter_kernelERKNS_10TensorBaseES4_S4_S4_ENKUlvE_clEvENKUlvE4_clEvEUldblE_St5arrayIPcLm4EELi4E23TrivialOffsetCalculatorILi3EjESB_ILi1EjENS0_6memory15LoadWithoutCastENSE_16StoreWithoutCastEEEviT_T0_T2_T3_T4_T5_,@function
        .size           _ZN2at6native27unrolled_elementwise_kernelIZZZNS0_28launch_masked_scatter_kernelERKNS_10TensorBaseES4_S4_S4_ENKUlvE_clEvENKUlvE4_clEvEUldblE_St5arrayIPcLm4EELi4E23TrivialOffsetCalculatorILi3EjESB_ILi1EjENS0_6memory15LoadWithoutCastENSE_16StoreWithoutCastEEEviT_T0_T2_T3_T4_T5_,(.L_x_27488 - _ZN2at6native27unrolled_elementwise_kernelIZZZNS0_28launch_masked_scatter_kernelERKNS_10TensorBaseES4_S4_S4_ENKUlvE_clEvENKUlvE4_clEvEUldblE_St5arrayIPcLm4EELi4E23TrivialOffsetCalculatorILi3EjESB_ILi1EjENS0_6memory15LoadWithoutCastENSE_16StoreWithoutCastEEEviT_T0_T2_T3_T4_T5_)
        .other          _ZN2at6native27unrolled_elementwise_kernelIZZZNS0_28launch_masked_scatter_kernelERKNS_10TensorBaseES4_S4_S4_ENKUlvE_clEvENKUlvE4_clEvEUldblE_St5arrayIPcLm4EELi4E23TrivialOffsetCalculatorILi3EjESB_ILi1EjENS0_6memory15LoadWithoutCastENSE_16StoreWithoutCastEEEviT_T0_T2_T3_T4_T5_,@"STO_CUDA_ENTRY STV_DEFAULT"
_ZN2at6native27unrolled_elementwise_kernelIZZZNS0_28launch_masked_scatter_kernelERKNS_10TensorBaseES4_S4_S4_ENKUlvE_clEvENKUlvE4_clEvEUldblE_St5arrayIPcLm4EELi4E23TrivialOffsetCalculatorILi3EjESB_ILi1EjENS0_6memory15LoadWithoutCastENSE_16StoreWithoutCastEEEviT_T0_T2_T3_T4_T5_:
.text._ZN2at6native27unrolled_elementwise_kernelIZZZNS0_28launch_masked_scatter_kernelERKNS_10TensorBaseES4_S4_S4_ENKUlvE_clEvENKUlvE4_clEvEUldblE_St5arrayIPcLm4EELi4E23TrivialOffsetCalculatorILi3EjESB_ILi1EjENS0_6memory15LoadWithoutCastENSE_16StoreWithoutCastEEEviT_T0_T2_T3_T4_T5_:
        /* <DEDUP_REMOVED lines=20> */
[----:B------:R-:W-:Y:S01]  /*0140*/  @!P3 IMAD.MOV.U32 R15, RZ, RZ, 0x8 ;  /* 0x00000008ff0fb424 */ /* 0x000fe200078e00ff */
[----:B------:R-:W-:-:S03]  /*0150*/  CS2R R10, SRZ ;  /* 0x00000000000a7805 */ /* 0x000fc6000001ff00 */
[----:B------:R-:W-:-:S08]  /*0160*/  @!P3 IMAD.WIDE.U32 R24, R14, R15, c[0x0][0x180] ;  /* 0x000060000e18b625 */ /* 0x000fd000078e000f */
[----:B------:R-:W-:Y:S02]  /*0170*/  @!P0 IMAD R18, R0, 0x200, R3 ;  /* 0x0000020000128824 */ /* 0x000fe400078e0203 */
[----:B------:R-:W-:-:S03]  /*0180*/  @!P3 IMAD.WIDE.U32 R14, R14, R15, c[0x0][0x190] ;  /* 0x000064000e0eb625 */ /* 0x000fc600078e000f */
[----:B------:R-:W-:Y:S02]  /*0190*/  @!P0 IADD3 R4, P4, R18, c[0x0][0x188], RZ ;  /* 0x0000620012048a10 */ /* 0x000fe40007f9e0ff */
[----:B------:R1:W3:Y:S03]  /*01a0*/  @!P3 LDG.E.64 R10, [R14.64] ;  /* 0x000000040e0ab981 */ /* 0x0002e6000c1e1b00 */
[----:B------:R-:W-:Y:S01]  /*01b0*/  @!P0 IMAD.X R5, RZ, RZ, c[0x0][0x18c], P4 ;  /* 0x00006300ff058624 */ /* 0x000fe200020e06ff */
[----:B------:R-:W-:-:S04]  /*01c0*/  CS2R R6, SRZ ;  /* 0x0000000000067805 */ /* 0x000fc8000001ff00 */
[----:B0-----:R0:W4:Y:S04]  /*01d0*/  @!P0 LDG.E.U8 R23, [R4.64] ;  /* 0x0000000404178981 */ /* 0x001128000c1e1100 */
[----:B------:R0:W4:Y:S01]  /*01e0*/  @!P3 LDG.E.64 R6, [R24.64] ;  /* 0x000000041806b981 */ /* 0x000122000c1e1b00 */
[----:B------:R-:W-:-:S04]  /*01f0*/  @!P2 IMAD.MOV.U32 R17, RZ, RZ, 0x8 ;  /* 0x00000008ff11a424 */ /* 0x000fc800078e00ff */
[----:B------:R-:W-:-:S04]  /*0200*/  @!P2 IMAD.WIDE.U32 R12, R28, R17, c[0x0][0x180] ;  /* 0x000060001c0ca625 */ /* 0x000fc800078e0011 */
[C---:B-1----:R-:W-:Y:S01]  /*0210*/  @!P2 IMAD.WIDE.U32 R14, R28.reuse, R17, c[0x0][0x190] ;  /* 0x000064001c0ea625 */ /* 0x042fe200078e0011 */
[----:B------:R-:W-:Y:S01]  /*0220*/  @!P2 IADD3 R28, P4, R28, c[0x0][0x188], RZ ;  /* 0x000062001c1caa10 */ /* 0x000fe20007f9e0ff */
[----:B------:R-:W-:Y:S02]  /*0230*/  CS2R R8, SRZ ;  /* 0x0000000000087805 */ /* 0x000fe4000001ff00 */
[----:B------:R-:W-:Y:S02]  /*0240*/  @!P1 IMAD.MOV.U32 R27, RZ, RZ, 0x8 ;  /* 0x00000008ff1b9424 */ /* 0x000fe400078e00ff */
[----:B------:R-:W-:Y:S01]  /*0250*/  @!P2 IMAD.X R29, RZ, RZ, c[0x0][0x18c], P4 ;  /* 0x00006300ff1da624 */ /* 0x000fe200020e06ff */
[C---:B0-----:R-:W-:Y:S01]  /*0260*/  @!P1 IADD3 R24, P4, R26.reuse, c[0x0][0x188], RZ ;  /* 0x000062001a189a10 */ /* 0x041fe20007f9e0ff */
[----:B------:R-:W-:Y:S01]  /*0270*/  CS2R R4, SRZ ;  /* 0x0000000000047805 */ /* 0x000fe2000001ff00 */
[----:B------:R-:W-:Y:S01]  /*0280*/  @!P1 IMAD.WIDE.U32 R16, R26, R27, c[0x0][0x180] ;  /* 0x000060001a109625 */ /* 0x000fe200078e001b */
[----:B------:R0:W4:Y:S03]  /*0290*/  @!P2 LDG.E.64 R8, [R14.64] ;  /* 0x000000040e08a981 */ /* 0x000126000c1e1b00 */
[----:B------:R-:W-:Y:S01]  /*02a0*/  @!P1 IMAD.X R25, RZ, RZ, c[0x0][0x18c], P4 ;  /* 0x00006300ff199624 */ /* 0x000fe200020e06ff */
[----:B------:R1:W4:Y:S01]  /*02b0*/  @!P1 LDG.E.64 R4, [R16.64] ;  /* 0x0000000410049981 */ /* 0x000322000c1e1b00 */
[----:B------:R-:W-:-:S03]  /*02c0*/  @!P0 IMAD.MOV.U32 R19, RZ, RZ, 0x8 ;  /* 0x00000008ff138424 */ /* 0x000fc600078e00ff */
[----:B------:R-:W4:Y:S01]  /*02d0*/  @!P2 LDG.E.U8 R28, [R28.64] ;  /* 0x000000041c1ca981 */ /* 0x000f22000c1e1100 */
[----:B0-----:R-:W-:-:S03]  /*02e0*/  CS2R R14, SRZ ;  /* 0x00000000000e7805 */ /* 0x001fc6000001ff00 */
[----:B------:R0:W4:Y:S01]  /*02f0*/  @!P1 LDG.E.U8 R24, [R24.64] ;  /* 0x0000000418189981 */ /* 0x000122000c1e1100 */
[----:B-1----:R-:W-:-:S05]  /*0300*/  @!P0 IMAD.WIDE.U32 R16, R18, R19, c[0x0][0x180] ;  /* 0x0000600012108625 */ /* 0x002fca00078e0013 */
[----:B------:R1:W4:Y:S02]  /*0310*/  @!P0 LDG.E.64 R14, [R16.64] ;  /* 0x00000004100e8981 */ /* 0x000324000c1e1b00 */
[----:B-1----:R-:W-:Y:S02]  /*0320*/  @!P0 IMAD.WIDE.U32 R16, R18, R19, c[0x0][0x190] ;  /* 0x0000640012108625 */ /* 0x002fe400078e0013 */
[----:B------:R-:W-:-:S06]  /*0330*/  CS2R R18, SRZ ;  /* 0x0000000000127805 */ /* 0x000fcc000001ff00 */
[----:B------:R1:W4:Y:S01]  /*0340*/  @!P0 LDG.E.64 R18, [R16.64] ;  /* 0x0000000410128981 */ /* 0x000322000c1e1b00 */
[----:B------:R-:W-:Y:S01]  /*0350*/  CS2R R2, SRZ ;  /* 0x0000000000027805 */ /* 0x000fe2000001ff00 */
[----:B------:R-:W-:-:S05]  /*0360*/  @!P1 IMAD.WIDE.U32 R26, R26, R27, c[0x0][0x190] ;  /* 0x000064001a1a9625 */ /* 0x000fca00078e001b */
[----:B------:R0:W4:Y:S02]  /*0370*/  @!P2 LDG.E.64 R2, [R12.64] ;  /* 0x000000040c02a981 */ /* 0x000124000c1e1b00 */
[----:B0-----:R-:W-:-:S06]  /*0380*/  CS2R R12, SRZ ;  /* 0x00000000000c7805 */ /* 0x001fcc000001ff00 */
[----:B------:R-:W4:Y:S01]  /*0390*/  @!P1 LDG.E.64 R12, [R26.64] ;  /* 0x000000041a0c9981 */ /* 0x000f22000c1e1b00 */
[----:B--2---:R-:W-:Y:S02]  /*03a0*/  @!P3 ISETP.NE.AND P4, PT, R22, RZ, PT ;  /* 0x000000ff1600b20c */ /* 0x004fe40003f85270 */
[----:B------:R-:W-:Y:S02]  /*03b0*/  PRMT R22, RZ, 0x7610, R22 ;  /* 0x00007610ff167816 */ /* 0x000fe40000000016 */
[----:B------:R-:W-:-:S04]  /*03c0*/  @!P3 SEL R22, RZ, 0x1, !P4 ;  /* 0x00000001ff16b807 */ /* 0x000fc80006000000 */
[----:B------:R-:W-:-:S04]  /*03d0*/  PRMT R22, R22, 0x9910, RZ ;  /* 0x0000991016167816 */ /* 0x000fc800000000ff */
[----:B------:R-:W-:-:S13]  /*03e0*/  ISETP.EQ.OR P5, PT, R22, RZ, P3 ;  /* 0x000000ff1600720c */ /* 0x000fda0001fa2670 */
[C---:B---3--:R-:W-:Y:S02]  /*03f0*/  @!P5 LEA R22, P6, R10.reuse, c[0x0][0x168], 0x3 ;  /* 0x00005a000a16da11 */ /* 0x048fe400078c18ff */
[----:B----4-:R-:W-:Y:S02]  /*0400*/  @!P0 ISETP.NE.AND P4, PT, R23, RZ, PT ;  /* 0x000000ff1700820c */ /* 0x010fe40003f85270 */
[----:B------:R-:W-:-:S05]  /*0410*/  @!P5 LEA.HI.X R23, R10, c[0x0][0x16c], R11, 0x3, P6 ;  /* 0x00005b000a17da11 */ /* 0x000fca00030f1c0b */
[----:B------:R0:W2:Y:S01]  /*0420*/  @!P5 LDG.E.64 R6, [R22.64] ;  /* 0x000000041606d981 */ /* 0x0000a2000c1e1b00 */
[----:B------:R-:W-:Y:S02]  /*0430*/  PRMT R25, RZ, 0x7610, R25 ;  /* 0x00007610ff197816 */ /* 0x000fe40000000019 */
[----:B------:R-:W-:Y:S01]  /*0440*/  @!P0 SEL R25, RZ, 0x1, !P4 ;  /* 0x00000001ff198807 */ /* 0x000fe20006000000 */
[----:B------:R-:W-:-:S03]  /*0450*/  IMAD.MOV.U32 R11, RZ, RZ, R21 ;  /* 0x000000ffff0b7224 */ /* 0x000fc600078e0015 */
[----:B------:R-:W-:Y:S02]  /*0460*/  PRMT R10, R25, 0x9910, RZ ;  /* 0x00009910190a7816 */ /* 0x000fe400000000ff */
[----:B-1----:R-:W-:Y:S02]  /*0470*/  IADD3 R17, R11, 0x180, RZ ;  /* 0x000001800b117810 */ /* 0x002fe40007ffe0ff */
[----:B------:R-:W-:-:S04]  /*0480*/  ISETP.NE.AND P0, PT, R10, RZ, PT ;  /* 0x000000ff0a00720c */ /* 0x000fc80003f05270 */
[----:B------:R-:W-:Y:S02]  /*0490*/  ISETP.GE.OR P0, PT, R17, R20, !P0 ;  /* 0x000000141100720c */ /* 0x000fe40004706670 */
[----:B------:R-:W-:Y:S02]  /*04a0*/  PRMT R10, RZ, 0x7610, R10 ;  /* 0x00007610ff0a7816 */ /* 0x000fe4000000000a */
[----:B------:R-:W-:Y:S02]  /*04b0*/  PRMT R16, RZ, 0x7610, R16 ;  /* 0x00007610ff107816 */ /* 0x000fe40000000010 */
[----:B------:R-:W-:Y:S02]  /*04c0*/  @!P2 ISETP.NE.AND P4, PT, R28, RZ, PT ;  /* 0x000000ff1c00a20c */ /* 0x000fe40003f85270 */
[----:B------:R-:W-:Y:S02]  /*04d0*/  @!P1 ISETP.NE.AND P5, PT, R24, RZ, PT ;  /* 0x000000ff1800920c */ /* 0x000fe40003fa5270 */
[----:B------:R-:W-:-:S02]  /*04e0*/  @!P2 SEL R10, RZ, 0x1, !P4 ;  /* 0x00000001ff0aa807 */ /* 0x000fc40006000000 */
[----:B------:R-:W-:Y:S02]  /*04f0*/  @!P1 SEL R16, RZ, 0x1, !P5 ;  /* 0x00000001ff109807 */ /* 0x000fe40006800000 */
[----:B------:R-:W-:Y:S02]  /*0500*/  PRMT R10, R10, 0x9910, RZ ;  /* 0x000099100a0a7816 */ /* 0x000fe400000000ff */
[----:B------:R-:W-:Y:S02]  /*0510*/  PRMT R17, R16, 0x9910, RZ ;  /* 0x0000991010117816 */ /* 0x000fe400000000ff */
[----:B------:R-:W-:Y:S02]  /*0520*/  ISETP.NE.AND P1, PT, R10, RZ, PT ;  /* 0x000000ff0a00720c */ /* 0x000fe40003f25270 */
[----:B------:R-:W-:Y:S01]  /*0530*/  IADD3 R25, R11, 0x80, RZ ;  /* 0x000000800b197810 */ /* 0x000fe20007ffe0ff */
[----:B------:R-:W-:-:S03]  /*0540*/  IMAD.MOV.U32 R10, RZ, RZ, R17 ;  /* 0x000000ffff0a7224 */ /* 0x000fc600078e0011 */
[----:B------:R-:W-:Y:S02]  /*0550*/  ISETP.GE.OR P1, PT, R25, R20, !P1 ;  /* 0x000000141900720c */ /* 0x000fe40004f26670 */
[----:B------:R-:W-:-:S04]  /*0560*/  @!P0 LEA R16, P2, R18, c[0x0][0x168], 0x3 ;  /* 0x00005a0012108a11 */ /* 0x000fc800078418ff */
[----:B------:R-:W-:Y:S02]  /*0570*/  @!P0 LEA.HI.X R17, R18, c[0x0][0x16c], R19, 0x3, P2 ;  /* 0x00005b0012118a11 */ /* 0x000fe400010f1c13 */
[----:B------:R-:W-:Y:S02]  /*0580*/  ISETP.NE.AND P2, PT, R10, RZ, PT ;  /* 0x000000ff0a00720c */ /* 0x000fe40003f45270 */
[----:B------:R-:W-:Y:S01]  /*0590*/  IADD3 R19, R11, 0x100, RZ ;  /* 0x000001000b137810 */ /* 0x000fe20007ffe0ff */
[----:B------:R1:W5:Y:S03]  /*05a0*/  @!P0 LDG.E.64 R14, [R16.64] ;  /* 0x00000004100e8981 */ /* 0x000366000c1e1b00 */
[----:B------:R-:W-:Y:S02]  /*05b0*/  ISETP.GE.OR P2, PT, R19, R20, !P2 ;  /* 0x000000141300720c */ /* 0x000fe40005746670 */
[----:B------:R-:W-:-:S04]  /*05c0*/  @!P1 LEA R18, P0, R8, c[0x0][0x168], 0x3 ;  /* 0x00005a0008129a11 */ /* 0x000fc800078018ff */
[----:B------:R-:W-:Y:S01]  /*05d0*/  @!P1 LEA.HI.X R19, R8, c[0x0][0x16c], R9, 0x3, P0 ;  /* 0x00005b0008139a11 */ /* 0x000fe200000f1c09 */
[----:B------:R-:W-:Y:S02]  /*05e0*/  @!P3 IMAD R8, R0, 0x200, R21 ;  /* 0x000002000008b824 */ /* 0x000fe400078e0215 */
[----:B------:R-:W-:Y:S02]  /*05f0*/  @!P3 IMAD.MOV.U32 R9, RZ, RZ, 0x8 ;  /* 0x00000008ff09b424 */ /* 0x000fe400078e00ff */
[----:B------:R1:W5:Y:S02]  /*0600*/  @!P1 LDG.E.64 R2, [R18.64] ;  /* 0x0000000412029981 */ /* 0x000364000c1e1b00 */
[----:B0-----:R-:W-:Y:S01]  /*0610*/  @!P2 LEA R22, P4, R12, c[0x0][0x168], 0x3 ;  /* 0x00005a000c16aa11 */ /* 0x001fe200078818ff */
[----:B------:R-:W-:-:S03]  /*0620*/  @!P3 IMAD.WIDE.U32 R8, R8, R9, c[0x0][0x178] ;  /* 0x00005e000808b625 */ /* 0x000fc600078e0009 */
[----:B------:R-:W-:Y:S01]  /*0630*/  @!P2 LEA.HI.X R23, R12, c[0x0][0x16c], R13, 0x3, P4 ;  /* 0x00005b000c17aa11 */ /* 0x000fe200020f1c0d */
[----:B------:R-:W-:-:S04]  /*0640*/  @!P3 IMAD.MOV.U32 R11, RZ, RZ, R25 ;  /* 0x000000ffff0bb224 */ /* 0x000fc800078e0019 */
[----:B------:R1:W5:Y:S01]  /*0650*/  @!P2 LDG.E.64 R4, [R22.64] ;  /* 0x000000041604a981 */ /* 0x000362000c1e1b00 */
[----:B------:R-:W-:Y:S01]  /*0660*/  ISETP.GE.AND P0, PT, R11, R20, PT ;  /* 0x000000140b00720c */ /* 0x000fe20003f06270 */
[----:B------:R-:W-:Y:S02]  /*0670*/  BSSY B0, `(.L_x_7769) ;  /* 0x000000d000007945 */ /* 0x000fe40003800000 */
[----:B--2---:R1:W-:Y:S10]  /*0680*/  @!P3 STG.E.64 [R8.64], R6 ;  /* 0x000000060800b986 */ /* 0x0043f4000c101b04 */
[----:B------:R-:W-:Y:S05]  /*0690*/  @P0 BRA `(.L_x_7770) ;  /* 0x000000a000000947 */ /* 0x000fea0003800000 */
[----:B-1----:R-:W-:Y:S01]  /*06a0*/  IMAD R6, R0, 0x200, R11 ;  /* 0x0000020000067824 */ /* 0x002fe200078e020b */
[----:B------:R-:W-:Y:S01]  /*06b0*/  IADD3 R11, R11, 0x80, RZ ;  /* 0x000000800b0b7810 */ /* 0x000fe20007ffe0ff */
[----:B------:R-:W-:-:S03]  /*06c0*/  IMAD.MOV.U32 R9, RZ, RZ, 0x8 ;  /* 0x00000008ff097424 */ /* 0x000fc600078e00ff */
[----:B------:R-:W-:Y:S01]  /*06d0*/  ISETP.GE.AND P0, PT, R11, R20, PT ;  /* 0x000000140b00720c */ /* 0x000fe20003f06270 */
[----:B------:R-:W-:-:S05]  /*06e0*/  IMAD.WIDE.U32 R6, R6, R9, c[0x0][0x178] ;  /* 0x00005e0006067625 */ /* 0x000fca00078e0009 */
[----:B-----5:R0:W-:Y:S07]  /*06f0*/  STG.E.64 [R6.64], R2 ;  /* 0x0000000206007986 */ /* 0x0201ee000c101b04 */
[----:B------:R-:W-:Y:S01]  /*0700*/  @!P0 IMAD R8, R0, 0x200, R11 ;  /* 0x0000020000088824 */ /* 0x000fe200078e020b */
[----:B------:R-:W-:-:S03]  /*0710*/  @!P0 IADD3 R11, R11, 0x80, RZ ;  /* 0x000000800b0b8810 */ /* 0x000fc60007ffe0ff */
[----:B------:R-:W-:-:S05]  /*0720*/  @!P0 IMAD.WIDE.U32 R8, R8, R9, c[0x0][0x178] ;  /* 0x00005e0008088625 */ /* 0x000fca00078e0009 */
[----:B------:R0:W-:Y:S02]  /*0730*/  @!P0 STG.E.64 [R8.64], R4 ;  /* 0x0000000408008986 */ /* 0x0001e4000c101b04 */
.L_x_7770:
[----:B------:R-:W-:Y:S05]  /*0740*/  BSYNC B0 ;  /* 0x0000000000007941 */ /* 0x000fea0003800000 */
.L_x_7769:
[----:B------:R-:W-:-:S13]  /*0750*/  ISETP.GE.AND P0, PT, R11, R20, PT ;  /* 0x000000140b00720c */ /* 0x000fda0003f06270 */
[----:B------:R-:W-:Y:S05]  /*0760*/  @P0 EXIT ;  /* 0x000000000000094d */ /* 0x000fea0003800000 */
[----:B0----5:R-:W-:Y:S02]  /*0770*/  IMAD R2, R0, 0x200, R11 ;  /* 0x0000020000027824 */ /* 0x021fe400078e020b */
[----:B------:R-:W-:-:S04]  /*0780*/  IMAD.MOV.U32 R3, RZ, RZ, 0x8 ;  /* 0x00000008ff037424 */ /* 0x000fc800078e00ff */
[----:B------:R-:W-:-:S05]  /*0790*/  IMAD.WIDE.U32 R2, R2, R3, c[0x0][0x178] ;  /* 0x00005e0002027625 */ /* 0x000fca00078e0003 */
[----:B------:R-:W-:Y:S01]  /*07a0*/  STG.E.64 [R2.64], R14 ;  /* 0x0000000e02007986 */ /* 0x000fe2000c101b04 */
[----:B------:R-:W-:Y:S05]  /*07b0*/  EXIT ;  /* 0x000000000000794d */ /* 0x000fea0003800000 */
.L_x_7771:
        /* <DEDUP_REMOVED lines=12> */
.L_x_27488:


//--------------------- .text._ZN2at6native29vectorized_elementwise_kernelILi2EZZZNS0_28launch_masked_scatter_kernelERKNS_10TensorBaseES4_S4_S4_ENKUlvE_clEvENKUlvE4_clEvEUldblE_St5arrayIPcLm4EEEEviT0_T1_ --------------------------
	.section	.text._ZN2at6native29vectorized_elementwise_kernelILi2EZZZNS0_28launch_masked_scatter_kernelERKNS_10TensorBaseES4_S4_S4_ENKUlvE_clEvENKUlvE4_clEvEUldblE_St5arrayIPcLm4EEEEviT0_T1_,"ax",@progbits
	.sectioninfo	@"SHI_REGISTERS=48"
	.align	128
        .global         _ZN2at6native29vectorized_elementwise_kernelILi2EZZZNS0_28launch_masked_scatter_kernelERKNS_10TensorBaseES4_S4_S4_ENKUlvE_clEvENKUlvE4_clEvEUldblE_St5arrayIPcLm4EEEEviT0_T1_
        .type           _ZN2at6native29vectorized_elementwise_kernelILi2EZZZNS0_28launch_masked_scatter_kernelERKNS_10TensorBaseES4_S4_S4_ENKUlvE_clEvENKUlvE4_clEvEUldblE_St5arrayIPcLm4EEEEviT0_T1_,@function
        .size           _ZN2at6native29vectorized_elementwise_kernelILi2EZZZNS0_28launch_masked_scatter_kernelERKNS_10TensorBaseES4_S4_S4_ENKUlvE_clEvENKUlvE4_clEvEUldblE_St5arrayIPcLm4EEEEviT0_T1_,(.L_x_27489 - _ZN2at6native29vectorized_elementwise_kernelILi2EZZZNS0_28launch_masked_scatter_kernelERKNS_10TensorBaseES4_S4_S4_ENKUlvE_clEvENKUlvE4_clEvEUldblE_St5arrayIPcLm4EEEEviT0_T1_)
        .other          _ZN2at6native29vectorized_elementwise_kernelILi2EZZZNS0_28launch_masked_scatter_kernelERKNS_10TensorBaseES4_S4_S4_ENKUlvE_clEvENKUlvE4_clEvEUldblE_St5arrayIPcLm4EEEEviT0_T1_,@"STO_CUDA_ENTRY STV_DEFAULT"
_ZN2at6native29vectorized_elementwise_kernelILi2EZZZNS0_28launch_masked_scatter_kernelERKNS_10TensorBaseES4_S4_S4_ENKUlvE_clEvENKUlvE4_clEvEUldblE_St5arrayIPcLm4EEEEviT0_T1_:
.text._ZN2at6native29vectorized_elementwise_kernelILi2EZZZNS0_28launch_masked_scatter_kernelERKNS_10TensorBaseES4_S4_S4_ENKUlvE_clEvENKUlvE4_clEvEUldblE_St5arrayIPcLm4EEEEviT0_T1_:
        /* <DEDUP_REMOVED lines=15> */
[----:B------:R-:W3:Y:S01]  /*00f0*/  LDG.E.U16 R3, [R44.64+0x100] ;  /* 0x000100042c037981 */ /* 0x000ee2000c1e1500 */
[----:B------:R-:W-:-:S03]  /*0100*/  IMAD.WIDE R42, R0, R39, c[0x0][0x180] ;  /* 0x00006000002a7625 */ /* 0x000fc600078e0227 */
[----:B------:R0:W4:Y:S04]  /*0110*/  LDG.E.128 R32, [R20.64] ;  /* 0x0000000414207981 */ /* 0x000128000c1e1d00 */
[----:B------:R-:W5:Y:S01]  /*0120*/  LDG.E.U16 R37, [R44.64+0x200] ;  /* 0x000200042c257981 */ /* 0x000f62000c1e1500 */
[----:B------:R-:W-:-:S03]  /*0130*/  IMAD.WIDE.U32 R42, R38, 0x10, R42 ;  /* 0x00000010262a7825 */ /* 0x000fc600078e002a */
[----:B------:R-:W4:Y:S04]  /*0140*/  LDG.E.U16 R40, [R44.64+0x300] ;  /* 0x000300042c287981 */ /* 0x000f28000c1e1500 */
[----:B------:R0:W4:Y:S04]  /*0150*/  LDG.E.128 R28, [R20.64+0x800] ;  /* 0x00080004141c7981 */ /* 0x000128000c1e1d00 */
[----:B------:R-:W4:Y:S04]  /*0160*/  LDG.E.128 R8, [R42.64] ;  /* 0x000000042a087981 */ /* 0x000f28000c1e1d00 */
[----:B------:R0:W4:Y:S04]  /*0170*/  LDG.E.128 R24, [R20.64+0x1000] ;  /* 0x0010000414187981 */ /* 0x000128000c1e1d00 */
[----:B------:R-:W4:Y:S04]  /*0180*/  LDG.E.128 R16, [R42.64+0x800] ;  /* 0x000800042a107981 */ /* 0x000f28000c1e1d00 */
[----:B------:R-:W4:Y:S04]  /*0190*/  LDG.E.128 R12, [R42.64+0x1000] ;  /* 0x001000042a0c7981 */ /* 0x000f28000c1e1d00 */
[----:B0-----:R-:W4:Y:S04]  /*01a0*/  LDG.E.128 R20, [R20.64+0x1800] ;  /* 0x0018000414147981 */ /* 0x001f28000c1e1d00 */
[----:B------:R-:W4:Y:S01]  /*01b0*/  LDG.E.128 R4, [R42.64+0x1800] ;  /* 0x001800042a047981 */ /* 0x000f22000c1e1d00 */
        /* <DEDUP_REMOVED lines=11> */
[----:B------:R-:W-:Y:S02]  /*0270*/  @P6 LEA R36, P3, R34, c[0x0][0x168], 0x3 ;  /* 0x00005a0022246a11 */ /* 0x000fe400078618ff */
[----:B------:R-:W-:Y:S01]  /*0280*/  ISETP.NE.AND P2, PT, R41, RZ, PT ;  /* 0x000000ff2900720c */ /* 0x000fe20003f45270 */
[----:B------:R0:W2:Y:S01]  /*0290*/  @P4 LDG.E.64 R8, [R2.64] ;  /* 0x0000000402084981 */ /* 0x0000a2000c1e1b00 */
        /* <DEDUP_REMOVED lines=33> */
.L_x_7772:
[----:B------:R-:W0:Y:S02]  /*04b0*/  S2R R5, SR_TID.X ;  /* 0x0000000000057919 */ /* 0x000e240000002100 */
[----:B0-----:R-:W-:Y:S01]  /*04c0*/  ISETP.GE.AND P1, PT, R5, R2, PT ;  /* 0x000000020500720c */ /* 0x001fe20003f26270 */
[----:B------:R-:W-:-:S12]  /*04d0*/  IMAD.MOV.U32 R21, RZ, RZ, R5 ;  /* 0x000000ffff157224 */ /* 0x000fd800078e0005 */
[----:B------:R-:W-:-:S05]  /*04e0*/  @!P1 IMAD.IADD R3, R0, 0x1, R21 ;  /* 0x0000000100039824 */ /* 0x000fca00078e0215 */
[----:B------:R-:W-:-:S05]  /*04f0*/  @!P1 IADD3 R6, P0, R3, c[0x0][0x188], RZ ;  /* 0x0000620003069a10 */ /* 0x000fca0007f1e0ff */
[----:B------:R-:W-:-:S05]  /*0500*/  @!P1 IMAD.X R7, RZ, RZ, c[0x0][0x18c], P0 ;  /* 0x00006300ff079624 */ /* 0x000fca00000e06ff */
[----:B------:R0:W2:Y:S01]  /*0510*/  @!P1 LDG.E.U8 R4, [R6.64] ;  /* 0x0000000406049981 */ /* 0x0000a2000c1e1100 */
[----:B------:R-:W-:Y:S01]  /*0520*/  @!P1 IMAD.MOV.U32 R14, RZ, RZ, 0x8 ;  /* 0x00000008ff0e9424 */ /* 0x000fe200078e00ff */
[----:B------:R-:W-:Y:S01]  /*0530*/  CS2R R10, SRZ ;  /* 0x00000000000a7805 */ /* 0x000fe2000001ff00 */
[----:B------:R-:W-:Y:S02]  /*0540*/  @!P1 IADD3 R21, R21, 0x80, RZ ;  /* 0x0000008015159810 */ /* 0x000fe40007ffe0ff */
[----:B------:R-:W-:Y:S02]  /*0550*/  @!P1 IMAD.WIDE.U32 R8, R3, R14, c[0x0][0x190] ;  /* 0x0000640003089625 */ /* 0x000fe400078e000e */
[----:B------:R-:W-:-:S03]  /*0560*/  ISETP.GE.AND P5, PT, R21, R2, PT ;  /* 0x000000021500720c */ /* 0x000fc60003fa6270 */
[----:B------:R1:W3:Y:S01]  /*0570*/  @!P1 LDG.E.64 R10, [R8.64] ;  /* 0x00000004080a9981 */ /* 0x0002e2000c1e1b00 */
[----:B------:R-:W-:Y:S01]  /*0580*/  CS2R R24, SRZ ;  /* 0x0000000000187805 */ /* 0x000fe2000001ff00 */
[----:B0-----:R-:W-:-:S05]  /*0590*/  @!P1 IMAD.WIDE.U32 R6, R3, R14, c[0x0][0x180] ;  /* 0x0000600003069625 */ /* 0x001fca00078e000e */
[----:B------:R0:W4:Y:S03]  /*05a0*/  @!P1 LDG.E.64 R24, [R6.64] ;  /* 0x0000000406189981 */ /* 0x000126000c1e1b00 */
[----:B------:R-:W-:Y:S01]  /*05b0*/  @!P5 IMAD.IADD R18, R0, 0x1, R21 ;  /* 0x000000010012d824 */ /* 0x000fe200078e0215 */
[----:B------:R-:W-:-:S04]  /*05c0*/  @!P5 IADD3 R21, R21, 0x80, RZ ;  /* 0x000000801515d810 */ /* 0x000fc80007ffe0ff */
        /* <DEDUP_REMOVED lines=8> */
[----:B------:R-:W-:Y:S01]  /*0650*/  @!P3 IADD3 R21, R21, 0x80, RZ ;  /* 0x000000801515b810 */ /* 0x000fe20007ffe0ff */
[----:B------:R-:W-:Y:S02]  /*0660*/  @!P5 IMAD.MOV.U32 R19, RZ, RZ, 0x8 ;  /* 0x00000008ff13d424 */ /* 0x000fe400078e00ff */
[----:B------:R-:W-:Y:S01]  /*0670*/  @!P3 IMAD.MOV.U32 R29, RZ, RZ, 0x8 ;  /* 0x00000008ff1db424 */ /* 0x000fe200078e00ff */
[----:B------:R-:W-:Y:S01]  /*0680*/  CS2R R22, SRZ ;  /* 0x0000000000167805 */ /* 0x000fe2000001ff00 */
[CC--:B0-----:R-:W-:Y:S01]  /*0690*/  @!P5 IMAD.WIDE.U32 R12, R18.reuse, R19.reuse, c[0x0][0x180] ;  /* 0x00006000120cd625 */ /* 0x0c1fe200078e0013 */
[----:B------:R-:W-:Y:S01]  /*06a0*/  CS2R R36, SRZ ;  /* 0x0000000000247805 */ /* 0x000fe2000001ff00 */
[----:B-1----:R-:W-:Y:S02]  /*06b0*/  CS2R R8, SRZ ;  /* 0x0000000000087805 */ /* 0x002fe4000001ff00 */
[----:B------:R-:W-:-:S04]  /*06c0*/  @!P5 IMAD.WIDE.U32 R18, R18, R19, c[0x0][0x190] ;  /* 0x000064001212d625 */ /* 0x000fc800078e0013 */
[CC--:B------:R-:W-:Y:S01]  /*06d0*/  @!P3 IMAD.WIDE.U32 R26, R28.reuse, R29.reuse, c[0x0][0x180] ;  /* 0x000060001c1ab625 */ /* 0x0c0fe200078e001d */
[----:B------:R0:W4:Y:S03]  /*06e0*/  @!P5 LDG.E.64 R8, [R12.64] ;  /* 0x000000040c08d981 */ /* 0x000126000c1e1b00 */
[----:B------:R-:W-:Y:S01]  /*06f0*/  @!P3 IMAD.WIDE.U32 R28, R28, R29, c[0x0][0x190] ;  /* 0x000064001c1cb625 */ /* 0x000fe200078e001d */
[----:B------:R1:W4:Y:S01]  /*0700*/  @!P5 LDG.E.64 R22, [R18.64] ;  /* 0x000000041216d981 */ /* 0x000322000c1e1b00 */
[----:B------:R-:W-:-:S03]  /*0710*/  CS2R R30, SRZ ;  /* 0x00000000001e7805 */ /* 0x000fc6000001ff00 */
[----:B------:R1:W4:Y:S01]  /*0720*/  @!P3 LDG.E.64 R36, [R28.64] ;  /* 0x000000041c24b981 */ /* 0x000322000c1e1b00 */
[----:B0-----:R-:W-:Y:S01]  /*0730*/  CS2R R12, SRZ ;  /* 0x00000000000c7805 */ /* 0x001fe2000001ff00 */
[----:B------:R-:W-:Y:S01]  /*0740*/  CS2R R32, SRZ ;  /* 0x0000000000207805 */ /* 0x000fe2000001ff00 */
[----:B--2---:R-:W-:Y:S02]  /*0750*/  @!P1 ISETP.NE.AND P0, PT, R4, RZ, PT ;  /* 0x000000ff0400920c */ /* 0x004fe40003f05270 */
[----:B------:R-:W-:Y:S02]  /*0760*/  PRMT R4, RZ, 0x7610, R4 ;  /* 0x00007610ff047816 */ /* 0x000fe40000000004 */
[----:B------:R-:W-:Y:S02]  /*0770*/  @!P1 SEL R4, RZ, 0x1, !P0 ;  /* 0x00000001ff049807 */ /* 0x000fe40004000000 */
[----:B------:R-:W-:Y:S02]  /*0780*/  ISETP.GE.AND P0, PT, R21, R2, PT ;  /* 0x000000021500720c */ /* 0x000fe40003f06270 */
[----:B------:R-:W-:-:S04]  /*0790*/  PRMT R4, R4, 0x9910, RZ ;  /* 0x0000991004047816 */ /* 0x000fc800000000ff */
[----:B------:R-:W-:-:S07]  /*07a0*/  ISETP.EQ.OR P6, PT, R4, RZ, P1 ;  /* 0x000000ff0400720c */ /* 0x000fce0000fc2670 */
[----:B------:R-:W-:Y:S01]  /*07b0*/  @!P0 IMAD.IADD R6, R0, 0x1, R21 ;  /* 0x0000000100068824 */ /* 0x000fe200078e0215 */
[----:B------:R-:W-:-:S04]  /*07c0*/  @!P0 IADD3 R21, R21, 0x80, RZ ;  /* 0x0000008015158810 */ /* 0x000fc80007ffe0ff */
[----:B------:R-:W-:Y:S02]  /*07d0*/  ISETP.GE.AND P4, PT, R21, R2, PT ;  /* 0x000000021500720c */ /* 0x000fe40003f86270 */
[----:B---3--:R-:W-:-:S04]  /*07e0*/  @!P6 LEA R16, P2, R10, c[0x0][0x168], 0x3 ;  /* 0x00005a000a10ea11 */ /* 0x008fc800078418ff */
[----:B------:R-:W-:Y:S02]  /*07f0*/  @!P6 LEA.HI.X R17, R10, c[0x0][0x16c], R11, 0x3, P2 ;  /* 0x00005b000a11ea11 */ /* 0x000fe400010f1c0b */
[----:B------:R-:W-:-:S03]  /*0800*/  @!P0 IADD3 R34, P2, R6, c[0x0][0x188], RZ ;  /* 0x0000620006228a10 */ /* 0x000fc60007f5e0ff */
[----:B----4-:R0:W2:Y:S02]  /*0810*/  @!P6 LDG.E.64 R24, [R16.64] ;  /* 0x000000041018e981 */ /* 0x0100a4000c1e1b00 */
[----:B------:R-:W-:Y:S02]  /*0820*/  @!P0 IMAD.X R35, RZ, RZ, c[0x0][0x18c], P2 ;  /* 0x00006300ff238624 */ /* 0x000fe400010e06ff */
[----:B------:R-:W-:Y:S01]  /*0830*/  @!P4 IMAD.IADD R39, R0, 0x1, R21 ;  /* 0x000000010027c824 */ /* 0x000fe200078e0215 */
[----:B------:R-:W-:Y:S02]  /*0840*/  @!P4 IADD3 R21, R21, 0x80, RZ ;  /* 0x000000801515c810 */ /* 0x000fe40007ffe0ff */
[----:B------:R3:W4:Y:S02]  /*0850*/  @!P0 LDG.E.U8 R7, [R34.64] ;  /* 0x0000000422078981 */ /* 0x000724000c1e1100 */
[----:B------:R-:W-:Y:S02]  /*0860*/  ISETP.GE.AND P2, PT, R21, R2, PT ;  /* 0x000000021500720c */ /* 0x000fe40003f46270 */
[----:B------:R-:W-:-:S02]  /*0870*/  @!P5 ISETP.NE.AND P6, PT, R14, RZ, PT ;  /* 0x000000ff0e00d20c */ /* 0x000fc40003fc5270 */
[----:B------:R-:W-:Y:S01]  /*0880*/  PRMT R4, RZ, 0x7610, R4 ;  /* 0x00007610ff047816 */ /* 0x000fe20000000004 */
[----:B------:R-:W-:Y:S01]  /*0890*/  CS2R R14, SRZ ;  /* 0x00000000000e7805 */ /* 0x000fe2000001ff00 */
[----:B------:R-:W-:Y:S01]  /*08a0*/  @!P5 SEL R4, RZ, 0x1, !P6 ;  /* 0x00000001ff04d807 */ /* 0x000fe20007000000 */
[----:B---3--:R-:W-:-:S06]  /*08b0*/  @!P4 IMAD.MOV.U32 R34, RZ, RZ, 0x8 ;  /* 0x00000008ff22c424 */ /* 0x008fcc00078e00ff */
[----:B------:R-:W-:Y:S01]  /*08c0*/  @!P2 IMAD.IADD R38, R0, 0x1, R21 ;  /* 0x000000010026a824 */ /* 0x000fe200078e0215 */
[----:B------:R-:W-:Y:S01]  /*08d0*/  @!P2 IADD3 R21, R21, 0x80, RZ ;  /* 0x000000801515a810 */ /* 0x000fe20007ffe0ff */
[----:B-1----:R-:W-:-:S03]  /*08e0*/  @!P4 IMAD.WIDE.U32 R28, R39, R34, c[0x0][0x180] ;  /* 0x00006000271cc625 */ /* 0x002fc600078e0022 */
[----:B------:R-:W-:Y:S01]  /*08f0*/  ISETP.GE.AND P5, PT, R21, R2, PT ;  /* 0x000000021500720c */ /* 0x000fe20003fa6270 */
[----:B------:R-:W-:Y:S01]  /*0900*/  @!P4 IMAD.WIDE.U32 R34, R39, R34, c[0x0][0x190] ;  /* 0x000064002722c625 */ /* 0x000fe200078e0022 */
[----:B------:R-:W-:Y:S01]  /*0910*/  CS2R R10, SRZ ;  /* 0x00000000000a7805 */ /* 0x000fe2000001ff00 */
[----:B------:R1:W3:Y:S02]  /*0920*/  @!P4 LDG.E.64 R14, [R28.64] ;  /* 0x000000041c0ec981 */ /* 0x0002e4000c1e1b00 */
[----:B------:R-:W-:Y:S02]  /*0930*/  @!P2 IMAD.MOV.U32 R43, RZ, RZ, 0x8 ;  /* 0x00000008ff2ba424 */ /* 0x000fe400078e00ff */
[----:B------:R0:W2:Y:S01]  /*0940*/  @!P4 LDG.E.64 R30, [R34.64] ;  /* 0x00000004221ec981 */ /* 0x0000a2000c1e1b00 */
[----:B------:R-:W-:-:S03]  /*0950*/  @!P3 ISETP.NE.AND P6, PT, R3, RZ, PT ;  /* 0x000000ff0300b20c */ /* 0x000fc60003fc5270 */
[----:B------:R0:W2:Y:S01]  /*0960*/  @!P3 LDG.E.64 R10, [R26.64] ;  /* 0x000000041a0ab981 */ /* 0x0000a2000c1e1b00 */
[----:B-1----:R-:W-:Y:S01]  /*0970*/  CS2R R28, SRZ ;  /* 0x00000000001c7805 */ /* 0x002fe2000001ff00 */
[----:B0-----:R-:W-:Y:S01]  /*0980*/  @!P2 IMAD.WIDE.U32 R34, R38, R43, c[0x0][0x190] ;  /* 0x000064002622a625 */ /* 0x001fe200078e002b */
[----:B------:R-:W-:Y:S02]  /*0990*/  PRMT R3, RZ, 0x7610, R3 ;  /* 0x00007610ff037816 */ /* 0x000fe40000000003 */
[----:B------:R-:W-:Y:S01]  /*09a0*/  @!P3 SEL R3, RZ, 0x1, !P6 ;  /* 0x00000001ff03b807 */ /* 0x000fe20007000000 */
[----:B------:R-:W-:Y:S01]  /*09b0*/  @!P0 IMAD.MOV.U32 R27, RZ, RZ, 0x8 ;  /* 0x00000008ff1b8424 */ /* 0x000fe200078e00ff */
[----:B------:R0:W2:Y:S01]  /*09c0*/  @!P2 LDG.E.64 R28, [R34.64] ;  /* 0x00000004221ca981 */ /* 0x0000a2000c1e1b00 */
[----:B------:R-:W-:Y:S01]  /*09d0*/  @!P5 IMAD.IADD R42, R0, 0x1, R21 ;  /* 0x00000001002ad824 */ /* 0x000fe200078e0215 */
[----:B------:R-:W-:Y:S01]  /*09e0*/  @!P5 IADD3 R21, R21, 0x80, RZ ;  /* 0x000000801515d810 */ /* 0x000fe20007ffe0ff */
[----:B------:R-:W-:Y:S01]  /*09f0*/  @!P0 IMAD.WIDE.U32 R18, R6, R27, c[0x0][0x180] ;  /* 0x0000600006128625 */ /* 0x000fe200078e001b */
[----:B------:R-:W-:-:S02]  /*0a00*/  CS2R R16, SRZ ;  /* 0x0000000000107805 */ /* 0x000fc4000001ff00 */
[----:B------:R-:W-:Y:S02]  /*0a10*/  ISETP.GE.AND P3, PT, R21, R2, PT ;  /* 0x000000021500720c */ /* 0x000fe40003f66270 */
[----:B0-----:R-:W-:Y:S01]  /*0a20*/  @!P4 IADD3 R34, P6, R39, c[0x0][0x188], RZ ;  /* 0x000062002722ca10 */ /* 0x001fe20007fde0ff */
[----:B------:R-:W-:Y:S01]  /*0a30*/  @!P0 IMAD.WIDE.U32 R26, R6, R27, c[0x0][0x190] ;  /* 0x00006400061a8625 */ /* 0x000fe200078e001b */
[----:B------:R0:W2:Y:S03]  /*0a40*/  @!P0 LDG.E.64 R12, [R18.64] ;  /* 0x00000004120c8981 */ /* 0x0000a6000c1e1b00 */
[C---:B------:R-:W-:Y:S01]  /*0a50*/  @!P2 IMAD.WIDE.U32 R40, R38.reuse, R43, c[0x0][0x180] ;  /* 0x000060002628a625 */ /* 0x040fe200078e002b */
[----:B------:R1:W3:Y:S03]  /*0a60*/  @!P0 LDG.E.64 R32, [R26.64] ;  /* 0x000000041a208981 */ /* 0x0002e6000c1e1b00 */
[----:B------:R-:W-:Y:S01]  /*0a70*/  @!P4 IMAD.X R35, RZ, RZ, c[0x0][0x18c], P6 ;  /* 0x00006300ff23c624 */ /* 0x000fe200030e06ff */
[----:B------:R-:W-:Y:S01]  /*0a80*/  @!P2 IADD3 R38, P6, R38, c[0x0][0x188], RZ ;  /* 0x000062002626aa10 */ /* 0x000fe20007fde0ff */
[----:B------:R-:W-:Y:S01]  /*0a90*/  @!P5 IMAD.MOV.U32 R6, RZ, RZ, 0x8 ;  /* 0x00000008ff06d424 */ /* 0x000fe200078e00ff */
[----:B0-----:R-:W-:Y:S01]  /*0aa0*/  CS2R R18, SRZ ;  /* 0x0000000000127805 */ /* 0x001fe2000001ff00 */
[----:B------:R0:W3:Y:S02]  /*0ab0*/  @!P2 LDG.E.64 R16, [R40.64] ;  /* 0x000000042810a981 */ /* 0x0000e4000c1e1b00 */
[----:B------:R-:W-:-:S04]  /*0ac0*/  @!P5 IMAD.WIDE.U32 R44, R42, R6, c[0x0][0x180] ;  /* 0x000060002a2cd625 */ /* 0x000fc800078e0006 */
[----:B------:R-:W-:Y:S01]  /*0ad0*/  @!P2 IMAD.X R39, RZ, RZ, c[0x0][0x18c], P6 ;  /* 0x00006300ff27a624 */ /* 0x000fe200030e06ff */
[----:B------:R1:W3:Y:S01]  /*0ae0*/  @!P5 LDG.E.64 R18, [R44.64] ;  /* 0x000000042c12d981 */ /* 0x0002e2000c1e1b00 */
[C---:B0-----:R-:W-:Y:S01]  /*0af0*/  @!P5 IMAD.WIDE.U32 R40, R42.reuse, R6, c[0x0][0x190] ;  /* 0x000064002a28d625 */ /* 0x041fe200078e0006 */
[----:B------:R-:W-:Y:S02]  /*0b00*/  @!P5 IADD3 R42, P6, R42, c[0x0][0x188], RZ ;  /* 0x000062002a2ada10 */ /* 0x000fe40007fde0ff */
[----:B------:R0:W3:Y:S03]  /*0b10*/  @!P2 LDG.E.U8 R38, [R38.64] ;  /* 0x000000042626a981 */ /* 0x0000e6000c1e1100 */
[----:B------:R-:W-:Y:S01]  /*0b20*/  @!P5 IMAD.X R43, RZ, RZ, c[0x0][0x18c], P6 ;  /* 0x00006300ff2bd624 */ /* 0x000fe200030e06ff */
[----:B-1----:R1:W3:Y:S01]  /*0b30*/  @!P4 LDG.E.U8 R44, [R34.64] ;  /* 0x00000004222cc981 */ /* 0x0022e2000c1e1100 */
[----:B------:R-:W-:-:S03]  /*0b40*/  @!P3 IMAD.IADD R45, R0, 0x1, R21 ;  /* 0x00000001002db824 */ /* 0x000fc600078e0215 */
[----:B0-----:R0:W3:Y:S02]  /*0b50*/  @!P5 LDG.E.U8 R39, [R42.64] ;  /* 0x000000042a27d981 */ /* 0x0010e4000c1e1100 */
[----:B-1----:R-:W-:-:S05]  /*0b60*/  @!P3 IADD3 R34, P6, R45, c[0x0][0x188], RZ ;  /* 0x000062002d22ba10 */ /* 0x002fca0007fde0ff */
[----:B------:R-:W-:-:S05]  /*0b70*/  @!P3 IMAD.X R35, RZ, RZ, c[0x0][0x18c], P6 ;  /* 0x00006300ff23b624 */ /* 0x000fca00030e06ff */
[----:B------:R1:W3:Y:S01]  /*0b80*/  @!P3 LDG.E.U8 R34, [R34.64] ;  /* 0x000000042222b981 */ /* 0x0002e2000c1e1100 */
[----:B------:R-:W-:Y:S01]  /*0b90*/  CS2R R26, SRZ ;  /* 0x00000000001a7805 */ /* 0x000fe2000001ff00 */
[----:B------:R-:W-:Y:S01]  /*0ba0*/  @!P3 IMAD.MOV.U32 R6, RZ, RZ, 0x8 ;  /* 0x00000008ff06b424 */ /* 0x000fe200078e00ff */
[----:B------:R-:W-:-:S04]  /*0bb0*/  CS2R R20, SRZ ;  /* 0x0000000000147805 */ /* 0x000fc8000001ff00 */
[----:B------:R1:W3:Y:S01]  /*0bc0*/  @!P5 LDG.E.64 R26, [R40.64] ;  /* 0x00000004281ad981 */ /* 0x0002e2000c1e1b00 */
[----:B0-----:R-:W-:Y:S01]  /*0bd0*/  CS2R R42, SRZ ;  /* 0x00000000002a7805 */ /* 0x001fe2000001ff00 */
[----:B-1----:R-:W-:-:S05]  /*0be0*/  @!P3 IMAD.WIDE.U32 R40, R45, R6, c[0x0][0x180] ;  /* 0x000060002d28b625 */ /* 0x002fca00078e0006 */
[----:B------:R0:W3:Y:S02]  /*0bf0*/  @!P3 LDG.E.64 R20, [R40.64] ;  /* 0x000000042814b981 */ /* 0x0000e4000c1e1b00 */
[----:B0-----:R-:W-:-:S05]  /*0c00*/  @!P3 IMAD.WIDE.U32 R40, R45, R6, c[0x0][0x190] ;  /* 0x000064002d28b625 */ /* 0x001fca00078e0006 */
[----:B------:R-:W3:Y:S01]  /*0c10*/  @!P3 LDG.E.64 R42, [R40.64] ;  /* 0x00000004282ab981 */ /* 0x000ee2000c1e1b00 */
[----:B------:R-:W-:Y:S02]  /*0c20*/  PRMT R6, R4, 0x9910, RZ ;  /* 0x0000991004067816 */ /* 0x000fe400000000ff */
[----:B------:R-:W-:Y:S02]  /*0c30*/  PRMT R4, RZ, 0x7610, R4 ;  /* 0x00007610ff047816 */ /* 0x000fe40000000004 */
[----:B------:R-:W-:Y:S02]  /*0c40*/  IADD3 R35, R5, 0x80, RZ ;  /* 0x0000008005237810 */ /* 0x000fe40007ffe0ff */
[----:B------:R-:W-:Y:S01]  /*0c50*/  PRMT R3, R3, 0x9910, RZ ;  /* 0x0000991003037816 */ /* 0x000fe200000000ff */
[----:B------:R-:W-:Y:S01]  /*0c60*/  BSSY B0, `(.L_x_7773) ;  /* 0x0000070000007945 */ /* 0x000fe20003800000 */
[----:B------:R-:W-:Y:S01]  /*0c70*/  BSSY B1, `(.L_x_7774) ;  /* 0x0000068000017945 */ /* 0x000fe20003800000 */
[----:B----4-:R-:W-:-:S04]  /*0c80*/  @!P0 ISETP.NE.AND P6, PT, R7, RZ, PT ;  /* 0x000000ff0700820c */ /* 0x010fc80003fc5270 */
[----:B------:R-:W-:Y:S02]  /*0c90*/  @!P0 SEL R4, RZ, 0x1, !P6 ;  /* 0x00000001ff048807 */ /* 0x000fe40007000000 */
[----:B------:R-:W-:-:S04]  /*0ca0*/  ISETP.NE.AND P6, PT, R6, RZ, PT ;  /* 0x000000ff0600720c */ /* 0x000fc80003fc5270 */
[----:B------:R-:W-:-:S13]  /*0cb0*/  ISETP.GE.OR P6, PT, R35, R2, !P6 ;  /* 0x000000022300720c */ /* 0x000fda00077c6670 */
[----:B------:R-:W-:-:S04]  /*0cc0*/  @!P6 LEA R6, P0, R22, c[0x0][0x168], 0x3 ;  /* 0x00005a001606ea11 */ /* 0x000fc800078018ff */
[----:B------:R-:W-:Y:S02]  /*0cd0*/  @!P6 LEA.HI.X R7, R22, c[0x0][0x16c], R23, 0x3, P0 ;  /* 0x00005b001607ea11 */ /* 0x000fe400000f1c17 */
[----:B------:R-:W-:Y:S02]  /*0ce0*/  ISETP.NE.AND P0, PT, R3, RZ, PT ;  /* 0x000000ff0300720c */ /* 0x000fe40003f05270 */
[----:B------:R-:W-:Y:S01]  /*0cf0*/  IADD3 R3, R5, 0x100, RZ ;  /* 0x0000010005037810 */ /* 0x000fe20007ffe0ff */
[----:B------:R0:W5:Y:S03]  /*0d00*/  @!P6 LDG.E.64 R8, [R6.64] ;  /* 0x000000040608e981 */ /* 0x000166000c1e1b00 */
[----:B------:R-:W-:Y:S02]  /*0d10*/  ISETP.GE.OR P0, PT, R3, R2, !P0 ;  /* 0x000000020300720c */ /* 0x000fe40004706670 */
[----:B------:R-:W-:-:S02]  /*0d20*/  PRMT R3, R4, 0x9910, RZ ;  /* 0x0000991004037816 */ /* 0x000fc400000000ff */
[----:B------:R-:W-:-:S09]  /*0d30*/  PRMT R4, RZ, 0x7610, R4 ;  /* 0x00007610ff047816 */ /* 0x000fd20000000004 */
[----:B------:R-:W-:-:S04]  /*0d40*/  @!P0 LEA R22, P6, R36, c[0x0][0x168], 0x3 ;  /* 0x00005a0024168a11 */ /* 0x000fc800078c18ff */
[----:B------:R-:W-:Y:S02]  /*0d50*/  @!P0 LEA.HI.X R23, R36, c[0x0][0x16c], R37, 0x3, P6 ;  /* 0x00005b0024178a11 */ /* 0x000fe400030f1c25 */
[----:B0-----:R-:W-:-:S03]  /*0d60*/  IADD3 R7, R5, 0x180, RZ ;  /* 0x0000018005077810 */ /* 0x001fc60007ffe0ff */
[----:B--2---:R0:W5:Y:S01]  /*0d70*/  @!P0 LDG.E.64 R10, [R22.64] ;  /* 0x00000004160a8981 */ /* 0x004162000c1e1b00 */
[----:B------:R-:W-:Y:S02]  /*0d80*/  ISETP.NE.AND P0, PT, R3, RZ, PT ;  /* 0x000000ff0300720c */ /* 0x000fe40003f05270 */
[----:B------:R-:W-:Y:S02]  /*0d90*/  PRMT R3, RZ, 0x7610, R3 ;  /* 0x00007610ff037816 */ /* 0x000fe40000000003 */
[----:B------:R-:W-:Y:S02]  /*0da0*/  PRMT R6, RZ, 0x7610, R6 ;  /* 0x00007610ff067816 */ /* 0x000fe40000000006 */
[----:B------:R-:W-:Y:S02]  /*0db0*/  ISETP.GE.OR P0, PT, R7, R2, !P0 ;  /* 0x000000020700720c */ /* 0x000fe40004706670 */
[----:B---3--:R-:W-:-:S04]  /*0dc0*/  @!P4 ISETP.NE.AND P6, PT, R44, RZ, PT ;  /* 0x000000ff2c00c20c */ /* 0x008fc80003fc5270 */
[----:B------:R-:W-:Y:S02]  /*0dd0*/  @!P4 SEL R4, RZ, 0x1, !P6 ;  /* 0x00000001ff04c807 */ /* 0x000fe40007000000 */
[----:B------:R-:W-:Y:S02]  /*0de0*/  @!P2 ISETP.NE.AND P6, PT, R38, RZ, PT ;  /* 0x000000ff2600a20c */ /* 0x000fe40003fc5270 */
[----:B------:R-:W-:Y:S02]  /*0df0*/  @!P5 ISETP.NE.AND P4, PT, R39, RZ, PT ;  /* 0x000000ff2700d20c */ /* 0x000fe40003f85270 */
[----:B------:R-:W-:Y:S02]  /*0e00*/  @!P2 SEL R3, RZ, 0x1, !P6 ;  /* 0x00000001ff03a807 */ /* 0x000fe40007000000 */
[----:B------:R-:W-:Y:S02]  /*0e10*/  @!P5 SEL R6, RZ, 0x1, !P4 ;  /* 0x00000001ff06d807 */ /* 0x000fe40006000000 */
[----:B------:R-:W-:-:S02]  /*0e20*/  PRMT R7, R3, 0x9910, RZ ;  /* 0x0000991003077816 */ /* 0x000fc400000000ff */
[----:B0-----:R-:W-:Y:S02]  /*0e30*/  PRMT R22, R6, 0x9910, RZ ;  /* 0x0000991006167816 */ /* 0x001fe400000000ff */
[----:B------:R-:W-:Y:S01]  /*0e40*/  @!P3 ISETP.NE.AND P2, PT, R34, RZ, PT ;  /* 0x000000ff2200b20c */ /* 0x000fe20003f45270 */
[----:B------:R-:W-:Y:S01]  /*0e50*/  IMAD.MOV.U32 R6, RZ, RZ, R7 ;  /* 0x000000ffff067224 */ /* 0x000fe200078e0007 */
[----:B------:R-:W-:Y:S01]  /*0e60*/  PRMT R4, R4, 0x9910, RZ ;  /* 0x0000991004047816 */ /* 0x000fe200000000ff */
[----:B------:R-:W-:Y:S01]  /*0e70*/  IMAD.MOV.U32 R7, RZ, RZ, R22 ;  /* 0x000000ffff077224 */ /* 0x000fe200078e0016 */
[----:B------:R-:W-:Y:S02]  /*0e80*/  PRMT R3, RZ, 0x7610, R3 ;  /* 0x00007610ff037816 */ /* 0x000fe40000000003 */
[----:B------:R-:W-:Y:S02]  /*0e90*/  @!P3 SEL R3, RZ, 0x1, !P2 ;  /* 0x00000001ff03b807 */ /* 0x000fe40005000000 */
[----:B------:R-:W-:-:S02]  /*0ea0*/  ISETP.NE.AND P2, PT, R4, RZ, PT ;  /* 0x000000ff0400720c */ /* 0x000fc40003f45270 */
[----:B------:R-:W-:Y:S02]  /*0eb0*/  ISETP.NE.AND P4, PT, R7, RZ, PT ;  /* 0x000000ff0700720c */ /* 0x000fe40003f85270 */
[----:B------:R-:W-:Y:S02]  /*0ec0*/  PRMT R4, R3, 0x9910, RZ ;  /* 0x0000991003047816 */ /* 0x000fe400000000ff */
[----:B------:R-:W-:Y:S02]  /*0ed0*/  ISETP.NE.AND P3, PT, R6, RZ, PT ;  /* 0x000000ff0600720c */ /* 0x000fe40003f65270 */
[C---:B------:R-:W-:Y:S02]  /*0ee0*/  IADD3 R3, R5.reuse, 0x200, RZ ;  /* 0x0000020005037810 */ /* 0x040fe40007ffe0ff */
[----:B------:R-:W-:Y:S02]  /*0ef0*/  IADD3 R7, R5, 0x280, RZ ;  /* 0x0000028005077810 */ /* 0x000fe40007ffe0ff */
[----:B------:R-:W-:-:S02]  /*0f00*/  ISETP.GE.OR P2, PT, R3, R2, !P2 ;  /* 0x000000020300720c */ /* 0x000fc40005746670 */
[-C--:B------:R-:W-:Y:S02]  /*0f10*/  ISETP.GE.OR P3, PT, R7, R2.reuse, !P3 ;  /* 0x000000020700720c */ /* 0x080fe40005f66670 */
[C---:B------:R-:W-:Y:S02]  /*0f20*/  IADD3 R23, R5.reuse, 0x300, RZ ;  /* 0x0000030005177810 */ /* 0x040fe40007ffe0ff */
[----:B------:R-:W-:Y:S02]  /*0f30*/  ISETP.NE.AND P5, PT, R4, RZ, PT ;  /* 0x000000ff0400720c */ /* 0x000fe40003fa5270 */
[----:B------:R-:W-:Y:S02]  /*0f40*/  IADD3 R3, R5, 0x380, RZ ;  /* 0x0000038005037810 */ /* 0x000fe40007ffe0ff */
[----:B------:R-:W-:Y:S02]  /*0f50*/  @!P0 LEA R6, P6, R32, c[0x0][0x168], 0x3 ;  /* 0x00005a0020068a11 */ /* 0x000fe400078c18ff */
[----:B------:R-:W-:-:S02]  /*0f60*/  ISETP.GE.OR P4, PT, R23, R2, !P4 ;  /* 0x000000021700720c */ /* 0x000fc40006786670 */
[----:B------:R-:W-:Y:S02]  /*0f70*/  ISETP.GE.OR P5, PT, R3, R2, !P5 ;  /* 0x000000020300720c */ /* 0x000fe40006fa6670 */
[----:B------:R-:W-:Y:S02]  /*0f80*/  @!P0 LEA.HI.X R7, R32, c[0x0][0x16c], R33, 0x3, P6 ;  /* 0x00005b0020078a11 */ /* 0x000fe400030f1c21 */
[----:B------:R-:W-:-:S03]  /*0f90*/  @!P2 LEA R22, P6, R30, c[0x0][0x168], 0x3 ;  /* 0x00005a001e16aa11 */ /* 0x000fc600078c18ff */
[----:B------:R0:W5:Y:S01]  /*0fa0*/  @!P0 LDG.E.64 R12, [R6.64] ;  /* 0x00000004060c8981 */ /* 0x000162000c1e1b00 */
[----:B------:R-:W-:Y:S02]  /*0fb0*/  @!P3 LEA R32, P0, R28, c[0x0][0x168], 0x3 ;  /* 0x00005a001c20ba11 */ /* 0x000fe400078018ff */
[----:B------:R-:W-:Y:S02]  /*0fc0*/  @!P2 LEA.HI.X R23, R30, c[0x0][0x16c], R31, 0x3, P6 ;  /* 0x00005b001e17aa11 */ /* 0x000fe400030f1c1f */
[----:B------:R-:W-:Y:S02]  /*0fd0*/  @!P3 LEA.HI.X R33, R28, c[0x0][0x16c], R29, 0x3, P0 ;  /* 0x00005b001c21ba11 */ /* 0x000fe400000f1c1d */
[----:B------:R-:W-:Y:S01]  /*0fe0*/  @!P4 LEA R30, P6, R26, c[0x0][0x168], 0x3 ;  /* 0x00005a001a1eca11 */ /* 0x000fe200078c18ff */
[----:B------:R1:W5:Y:S01]  /*0ff0*/  @!P2 LDG.E.64 R14, [R22.64] ;  /* 0x00000004160ea981 */ /* 0x000362000c1e1b00 */
[----:B------:R-:W-:Y:S01]  /*1000*/  @!P5 LEA R28, P0, R42, c[0x0][0x168], 0x3 ;  /* 0x00005a002a1cda11 */ /* 0x000fe200078018ff */
[----:B0-----:R-:W-:-:S02]  /*1010*/  @!P1 IMAD.IADD R6, R0, 0x1, R5 ;  /* 0x0000000100069824 */ /* 0x001fc400078e0205 */
[----:B------:R-:W-:Y:S01]  /*1020*/  @!P1 IMAD.MOV.U32 R7, RZ, RZ, 0x8 ;  /* 0x00000008ff079424 */ /* 0x000fe200078e00ff */
[----:B------:R-:W-:Y:S01]  /*1030*/  @!P4 LEA.HI.X R31, R26, c[0x0][0x16c], R27, 0x3, P6 ;  /* 0x00005b001a1fca11 */ /* 0x000fe200030f1c1b */
[----:B------:R1:W5:Y:S01]  /*1040*/  @!P3 LDG.E.64 R16, [R32.64] ;  /* 0x000000042010b981 */ /* 0x000362000c1e1b00 */
[----:B------:R-:W-:Y:S01]  /*1050*/  @!P5 LEA.HI.X R29, R42, c[0x0][0x16c], R43, 0x3, P0 ;  /* 0x00005b002a1dda11 */ /* 0x000fe200000f1c2b */
[----:B------:R-:W-:Y:S02]  /*1060*/  @!P1 IMAD.WIDE.U32 R6, R6, R7, c[0x0][0x178] ;  /* 0x00005e0006069625 */ /* 0x000fe400078e0007 */
[----:B------:R1:W5:Y:S02]  /*1070*/  @!P4 LDG.E.64 R18, [R30.64] ;  /* 0x000000041e12c981 */ /* 0x000364000c1e1b00 */
[----:B------:R-:W-:Y:S02]  /*1080*/  @!P1 IMAD.MOV.U32 R5, RZ, RZ, R35 ;  /* 0x000000ffff059224 */ /* 0x000fe400078e0023 */
[----:B------:R1:W5:Y:S04]  /*1090*/  @!P5 LDG.E.64 R20, [R28.64] ;  /* 0x000000041c14d981 */ /* 0x000368000c1e1b00 */
[----:B------:R1:W-:Y:S01]  /*10a0*/  @!P1 STG.E.64 [R6.64], R24 ;  /* 0x0000001806009986 */ /* 0x0003e2000c101b04 */
[----:B------:R-:W-:-:S13]  /*10b0*/  ISETP.GE.AND P0, PT, R5, R2, PT ;  /* 0x000000020500720c */ /* 0x000fda0003f06270 */
[----:B------:R-:W-:Y:S05]  /*10c0*/  @P0 BRA `(.L_x_7775) ;  /* 0x000000c000000947 */ /* 0x000fea0003800000 */
[----:B-1----:R-:W-:Y:S01]  /*10d0*/  IMAD.IADD R6, R0, 0x1, R5 ;  /* 0x0000000100067824 */ /* 0x002fe200078e0205 */
[----:B------:R-:W-:Y:S01]  /*10e0*/  IADD3 R5, R5, 0x80, RZ ;  /* 0x0000008005057810 */ /* 0x000fe20007ffe0ff */
[----:B------:R-:W-:-:S03]  /*10f0*/  IMAD.MOV.U32 R7, RZ, RZ, 0x8 ;  /* 0x00000008ff077424 */ /* 0x000fc600078e00ff */
[----:B------:R-:W-:Y:S01]  /*1100*/  ISETP.GE.AND P0, PT, R5, R2, PT ;  /* 0x000000020500720c */ /* 0x000fe20003f06270 */
[----:B------:R-:W-:-:S05]  /*1110*/  IMAD.WIDE.U32 R6, R6, R7, c[0x0][0x178] ;  /* 0x00005e0006067625 */ /* 0x000fca00078e0007 */
[----:B-----5:R0:W-:Y:S07]  /*1120*/  STG.E.64 [R6.64], R8 ;  /* 0x0000000806007986 */ /* 0x0201ee000c101b04 */
[----:B------:R-:W-:Y:S05]  /*1130*/  @P0 BRA `(.L_x_7776) ;  /* 0x000000c000000947 */ /* 0x000fea0003800000 */
[----:B0-----:R-:W-:Y:S01]  /*1140*/  IMAD.IADD R6, R0, 0x1, R5 ;  /* 0x0000000100067824 */ /* 0x001fe200078e0205 */
[----:B------:R-:W-:Y:S01]  /*1150*/  IADD3 R5, R5, 0x80, RZ ;  /* 0x0000008005057810 */ /* 0x000fe20007ffe0ff */
[----:B------:R-:W-:-:S04]  /*1160*/  IMAD.MOV.U32 R7, RZ, RZ, 0x8 ;  /* 0x00000008ff077424 */ /* 0x000fc800078e00ff */
[----:B------:R-:W-:-:S05]  /*1170*/  IMAD.WIDE.U32 R6, R6, R7, c[0x0][0x178] ;  /* 0x00005e0006067625 */ /* 0x000fca00078e0007 */
[----:B------:R0:W-:Y:S02]  /*1180*/  STG.E.64 [R6.64], R10 ;  /* 0x0000000a06007986 */ /* 0x0001e4000c101b04 */
.L_x_7775:
[----:B-1----:R-:W-:-:S13]  /*1190*/  ISETP.GE.AND P0, PT, R5, R2, PT ;  /* 0x000000020500720c */ /* 0x002fda0003f06270 */
[----:B------:R-:W-:Y:S05]  /*11a0*/  @P0 BRA `(.L_x_7777) ;  /* 0x000000c000000947 */ /* 0x000fea0003800000 */
[----:B0-----:R-:W-:Y:S01]  /*11b0*/  IMAD.IADD R6, R0, 0x1, R5 ;  /* 0x0000000100067824 */ /* 0x001fe200078e0205 */
[----:B------:R-:W-:Y:S01]  /*11c0*/  IADD3 R5, R5, 0x80, RZ ;  /* 0x0000008005057810 */ /* 0x000fe20007ffe0ff */
[----:B------:R-:W-:-:S04]  /*11d0*/  IMAD.MOV.U32 R7, RZ, RZ, 0x8 ;  /* 0x00000008ff077424 */ /* 0x000fc800078e00ff */
[----:B------:R-:W-:-:S05]  /*11e0*/  IMAD.WIDE.U32 R6, R6, R7, c[0x0][0x178] ;  /* 0x00005e0006067625 */ /* 0x000fca00078e0007 */
[----:B-----5:R0:W-:Y:S02]  /*11f0*/  STG.E.64 [R6.64], R12 ;  /* 0x0000000c06007986 */ /* 0x0201e4000c101b04 */
.L_x_7776:
[----:B------:R-:W-:-:S13]  /*1200*/  ISETP.GE.AND P0, PT, R5, R2, PT ;  /* 0x000000020500720c */ /* 0x000fda0003f06270 */
[----:B------:R-:W-:Y:S05]  /*1210*/  @P0 BRA `(.L_x_7778) ;  /* 0x000000d000000947 */ /* 0x000fea0003800000 */
[----:B0-----:R-:W-:Y:S01]  /*1220*/  IMAD.IADD R6, R0, 0x1, R5 ;  /* 0x0000000100067824 */ /* 0x001fe200078e0205 */
[----:B------:R-:W-:Y:S01]  /*1230*/  IADD3 R5, R5, 0x80, RZ ;  /* 0x0000008005057810 */ /* 0x000fe20007ffe0ff */
[----:B------:R-:W-:-:S04]  /*1240*/  IMAD.MOV.U32 R7, RZ, RZ, 0x8 ;  /* 0x00000008ff077424 */ /* 0x000fc800078e00ff */
[----:B------:R-:W-:-:S05]  /*1250*/  IMAD.WIDE.U32 R6, R6, R7, c[0x0][0x178] ;  /* 0x00005e0006067625 */ /* 0x000fca00078e0007 */
[----:B------:R0:W-:Y:S02]  /*1260*/  STG.E.64 [R6.64], R14 ;  /* 0x0000000e06007986 */ /* 0x0001e4000c101b04 */
.L_x_7777:
[----:B------:R-:W-:-:S13]  /*1270*/  ISETP.GE.AND P0, PT, R5, R2, PT ;  /* 0x000000020500720c */ /* 0x000fda0003f06270 */
[----:B------:R-:W-:Y:S01]  /*1280*/  @P0 BREAK B1 ;  /* 0x0000000000010942 */ /* 0x000fe20003800000 */
[----:B------:R-:W-:Y:S05]  /*1290*/  @P0 BRA `(.L_x_7779) ;  /* 0x000000c000000947 */ /* 0x000fea0003800000 */
[----:B0-----:R-:W-:Y:S01]  /*12a0*/  IMAD.IADD R6, R0, 0x1, R5 ;  /* 0x0000000100067824 */ /* 0x001fe200078e0205 */
[----:B------:R-:W-:Y:S01]  /*12b0*/  IADD3 R5, R5, 0x80, RZ ;  /* 0x0000008005057810 */ /* 0x000fe20007ffe0ff */
[----:B------:R-:W-:-:S04]  /*12c0*/  IMAD.MOV.U32 R7, RZ, RZ, 0x8 ;  /* 0x00000008ff077424 */ /* 0x000fc800078e00ff */
[----:B------:R-:W-:-:S05]  /*12d0*/  IMAD.WIDE.U32 R6, R6, R7, c[0x0][0x178] ;  /* 0x00005e0006067625 */ /* 0x000fca00078e0007 */
[----:B-----5:R0:W-:Y:S02]  /*12e0*/  STG.E.64 [R6.64], R16 ;  /* 0x0000001006007986 */ /* 0x0201e4000c101b04 */
.L_x_7778:
[----:B------:R-:W-:Y:S05]  /*12f0*/  BSYNC B1 ;  /* 0x0000000000017941 */ /* 0x000fea0003800000 */
.L_x_7774:
[----:B------:R-:W-:-:S13]  /*1300*/  ISETP.GE.AND P0, PT, R5, R2, PT ;  /* 0x000000020500720c */ /* 0x000fda0003f06270 */
[----:B0-----:R-:W-:Y:S01]  /*1310*/  @!P0 IMAD.IADD R6, R0, 0x1, R5 ;  /* 0x0000000100068824 */ /* 0x001fe200078e0205 */
[----:B------:R-:W-:Y:S01]  /*1320*/  @!P0 IADD3 R5, R5, 0x80, RZ ;  /* 0x0000008005058810 */ /* 0x000fe20007ffe0ff */
[----:B------:R-:W-:-:S04]  /*1330*/  @!P0 IMAD.MOV.U32 R7, RZ, RZ, 0x8 ;  /* 0x00000008ff078424 */ /* 0x000fc800078e00ff */
[----:B------:R-:W-:-:S05]  /*1340*/  @!P0 IMAD.WIDE.U32 R6, R6, R7, c[0x0][0x178] ;  /* 0x00005e0006068625 */ /* 0x000fca00078e0007 */
[----:B------:R0:W-:Y:S02]  /*1350*/  @!P0 STG.E.64 [R6.64], R18 ;  /* 0x0000001206008986 */ /* 0x0001e4000c101b04 */
.L_x_7779:
[----:B------:R-:W-:Y:S05]  /*1360*/  BSYNC B0 ;  /* 0x0000000000007941 */ /* 0x000fea0003800000 */
.L_x_7773:
[----:B------:R-:W-:Y:S01]  /*1370*/  WARPSYNC 0xffffffff ;  /* 0xffffffff00007948 */ /* 0x000fe20003800000 */
[----:B------:R-:W-:-:S13]  /*1380*/  ISETP.GE.AND P0, PT, R5, R2, PT ;  /* 0x000000020500720c */ /* 0x000fda0003f06270 */
[----:B------:R-:W-:Y:S05]  /*1390*/  @P0 EXIT ;  /* 0x000000000000094d */ /* 0x000fea0003800000 */
[----:B------:R-:W-:Y:S02]  /*13a0*/  IMAD.IADD R2, R0, 0x1, R5 ;  /* 0x0000000100027824 */ /* 0x000fe400078e0205 */
[----:B------:R-:W-:-:S04]  /*13b0*/  IMAD.MOV.U32 R3, RZ, RZ, 0x8 ;  /* 0x00000008ff037424 */ /* 0x000fc800078e00ff */
[----:B------:R-:W-:-:S05]  /*13c0*/  IMAD.WIDE.U32 R2, R2, R3, c[0x0][0x178] ;  /* 0x00005e0002027625 */ /* 0x000fca00078e0003 */
[----:B-----5:R-:W-:Y:S01]  /*13d0*/  STG.E.64 [R2.64], R20 ;  /* 0x0000001402007986 */ /* 0x020fe2000c101b04 */
[----:B------:R-:W-:Y:S05]  /*13e0*/  EXIT ;  /* 0x000000000000794d */ /* 0x000fea0003800000 */
.L_x_7780:
        /* <DEDUP_REMOVED lines=9> */
.L_x_27489:


//--------------------- .text._ZN2at6native29vectorized_elementwise_kernelILi4EZZZNS0_28launch_masked_scatter_kernelERKNS_10TensorBaseES4_S4_S4_ENKUlvE_clEvENKUlvE4_clEvEUldblE_St5arrayIPcLm4EEEEviT0_T1_ --------------------------
	.section	.text._ZN2at6native29vectorized_elementwise_kernelILi4EZZZNS0_28launch_masked_scatter_kernelERKNS_10TensorBaseES4_S4_S4_ENKUlvE_clEvENKUlvE4_clEvEUldblE_St5arrayIPcLm4EEEEviT0_T1_,"ax",@progbits
	.sectioninfo	@"SHI_REGISTERS=48"
	.align	128
        .global         _ZN2at6native29vectorized_elementwise_kernelILi4EZZZNS0_28launch_masked_scatter_kernelERKNS_10TensorBaseES4_S4_S4_ENKUlvE_clEvENKUlvE4_clEvEUldblE_St5arrayIPcLm4EEEEviT0_T1_
        .type           _ZN2at6native29vectorized_elementwise_kernelILi4EZZZNS0_28launch_masked_scatter_kernelERKNS_10TensorBaseES4_S4_S4_ENKUlvE_clEvENKUlvE4_clEvEUldblE_St5arrayIPcLm4EEEEviT0_T1_,@function
        .size           _ZN2at6native29vectorized_elementwise_kernelILi4EZZZNS0_28launch_masked_scatter_kernelERKNS_10TensorBaseES4_S4_S4_ENKUlvE_clEvENKUlvE4_clEvEUldblE_St5arrayIPcLm4EEEEviT0_T1_,(.L_x_27490 - _ZN2at6native29vectorized_elementwise_kernelILi4EZZZNS0_28launch_masked_scatter_kernelERKNS_10TensorBaseES4_S4_S4_ENKUlvE_clEvENKUlvE4_clEvEUldblE_St5arrayIPcLm4EEEEviT0_T1_)
        .other          _ZN2at6native29vectorized_elementwise_kernelILi4EZZZNS0_28launch_masked_scatter_kernelERKNS_10TensorBaseES4_S4_S4_ENKUlvE_clEvENKUlvE4_clEvEUldblE_St5arrayIPcLm4EEEEviT0_T1_,@"STO_CUDA_ENTRY STV_DEFAULT"
_ZN2at6native29vectorized_elementwise_kernelILi4EZZZNS0_28launch_masked_scatter_kernelERKNS_10TensorBaseES4_S4_S4_ENKUlvE_clEvENKUlvE4_clEvEUldblE_St5arrayIPcLm4EEEEviT0_T1_:
.text._ZN2at6native29vectorized_elementwise_kernelILi4EZZZNS0_28launch_masked_scatter_kernelERKNS_10TensorBaseES4_S4_S4_ENKUlvE_clEvENKUlvE4_clEvEUldblE_St5arrayIPcLm4EEEEviT0_T1_:
        /* <DEDUP_REMOVED lines=21> */
[----:B------:R-:W5:Y:S04]  /*0150*/  LDG.E.128 R16, [R42.64+0x1000] ;  /* 0x001000042a107981 */ /* 0x000f68000c1e1d00 */
[----:B------:R-:W5:Y:S04]  /*0160*/  LDG.E.128 R20, [R42.64+0x1010] ;  /* 0x001010042a147981 */ /* 0x000f68000c1e1d00 */
[----:B------:R1:W5:Y:S04]  /*0170*/  LDG.E.128 R24, [R40.64+0x10] ;  /* 0x0000100428187981 */ /* 0x000368000c1e1d00 */
[----:B------:R1:W5:Y:S04]  /*0180*/  LDG.E.128 R28, [R40.64+0x1000] ;  /* 0x00100004281c7981 */ /* 0x000368000c1e1d00 */
        /* <DEDUP_REMOVED lines=8> */
[----:B------:R-:W-:Y:S02]  /*0210*/  ISETP.NE.AND P1, PT, R37, RZ, PT ;  /* 0x000000ff2500720c */ /* 0x000fe40003f25270 */
[----:B---3--:R-:W-:Y:S02]  /*0220*/  PRMT R37, R36, 0x7770, RZ ;  /* 0x0000777024257816 */ /* 0x008fe400000000ff */
[----:B----4-:R-:W-:Y:S02]  /*0230*/  @P4 LEA R38, P2, R4, c[0x0][0x168], 0x3 ;  /* 0x00005a0004264a11 */ /* 0x010fe400078418ff */
[----:B-1----:R-:W-:Y:S02]  /*0240*/  PRMT R41, R36, 0x7771, RZ ;  /* 0x0000777124297816 */ /* 0x002fe400000000ff */
[----:B------:R-:W-:Y:S02]  /*0250*/  @P4 LEA.HI.X R39, R4, c[0x0][0x16c], R5, 0x3, P2 ;  /* 0x00005b0004274a11 */ /* 0x000fe400010f1c05 */
[----:B------:R-:W-:-:S02]  /*0260*/  @P6 LEA R40, P5, R6, c[0x0][0x168], 0x3 ;  /* 0x00005a0006286a11 */ /* 0x000fc400078a18ff */
[----:B------:R-:W-:Y:S01]  /*0270*/  ISETP.NE.AND P2, PT, R37, RZ, PT ;  /* 0x000000ff2500720c */ /* 0x000fe20003f45270 */
[----:B------:R-:W2:Y:S01]  /*0280*/  @P4 LDG.E.64 R8, [R38.64] ;  /* 0x0000000426084981 */ /* 0x000ea2000c1e1b00 */
[----:B------:R-:W-:Y:S02]  /*0290*/  ISETP.NE.AND P3, PT, R41, RZ, PT ;  /* 0x000000ff2900720c */ /* 0x000fe40003f65270 */
[----:B------:R-:W-:Y:S02]  /*02a0*/  PRMT R4, R36, 0x7772, RZ ;  /* 0x0000777224047816 */ /* 0x000fe400000000ff */
[----:B------:R-:W-:Y:S02]  /*02b0*/  @P6 LEA.HI.X R41, R6, c[0x0][0x16c], R7, 0x3, P5 ;  /* 0x00005b0006296a11 */ /* 0x000fe400028f1c07 */
[----:B------:R-:W-:Y:S02]  /*02c0*/  ISETP.NE.AND P4, PT, R4, RZ, PT ;  /* 0x000000ff0400720c */ /* 0x000fe40003f85270 */
[----:B-----5:R-:W-:Y:S01]  /*02d0*/  @P0 LEA R4, P5, R12, c[0x0][0x168], 0x3 ;  /* 0x00005a000c040a11 */ /* 0x020fe200078a18ff */
[----:B------:R-:W2:Y:S01]  /*02e0*/  @P6 LDG.E.64 R10, [R40.64] ;  /* 0x00000004280a6981 */ /* 0x000ea2000c1e1b00 */
        /* <DEDUP_REMOVED lines=26> */
.L_x_7781:
        /* <DEDUP_REMOVED lines=206> */
.L_x_7784:
[----:B-1----:R-:W-:-:S13]  /*1170*/  ISETP.GE.AND P0, PT, R5, R2, PT ;  /* 0x000000020500720c */ /* 0x002fda0003f06270 */
[----:B------:R-:W-:Y:S05]  /*1180*/  @P0 BRA `(.L_x_7786) ;  /* 0x000000c000000947 */ /* 0x000fea0003800000 */
[----:B0-----:R-:W-:Y:S01]  /*1190*/  IMAD.IADD R6, R0, 0x1, R5 ;  /* 0x0000000100067824 */ /* 0x001fe200078e0205 */
[----:B------:R-:W-:Y:S01]  /*11a0*/  IADD3 R5, R5, 0x80, RZ ;  /* 0x0000008005057810 */ /* 0x000fe20007ffe0ff */
[----:B------:R-:W-:-:S04]  /*11b0*/  IMAD.MOV.U32 R7, RZ, RZ, 0x8 ;  /* 0x00000008ff077424 */ /* 0x000fc800078e00ff */
[----:B------:R-:W-:-:S05]  /*11c0*/  IMAD.WIDE.U32 R6, R6, R7, c[0x0][0x178] ;  /* 0x00005e0006067625 */ /* 0x000fca00078e0007 */
[----:B-----5:R0:W-:Y:S02]  /*11d0*/  STG.E.64 [R6.64], R12 ;  /* 0x0000000c06007986 */ /* 0x0201e4000c101b04 */
.L_x_7785:
[----:B------:R-:W-:-:S13]  /*11e0*/  ISETP.GE.AND P0, PT, R5, R2, PT ;  /* 0x000000020500720c */ /* 0x000fda0003f06270 */
[----:B------:R-:W-:Y:S05]  /*11f0*/  @P0 BRA `(.L_x_7787) ;  /* 0x000000d000000947 */ /* 0x000fea0003800000 */
[----:B0-----:R-:W-:Y:S01]  /*1200*/  IMAD.IADD R6, R0, 0x1, R5 ;  /* 0x0000000100067824 */ /* 0x001fe200078e0205 */
[----:B------:R-:W-:Y:S01]  /*1210*/  IADD3 R5, R5, 0x80, RZ ;  /* 0x0000008005057810 */ /* 0x000fe20007ffe0ff */
[----:B------:R-:W-:-:S04]  /*1220*/  IMAD.MOV.U32 R7, RZ, RZ, 0x8 ;  /* 0x00000008ff077424 */ /* 0x000fc800078e00ff */
[----:B------:R-:W-:-:S05]  /*1230*/  IMAD.WIDE.U32 R6, R6, R7, c[0x0][0x178] ;  /* 0x00005e0006067625 */ /* 0x000fca00078e0007 */
[----:B------:R0:W-:Y:S02]  /*1240*/  STG.E.64 [R6.64], R14 ;  /* 0x0000000e06007986 */ /* 0x0001e4000c101b04 */
.L_x_7786:
        /* <DEDUP_REMOVED lines=8> */
.L_x_7787:
[----:B------:R-:W-:Y:S05]  /*12d0*/  BSYNC B1 ;  /* 0x0000000000017941 */ /* 0x000fea0003800000 */
.L_x_7783:
[----:B------:R-:W-:-:S13]  /*12e0*/  ISETP.GE.AND P0, PT, R5, R2, PT ;  /* 0x000000020500720c */ /* 0x000fda0003f06270 */
[----:B0-----:R-:W-:Y:S01]  /*12f0*/  @!P0 IMAD.IADD R6, R0, 0x1, R5 ;  /* 0x0000000100068824 */ /* 0x001fe200078e0205 */
[----:B------:R-:W-:Y:S01]  /*1300*/  @!P0 IADD3 R5, R5, 0x80, RZ ;  /* 0x0000008005058810 */ /* 0x000fe20007ffe0ff */
[----:B------:R-:W-:-:S04]  /*1310*/  @!P0 IMAD.MOV.U32 R7, RZ, RZ, 0x8 ;  /* 0x00000008ff078424 */ /* 0x000fc800078e00ff */
[----:B------:R-:W-:-:S05]  /*1320*/  @!P0 IMAD.WIDE.U32 R6, R6, R7, c[0x0][0x178] ;  /* 0x00005e0006068625 */ /* 0x000fca00078e0007 */
[----:B------:R0:W-:Y:S02]  /*1330*/  @!P0 STG.E.64 [R6.64], R18 ;  /* 0x0000001206008986 */ /* 0x0001e4000c101b04 */
.L_x_7788:
[----:B------:R-:W-:Y:S05]  /*1340*/  BSYNC B0 ;  /* 0x0000000000007941 */ /* 0x000fea0003800000 */
.L_x_7782:
        /* <DEDUP_REMOVED lines=8> */
.L_x_7789:
        /* <DEDUP_REMOVED lines=11> */
.L_x_27490:


//--------------------- .text._ZN2at6native29vectorized_elementwise_kernelILi8EZZZNS0_28launch_masked_scatter_kernelERKNS_10TensorBaseES4_S4_S4_ENKUlvE_clEvENKUlvE4_clEvEUldblE_St5arrayIPcLm4EEEEviT0_T1_ --------------------------
	.section	.text._ZN2at6native29vectorized_elementwise_kernelILi8EZZZNS0_28launch_masked_scatter_kernelERKNS_10TensorBaseES4_S4_S4_ENKUlvE_clEvENKUlvE4_clEvEUldblE_St5arrayIPcLm4EEEEviT0_T1_,"ax",@progbits
	.sectioninfo	@"SHI_REGISTERS=4"
	.align	128
        .global         _ZN2at6native29vectorized_elementwise_kernelILi8EZZZNS0_28launch_masked_scatter_kernelERKNS_10TensorBaseES4_S4_S4_ENKUlvE_clEvENKUlvE4_clEvEUldblE_St5arrayIPcLm4EEEEviT0_T1_
        .type           _ZN2at6native29vectorized_elementwise_kernelILi8EZZZNS0_28launch_masked_scatter_kernelERKNS_10TensorBaseES4_S4_S4_ENKUlvE_clEvENKUlvE4_clEvEUldblE_St5arrayIPcLm4EEEEviT0_T1_,@function
        .size           _ZN2at6native29vectorized_elementwise_kernelILi8EZZZNS0_28launch_masked_scatter_kernelERKNS_10TensorBaseES4_S4_S4_ENKUlvE_clEvENKUlvE4_clEvEUldblE_St5arrayIPcLm4EEEEviT0_T1_,(.L_x_27491 - _ZN2at6native29vectorized_elementwise_kernelILi8EZZZNS0_28launch_masked_scatter_kernelERKNS_10TensorBaseES4_S4_S4_ENKUlvE_clEvENKUlvE4_clEvEUldblE_St5arrayIPcLm4EEEEviT0_T1_)
        .other          _ZN2at6native29vectorized_elementwise_kernelILi8EZZZNS0_28launch_masked_scatter_kernelERKNS_10TensorBaseES4_S4_S4_ENKUlvE_clEvENKUlvE4_clEvEUldblE_St5arrayIPcLm4EEEEviT0_T1_,@"STO_CUDA_ENTRY STV_DEFAULT"
_ZN2at6native29vectorized_elementwise_kernelILi8EZZZNS0_28launch_masked_scatter_kernelERKNS_10TensorBaseES4_S4_S4_ENKUlvE_clEvENKUlvE4_clEvEUldblE_St5arrayIPcLm4EEEEviT0_T1_:
.text._ZN2at6native29vectorized_elementwise_kernelILi8EZZZNS0_28launch_masked_scatter_kernelERKNS_10TensorBaseES4_S4_S4_ENKUlvE_clEvENKUlvE4_clEvEUldblE_St5arrayIPcLm4EEEEviT0_T1_:
[----:B------:R-:W-:Y:S02]  /*0000*/  MOV R1, c[0x0][0x28] ;  /* 0x00000a0000017a02 */ /* 0x000fe40000000f00 */
[----:B------:R-:W-:Y:S05]  /*0010*/  EXIT ;  /* 0x000000000000794d */ /* 0x000fea0003800000 */
.L_x_7790:
        /* <DEDUP_REMOVED lines=14> */
.L_x_27491:


//--------------------- .text._ZN2at6native18elementwise_kernelILi128ELi4EZNS0_15gpu_kernel_implIZZZNS0_28launch_masked_scatter_kernelERKNS_10TensorBaseES5_S5_S5_ENKUlvE_clEvENKUlvE3_clEvEUlsblE_EEvRNS_18TensorIteratorBaseERKT_EUliE_EEviT1_ --------------------------
	.section	.text._ZN2at6native18elementwise_kernelILi128ELi4EZNS0_15gpu_kernel_implIZZZNS0_28launch_masked_scatter_kernelERKNS_10TensorBaseES5_S5_S5_ENKUlvE_clEvENKUlvE3_clEvEUlsblE_EEvRNS_18TensorIteratorBaseERKT_EUliE_EEviT1_,"ax",@progbits
	.sectioninfo	@"SHI_REGISTERS=27"
	.align	128
        .global         _ZN2at6native18elementwise_kernelILi128ELi4EZNS0_15gpu_kernel_implIZZZNS0_28launch_masked_scatter_kernelERKNS_10TensorBaseES5_S5_S5_ENKUlvE_clEvENKUlvE3_clEvEUlsblE_EEvRNS_18TensorIteratorBaseERKT_EUliE_EEviT1_
        .type           _ZN2at6native18elementwise_kernelILi128ELi4EZNS0_15gpu_kernel_implIZZZNS0_28launch_masked_scatter_kernelERKNS_10TensorBaseES5_S5_S5_ENKUlvE_clEvENKUlvE3_clEvEUlsblE_EEvRNS_18TensorIteratorBaseERKT_EUliE_EEviT1_,@function
        .size           _ZN2at6native18elementwise_kernelILi128ELi4EZNS0_15gpu_kernel_implIZZZNS0_28launch_masked_scatter_kernelERKNS_10TensorBaseES5_S5_S5_ENKUlvE_clEvENKUlvE3_clEvEUlsblE_EEvRNS_18TensorIteratorBaseERKT_EUliE_EEviT1_,(.L_x_27492 - _ZN2at6native18elementwise_kernelILi128ELi4EZNS0_15gpu_kernel_implIZZZNS0_28launch_masked_scatter_kernelERKNS_10TensorBaseES5_S5_S5_ENKUlvE_clEvENKUlvE3_clEvEUlsblE_EEvRNS_18TensorIteratorBaseERKT_EUliE_EEviT1_)
        .other          _ZN2at6native18elementwise_kernelILi128ELi4EZNS0_15gpu_kernel_implIZZZNS0_28launch_masked_scatter_kernelERKNS_10TensorBaseES5_S5_S5_ENKUlvE_clEvENKUlvE3_clEvEUlsblE_EEvRNS_18TensorIteratorBaseERKT_EUliE_EEviT1_,@"STO_CUDA_ENTRY STV_DEFAULT"
_ZN2at6native18elementwise_kernelILi128ELi4EZNS0_15gpu_kernel_implIZZZNS0_28launch_masked_scatter_kernelERKNS_10TensorBaseES5_S5_S5_ENKUlvE_clEvENKUlvE3_clEvEUlsblE_EEvRNS_18TensorIteratorBaseERKT_EUliE_EEviT1_:
.text._ZN2at6native18elementwise_kernelILi128ELi4EZNS0_15gpu_kernel_implIZZZNS0_28launch_masked_scatter_kernelERKNS_10TensorBaseES5_S5_S5_ENKUlvE_clEvENKUlvE3_clEvEUlsblE_EEvRNS_18TensorIteratorBaseERKT_EUliE_EEviT1_:
        /* <DEDUP_REMOVED lines=289> */
.L_x_7793:
        /* <DEDUP_REMOVED lines=16> */
[----:B------:R0:W5:Y:S01]  /*1310*/  LDG.E.S8 R23, [R2.64] ;  /* 0x0000002402177981 */ /* 0x000162000c1e1300 */
[----:B------:R-:W-:Y:S05]  /*1320*/  BRA `(.L_x_7799) ;  /* 0x00000da000007947 */ /* 0x000fea0003800000 */
.L_x_7797:
[----:B------:R0:W5:Y:S01]  /*1330*/  LDG.E.U8 R23, [R2.64] ;  /* 0x0000002402177981 */ /* 0x000162000c1e1100 */
[----:B------:R-:W-:Y:S05]  /*1340*/  BRA `(.L_x_7799) ;  /* 0x00000d8000007947 */ /* 0x000fea0003800000 */
.L_x_7796:
[----:B------:R-:W-:-:S13]  /*1350*/  ISETP.NE.AND P0, PT, R4, 0x2, PT ;  /* 0x000000020400780c */ /* 0x000fda0003f05270 */
[----:B------:R-:W-:Y:S05]  /*1360*/  @!P0 BRA `(.L_x_7800) ;  /* 0x0000008000008947 */ /* 0x000fea0003800000 */
[----:B------:R-:W-:-:S13]  /*1370*/  ISETP.NE.AND P0, PT, R4, 0x3, PT ;  /* 0x000000030400780c */ /* 0x000fda0003f05270 */
[----:B------:R-:W-:Y:S05]  /*1380*/  @!P0 BRA `(.L_x_7801) ;  /* 0x0000004000008947 */ /* 0x000fea0003800000 */
[----:B------:R-:W-:-:S13]  /*1390*/  ISETP.NE.AND P0, PT, R4, 0x4, PT ;  /* 0x000000040400780c */ /* 0x000fda0003f05270 */
[----:B------:R-:W-:Y:S05]  /*13a0*/  @P0 BRA `(.L_x_7798) ;  /* 0x00000ba000000947 */ /* 0x000fea0003800000 */
[----:B------:R0:W5:Y:S01]  /*13b0*/  LDG.E.U16 R23, [R2.64] ;  /* 0x0000002402177981 */ /* 0x000162000c1e1500 */
[----:B------:R-:W-:Y:S05]  /*13c0*/  BRA `(.L_x_7799) ;  /* 0x00000d0000007947 */ /* 0x000fea0003800000 */
.L_x_7801:
[----:B------:R0:W5:Y:S01]  /*13d0*/  LDG.E.U16 R23, [R2.64] ;  /* 0x0000002402177981 */ /* 0x000162000c1e1500 */
[----:B------:R-:W-:Y:S05]  /*13e0*/  BRA `(.L_x_7799) ;  /* 0x00000ce000007947 */ /* 0x000fea0003800000 */
.L_x_7800:
[----:B------:R0:W5:Y:S01]  /*13f0*/  LDG.E.U16 R23, [R2.64] ;  /* 0x0000002402177981 */ /* 0x000162000c1e1500 */
[----:B------:R-:W-:Y:S05]  /*1400*/  BRA `(.L_x_7799) ;  /* 0x00000cc000007947 */ /* 0x000fea0003800000 */
.L_x_7795:
[----:B------:R-:W-:-:S13]  /*1410*/  ISETP.GT.AND P0, PT, R4, 0x6, PT ;  /* 0x000000060400780c */ /* 0x000fda0003f04270 */
[----:B------:R-:W-:Y:S05]  /*1420*/  @P0 BRA `(.L_x_7802) ;  /* 0x000000c000000947 */ /* 0x000fea0003800000 */
[----:B------:R-:W-:-:S13]  /*1430*/  ISETP.NE.AND P0, PT, R4, 0x5, PT ;  /* 0x000000050400780c */ /* 0x000fda0003f05270 */
[----:B------:R-:W-:Y:S05]  /*1440*/  @!P0 BRA `(.L_x_7803) ;  /* 0x0000005000008947 */ /* 0x000fea0003800000 */
[----:B------:R-:W-:-:S13]  /*1450*/  ISETP.NE.AND P0, PT, R4, 0x6, PT ;  /* 0x000000060400780c */ /* 0x000fda0003f05270 */
[----:B------:R-:W-:Y:S05]  /*1460*/  @P0 BRA `(.L_x_7798) ;  /* 0x00000ae000000947 */ /* 0x000fea0003800000 */
[----:B------:R-:W2:Y:S02]  /*1470*/  LDG.E R2, [R2.64] ;  /* 0x0000002402027981 */ /* 0x000ea4000c1e1900 */
[----:B--2---:R0:W1:Y:S01]  /*1480*/  F2I.FTZ.TRUNC.NTZ R23, R2 ;  /* 0x0000000200177305 */ /* 0x004062000021f100 */
[----:B------:R-:W-:Y:S05]  /*1490*/  BRA `(.L_x_7799) ;  /* 0x00000c3000007947 */ /* 0x000fea0003800000 */
.L_x_7803:
[----:B------:R-:W2:Y:S02]  /*14a0*/  LDG.E.U16 R0, [R2.64] ;  /* 0x0000002402007981 */ /* 0x000ea4000c1e1500 */
[----:B--2---:R-:W-:-:S06]  /*14b0*/  HADD2.F32 R0, -RZ, R0.H0_H0 ;  /* 0x20000000ff007230 */ /* 0x004fcc0000004100 */
[----:B------:R-:W0:Y:S02]  /*14c0*/  F2I.FTZ.TRUNC.NTZ R0, R0 ;  /* 0x0000000000007305 */ /* 0x000e24000021f100 */
[----:B0-----:R-:W-:Y:S01]  /*14d0*/  PRMT R23, R0, 0x7610, R23 ;  /* 0x0000761000177816 */ /* 0x001fe20000000017 */
[----:B------:R-:W-:Y:S05]  /*14e0*/  BRA `(.L_x_7799) ;  /* 0x00000be000007947 */ /* 0x000fea0003800000 */
.L_x_7802:
[----:B------:R-:W-:-:S13]  /*14f0*/  ISETP.NE.AND P0, PT, R4, 0x7, PT ;  /* 0x000000070400780c */ /* 0x000fda0003f05270 */
[----:B------:R-:W-:Y:S05]  /*1500*/  @!P0 BRA `(.L_x_7804) ;  /* 0x000000c000008947 */ /* 0x000fea0003800000 */
[----:B------:R-:W-:-:S13]  /*1510*/  ISETP.NE.AND P0, PT, R4, 0x8, PT ;  /* 0x000000080400780c */ /* 0x000fda0003f05270 */
[----:B------:R-:W-:Y:S05]  /*1520*/  @!P0 BRA `(.L_x_7805) ;  /* 0x0000005000008947 */ /* 0x000fea0003800000 */
[----:B------:R-:W-:-:S13]  /*1530*/  ISETP.NE.AND P0, PT, R4, 0x9, PT ;  /* 0x000000090400780c */ /* 0x000fda0003f05270 */
[----:B------:R-:W-:Y:S05]  /*1540*/  @P0 BRA `(.L_x_7798) ;  /* 0x00000a0000000947 */ /* 0x000fea0003800000 */
[----:B------:R-:W2:Y:S02]  /*1550*/  LDG.E R2, [R2.64] ;  /* 0x0000002402027981 */ /* 0x000ea4000c1e1900 */
[----:B--2---:R0:W1:Y:S01]  /*1560*/  F2I.FTZ.TRUNC.NTZ R23, R2 ;  /* 0x0000000200177305 */ /* 0x004062000021f100 */
[----:B------:R-:W-:Y:S05]  /*1570*/  BRA `(.L_x_7799) ;  /* 0x00000b5000007947 */ /* 0x000fea0003800000 */
.L_x_7805:
[----:B------:R-:W2:Y:S02]  /*1580*/  LDG.E.U16 R2, [R2.64] ;  /* 0x0000002402027981 */ /* 0x000ea4000c1e1500 */
[----:B--2---:R-:W-:-:S06]  /*1590*/  HADD2.F32 R0, -RZ, R2.H0_H0 ;  /* 0x20000002ff007230 */ /* 0x004fcc0000004100 */
[----:B------:R-:W0:Y:S02]  /*15a0*/  F2I.FTZ.TRUNC.NTZ R0, R0 ;  /* 0x0000000000007305 */ /* 0x000e24000021f100 */
[----:B0-----:R-:W-:Y:S01]  /*15b0*/  PRMT R23, R0, 0x7610, R23 ;  /* 0x0000761000177816 */ /* 0x001fe20000000017 */
[----:B------:R-:W-:Y:S05]  /*15c0*/  BRA `(.L_x_7799) ;  /* 0x00000b0000007947 */ /* 0x000fea0003800000 */
.L_x_7804:
[----:B------:R-:W2:Y:S02]  /*15d0*/  LDG.E.64 R2, [R2.64] ;  /* 0x0000002402027981 */ /* 0x000ea4000c1e1b00 */
[----:B--2---:R0:W1:Y:S01]  /*15e0*/  F2I.F64.TRUNC R23, R2 ;  /* 0x0000000200177311 */ /* 0x004062000030d100 */
[----:B------:R-:W-:Y:S05]  /*15f0*/  BRA `(.L_x_7799) ;  /* 0x00000ad000007947 */ /* 0x000fea0003800000 */
.L_x_7794:
        /* <DEDUP_REMOVED lines=10> */
[----:B------:R-:W-:Y:S01]  /*16a0*/  SEL R23, RZ, 0x1, !P0 ;  /* 0x00000001ff177807 */ /* 0x000fe20004000000 */
[----:B------:R-:W-:Y:S05]  /*16b0*/  BRA `(.L_x_7799) ;  /* 0x00000a1000007947 */ /* 0x000fea0003800000 */
.L_x_7808:
[----:B------:R-:W2:Y:S02]  /*16c0*/  LDG.E.64 R2, [R2.64] ;  /* 0x0000002402027981 */ /* 0x000ea4000c1e1b00 */
[----:B--2---:R0:W1:Y:S01]  /*16d0*/  F2I.F64.TRUNC R23, R2 ;  /* 0x0000000200177311 */ /* 0x004062000030d100 */
[----:B------:R-:W-:Y:S05]  /*16e0*/  BRA `(.L_x_7799) ;  /* 0x000009e000007947 */ /* 0x000fea0003800000 */
.L_x_7807:
        /* <DEDUP_REMOVED lines=24> */
[----:B------:R-:W-:-:S06]  /*1870*/  LOP3.LUT R5, R5, 0x80000000, R0, 0xf8, !PT ;  /* 0x8000000005057812 */ /* 0x000fcc00078ef800 */
[----:B------:R-:W0:Y:S02]  /*1880*/  F2I.FTZ.TRUNC.NTZ R5, R5 ;  /* 0x0000000500057305 */ /* 0x000e24000021f100 */
[----:B0-----:R-:W-:Y:S01]  /*1890*/  PRMT R23, R5, 0x7610, R23 ;  /* 0x0000761005177816 */ /* 0x001fe20000000017 */
[----:B------:R-:W-:Y:S05]  /*18a0*/  BRA `(.L_x_7799) ;  /* 0x0000082000007947 */ /* 0x000fea0003800000 */
.L_x_7810:
        /* <DEDUP_REMOVED lines=11> */
[----:B------:R-:W-:-:S06]  /*1960*/  LOP3.LUT R4, R4, 0x80000000, R5, 0xf8, !PT ;  /* 0x8000000004047812 */ /* 0x000fcc00078ef805 */
[----:B------:R-:W0:Y:S02]  /*1970*/  F2I.FTZ.TRUNC.NTZ R4, R4 ;  /* 0x0000000400047305 */ /* 0x000e24000021f100 */
[----:B0-----:R-:W-:Y:S01]  /*1980*/  PRMT R23, R4, 0x7610, R23 ;  /* 0x0000761004177816 */ /* 0x001fe20000000017 */
[----:B------:R-:W-:Y:S05]  /*1990*/  BRA `(.L_x_7799) ;  /* 0x0000073000007947 */ /* 0x000fea0003800000 */
.L_x_7809:
[----:B------:R-:W2:Y:S02]  /*19a0*/  LDG.E.U16 R0, [R2.64] ;  /* 0x0000002402007981 */ /* 0x000ea4000c1e1500 */
[----:B--2---:R-:W-:-:S06]  /*19b0*/  PRMT R0, RZ, 0x5410, R0 ;  /* 0x00005410ff007816 */ /* 0x004fcc0000000000 */
[----:B------:R-:W0:Y:S02]  /*19c0*/  F2I.FTZ.TRUNC.NTZ R0, R0 ;  /* 0x0000000000007305 */ /* 0x000e24000021f100 */
[----:B0-----:R-:W-:Y:S01]  /*19d0*/  PRMT R23, R0, 0x7610, R23 ;  /* 0x0000761000177816 */ /* 0x001fe20000000017 */
[----:B------:R-:W-:Y:S05]  /*19e0*/  BRA `(.L_x_7799) ;  /* 0x000006e000007947 */ /* 0x000fea0003800000 */
.L_x_7806:
        /* <DEDUP_REMOVED lines=10> */
.L_x_7813:
        /* <DEDUP_REMOVED lines=21> */
.L_x_7817:
[----:B------:R-:W-:Y:S05]  /*1be0*/  BSYNC B1 ;  /* 0x0000000000017941 */ /* 0x000fea0003800000 */
.L_x_7816:
[----:B------:R-:W-:Y:S01]  /*1bf0*/  LEA R3, R0, 0x3b800000, 0x17 ;  /* 0x3b80000000037811 */ /* 0x000fe200078eb8ff */
[----:B------:R-:W-:-:S05]  /*1c00*/  IMAD.SHL.U32 R0, R2, 0x100000, RZ ;  /* 0x0010000002007824 */ /* 0x000fca00078e00ff */
[----:B------:R-:W-:Y:S02]  /*1c10*/  LOP3.LUT R0, R3, R0, R4, 0xfe, !PT ;  /* 0x0000000003007212 */ /* 0x000fe400078efe04 */
.L_x_7815:
[----:B------:R-:W-:Y:S05]  /*1c20*/  BSYNC B0 ;  /* 0x0000000000007941 */ /* 0x000fea0003800000 */
.L_x_7814:
[----:B------:R-:W0:Y:S02]  /*1c30*/  F2I.FTZ.TRUNC.NTZ R0, R0 ;  /* 0x0000000000007305 */ /* 0x000e24000021f100 */
[----:B0-----:R-:W-:Y:S01]  /*1c40*/  PRMT R23, R0, 0x7610, R23 ;  /* 0x0000761000177816 */ /* 0x001fe20000000017 */
[----:B------:R-:W-:Y:S05]  /*1c50*/  BRA `(.L_x_7799) ;  /* 0x0000047000007947 */ /* 0x000fea0003800000 */
.L_x_7812:
        /* <DEDUP_REMOVED lines=21> */
.L_x_7821:
[----:B------:R-:W-:Y:S05]  /*1db0*/  BSYNC B1 ;  /* 0x0000000000017941 */ /* 0x000fea0003800000 */
.L_x_7820:
[----:B------:R-:W-:Y:S01]  /*1dc0*/  LEA R3, R0, 0x37800000, 0x17 ;  /* 0x3780000000037811 */ /* 0x000fe200078eb8ff */
[----:B------:R-:W-:-:S05]  /*1dd0*/  IMAD.SHL.U32 R0, R2, 0x200000, RZ ;  /* 0x0020000002007824 */ /* 0x000fca00078e00ff */
[----:B------:R-:W-:Y:S02]  /*1de0*/  LOP3.LUT R0, R3, R0, R4, 0xfe, !PT ;  /* 0x0000000003007212 */ /* 0x000fe400078efe04 */
.L_x_7819:
[----:B------:R-:W-:Y:S05]  /*1df0*/  BSYNC B0 ;  /* 0x0000000000007941 */ /* 0x000fea0003800000 */
.L_x_7818:
[----:B------:R-:W0:Y:S02]  /*1e00*/  F2I.FTZ.TRUNC.NTZ R0, R0 ;  /* 0x0000000000007305 */ /* 0x000e24000021f100 */
[----:B0-----:R-:W-:Y:S01]  /*1e10*/  PRMT R23, R0, 0x7610, R23 ;  /* 0x0000761000177816 */ /* 0x001fe20000000017 */
[----:B------:R-:W-:Y:S05]  /*1e20*/  BRA `(.L_x_7799) ;  /* 0x000002a000007947 */ /* 0x000fea0003800000 */
.L_x_7811:
        /* <DEDUP_REMOVED lines=14> */
.L_x_7825:
[----:B------:R-:W-:Y:S05]  /*1f10*/  BSYNC B0 ;  /* 0x0000000000007941 */ /* 0x000fea0003800000 */
.L_x_7824:
[----:B------:R-:W0:Y:S02]  /*1f20*/  F2I.FTZ.TRUNC.NTZ R0, R0 ;  /* 0x0000000000007305 */ /* 0x000e24000021f100 */
[----:B0-----:R-:W-:Y:S01]  /*1f30*/  PRMT R23, R0, 0x7610, R23 ;  /* 0x0000761000177816 */ /* 0x001fe20000000017 */
[----:B------:R-:W-:Y:S05]  /*1f40*/  BRA `(.L_x_7799) ;  /* 0x0000018000007947 */ /* 0x000fea0003800000 */
.L_x_7798:
        /* <DEDUP_REMOVED lines=19> */
[----:B------:R-:W-:Y:S01]  /*2080*/  PRMT R23, RZ, 0x7610, R23 ;  /* 0x00007610ff177816 */ /* 0x000fe20000000017 */
[----:B------:R-:W-:Y:S05]  /*2090*/  BRA `(.L_x_7799) ;  /* 0x0000003000007947 */ /* 0x000fea0003800000 */
.L_x_7823:
[----:B------:R0:W5:Y:S01]  /*20a0*/  LDG.E.U16 R23, [R2.64] ;  /* 0x0000002402177981 */ /* 0x000162000c1e1500 */
[----:B------:R-:W-:Y:S05]  /*20b0*/  BRA `(.L_x_7799) ;  /* 0x0000001000007947 */ /* 0x000fea0003800000 */
.L_x_7822:
[----:B------:R0:W5:Y:S02]  /*20c0*/  LDG.E.U16 R23, [R2.64] ;  /* 0x0000002402177981 */ /* 0x000164000c1e1500 */
.L_x_7799:
        /* <DEDUP_REMOVED lines=18> */
.L_x_7829:
[----:B------:R-:W2:Y:S02]  /*21f0*/  LDG.E.U8 R2, [R2.64] ;  /* 0x0000002402027981 */ /* 0x000ea4000c1e1100 */
[----:B--2---:R-:W-:-:S04]  /*2200*/  ISETP.NE.AND P0, PT, R2, RZ, PT ;  /* 0x000000ff0200720c */ /* 0x004fc80003f05270 */
[----:B------:R-:W-:Y:S01]  /*2210*/  P2R R24, PR, RZ, 0x1 ;  /* 0x00000001ff187803 */ /* 0x000fe20000000000 */
[----:B------:R-:W-:Y:S05]  /*2220*/  BRA `(.L_x_7831) ;  /* 0x00000f4000007947 */ /* 0x000fea0003800000 */
.L_x_7828:
        /* <DEDUP_REMOVED lines=11> */
.L_x_7833:
[----:B------:R-:W2:Y:S02]  /*22e0*/  LDG.E R2, [R2.64] ;  /* 0x0000002402027981 */ /* 0x000ea4000c1e1900 */
[----:B--2---:R-:W-:-:S04]  /*22f0*/  ISETP.NE.AND P0, PT, R2, RZ, PT ;  /* 0x000000ff0200720c */ /* 0x004fc80003f05270 */
[----:B------:R-:W-:Y:S01]  /*2300*/  P2R R24, PR, RZ, 0x1 ;  /* 0x00000001ff187803 */ /* 0x000fe20000000000 */
[----:B------:R-:W-:Y:S05]  /*2310*/  BRA `(.L_x_7831) ;  /* 0x00000e5000007947 */ /* 0x000fea0003800000 */
.L_x_7832:
[----:B------:R-:W2:Y:S02]  /*2320*/  LDG.E.U16 R2, [R2.64] ;  /* 0x0000002402027981 */ /* 0x000ea4000c1e1500 */
[----:B--2---:R-:W-:-:S04]  /*2330*/  ISETP.NE.AND P0, PT, R2, RZ, PT ;  /* 0x000000ff0200720c */ /* 0x004fc80003f05270 */
[----:B------:R-:W-:Y:S01]  /*2340*/  P2R R24, PR, RZ, 0x1 ;  /* 0x00000001ff187803 */ /* 0x000fe20000000000 */
[----:B------:R-:W-:Y:S05]  /*2350*/  BRA `(.L_x_7831) ;  /* 0x00000e1000007947 */ /* 0x000fea0003800000 */
.L_x_7827:
        /* <DEDUP_REMOVED lines=10> */
.L_x_7835:
[----:B------:R-:W2:Y:S02]  /*2400*/  LDG.E.U16 R0, [R2.64] ;  /* 0x0000002402007981 */ /* 0x000ea4000c1e1500 */
[----:B--2---:R-:W-:-:S05]  /*2410*/  HADD2.F32 R0, -RZ, R0.H0_H0 ;  /* 0x20000000ff007230 */ /* 0x004fca0000004100 */
[----:B------:R-:W-:-:S04]  /*2420*/  FSETP.NEU.FTZ.AND P0, PT, R0, RZ, PT ;  /* 0x000000ff0000720b */ /* 0x000fc80003f1d000 */
[----:B------:R-:W-:Y:S01]  /*2430*/  P2R R24, PR, RZ, 0x1 ;  /* 0x00000001ff187803 */ /* 0x000fe20000000000 */
[----:B------:R-:W-:Y:S05]  /*2440*/  BRA `(.L_x_7831) ;  /* 0x00000d2000007947 */ /* 0x000fea0003800000 */
.L_x_7834:
        /* <DEDUP_REMOVED lines=12> */
.L_x_7837:
        /* <DEDUP_REMOVED lines=11> */
.L_x_7836:
[----:B------:R-:W2:Y:S02]  /*25c0*/  LDG.E.64 R2, [R2.64] ;  /* 0x0000002402027981 */ /* 0x000ea4000c1e1b00 */
[----:B--2---:R-:W0:-:S06]  /*25d0*/  DSETP.NEU.AND P0, PT, R2, RZ, PT ;  /* 0x000000ff0200722a */ /* 0x004e0c0003f0d000 */
[----:B0-----:R-:W-:Y:S01]  /*25e0*/  P2R R24, PR, RZ, 0x1 ;  /* 0x00000001ff187803 */ /* 0x001fe20000000000 */
[----:B------:R-:W-:Y:S05]  /*25f0*/  BRA `(.L_x_7831) ;  /* 0x00000b7000007947 */ /* 0x000fea0003800000 */
.L_x_7826:
        /* <DEDUP_REMOVED lines=12> */
.L_x_7840:
[----:B------:R-:W2:Y:S02]  /*26c0*/  LDG.E.128 R4, [R2.64] ;  /* 0x0000002402047981 */ /* 0x000ea4000c1e1d00 */
[----:B--2---:R-:W0:-:S06]  /*26d0*/  DSETP.NEU.AND P0, PT, R6, RZ, PT ;  /* 0x000000ff0600722a */ /* 0x004e0c0003f0d000 */
[----:B0-----:R-:W0:-:S06]  /*26e0*/  DSETP.NEU.OR P0, PT, R4, RZ, P0 ;  /* 0x000000ff0400722a */ /* 0x001e0c000070d400 */
[----:B0-----:R-:W-:Y:S01]  /*26f0*/  P2R R24, PR, RZ, 0x1 ;  /* 0x00000001ff187803 */ /* 0x001fe20000000000 */
[----:B------:R-:W-:Y:S05]  /*2700*/  BRA `(.L_x_7831) ;  /* 0x00000a6000007947 */ /* 0x000fea0003800000 */
.L_x_7839:
        /* <DEDUP_REMOVED lines=28> */
.L_x_7842:
        /* <DEDUP_REMOVED lines=15> */
.L_x_7841:
[----:B------:R-:W2:Y:S02]  /*29c0*/  LDG.E.U16 R0, [R2.64] ;  /* 0x0000002402007981 */ /* 0x000ea4000c1e1500 */
[----:B--2---:R-:W-:-:S04]  /*29d0*/  PRMT R0, RZ, 0x5410, R0 ;  /* 0x00005410ff007816 */ /* 0x004fc80000000000 */
[----:B------:R-:W-:-:S04]  /*29e0*/  FSETP.NEU.FTZ.AND P0, PT, R0, RZ, PT ;  /* 0x000000ff0000720b */ /* 0x000fc80003f1d000 */
[----:B------:R-:W-:Y:S01]  /*29f0*/  P2R R24, PR, RZ, 0x1 ;  /* 0x00000001ff187803 */ /* 0x000fe20000000000 */
[----:B------:R-:W-:Y:S05]  /*2a00*/  BRA `(.L_x_7831) ;  /* 0x0000076000007947 */ /* 0x000fea0003800000 */
.L_x_7838:
        /* <DEDUP_REMOVED lines=12> */
.L_x_7845:
        /* <DEDUP_REMOVED lines=21> */
.L_x_7849:
[----:B------:R-:W-:Y:S05]  /*2c20*/  BSYNC B1 ;  /* 0x0000000000017941 */ /* 0x000fea0003800000 */
.L_x_7848:
[----:B------:R-:W-:Y:S01]  /*2c30*/  LEA R3, R0, 0x3b800000, 0x17 ;  /* 0x3b80000000037811 */ /* 0x000fe200078eb8ff */
[----:B------:R-:W-:-:S05]  /*2c40*/  IMAD.SHL.U32 R0, R2, 0x100000, RZ ;  /* 0x0010000002007824 */ /* 0x000fca00078e00ff */
[----:B------:R-:W-:Y:S02]  /*2c50*/  LOP3.LUT R0, R3, R0, R4, 0xfe, !PT ;  /* 0x0000000003007212 */ /* 0x000fe400078efe04 */
.L_x_7847:
[----:B------:R-:W-:Y:S05]  /*2c60*/  BSYNC B0 ;  /* 0x0000000000007941 */ /* 0x000fea0003800000 */
.L_x_7846:
[----:B------:R-:W-:-:S04]  /*2c70*/  FSETP.NEU.FTZ.AND P0, PT, R0, RZ, PT ;  /* 0x000000ff0000720b */ /* 0x000fc80003f1d000 */
[----:B------:R-:W-:Y:S01]  /*2c80*/  P2R R24, PR, RZ, 0x1 ;  /* 0x00000001ff187803 */ /* 0x000fe20000000000 */
[----:B------:R-:W-:Y:S05]  /*2c90*/  BRA `(.L_x_7831) ;  /* 0x000004d000007947 */ /* 0x000fea0003800000 */
.L_x_7844:
        /* <DEDUP_REMOVED lines=21> */
.L_x_7853:
[----:B------:R-:W-:Y:S05]  /*2df0*/  BSYNC B1 ;  /* 0x0000000000017941 */ /* 0x000fea0003800000 */
.L_x_7852:
[----:B------:R-:W-:Y:S01]  /*2e00*/  LEA R3, R0, 0x37800000, 0x17 ;  /* 0x3780000000037811 */ /* 0x000fe200078eb8ff */
[----:B------:R-:W-:-:S05]  /*2e10*/  IMAD.SHL.U32 R0, R2, 0x200000, RZ ;  /* 0x0020000002007824 */ /* 0x000fca00078e00ff */
[----:B------:R-:W-:Y:S02]  /*2e20*/  LOP3.LUT R0, R3, R0, R4, 0xfe, !PT ;  /* 0x0000000003007212 */ /* 0x000fe400078efe04 */
.L_x_7851:
[----:B------:R-:W-:Y:S05]  /*2e30*/  BSYNC B0 ;  /* 0x0000000000007941 */ /* 0x000fea0003800000 */
.L_x_7850:
[----:B------:R-:W-:-:S04]  /*2e40*/  FSETP.NEU.FTZ.AND P0, PT, R0, RZ, PT ;  /* 0x000000ff0000720b */ /* 0x000fc80003f1d000 */
[----:B------:R-:W-:Y:S01]  /*2e50*/  P2R R24, PR, RZ, 0x1 ;  /* 0x00000001ff187803 */ /* 0x000fe20000000000 */
[----:B------:R-:W-:Y:S05]  /*2e60*/  BRA `(.L_x_7831) ;  /* 0x0000030000007947 */ /* 0x000fea0003800000 */
.L_x_7843:
        /* <DEDUP_REMOVED lines=14> */
.L_x_7857:
[----:B------:R-:W-:Y:S05]  /*2f50*/  BSYNC B0 ;  /* 0x0000000000007941 */ /* 0x000fea0003800000 */
.L_x_7856:
[----:B------:R-:W-:-:S04]  /*2f60*/  FSETP.NEU.FTZ.AND P0, PT, R0, RZ, PT ;  /* 0x000000ff0000720b */ /* 0x000fc80003f1d000 */
[----:B------:R-:W-:Y:S01]  /*2f70*/  P2R R24, PR, RZ, 0x1 ;  /* 0x00000001ff187803 */ /* 0x000fe20000000000 */
[----:B------:R-:W-:Y:S05]  /*2f80*/  BRA `(.L_x_7831) ;  /* 0x000001e000007947 */ /* 0x000fea0003800000 */
.L_x_7830:
        /* <DEDUP_REMOVED lines=22> */
.L_x_7855:
[----:B------:R-:W2:Y:S02]  /*30f0*/  LDG.E.64 R2, [R2.64] ;  /* 0x0000002402027981 */ /* 0x000ea4000c1e1b00 */
[----:B--2---:R-:W-:-:S04]  /*3100*/  ISETP.NE.U32.AND P0, PT, R2, RZ, PT ;  /* 0x000000ff0200720c */ /* 0x004fc80003f05070 */
[----:B------:R-:W-:-:S04]  /*3110*/  ISETP.NE.AND.EX P0, PT, R3, RZ, PT, P0 ;  /* 0x000000ff0300720c */ /* 0x000fc80003f05300 */
[----:B------:R-:W-:Y:S01]  /*3120*/  P2R R24, PR, RZ, 0x1 ;  /* 0x00000001ff187803 */ /* 0x000fe20000000000 */
[----:B------:R-:W-:Y:S05]  /*3130*/  BRA `(.L_x_7831) ;  /* 0x0000003000007947 */ /* 0x000fea0003800000 */
.L_x_7854:
[----:B------:R-:W2:Y:S02]  /*3140*/  LDG.E R2, [R2.64] ;  /* 0x0000002402027981 */ /* 0x000ea4000c1e1900 */
[----:B--2---:R-:W-:-:S04]  /*3150*/  ISETP.NE.AND P0, PT, R2, RZ, PT ;  /* 0x000000ff0200720c */ /* 0x004fc80003f05270 */
[----:B------:R-:W-:Y:S02]  /*3160*/  P2R R24, PR, RZ, 0x1 ;  /* 0x00000001ff187803 */ /* 0x000fe40000000000 */
.L_x_7831:
        /* <DEDUP_REMOVED lines=17> */
.L_x_7861:
[----:B------:R0:W5:Y:S01]  /*3280*/  LDG.E.U8 R2, [R4.64] ;  /* 0x0000002404027981 */ /* 0x000162000c1e1100 */
[----:B------:R-:W-:Y:S01]  /*3290*/  IMAD.MOV.U32 R3, RZ, RZ, RZ ;  /* 0x000000ffff037224 */ /* 0x000fe200078e00ff */
[----:B------:R-:W-:Y:S05]  /*32a0*/  BRA `(.L_x_7863) ;  /* 0x00000d5000007947 */ /* 0x000fea0003800000 */
.L_x_7860:
        /* <DEDUP_REMOVED lines=8> */
.L_x_7865:
[----:B------:R-:W2:Y:S02]  /*3330*/  LDG.E R2, [R4.64] ;  /* 0x0000002404027981 */ /* 0x000ea4000c1e1900 */
[----:B--2---:R-:W-:Y:S01]  /*3340*/  SHF.R.S32.HI R3, RZ, 0x1f, R2 ;  /* 0x0000001fff037819 */ /* 0x004fe20000011402 */
[----:B------:R-:W-:Y:S05]  /*3350*/  BRA `(.L_x_7863) ;  /* 0x00000ca000007947 */ /* 0x000fea0003800000 */
.L_x_7864:
[----:B------:R-:W2:Y:S02]  /*3360*/  LDG.E.S16 R2, [R4.64] ;  /* 0x0000002404027981 */ /* 0x000ea4000c1e1700 */
[----:B--2---:R-:W-:Y:S01]  /*3370*/  SHF.R.S32.HI R3, RZ, 0x1f, R2 ;  /* 0x0000001fff037819 */ /* 0x004fe20000011402 */
[----:B------:R-:W-:Y:S05]  /*3380*/  BRA `(.L_x_7863) ;  /* 0x00000c7000007947 */ /* 0x000fea0003800000 */
.L_x_7859:
        /* <DEDUP_REMOVED lines=9> */
.L_x_7867:
[----:B------:R-:W2:Y:S02]  /*3420*/  LDG.E.U16 R4, [R4.64] ;  /* 0x0000002404047981 */ /* 0x000ea4000c1e1500 */
[----:B--2---:R-:W-:-:S06]  /*3430*/  HADD2.F32 R2, -RZ, R4.H0_H0 ;  /* 0x20000004ff027230 */ /* 0x004fcc0000004100 */
[----:B------:R-:W0:Y:S01]  /*3440*/  F2I.S64.TRUNC R2, R2 ;  /* 0x0000000200027311 */ /* 0x000e22000020d900 */
[----:B------:R-:W-:Y:S05]  /*3450*/  BRA `(.L_x_7863) ;  /* 0x00000ba000007947 */ /* 0x000fea0003800000 */
.L_x_7866:
        /* <DEDUP_REMOVED lines=9> */
.L_x_7869:
[----:B------:R-:W2:Y:S02]  /*34f0*/  LDG.E.U16 R4, [R4.64] ;  /* 0x0000002404047981 */ /* 0x000ea4000c1e1500 */
[----:B--2---:R-:W-:-:S06]  /*3500*/  HADD2.F32 R2, -RZ, R4.H0_H0 ;  /* 0x20000004ff027230 */ /* 0x004fcc0000004100 */
[----:B------:R-:W0:Y:S01]  /*3510*/  F2I.S64.TRUNC R2, R2 ;  /* 0x0000000200027311 */ /* 0x000e22000020d900 */
[----:B------:R-:W-:Y:S05]  /*3520*/  BRA `(.L_x_7863) ;  /* 0x00000ad000007947 */ /* 0x000fea0003800000 */
.L_x_7868:
[----:B------:R-:W2:Y:S02]  /*3530*/  LDG.E.64 R2, [R4.64] ;  /* 0x0000002404027981 */ /* 0x000ea4000c1e1b00 */
[----:B--2---:R-:W0:Y:S01]  /*3540*/  F2I.S64.F64.TRUNC R2, R2 ;  /* 0x0000000200027311 */ /* 0x004e22000030d900 */
[----:B------:R-:W-:Y:S05]  /*3550*/  BRA `(.L_x_7863) ;  /* 0x00000aa000007947 */ /* 0x000fea0003800000 */
.L_x_7858:
        /* <DEDUP_REMOVED lines=13> */
.L_x_7872:
[----:B------:R-:W2:Y:S02]  /*3630*/  LDG.E.64 R2, [R4.64] ;  /* 0x0000002404027981 */ /* 0x000ea4000c1e1b00 */
[----:B--2---:R-:W0:Y:S01]  /*3640*/  F2I.S64.F64.TRUNC R2, R2 ;  /* 0x0000000200027311 */ /* 0x004e22000030d900 */
[----:B------:R-:W-:Y:S05]  /*3650*/  BRA `(.L_x_7863) ;  /* 0x000009a000007947 */ /* 0x000fea0003800000 */
.L_x_7871:
        /* <DEDUP_REMOVED lines=27> */
.L_x_7874:
        /* <DEDUP_REMOVED lines=14> */
.L_x_7873:
[----:B------:R-:W2:Y:S02]  /*38f0*/  LDG.E.U16 R2, [R4.64] ;  /* 0x0000002404027981 */ /* 0x000ea4000c1e1500 */
[----:B--2---:R-:W-:-:S06]  /*3900*/  PRMT R2, RZ, 0x5410, R2 ;  /* 0x00005410ff027816 */ /* 0x004fcc0000000002 */
[----:B------:R-:W0:Y:S01]  /*3910*/  F2I.S64.TRUNC R2, R2 ;  /* 0x0000000200027311 */ /* 0x000e22000020d900 */
[----:B------:R-:W-:Y:S05]  /*3920*/  BRA `(.L_x_7863) ;  /* 0x000006d000007947 */ /* 0x000fea0003800000 */
.L_x_7870:
        /* <DEDUP_REMOVED lines=11> */
.L_x_7877:
        /* <DEDUP_REMOVED lines=21> */
.L_x_7881:
[----:B------:R-:W-:Y:S05]  /*3b30*/  BSYNC B1 ;  /* 0x0000000000017941 */ /* 0x000fea0003800000 */
.L_x_7880:
[----:B------:R-:W-:Y:S01]  /*3b40*/  IMAD.SHL.U32 R2, R2, 0x100000, RZ ;  /* 0x0010000002027824 */ /* 0x000fe200078e00ff */
[----:B------:R-:W-:-:S04]  /*3b50*/  LEA R3, R0, 0x3b800000, 0x17 ;  /* 0x3b80000000037811 */ /* 0x000fc800078eb8ff */
[----:B------:R-:W-:Y:S02]  /*3b60*/  LOP3.LUT R2, R3, R2, R4, 0xfe, !PT ;  /* 0x0000000203027212 */ /* 0x000fe400078efe04 */
.L_x_7879:
[----:B------:R-:W-:Y:S05]  /*3b70*/  BSYNC B0 ;  /* 0x0000000000007941 */ /* 0x000fea0003800000 */
.L_x_7878:
[----:B------:R-:W0:Y:S01]  /*3b80*/  F2I.S64.TRUNC R2, R2 ;  /* 0x0000000200027311 */ /* 0x000e22000020d900 */
[----:B------:R-:W-:Y:S05]  /*3b90*/  BRA `(.L_x_7863) ;  /* 0x0000046000007947 */ /* 0x000fea0003800000 */
.L_x_7876:
        /* <DEDUP_REMOVED lines=21> */
.L_x_7885:
[----:B------:R-:W-:Y:S05]  /*3cf0*/  BSYNC B1 ;  /* 0x0000000000017941 */ /* 0x000fea0003800000 */
.L_x_7884:
[----:B------:R-:W-:Y:S01]  /*3d00*/  IMAD.SHL.U32 R2, R2, 0x200000, RZ ;  /* 0x0020000002027824 */ /* 0x000fe200078e00ff */
[----:B------:R-:W-:-:S04]  /*3d10*/  LEA R3, R0, 0x37800000, 0x17 ;  /* 0x3780000000037811 */ /* 0x000fc800078eb8ff */
[----:B------:R-:W-:Y:S02]  /*3d20*/  LOP3.LUT R2, R3, R2, R4, 0xfe, !PT ;  /* 0x0000000203027212 */ /* 0x000fe400078efe04 */
.L_x_7883:
[----:B------:R-:W-:Y:S05]  /*3d30*/  BSYNC B0 ;  /* 0x0000000000007941 */ /* 0x000fea0003800000 */
.L_x_7882:
[----:B------:R-:W0:Y:S01]  /*3d40*/  F2I.S64.TRUNC R2, R2 ;  /* 0x0000000200027311 */ /* 0x000e22000020d900 */
[----:B------:R-:W-:Y:S05]  /*3d50*/  BRA `(.L_x_7863) ;  /* 0x000002a000007947 */ /* 0x000fea0003800000 */
.L_x_7875:
        /* <DEDUP_REMOVED lines=14> */
.L_x_7889:
[----:B------:R-:W-:Y:S05]  /*3e40*/  BSYNC B0 ;  /* 0x0000000000007941 */ /* 0x000fea0003800000 */
.L_x_7888:
[----:B------:R-:W0:Y:S01]  /*3e50*/  F2I.S64.TRUNC R2, R2 ;  /* 0x0000000200027311 */ /* 0x000e22000020d900 */
[----:B------:R-:W-:Y:S05]  /*3e60*/  BRA `(.L_x_7863) ;  /* 0x0000019000007947 */ /* 0x000fea0003800000 */
.L_x_7862:
        /* <DEDUP_REMOVED lines=21> */
.L_x_7887:
[----:B------:R0:W5:Y:S01]  /*3fc0*/  LDG.E.64 R2, [R4.64] ;  /* 0x0000002404027981 */ /* 0x000162000c1e1b00 */
[----:B------:R-:W-:Y:S05]  /*3fd0*/  BRA `(.L_x_7863) ;  /* 0x0000002000007947 */ /* 0x000fea0003800000 */
.L_x_7886:
[----:B------:R0:W5:Y:S01]  /*3fe0*/  LDG.E R2, [R4.64] ;  /* 0x0000002404027981 */ /* 0x000162000c1e1900 */
[----:B------:R-:W-:-:S03]  /*3ff0*/  IMAD.MOV.U32 R3, RZ, RZ, RZ ;  /* 0x000000ffff037224 */ /* 0x000fc600078e00ff */
.L_x_7863:
[----:B------:R-:W2:Y:S01]  /*4000*/  LDC.U8 R6, c[0x0][0x458] ;  /* 0x00011600ff067b82 */ /* 0x000ea20000000000 */
[----:B------:R-:W-:Y:S01]  /*4010*/  ISETP.NE.AND P1, PT, R24, RZ, PT ;  /* 0x000000ff1800720c */ /* 0x000fe20003f25270 */
[----:B------:R-:W-:Y:S01]  /*4020*/  BSSY B0, `(.L_x_7890) ;  /* 0x0000007000007945 */ /* 0x000fe20003800000 */
[----:B--2---:R-:W-:-:S04]  /*4030*/  PRMT R0, R6, 0x9910, RZ ;  /* 0x0000991006007816 */ /* 0x004fc800000000ff */
[----:B------:R-:W-:-:S07]  /*4040*/  ISETP.GT.AND P0, PT, R0, 0x9, PT ;  /* 0x000000090000780c */ /* 0x000fce0003f04270 */
[----:B------:R-:W-:Y:S05]  /*4050*/  @!P1 BRA `(.L_x_7891) ;  /* 0x0000003000009947 */ /* 0x000fea0003800000 */
[----:B0----5:R-:W-:-:S04]  /*4060*/  LEA R4, P1, R2, c[0x0][0x448], 0x1 ;  /* 0x0001120002047a11 */ /* 0x021fc800078208ff */
[----:B------:R-:W-:-:S05]  /*4070*/  LEA.HI.X R5, R2, c[0x0][0x44c], R3, 0x1, P1 ;  /* 0x0001130002057a11 */ /* 0x000fca00008f0c03 */
[----:B-1----:R0:W5:Y:S04]  /*4080*/  LDG.E.U16 R23, [R4.64] ;  /* 0x0000002404177981 */ /* 0x002168000c1e1500 */
.L_x_7891:
[----:B------:R-:W-:Y:S05]  /*4090*/  BSYNC B0 ;  /* 0x0000000000007941 */ /* 0x000fea0003800000 */
.L_x_7890:
        /* <DEDUP_REMOVED lines=9> */
[----:B-1---5:R1:W-:Y:S01]  /*4130*/  STG.E.U8 [R16.64], R23 ;  /* 0x0000001710007986 */ /* 0x0223e2000c101124 */
[----:B------:R-:W-:Y:S05]  /*4140*/  BRA `(.L_x_7897) ;  /* 0x00000de000007947 */ /* 0x000fea0003800000 */
.L_x_7895:
[----:B-1---5:R1:W-:Y:S01]  /*4150*/  STG.E.U8 [R16.64], R23 ;  /* 0x0000001710007986 */ /* 0x0223e2000c101124 */
[----:B------:R-:W-:Y:S05]  /*4160*/  BRA `(.L_x_7897) ;  /* 0x00000dc000007947 */ /* 0x000fea0003800000 */
.L_x_7894:
[----:B------:R-:W-:-:S13]  /*4170*/  ISETP.NE.AND P0, PT, R0, 0x2, PT ;  /* 0x000000020000780c */ /* 0x000fda0003f05270 */
[----:B------:R-:W-:Y:S05]  /*4180*/  @!P0 BRA `(.L_x_7898) ;  /* 0x000000b000008947 */ /* 0x000fea0003800000 */
[----:B------:R-:W-:-:S13]  /*4190*/  ISETP.NE.AND P0, PT, R0, 0x3, PT ;  /* 0x000000030000780c */ /* 0x000fda0003f05270 */
[----:B------:R-:W-:Y:S05]  /*41a0*/  @!P0 BRA `(.L_x_7899) ;  /* 0x0000006000008947 */ /* 0x000fea0003800000 */
[----:B------:R-:W-:-:S13]  /*41b0*/  ISETP.NE.AND P0, PT, R0, 0x4, PT ;  /* 0x000000040000780c */ /* 0x000fda0003f05270 */
[----:B------:R-:W-:Y:S05]  /*41c0*/  @P0 BRA `(.L_x_7896) ;  /* 0x00000bc000000947 */ /* 0x000fea0003800000 */
[----:B01---5:R-:W-:-:S04]  /*41d0*/  PRMT R2, R23, 0x9910, RZ ;  /* 0x0000991017027816 */ /* 0x023fc800000000ff */
[----:B------:R-:W-:-:S05]  /*41e0*/  SHF.R.S32.HI R3, RZ, 0x1f, R2 ;  /* 0x0000001fff037819 */ /* 0x000fca0000011402 */
[----:B------:R0:W-:Y:S01]  /*41f0*/  STG.E.64 [R16.64], R2 ;  /* 0x0000000210007986 */ /* 0x0001e2000c101b24 */
[----:B------:R-:W-:Y:S05]  /*4200*/  BRA `(.L_x_7897) ;  /* 0x00000d2000007947 */ /* 0x000fea0003800000 */
.L_x_7899:
[----:B01---5:R-:W-:-:S05]  /*4210*/  PRMT R3, R23, 0x9910, RZ ;  /* 0x0000991017037816 */ /* 0x023fca00000000ff */
[----:B------:R0:W-:Y:S01]  /*4220*/  STG.E [R16.64], R3 ;  /* 0x0000000310007986 */ /* 0x0001e2000c101924 */
[----:B------:R-:W-:Y:S05]  /*4230*/  BRA `(.L_x_7897) ;  /* 0x00000cf000007947 */ /* 0x000fea0003800000 */
.L_x_7898:
[----:B-1---5:R1:W-:Y:S01]  /*4240*/  STG.E.U16 [R16.64], R23 ;  /* 0x0000001710007986 */ /* 0x0223e2000c101524 */
[----:B------:R-:W-:Y:S05]  /*4250*/  BRA `(.L_x_7897) ;  /* 0x00000cd000007947 */ /* 0x000fea0003800000 */
.L_x_7893:
[----:B------:R-:W-:-:S13]  /*4260*/  ISETP.GT.AND P0, PT, R0, 0x6, PT ;  /* 0x000000060000780c */ /* 0x000fda0003f04270 */
[----:B------:R-:W-:Y:S05]  /*4270*/  @P0 BRA `(.L_x_7900) ;  /* 0x000000b000000947 */ /* 0x000fea0003800000 */
[----:B------:R-:W-:-:S13]  /*4280*/  ISETP.NE.AND P0, PT, R0, 0x5, PT ;  /* 0x000000050000780c */ /* 0x000fda0003f05270 */
[----:B------:R-:W-:Y:S05]  /*4290*/  @!P0 BRA `(.L_x_7901) ;  /* 0x0000005000008947 */ /* 0x000fea0003800000 */
[----:B------:R-:W-:-:S13]  /*42a0*/  ISETP.NE.AND P0, PT, R0, 0x6, PT ;  /* 0x000000060000780c */ /* 0x000fda0003f05270 */
[----:B------:R-:W-:Y:S05]  /*42b0*/  @P0 BRA `(.L_x_7896) ;  /* 0x00000ad000000947 */ /* 0x000fea0003800000 */
[----:B-1---5:R-:W1:Y:S02]  /*42c0*/  I2F.S16 R23, R23 ;  /* 0x0000001700177306 */ /* 0x022e640000101400 */
[----:B-1----:R1:W-:Y:S01]  /*42d0*/  STG.E [R16.64], R23 ;  /* 0x0000001710007986 */ /* 0x0023e2000c101924 */
[----:B------:R-:W-:Y:S05]  /*42e0*/  BRA `(.L_x_7897) ;  /* 0x00000c4000007947 */ /* 0x000fea0003800000 */
.L_x_7901:
[----:B-1---5:R-:W1:Y:S02]  /*42f0*/  I2F.S16 R0, R23 ;  /* 0x0000001700007306 */ /* 0x022e640000101400 */
[----:B-1----:R-:W-:-:S05]  /*4300*/  F2FP.PACK_AB R0, RZ, R0 ;  /* 0x00000000ff00723e */ /* 0x002fca00000000ff */
[----:B------:R1:W-:Y:S01]  /*4310*/  STG.E.U16 [R16.64], R0 ;  /* 0x0000000010007986 */ /* 0x0003e2000c101524 */
[----:B------:R-:W-:Y:S05]  /*4320*/  BRA `(.L_x_7897) ;  /* 0x00000c0000007947 */ /* 0x000fea0003800000 */
.L_x_7900:
[----:B------:R-:W-:-:S13]  /*4330*/  ISETP.NE.AND P0, PT, R0, 0x7, PT ;  /* 0x000000070000780c */ /* 0x000fda0003f05270 */
[----:B------:R-:W-:Y:S05]  /*4340*/  @!P0 BRA `(.L_x_7902) ;  /* 0x000000d000008947 */ /* 0x000fea0003800000 */
[----:B------:R-:W-:-:S13]  /*4350*/  ISETP.NE.AND P0, PT, R0, 0x8, PT ;  /* 0x000000080000780c */ /* 0x000fda0003f05270 */
[----:B------:R-:W-:Y:S05]  /*4360*/  @!P0 BRA `(.L_x_7903) ;  /* 0x0000006000008947 */ /* 0x000fea0003800000 */
[----:B------:R-:W-:-:S13]  /*4370*/  ISETP.NE.AND P0, PT, R0, 0x9, PT ;  /* 0x000000090000780c */ /* 0x000fda0003f05270 */
[----:B------:R-:W-:Y:S05]  /*4380*/  @P0 BRA `(.L_x_7896) ;  /* 0x00000a0000000947 */ /* 0x000fea0003800000 */
[----:B01---5:R-:W0:Y:S01]  /*4390*/  I2F.S16 R2, R23 ;  /* 0x0000001700027306 */ /* 0x023e220000101400 */
[----:B------:R-:W-:-:S05]  /*43a0*/  IMAD.MOV.U32 R3, RZ, RZ, RZ ;  /* 0x000000ffff037224 */ /* 0x000fca00078e00ff */
[----:B0-----:R0:W-:Y:S01]  /*43b0*/  STG.E.64 [R16.64], R2 ;  /* 0x0000000210007986 */ /* 0x0011e2000c101b24 */
[----:B------:R-:W-:Y:S05]  /*43c0*/  BRA `(.L_x_7897) ;  /* 0x00000b6000007947 */ /* 0x000fea0003800000 */
.L_x_7903:
[----:B-1---5:R-:W1:Y:S02]  /*43d0*/  I2F.S16 R23, R23 ;  /* 0x0000001700177306 */ /* 0x022e640000101400 */
[----:B01----:R-:W-:-:S04]  /*43e0*/  F2FP.PACK_AB R3, RZ, R23 ;  /* 0x00000017ff03723e */ /* 0x003fc800000000ff */
[----:B------:R-:W-:-:S05]  /*43f0*/  PRMT R3, R3, 0x5410, RZ ;  /* 0x0000541003037816 */ /* 0x000fca00000000ff */
[----:B------:R0:W-:Y:S01]  /*4400*/  STG.E [R16.64], R3 ;  /* 0x0000000310007986 */ /* 0x0001e2000c101924 */
[----:B------:R-:W-:Y:S05]  /*4410*/  BRA `(.L_x_7897) ;  /* 0x00000b1000007947 */ /* 0x000fea0003800000 */
.L_x_7902:
[----:B01---5:R-:W0:Y:S02]  /*4420*/  I2F.F64.S16 R2, R23 ;  /* 0x0000001700027312 */ /* 0x023e240000101c00 */
[----:B0-----:R0:W-:Y:S01]  /*4430*/  STG.E.64 [R16.64], R2 ;  /* 0x0000000210007986 */ /* 0x0011e2000c101b24 */
[----:B------:R-:W-:Y:S05]  /*4440*/  BRA `(.L_x_7897) ;  /* 0x00000ae000007947 */ /* 0x000fea0003800000 */
.L_x_7892:
        /* <DEDUP_REMOVED lines=8> */
[----:B-1---5:R-:W-:-:S04]  /*44d0*/  PRMT R0, R23, 0x9910, RZ ;  /* 0x0000991017007816 */ /* 0x022fc800000000ff */
[----:B------:R-:W-:-:S04]  /*44e0*/  ISETP.NE.AND P0, PT, R0, RZ, PT ;  /* 0x000000ff0000720c */ /* 0x000fc80003f05270 */
[----:B0-----:R-:W-:-:S05]  /*44f0*/  SEL R3, RZ, 0x1, !P0 ;  /* 0x00000001ff037807 */ /* 0x001fca0004000000 */
[----:B------:R0:W-:Y:S01]  /*4500*/  STG.E.U8 [R16.64], R3 ;  /* 0x0000000310007986 */ /* 0x0001e2000c101124 */
[----:B------:R-:W-:Y:S05]  /*4510*/  BRA `(.L_x_7897) ;  /* 0x00000a1000007947 */ /* 0x000fea0003800000 */
.L_x_7906:
[----:B01---5:R-:W0:Y:S01]  /*4520*/  I2F.F64.S16 R4, R23 ;  /* 0x0000001700047312 */ /* 0x023e220000101c00 */
[----:B------:R-:W-:-:S05]  /*4530*/  CS2R R6, SRZ ;  /* 0x0000000000067805 */ /* 0x000fca000001ff00 */
[----:B0-----:R0:W-:Y:S01]  /*4540*/  STG.E.128 [R16.64], R4 ;  /* 0x0000000410007986 */ /* 0x0011e2000c101d24 */
[----:B------:R-:W-:Y:S05]  /*4550*/  BRA `(.L_x_7897) ;  /* 0x000009d000007947 */ /* 0x000fea0003800000 */
.L_x_7905:
[----:B------:R-:W-:-:S13]  /*4560*/  ISETP.NE.AND P0, PT, R0, 0xf, PT ;  /* 0x0000000f0000780c */ /* 0x000fda0003f05270 */
[----:B------:R-:W-:Y:S05]  /*4570*/  @!P0 BRA `(.L_x_7907) ;  /* 0x000002d000008947 */ /* 0x000fea0003800000 */
[----:B------:R-:W-:-:S13]  /*4580*/  ISETP.NE.AND P0, PT, R0, 0x17, PT ;  /* 0x000000170000780c */ /* 0x000fda0003f05270 */
[----:B------:R-:W-:Y:S05]  /*4590*/  @!P0 BRA `(.L_x_7908) ;  /* 0x0000015000008947 */ /* 0x000fea0003800000 */
[----:B------:R-:W-:-:S13]  /*45a0*/  ISETP.NE.AND P0, PT, R0, 0x18, PT ;  /* 0x000000180000780c */ /* 0x000fda0003f05270 */
[----:B------:R-:W-:Y:S05]  /*45b0*/  @P0 BRA `(.L_x_7896) ;  /* 0x000007d000000947 */ /* 0x000fea0003800000 */
[----:B-1---5:R-:W1:Y:S01]  /*45c0*/  I2F.S16 R23, R23 ;  /* 0x0000001700177306 */ /* 0x022e620000101400 */
        /* <DEDUP_REMOVED lines=14> */
.L_x_7910:
[----:B------:R-:W-:Y:S05]  /*46b0*/  BSYNC B0 ;  /* 0x0000000000007941 */ /* 0x000fea0003800000 */
.L_x_7909:
[----:B------:R-:W-:-:S05]  /*46c0*/  LOP3.LUT R3, R0, R3, RZ, 0xfc, !PT ;  /* 0x0000000300037212 */ /* 0x000fca00078efcff */
[----:B------:R0:W-:Y:S01]  /*46d0*/  STG.E.U8 [R16.64], R3 ;  /* 0x0000000310007986 */ /* 0x0001e2000c101124 */
[----:B------:R-:W-:Y:S05]  /*46e0*/  BRA `(.L_x_7897) ;  /* 0x0000084000007947 */ /* 0x000fea0003800000 */
.L_x_7908:
[----:B-1---5:R-:W1:Y:S01]  /*46f0*/  I2F.S16 R23, R23 ;  /* 0x0000001700177306 */ /* 0x022e620000101400 */
        /* <DEDUP_REMOVED lines=12> */
.L_x_7912:
[----:B------:R-:W-:Y:S01]  /*47c0*/  IMAD.MOV.U32 R0, RZ, RZ, 0x7f ;  /* 0x0000007fff007424 */ /* 0x000fe200078e00ff */
[----:B------:R-:W-:-:S04]  /*47d0*/  ISETP.GT.U32.AND P0, PT, R2, 0x7f800000, PT ;  /* 0x7f8000000200780c */ /* 0x000fc80003f04070 */
[----:B------:R-:W-:-:S04]  /*47e0*/  SEL R0, R0, 0x7c, P0 ;  /* 0x0000007c00007807 */ /* 0x000fc80000000000 */
.L_x_7913:
[----:B------:R-:W-:Y:S05]  /*47f0*/  BSYNC B0 ;  /* 0x0000000000007941 */ /* 0x000fea0003800000 */
.L_x_7911:
[----:B------:R-:W-:-:S04]  /*4800*/  LOP3.LUT R2, R23, 0x80000000, RZ, 0xc0, !PT ;  /* 0x8000000017027812 */ /* 0x000fc800078ec0ff */
[----:B------:R-:W-:-:S04]  /*4810*/  SHF.R.U32.HI R3, RZ, 0x18, R2 ;  /* 0x00000018ff037819 */ /* 0x000fc80000011602 */
[----:B------:R-:W-:-:S05]  /*4820*/  LOP3.LUT R3, R0, R3, RZ, 0xfc, !PT ;  /* 0x0000000300037212 */ /* 0x000fca00078efcff */
[----:B------:R0:W-:Y:S01]  /*4830*/  STG.E.U8 [R16.64], R3 ;  /* 0x0000000310007986 */ /* 0x0001e2000c101124 */
[----:B------:R-:W-:Y:S05]  /*4840*/  BRA `(.L_x_7897) ;  /* 0x000006e000007947 */ /* 0x000fea0003800000 */
.L_x_7907:
[----:B-1---5:R-:W1:Y:S02]  /*4850*/  I2F.S16 R0, R23 ;  /* 0x0000001700007306 */ /* 0x022e640000101400 */
[----:B-1----:R-:W-:-:S05]  /*4860*/  F2FP.BF16.PACK_AB R0, RZ, R0 ;  /* 0x00000000ff00723e */ /* 0x002fca00000010ff */
[----:B------:R1:W-:Y:S01]  /*4870*/  STG.E.U16 [R16.64], R0 ;  /* 0x0000000010007986 */ /* 0x0003e2000c101524 */
[----:B------:R-:W-:Y:S05]  /*4880*/  BRA `(.L_x_7897) ;  /* 0x000006a000007947 */ /* 0x000fea0003800000 */
.L_x_7904:
        /* <DEDUP_REMOVED lines=8> */
[----:B-1---5:R1:W-:Y:S01]  /*4910*/  STG.E.U16 [R16.64], R23 ;  /* 0x0000001710007986 */ /* 0x0223e2000c101524 */
[----:B------:R-:W-:Y:S05]  /*4920*/  BRA `(.L_x_7897) ;  /* 0x0000060000007947 */ /* 0x000fea0003800000 */
.L_x_7916:
[----:B-1---5:R-:W1:Y:S01]  /*4930*/  I2F.S16 R23, R23 ;  /* 0x0000001700177306 */ /* 0x022e620000101400 */
        /* <DEDUP_REMOVED lines=16> */
.L_x_7919:
[----:B------:R-:W-:-:S04]  /*4a40*/  LOP3.LUT R2, R23, 0x80000000, RZ, 0xc0, !PT ;  /* 0x8000000017027812 */ /* 0x000fc800078ec0ff */
[----:B------:R-:W-:-:S04]  /*4a50*/  SHF.R.U32.HI R3, RZ, 0x18, R2 ;  /* 0x00000018ff037819 */ /* 0x000fc80000011602 */
[----:B------:R-:W-:-:S04]  /*4a60*/  LOP3.LUT R0, R0, R3, RZ, 0xfc, !PT ;  /* 0x0000000300007212 */ /* 0x000fc800078efcff */
[----:B------:R-:W-:Y:S02]  /*4a70*/  PRMT R8, R0, 0x7610, R8 ;  /* 0x0000761000087816 */ /* 0x000fe40000000008 */
.L_x_7918:
[----:B------:R-:W-:Y:S05]  /*4a80*/  BSYNC B0 ;  /* 0x0000000000007941 */ /* 0x000fea0003800000 */
.L_x_7917:
[----:B------:R0:W-:Y:S01]  /*4a90*/  STG.E.U8 [R16.64], R8 ;  /* 0x0000000810007986 */ /* 0x0001e2000c101124 */
[----:B------:R-:W-:Y:S05]  /*4aa0*/  BRA `(.L_x_7897) ;  /* 0x0000048000007947 */ /* 0x000fea0003800000 */
.L_x_7915:
        /* <DEDUP_REMOVED lines=17> */
.L_x_7922:
[----:B------:R-:W-:-:S04]  /*4bc0*/  LOP3.LUT R2, R23, 0x80000000, RZ, 0xc0, !PT ;  /* 0x8000000017027812 */ /* 0x000fc800078ec0ff */
[----:B------:R-:W-:-:S04]  /*4bd0*/  SHF.R.U32.HI R3, RZ, 0x18, R2 ;  /* 0x00000018ff037819 */ /* 0x000fc80000011602 */
[----:B------:R-:W-:-:S04]  /*4be0*/  LOP3.LUT R0, R0, R3, RZ, 0xfc, !PT ;  /* 0x0000000300007212 */ /* 0x000fc800078efcff */
[----:B------:R-:W-:Y:S02]  /*4bf0*/  PRMT R8, R0, 0x7610, R8 ;  /* 0x0000761000087816 */ /* 0x000fe40000000008 */
.L_x_7921:
[----:B------:R-:W-:Y:S05]  /*4c00*/  BSYNC B0 ;  /* 0x0000000000007941 */ /* 0x000fea0003800000 */
.L_x_7920:
[----:B------:R0:W-:Y:S01]  /*4c10*/  STG.E.U8 [R16.64], R8 ;  /* 0x0000000810007986 */ /* 0x0001e2000c101124 */
[----:B------:R-:W-:Y:S05]  /*4c20*/  BRA `(.L_x_7897) ;  /* 0x0000030000007947 */ /* 0x000fea0003800000 */
.L_x_7914:
[----:B------:R-:W-:-:S13]  /*4c30*/  ISETP.NE.AND P0, PT, R0, 0x1c, PT ;  /* 0x0000001c0000780c */ /* 0x000fda0003f05270 */
[----:B------:R-:W-:Y:S05]  /*4c40*/  @!P0 BRA `(.L_x_7923) ;  /* 0x000002c000008947 */ /* 0x000fea0003800000 */
[----:B------:R-:W-:-:S13]  /*4c50*/  ISETP.NE.AND P0, PT, R0, 0x1d, PT ;  /* 0x0000001d0000780c */ /* 0x000fda0003f05270 */
[----:B------:R-:W-:Y:S05]  /*4c60*/  @!P0 BRA `(.L_x_7924) ;  /* 0x0000026000008947 */ /* 0x000fea0003800000 */
[----:B------:R-:W-:-:S13]  /*4c70*/  ISETP.NE.AND P0, PT, R0, 0x2c, PT ;  /* 0x0000002c0000780c */ /* 0x000fda0003f05270 */
[----:B------:R-:W-:Y:S05]  /*4c80*/  @P0 BRA `(.L_x_7896) ;  /* 0x0000010000000947 */ /* 0x000fea0003800000 */
[----:B01---5:R-:W0:Y:S01]  /*4c90*/  I2F.S16 R4, R23 ;  /* 0x0000001700047306 */ /* 0x023e220000101400 */
        /* <DEDUP_REMOVED lines=15> */
.L_x_7896:
        /* <DEDUP_REMOVED lines=20> */
.L_x_7924:
[----:B01---5:R-:W-:-:S04]  /*4ed0*/  PRMT R2, R23, 0x9910, RZ ;  /* 0x0000991017027816 */ /* 0x023fc800000000ff */
[----:B------:R-:W-:-:S05]  /*4ee0*/  SHF.R.S32.HI R3, RZ, 0x1f, R2 ;  /* 0x0000001fff037819 */ /* 0x000fca0000011402 */
[----:B------:R0:W-:Y:S01]  /*4ef0*/  STG.E.64 [R16.64], R2 ;  /* 0x0000000210007986 */ /* 0x0001e2000c101b24 */
[----:B------:R-:W-:Y:S05]  /*4f00*/  BRA `(.L_x_7897) ;  /* 0x0000002000007947 */ /* 0x000fea0003800000 */
.L_x_7923:
[----:B01---5:R-:W-:-:S05]  /*4f10*/  PRMT R3, R23, 0x9910, RZ ;  /* 0x0000991017037816 */ /* 0x023fca00000000ff */
[----:B------:R0:W-:Y:S02]  /*4f20*/  STG.E [R16.64], R3 ;  /* 0x0000000310007986 */ /* 0x0001e4000c101924 */
.L_x_7897:
[----:B------:R-:W-:-:S05]  /*4f30*/  IMAD R18, R19, 0x200, R18 ;  /* 0x0000020013127824 */ /* 0x000fca00078e0212 */
[----:B-1----:R-:W-:Y:S02]  /*4f40*/  IADD3 R23, R18, 0x80, RZ ;  /* 0x0000008012177810 */ /* 0x002fe40007ffe0ff */
.L_x_7792:
[----:B------:R-:W-:Y:S05]  /*4f50*/  BSYNC B6 ;  /* 0x0000000000067941 */ /* 0x000fea0003800000 */
.L_x_7791:
        /* <DEDUP_REMOVED lines=284> */
.L_x_7927:
        /* <DEDUP_REMOVED lines=18> */
.L_x_7931:
[----:B------:R0:W5:Y:S01]  /*6240*/  LDG.E.U8 R19, [R2.64] ;  /* 0x0000002402137981 */ /* 0x000162000c1e1100 */
[----:B------:R-:W-:Y:S05]  /*6250*/  BRA `(.L_x_7933) ;  /* 0x00000d8000007947 */ /* 0x000fea0003800000 */
.L_x_7930:
        /* <DEDUP_REMOVED lines=8> */
.L_x_7935:
[----:B------:R0:W5:Y:S01]  /*62e0*/  LDG.E.U16 R19, [R2.64] ;  /* 0x0000002402137981 */ /* 0x000162000c1e1500 */
[----:B------:R-:W-:Y:S05]  /*62f0*/  BRA `(.L_x_7933) ;  /* 0x00000ce000007947 */ /* 0x000fea0003800000 */
.L_x_7934:
[----:B------:R0:W5:Y:S01]  /*6300*/  LDG.E.U16 R19, [R2.64] ;  /* 0x0000002402137981 */ /* 0x000162000c1e1500 */
[----:B------:R-:W-:Y:S05]  /*6310*/  BRA `(.L_x_7933) ;  /* 0x00000cc000007947 */ /* 0x000fea0003800000 */
.L_x_7929:
        /* <DEDUP_REMOVED lines=9> */
.L_x_7937:
[----:B------:R-:W2:Y:S02]  /*63b0*/  LDG.E.U16 R0, [R2.64] ;  /* 0x0000002402007981 */ /* 0x000ea4000c1e1500 */
[----:B--2---:R-:W-:-:S06]  /*63c0*/  HADD2.F32 R0, -RZ, R0.H0_H0 ;  /* 0x20000000ff007230 */ /* 0x004fcc0000004100 */
[----:B------:R-:W0:Y:S02]  /*63d0*/  F2I.FTZ.TRUNC.NTZ R0, R0 ;  /* 0x0000000000007305 */ /* 0x000e24000021f100 */
[----:B0-----:R-:W-:Y:S01]  /*63e0*/  PRMT R19, R0, 0x7610, R19 ;  /* 0x0000761000137816 */ /* 0x001fe20000000013 */
[----:B------:R-:W-:Y:S05]  /*63f0*/  BRA `(.L_x_7933) ;  /* 0x00000be000007947 */ /* 0x000fea0003800000 */
.L_x_7936:
        /* <DEDUP_REMOVED lines=9> */
.L_x_7939:
[----:B------:R-:W2:Y:S02]  /*6490*/  LDG.E.U16 R2, [R2.64] ;  /* 0x0000002402027981 */ /* 0x000ea4000c1e1500 */
[----:B--2---:R-:W-:-:S06]  /*64a0*/  HADD2.F32 R0, -RZ, R2.H0_H0 ;  /* 0x20000002ff007230 */ /* 0x004fcc0000004100 */
[----:B------:R-:W0:Y:S02]  /*64b0*/  F2I.FTZ.TRUNC.NTZ R0, R0 ;  /* 0x0000000000007305 */ /* 0x000e24000021f100 */
[----:B0-----:R-:W-:Y:S01]  /*64c0*/  PRMT R19, R0, 0x7610, R19 ;  /* 0x0000761000137816 */ /* 0x001fe20000000013 */
[----:B------:R-:W-:Y:S05]  /*64d0*/  BRA `(.L_x_7933) ;  /* 0x00000b0000007947 */ /* 0x000fea0003800000 */
.L_x_7938:
[----:B------:R-:W2:Y:S02]  /*64e0*/  LDG.E.64 R2, [R2.64] ;  /* 0x0000002402027981 */ /* 0x000ea4000c1e1b00 */
[----:B--2---:R0:W1:Y:S01]  /*64f0*/  F2I.F64.TRUNC R19, R2 ;  /* 0x0000000200137311 */ /* 0x004062000030d100 */
[----:B------:R-:W-:Y:S05]  /*6500*/  BRA `(.L_x_7933) ;  /* 0x00000ad000007947 */ /* 0x000fea0003800000 */
.L_x_7928:
        /* <DEDUP_REMOVED lines=12> */
.L_x_7942:
[----:B------:R-:W2:Y:S02]  /*65d0*/  LDG.E.64 R2, [R2.64] ;  /* 0x0000002402027981 */ /* 0x000ea4000c1e1b00 */
[----:B--2---:R0:W1:Y:S01]  /*65e0*/  F2I.F64.TRUNC R19, R2 ;  /* 0x0000000200137311 */ /* 0x004062000030d100 */
[----:B------:R-:W-:Y:S05]  /*65f0*/  BRA `(.L_x_7933) ;  /* 0x000009e000007947 */ /* 0x000fea0003800000 */
.L_x_7941:
        /* <DEDUP_REMOVED lines=28> */
.L_x_7944:
        /* <DEDUP_REMOVED lines=15> */
.L_x_7943:
[----:B------:R-:W2:Y:S02]  /*68b0*/  LDG.E.U16 R0, [R2.64] ;  /* 0x0000002402007981 */ /* 0x000ea4000c1e1500 */
[----:B--2---:R-:W-:-:S06]  /*68c0*/  PRMT R0, RZ, 0x5410, R0 ;  /* 0x00005410ff007816 */ /* 0x004fcc0000000000 */
[----:B------:R-:W0:Y:S02]  /*68d0*/  F2I.FTZ.TRUNC.NTZ R0, R0 ;  /* 0x0000000000007305 */ /* 0x000e24000021f100 */
[----:B0-----:R-:W-:Y:S01]  /*68e0*/  PRMT R19, R0, 0x7610, R19 ;  /* 0x0000761000137816 */ /* 0x001fe20000000013 */
[----:B------:R-:W-:Y:S05]  /*68f0*/  BRA `(.L_x_7933) ;  /* 0x000006e000007947 */ /* 0x000fea0003800000 */
.L_x_7940:
        /* <DEDUP_REMOVED lines=10> */
.L_x_7947:
        /* <DEDUP_REMOVED lines=21> */
.L_x_7951:
[----:B------:R-:W-:Y:S05]  /*6af0*/  BSYNC B1 ;  /* 0x0000000000017941 */ /* 0x000fea0003800000 */
.L_x_7950:
[----:B------:R-:W-:Y:S01]  /*6b00*/  LEA R3, R0, 0x3b800000, 0x17 ;  /* 0x3b80000000037811 */ /* 0x000fe200078eb8ff */
[----:B------:R-:W-:-:S05]  /*6b10*/  IMAD.SHL.U32 R0, R2, 0x100000, RZ ;  /* 0x0010000002007824 */ /* 0x000fca00078e00ff */
[----:B------:R-:W-:Y:S02]  /*6b20*/  LOP3.LUT R0, R3, R0, R4, 0xfe, !PT ;  /* 0x0000000003007212 */ /* 0x000fe400078efe04 */
.L_x_7949:
[----:B------:R-:W-:Y:S05]  /*6b30*/  BSYNC B0 ;  /* 0x0000000000007941 */ /* 0x000fea0003800000 */
.L_x_7948:
[----:B------:R-:W0:Y:S02]  /*6b40*/  F2I.FTZ.TRUNC.NTZ R0, R0 ;  /* 0x0000000000007305 */ /* 0x000e24000021f100 */
[----:B0-----:R-:W-:Y:S01]  /*6b50*/  PRMT R19, R0, 0x7610, R19 ;  /* 0x0000761000137816 */ /* 0x001fe20000000013 */
[----:B------:R-:W-:Y:S05]  /*6b60*/  BRA `(.L_x_7933) ;  /* 0x0000047000007947 */ /* 0x000fea0003800000 */
.L_x_7946:
        /* <DEDUP_REMOVED lines=21> */
.L_x_7955:
[----:B------:R-:W-:Y:S05]  /*6cc0*/  BSYNC B1 ;  /* 0x0000000000017941 */ /* 0x000fea0003800000 */
.L_x_7954:
[----:B------:R-:W-:Y:S01]  /*6cd0*/  LEA R3, R0, 0x37800000, 0x17 ;  /* 0x3780000000037811 */ /* 0x000fe200078eb8ff */
[----:B------:R-:W-:-:S05]  /*6ce0*/  IMAD.SHL.U32 R0, R2, 0x200000, RZ ;  /* 0x0020000002007824 */ /* 0x000fca00078e00ff */
[----:B------:R-:W-:Y:S02]  /*6cf0*/  LOP3.LUT R0, R3, R0, R4, 0xfe, !PT ;  /* 0x0000000003007212 */ /* 0x000fe400078efe04 */
.L_x_7953:
[----:B------:R-:W-:Y:S05]  /*6d00*/  BSYNC B0 ;  /* 0x0000000000007941 */ /* 0x000fea0003800000 */
.L_x_7952:
[----:B------:R-:W0:Y:S02]  /*6d10*/  F2I.FTZ.TRUNC.NTZ R0, R0 ;  /* 0x0000000000007305 */ /* 0x000e24000021f100 */
[----:B0-----:R-:W-:Y:S01]  /*6d20*/  PRMT R19, R0, 0x7610, R19 ;  /* 0x0000761000137816 */ /* 0x001fe20000000013 */
[----:B------:R-:W-:Y:S05]  /*6d30*/  BRA `(.L_x_7933) ;  /* 0x000002a000007947 */ /* 0x000fea0003800000 */
.L_x_7945:
        /* <DEDUP_REMOVED lines=14> */
.L_x_7959:
[----:B------:R-:W-:Y:S05]  /*6e20*/  BSYNC B0 ;  /* 0x0000000000007941 */ /* 0x000fea0003800000 */
.L_x_7958:
[----:B------:R-:W0:Y:S02]  /*6e30*/  F2I.FTZ.TRUNC.NTZ R0, R0 ;  /* 0x0000000000007305 */ /* 0x000e24000021f100 */
[----:B0-----:R-:W-:Y:S01]  /*6e40*/  PRMT R19, R0, 0x7610, R19 ;  /* 0x0000761000137816 */ /* 0x001fe20000000013 */
[----:B------:R-:W-:Y:S05]  /*6e50*/  BRA `(.L_x_7933) ;  /* 0x0000018000007947 */ /* 0x000fea0003800000 */
.L_x_7932:
        /* <DEDUP_REMOVED lines=21> */
.L_x_7957:
[----:B------:R0:W5:Y:S01]  /*6fb0*/  LDG.E.U16 R19, [R2.64] ;  /* 0x0000002402137981 */ /* 0x000162000c1e1500 */
[----:B------:R-:W-:Y:S05]  /*6fc0*/  BRA `(.L_x_7933) ;  /* 0x0000001000007947 */ /* 0x000fea0003800000 */
.L_x_7956:
[----:B------:R0:W5:Y:S02]  /*6fd0*/  LDG.E.U16 R19, [R2.64] ;  /* 0x0000002402137981 */ /* 0x000164000c1e1500 */
.L_x_7933:
        /* <DEDUP_REMOVED lines=18> */
.L_x_7963:
[----:B------:R-:W2:Y:S02]  /*7100*/  LDG.E.U8 R2, [R2.64] ;  /* 0x0000002402027981 */ /* 0x000ea4000c1e1100 */
[----:B--2---:R-:W-:-:S04]  /*7110*/  ISETP.NE.AND P0, PT, R2, RZ, PT ;  /* 0x000000ff0200720c */ /* 0x004fc80003f05270 */
[----:B------:R-:W-:Y:S01]  /*7120*/  P2R R22, PR, RZ, 0x1 ;  /* 0x00000001ff167803 */ /* 0x000fe20000000000 */
[----:B------:R-:W-:Y:S05]  /*7130*/  BRA `(.L_x_7965) ;  /* 0x00000f4000007947 */ /* 0x000fea0003800000 */
.L_x_7962:
        /* <DEDUP_REMOVED lines=11> */
.L_x_7967:
[----:B------:R-:W2:Y:S02]  /*71f0*/  LDG.E R2, [R2.64] ;  /* 0x0000002402027981 */ /* 0x000ea4000c1e1900 */
[----:B--2---:R-:W-:-:S04]  /*7200*/  ISETP.NE.AND P0, PT, R2, RZ, PT ;  /* 0x000000ff0200720c */ /* 0x004fc80003f05270 */
[----:B------:R-:W-:Y:S01]  /*7210*/  P2R R22, PR, RZ, 0x1 ;  /* 0x00000001ff167803 */ /* 0x000fe20000000000 */
[----:B------:R-:W-:Y:S05]  /*7220*/  BRA `(.L_x_7965) ;  /* 0x00000e5000007947 */ /* 0x000fea0003800000 */
.L_x_7966:
[----:B------:R-:W2:Y:S02]  /*7230*/  LDG.E.U16 R2, [R2.64] ;  /* 0x0000002402027981 */ /* 0x000ea4000c1e1500 */
[----:B--2---:R-:W-:-:S04]  /*7240*/  ISETP.NE.AND P0, PT, R2, RZ, PT ;  /* 0x000000ff0200720c */ /* 0x004fc80003f05270 */
[----:B------:R-:W-:Y:S01]  /*7250*/  P2R R22, PR, RZ, 0x1 ;  /* 0x00000001ff167803 */ /* 0x000fe20000000000 */
[----:B------:R-:W-:Y:S05]  /*7260*/  BRA `(.L_x_7965) ;  /* 0x00000e1000007947 */ /* 0x000fea0003800000 */
.L_x_7961:
        /* <DEDUP_REMOVED lines=10> */
.L_x_7969:
[----:B------:R-:W2:Y:S02]  /*7310*/  LDG.E.U16 R0, [R2.64] ;  /* 0x0000002402007981 */ /* 0x000ea4000c1e1500 */
[----:B--2---:R-:W-:-:S05]  /*7320*/  HADD2.F32 R0, -RZ, R0.H0_H0 ;  /* 0x20000000ff007230 */ /* 0x004fca0000004100 */
[----:B------:R-:W-:-:S04]  /*7330*/  FSETP.NEU.FTZ.AND P0, PT, R0, RZ, PT ;  /* 0x000000ff0000720b */ /* 0x000fc80003f1d000 */
[----:B------:R-:W-:Y:S01]  /*7340*/  P2R R22, PR, RZ, 0x1 ;  /* 0x00000001ff167803 */ /* 0x000fe20000000000 */
[----:B------:R-:W-:Y:S05]  /*7350*/  BRA `(.L_x_7965) ;  /* 0x00000d2000007947 */ /* 0x000fea0003800000 */
.L_x_7968:
        /* <DEDUP_REMOVED lines=12> */
.L_x_7971:
        /* <DEDUP_REMOVED lines=11> */
.L_x_7970:
[----:B------:R-:W2:Y:S02]  /*74d0*/  LDG.E.64 R2, [R2.64] ;  /* 0x0000002402027981 */ /* 0x000ea4000c1e1b00 */
[----:B--2---:R-:W0:-:S06]  /*74e0*/  DSETP.NEU.AND P0, PT, R2, RZ, PT ;  /* 0x000000ff0200722a */ /* 0x004e0c0003f0d000 */
[----:B0-----:R-:W-:Y:S01]  /*74f0*/  P2R R22, PR, RZ, 0x1 ;  /* 0x00000001ff167803 */ /* 0x001fe20000000000 */
[----:B------:R-:W-:Y:S05]  /*7500*/  BRA `(.L_x_7965) ;  /* 0x00000b7000007947 */ /* 0x000fea0003800000 */
.L_x_7960:
        /* <DEDUP_REMOVED lines=12> */
.L_x_7974:
[----:B------:R-:W2:Y:S02]  /*75d0*/  LDG.E.128 R4, [R2.64] ;  /* 0x0000002402047981 */ /* 0x000ea4000c1e1d00 */
[----:B--2---:R-:W0:-:S06]  /*75e0*/  DSETP.NEU.AND P0, PT, R6, RZ, PT ;  /* 0x000000ff0600722a */ /* 0x004e0c0003f0d000 */
[----:B0-----:R-:W0:-:S06]  /*75f0*/  DSETP.NEU.OR P0, PT, R4, RZ, P0 ;  /* 0x000000ff0400722a */ /* 0x001e0c000070d400 */
[----:B0-----:R-:W-:Y:S01]  /*7600*/  P2R R22, PR, RZ, 0x1 ;  /* 0x00000001ff167803 */ /* 0x001fe20000000000 */
[----:B------:R-:W-:Y:S05]  /*7610*/  BRA `(.L_x_7965) ;  /* 0x00000a6000007947 */ /* 0x000fea0003800000 */
.L_x_7973:
        /* <DEDUP_REMOVED lines=28> */
.L_x_7976:
        /* <DEDUP_REMOVED lines=15> */
.L_x_7975:
[----:B------:R-:W2:Y:S02]  /*78d0*/  LDG.E.U16 R0, [R2.64] ;  /* 0x0000002402007981 */ /* 0x000ea4000c1e1500 */
[----:B--2---:R-:W-:-:S04]  /*78e0*/  PRMT R0, RZ, 0x5410, R0 ;  /* 0x00005410ff007816 */ /* 0x004fc80000000000 */
[----:B------:R-:W-:-:S04]  /*78f0*/  FSETP.NEU.FTZ.AND P0, PT, R0, RZ, PT ;  /* 0x000000ff0000720b */ /* 0x000fc80003f1d000 */
[----:B------:R-:W-:Y:S01]  /*7900*/  P2R R22, PR, RZ, 0x1 ;  /* 0x00000001ff167803 */ /* 0x000fe20000000000 */
[----:B------:R-:W-:Y:S05]  /*7910*/  BRA `(.L_x_7965) ;  /* 0x0000076000007947 */ /* 0x000fea0003800000 */
.L_x_7972:
        /* <DEDUP_REMOVED lines=12> */
.L_x_7979:
        /* <DEDUP_REMOVED lines=21> */
.L_x_7983:
[----:B------:R-:W-:Y:S05]  /*7b30*/  BSYNC B1 ;  /* 0x0000000000017941 */ /* 0x000fea0003800000 */
.L_x_7982:
[----:B------:R-:W-:Y:S01]  /*7b40*/  LEA R3, R0, 0x3b800000, 0x17 ;  /* 0x3b80000000037811 */ /* 0x000fe200078eb8ff */
[----:B------:R-:W-:-:S05]  /*7b50*/  IMAD.SHL.U32 R0, R2, 0x100000, RZ ;  /* 0x0010000002007824 */ /* 0x000fca00078e00ff */
[----:B------:R-:W-:Y:S02]  /*7b60*/  LOP3.LUT R0, R3, R0, R4, 0xfe, !PT ;  /* 0x0000000003007212 */ /* 0x000fe400078efe04 */
.L_x_7981:
[----:B------:R-:W-:Y:S05]  /*7b70*/  BSYNC B0 ;  /* 0x0000000000007941 */ /* 0x000fea0003800000 */
.L_x_7980:
[----:B------:R-:W-:-:S04]  /*7b80*/  FSETP.NEU.FTZ.AND P0, PT, R0, RZ, PT ;  /* 0x000000ff0000720b */ /* 0x000fc80003f1d000 */
[----:B------:R-:W-:Y:S01]  /*7b90*/  P2R R22, PR, RZ, 0x1 ;  /* 0x00000001ff167803 */ /* 0x000fe20000000000 */
[----:B------:R-:W-:Y:S05]  /*7ba0*/  BRA `(.L_x_7965) ;  /* 0x000004d000007947 */ /* 0x000fea0003800000 */
.L_x_7978:
        /* <DEDUP_REMOVED lines=21> */
.L_x_7987:
[----:B------:R-:W-:Y:S05]  /*7d00*/  BSYNC B1 ;  /* 0x0000000000017941 */ /* 0x000fea0003800000 */
.L_x_7986:
[----:B------:R-:W-:Y:S01]  /*7d10*/  LEA R3, R0, 0x37800000, 0x17 ;  /* 0x3780000000037811 */ /* 0x000fe200078eb8ff */
[----:B------:R-:W-:-:S05]  /*7d20*/  IMAD.SHL.U32 R0, R2, 0x200000, RZ ;  /* 0x0020000002007824 */ /* 0x000fca00078e00ff */
[----:B------:R-:W-:Y:S02]  /*7d30*/  LOP3.LUT R0, R3, R0, R4, 0xfe, !PT ;  /* 0x0000000003007212 */ /* 0x000fe400078efe04 */
.L_x_7985:
[----:B------:R-:W-:Y:S05]  /*7d40*/  BSYNC B0 ;  /* 0x0000000000007941 */ /* 0x000fea0003800000 */
.L_x_7984:
[----:B------:R-:W-:-:S04]  /*7d50*/  FSETP.NEU.FTZ.AND P0, PT, R0, RZ, PT ;  /* 0x000000ff0000720b */ /* 0x000fc80003f1d000 */
[----:B------:R-:W-:Y:S01]  /*7d60*/  P2R R22, PR, RZ, 0x1 ;  /* 0x00000001ff167803 */ /* 0x000fe20000000000 */
[----:B------:R-:W-:Y:S05]  /*7d70*/  BRA `(.L_x_7965) ;  /* 0x0000030000007947 */ /* 0x000fea0003800000 */
.L_x_7977:
        /* <DEDUP_REMOVED lines=14> */
.L_x_7991:
[----:B------:R-:W-:Y:S05]  /*7e60*/  BSYNC B0 ;  /* 0x0000000000007941 */ /* 0x000fea0003800000 */
.L_x_7990:
[----:B------:R-:W-:-:S04]  /*7e70*/  FSETP.NEU.FTZ.AND P0, PT, R0, RZ, PT ;  /* 0x000000ff0000720b */ /* 0x000fc80003f1d000 */
[----:B------:R-:W-:Y:S01]  /*7e80*/  P2R R22, PR, RZ, 0x1 ;  /* 0x00000001ff167803 */ /* 0x000fe20000000000 */
[----:B------:R-:W-:Y:S05]  /*7e90*/  BRA `(.L_x_7965) ;  /* 0x000001e000007947 */ /* 0x000fea0003800000 */
.L_x_7964:
        /* <DEDUP_REMOVED lines=22> */
.L_x_7989:
[----:B------:R-:W2:Y:S02]  /*8000*/  LDG.E.64 R2, [R2.64] ;  /* 0x0000002402027981 */ /* 0x000ea4000c1e1b00 */
[----:B--2---:R-:W-:-:S04]  /*8010*/  ISETP.NE.U32.AND P0, PT, R2, RZ, PT ;  /* 0x000000ff0200720c */ /* 0x004fc80003f05070 */
[----:B------:R-:W-:-:S04]  /*8020*/  ISETP.NE.AND.EX P0, PT, R3, RZ, PT, P0 ;  /* 0x000000ff0300720c */ /* 0x000fc80003f05300 */
[----:B------:R-:W-:Y:S01]  /*8030*/  P2R R22, PR, RZ, 0x1 ;  /* 0x00000001ff167803 */ /* 0x000fe20000000000 */
[----:B------:R-:W-:Y:S05]  /*8040*/  BRA `(.L_x_7965) ;  /* 0x0000003000007947 */ /* 0x000fea0003800000 */
.L_x_7988:
[----:B------:R-:W2:Y:S02]  /*8050*/  LDG.E R2, [R2.64] ;  /* 0x0000002402027981 */ /* 0x000ea4000c1e1900 */
[----:B--2---:R-:W-:-:S04]  /*8060*/  ISETP.NE.AND P0, PT, R2, RZ, PT ;  /* 0x000000ff0200720c */ /* 0x004fc80003f05270 */
[----:B------:R-:W-:Y:S02]  /*8070*/  P2R R22, PR, RZ, 0x1 ;  /* 0x00000001ff167803 */ /* 0x000fe40000000000 */
.L_x_7965:
        /* <DEDUP_REMOVED lines=17> */
.L_x_7995:
[----:B------:R0:W5:Y:S01]  /*8190*/  LDG.E.U8 R2, [R4.64] ;  /* 0x0000002404027981 */ /* 0x000162000c1e1100 */
[----:B------:R-:W-:Y:S01]  /*81a0*/  IMAD.MOV.U32 R3, RZ, RZ, RZ ;  /* 0x000000ffff037224 */ /* 0x000fe200078e00ff */
[----:B------:R-:W-:Y:S05]  /*81b0*/  BRA `(.L_x_7997) ;  /* 0x00000d5000007947 */ /* 0x000fea0003800000 */
.L_x_7994:
        /* <DEDUP_REMOVED lines=8> */
.L_x_7999:
[----:B------:R-:W2:Y:S02]  /*8240*/  LDG.E R2, [R4.64] ;  /* 0x0000002404027981 */ /* 0x000ea4000c1e1900 */
[----:B--2---:R-:W-:Y:S01]  /*8250*/  SHF.R.S32.HI R3, RZ, 0x1f, R2 ;  /* 0x0000001fff037819 */ /* 0x004fe20000011402 */
[----:B------:R-:W-:Y:S05]  /*8260*/  BRA `(.L_x_7997) ;  /* 0x00000ca000007947 */ /* 0x000fea0003800000 */
.L_x_7998:
[----:B------:R-:W2:Y:S02]  /*8270*/  LDG.E.S16 R2, [R4.64] ;  /* 0x0000002404027981 */ /* 0x000ea4000c1e1700 */
[----:B--2---:R-:W-:Y:S01]  /*8280*/  SHF.R.S32.HI R3, RZ, 0x1f, R2 ;  /* 0x0000001fff037819 */ /* 0x004fe20000011402 */
[----:B------:R-:W-:Y:S05]  /*8290*/  BRA `(.L_x_7997) ;  /* 0x00000c7000007947 */ /* 0x000fea0003800000 */
.L_x_7993:
        /* <DEDUP_REMOVED lines=9> */
.L_x_8001:
[----:B------:R-:W2:Y:S02]  /*8330*/  LDG.E.U16 R4, [R4.64] ;  /* 0x0000002404047981 */ /* 0x000ea4000c1e1500 */
[----:B--2---:R-:W-:-:S06]  /*8340*/  HADD2.F32 R2, -RZ, R4.H0_H0 ;  /* 0x20000004ff027230 */ /* 0x004fcc0000004100 */
[----:B------:R-:W0:Y:S01]  /*8350*/  F2I.S64.TRUNC R2, R2 ;  /* 0x0000000200027311 */ /* 0x000e22000020d900 */
[----:B------:R-:W-:Y:S05]  /*8360*/  BRA `(.L_x_7997) ;  /* 0x00000ba000007947 */ /* 0x000fea0003800000 */
.L_x_8000:
        /* <DEDUP_REMOVED lines=9> */
.L_x_8003:
[----:B------:R-:W2:Y:S02]  /*8400*/  LDG.E.U16 R4, [R4.64] ;  /* 0x0000002404047981 */ /* 0x000ea4000c1e1500 */
[----:B--2---:R-:W-:-:S06]  /*8410*/  HADD2.F32 R2, -RZ, R4.H0_H0 ;  /* 0x20000004ff027230 */ /* 0x004fcc0000004100 */
[----:B------:R-:W0:Y:S01]  /*8420*/  F2I.S64.TRUNC R2, R2 ;  /* 0x0000000200027311 */ /* 0x000e22000020d900 */
[----:B------:R-:W-:Y:S05]  /*8430*/  BRA `(.L_x_7997) ;  /* 0x00000ad000007947 */ /* 0x000fea0003800000 */
.L_x_8002:
[----:B------:R-:W2:Y:S02]  /*8440*/  LDG.E.64 R2, [R4.64] ;  /* 0x0000002404027981 */ /* 0x000ea4000c1e1b00 */
[----:B--2---:R-:W0:Y:S01]  /*8450*/  F2I.S64.F64.TRUNC R2, R2 ;  /* 0x0000000200027311 */ /* 0x004e22000030d900 */
[----:B------:R-:W-:Y:S05]  /*8460*/  BRA `(.L_x_7997) ;  /* 0x00000aa000007947 */ /* 0x000fea0003800000 */
.L_x_7992:
        /* <DEDUP_REMOVED lines=13> */
.L_x_8006:
[----:B------:R-:W2:Y:S02]  /*8540*/  LDG.E.64 R2, [R4.64] ;  /* 0x0000002404027981 */ /* 0x000ea4000c1e1b00 */
[----:B--2---:R-:W0:Y:S01]  /*8550*/  F2I.S64.F64.TRUNC R2, R2 ;  /* 0x0000000200027311 */ /* 0x004e22000030d900 */
[----:B------:R-:W-:Y:S05]  /*8560*/  BRA `(.L_x_7997) ;  /* 0x000009a000007947 */ /* 0x000fea0003800000 */
.L_x_8005:
        /* <DEDUP_REMOVED lines=27> */
.L_x_8008:
        /* <DEDUP_REMOVED lines=14> */
.L_x_8007:
[----:B------:R-:W2:Y:S02]  /*8800*/  LDG.E.U16 R2, [R4.64] ;  /* 0x0000002404027981 */ /* 0x000ea4000c1e1500 */
[----:B--2---:R-:W-:-:S06]  /*8810*/  PRMT R2, RZ, 0x5410, R2 ;  /* 0x00005410ff027816 */ /* 0x004fcc0000000002 */
[----:B------:R-:W0:Y:S01]  /*8820*/  F2I.S64.TRUNC R2, R2 ;  /* 0x0000000200027311 */ /* 0x000e22000020d900 */
[----:B------:R-:W-:Y:S05]  /*8830*/  BRA `(.L_x_7997) ;  /* 0x000006d000007947 */ /* 0x000fea0003800000 */
.L_x_8004:
        /* <DEDUP_REMOVED lines=11> */
.L_x_8011:
        /* <DEDUP_REMOVED lines=21> */
.L_x_8015:
[----:B------:R-:W-:Y:S05]  /*8a40*/  BSYNC B1 ;  /* 0x0000000000017941 */ /* 0x000fea0003800000 */
.L_x_8014:
[----:B------:R-:W-:Y:S01]  /*8a50*/  IMAD.SHL.U32 R2, R2, 0x100000, RZ ;  /* 0x0010000002027824 */ /* 0x000fe200078e00ff */
[----:B------:R-:W-:-:S04]  /*8a60*/  LEA R3, R0, 0x3b800000, 0x17 ;  /* 0x3b80000000037811 */ /* 0x000fc800078eb8ff */
[----:B------:R-:W-:Y:S02]  /*8a70*/  LOP3.LUT R2, R3, R2, R4, 0xfe, !PT ;  /* 0x0000000203027212 */ /* 0x000fe400078efe04 */
.L_x_8013:
[----:B------:R-:W-:Y:S05]  /*8a80*/  BSYNC B0 ;  /* 0x0000000000007941 */ /* 0x000fea0003800000 */
.L_x_8012:
[----:B------:R-:W0:Y:S01]  /*8a90*/  F2I.S64.TRUNC R2, R2 ;  /* 0x0000000200027311 */ /* 0x000e22000020d900 */
[----:B------:R-:W-:Y:S05]  /*8aa0*/  BRA `(.L_x_7997) ;  /* 0x0000046000007947 */ /* 0x000fea0003800000 */
.L_x_8010:
        /* <DEDUP_REMOVED lines=21> */
.L_x_8019:
[----:B------:R-:W-:Y:S05]  /*8c00*/  BSYNC B1 ;  /* 0x0000000000017941 */ /* 0x000fea0003800000 */
.L_x_8018:
[----:B------:R-:W-:Y:S01]  /*8c10*/  IMAD.SHL.U32 R2, R2, 0x200000, RZ ;  /* 0x0020000002027824 */ /* 0x000fe200078e00ff */
[----:B------:R-:W-:-:S04]  /*8c20*/  LEA R3, R0, 0x37800000, 0x17 ;  /* 0x3780000000037811 */ /* 0x000fc800078eb8ff */
[----:B------:R-:W-:Y:S02]  /*8c30*/  LOP3.LUT R2, R3, R2, R4, 0xfe, !PT ;  /* 0x0000000203027212 */ /* 0x000fe400078efe04 */
.L_x_8017:
[----:B------:R-:W-:Y:S05]  /*8c40*/  BSYNC B0 ;  /* 0x0000000000007941 */ /* 0x000fea0003800000 */
.L_x_8016:
[----:B------:R-:W0:Y:S01]  /*8c50*/  F2I.S64.TRUNC R2, R2 ;  /* 0x0000000200027311 */ /* 0x000e22000020d900 */
[----:B------:R-:W-:Y:S05]  /*8c60*/  BRA `(.L_x_7997) ;  /* 0x000002a000007947 */ /* 0x000fea0003800000 */
.L_x_8009:
        /* <DEDUP_REMOVED lines=14> */
.L_x_8023:
[----:B------:R-:W-:Y:S05]  /*8d50*/  BSYNC B0 ;  /* 0x0000000000007941 */ /* 0x000fea0003800000 */
.L_x_8022:
[----:B------:R-:W0:Y:S01]  /*8d60*/  F2I.S64.TRUNC R2, R2 ;  /* 0x0000000200027311 */ /* 0x000e22000020d900 */
[----:B------:R-:W-:Y:S05]  /*8d70*/  BRA `(.L_x_7997) ;  /* 0x0000019000007947 */ /* 0x000fea0003800000 */
.L_x_7996:
        /* <DEDUP_REMOVED lines=21> */
.L_x_8021:
[----:B------:R0:W5:Y:S01]  /*8ed0*/  LDG.E.64 R2, [R4.64] ;  /* 0x0000002404027981 */ /* 0x000162000c1e1b00 */
[----:B------:R-:W-:Y:S05]  /*8ee0*/  BRA `(.L_x_7997) ;  /* 0x0000002000007947 */ /* 0x000fea0003800000 */
.L_x_8020:
[----:B------:R0:W5:Y:S01]  /*8ef0*/  LDG.E R2, [R4.64] ;  /* 0x0000002404027981 */ /* 0x000162000c1e1900 */
[----:B------:R-:W-:-:S03]  /*8f00*/  IMAD.MOV.U32 R3, RZ, RZ, RZ ;  /* 0x000000ffff037224 */ /* 0x000fc600078e00ff */
.L_x_7997:
        /* <DEDUP_REMOVED lines=9> */
.L_x_8025:
[----:B------:R-:W-:Y:S05]  /*8fa0*/  BSYNC B0 ;  /* 0x0000000000007941 */ /* 0x000fea0003800000 */
.L_x_8024:
        /* <DEDUP_REMOVED lines=11> */
.L_x_8029:
[----:B-1---5:R1:W-:Y:S01]  /*9060*/  STG.E.U8 [R16.64], R19 ;  /* 0x0000001310007986 */ /* 0x0223e2000c101124 */
[----:B------:R-:W-:Y:S05]  /*9070*/  BRA `(.L_x_8031) ;  /* 0x00000dc000007947 */ /* 0x000fea0003800000 */
.L_x_8028:
        /* <DEDUP_REMOVED lines=10> */
.L_x_8033:
[----:B01---5:R-:W-:-:S05]  /*9120*/  PRMT R3, R19, 0x9910, RZ ;  /* 0x0000991013037816 */ /* 0x023fca00000000ff */
[----:B------:R0:W-:Y:S01]  /*9130*/  STG.E [R16.64], R3 ;  /* 0x0000000310007986 */ /* 0x0001e2000c101924 */
[----:B------:R-:W-:Y:S05]  /*9140*/  BRA `(.L_x_8031) ;  /* 0x00000cf000007947 */ /* 0x000fea0003800000 */
.L_x_8032:
[----:B-1---5:R1:W-:Y:S01]  /*9150*/  STG.E.U16 [R16.64], R19 ;  /* 0x0000001310007986 */ /* 0x0223e2000c101524 */
[----:B------:R-:W-:Y:S05]  /*9160*/  BRA `(.L_x_8031) ;  /* 0x00000cd000007947 */ /* 0x000fea0003800000 */
.L_x_8027:
        /* <DEDUP_REMOVED lines=9> */
.L_x_8035:
[----:B-1---5:R-:W1:Y:S02]  /*9200*/  I2F.S16 R0, R19 ;  /* 0x0000001300007306 */ /* 0x022e640000101400 */
[----:B-1----:R-:W-:-:S05]  /*9210*/  F2FP.PACK_AB R0, RZ, R0 ;  /* 0x00000000ff00723e */ /* 0x002fca00000000ff */
[----:B------:R1:W-:Y:S01]  /*9220*/  STG.E.U16 [R16.64], R0 ;  /* 0x0000000010007986 */ /* 0x0003e2000c101524 */
[----:B------:R-:W-:Y:S05]  /*9230*/  BRA `(.L_x_8031) ;  /* 0x00000c0000007947 */ /* 0x000fea0003800000 */
.L_x_8034:
        /* <DEDUP_REMOVED lines=10> */
.L_x_8037:
[----:B-1---5:R-:W1:Y:S02]  /*92e0*/  I2F.S16 R19, R19 ;  /* 0x0000001300137306 */ /* 0x022e640000101400 */
[----:B01----:R-:W-:-:S04]  /*92f0*/  F2FP.PACK_AB R3, RZ, R19 ;  /* 0x00000013ff03723e */ /* 0x003fc800000000ff */
[----:B------:R-:W-:-:S05]  /*9300*/  PRMT R3, R3, 0x5410, RZ ;  /* 0x0000541003037816 */ /* 0x000fca00000000ff */
[----:B------:R0:W-:Y:S01]  /*9310*/  STG.E [R16.64], R3 ;  /* 0x0000000310007986 */ /* 0x0001e2000c101924 */
[----:B------:R-:W-:Y:S05]  /*9320*/  BRA `(.L_x_8031) ;  /* 0x00000b1000007947 */ /* 0x000fea0003800000 */
.L_x_8036:
[----:B01---5:R-:W0:Y:S02]  /*9330*/  I2F.F64.S16 R2, R19 ;  /* 0x0000001300027312 */ /* 0x023e240000101c00 */
[----:B0-----:R0:W-:Y:S01]  /*9340*/  STG.E.64 [R16.64], R2 ;  /* 0x0000000210007986 */ /* 0x0011e2000c101b24 */
[----:B------:R-:W-:Y:S05]  /*9350*/  BRA `(.L_x_8031) ;  /* 0x00000ae000007947 */ /* 0x000fea0003800000 */
.L_x_8026:
        /* <DEDUP_REMOVED lines=13> */
.L_x_8040:
[----:B01---5:R-:W0:Y:S01]  /*9430*/  I2F.F64.S16 R4, R19 ;  /* 0x0000001300047312 */ /* 0x023e220000101c00 */
[----:B------:R-:W-:-:S05]  /*9440*/  CS2R R6, SRZ ;  /* 0x0000000000067805 */ /* 0x000fca000001ff00 */
[----:B0-----:R0:W-:Y:S01]  /*9450*/  STG.E.128 [R16.64], R4 ;  /* 0x0000000410007986 */ /* 0x0011e2000c101d24 */
[----:B------:R-:W-:Y:S05]  /*9460*/  BRA `(.L_x_8031) ;  /* 0x000009d000007947 */ /* 0x000fea0003800000 */
.L_x_8039:
        /* <DEDUP_REMOVED lines=21> */
.L_x_8044:
[----:B------:R-:W-:Y:S05]  /*95c0*/  BSYNC B0 ;  /* 0x0000000000007941 */ /* 0x000fea0003800000 */
.L_x_8043:
[----:B------:R-:W-:-:S05]  /*95d0*/  LOP3.LUT R3, R0, R3, RZ, 0xfc, !PT ;  /* 0x0000000300037212 */ /* 0x000fca00078efcff */
[----:B------:R0:W-:Y:S01]  /*95e0*/  STG.E.U8 [R16.64], R3 ;  /* 0x0000000310007986 */ /* 0x0001e2000c101124 */
[----:B------:R-:W-:Y:S05]  /*95f0*/  BRA `(.L_x_8031) ;  /* 0x0000084000007947 */ /* 0x000fea0003800000 */
.L_x_8042:
        /* <DEDUP_REMOVED lines=13> */
.L_x_8046:
[----:B------:R-:W-:Y:S01]  /*96d0*/  IMAD.MOV.U32 R0, RZ, RZ, 0x7f ;  /* 0x0000007fff007424 */ /* 0x000fe200078e00ff */
[----:B------:R-:W-:-:S04]  /*96e0*/  ISETP.GT.U32.AND P0, PT, R2, 0x7f800000, PT ;  /* 0x7f8000000200780c */ /* 0x000fc80003f04070 */
[----:B------:R-:W-:-:S04]  /*96f0*/  SEL R0, R0, 0x7c, P0 ;  /* 0x0000007c00007807 */ /* 0x000fc80000000000 */
.L_x_8047:
[----:B------:R-:W-:Y:S05]  /*9700*/  BSYNC B0 ;  /* 0x0000000000007941 */ /* 0x000fea0003800000 */
.L_x_8045:
[----:B------:R-:W-:-:S04]  /*9710*/  LOP3.LUT R2, R19, 0x80000000, RZ, 0xc0, !PT ;  /* 0x8000000013027812 */ /* 0x000fc800078ec0ff */
[----:B------:R-:W-:-:S04]  /*9720*/  SHF.R.U32.HI R3, RZ, 0x18, R2 ;  /* 0x00000018ff037819 */ /* 0x000fc80000011602 */
[----:B------:R-:W-:-:S05]  /*9730*/  LOP3.LUT R3, R0, R3, RZ, 0xfc, !PT ;  /* 0x0000000300037212 */ /* 0x000fca00078efcff */
[----:B------:R0:W-:Y:S01]  /*9740*/  STG.E.U8 [R16.64], R3 ;  /* 0x0000000310007986 */ /* 0x0001e2000c101124 */
[----:B------:R-:W-:Y:S05]  /*9750*/  BRA `(.L_x_8031) ;  /* 0x000006e000007947 */ /* 0x000fea0003800000 */
.L_x_8041:
[----:B-1---5:R-:W1:Y:S02]  /*9760*/  I2F.S16 R0, R19 ;  /* 0x0000001300007306 */ /* 0x022e640000101400 */
[----:B-1----:R-:W-:-:S05]  /*9770*/  F2FP.BF16.PACK_AB R0, RZ, R0 ;  /* 0x00000000ff00723e */ /* 0x002fca00000010ff */
[----:B------:R1:W-:Y:S01]  /*9780*/  STG.E.U16 [R16.64], R0 ;  /* 0x0000000010007986 */ /* 0x0003e2000c101524 */
[----:B------:R-:W-:Y:S05]  /*9790*/  BRA `(.L_x_8031) ;  /* 0x000006a000007947 */ /* 0x000fea0003800000 */
.L_x_8038:
        /* <DEDUP_REMOVED lines=10> */
.L_x_8050:
        /* <DEDUP_REMOVED lines=17> */
.L_x_8053:
[----:B------:R-:W-:-:S04]  /*9950*/  LOP3.LUT R2, R19, 0x80000000, RZ, 0xc0, !PT ;  /* 0x8000000013027812 */ /* 0x000fc800078ec0ff */
[----:B------:R-:W-:-:S04]  /*9960*/  SHF.R.U32.HI R3, RZ, 0x18, R2 ;  /* 0x00000018ff037819 */ /* 0x000fc80000011602 */
[----:B------:R-:W-:-:S04]  /*9970*/  LOP3.LUT R0, R0, R3, RZ, 0xfc, !PT ;  /* 0x0000000300007212 */ /* 0x000fc800078efcff */
[----:B------:R-:W-:Y:S02]  /*9980*/  PRMT R8, R0, 0x7610, R8 ;  /* 0x0000761000087816 */ /* 0x000fe40000000008 */
.L_x_8052:
[----:B------:R-:W-:Y:S05]  /*9990*/  BSYNC B0 ;  /* 0x0000000000007941 */ /* 0x000fea0003800000 */
.L_x_8051:
[----:B------:R0:W-:Y:S01]  /*99a0*/  STG.E.U8 [R16.64], R8 ;  /* 0x0000000810007986 */ /* 0x0001e2000c101124 */
[----:B------:R-:W-:Y:S05]  /*99b0*/  BRA `(.L_x_8031) ;  /* 0x0000048000007947 */ /* 0x000fea0003800000 */
.L_x_8049:
        /* <DEDUP_REMOVED lines=17> */
.L_x_8056:
[----:B------:R-:W-:-:S04]  /*9ad0*/  LOP3.LUT R2, R19, 0x80000000, RZ, 0xc0, !PT ;  /* 0x8000000013027812 */ /* 0x000fc800078ec0ff */
[----:B------:R-:W-:-:S04]  /*9ae0*/  SHF.R.U32.HI R3, RZ, 0x18, R2 ;  /* 0x00000018ff037819 */ /* 0x000fc80000011602 */
[----:B------:R-:W-:-:S04]  /*9af0*/  LOP3.LUT R0, R0, R3, RZ, 0xfc, !PT ;  /* 0x0000000300007212 */ /* 0x000fc800078efcff */
[----:B------:R-:W-:Y:S02]  /*9b00*/  PRMT R8, R0, 0x7610, R8 ;  /* 0x0000761000087816 */ /* 0x000fe40000000008 */
.L_x_8055:
[----:B------:R-:W-:Y:S05]  /*9b10*/  BSYNC B0 ;  /* 0x0000000000007941 */ /* 0x000fea0003800000 */
.L_x_8054:
[----:B------:R0:W-:Y:S01]  /*9b20*/  STG.E.U8 [R16.64], R8 ;  /* 0x0000000810007986 */ /* 0x0001e2000c101124 */
[----:B------:R-:W-:Y:S05]  /*9b30*/  BRA `(.L_x_8031) ;  /* 0x0000030000007947 */ /* 0x000fea0003800000 */
.L_x_8048:
        /* <DEDUP_REMOVED lines=22> */
.L_x_8030:
        /* <DEDUP_REMOVED lines=20> */
.L_x_8058:
[----:B01---5:R-:W-:-:S04]  /*9de0*/  PRMT R2, R19, 0x9910, RZ ;  /* 0x0000991013027816 */ /* 0x023fc800000000ff */
[----:B------:R-:W-:-:S05]  /*9df0*/  SHF.R.S32.HI R3, RZ, 0x1f, R2 ;  /* 0x0000001fff037819 */ /* 0x000fca0000011402 */
[----:B------:R0:W-:Y:S01]  /*9e00*/  STG.E.64 [R16.64], R2 ;  /* 0x0000000210007986 */ /* 0x0001e2000c101b24 */
[----:B------:R-:W-:Y:S05]  /*9e10*/  BRA `(.L_x_8031) ;  /* 0x0000002000007947 */ /* 0x000fea0003800000 */
.L_x_8057:
[----:B01---5:R-:W-:-:S05]  /*9e20*/  PRMT R3, R19, 0x9910, RZ ;  /* 0x0000991013037816 */ /* 0x023fca00000000ff */
[----:B------:R0:W-:Y:S02]  /*9e30*/  STG.E [R16.64], R3 ;  /* 0x0000000310007986 */ /* 0x0001e4000c101924 */
.L_x_8031:
        /* <DEDUP_REMOVED lines=284> */
.L_x_8059:
        /* <DEDUP_REMOVED lines=18> */
.L_x_8063:
[----:B------:R0:W5:Y:S01]  /*b120*/  LDG.E.U8 R19, [R2.64] ;  /* 0x0000002402137981 */ /* 0x000162000c1e1100 */
[----:B------:R-:W-:Y:S05]  /*b130*/  BRA `(.L_x_8065) ;  /* 0x00000d8000007947 */ /* 0x000fea0003800000 */
.L_x_8062:
        /* <DEDUP_REMOVED lines=8> */
.L_x_8067:
[----:B------:R0:W5:Y:S01]  /*b1c0*/  LDG.E.U16 R19, [R2.64] ;  /* 0x0000002402137981 */ /* 0x000162000c1e1500 */
[----:B------:R-:W-:Y:S05]  /*b1d0*/  BRA `(.L_x_8065) ;  /* 0x00000ce000007947 */ /* 0x000fea0003800000 */
.L_x_8066:
[----:B------:R0:W5:Y:S01]  /*b1e0*/  LDG.E.U16 R19, [R2.64] ;  /* 0x0000002402137981 */ /* 0x000162000c1e1500 */
[----:B------:R-:W-:Y:S05]  /*b1f0*/  BRA `(.L_x_8065) ;  /* 0x00000cc000007947 */ /* 0x000fea0003800000 */
.L_x_8061:
        /* <DEDUP_REMOVED lines=9> */
.L_x_8069:
[----:B------:R-:W2:Y:S02]  /*b290*/  LDG.E.U16 R0, [R2.64] ;  /* 0x0000002402007981 */ /* 0x000ea4000c1e1500 */
[----:B--2---:R-:W-:-:S06]  /*b2a0*/  HADD2.F32 R0, -RZ, R0.H0_H0 ;  /* 0x20000000ff007230 */ /* 0x004fcc0000004100 */
[----:B------:R-:W0:Y:S02]  /*b2b0*/  F2I.FTZ.TRUNC.NTZ R0, R0 ;  /* 0x0000000000007305 */ /* 0x000e24000021f100 */
[----:B0-----:R-:W-:Y:S01]  /*b2c0*/  PRMT R19, R0, 0x7610, R19 ;  /* 0x0000761000137816 */ /* 0x001fe20000000013 */
[----:B------:R-:W-:Y:S05]  /*b2d0*/  BRA `(.L_x_8065) ;  /* 0x00000be000007947 */ /* 0x000fea0003800000 */
.L_x_8068:
        /* <DEDUP_REMOVED lines=9> */
.L_x_8071:
[----:B------:R-:W2:Y:S02]  /*b370*/  LDG.E.U16 R2, [R2.64] ;  /* 0x0000002402027981 */ /* 0x000ea4000c1e1500 */
[----:B--2---:R-:W-:-:S06]  /*b380*/  HADD2.F32 R0, -RZ, R2.H0_H0 ;  /* 0x20000002ff007230 */ /* 0x004fcc0000004100 */
[----:B------:R-:W0:Y:S02]  /*b390*/  F2I.FTZ.TRUNC.NTZ R0, R0 ;  /* 0x0000000000007305 */ /* 0x000e24000021f100 */
[----:B0-----:R-:W-:Y:S01]  /*b3a0*/  PRMT R19, R0, 0x7610, R19 ;  /* 0x0000761000137816 */ /* 0x001fe20000000013 */
[----:B------:R-:W-:Y:S05]  /*b3b0*/  BRA `(.L_x_8065) ;  /* 0x00000b0000007947 */ /* 0x000fea0003800000 */
.L_x_8070:
[----:B------:R-:W2:Y:S02]  /*b3c0*/  LDG.E.64 R2, [R2.64] ;  /* 0x0000002402027981 */ /* 0x000ea4000c1e1b00 */
[----:B--2---:R0:W1:Y:S01]  /*b3d0*/  F2I.F64.TRUNC R19, R2 ;  /* 0x0000000200137311 */ /* 0x004062000030d100 */
[----:B------:R-:W-:Y:S05]  /*b3e0*/  BRA `(.L_x_8065) ;  /* 0x00000ad000007947 */ /* 0x000fea0003800000 */
.L_x_8060:
        /* <DEDUP_REMOVED lines=12> */
.L_x_8074:
[----:B------:R-:W2:Y:S02]  /*b4b0*/  LDG.E.64 R2, [R2.64] ;  /* 0x0000002402027981 */ /* 0x000ea4000c1e1b00 */
[----:B--2---:R0:W1:Y:S01]  /*b4c0*/  F2I.F64.TRUNC R19, R2 ;  /* 0x0000000200137311 */ /* 0x004062000030d100 */
[----:B------:R-:W-:Y:S05]  /*b4d0*/  BRA `(.L_x_8065) ;  /* 0x000009e000007947 */ /* 0x000fea0003800000 */
.L_x_8073:
        /* <DEDUP_REMOVED lines=28> */
.L_x_8076:
        /* <DEDUP_REMOVED lines=15> */
.L_x_8075:
[----:B------:R-:W2:Y:S02]  /*b790*/  LDG.E.U16 R0, [R2.64] ;  /* 0x0000002402007981 */ /* 0x000ea4000c1e1500 */
[----:B--2---:R-:W-:-:S06]  /*b7a0*/  PRMT R0, RZ, 0x5410, R0 ;  /* 0x00005410ff007816 */ /* 0x004fcc0000000000 */
[----:B------:R-:W0:Y:S02]  /*b7b0*/  F2I.FTZ.TRUNC.NTZ R0, R0 ;  /* 0x0000000000007305 */ /* 0x000e24000021f100 */
[----:B0-----:R-:W-:Y:S01]  /*b7c0*/  PRMT R19, R0, 0x7610, R19 ;  /* 0x0000761000137816 */ /* 0x001fe20000000013 */
[----:B------:R-:W-:Y:S05]  /*b7d0*/  BRA `(.L_x_8065) ;  /* 0x000006e000007947 */ /* 0x000fea0003800000 */
.L_x_8072:
        /* <DEDUP_REMOVED lines=10> */
.L_x_8079:
        /* <DEDUP_REMOVED lines=21> */
.L_x_8083:
[----:B------:R-:W-:Y:S05]  /*b9d0*/  BSYNC B1 ;  /* 0x0000000000017941 */ /* 0x000fea0003800000 */
.L_x_8082:
[----:B------:R-:W-:Y:S01]  /*b9e0*/  LEA R3, R0, 0x3b800000, 0x17 ;  /* 0x3b80000000037811 */ /* 0x000fe200078eb8ff */
[----:B------:R-:W-:-:S05]  /*b9f0*/  IMAD.SHL.U32 R0, R2, 0x100000, RZ ;  /* 0x0010000002007824 */ /* 0x000fca00078e00ff */
[----:B------:R-:W-:Y:S02]  /*ba00*/  LOP3.LUT R0, R3, R0, R4, 0xfe, !PT ;  /* 0x0000000003007212 */ /* 0x000fe400078efe04 */
.L_x_8081:
[----:B------:R-:W-:Y:S05]  /*ba10*/  BSYNC B0 ;  /* 0x0000000000007941 */ /* 0x000fea0003800000 */
.L_x_8080:
[----:B------:R-:W0:Y:S02]  /*ba20*/  F2I.FTZ.TRUNC.NTZ R0, R0 ;  /* 0x0000000000007305 */ /* 0x000e24000021f100 */
[----:B0-----:R-:W-:Y:S01]  /*ba30*/  PRMT R19, R0, 0x7610, R19 ;  /* 0x0000761000137816 */ /* 0x001fe20000000013 */
[----:B------:R-:W-:Y:S05]  /*ba40*/  BRA `(.L_x_8065) ;  /* 0x0000047000007947 */ /* 0x000fea0003800000 */
.L_x_8078:
        /* <DEDUP_REMOVED lines=21> */
.L_x_8087:
[----:B------:R-:W-:Y:S05]  /*bba0*/  BSYNC B1 ;  /* 0x0000000000017941 */ /* 0x000fea0003800000 */
.L_x_8086:
[----:B------:R-:W-:Y:S01]  /*bbb0*/  LEA R3, R0, 0x37800000, 0x17 ;  /* 0x3780000000037811 */ /* 0x000fe200078eb8ff */
[----:B------:R-:W-:-:S05]  /*bbc0*/  IMAD.SHL.U32 R0, R2, 0x200000, RZ ;  /* 0x0020000002007824 */ /* 0x000fca00078e00ff */
[----:B------:R-:W-:Y:S02]  /*bbd0*/  LOP3.LUT R0, R3, R0, R4, 0xfe, !PT ;  /* 0x0000000003007212 */ /* 0x000fe400078efe04 */
.L_x_8085:
[----:B------:R-:W-:Y:S05]  /*bbe0*/  BSYNC B0 ;  /* 0x0000000000007941 */ /* 0x000fea0003800000 */
.L_x_8084:
[----:B------:R-:W0:Y:S02]  /*bbf0*/  F2I.FTZ.TRUNC.NTZ R0, R0 ;  /* 0x0000000000007305 */ /* 0x000e24000021f100 */
[----:B0-----:R-:W-:Y:S01]  /*bc00*/  PRMT R19, R0, 0x7610, R19 ;  /* 0x0000761000137816 */ /* 0x001fe20000000013 */
[----:B------:R-:W-:Y:S05]  /*bc10*/  BRA `(.L_x_8065) ;  /* 0x000002a000007947 */ /* 0x000fea0003800000 */
.L_x_8077:
        /* <DEDUP_REMOVED lines=14> */
.L_x_8091:
[----:B------:R-:W-:Y:S05]  /*bd00*/  BSYNC B0 ;  /* 0x0000000000007941 */ /* 0x000fea0003800000 */
.L_x_8090:
[----:B------:R-:W0:Y:S02]  /*bd10*/  F2I.FTZ.TRUNC.NTZ R0, R0 ;  /* 0x0000000000007305 */ /* 0x000e24000021f100 */
[----:B0-----:R-:W-:Y:S01]  /*bd20*/  PRMT R19, R0, 0x7610, R19 ;  /* 0x0000761000137816 */ /* 0x001fe20000000013 */
[----:B------:R-:W-:Y:S05]  /*bd30*/  BRA `(.L_x_8065) ;  /* 0x0000018000007947 */ /* 0x000fea0003800000 */
.L_x_8064:
        /* <DEDUP_REMOVED lines=21> */
.L_x_8089:
[----:B------:R0:W5:Y:S01]  /*be90*/  LDG.E.U16 R19, [R2.64] ;  /* 0x0000002402137981 */ /* 0x000162000c1e1500 */
[----:B------:R-:W-:Y:S05]  /*bea0*/  BRA `(.L_x_8065) ;  /* 0x0000001000007947 */ /* 0x000fea0003800000 */
.L_x_8088:
[----:B------:R0:W5:Y:S02]  /*beb0*/  LDG.E.U16 R19, [R2.64] ;  /* 0x0000002402137981 */ /* 0x000164000c1e1500 */
.L_x_8065:
        /* <DEDUP_REMOVED lines=18> */
.L_x_8095:
[----:B------:R-:W2:Y:S02]  /*bfe0*/  LDG.E.U8 R2, [R2.64] ;  /* 0x0000002402027981 */ /* 0x000ea4000c1e1100 */
[----:B--2---:R-:W-:-:S04]  /*bff0*/  ISETP.NE.AND P0, PT, R2, RZ, PT ;  /* 0x000000ff0200720c */ /* 0x004fc80003f05270 */
[----:B------:R-:W-:Y:S01]  /*c000*/  P2R R22, PR, RZ, 0x1 ;  /* 0x00000001ff167803 */ /* 0x000fe20000000000 */
[----:B------:R-:W-:Y:S05]  /*c010*/  BRA `(.L_x_8097) ;  /* 0x00000f4000007947 */ /* 0x000fea0003800000 */
.L_x_8094:
        /* <DEDUP_REMOVED lines=11> */
.L_x_8099:
[----:B------:R-:W2:Y:S02]  /*c0d0*/  LDG.E R2, [R2.64] ;  /* 0x0000002402027981 */ /* 0x000ea4000c1e1900 */
[----:B--2---:R-:W-:-:S04]  /*c0e0*/  ISETP.NE.AND P0, PT, R2, RZ, PT ;  /* 0x000000ff0200720c */ /* 0x004fc80003f05270 */
[----:B------:R-:W-:Y:S01]  /*c0f0*/  P2R R22, PR, RZ, 0x1 ;  /* 0x00000001ff167803 */ /* 0x000fe20000000000 */
[----:B------:R-:W-:Y:S05]  /*c100*/  BRA `(.L_x_8097) ;  /* 0x00000e5000007947 */ /* 0x000fea0003800000 */
.L_x_8098:
[----:B------:R-:W2:Y:S02]  /*c110*/  LDG.E.U16 R2, [R2.64] ;  /* 0x0000002402027981 */ /* 0x000ea4000c1e1500 */
[----:B--2---:R-:W-:-:S04]  /*c120*/  ISETP.NE.AND P0, PT, R2, RZ, PT ;  /* 0x000000ff0200720c */ /* 0x004fc80003f05270 */
[----:B------:R-:W-:Y:S01]  /*c130*/  P2R R22, PR, RZ, 0x1 ;  /* 0x00000001ff167803 */ /* 0x000fe20000000000 */
[----:B------:R-:W-:Y:S05]  /*c140*/  BRA `(.L_x_8097) ;  /* 0x00000e1000007947 */ /* 0x000fea0003800000 */
.L_x_8093:
        /* <DEDUP_REMOVED lines=10> */
.L_x_8101:
[----:B------:R-:W2:Y:S02]  /*c1f0*/  LDG.E.U16 R0, [R2.64] ;  /* 0x0000002402007981 */ /* 0x000ea4000c1e1500 */
[----:B--2---:R-:W-:-:S05]  /*c200*/  HADD2.F32 R0, -RZ, R0.H0_H0 ;  /* 0x20000000ff007230 */ /* 0x004fca0000004100 */
[----:B------:R-:W-:-:S04]  /*c210*/  FSETP.NEU.FTZ.AND P0, PT, R0, RZ, PT ;  /* 0x000000ff0000720b */ /* 0x000fc80003f1d000 */
[----:B------:R-:W-:Y:S01]  /*c220*/  P2R R22, PR, RZ, 0x1 ;  /* 0x00000001ff167803 */ /* 0x000fe20000000000 */
[----:B------:R-:W-:Y:S05]  /*c230*/  BRA `(.L_x_8097) ;  /* 0x00000d2000007947 */ /* 0x000fea0003800000 */
.L_x_8100:
        /* <DEDUP_REMOVED lines=12> */
.L_x_8103:
        /* <DEDUP_REMOVED lines=11> */
.L_x_8102:
[----:B------:R-:W2:Y:S02]  /*c3b0*/  LDG.E.64 R2, [R2.64] ;  /* 0x0000002402027981 */ /* 0x000ea4000c1e1b00 */
[----:B--2---:R-:W0:-:S06]  /*c3c0*/  DSETP.NEU.AND P0, PT, R2, RZ, PT ;  /* 0x000000ff0200722a */ /* 0x004e0c0003f0d000 */
[----:B0-----:R-:W-:Y:S01]  /*c3d0*/  P2R R22, PR, RZ, 0x1 ;  /* 0x00000001ff167803 */ /* 0x001fe20000000000 */
[----:B------:R-:W-:Y:S05]  /*c3e0*/  BRA `(.L_x_8097) ;  /* 0x00000b7000007947 */ /* 0x000fea0003800000 */
.L_x_8092:
        /* <DEDUP_REMOVED lines=12> */
.L_x_8106:
[----:B------:R-:W2:Y:S02]  /*c4b0*/  LDG.E.128 R4, [R2.64] ;  /* 0x0000002402047981 */ /* 0x000ea4000c1e1d00 */
[----:B--2---:R-:W0:-:S06]  /*c4c0*/  DSETP.NEU.AND P0, PT, R6, RZ, PT ;  /* 0x000000ff0600722a */ /* 0x004e0c0003f0d000 */
[----:B0-----:R-:W0:-:S06]  /*c4d0*/  DSETP.NEU.OR P0, PT, R4, RZ, P0 ;  /* 0x000000ff0400722a */ /* 0x001e0c000070d400 */
[----:B0-----:R-:W-:Y:S01]  /*c4e0*/  P2R R22, PR, RZ, 0x1 ;  /* 0x00000001ff167803 */ /* 0x001fe20000000000 */
[----:B------:R-:W-:Y:S05]  /*c4f0*/  BRA `(.L_x_8097) ;  /* 0x00000a6000007947 */ /* 0x000fea0003800000 */
.L_x_8105:
        /* <DEDUP_REMOVED lines=28> */
.L_x_8108:
        /* <DEDUP_REMOVED lines=15> */
.L_x_8107:
[----:B------:R-:W2:Y:S02]  /*c7b0*/  LDG.E.U16 R0, [R2.64] ;  /* 0x0000002402007981 */ /* 0x000ea4000c1e1500 */
[----:B--2---:R-:W-:-:S04]  /*c7c0*/  PRMT R0, RZ, 0x5410, R0 ;  /* 0x00005410ff007816 */ /* 0x004fc80000000000 */
[----:B------:R-:W-:-:S04]  /*c7d0*/  FSETP.NEU.FTZ.AND P0, PT, R0, RZ, PT ;  /* 0x000000ff0000720b */ /* 0x000fc80003f1d000 */
[----:B------:R-:W-:Y:S01]  /*c7e0*/  P2R R22, PR, RZ, 0x1 ;  /* 0x00000001ff167803 */ /* 0x000fe20000000000 */
[----:B------:R-:W-:Y:S05]  /*c7f0*/  BRA `(.L_x_8097) ;  /* 0x0000076000007947 */ /* 0x000fea0003800000 */
.L_x_8104:
        /* <DEDUP_REMOVED lines=12> */
.L_x_8111:
        /* <DEDUP_REMOVED lines=21> */
.L_x_8115:
[----:B------:R-:W-:Y:S05]  /*ca10*/  BSYNC B1 ;  /* 0x0000000000017941 */ /* 0x000fea0003800000 */
.L_x_8114:
[----:B------:R-:W-:Y:S01]  /*ca20*/  LEA R3, R0, 0x3b800000, 0x17 ;  /* 0x3b80000000037811 */ /* 0x000fe200078eb8ff */
[----:B------:R-:W-:-:S05]  /*ca30*/  IMAD.SHL.U32 R0, R2, 0x100000, RZ ;  /* 0x0010000002007824 */ /* 0x000fca00078e00ff */
[----:B------:R-:W-:Y:S02]  /*ca40*/  LOP3.LUT R0, R3, R0, R4, 0xfe, !PT ;  /* 0x0000000003007212 */ /* 0x000fe400078efe04 */
.L_x_8113:
[----:B------:R-:W-:Y:S05]  /*ca50*/  BSYNC B0 ;  /* 0x0000000000007941 */ /* 0x000fea0003800000 */
.L_x_8112:
[----:B------:R-:W-:-:S04]  /*ca60*/  FSETP.NEU.FTZ.AND P0, PT, R0, RZ, PT ;  /* 0x000000ff0000720b */ /* 0x000fc80003f1d000 */
[----:B------:R-:W-:Y:S01]  /*ca70*/  P2R R22, PR, RZ, 0x1 ;  /* 0x00000001ff167803 */ /* 0x000fe20000000000 */
[----:B------:R-:W-:Y:S05]  /*ca80*/  BRA `(.L_x_8097) ;  /* 0x000004d000007947 */ /* 0x000fea0003800000 */
.L_x_8110:
        /* <DEDUP_REMOVED lines=21> */
.L_x_8119:
[----:B------:R-:W-:Y:S05]  /*cbe0*/  BSYNC B1 ;  /* 0x0000000000017941 */ /* 0x000fea0003800000 */
.L_x_8118:
[----:B------:R-:W-:Y:S01]  /*cbf0*/  LEA R3, R0, 0x37800000, 0x17 ;  /* 0x3780000000037811 */ /* 0x000fe200078eb8ff */
[----:B------:R-:W-:-:S05]  /*cc00*/  IMAD.SHL.U32 R0, R2, 0x200000, RZ ;  /* 0x0020000002007824 */ /* 0x000fca00078e00ff */
[----:B------:R-:W-:Y:S02]  /*cc10*/  LOP3.LUT R0, R3, R0, R4, 0xfe, !PT ;  /* 0x0000000003007212 */ /* 0x000fe400078efe04 */
.L_x_8117:
[----:B------:R-:W-:Y:S05]  /*cc20*/  BSYNC B0 ;  /* 0x0000000000007941 */ /* 0x000fea0003800000 */
.L_x_8116:
[----:B------:R-:W-:-:S04]  /*cc30*/  FSETP.NEU.FTZ.AND P0, PT, R0, RZ, PT ;  /* 0x000000ff0000720b */ /* 0x000fc80003f1d000 */
[----:B------:R-:W-:Y:S01]  /*cc40*/  P2R R22, PR, RZ, 0x1 ;  /* 0x00000001ff167803 */ /* 0x000fe20000000000 */
[----:B------:R-:W-:Y:S05]  /*cc50*/  BRA `(.L_x_8097) ;  /* 0x0000030000007947 */ /* 0x000fea0003800000 */
.L_x_8109:
        /* <DEDUP_REMOVED lines=14> */
.L_x_8123:
[----:B------:R-:W-:Y:S05]  /*cd40*/  BSYNC B0 ;  /* 0x0000000000007941 */ /* 0x000fea0003800000 */
.L_x_8122:
[----:B------:R-:W-:-:S04]  /*cd50*/  FSETP.NEU.FTZ.AND P0, PT, R0, RZ, PT ;  /* 0x000000ff0000720b */ /* 0x000fc80003f1d000 */
[----:B------:R-:W-:Y:S01]  /*cd60*/  P2R R22, PR, RZ, 0x1 ;  /* 0x00000001ff167803 */ /* 0x000fe20000000000 */
[----:B------:R-:W-:Y:S05]  /*cd70*/  BRA `(.L_x_8097) ;  /* 0x000001e000007947 */ /* 0x000fea0003800000 */
.L_x_8096:
        /* <DEDUP_REMOVED lines=22> */
.L_x_8121:
[----:B------:R-:W2:Y:S02]  /*cee0*/  LDG.E.64 R2, [R2.64] ;  /* 0x0000002402027981 */ /* 0x000ea4000c1e1b00 */
[----:B--2---:R-:W-:-:S04]  /*cef0*/  ISETP.NE.U32.AND P0, PT, R2, RZ, PT ;  /* 0x000000ff0200720c */ /* 0x004fc80003f05070 */
[----:B------:R-:W-:-:S04]  /*cf00*/  ISETP.NE.AND.EX P0, PT, R3, RZ, PT, P0 ;  /* 0x000000ff0300720c */ /* 0x000fc80003f05300 */
[----:B------:R-:W-:Y:S01]  /*cf10*/  P2R R22, PR, RZ, 0x1 ;  /* 0x00000001ff167803 */ /* 0x000fe20000000000 */
[----:B------:R-:W-:Y:S05]  /*cf20*/  BRA `(.L_x_8097) ;  /* 0x0000003000007947 */ /* 0x000fea0003800000 */
.L_x_8120:
[----:B------:R-:W2:Y:S02]  /*cf30*/  LDG.E R2, [R2.64] ;  /* 0x0000002402027981 */ /* 0x000ea4000c1e1900 */
[----:B--2---:R-:W-:-:S04]  /*cf40*/  ISETP.NE.AND P0, PT, R2, RZ, PT ;  /* 0x000000ff0200720c */ /* 0x004fc80003f05270 */
[----:B------:R-:W-:Y:S02]  /*cf50*/  P2R R22, PR, RZ, 0x1 ;  /* 0x00000001ff167803 */ /* 0x000fe40000000000 */
.L_x_8097:
        /* <DEDUP_REMOVED lines=17> */
.L_x_8127:
[----:B------:R0:W5:Y:S01]  /*d070*/  LDG.E.U8 R2, [R4.64] ;  /* 0x0000002404027981 */ /* 0x000162000c1e1100 */
[----:B------:R-:W-:Y:S01]  /*d080*/  IMAD.MOV.U32 R3, RZ, RZ, RZ ;  /* 0x000000ffff037224 */ /* 0x000fe200078e00ff */
[----:B------:R-:W-:Y:S05]  /*d090*/  BRA `(.L_x_8129) ;  /* 0x00000d5000007947 */ /* 0x000fea0003800000 */
.L_x_8126:
        /* <DEDUP_REMOVED lines=8> */
.L_x_8131:
[----:B------:R-:W2:Y:S02]  /*d120*/  LDG.E R2, [R4.64] ;  /* 0x0000002404027981 */ /* 0x000ea4000c1e1900 */
[----:B--2---:R-:W-:Y:S01]  /*d130*/  SHF.R.S32.HI R3, RZ, 0x1f, R2 ;  /* 0x0000001fff037819 */ /* 0x004fe20000011402 */
[----:B------:R-:W-:Y:S05]  /*d140*/  BRA `(.L_x_8129) ;  /* 0x00000ca000007947 */ /* 0x000fea0003800000 */
.L_x_8130:
[----:B------:R-:W2:Y:S02]  /*d150*/  LDG.E.S16 R2, [R4.64] ;  /* 0x0000002404027981 */ /* 0x000ea4000c1e1700 */
[----:B--2---:R-:W-:Y:S01]  /*d160*/  SHF.R.S32.HI R3, RZ, 0x1f, R2 ;  /* 0x0000001fff037819 */ /* 0x004fe20000011402 */
[----:B------:R-:W-:Y:S05]  /*d170*/  BRA `(.L_x_8129) ;  /* 0x00000c7000007947 */ /* 0x000fea0003800000 */
.L_x_8125:
        /* <DEDUP_REMOVED lines=9> */
.L_x_8133:
[----:B------:R-:W2:Y:S02]  /*d210*/  LDG.E.U16 R4, [R4.64] ;  /* 0x0000002404047981 */ /* 0x000ea4000c1e1500 */
[----:B--2---:R-:W-:-:S06]  /*d220*/  HADD2.F32 R2, -RZ, R4.H0_H0 ;  /* 0x20000004ff027230 */ /* 0x004fcc0000004100 */
[----:B------:R-:W0:Y:S01]  /*d230*/  F2I.S64.TRUNC R2, R2 ;  /* 0x0000000200027311 */ /* 0x000e22000020d900 */
[----:B------:R-:W-:Y:S05]  /*d240*/  BRA `(.L_x_8129) ;  /* 0x00000ba000007947 */ /* 0x000fea0003800000 */
.L_x_8132:
        /* <DEDUP_REMOVED lines=9> */
.L_x_8135:
[----:B------:R-:W2:Y:S02]  /*d2e0*/  LDG.E.U16 R4, [R4.64] ;  /* 0x0000002404047981 */ /* 0x000ea4000c1e1500 */
[----:B--2---:R-:W-:-:S06]  /*d2f0*/  HADD2.F32 R2, -RZ, R4.H0_H0 ;  /* 0x20000004ff027230 */ /* 0x004fcc0000004100 */
[----:B------:R-:W0:Y:S01]  /*d300*/  F2I.S64.TRUNC R2, R2 ;  /* 0x0000000200027311 */ /* 0x000e22000020d900 */
[----:B------:R-:W-:Y:S05]  /*d310*/  BRA `(.L_x_8129) ;  /* 0x00000ad000007947 */ /* 0x000fea0003800000 */
.L_x_8134:
[----:B------:R-:W2:Y:S02]  /*d320*/  LDG.E.64 R2, [R4.64] ;  /* 0x0000002404027981 */ /* 0x000ea4000c1e1b00 */
[----:B--2---:R-:W0:Y:S01]  /*d330*/  F2I.S64.F64.TRUNC R2, R2 ;  /* 0x0000000200027311 */ /* 0x004e22000030d900 */
[----:B------:R-:W-:Y:S05]  /*d340*/  BRA `(.L_x_8129) ;  /* 0x00000aa000007947 */ /* 0x000fea0003800000 */
.L_x_8124:
        /* <DEDUP_REMOVED lines=13> */
.L_x_8138:
[----:B------:R-:W2:Y:S02]  /*d420*/  LDG.E.64 R2, [R4.64] ;  /* 0x0000002404027981 */ /* 0x000ea4000c1e1b00 */
[----:B--2---:R-:W0:Y:S01]  /*d430*/  F2I.S64.F64.TRUNC R2, R2 ;  /* 0x0000000200027311 */ /* 0x004e22000030d900 */
[----:B------:R-:W-:Y:S05]  /*d440*/  BRA `(.L_x_8129) ;  /* 0x000009a000007947 */ /* 0x000fea0003800000 */
.L_x_8137:
        /* <DEDUP_REMOVED lines=27> */
.L_x_8140:
        /* <DEDUP_REMOVED lines=14> */
.L_x_8139:
[----:B------:R-:W2:Y:S02]  /*d6e0*/  LDG.E.U16 R2, [R4.64] ;  /* 0x0000002404027981 */ /* 0x000ea4000c1e1500 */
[----:B--2---:R-:W-:-:S06]  /*d6f0*/  PRMT R2, RZ, 0x5410, R2 ;  /* 0x00005410ff027816 */ /* 0x004fcc0000000002 */
[----:B------:R-:W0:Y:S01]  /*d700*/  F2I.S64.TRUNC R2, R2 ;  /* 0x0000000200027311 */ /* 0x000e22000020d900 */
[----:B------:R-:W-:Y:S05]  /*d710*/  BRA `(.L_x_8129) ;  /* 0x000006d000007947 */ /* 0x000fea0003800000 */
.L_x_8136:
        /* <DEDUP_REMOVED lines=11> */
.L_x_8143:
        /* <DEDUP_REMOVED lines=21> */
.L_x_8147:
[----:B------:R-:W-:Y:S05]  /*d920*/  BSYNC B1 ;  /* 0x0000000000017941 */ /* 0x000fea0003800000 */
.L_x_8146:
[----:B------:R-:W-:Y:S01]  /*d930*/  IMAD.SHL.U32 R2, R2, 0x100000, RZ ;  /* 0x0010000002027824 */ /* 0x000fe200078e00ff */
[----:B------:R-:W-:-:S04]  /*d940*/  LEA R3, R0, 0x3b800000, 0x17 ;  /* 0x3b80000000037811 */ /* 0x000fc800078eb8ff */
[----:B------:R-:W-:Y:S02]  /*d950*/  LOP3.LUT R2, R3, R2, R4, 0xfe, !PT ;  /* 0x0000000203027212 */ /* 0x000fe400078efe04 */
.L_x_8145:
[----:B------:R-:W-:Y:S05]  /*d960*/  BSYNC B0 ;  /* 0x0000000000007941 */ /* 0x000fea0003800000 */
.L_x_8144:
[----:B------:R-:W0:Y:S01]  /*d970*/  F2I.S64.TRUNC R2, R2 ;  /* 0x0000000200027311 */ /* 0x000e22000020d900 */
[----:B------:R-:W-:Y:S05]  /*d980*/  BRA `(.L_x_8129) ;  /* 0x0000046000007947 */ /* 0x000fea0003800000 */
.L_x_8142:
        /* <DEDUP_REMOVED lines=21> */
.L_x_8151:
[----:B------:R-:W-:Y:S05]  /*dae0*/  BSYNC B1 ;  /* 0x0000000000017941 */ /* 0x000fea0003800000 */
.L_x_8150:
[----:B------:R-:W-:Y:S01]  /*daf0*/  IMAD.SHL.U32 R2, R2, 0x200000, RZ ;  /* 0x0020000002027824 */ /* 0x000fe200078e00ff */
[----:B------:R-:W-:-:S04]  /*db00*/  LEA R3, R0, 0x37800000, 0x17 ;  /* 0x3780000000037811 */ /* 0x000fc800078eb8ff */
[----:B------:R-:W-:Y:S02]  /*db10*/  LOP3.LUT R2, R3, R2, R4, 0xfe, !PT ;  /* 0x0000000203027212 */ /* 0x000fe400078efe04 */
.L_x_8149:
[----:B------:R-:W-:Y:S05]  /*db20*/  BSYNC B0 ;  /* 0x0000000000007941 */ /* 0x000fea0003800000 */
.L_x_8148:
[----:B------:R-:W0:Y:S01]  /*db30*/  F2I.S64.TRUNC R2, R2 ;  /* 0x0000000200027311 */ /* 0x000e22000020d900 */
[----:B------:R-:W-:Y:S05]  /*db40*/  BRA `(.L_x_8129) ;  /* 0x000002a000007947 */ /* 0x000fea0003800000 */
.L_x_8141:
        /* <DEDUP_REMOVED lines=14> */
.L_x_8155:
[----:B------:R-:W-:Y:S05]  /*dc30*/  BSYNC B0 ;  /* 0x0000000000007941 */ /* 0x000fea0003800000 */
.L_x_8154:
[----:B------:R-:W0:Y:S01]  /*dc40*/  F2I.S64.TRUNC R2, R2 ;  /* 0x0000000200027311 */ /* 0x000e22000020d900 */
[----:B------:R-:W-:Y:S05]  /*dc50*/  BRA `(.L_x_8129) ;  /* 0x0000019000007947 */ /* 0x000fea0003800000 */
.L_x_8128:
        /* <DEDUP_REMOVED lines=21> */
.L_x_8153:
[----:B------:R0:W5:Y:S01]  /*ddb0*/  LDG.E.64 R2, [R4.64] ;  /* 0x0000002404027981 */ /* 0x000162000c1e1b00 */
[----:B------:R-:W-:Y:S05]  /*ddc0*/  BRA `(.L_x_8129) ;  /* 0x0000002000007947 */ /* 0x000fea0003800000 */
.L_x_8152:
[----:B------:R0:W5:Y:S01]  /*ddd0*/  LDG.E R2, [R4.64] ;  /* 0x0000002404027981 */ /* 0x000162000c1e1900 */
[----:B------:R-:W-:-:S03]  /*dde0*/  IMAD.MOV.U32 R3, RZ, RZ, RZ ;  /* 0x000000ffff037224 */ /* 0x000fc600078e00ff */
.L_x_8129:
        /* <DEDUP_REMOVED lines=9> */
.L_x_8157:
[----:B------:R-:W-:Y:S05]  /*de80*/  BSYNC B0 ;  /* 0x0000000000007941 */ /* 0x000fea0003800000 */
.L_x_8156:
        /* <DEDUP_REMOVED lines=11> */
.L_x_8161:
[----:B-1---5:R1:W-:Y:S01]  /*df40*/  STG.E.U8 [R16.64], R19 ;  /* 0x0000001310007986 */ /* 0x0223e2000c101124 */
[----:B------:R-:W-:Y:S05]  /*df50*/  BRA `(.L_x_8163) ;  /* 0x00000dc000007947 */ /* 0x000fea0003800000 */
.L_x_8160:
        /* <DEDUP_REMOVED lines=10> */
.L_x_8165:
[----:B01---5:R-:W-:-:S05]  /*e000*/  PRMT R3, R19, 0x9910, RZ ;  /* 0x0000991013037816 */ /* 0x023fca00000000ff */
[----:B------:R0:W-:Y:S01]  /*e010*/  STG.E [R16.64], R3 ;  /* 0x0000000310007986 */ /* 0x0001e2000c101924 */
[----:B------:R-:W-:Y:S05]  /*e020*/  BRA `(.L_x_8163) ;  /* 0x00000cf000007947 */ /* 0x000fea0003800000 */
.L_x_8164:
[----:B-1---5:R1:W-:Y:S01]  /*e030*/  STG.E.U16 [R16.64], R19 ;  /* 0x0000001310007986 */ /* 0x0223e2000c101524 */
[----:B------:R-:W-:Y:S05]  /*e040*/  BRA `(.L_x_8163) ;  /* 0x00000cd000007947 */ /* 0x000fea0003800000 */
.L_x_8159:
        /* <DEDUP_REMOVED lines=9> */
.L_x_8167:
[----:B-1---5:R-:W1:Y:S02]  /*e0e0*/  I2F.S16 R0, R19 ;  /* 0x0000001300007306 */ /* 0x022e640000101400 */
[----:B-1----:R-:W-:-:S05]  /*e0f0*/  F2FP.PACK_AB R0, RZ, R0 ;  /* 0x00000000ff00723e */ /* 0x002fca00000000ff */
[----:B------:R1:W-:Y:S01]  /*e100*/  STG.E.U16 [R16.64], R0 ;  /* 0x0000000010007986 */ /* 0x0003e2000c101524 */
[----:B------:R-:W-:Y:S05]  /*e110*/  BRA `(.L_x_8163) ;  /* 0x00000c0000007947 */ /* 0x000fea0003800000 */
.L_x_8166:
        /* <DEDUP_REMOVED lines=10> */
.L_x_8169:
[----:B-1---5:R-:W1:Y:S02]  /*e1c0*/  I2F.S16 R19, R19 ;  /* 0x0000001300137306 */ /* 0x022e640000101400 */
[----:B01----:R-:W-:-:S04]  /*e1d0*/  F2FP.PACK_AB R3, RZ, R19 ;  /* 0x00000013ff03723e */ /* 0x003fc800000000ff */
[----:B------:R-:W-:-:S05]  /*e1e0*/  PRMT R3, R3, 0x5410, RZ ;  /* 0x0000541003037816 */ /* 0x000fca00000000ff */
[----:B------:R0:W-:Y:S01]  /*e1f0*/  STG.E [R16.64], R3 ;  /* 0x0000000310007986 */ /* 0x0001e2000c101924 */
[----:B------:R-:W-:Y:S05]  /*e200*/  BRA `(.L_x_8163) ;  /* 0x00000b1000007947 */ /* 0x000fea0003800000 */
.L_x_8168:
[----:B01---5:R-:W0:Y:S02]  /*e210*/  I2F.F64.S16 R2, R19 ;  /* 0x0000001300027312 */ /* 0x023e240000101c00 */
[----:B0-----:R0:W-:Y:S01]  /*e220*/  STG.E.64 [R16.64], R2 ;  /* 0x0000000210007986 */ /* 0x0011e2000c101b24 */
[----:B------:R-:W-:Y:S05]  /*e230*/  BRA `(.L_x_8163) ;  /* 0x00000ae000007947 */ /* 0x000fea0003800000 */
.L_x_8158:
        /* <DEDUP_REMOVED lines=13> */
.L_x_8172:
[----:B01---5:R-:W0:Y:S01]  /*e310*/  I2F.F64.S16 R4, R19 ;  /* 0x0000001300047312 */ /* 0x023e220000101c00 */
[----:B------:R-:W-:-:S05]  /*e320*/  CS2R R6, SRZ ;  /* 0x0000000000067805 */ /* 0x000fca000001ff00 */
[----:B0-----:R0:W-:Y:S01]  /*e330*/  STG.E.128 [R16.64], R4 ;  /* 0x0000000410007986 */ /* 0x0011e2000c101d24 */
[----:B------:R-:W-:Y:S05]  /*e340*/  BRA `(.L_x_8163) ;  /* 0x000009d000007947 */ /* 0x000fea0003800000 */
.L_x_8171:
        /* <DEDUP_REMOVED lines=21> */
.L_x_8176:
[----:B------:R-:W-:Y:S05]  /*e4a0*/  BSYNC B0 ;  /* 0x0000000000007941 */ /* 0x000fea0003800000 */
.L_x_8175:
[----:B------:R-:W-:-:S05]  /*e4b0*/  LOP3.LUT R3, R0, R3, RZ, 0xfc, !PT ;  /* 0x0000000300037212 */ /* 0x000fca00078efcff */
[----:B------:R0:W-:Y:S01]  /*e4c0*/  STG.E.U8 [R16.64], R3 ;  /* 0x0000000310007986 */ /* 0x0001e2000c101124 */
[----:B------:R-:W-:Y:S05]  /*e4d0*/  BRA `(.L_x_8163) ;  /* 0x0000084000007947 */ /* 0x000fea0003800000 */
.L_x_8174:
        /* <DEDUP_REMOVED lines=13> */
.L_x_8178:
[----:B------:R-:W-:Y:S01]  /*e5b0*/  IMAD.MOV.U32 R0, RZ, RZ, 0x7f ;  /* 0x0000007fff007424 */ /* 0x000fe200078e00ff */
[----:B------:R-:W-:-:S04]  /*e5c0*/  ISETP.GT.U32.AND P0, PT, R2, 0x7f800000, PT ;  /* 0x7f8000000200780c */ /* 0x000fc80003f04070 */
[----:B------:R-:W-:-:S04]  /*e5d0*/  SEL R0, R0, 0x7c, P0 ;  /* 0x0000007c00007807 */ /* 0x000fc80000000000 */
.L_x_8179:
[----:B------:R-:W-:Y:S05]  /*e5e0*/  BSYNC B0 ;  /* 0x0000000000007941 */ /* 0x000fea0003800000 */
.L_x_8177:
[----:B------:R-:W-:-:S04]  /*e5f0*/  LOP3.LUT R2, R19, 0x80000000, RZ, 0xc0, !PT ;  /* 0x8000000013027812 */ /* 0x000fc800078ec0ff */
[----:B------:R-:W-:-:S04]  /*e600*/  SHF.R.U32.HI R3, RZ, 0x18, R2 ;  /* 0x00000018ff037819 */ /* 0x000fc80000011602 */
[----:B------:R-:W-:-:S05]  /*e610*/  LOP3.LUT R3, R0, R3, RZ, 0xfc, !PT ;  /* 0x0000000300037212 */ /* 0x000fca00078efcff */
[----:B------:R0:W-:Y:S01]  /*e620*/  STG.E.U8 [R16.64], R3 ;  /* 0x0000000310007986 */ /* 0x0001e2000c101124 */
[----:B------:R-:W-:Y:S05]  /*e630*/  BRA `(.L_x_8163) ;  /* 0x000006e000007947 */ /* 0x000fea0003800000 */
.L_x_8173:
[----:B-1---5:R-:W1:Y:S02]  /*e640*/  I2F.S16 R0, R19 ;  /* 0x0000001300007306 */ /* 0x022e640000101400 */
[----:B-1----:R-:W-:-:S05]  /*e650*/  F2FP.BF16.PACK_AB R0, RZ, R0 ;  /* 0x00000000ff00723e */ /* 0x002fca00000010ff */
[----:B------:R1:W-:Y:S01]  /*e660*/  STG.E.U16 [R16.64], R0 ;  /* 0x0000000010007986 */ /* 0x0003e2000c101524 */
[----:B------:R-:W-:Y:S05]  /*e670*/  BRA `(.L_x_8163) ;  /* 0x000006a000007947 */ /* 0x000fea0003800000 */
.L_x_8170:
        /* <DEDUP_REMOVED lines=10> */
.L_x_8182:
        /* <DEDUP_REMOVED lines=17> */
.L_x_8185:
[----:B------:R-:W-:-:S04]  /*e830*/  LOP3.LUT R2, R19, 0x80000000, RZ, 0xc0, !PT ;  /* 0x8000000013027812 */ /* 0x000fc800078ec0ff */
[----:B------:R-:W-:-:S04]  /*e840*/  SHF.R.U32.HI R3, RZ, 0x18, R2 ;  /* 0x00000018ff037819 */ /* 0x000fc80000011602 */
[----:B------:R-:W-:-:S04]  /*e850*/  LOP3.LUT R0, R0, R3, RZ, 0xfc, !PT ;  /* 0x0000000300007212 */ /* 0x000fc800078efcff */
[----:B------:R-:W-:Y:S02]  /*e860*/  PRMT R8, R0, 0x7610, R8 ;  /* 0x0000761000087816 */ /* 0x000fe40000000008 */
.L_x_8184:
[----:B------:R-:W-:Y:S05]  /*e870*/  BSYNC B0 ;  /* 0x0000000000007941 */ /* 0x000fea0003800000 */
.L_x_8183:
[----:B------:R0:W-:Y:S01]  /*e880*/  STG.E.U8 [R16.64], R8 ;  /* 0x0000000810007986 */ /* 0x0001e2000c101124 */
[----:B------:R-:W-:Y:S05]  /*e890*/  BRA `(.L_x_8163) ;  /* 0x0000048000007947 */ /* 0x000fea0003800000 */
.L_x_8181:
        /* <DEDUP_REMOVED lines=17> */
.L_x_8188:
[----:B------:R-:W-:-:S04]  /*e9b0*/  LOP3.LUT R2, R19, 0x80000000, RZ, 0xc0, !PT ;  /* 0x8000000013027812 */ /* 0x000fc800078ec0ff */
[----:B------:R-:W-:-:S04]  /*e9c0*/  SHF.R.U32.HI R3, RZ, 0x18, R2 ;  /* 0x00000018ff037819 */ /* 0x000fc80000011602 */
[----:B------:R-:W-:-:S04]  /*e9d0*/  LOP3.LUT R0, R0, R3, RZ, 0xfc, !PT ;  /* 0x0000000300007212 */ /* 0x000fc800078efcff */
[----:B------:R-:W-:Y:S02]  /*e9e0*/  PRMT R8, R0, 0x7610, R8 ;  /* 0x0000761000087816 */ /* 0x000fe40000000008 */
.L_x_8187:
[----:B------:R-:W-:Y:S05]  /*e9f0*/  BSYNC B0 ;  /* 0x0000000000007941 */ /* 0x000fea0003800000 */
.L_x_8186:
[----:B------:R0:W-:Y:S01]  /*ea00*/  STG.E.U8 [R16.64], R8 ;  /* 0x0000000810007986 */ /* 0x0001e2000c101124 */
[----:B------:R-:W-:Y:S05]  /*ea10*/  BRA `(.L_x_8163) ;  /* 0x0000030000007947 */ /* 0x000fea0003800000 */
.L_x_8180:
        /* <DEDUP_REMOVED lines=22> */
.L_x_8162:
        /* <DEDUP_REMOVED lines=20> */
.L_x_8190:
[----:B01---5:R-:W-:-:S04]  /*ecc0*/  PRMT R2, R19, 0x9910, RZ ;  /* 0x0000991013027816 */ /* 0x023fc800000000ff */
[----:B------:R-:W-:-:S05]  /*ecd0*/  SHF.R.S32.HI R3, RZ, 0x1f, R2 ;  /* 0x0000001fff037819 */ /* 0x000fca0000011402 */
[----:B------:R0:W-:Y:S01]  /*ece0*/  STG.E.64 [R16.64], R2 ;  /* 0x0000000210007986 */ /* 0x0001e2000c101b24 */
[----:B------:R-:W-:Y:S05]  /*ecf0*/  BRA `(.L_x_8163) ;  /* 0x0000002000007947 */ /* 0x000fea0003800000 */
.L_x_8189:
[----:B01---5:R-:W-:-:S05]  /*ed00*/  PRMT R3, R19, 0x9910, RZ ;  /* 0x0000991013037816 */ /* 0x023fca00000000ff */
[----:B------:R0:W-:Y:S02]  /*ed10*/  STG.E [R16.64], R3 ;  /* 0x0000000310007986 */ /* 0x0001e4000c101924 */
.L_x_8163:
[----:B------:R-:W-:Y:S02]  /*ed20*/  IADD3 R23, R23, 0x80, RZ ;  /* 0x0000008017177810 */ /* 0x000fe40007ffe0ff */
.L_x_7926:
[----:B------:R-:W-:Y:S05]  /*ed30*/  BSYNC B6 ;  /* 0x0000000000067941 */ /* 0x000fea0003800000 */
.L_x_7925:
        /* <DEDUP_REMOVED lines=283> */
.L_x_8191:
        /* <DEDUP_REMOVED lines=18> */
.L_x_8195:
[----:B------:R0:W5:Y:S01]  /*10010*/  LDG.E.U8 R19, [R2.64] ;  /* 0x0000002402137981 */ /* 0x000162000c1e1100 */
[----:B------:R-:W-:Y:S05]  /*10020*/  BRA `(.L_x_8197) ;  /* 0x00000d8000007947 */ /* 0x000fea0003800000 */
.L_x_8194:
        /* <DEDUP_REMOVED lines=8> */
.L_x_8199:
[----:B------:R0:W5:Y:S01]  /*100b0*/  LDG.E.U16 R19, [R2.64] ;  /* 0x0000002402137981 */ /* 0x000162000c1e1500 */
[----:B------:R-:W-:Y:S05]  /*100c0*/  BRA `(.L_x_8197) ;  /* 0x00000ce000007947 */ /* 0x000fea0003800000 */
.L_x_8198:
[----:B------:R0:W5:Y:S01]  /*100d0*/  LDG.E.U16 R19, [R2.64] ;  /* 0x0000002402137981 */ /* 0x000162000c1e1500 */
[----:B------:R-:W-:Y:S05]  /*100e0*/  BRA `(.L_x_8197) ;  /* 0x00000cc000007947 */ /* 0x000fea0003800000 */
.L_x_8193:
        /* <DEDUP_REMOVED lines=9> */
.L_x_8201:
[----:B------:R-:W2:Y:S02]  /*10180*/  LDG.E.U16 R0, [R2.64] ;  /* 0x0000002402007981 */ /* 0x000ea4000c1e1500 */
[----:B--2---:R-:W-:-:S06]  /*10190*/  HADD2.F32 R0, -RZ, R0.H0_H0 ;  /* 0x20000000ff007230 */ /* 0x004fcc0000004100 */
[----:B------:R-:W0:Y:S02]  /*101a0*/  F2I.FTZ.TRUNC.NTZ R0, R0 ;  /* 0x0000000000007305 */ /* 0x000e24000021f100 */
[----:B0-----:R-:W-:Y:S01]  /*101b0*/  PRMT R19, R0, 0x7610, R19 ;  /* 0x0000761000137816 */ /* 0x001fe20000000013 */
[----:B------:R-:W-:Y:S05]  /*101c0*/  BRA `(.L_x_8197) ;  /* 0x00000be000007947 */ /* 0x000fea0003800000 */
.L_x_8200:
        /* <DEDUP_REMOVED lines=9> */
.L_x_8203:
[----:B------:R-:W2:Y:S02]  /*10260*/  LDG.E.U16 R2, [R2.64] ;  /* 0x0000002402027981 */ /* 0x000ea4000c1e1500 */
[----:B--2---:R-:W-:-:S06]  /*10270*/  HADD2.F32 R0, -RZ, R2.H0_H0 ;  /* 0x20000002ff007230 */ /* 0x004fcc0000004100 */
[----:B------:R-:W0:Y:S02]  /*10280*/  F2I.FTZ.TRUNC.NTZ R0, R0 ;  /* 0x0000000000007305 */ /* 0x000e24000021f100 */
[----:B0-----:R-:W-:Y:S01]  /*10290*/  PRMT R19, R0, 0x7610, R19 ;  /* 0x0000761000137816 */ /* 0x001fe20000000013 */
[----:B------:R-:W-:Y:S05]  /*102a0*/  BRA `(.L_x_8197) ;  /* 0x00000b0000007947 */ /* 0x000fea0003800000 */
.L_x_8202:
[----:B------:R-:W2:Y:S02]  /*102b0*/  LDG.E.64 R2, [R2.64] ;  /* 0x0000002402027981 */ /* 0x000ea4000c1e1b00 */
[----:B--2---:R0:W1:Y:S01]  /*102c0*/  F2I.F64.TRUNC R19, R2 ;  /* 0x0000000200137311 */ /* 0x004062000030d100 */
[----:B------:R-:W-:Y:S05]  /*102d0*/  BRA `(.L_x_8197) ;  /* 0x00000ad000007947 */ /* 0x000fea0003800000 */
.L_x_8192:
        /* <DEDUP_REMOVED lines=12> */
.L_x_8206:
[----:B------:R-:W2:Y:S02]  /*103a0*/  LDG.E.64 R2, [R2.64] ;  /* 0x0000002402027981 */ /* 0x000ea4000c1e1b00 */
[----:B--2---:R0:W1:Y:S01]  /*103b0*/  F2I.F64.TRUNC R19, R2 ;  /* 0x0000000200137311 */ /* 0x004062000030d100 */
[----:B------:R-:W-:Y:S05]  /*103c0*/  BRA `(.L_x_8197) ;  /* 0x000009e000007947 */ /* 0x000fea0003800000 */
.L_x_8205:
        /* <DEDUP_REMOVED lines=28> */
.L_x_8208:
        /* <DEDUP_REMOVED lines=15> */
.L_x_8207:
[----:B------:R-:W2:Y:S02]  /*10680*/  LDG.E.U16 R0, [R2.64] ;  /* 0x0000002402007981 */ /* 0x000ea4000c1e1500 */
[----:B--2---:R-:W-:-:S06]  /*10690*/  PRMT R0, RZ, 0x5410, R0 ;  /* 0x00005410ff007816 */ /* 0x004fcc0000000000 */
[----:B------:R-:W0:Y:S02]  /*106a0*/  F2I.FTZ.TRUNC.NTZ R0, R0 ;  /* 0x0000000000007305 */ /* 0x000e24000021f100 */
[----:B0-----:R-:W-:Y:S01]  /*106b0*/  PRMT R19, R0, 0x7610, R19 ;  /* 0x0000761000137816 */ /* 0x001fe20000000013 */
[----:B------:R-:W-:Y:S05]  /*106c0*/  BRA `(.L_x_8197) ;  /* 0x000006e000007947 */ /* 0x000fea0003800000 */
.L_x_8204:
        /* <DEDUP_REMOVED lines=10> */
.L_x_8211:
        /* <DEDUP_REMOVED lines=21> */
.L_x_8215:
[----:B------:R-:W-:Y:S05]  /*108c0*/  BSYNC B1 ;  /* 0x0000000000017941 */ /* 0x000fea0003800000 */
.L_x_8214:
[----:B------:R-:W-:Y:S01]  /*108d0*/  LEA R3, R0, 0x3b800000, 0x17 ;  /* 0x3b80000000037811 */ /* 0x000fe200078eb8ff */
[----:B------:R-:W-:-:S05]  /*108e0*/  IMAD.SHL.U32 R0, R2, 0x100000, RZ ;  /* 0x0010000002007824 */ /* 0x000fca00078e00ff */
[----:B------:R-:W-:Y:S02]  /*108f0*/  LOP3.LUT R0, R3, R0, R4, 0xfe, !PT ;  /* 0x0000000003007212 */ /* 0x000fe400078efe04 */
.L_x_8213:
[----:B------:R-:W-:Y:S05]  /*10900*/  BSYNC B0 ;  /* 0x0000000000007941 */ /* 0x000fea0003800000 */
.L_x_8212:
[----:B------:R-:W0:Y:S02]  /*10910*/  F2I.FTZ.TRUNC.NTZ R0, R0 ;  /* 0x0000000000007305 */ /* 0x000e24000021f100 */
[----:B0-----:R-:W-:Y:S01]  /*10920*/  PRMT R19, R0, 0x7610, R19 ;  /* 0x0000761000137816 */ /* 0x001fe20000000013 */
[----:B------:R-:W-:Y:S05]  /*10930*/  BRA `(.L_x_8197) ;  /* 0x0000047000007947 */ /* 0x000fea0003800000 */
.L_x_8210:
        /* <DEDUP_REMOVED lines=21> */
.L_x_8219:
[----:B------:R-:W-:Y:S05]  /*10a90*/  BSYNC B1 ;  /* 0x0000000000017941 */ /* 0x000fea0003800000 */
.L_x_8218:
[----:B------:R-:W-:Y:S01]  /*10aa0*/  LEA R3, R0, 0x37800000, 0x17 ;  /* 0x3780000000037811 */ /* 0x000fe200078eb8ff */
[----:B------:R-:W-:-:S05]  /*10ab0*/  IMAD.SHL.U32 R0, R2, 0x200000, RZ ;  /* 0x0020000002007824 */ /* 0x000fca00078e00ff */
[----:B------:R-:W-:Y:S02]  /*10ac0*/  LOP3.LUT R0, R3, R0, R4, 0xfe, !PT ;  /* 0x0000000003007212 */ /* 0x000fe400078efe04 */
.L_x_8217:
[----:B------:R-:W-:Y:S05]  /*10ad0*/  BSYNC B0 ;  /* 0x0000000000007941 */ /* 0x000fea0003800000 */
.L_x_8216:
[----:B------:R-:W0:Y:S02]  /*10ae0*/  F2I.FTZ.TRUNC.NTZ R0, R0 ;  /* 0x0000000000007305 */ /* 0x000e24000021f100 */
[----:B0-----:R-:W-:Y:S01]  /*10af0*/  PRMT R19, R0, 0x7610, R19 ;  /* 0x0000761000137816 */ /* 0x001fe20000000013 */
[----:B------:R-:W-:Y:S05]  /*10b00*/  BRA `(.L_x_8197) ;  /* 0x000002a000007947 */ /* 0x000fea0003800000 */
.L_x_8209:
        /* <DEDUP_REMOVED lines=14> */
.L_x_8223:
[----:B------:R-:W-:Y:S05]  /*10bf0*/  BSYNC B0 ;  /* 0x0000000000007941 */ /* 0x000fea0003800000 */
.L_x_8222:
[----:B------:R-:W0:Y:S02]  /*10c00*/  F2I.FTZ.TRUNC.NTZ R0, R0 ;  /* 0x0000000000007305 */ /* 0x000e24000021f100 */
[----:B0-----:R-:W-:Y:S01]  /*10c10*/  PRMT R19, R0, 0x7610, R19 ;  /* 0x0000761000137816 */ /* 0x001fe20000000013 */
[----:B------:R-:W-:Y:S05]  /*10c20*/  BRA `(.L_x_8197) ;  /* 0x0000018000007947 */ /* 0x000fea0003800000 */
.L_x_8196:
        /* <DEDUP_REMOVED lines=21> */
.L_x_8221:
[----:B------:R0:W5:Y:S01]  /*10d80*/  LDG.E.U16 R19, [R2.64] ;  /* 0x0000002402137981 */ /* 0x000162000c1e1500 */
[----:B------:R-:W-:Y:S05]  /*10d90*/  BRA `(.L_x_8197) ;  /* 0x0000001000007947 */ /* 0x000fea0003800000 */
.L_x_8220:
[----:B------:R0:W5:Y:S02]  /*10da0*/  LDG.E.U16 R19, [R2.64] ;  /* 0x0000002402137981 */ /* 0x000164000c1e1500 */
.L_x_8197:
        /* <DEDUP_REMOVED lines=18> */
.L_x_8227:
[----:B------:R-:W2:Y:S02]  /*10ed0*/  LDG.E.U8 R2, [R2.64] ;  /* 0x0000002402027981 */ /* 0x000ea4000c1e1100 */
[----:B--2---:R-:W-:-:S04]  /*10ee0*/  ISETP.NE.AND P0, PT, R2, RZ, PT ;  /* 0x000000ff0200720c */ /* 0x004fc80003f05270 */
[----:B------:R-:W-:Y:S01]  /*10ef0*/  P2R R22, PR, RZ, 0x1 ;  /* 0x00000001ff167803 */ /* 0x000fe20000000000 */
[----:B------:R-:W-:Y:S05]  /*10f00*/  BRA `(.L_x_8229) ;  /* 0x00000f4000007947 */ /* 0x000fea0003800000 */
.L_x_8226:
        /* <DEDUP_REMOVED lines=11> */
.L_x_8231:
[----:B------:R-:W2:Y:S02]  /*10fc0*/  LDG.E R2, [R2.64] ;  /* 0x0000002402027981 */ /* 0x000ea4000c1e1900 */
[----:B--2---:R-:W-:-:S04]  /*10fd0*/  ISETP.NE.AND P0, PT, R2, RZ, PT ;  /* 0x000000ff0200720c */ /* 0x004fc80003f05270 */
[----:B------:R-:W-:Y:S01]  /*10fe0*/  P2R R22, PR, RZ, 0x1 ;  /* 0x00000001ff167803 */ /* 0x000fe20000000000 */
[----:B------:R-:W-:Y:S05]  /*10ff0*/  BRA `(.L_x_8229) ;  /* 0x00000e5000007947 */ /* 0x000fea0003800000 */
.L_x_8230:
[----:B------:R-:W2:Y:S02]  /*11000*/  LDG.E.U16 R2, [R2.64] ;  /* 0x0000002402027981 */ /* 0x000ea4000c1e1500 */
[----:B--2---:R-:W-:-:S04]  /*11010*/  ISETP.NE.AND P0, PT, R2, RZ, PT ;  /* 0x000000ff0200720c */ /* 0x004fc80003f05270 */
[----:B------:R-:W-:Y:S01]  /*11020*/  P2R R22, PR, RZ, 0x1 ;  /* 0x00000001ff167803 */ /* 0x000fe20000000000 */
[----:B------:R-:W-:Y:S05]  /*11030*/  BRA `(.L_x_8229) ;  /* 0x00000e1000007947 */ /* 0x000fea0003800000 */
.L_x_8225:
        /* <DEDUP_REMOVED lines=10> */
.L_x_8233:
[----:B------:R-:W2:Y:S02]  /*110e0*/  LDG.E.U16 R0, [R2.64] ;  /* 0x0000002402007981 */ /* 0x000ea4000c1e1500 */
[----:B--2---:R-:W-:-:S05]  /*110f0*/  HADD2.F32 R0, -RZ, R0.H0_H0 ;  /* 0x20000000ff007230 */ /* 0x004fca0000004100 */
[----:B------:R-:W-:-:S04]  /*11100*/  FSETP.NEU.FTZ.AND P0, PT, R0, RZ, PT ;  /* 0x000000ff0000720b */ /* 0x000fc80003f1d000 */
[----:B------:R-:W-:Y:S01]  /*11110*/  P2R R22, PR, RZ, 0x1 ;  /* 0x00000001ff167803 */ /* 0x000fe20000000000 */
[----:B------:R-:W-:Y:S05]  /*11120*/  BRA `(.L_x_8229) ;  /* 0x00000d2000007947 */ /* 0x000fea0003800000 */
.L_x_8232:
        /* <DEDUP_REMOVED lines=12> */
.L_x_8235:
        /* <DEDUP_REMOVED lines=11> */
.L_x_8234:
[----:B------:R-:W2:Y:S02]  /*112a0*/  LDG.E.64 R2, [R2.64] ;  /* 0x0000002402027981 */ /* 0x000ea4000c1e1b00 */
[----:B--2---:R-:W0:-:S06]  /*112b0*/  DSETP.NEU.AND P0, PT, R2, RZ, PT ;  /* 0x000000ff0200722a */ /* 0x004e0c0003f0d000 */
[----:B0-----:R-:W-:Y:S01]  /*112c0*/  P2R R22, PR, RZ, 0x1 ;  /* 0x00000001ff167803 */ /* 0x001fe20000000000 */
[----:B------:R-:W-:Y:S05]  /*112d0*/  BRA `(.L_x_8229) ;  /* 0x00000b7000007947 */ /* 0x000fea0003800000 */
.L_x_8224:
        /* <DEDUP_REMOVED lines=12> */
.L_x_8238:
[----:B------:R-:W2:Y:S02]  /*113a0*/  LDG.E.128 R4, [R2.64] ;  /* 0x0000002402047981 */ /* 0x000ea4000c1e1d00 */
[----:B--2---:R-:W0:-:S06]  /*113b0*/  DSETP.NEU.AND P0, PT, R6, RZ, PT ;  /* 0x000000ff0600722a */ /* 0x004e0c0003f0d000 */
[----:B0-----:R-:W0:-:S06]  /*113c0*/  DSETP.NEU.OR P0, PT, R4, RZ, P0 ;  /* 0x000000ff0400722a */ /* 0x001e0c000070d400 */
[----:B0-----:R-:W-:Y:S01]  /*113d0*/  P2R R22, PR, RZ, 0x1 ;  /* 0x00000001ff167803 */ /* 0x001fe20000000000 */
[----:B------:R-:W-:Y:S05]  /*113e0*/  BRA `(.L_x_8229) ;  /* 0x00000a6000007947 */ /* 0x000fea0003800000 */
.L_x_8237:
        /* <DEDUP_REMOVED lines=28> */
.L_x_8240:
        /* <DEDUP_REMOVED lines=15> */
.L_x_8239:
[----:B------:R-:W2:Y:S02]  /*116a0*/  LDG.E.U16 R0, [R2.64] ;  /* 0x0000002402007981 */ /* 0x000ea4000c1e1500 */
[----:B--2---:R-:W-:-:S04]  /*116b0*/  PRMT R0, RZ, 0x5410, R0 ;  /* 0x00005410ff007816 */ /* 0x004fc80000000000 */
[----:B------:R-:W-:-:S04]  /*116c0*/  FSETP.NEU.FTZ.AND P0, PT, R0, RZ, PT ;  /* 0x000000ff0000720b */ /* 0x000fc80003f1d000 */
[----:B------:R-:W-:Y:S01]  /*116d0*/  P2R R22, PR, RZ, 0x1 ;  /* 0x00000001ff167803 */ /* 0x000fe20000000000 */
[----:B------:R-:W-:Y:S05]  /*116e0*/  BRA `(.L_x_8229) ;  /* 0x0000076000007947 */ /* 0x000fea0003800000 */
.L_x_8236:
        /* <DEDUP_REMOVED lines=12> */
.L_x_8243:
        /* <DEDUP_REMOVED lines=21> */
.L_x_8247:
[----:B------:R-:W-:Y:S05]  /*11900*/  BSYNC B1 ;  /* 0x0000000000017941 */ /* 0x000fea0003800000 */
.L_x_8246:
[----:B------:R-:W-:Y:S01]  /*11910*/  LEA R3, R0, 0x3b800000, 0x17 ;  /* 0x3b80000000037811 */ /* 0x000fe200078eb8ff */
[----:B------:R-:W-:-:S05]  /*11920*/  IMAD.SHL.U32 R0, R2, 0x100000, RZ ;  /* 0x0010000002007824 */ /* 0x000fca00078e00ff */
[----:B------:R-:W-:Y:S02]  /*11930*/  LOP3.LUT R0, R3, R0, R4, 0xfe, !PT ;  /* 0x0000000003007212 */ /* 0x000fe400078efe04 */
.L_x_8245:
[----:B------:R-:W-:Y:S05]  /*11940*/  BSYNC B0 ;  /* 0x0000000000007941 */ /* 0x000fea0003800000 */
.L_x_8244:
[----:B------:R-:W-:-:S04]  /*11950*/  FSETP.NEU.FTZ.AND P0, PT, R0, RZ, PT ;  /* 0x000000ff0000720b */ /* 0x000fc80003f1d000 */
[----:B------:R-:W-:Y:S01]  /*11960*/  P2R R22, PR, RZ, 0x1 ;  /* 0x00000001ff167803 */ /* 0x000fe20000000000 */
[----:B------:R-:W-:Y:S05]  /*11970*/  BRA `(.L_x_8229) ;  /* 0x000004d000007947 */ /* 0x000fea0003800000 */
.L_x_8242:
        /* <DEDUP_REMOVED lines=21> */
.L_x_8251:
[----:B------:R-:W-:Y:S05]  /*11ad0*/  BSYNC B1 ;  /* 0x0000000000017941 */ /* 0x000fea0003800000 */
.L_x_8250:
[----:B------:R-:W-:Y:S01]  /*11ae0*/  LEA R3, R0, 0x37800000, 0x17 ;  /* 0x3780000000037811 */ /* 0x000fe200078eb8ff */
[----:B------:R-:W-:-:S05]  /*11af0*/  IMAD.SHL.U32 R0, R2, 0x200000, RZ ;  /* 0x0020000002007824 */ /* 0x000fca00078e00ff */
[----:B------:R-:W-:Y:S02]  /*11b00*/  LOP3.LUT R0, R3, R0, R4, 0xfe, !PT ;  /* 0x0000000003007212 */ /* 0x000fe400078efe04 */
.L_x_8249:
[----:B------:R-:W-:Y:S05]  /*11b10*/  BSYNC B0 ;  /* 0x0000000000007941 */ /* 0x000fea0003800000 */
.L_x_8248:
[----:B------:R-:W-:-:S04]  /*11b20*/  FSETP.NEU.FTZ.AND P0, PT, R0, RZ, PT ;  /* 0x000000ff0000720b */ /* 0x000fc80003f1d000 */
[----:B------:R-:W-:Y:S01]  /*11b30*/  P2R R22, PR, RZ, 0x1 ;  /* 0x00000001ff167803 */ /* 0x000fe20000000000 */
[----:B------:R-:W-:Y:S05]  /*11b40*/  BRA `(.L_x_8229) ;  /* 0x0000030000007947 */ /* 0x000fea0003800000 */
.L_x_8241:
        /* <DEDUP_REMOVED lines=14> */
.L_x_8255:
[----:B------:R-:W-:Y:S05]  /*11c30*/  BSYNC B0 ;  /* 0x0000000000007941 */ /* 0x000fea0003800000 */
.L_x_8254:
[----:B------:R-:W-:-:S04]  /*11c40*/  FSETP.NEU.FTZ.AND P0, PT, R0, RZ, PT ;  /* 0x000000ff0000720b */ /* 0x000fc80003f1d000 */
[----:B------:R-:W-:Y:S01]  /*11c50*/  P2R R22, PR, RZ, 0x1 ;  /* 0x00000001ff167803 */ /* 0x000fe20000000000 */
[----:B------:R-:W-:Y:S05]  /*11c60*/  BRA `(.L_x_8229) ;  /* 0x000001e000007947 */ /* 0x000fea0003800000 */
.L_x_8228:
        /* <DEDUP_REMOVED lines=22> */
.L_x_8253:
[----:B------:R-:W2:Y:S02]  /*11dd0*/  LDG.E.64 R2, [R2.64] ;  /* 0x0000002402027981 */ /* 0x000ea4000c1e1b00 */
[----:B--2---:R-:W-:-:S04]  /*11de0*/  ISETP.NE.U32.AND P0, PT, R2, RZ, PT ;  /* 0x000000ff0200720c */ /* 0x004fc80003f05070 */
[----:B------:R-:W-:-:S04]  /*11df0*/  ISETP.NE.AND.EX P0, PT, R3, RZ, PT, P0 ;  /* 0x000000ff0300720c */ /* 0x000fc80003f05300 */
[----:B------:R-:W-:Y:S01]  /*11e00*/  P2R R22, PR, RZ, 0x1 ;  /* 0x00000001ff167803 */ /* 0x000fe20000000000 */
[----:B------:R-:W-:Y:S05]  /*11e10*/  BRA `(.L_x_8229) ;  /* 0x0000003000007947 */ /* 0x000fea0003800000 */
.L_x_8252:
[----:B------:R-:W2:Y:S02]  /*11e20*/  LDG.E R2, [R2.64] ;  /* 0x0000002402027981 */ /* 0x000ea4000c1e1900 */
[----:B--2---:R-:W-:-:S04]  /*11e30*/  ISETP.NE.AND P0, PT, R2, RZ, PT ;  /* 0x000000ff0200720c */ /* 0x004fc80003f05270 */
[----:B------:R-:W-:Y:S02]  /*11e40*/  P2R R22, PR, RZ, 0x1 ;  /* 0x00000001ff167803 */ /* 0x000fe40000000000 */
.L_x_8229:
        /* <DEDUP_REMOVED lines=17> */
.L_x_8259:
[----:B------:R0:W5:Y:S01]  /*11f60*/  LDG.E.U8 R2, [R4.64] ;  /* 0x0000002404027981 */ /* 0x000162000c1e1100 */
[----:B------:R-:W-:Y:S01]  /*11f70*/  IMAD.MOV.U32 R3, RZ, RZ, RZ ;  /* 0x000000ffff037224 */ /* 0x000fe200078e00ff */
[----:B------:R-:W-:Y:S05]  /*11f80*/  BRA `(.L_x_8261) ;  /* 0x00000d5000007947 */ /* 0x000fea0003800000 */
.L_x_8258:
        /* <DEDUP_REMOVED lines=8> */
.L_x_8263:
[----:B------:R-:W2:Y:S02]  /*12010*/  LDG.E R2, [R4.64] ;  /* 0x0000002404027981 */ /* 0x000ea4000c1e1900 */
[----:B--2---:R-:W-:Y:S01]  /*12020*/  SHF.R.S32.HI R3, RZ, 0x1f, R2 ;  /* 0x0000001fff037819 */ /* 0x004fe20000011402 */
[----:B------:R-:W-:Y:S05]  /*12030*/  BRA `(.L_x_8261) ;  /* 0x00000ca000007947 */ /* 0x000fea0003800000 */
.L_x_8262:
[----:B------:R-:W2:Y:S02]  /*12040*/  LDG.E.S16 R2, [R4.64] ;  /* 0x0000002404027981 */ /* 0x000ea4000c1e1700 */
[----:B--2---:R-:W-:Y:S01]  /*12050*/  SHF.R.S32.HI R3, RZ, 0x1f, R2 ;  /* 0x0000001fff037819 */ /* 0x004fe20000011402 */
[----:B------:R-:W-:Y:S05]  /*12060*/  BRA `(.L_x_8261) ;  /* 0x00000c7000007947 */ /* 0x000fea0003800000 */
.L_x_8257:
        /* <DEDUP_REMOVED lines=9> */
.L_x_8265:
[----:B------:R-:W2:Y:S02]  /*12100*/  LDG.E.U16 R4, [R4.64] ;  /* 0x0000002404047981 */ /* 0x000ea4000c1e1500 */
[----:B--2---:R-:W-:-:S06]  /*12110*/  HADD2.F32 R2, -RZ, R4.H0_H0 ;  /* 0x20000004ff027230 */ /* 0x004fcc0000004100 */
[----:B------:R-:W0:Y:S01]  /*12120*/  F2I.S64.TRUNC R2, R2 ;  /* 0x0000000200027311 */ /* 0x000e22000020d900 */
[----:B------:R-:W-:Y:S05]  /*12130*/  BRA `(.L_x_8261) ;  /* 0x00000ba000007947 */ /* 0x000fea0003800000 */
.L_x_8264:
        /* <DEDUP_REMOVED lines=9> */
.L_x_8267:
[----:B------:R-:W2:Y:S02]  /*121d0*/  LDG.E.U16 R4, [R4.64] ;  /* 0x0000002404047981 */ /* 0x000ea4000c1e1500 */
[----:B--2---:R-:W-:-:S06]  /*121e0*/  HADD2.F32 R2, -RZ, R4.H0_H0 ;  /* 0x20000004ff027230 */ /* 0x004fcc0000004100 */
[----:B------:R-:W0:Y:S01]  /*121f0*/  F2I.S64.TRUNC R2, R2 ;  /* 0x0000000200027311 */ /* 0x000e22000020d900 */
[----:B------:R-:W-:Y:S05]  /*12200*/  BRA `(.L_x_8261) ;  /* 0x00000ad000007947 */ /* 0x000fea0003800000 */
.L_x_8266:
[----:B------:R-:W2:Y:S02]  /*12210*/  LDG.E.64 R2, [R4.64] ;  /* 0x0000002404027981 */ /* 0x000ea4000c1e1b00 */
[----:B--2---:R-:W0:Y:S01]  /*12220*/  F2I.S64.F64.TRUNC R2, R2 ;  /* 0x0000000200027311 */ /* 0x004e22000030d900 */
[----:B------:R-:W-:Y:S05]  /*12230*/  BRA `(.L_x_8261) ;  /* 0x00000aa000007947 */ /* 0x000fea0003800000 */
.L_x_8256:
        /* <DEDUP_REMOVED lines=13> */
.L_x_8270:
[----:B------:R-:W2:Y:S02]  /*12310*/  LDG.E.64 R2, [R4.64] ;  /* 0x0000002404027981 */ /* 0x000ea4000c1e1b00 */
[----:B--2---:R-:W0:Y:S01]  /*12320*/  F2I.S64.F64.TRUNC R2, R2 ;  /* 0x0000000200027311 */ /* 0x004e22000030d900 */
[----:B------:R-:W-:Y:S05]  /*12330*/  BRA `(.L_x_8261) ;  /* 0x000009a000007947 */ /* 0x000fea0003800000 */
.L_x_8269:
        /* <DEDUP_REMOVED lines=27> */
.L_x_8272:
        /* <DEDUP_REMOVED lines=14> */
.L_x_8271:
[----:B------:R-:W2:Y:S02]  /*125d0*/  LDG.E.U16 R2, [R4.64] ;  /* 0x0000002404027981 */ /* 0x000ea4000c1e1500 */
[----:B--2---:R-:W-:-:S06]  /*125e0*/  PRMT R2, RZ, 0x5410, R2 ;  /* 0x00005410ff027816 */ /* 0x004fcc0000000002 */
[----:B------:R-:W0:Y:S01]  /*125f0*/  F2I.S64.TRUNC R2, R2 ;  /* 0x0000000200027311 */ /* 0x000e22000020d900 */
[----:B------:R-:W-:Y:S05]  /*12600*/  BRA `(.L_x_8261) ;  /* 0x000006d000007947 */ /* 0x000fea0003800000 */
.L_x_8268:
        /* <DEDUP_REMOVED lines=11> */
.L_x_8275:
        /* <DEDUP_REMOVED lines=21> */
.L_x_8279:
[----:B------:R-:W-:Y:S05]  /*12810*/  BSYNC B1 ;  /* 0x0000000000017941 */ /* 0x000fea0003800000 */
.L_x_8278:
[----:B------:R-:W-:Y:S01]  /*12820*/  IMAD.SHL.U32 R2, R2, 0x100000, RZ ;  /* 0x0010000002027824 */ /* 0x000fe200078e00ff */
[----:B------:R-:W-:-:S04]  /*12830*/  LEA R3, R0, 0x3b800000, 0x17 ;  /* 0x3b80000000037811 */ /* 0x000fc800078eb8ff */
[----:B------:R-:W-:Y:S02]  /*12840*/  LOP3.LUT R2, R3, R2, R4, 0xfe, !PT ;  /* 0x0000000203027212 */ /* 0x000fe400078efe04 */
.L_x_8277:
[----:B------:R-:W-:Y:S05]  /*12850*/  BSYNC B0 ;  /* 0x0000000000007941 */ /* 0x000fea0003800000 */
.L_x_8276:
[----:B------:R-:W0:Y:S01]  /*12860*/  F2I.S64.TRUNC R2, R2 ;  /* 0x0000000200027311 */ /* 0x000e22000020d900 */
[----:B------:R-:W-:Y:S05]  /*12870*/  BRA `(.L_x_8261) ;  /* 0x0000046000007947 */ /* 0x000fea0003800000 */
.L_x_8274:
        /* <DEDUP_REMOVED lines=21> */
.L_x_8283:
[----:B------:R-:W-:Y:S05]  /*129d0*/  BSYNC B1 ;  /* 0x0000000000017941 */ /* 0x000fea0003800000 */
.L_x_8282:
[----:B------:R-:W-:Y:S01]  /*129e0*/  IMAD.SHL.U32 R2, R2, 0x200000, RZ ;  /* 0x0020000002027824 */ /* 0x000fe200078e00ff */
[----:B------:R-:W-:-:S04]  /*129f0*/  LEA R3, R0, 0x37800000, 0x17 ;  /* 0x3780000000037811 */ /* 0x000fc800078eb8ff */
[----:B------:R-:W-:Y:S02]  /*12a00*/  LOP3.LUT R2, R3, R2, R4, 0xfe, !PT ;  /* 0x0000000203027212 */ /* 0x000fe400078efe04 */
.L_x_8281:
[----:B------:R-:W-:Y:S05]  /*12a10*/  BSYNC B0 ;  /* 0x0000000000007941 */ /* 0x000fea0003800000 */
.L_x_8280:
[----:B------:R-:W0:Y:S01]  /*12a20*/  F2I.S64.TRUNC R2, R2 ;  /* 0x0000000200027311 */ /* 0x000e22000020d900 */
[----:B------:R-:W-:Y:S05]  /*12a30*/  BRA `(.L_x_8261) ;  /* 0x000002a000007947 */ /* 0x000fea0003800000 */
.L_x_8273:
        /* <DEDUP_REMOVED lines=14> */
.L_x_8287:
[----:B------:R-:W-:Y:S05]  /*12b20*/  BSYNC B0 ;  /* 0x0000000000007941 */ /* 0x000fea0003800000 */
.L_x_8286:
[----:B------:R-:W0:Y:S01]  /*12b30*/  F2I.S64.TRUNC R2, R2 ;  /* 0x0000000200027311 */ /* 0x000e22000020d900 */
[----:B------:R-:W-:Y:S05]  /*12b40*/  BRA `(.L_x_8261) ;  /* 0x0000019000007947 */ /* 0x000fea0003800000 */
.L_x_8260:
        /* <DEDUP_REMOVED lines=21> */
.L_x_8285:
[----:B------:R0:W5:Y:S01]  /*12ca0*/  LDG.E.64 R2, [R4.64] ;  /* 0x0000002404027981 */ /* 0x000162000c1e1b00 */
[----:B------:R-:W-:Y:S05]  /*12cb0*/  BRA `(.L_x_8261) ;  /* 0x0000002000007947 */ /* 0x000fea0003800000 */
.L_x_8284:
[----:B------:R0:W5:Y:S01]  /*12cc0*/  LDG.E R2, [R4.64] ;  /* 0x0000002404027981 */ /* 0x000162000c1e1900 */
[----:B------:R-:W-:-:S03]  /*12cd0*/  IMAD.MOV.U32 R3, RZ, RZ, RZ ;  /* 0x000000ffff037224 */ /* 0x000fc600078e00ff */
.L_x_8261:
        /* <DEDUP_REMOVED lines=9> */
.L_x_8289:
[----:B------:R-:W-:Y:S05]  /*12d70*/  BSYNC B0 ;  /* 0x0000000000007941 */ /* 0x000fea0003800000 */
.L_x_8288:
        /* <DEDUP_REMOVED lines=9> */
[----:B-1---5:R-:W-:Y:S01]  /*12e10*/  STG.E.U8 [R16.64], R19 ;  /* 0x0000001310007986 */ /* 0x022fe2000c101124 */
[----:B------:R-:W-:Y:S05]  /*12e20*/  EXIT ;  /* 0x000000000000794d */ /* 0x000fea0003800000 */
.L_x_8293:
[----:B-1---5:R-:W-:Y:S01]  /*12e30*/  STG.E.U8 [R16.64], R19 ;  /* 0x0000001310007986 */ /* 0x022fe2000c101124 */
[----:B------:R-:W-:Y:S05]  /*12e40*/  EXIT ;  /* 0x000000000000794d */ /* 0x000fea0003800000 */
.L_x_8292:
        /* <DEDUP_REMOVED lines=8> */
[----:B------:R-:W-:Y:S01]  /*12ed0*/  STG.E.64 [R16.64], R2 ;  /* 0x0000000210007986 */ /* 0x000fe2000c101b24 */
[----:B------:R-:W-:Y:S05]  /*12ee0*/  EXIT ;  /* 0x000000000000794d */ /* 0x000fea0003800000 */
.L_x_8296:
[----:B01---5:R-:W-:-:S05]  /*12ef0*/  PRMT R3, R19, 0x9910, RZ ;  /* 0x0000991013037816 */ /* 0x023fca00000000ff */
[----:B------:R-:W-:Y:S01]  /*12f00*/  STG.E [R16.64], R3 ;  /* 0x0000000310007986 */ /* 0x000fe2000c101924 */
[----:B------:R-:W-:Y:S05]  /*12f10*/  EXIT ;  /* 0x000000000000794d */ /* 0x000fea0003800000 */
.L_x_8295:
[----:B-1---5:R-:W-:Y:S01]  /*12f20*/  STG.E.U16 [R16.64], R19 ;  /* 0x0000001310007986 */ /* 0x022fe2000c101524 */
[----:B------:R-:W-:Y:S05]  /*12f30*/  EXIT ;  /* 0x000000000000794d */ /* 0x000fea0003800000 */
.L_x_8291:
[----:B------:R-:W-:-:S13]  /*12f40*/  ISETP.GT.AND P0, PT, R0, 0x6, PT ;  /* 0x000000060000780c */ /* 0x000fda0003f04270 */
[----:B------:R-:W-:Y:S05]  /*12f50*/  @P0 BRA `(.L_x_8297) ;  /* 0x000000b000000947 */ /* 0x000fea0003800000 */
[----:B------:R-:W-:-:S13]  /*12f60*/  ISETP.NE.AND P0, PT, R0, 0x5, PT ;  /* 0x000000050000780c */ /* 0x000fda0003f05270 */
[----:B------:R-:W-:Y:S05]  /*12f70*/  @!P0 BRA `(.L_x_8298) ;  /* 0x0000005000008947 */ /* 0x000fea0003800000 */
[----:B------:R-:W-:-:S13]  /*12f80*/  ISETP.NE.AND P0, PT, R0, 0x6, PT ;  /* 0x000000060000780c */ /* 0x000fda0003f05270 */
[----:B------:R-:W-:Y:S05]  /*12f90*/  @P0 BRA `(.L_x_8294) ;  /* 0x00000ad000000947 */ /* 0x000fea0003800000 */
[----:B-1---5:R-:W1:Y:S02]  /*12fa0*/  I2F.S16 R19, R19 ;  /* 0x0000001300137306 */ /* 0x022e640000101400 */
[----:B-1----:R-:W-:Y:S01]  /*12fb0*/  STG.E [R16.64], R19 ;  /* 0x0000001310007986 */ /* 0x002fe2000c101924 */
[----:B------:R-:W-:Y:S05]  /*12fc0*/  EXIT ;  /* 0x000000000000794d */ /* 0x000fea0003800000 */
.L_x_8298:
[----:B-1---5:R-:W1:Y:S02]  /*12fd0*/  I2F.S16 R0, R19 ;  /* 0x0000001300007306 */ /* 0x022e640000101400 */
[----:B-1----:R-:W-:-:S05]  /*12fe0*/  F2FP.PACK_AB R0, RZ, R0 ;  /* 0x00000000ff00723e */ /* 0x002fca00000000ff */
[----:B------:R-:W-:Y:S01]  /*12ff0*/  STG.E.U16 [R16.64], R0 ;  /* 0x0000000010007986 */ /* 0x000fe2000c101524 */
[----:B------:R-:W-:Y:S05]  /*13000*/  EXIT ;  /* 0x000000000000794d */ /* 0x000fea0003800000 */
.L_x_8297:
        /* <DEDUP_REMOVED lines=8> */
[----:B0-----:R-:W-:Y:S01]  /*13090*/  STG.E.64 [R16.64], R2 ;  /* 0x0000000210007986 */ /* 0x001fe2000c101b24 */
[----:B------:R-:W-:Y:S05]  /*130a0*/  EXIT ;  /* 0x000000000000794d */ /* 0x000fea0003800000 */
.L_x_8300:
[----:B-1---5:R-:W1:Y:S02]  /*130b0*/  I2F.S16 R19, R19 ;  /* 0x0000001300137306 */ /* 0x022e640000101400 */
[----:B01----:R-:W-:-:S04]  /*130c0*/  F2FP.PACK_AB R3, RZ, R19 ;  /* 0x00000013ff03723e */ /* 0x003fc800000000ff */
[----:B------:R-:W-:-:S05]  /*130d0*/  PRMT R3, R3, 0x5410, RZ ;  /* 0x0000541003037816 */ /* 0x000fca00000000ff */
[----:B------:R-:W-:Y:S01]  /*130e0*/  STG.E [R16.64], R3 ;  /* 0x0000000310007986 */ /* 0x000fe2000c101924 */
[----:B------:R-:W-:Y:S05]  /*130f0*/  EXIT ;  /* 0x000000000000794d */ /* 0x000fea0003800000 */
.L_x_8299:
[----:B01---5:R-:W0:Y:S02]  /*13100*/  I2F.F64.S16 R2, R19 ;  /* 0x0000001300027312 */ /* 0x023e240000101c00 */
[----:B0-----:R-:W-:Y:S01]  /*13110*/  STG.E.64 [R16.64], R2 ;  /* 0x0000000210007986 */ /* 0x001fe2000c101b24 */
[----:B------:R-:W-:Y:S05]  /*13120*/  EXIT ;  /* 0x000000000000794d */ /* 0x000fea0003800000 */
.L_x_8290:
        /* <DEDUP_REMOVED lines=11> */
[----:B------:R-:W-:Y:S01]  /*131e0*/  STG.E.U8 [R16.64], R3 ;  /* 0x0000000310007986 */ /* 0x000fe2000c101124 */
[----:B------:R-:W-:Y:S05]  /*131f0*/  EXIT ;  /* 0x000000000000794d */ /* 0x000fea0003800000 */
.L_x_8303:
[----:B01---5:R-:W0:Y:S01]  /*13200*/  I2F.F64.S16 R4, R19 ;  /* 0x0000001300047312 */ /* 0x023e220000101c00 */
[----:B------:R-:W-:-:S05]  /*13210*/  CS2R R6, SRZ ;  /* 0x0000000000067805 */ /* 0x000fca000001ff00 */
[----:B0-----:R-:W-:Y:S01]  /*13220*/  STG.E.128 [R16.64], R4 ;  /* 0x0000000410007986 */ /* 0x001fe2000c101d24 */
[----:B------:R-:W-:Y:S05]  /*13230*/  EXIT ;  /* 0x000000000000794d */ /* 0x000fea0003800000 */
.L_x_8302:
        /* <DEDUP_REMOVED lines=21> */
.L_x_8307:
[----:B------:R-:W-:Y:S05]  /*13390*/  BSYNC B0 ;  /* 0x0000000000007941 */ /* 0x000fea0003800000 */
.L_x_8306:
[----:B------:R-:W-:-:S05]  /*133a0*/  LOP3.LUT R3, R0, R3, RZ, 0xfc, !PT ;  /* 0x0000000300037212 */ /* 0x000fca00078efcff */
[----:B------:R-:W-:Y:S01]  /*133b0*/  STG.E.U8 [R16.64], R3 ;  /* 0x0000000310007986 */ /* 0x000fe2000c101124 */
[----:B------:R-:W-:Y:S05]  /*133c0*/  EXIT ;  /* 0x000000000000794d */ /* 0x000fea0003800000 */
.L_x_8305:
        /* <DEDUP_REMOVED lines=13> */
.L_x_8309:
[----:B------:R-:W-:Y:S01]  /*134a0*/  IMAD.MOV.U32 R0, RZ, RZ, 0x7f ;  /* 0x0000007fff007424 */ /* 0x000fe200078e00ff */
[----:B------:R-:W-:-:S04]  /*134b0*/  ISETP.GT.U32.AND P0, PT, R2, 0x7f800000, PT ;  /* 0x7f8000000200780c */ /* 0x000fc80003f04070 */
[----:B------:R-:W-:-:S04]  /*134c0*/  SEL R0, R0, 0x7c, P0 ;  /* 0x0000007c00007807 */ /* 0x000fc80000000000 */
.L_x_8310:
[----:B------:R-:W-:Y:S05]  /*134d0*/  BSYNC B0 ;  /* 0x0000000000007941 */ /* 0x000fea0003800000 */
.L_x_8308:
[----:B------:R-:W-:-:S04]  /*134e0*/  LOP3.LUT R2, R19, 0x80000000, RZ, 0xc0, !PT ;  /* 0x8000000013027812 */ /* 0x000fc800078ec0ff */
[----:B------:R-:W-:-:S04]  /*134f0*/  SHF.R.U32.HI R3, RZ, 0x18, R2 ;  /* 0x00000018ff037819 */ /* 0x000fc80000011602 */
[----:B------:R-:W-:-:S05]  /*13500*/  LOP3.LUT R3, R0, R3, RZ, 0xfc, !PT ;  /* 0x0000000300037212 */ /* 0x000fca00078efcff */
[----:B------:R-:W-:Y:S01]  /*13510*/  STG.E.U8 [R16.64], R3 ;  /* 0x0000000310007986 */ /* 0x000fe2000c101124 */
[----:B------:R-:W-:Y:S05]  /*13520*/  EXIT ;  /* 0x000000000000794d */ /* 0x000fea0003800000 */
.L_x_8304:
[----:B-1---5:R-:W1:Y:S02]  /*13530*/  I2F.S16 R0, R19 ;  /* 0x0000001300007306 */ /* 0x022e640000101400 */
[----:B-1----:R-:W-:-:S05]  /*13540*/  F2FP.BF16.PACK_AB R0, RZ, R0 ;  /* 0x00000000ff00723e */ /* 0x002fca00000010ff */
[----:B------:R-:W-:Y:S01]  /*13550*/  STG.E.U16 [R16.64], R0 ;  /* 0x0000000010007986 */ /* 0x000fe2000c101524 */
[----:B------:R-:W-:Y:S05]  /*13560*/  EXIT ;  /* 0x000000000000794d */ /* 0x000fea0003800000 */
.L_x_8301:
        /* <DEDUP_REMOVED lines=8> */
[----:B-1---5:R-:W-:Y:S01]  /*135f0*/  STG.E.U16 [R16.64], R19 ;  /* 0x0000001310007986 */ /* 0x022fe2000c101524 */
[----:B------:R-:W-:Y:S05]  /*13600*/  EXIT ;  /* 0x000000000000794d */ /* 0x000fea0003800000 */
.L_x_8313:
        /* <DEDUP_REMOVED lines=17> */
.L_x_8316:
[----:B------:R-:W-:-:S04]  /*13720*/  LOP3.LUT R2, R19, 0x80000000, RZ, 0xc0, !PT ;  /* 0x8000000013027812 */ /* 0x000fc800078ec0ff */
[----:B------:R-:W-:-:S04]  /*13730*/  SHF.R.U32.HI R3, RZ, 0x18, R2 ;  /* 0x00000018ff037819 */ /* 0x000fc80000011602 */
[----:B------:R-:W-:-:S04]  /*13740*/  LOP3.LUT R0, R0, R3, RZ, 0xfc, !PT ;  /* 0x0000000300007212 */ /* 0x000fc800078efcff */
[----:B------:R-:W-:Y:S02]  /*13750*/  PRMT R8, R0, 0x7610, R8 ;  /* 0x0000761000087816 */ /* 0x000fe40000000008 */
.L_x_8315:
[----:B------:R-:W-:Y:S05]  /*13760*/  BSYNC B0 ;  /* 0x0000000000007941 */ /* 0x000fea0003800000 */
.L_x_8314:
[----:B------:R-:W-:Y:S01]  /*13770*/  STG.E.U8 [R16.64], R8 ;  /* 0x0000000810007986 */ /* 0x000fe2000c101124 */
[----:B------:R-:W-:Y:S05]  /*13780*/  EXIT ;  /* 0x000000000000794d */ /* 0x000fea0003800000 */
.L_x_8312:
        /* <DEDUP_REMOVED lines=17> */
.L_x_8319:
[----:B------:R-:W-:-:S04]  /*138a0*/  LOP3.LUT R2, R19, 0x80000000, RZ, 0xc0, !PT ;  /* 0x8000000013027812 */ /* 0x000fc800078ec0ff */
[----:B------:R-:W-:-:S04]  /*138b0*/  SHF.R.U32.HI R3, RZ, 0x18, R2 ;  /* 0x00000018ff037819 */ /* 0x000fc80000011602 */
[----:B------:R-:W-:-:S04]  /*138c0*/  LOP3.LUT R0, R0, R3, RZ, 0xfc, !PT ;  /* 0x0000000300007212 */ /* 0x000fc800078efcff */
[----:B------:R-:W-:Y:S02]  /*138d0*/  PRMT R8, R0, 0x7610, R8 ;  /* 0x0000761000087816 */ /* 0x000fe40000000008 */
.L_x_8318:
[----:B------:R-:W-:Y:S05]  /*138e0*/  BSYNC B0 ;  /* 0x0000000000007941 */ /* 0x000fea0003800000 */
.L_x_8317:
[----:B------:R-:W-:Y:S01]  /*138f0*/  STG.E.U8 [R16.64], R8 ;  /* 0x0000000810007986 */ /* 0x000fe2000c101124 */
[----:B------:R-:W-:Y:S05]  /*13900*/  EXIT ;  /* 0x000000000000794d */ /* 0x000fea0003800000 */
.L_x_8311:
        /* <DEDUP_REMOVED lines=22> */
.L_x_8294:
        /* <DEDUP_REMOVED lines=20> */
.L_x_8321:
[----:B01---5:R-:W-:-:S04]  /*13bb0*/  PRMT R2, R19, 0x9910, RZ ;  /* 0x0000991013027816 */ /* 0x023fc800000000ff */
[----:B------:R-:W-:-:S05]  /*13bc0*/  SHF.R.S32.HI R3, RZ, 0x1f, R2 ;  /* 0x0000001fff037819 */ /* 0x000fca0000011402 */
[----:B------:R-:W-:Y:S01]  /*13bd0*/  STG.E.64 [R16.64], R2 ;  /* 0x0000000210007986 */ /* 0x000fe2000c101b24 */
[----:B------:R-:W-:Y:S05]  /*13be0*/  EXIT ;  /* 0x000000000000794d */ /* 0x000fea0003800000 */
.L_x_8320:
[----:B01---5:R-:W-:-:S05]  /*13bf0*/  PRMT R3, R19, 0x9910, RZ ;  /* 0x0000991013037816 */ /* 0x023fca00000000ff */
[----:B------:R-:W-:Y:S01]  /*13c00*/  STG.E [R16.64], R3 ;  /* 0x0000000310007986 */ /* 0x000fe2000c101924 */
[----:B------:R-:W-:Y:S05]  /*13c10*/  EXIT ;  /* 0x000000000000794d */ /* 0x000fea0003800000 */
.L_x_8322:
        /* <DEDUP_REMOVED lines=14> */
.L_x_27492:


//--------------------- .text._ZN2at6native27unrolled_elementwise_kernelIZZZNS0_28launch_masked_scatter_kernelERKNS_10TensorBaseES4_S4_S4_ENKUlvE_clEvENKUlvE3_clEvEUlsblE_St5arrayIPcLm4EELi4E23TrivialOffsetCalculatorILi3EjESB_ILi1EjENS0_6memory12LoadWithCastILi3EEENSE_13StoreWithCastILi1EEEEEviT_T0_T2_T3_T4_T5_ --------------------------
	.section	.text._ZN2at6native27unrolled_elementwise_kernelIZZZNS0_28launch_masked_scatter_kernelERKNS_10TensorBaseES4_S4_S4_ENKUlvE_clEvENKUlvE3_clEvEUlsblE_St5arrayIPcLm4EELi4E23TrivialOffsetCalculatorILi3EjESB_ILi1EjENS0_6memory12LoadWithCastILi3EEENSE_13StoreWithCastILi1EEEEEviT_T0_T2_T3_T4_T5_,"ax",@progbits
	.sectioninfo	@"SHI_REGISTERS=40"
	.align	128
        .global         _ZN2at6native27unrolled_elementwise_kernelIZZZNS0_28launch_masked_scatter_kernelERKNS_10TensorBaseES4_S4_S4_ENKUlvE_clEvENKUlvE3_clEvEUlsblE_St5arrayIPcLm4EELi4E23TrivialOffsetCalculatorILi3EjESB_ILi1EjENS0_6memory12LoadWithCastILi3EEENSE_13StoreWithCastILi1EEEEEviT_T0_T2_T3_T4_T5_
        .type           _ZN2at6native27unrolled_elementwise_kernelIZZZNS0_28launch_masked_scatter_kernelERKNS_10TensorBaseES4_S4_S4_ENKUlvE_clEvENKUlvE3_clEvEUlsblE_St5arrayIPcLm4EELi4E23TrivialOffsetCalculatorILi3EjESB_ILi1EjENS0_6memory12LoadWithCastILi3EEENSE_13StoreWithCastILi1EEEEEviT_T0_T2_T3_T4_T5_,@function
        .size           _ZN2at6native27unrolled_elementwise_kernelIZZZNS0_28launch_masked_scatter_kernelERKNS_10TensorBaseES4_S4_S4_ENKUlvE_clEvENKUlvE3_clEvEUlsblE_St5arrayIPcLm4EELi4E23TrivialOffsetCalculatorILi3EjESB_ILi1EjENS0_6memory12LoadWithCastILi3EEENSE_13StoreWithCastILi1EEEEEviT_T0_T2_T3_T4_T5_,(.L_x_27493 - _ZN2at6native27unrolled_elementwise_kernelIZZZNS0_28launch_masked_scatter_kernelERKNS_10TensorBaseES4_S4_S4_ENKUlvE_clEvENKUlvE3_clEvEUlsblE_St5arrayIPcLm4EELi4E23TrivialOffsetCalculatorILi3EjESB_ILi1EjENS0_6memory12LoadWithCastILi3EEENSE_13StoreWithCastILi1EEEEEviT_T0_T2_T3_T4_T5_)
        .other          _ZN2at6native27unrolled_elementwise_kernelIZZZNS0_28launch_masked_scatter_kernelERKNS_10TensorBaseES4_S4_S4_ENKUlvE_clEvENKUlvE3_clEvEUlsblE_St5arrayIPcLm4EELi4E23TrivialOffsetCalculatorILi3EjESB_ILi1EjENS0_6memory12LoadWithCastILi3EEENSE_13StoreWithCastILi1EEEEEviT_T0_T2_T3_T4_T5_,@"STO_CUDA_ENTRY STV_DEFAULT"
_ZN2at6native27unrolled_elementwise_kernelIZZZNS0_28launch_masked_scatter_kernelERKNS_10TensorBaseES4_S4_S4_ENKUlvE_clEvENKUlvE3_clEvEUlsblE_St5arrayIPcLm4EELi4E23TrivialOffsetCalculatorILi3EjESB_ILi1EjENS0_6memory12LoadWithCastILi3EEENSE_13StoreWithCastILi1EEEEEviT_T0_T2_T3_T4_T5_:
.text._ZN2at6native27unrolled_elementwise_kernelIZZZNS0_28launch_masked_scatter_kernelERKNS_10TensorBaseES4_S4_S4_ENKUlvE_clEvENKUlvE3_clEvEUlsblE_St5arrayIPcLm4EELi4E23TrivialOffsetCalculatorILi3EjESB_ILi1EjENS0_6memory12LoadWithCastILi3EEENSE_13StoreWithCastILi1EEEEEviT_T0_T2_T3_T4_T5_:
        /* <DEDUP_REMOVED lines=34> */
.L_x_8328:
[----:B------:R0:W5:Y:S01]  /*0220*/  LDG.E.U8 R26, [R2.64] ;  /* 0x00000024021a7981 */ /* 0x000162000c1e1100 */
[----:B------:R-:W-:Y:S05]  /*0230*/  BRA `(.L_x_8330) ;  /* 0x00000d8000007947 */ /* 0x000fea0003800000 */
.L_x_8327:
        /* <DEDUP_REMOVED lines=8> */
.L_x_8332:
[----:B------:R0:W5:Y:S01]  /*02c0*/  LDG.E.U16 R26, [R2.64] ;  /* 0x00000024021a7981 */ /* 0x000162000c1e1500 */
[----:B------:R-:W-:Y:S05]  /*02d0*/  BRA `(.L_x_8330) ;  /* 0x00000ce000007947 */ /* 0x000fea0003800000 */
.L_x_8331:
[----:B------:R0:W5:Y:S01]  /*02e0*/  LDG.E.U16 R26, [R2.64] ;  /* 0x00000024021a7981 */ /* 0x000162000c1e1500 */
[----:B------:R-:W-:Y:S05]  /*02f0*/  BRA `(.L_x_8330) ;  /* 0x00000cc000007947 */ /* 0x000fea0003800000 */
.L_x_8326:
        /* <DEDUP_REMOVED lines=9> */
.L_x_8334:
[----:B------:R-:W2:Y:S02]  /*0390*/  LDG.E.U16 R0, [R2.64] ;  /* 0x0000002402007981 */ /* 0x000ea4000c1e1500 */
[----:B--2---:R-:W-:-:S06]  /*03a0*/  HADD2.F32 R0, -RZ, R0.H0_H0 ;  /* 0x20000000ff007230 */ /* 0x004fcc0000004100 */
[----:B------:R-:W0:Y:S02]  /*03b0*/  F2I.FTZ.TRUNC.NTZ R0, R0 ;  /* 0x0000000000007305 */ /* 0x000e24000021f100 */
[----:B0-----:R-:W-:Y:S01]  /*03c0*/  PRMT R26, R0, 0x7610, R26 ;  /* 0x00007610001a7816 */ /* 0x001fe2000000001a */
[----:B------:R-:W-:Y:S05]  /*03d0*/  BRA `(.L_x_8330) ;  /* 0x00000be000007947 */ /* 0x000fea0003800000 */
.L_x_8333:
        /* <DEDUP_REMOVED lines=9> */
.L_x_8336:
[----:B------:R-:W2:Y:S02]  /*0470*/  LDG.E.U16 R2, [R2.64] ;  /* 0x0000002402027981 */ /* 0x000ea4000c1e1500 */
[----:B--2---:R-:W-:-:S06]  /*0480*/  HADD2.F32 R0, -RZ, R2.H0_H0 ;  /* 0x20000002ff007230 */ /* 0x004fcc0000004100 */
[----:B------:R-:W0:Y:S02]  /*0490*/  F2I.FTZ.TRUNC.NTZ R0, R0 ;  /* 0x0000000000007305 */ /* 0x000e24000021f100 */
[----:B0-----:R-:W-:Y:S01]  /*04a0*/  PRMT R26, R0, 0x7610, R26 ;  /* 0x00007610001a7816 */ /* 0x001fe2000000001a */
[----:B------:R-:W-:Y:S05]  /*04b0*/  BRA `(.L_x_8330) ;  /* 0x00000b0000007947 */ /* 0x000fea0003800000 */
.L_x_8335:
[----:B------:R-:W2:Y:S02]  /*04c0*/  LDG.E.64 R2, [R2.64] ;  /* 0x0000002402027981 */ /* 0x000ea4000c1e1b00 */
[----:B--2---:R0:W1:Y:S01]  /*04d0*/  F2I.F64.TRUNC R26, R2 ;  /* 0x00000002001a7311 */ /* 0x004062000030d100 */
[----:B------:R-:W-:Y:S05]  /*04e0*/  BRA `(.L_x_8330) ;  /* 0x00000ad000007947 */ /* 0x000fea0003800000 */
.L_x_8325:
        /* <DEDUP_REMOVED lines=12> */
.L_x_8339:
[----:B------:R-:W2:Y:S02]  /*05b0*/  LDG.E.64 R2, [R2.64] ;  /* 0x0000002402027981 */ /* 0x000ea4000c1e1b00 */
[----:B--2---:R0:W1:Y:S01]  /*05c0*/  F2I.F64.TRUNC R26, R2 ;  /* 0x00000002001a7311 */ /* 0x004062000030d100 */
[----:B------:R-:W-:Y:S05]  /*05d0*/  BRA `(.L_x_8330) ;  /* 0x000009e000007947 */ /* 0x000fea0003800000 */
.L_x_8338:
        /* <DEDUP_REMOVED lines=28> */
.L_x_8341:
        /* <DEDUP_REMOVED lines=15> */
.L_x_8340:
[----:B------:R-:W2:Y:S02]  /*0890*/  LDG.E.U16 R0, [R2.64] ;  /* 0x0000002402007981 */ /* 0x000ea4000c1e1500 */
[----:B--2---:R-:W-:-:S06]  /*08a0*/  PRMT R0, RZ, 0x5410, R0 ;  /* 0x00005410ff007816 */ /* 0x004fcc0000000000 */
[----:B------:R-:W0:Y:S02]  /*08b0*/  F2I.FTZ.TRUNC.NTZ R0, R0 ;  /* 0x0000000000007305 */ /* 0x000e24000021f100 */
[----:B0-----:R-:W-:Y:S01]  /*08c0*/  PRMT R26, R0, 0x7610, R26 ;  /* 0x00007610001a7816 */ /* 0x001fe2000000001a */
[----:B------:R-:W-:Y:S05]  /*08d0*/  BRA `(.L_x_8330) ;  /* 0x000006e000007947 */ /* 0x000fea0003800000 */
.L_x_8337:
        /* <DEDUP_REMOVED lines=10> */
.L_x_8344:
        /* <DEDUP_REMOVED lines=21> */
.L_x_8348:
[----:B------:R-:W-:Y:S05]  /*0ad0*/  BSYNC B1 ;  /* 0x0000000000017941 */ /* 0x000fea0003800000 */
.L_x_8347:
[----:B------:R-:W-:Y:S01]  /*0ae0*/  LEA R3, R0, 0x3b800000, 0x17 ;  /* 0x3b80000000037811 */ /* 0x000fe200078eb8ff */
[----:B------:R-:W-:-:S05]  /*0af0*/  IMAD.SHL.U32 R0, R2, 0x100000, RZ ;  /* 0x0010000002007824 */ /* 0x000fca00078e00ff */
[----:B------:R-:W-:Y:S02]  /*0b00*/  LOP3.LUT R0, R3, R0, R4, 0xfe, !PT ;  /* 0x0000000003007212 */ /* 0x000fe400078efe04 */
.L_x_8346:
[----:B------:R-:W-:Y:S05]  /*0b10*/  BSYNC B0 ;  /* 0x0000000000007941 */ /* 0x000fea0003800000 */
.L_x_8345:
[----:B------:R-:W0:Y:S02]  /*0b20*/  F2I.FTZ.TRUNC.NTZ R0, R0 ;  /* 0x0000000000007305 */ /* 0x000e24000021f100 */
[----:B0-----:R-:W-:Y:S01]  /*0b30*/  PRMT R26, R0, 0x7610, R26 ;  /* 0x00007610001a7816 */ /* 0x001fe2000000001a */
[----:B------:R-:W-:Y:S05]  /*0b40*/  BRA `(.L_x_8330) ;  /* 0x0000047000007947 */ /* 0x000fea0003800000 */
.L_x_8343:
        /* <DEDUP_REMOVED lines=21> */
.L_x_8352:
[----:B------:R-:W-:Y:S05]  /*0ca0*/  BSYNC B1 ;  /* 0x0000000000017941 */ /* 0x000fea0003800000 */
.L_x_8351:
[----:B------:R-:W-:Y:S01]  /*0cb0*/  LEA R3, R0, 0x37800000, 0x17 ;  /* 0x3780000000037811 */ /* 0x000fe200078eb8ff */
[----:B------:R-:W-:-:S05]  /*0cc0*/  IMAD.SHL.U32 R0, R2, 0x200000, RZ ;  /* 0x0020000002007824 */ /* 0x000fca00078e00ff */
[----:B------:R-:W-:Y:S02]  /*0cd0*/  LOP3.LUT R0, R3, R0, R4, 0xfe, !PT ;  /* 0x0000000003007212 */ /* 0x000fe400078efe04 */
.L_x_8350:
[----:B------:R-:W-:Y:S05]  /*0ce0*/  BSYNC B0 ;  /* 0x0000000000007941 */ /* 0x000fea0003800000 */
.L_x_8349:
[----:B------:R-:W0:Y:S02]  /*0cf0*/  F2I.FTZ.TRUNC.NTZ R0, R0 ;  /* 0x0000000000007305 */ /* 0x000e24000021f100 */
[----:B0-----:R-:W-:Y:S01]  /*0d00*/  PRMT R26, R0, 0x7610, R26 ;  /* 0x00007610001a7816 */ /* 0x001fe2000000001a */
[----:B------:R-:W-:Y:S05]  /*0d10*/  BRA `(.L_x_8330) ;  /* 0x000002a000007947 */ /* 0x000fea0003800000 */
.L_x_8342:
        /* <DEDUP_REMOVED lines=14> */
.L_x_8356:
[----:B------:R-:W-:Y:S05]  /*0e00*/  BSYNC B0 ;  /* 0x0000000000007941 */ /* 0x000fea0003800000 */
.L_x_8355:
[----:B------:R-:W0:Y:S02]  /*0e10*/  F2I.FTZ.TRUNC.NTZ R0, R0 ;  /* 0x0000000000007305 */ /* 0x000e24000021f100 */
[----:B0-----:R-:W-:Y:S01]  /*0e20*/  PRMT R26, R0, 0x7610, R26 ;  /* 0x00007610001a7816 */ /* 0x001fe2000000001a */
[----:B------:R-:W-:Y:S05]  /*0e30*/  BRA `(.L_x_8330) ;  /* 0x0000018000007947 */ /* 0x000fea0003800000 */
.L_x_8329:
        /* <DEDUP_REMOVED lines=21> */
.L_x_8354:
[----:B------:R0:W5:Y:S01]  /*0f90*/  LDG.E.U16 R26, [R2.64] ;  /* 0x00000024021a7981 */ /* 0x000162000c1e1500 */
[----:B------:R-:W-:Y:S05]  /*0fa0*/  BRA `(.L_x_8330) ;  /* 0x0000001000007947 */ /* 0x000fea0003800000 */
.L_x_8353:
[----:B------:R0:W5:Y:S02]  /*0fb0*/  LDG.E.U16 R26, [R2.64] ;  /* 0x00000024021a7981 */ /* 0x000164000c1e1500 */
.L_x_8330:
        /* <DEDUP_REMOVED lines=18> */
.L_x_8360:
[----:B------:R-:W2:Y:S02]  /*10e0*/  LDG.E.U8 R2, [R2.64] ;  /* 0x0000002402027981 */ /* 0x000ea4000c1e1100 */
[----:B--2---:R-:W-:-:S04]  /*10f0*/  ISETP.NE.AND P0, PT, R2, RZ, PT ;  /* 0x000000ff0200720c */ /* 0x004fc80003f05270 */
[----:B------:R-:W-:Y:S01]  /*1100*/  P2R R18, PR, RZ, 0x1 ;  /* 0x00000001ff127803 */ /* 0x000fe20000000000 */
[----:B------:R-:W-:Y:S05]  /*1110*/  BRA `(.L_x_8362) ;  /* 0x00000f4000007947 */ /* 0x000fea0003800000 */
.L_x_8359:
        /* <DEDUP_REMOVED lines=11> */
.L_x_8364:
[----:B------:R-:W2:Y:S02]  /*11d0*/  LDG.E R2, [R2.64] ;  /* 0x0000002402027981 */ /* 0x000ea4000c1e1900 */
[----:B--2---:R-:W-:-:S04]  /*11e0*/  ISETP.NE.AND P0, PT, R2, RZ, PT ;  /* 0x000000ff0200720c */ /* 0x004fc80003f05270 */
[----:B------:R-:W-:Y:S01]  /*11f0*/  P2R R18, PR, RZ, 0x1 ;  /* 0x00000001ff127803 */ /* 0x000fe20000000000 */
[----:B------:R-:W-:Y:S05]  /*1200*/  BRA `(.L_x_8362) ;  /* 0x00000e5000007947 */ /* 0x000fea0003800000 */
.L_x_8363:
[----:B------:R-:W2:Y:S02]  /*1210*/  LDG.E.U16 R2, [R2.64] ;  /* 0x0000002402027981 */ /* 0x000ea4000c1e1500 */
[----:B--2---:R-:W-:-:S04]  /*1220*/  ISETP.NE.AND P0, PT, R2, RZ, PT ;  /* 0x000000ff0200720c */ /* 0x004fc80003f05270 */
[----:B------:R-:W-:Y:S01]  /*1230*/  P2R R18, PR, RZ, 0x1 ;  /* 0x00000001ff127803 */ /* 0x000fe20000000000 */
[----:B------:R-:W-:Y:S05]  /*1240*/  BRA `(.L_x_8362) ;  /* 0x00000e1000007947 */ /* 0x000fea0003800000 */
.L_x_8358:
        /* <DEDUP_REMOVED lines=10> */
.L_x_8366:
[----:B------:R-:W2:Y:S02]  /*12f0*/  LDG.E.U16 R0, [R2.64] ;  /* 0x0000002402007981 */ /* 0x000ea4000c1e1500 */
[----:B--2---:R-:W-:-:S05]  /*1300*/  HADD2.F32 R0, -RZ, R0.H0_H0 ;  /* 0x20000000ff007230 */ /* 0x004fca0000004100 */
[----:B------:R-:W-:-:S04]  /*1310*/  FSETP.NEU.FTZ.AND P0, PT, R0, RZ, PT ;  /* 0x000000ff0000720b */ /* 0x000fc80003f1d000 */
[----:B------:R-:W-:Y:S01]  /*1320*/  P2R R18, PR, RZ, 0x1 ;  /* 0x00000001ff127803 */ /* 0x000fe20000000000 */
[----:B------:R-:W-:Y:S05]  /*1330*/  BRA `(.L_x_8362) ;  /* 0x00000d2000007947 */ /* 0x000fea0003800000 */
.L_x_8365:
        /* <DEDUP_REMOVED lines=12> */
.L_x_8368:
        /* <DEDUP_REMOVED lines=11> */
.L_x_8367:
[----:B------:R-:W2:Y:S02]  /*14b0*/  LDG.E.64 R2, [R2.64] ;  /* 0x0000002402027981 */ /* 0x000ea4000c1e1b00 */
[----:B--2---:R-:W0:-:S06]  /*14c0*/  DSETP.NEU.AND P0, PT, R2, RZ, PT ;  /* 0x000000ff0200722a */ /* 0x004e0c0003f0d000 */
[----:B0-----:R-:W-:Y:S01]  /*14d0*/  P2R R18, PR, RZ, 0x1 ;  /* 0x00000001ff127803 */ /* 0x001fe20000000000 */
[----:B------:R-:W-:Y:S05]  /*14e0*/  BRA `(.L_x_8362) ;  /* 0x00000b7000007947 */ /* 0x000fea0003800000 */
.L_x_8357:
        /* <DEDUP_REMOVED lines=12> */
.L_x_8371:
[----:B------:R-:W2:Y:S02]  /*15b0*/  LDG.E.128 R4, [R2.64] ;  /* 0x0000002402047981 */ /* 0x000ea4000c1e1d00 */
[----:B--2---:R-:W0:-:S06]  /*15c0*/  DSETP.NEU.AND P0, PT, R6, RZ, PT ;  /* 0x000000ff0600722a */ /* 0x004e0c0003f0d000 */
[----:B0-----:R-:W0:-:S06]  /*15d0*/  DSETP.NEU.OR P0, PT, R4, RZ, P0 ;  /* 0x000000ff0400722a */ /* 0x001e0c000070d400 */
[----:B0-----:R-:W-:Y:S01]  /*15e0*/  P2R R18, PR, RZ, 0x1 ;  /* 0x00000001ff127803 */ /* 0x001fe20000000000 */
[----:B------:R-:W-:Y:S05]  /*15f0*/  BRA `(.L_x_8362) ;  /* 0x00000a6000007947 */ /* 0x000fea0003800000 */
.L_x_8370:
        /* <DEDUP_REMOVED lines=28> */
.L_x_8373:
        /* <DEDUP_REMOVED lines=15> */
.L_x_8372:
[----:B------:R-:W2:Y:S02]  /*18b0*/  LDG.E.U16 R0, [R2.64] ;  /* 0x0000002402007981 */ /* 0x000ea4000c1e1500 */
[----:B--2---:R-:W-:-:S04]  /*18c0*/  PRMT R0, RZ, 0x5410, R0 ;  /* 0x00005410ff007816 */ /* 0x004fc80000000000 */
[----:B------:R-:W-:-:S04]  /*18d0*/  FSETP.NEU.FTZ.AND P0, PT, R0, RZ, PT ;  /* 0x000000ff0000720b */ /* 0x000fc80003f1d000 */
[----:B------:R-:W-:Y:S01]  /*18e0*/  P2R R18, PR, RZ, 0x1 ;  /* 0x00000001ff127803 */ /* 0x000fe20000000000 */
[----:B------:R-:W-:Y:S05]  /*18f0*/  BRA `(.L_x_8362) ;  /* 0x0000076000007947 */ /* 0x000fea0003800000 */
.L_x_8369:
        /* <DEDUP_REMOVED lines=12> */
.L_x_8376:
        /* <DEDUP_REMOVED lines=21> */
.L_x_8380:
[----:B------:R-:W-:Y:S05]  /*1b10*/  BSYNC B1 ;  /* 0x0000000000017941 */ /* 0x000fea0003800000 */
.L_x_8379:
[----:B------:R-:W-:Y:S01]  /*1b20*/  LEA R3, R0, 0x3b800000, 0x17 ;  /* 0x3b80000000037811 */ /* 0x000fe200078eb8ff */
[----:B------:R-:W-:-:S05]  /*1b30*/  IMAD.SHL.U32 R0, R2, 0x100000, RZ ;  /* 0x0010000002007824 */ /* 0x000fca00078e00ff */
[----:B------:R-:W-:Y:S02]  /*1b40*/  LOP3.LUT R0, R3, R0, R4, 0xfe, !PT ;  /* 0x0000000003007212 */ /* 0x000fe400078efe04 */
.L_x_8378:
[----:B------:R-:W-:Y:S05]  /*1b50*/  BSYNC B0 ;  /* 0x0000000000007941 */ /* 0x000fea0003800000 */
.L_x_8377:
[----:B------:R-:W-:-:S04]  /*1b60*/  FSETP.NEU.FTZ.AND P0, PT, R0, RZ, PT ;  /* 0x000000ff0000720b */ /* 0x000fc80003f1d000 */
[----:B------:R-:W-:Y:S01]  /*1b70*/  P2R R18, PR, RZ, 0x1 ;  /* 0x00000001ff127803 */ /* 0x000fe20000000000 */
[----:B------:R-:W-:Y:S05]  /*1b80*/  BRA `(.L_x_8362) ;  /* 0x000004d000007947 */ /* 0x000fea0003800000 */
.L_x_8375:
        /* <DEDUP_REMOVED lines=21> */
.L_x_8384:
[----:B------:R-:W-:Y:S05]  /*1ce0*/  BSYNC B1 ;  /* 0x0000000000017941 */ /* 0x000fea0003800000 */
.L_x_8383:
[----:B------:R-:W-:Y:S01]  /*1cf0*/  LEA R3, R0, 0x37800000, 0x17 ;  /* 0x3780000000037811 */ /* 0x000fe200078eb8ff */
[----:B------:R-:W-:-:S05]  /*1d00*/  IMAD.SHL.U32 R0, R2, 0x200000, RZ ;  /* 0x0020000002007824 */ /* 0x000fca00078e00ff */
[----:B------:R-:W-:Y:S02]  /*1d10*/  LOP3.LUT R0, R3, R0, R4, 0xfe, !PT ;  /* 0x0000000003007212 */ /* 0x000fe400078efe04 */
.L_x_8382:
[----:B------:R-:W-:Y:S05]  /*1d20*/  BSYNC B0 ;  /* 0x0000000000007941 */ /* 0x000fea0003800000 */
.L_x_8381:
[----:B------:R-:W-:-:S04]  /*1d30*/  FSETP.NEU.FTZ.AND P0, PT, R0, RZ, PT ;  /* 0x000000ff0000720b */ /* 0x000fc80003f1d000 */
[----:B------:R-:W-:Y:S01]  /*1d40*/  P2R R18, PR, RZ, 0x1 ;  /* 0x00000001ff127803 */ /* 0x000fe20000000000 */
[----:B------:R-:W-:Y:S05]  /*1d50*/  BRA `(.L_x_8362) ;  /* 0x0000030000007947 */ /* 0x000fea0003800000 */
.L_x_8374:
        /* <DEDUP_REMOVED lines=14> */
.L_x_8388:
[----:B------:R-:W-:Y:S05]  /*1e40*/  BSYNC B0 ;  /* 0x0000000000007941 */ /* 0x000fea0003800000 */
.L_x_8387:
[----:B------:R-:W-:-:S04]  /*1e50*/  FSETP.NEU.FTZ.AND P0, PT, R0, RZ, PT ;  /* 0x000000ff0000720b */ /* 0x000fc80003f1d000 */
[----:B------:R-:W-:Y:S01]  /*1e60*/  P2R R18, PR, RZ, 0x1 ;  /* 0x00000001ff127803 */ /* 0x000fe20000000000 */
[----:B------:R-:W-:Y:S05]  /*1e70*/  BRA `(.L_x_8362) ;  /* 0x000001e000007947 */ /* 0x000fea0003800000 */
.L_x_8361:
        /* <DEDUP_REMOVED lines=22> */
.L_x_8386:
[----:B------:R-:W2:Y:S02]  /*1fe0*/  LDG.E.64 R2, [R2.64] ;  /* 0x0000002402027981 */ /* 0x000ea4000c1e1b00 */
[----:B--2---:R-:W-:-:S04]  /*1ff0*/  ISETP.NE.U32.AND P0, PT, R2, RZ, PT ;  /* 0x000000ff0200720c */ /* 0x004fc80003f05070 */
[----:B------:R-:W-:-:S04]  /*2000*/  ISETP.NE.AND.EX P0, PT, R3, RZ, PT, P0 ;  /* 0x000000ff0300720c */ /* 0x000fc80003f05300 */
[----:B------:R-:W-:Y:S01]  /*2010*/  P2R R18, PR, RZ, 0x1 ;  /* 0x00000001ff127803 */ /* 0x000fe20000000000 */
[----:B------:R-:W-:Y:S05]  /*2020*/  BRA `(.L_x_8362) ;  /* 0x0000003000007947 */ /* 0x000fea0003800000 */
.L_x_8385:
[----:B------:R-:W2:Y:S02]  /*2030*/  LDG.E R2, [R2.64] ;  /* 0x0000002402027981 */ /* 0x000ea4000c1e1900 */
[----:B--2---:R-:W-:-:S04]  /*2040*/  ISETP.NE.AND P0, PT, R2, RZ, PT ;  /* 0x000000ff0200720c */ /* 0x004fc80003f05270 */
[----:B------:R-:W-:Y:S02]  /*2050*/  P2R R18, PR, RZ, 0x1 ;  /* 0x00000001ff127803 */ /* 0x000fe40000000000 */
.L_x_8362:
        /* <DEDUP_REMOVED lines=17> */
.L_x_8392:
[----:B------:R0:W5:Y:S01]  /*2170*/  LDG.E.U8 R16, [R2.64] ;  /* 0x0000002402107981 */ /* 0x000162000c1e1100 */
[----:B------:R-:W-:Y:S01]  /*2180*/  IMAD.MOV.U32 R17, RZ, RZ, RZ ;  /* 0x000000ffff117224 */ /* 0x000fe200078e00ff */
[----:B------:R-:W-:Y:S05]  /*2190*/  BRA `(.L_x_8394) ;  /* 0x00000d5000007947 */ /* 0x000fea0003800000 */
.L_x_8391:
        /* <DEDUP_REMOVED lines=8> */
.L_x_8396:
[----:B------:R-:W2:Y:S02]  /*2220*/  LDG.E R16, [R2.64] ;  /* 0x0000002402107981 */ /* 0x000ea4000c1e1900 */
[----:B--2---:R-:W-:Y:S01]  /*2230*/  SHF.R.S32.HI R17, RZ, 0x1f, R16 ;  /* 0x0000001fff117819 */ /* 0x004fe20000011410 */
[----:B------:R-:W-:Y:S05]  /*2240*/  BRA `(.L_x_8394) ;  /* 0x00000ca000007947 */ /* 0x000fea0003800000 */
.L_x_8395:
[----:B------:R-:W2:Y:S02]  /*2250*/  LDG.E.S16 R16, [R2.64] ;  /* 0x0000002402107981 */ /* 0x000ea4000c1e1700 */
[----:B--2---:R-:W-:Y:S01]  /*2260*/  SHF.R.S32.HI R17, RZ, 0x1f, R16 ;  /* 0x0000001fff117819 */ /* 0x004fe20000011410 */
[----:B------:R-:W-:Y:S05]  /*2270*/  BRA `(.L_x_8394) ;  /* 0x00000c7000007947 */ /* 0x000fea0003800000 */
.L_x_8390:
        /* <DEDUP_REMOVED lines=9> */
.L_x_8398:
[----:B------:R-:W2:Y:S02]  /*2310*/  LDG.E.U16 R2, [R2.64] ;  /* 0x0000002402027981 */ /* 0x000ea4000c1e1500 */
[----:B--2---:R-:W-:-:S06]  /*2320*/  HADD2.F32 R16, -RZ, R2.H0_H0 ;  /* 0x20000002ff107230 */ /* 0x004fcc0000004100 */
[----:B------:R-:W0:Y:S01]  /*2330*/  F2I.S64.TRUNC R16, R16 ;  /* 0x0000001000107311 */ /* 0x000e22000020d900 */
[----:B------:R-:W-:Y:S05]  /*2340*/  BRA `(.L_x_8394) ;  /* 0x00000ba000007947 */ /* 0x000fea0003800000 */
.L_x_8397:
        /* <DEDUP_REMOVED lines=9> */
.L_x_8400:
[----:B------:R-:W2:Y:S02]  /*23e0*/  LDG.E.U16 R2, [R2.64] ;  /* 0x0000002402027981 */ /* 0x000ea4000c1e1500 */
[----:B--2---:R-:W-:-:S06]  /*23f0*/  HADD2.F32 R16, -RZ, R2.H0_H0 ;  /* 0x20000002ff107230 */ /* 0x004fcc0000004100 */
[----:B------:R-:W0:Y:S01]  /*2400*/  F2I.S64.TRUNC R16, R16 ;  /* 0x0000001000107311 */ /* 0x000e22000020d900 */
[----:B------:R-:W-:Y:S05]  /*2410*/  BRA `(.L_x_8394) ;  /* 0x00000ad000007947 */ /* 0x000fea0003800000 */
.L_x_8399:
[----:B------:R-:W2:Y:S02]  /*2420*/  LDG.E.64 R2, [R2.64] ;  /* 0x0000002402027981 */ /* 0x000ea4000c1e1b00 */
[----:B--2---:R0:W2:Y:S01]  /*2430*/  F2I.S64.F64.TRUNC R16, R2 ;  /* 0x0000000200107311 */ /* 0x0040a2000030d900 */
[----:B------:R-:W-:Y:S05]  /*2440*/  BRA `(.L_x_8394) ;  /* 0x00000aa000007947 */ /* 0x000fea0003800000 */
.L_x_8389:
        /* <DEDUP_REMOVED lines=13> */
.L_x_8403:
[----:B------:R-:W2:Y:S02]  /*2520*/  LDG.E.64 R2, [R2.64] ;  /* 0x0000002402027981 */ /* 0x000ea4000c1e1b00 */
[----:B--2---:R0:W2:Y:S01]  /*2530*/  F2I.S64.F64.TRUNC R16, R2 ;  /* 0x0000000200107311 */ /* 0x0040a2000030d900 */
[----:B------:R-:W-:Y:S05]  /*2540*/  BRA `(.L_x_8394) ;  /* 0x000009a000007947 */ /* 0x000fea0003800000 */
.L_x_8402:
        /* <DEDUP_REMOVED lines=27> */
.L_x_8405:
        /* <DEDUP_REMOVED lines=14> */
.L_x_8404:
[----:B------:R-:W2:Y:S02]  /*27e0*/  LDG.E.U16 R16, [R2.64] ;  /* 0x0000002402107981 */ /* 0x000ea4000c1e1500 */
[----:B--2---:R-:W-:-:S06]  /*27f0*/  PRMT R16, RZ, 0x5410, R16 ;  /* 0x00005410ff107816 */ /* 0x004fcc0000000010 */
[----:B------:R-:W0:Y:S01]  /*2800*/  F2I.S64.TRUNC R16, R16 ;  /* 0x0000001000107311 */ /* 0x000e22000020d900 */
[----:B------:R-:W-:Y:S05]  /*2810*/  BRA `(.L_x_8394) ;  /* 0x000006d000007947 */ /* 0x000fea0003800000 */
.L_x_8401:
        /* <DEDUP_REMOVED lines=11> */
.L_x_8408:
        /* <DEDUP_REMOVED lines=21> */
.L_x_8412:
[----:B------:R-:W-:Y:S05]  /*2a20*/  BSYNC B1 ;  /* 0x0000000000017941 */ /* 0x000fea0003800000 */
.L_x_8411:
[----:B------:R-:W-:Y:S01]  /*2a30*/  IMAD.SHL.U32 R2, R2, 0x100000, RZ ;  /* 0x0010000002027824 */ /* 0x000fe200078e00ff */
[----:B------:R-:W-:-:S04]  /*2a40*/  LEA R3, R0, 0x3b800000, 0x17 ;  /* 0x3b80000000037811 */ /* 0x000fc800078eb8ff */
[----:B------:R-:W-:Y:S02]  /*2a50*/  LOP3.LUT R16, R3, R2, R16, 0xfe, !PT ;  /* 0x0000000203107212 */ /* 0x000fe400078efe10 */
.L_x_8410:
[----:B------:R-:W-:Y:S05]  /*2a60*/  BSYNC B0 ;  /* 0x0000000000007941 */ /* 0x000fea0003800000 */
.L_x_8409:
[----:B------:R-:W0:Y:S01]  /*2a70*/  F2I.S64.TRUNC R16, R16 ;  /* 0x0000001000107311 */ /* 0x000e22000020d900 */
[----:B------:R-:W-:Y:S05]  /*2a80*/  BRA `(.L_x_8394) ;  /* 0x0000046000007947 */ /* 0x000fea0003800000 */
.L_x_8407:
        /* <DEDUP_REMOVED lines=21> */
.L_x_8416:
[----:B------:R-:W-:Y:S05]  /*2be0*/  BSYNC B1 ;  /* 0x0000000000017941 */ /* 0x000fea0003800000 */
.L_x_8415:
[----:B------:R-:W-:Y:S01]  /*2bf0*/  IMAD.SHL.U32 R2, R2, 0x200000, RZ ;  /* 0x0020000002027824 */ /* 0x000fe200078e00ff */
[----:B------:R-:W-:-:S04]  /*2c00*/  LEA R3, R0, 0x37800000, 0x17 ;  /* 0x3780000000037811 */ /* 0x000fc800078eb8ff */
[----:B------:R-:W-:Y:S02]  /*2c10*/  LOP3.LUT R16, R3, R2, R16, 0xfe, !PT ;  /* 0x0000000203107212 */ /* 0x000fe400078efe10 */
.L_x_8414:
[----:B------:R-:W-:Y:S05]  /*2c20*/  BSYNC B0 ;  /* 0x0000000000007941 */ /* 0x000fea0003800000 */
.L_x_8413:
[----:B------:R-:W0:Y:S01]  /*2c30*/  F2I.S64.TRUNC R16, R16 ;  /* 0x0000001000107311 */ /* 0x000e22000020d900 */
[----:B------:R-:W-:Y:S05]  /*2c40*/  BRA `(.L_x_8394) ;  /* 0x000002a000007947 */ /* 0x000fea0003800000 */
.L_x_8406:
        /* <DEDUP_REMOVED lines=14> */
.L_x_8420:
[----:B------:R-:W-:Y:S05]  /*2d30*/  BSYNC B0 ;  /* 0x0000000000007941 */ /* 0x000fea0003800000 */
.L_x_8419:
[----:B------:R-:W0:Y:S01]  /*2d40*/  F2I.S64.TRUNC R16, R16 ;  /* 0x0000001000107311 */ /* 0x000e22000020d900 */
[----:B------:R-:W-:Y:S05]  /*2d50*/  BRA `(.L_x_8394) ;  /* 0x0000019000007947 */ /* 0x000fea0003800000 */
.L_x_8393:
        /* <DEDUP_REMOVED lines=21> */
.L_x_8418:
[----:B------:R0:W5:Y:S01]  /*2eb0*/  LDG.E.64 R16, [R2.64] ;  /* 0x0000002402107981 */ /* 0x000162000c1e1b00 */
[----:B------:R-:W-:Y:S05]  /*2ec0*/  BRA `(.L_x_8394) ;  /* 0x0000002000007947 */ /* 0x000fea0003800000 */
.L_x_8417:
[----:B------:R0:W5:Y:S01]  /*2ed0*/  LDG.E R16, [R2.64] ;  /* 0x0000002402107981 */ /* 0x000162000c1e1900 */
[----:B------:R-:W-:-:S03]  /*2ee0*/  IMAD.MOV.U32 R17, RZ, RZ, RZ ;  /* 0x000000ffff117224 */ /* 0x000fc600078e00ff */
.L_x_8394:
[----:B------:R-:W-:Y:S02]  /*2ef0*/  ISETP.NE.AND P0, PT, R18, RZ, PT ;  /* 0x000000ff1200720c */ /* 0x000fe40003f05270 */
[----:B------:R-:W-:Y:S02]  /*2f00*/  IADD3 R29, R29, 0x80, RZ ;  /* 0x000000801d1d7810 */ /* 0x000fe40007ffe0ff */
[----:B------:R-:W-:-:S04]  /*2f10*/  SEL R33, RZ, 0x1, !P0 ;  /* 0x00000001ff217807 */ /* 0x000fc80004000000 */
.L_x_8324:
[----:B-1-34-:R-:W-:Y:S05]  /*2f20*/  BSYNC B6 ;  /* 0x0000000000067941 */ /* 0x01afea0003800000 */
.L_x_8323:
        /* <DEDUP_REMOVED lines=21> */
.L_x_8426:
[----:B------:R0:W5:Y:S01]  /*3080*/  LDG.E.U8 R27, [R2.64] ;  /* 0x00000024021b7981 */ /* 0x000162000c1e1100 */
[----:B------:R-:W-:Y:S05]  /*3090*/  BRA `(.L_x_8428) ;  /* 0x00000d8000007947 */ /* 0x000fea0003800000 */
.L_x_8425:
        /* <DEDUP_REMOVED lines=8> */
.L_x_8430:
[----:B------:R0:W5:Y:S01]  /*3120*/  LDG.E.U16 R27, [R2.64] ;  /* 0x00000024021b7981 */ /* 0x000162000c1e1500 */
[----:B------:R-:W-:Y:S05]  /*3130*/  BRA `(.L_x_8428) ;  /* 0x00000ce000007947 */ /* 0x000fea0003800000 */
.L_x_8429:
[----:B------:R0:W5:Y:S01]  /*3140*/  LDG.E.U16 R27, [R2.64] ;  /* 0x00000024021b7981 */ /* 0x000162000c1e1500 */
[----:B------:R-:W-:Y:S05]  /*3150*/  BRA `(.L_x_8428) ;  /* 0x00000cc000007947 */ /* 0x000fea0003800000 */
.L_x_8424:
[----:B------:R-:W-:-:S13]  /*3160*/  ISETP.GT.AND P0, PT, R0, 0x6, PT ;  /* 0x000000060000780c */ /* 0x000fda0003f04270 */
[----:B------:R-:W-:Y:S05]  /*3170*/  @P0 BRA `(.L_x_8431) ;  /* 0x000000c000000947 */ /* 0x000fea0003800000 */
[----:B------:R-:W-:-:S13]  /*3180*/  ISETP.NE.AND P0, PT, R0, 0x5, PT ;  /* 0x000000050000780c */ /* 0x000fda0003f05270 */
[----:B------:R-:W-:Y:S05]  /*3190*/  @!P0 BRA `(.L_x_8432) ;  /* 0x0000005000008947 */ /* 0x000fea0003800000 */
[----:B------:R-:W-:-:S13]  /*31a0*/  ISETP.NE.AND P0, PT, R0, 0x6, PT ;  /* 0x000000060000780c */ /* 0x000fda0003f05270 */
[----:B------:R-:W-:Y:S05]  /*31b0*/  @P0 BRA `(.L_x_8427) ;  /* 0x00000ae000000947 */ /* 0x000fea0003800000 */
[----:B------:R-:W3:Y:S02]  /*31c0*/  LDG.E R2, [R2.64] ;  /* 0x0000002402027981 */ /* 0x000ee4000c1e1900 */
[----:B---3--:R0:W1:Y:S01]  /*31d0*/  F2I.FTZ.TRUNC.NTZ R27, R2 ;  /* 0x00000002001b7305 */ /* 0x008062000021f100 */
[----:B------:R-:W-:Y:S05]  /*31e0*/  BRA `(.L_x_8428) ;  /* 0x00000c3000007947 */ /* 0x000fea0003800000 */
.L_x_8432:
[----:B------:R-:W3:Y:S02]  /*31f0*/  LDG.E.U16 R0, [R2.64] ;  /* 0x0000002402007981 */ /* 0x000ee4000c1e1500 */
[----:B---3--:R-:W-:-:S06]  /*3200*/  HADD2.F32 R0, -RZ, R0.H0_H0 ;  /* 0x20000000ff007230 */ /* 0x008fcc0000004100 */
[----:B------:R-:W0:Y:S02]  /*3210*/  F2I.FTZ.TRUNC.NTZ R0, R0 ;  /* 0x0000000000007305 */ /* 0x000e24000021f100 */
[----:B0-----:R-:W-:Y:S01]  /*3220*/  PRMT R27, R0, 0x7610, R27 ;  /* 0x00007610001b7816 */ /* 0x001fe2000000001b */
[----:B------:R-:W-:Y:S05]  /*3230*/  BRA `(.L_x_8428) ;  /* 0x00000be000007947 */ /* 0x000fea0003800000 */
.L_x_8431:
[----:B------:R-:W-:-:S13]  /*3240*/  ISETP.NE.AND P0, PT, R0, 0x7, PT ;  /* 0x000000070000780c */ /* 0x000fda0003f05270 */
[----:B------:R-:W-:Y:S05]  /*3250*/  @!P0 BRA `(.L_x_8433) ;  /* 0x000000c000008947 */ /* 0x000fea0003800000 */
[----:B------:R-:W-:-:S13]  /*3260*/  ISETP.NE.AND P0, PT, R0, 0x8, PT ;  /* 0x000000080000780c */ /* 0x000fda0003f05270 */
[----:B------:R-:W-:Y:S05]  /*3270*/  @!P0 BRA `(.L_x_8434) ;  /* 0x0000005000008947 */ /* 0x000fea0003800000 */
[----:B------:R-:W-:-:S13]  /*3280*/  ISETP.NE.AND P0, PT, R0, 0x9, PT ;  /* 0x000000090000780c */ /* 0x000fda0003f05270 */
[----:B------:R-:W-:Y:S05]  /*3290*/  @P0 BRA `(.L_x_8427) ;  /* 0x00000a0000000947 */ /* 0x000fea0003800000 */
[----:B------:R-:W3:Y:S02]  /*32a0*/  LDG.E R2, [R2.64] ;  /* 0x0000002402027981 */ /* 0x000ee4000c1e1900 */
[----:B---3--:R0:W1:Y:S01]  /*32b0*/  F2I.FTZ.TRUNC.NTZ R27, R2 ;  /* 0x00000002001b7305 */ /* 0x008062000021f100 */
[----:B------:R-:W-:Y:S05]  /*32c0*/  BRA `(.L_x_8428) ;  /* 0x00000b5000007947 */ /* 0x000fea0003800000 */
.L_x_8434:
[----:B------:R-:W3:Y:S02]  /*32d0*/  LDG.E.U16 R2, [R2.64] ;  /* 0x0000002402027981 */ /* 0x000ee4000c1e1500 */
[----:B---3--:R-:W-:-:S06]  /*32e0*/  HADD2.F32 R0, -RZ, R2.H0_H0 ;  /* 0x20000002ff007230 */ /* 0x008fcc0000004100 */
[----:B------:R-:W0:Y:S02]  /*32f0*/  F2I.FTZ.TRUNC.NTZ R0, R0 ;  /* 0x0000000000007305 */ /* 0x000e24000021f100 */
[----:B0-----:R-:W-:Y:S01]  /*3300*/  PRMT R27, R0, 0x7610, R27 ;  /* 0x00007610001b7816 */ /* 0x001fe2000000001b */
[----:B------:R-:W-:Y:S05]  /*3310*/  BRA `(.L_x_8428) ;  /* 0x00000b0000007947 */ /* 0x000fea0003800000 */
.L_x_8433:
[----:B------:R-:W3:Y:S02]  /*3320*/  LDG.E.64 R2, [R2.64] ;  /* 0x0000002402027981 */ /* 0x000ee4000c1e1b00 */
[----:B---3--:R0:W1:Y:S01]  /*3330*/  F2I.F64.TRUNC R27, R2 ;  /* 0x00000002001b7311 */ /* 0x008062000030d100 */
[----:B------:R-:W-:Y:S05]  /*3340*/  BRA `(.L_x_8428) ;  /* 0x00000ad000007947 */ /* 0x000fea0003800000 */
.L_x_8423:
        /* <DEDUP_REMOVED lines=10> */
[----:B------:R-:W-:Y:S01]  /*33f0*/  SEL R27, RZ, 0x1, !P0 ;  /* 0x00000001ff1b7807 */ /* 0x000fe20004000000 */
[----:B------:R-:W-:Y:S05]  /*3400*/  BRA `(.L_x_8428) ;  /* 0x00000a1000007947 */ /* 0x000fea0003800000 */
.L_x_8437:
[----:B------:R-:W3:Y:S02]  /*3410*/  LDG.E.64 R2, [R2.64] ;  /* 0x0000002402027981 */ /* 0x000ee4000c1e1b00 */
[----:B---3--:R0:W1:Y:S01]  /*3420*/  F2I.F64.TRUNC R27, R2 ;  /* 0x00000002001b7311 */ /* 0x008062000030d100 */
[----:B------:R-:W-:Y:S05]  /*3430*/  BRA `(.L_x_8428) ;  /* 0x000009e000007947 */ /* 0x000fea0003800000 */
.L_x_8436:
        /* <DEDUP_REMOVED lines=28> */
.L_x_8439:
        /* <DEDUP_REMOVED lines=15> */
.L_x_8438:
[----:B------:R-:W3:Y:S02]  /*36f0*/  LDG.E.U16 R0, [R2.64] ;  /* 0x0000002402007981 */ /* 0x000ee4000c1e1500 */
[----:B---3--:R-:W-:-:S06]  /*3700*/  PRMT R0, RZ, 0x5410, R0 ;  /* 0x00005410ff007816 */ /* 0x008fcc0000000000 */
[----:B------:R-:W0:Y:S02]  /*3710*/  F2I.FTZ.TRUNC.NTZ R0, R0 ;  /* 0x0000000000007305 */ /* 0x000e24000021f100 */
[----:B0-----:R-:W-:Y:S01]  /*3720*/  PRMT R27, R0, 0x7610, R27 ;  /* 0x00007610001b7816 */ /* 0x001fe2000000001b */
[----:B------:R-:W-:Y:S05]  /*3730*/  BRA `(.L_x_8428) ;  /* 0x000006e000007947 */ /* 0x000fea0003800000 */
.L_x_8435:
        /* <DEDUP_REMOVED lines=10> */
.L_x_8442:
        /* <DEDUP_REMOVED lines=21> */
.L_x_8446:
[----:B------:R-:W-:Y:S05]  /*3930*/  BSYNC B1 ;  /* 0x0000000000017941 */ /* 0x000fea0003800000 */
.L_x_8445:
[----:B------:R-:W-:Y:S01]  /*3940*/  LEA R3, R0, 0x3b800000, 0x17 ;  /* 0x3b80000000037811 */ /* 0x000fe200078eb8ff */
[----:B------:R-:W-:-:S05]  /*3950*/  IMAD.SHL.U32 R0, R2, 0x100000, RZ ;  /* 0x0010000002007824 */ /* 0x000fca00078e00ff */
[----:B------:R-:W-:Y:S02]  /*3960*/  LOP3.LUT R0, R3, R0, R4, 0xfe, !PT ;  /* 0x0000000003007212 */ /* 0x000fe400078efe04 */
.L_x_8444:
[----:B------:R-:W-:Y:S05]  /*3970*/  BSYNC B0 ;  /* 0x0000000000007941 */ /* 0x000fea0003800000 */
.L_x_8443:
[----:B------:R-:W0:Y:S02]  /*3980*/  F2I.FTZ.TRUNC.NTZ R0, R0 ;  /* 0x0000000000007305 */ /* 0x000e24000021f100 */
[----:B0-----:R-:W-:Y:S01]  /*3990*/  PRMT R27, R0, 0x7610, R27 ;  /* 0x00007610001b7816 */ /* 0x001fe2000000001b */
[----:B------:R-:W-:Y:S05]  /*39a0*/  BRA `(.L_x_8428) ;  /* 0x0000047000007947 */ /* 0x000fea0003800000 */
.L_x_8441:
        /* <DEDUP_REMOVED lines=21> */
.L_x_8450:
[----:B------:R-:W-:Y:S05]  /*3b00*/  BSYNC B1 ;  /* 0x0000000000017941 */ /* 0x000fea0003800000 */
.L_x_8449:
[----:B------:R-:W-:Y:S01]  /*3b10*/  LEA R3, R0, 0x37800000, 0x17 ;  /* 0x3780000000037811 */ /* 0x000fe200078eb8ff */
[----:B------:R-:W-:-:S05]  /*3b20*/  IMAD.SHL.U32 R0, R2, 0x200000, RZ ;  /* 0x0020000002007824 */ /* 0x000fca00078e00ff */
[----:B------:R-:W-:Y:S02]  /*3b30*/  LOP3.LUT R0, R3, R0, R4, 0xfe, !PT ;  /* 0x0000000003007212 */ /* 0x000fe400078efe04 */
.L_x_8448:
[----:B------:R-:W-:Y:S05]  /*3b40*/  BSYNC B0 ;  /* 0x0000000000007941 */ /* 0x000fea0003800000 */
.L_x_8447:
[----:B------:R-:W0:Y:S02]  /*3b50*/  F2I.FTZ.TRUNC.NTZ R0, R0 ;  /* 0x0000000000007305 */ /* 0x000e24000021f100 */
[----:B0-----:R-:W-:Y:S01]  /*3b60*/  PRMT R27, R0, 0x7610, R27 ;  /* 0x00007610001b7816 */ /* 0x001fe2000000001b */
[----:B------:R-:W-:Y:S05]  /*3b70*/  BRA `(.L_x_8428) ;  /* 0x000002a000007947 */ /* 0x000fea0003800000 */
.L_x_8440:
        /* <DEDUP_REMOVED lines=14> */
.L_x_8454:
[----:B------:R-:W-:Y:S05]  /*3c60*/  BSYNC B0 ;  /* 0x0000000000007941 */ /* 0x000fea0003800000 */
.L_x_8453:
[----:B------:R-:W0:Y:S02]  /*3c70*/  F2I.FTZ.TRUNC.NTZ R0, R0 ;  /* 0x0000000000007305 */ /* 0x000e24000021f100 */
[----:B0-----:R-:W-:Y:S01]  /*3c80*/  PRMT R27, R0, 0x7610, R27 ;  /* 0x00007610001b7816 */ /* 0x001fe2000000001b */
[----:B------:R-:W-:Y:S05]  /*3c90*/  BRA `(.L_x_8428) ;  /* 0x0000018000007947 */ /* 0x000fea0003800000 */
.L_x_8427:
        /* <DEDUP_REMOVED lines=19> */
[----:B------:R-:W-:Y:S01]  /*3dd0*/  PRMT R27, RZ, 0x7610, R27 ;  /* 0x00007610ff1b7816 */ /* 0x000fe2000000001b */
[----:B------:R-:W-:Y:S05]  /*3de0*/  BRA `(.L_x_8428) ;  /* 0x0000003000007947 */ /* 0x000fea0003800000 */
.L_x_8452:
[----:B------:R0:W5:Y:S01]  /*3df0*/  LDG.E.U16 R27, [R2.64] ;  /* 0x00000024021b7981 */ /* 0x000162000c1e1500 */
[----:B------:R-:W-:Y:S05]  /*3e00*/  BRA `(.L_x_8428) ;  /* 0x0000001000007947 */ /* 0x000fea0003800000 */
.L_x_8451:
[----:B------:R0:W5:Y:S02]  /*3e10*/  LDG.E.U16 R27, [R2.64] ;  /* 0x00000024021b7981 */ /* 0x000164000c1e1500 */
.L_x_8428:
        /* <DEDUP_REMOVED lines=18> */
.L_x_8458:
[----:B------:R-:W3:Y:S02]  /*3f40*/  LDG.E.U8 R2, [R2.64] ;  /* 0x0000002402027981 */ /* 0x000ee4000c1e1100 */
[----:B---3--:R-:W-:-:S04]  /*3f50*/  ISETP.NE.AND P0, PT, R2, RZ, PT ;  /* 0x000000ff0200720c */ /* 0x008fc80003f05270 */
[----:B------:R-:W-:Y:S01]  /*3f60*/  P2R R19, PR, RZ, 0x1 ;  /* 0x00000001ff137803 */ /* 0x000fe20000000000 */
[----:B------:R-:W-:Y:S05]  /*3f70*/  BRA `(.L_x_8460) ;  /* 0x00000f4000007947 */ /* 0x000fea0003800000 */
.L_x_8457:
        /* <DEDUP_REMOVED lines=11> */
.L_x_8462:
[----:B------:R-:W3:Y:S02]  /*4030*/  LDG.E R2, [R2.64] ;  /* 0x0000002402027981 */ /* 0x000ee4000c1e1900 */
[----:B---3--:R-:W-:-:S04]  /*4040*/  ISETP.NE.AND P0, PT, R2, RZ, PT ;  /* 0x000000ff0200720c */ /* 0x008fc80003f05270 */
[----:B------:R-:W-:Y:S01]  /*4050*/  P2R R19, PR, RZ, 0x1 ;  /* 0x00000001ff137803 */ /* 0x000fe20000000000 */
[----:B------:R-:W-:Y:S05]  /*4060*/  BRA `(.L_x_8460) ;  /* 0x00000e5000007947 */ /* 0x000fea0003800000 */
.L_x_8461:
[----:B------:R-:W3:Y:S02]  /*4070*/  LDG.E.U16 R2, [R2.64] ;  /* 0x0000002402027981 */ /* 0x000ee4000c1e1500 */
[----:B---3--:R-:W-:-:S04]  /*4080*/  ISETP.NE.AND P0, PT, R2, RZ, PT ;  /* 0x000000ff0200720c */ /* 0x008fc80003f05270 */
[----:B------:R-:W-:Y:S01]  /*4090*/  P2R R19, PR, RZ, 0x1 ;  /* 0x00000001ff137803 */ /* 0x000fe20000000000 */
[----:B------:R-:W-:Y:S05]  /*40a0*/  BRA `(.L_x_8460) ;  /* 0x00000e1000007947 */ /* 0x000fea0003800000 */
.L_x_8456:
        /* <DEDUP_REMOVED lines=10> */
.L_x_8464:
[----:B------:R-:W3:Y:S02]  /*4150*/  LDG.E.U16 R0, [R2.64] ;  /* 0x0000002402007981 */ /* 0x000ee4000c1e1500 */
[----:B---3--:R-:W-:-:S05]  /*4160*/  HADD2.F32 R0, -RZ, R0.H0_H0 ;  /* 0x20000000ff007230 */ /* 0x008fca0000004100 */
[----:B------:R-:W-:-:S04]  /*4170*/  FSETP.NEU.FTZ.AND P0, PT, R0, RZ, PT ;  /* 0x000000ff0000720b */ /* 0x000fc80003f1d000 */
[----:B------:R-:W-:Y:S01]  /*4180*/  P2R R19, PR, RZ, 0x1 ;  /* 0x00000001ff137803 */ /* 0x000fe20000000000 */
[----:B------:R-:W-:Y:S05]  /*4190*/  BRA `(.L_x_8460) ;  /* 0x00000d2000007947 */ /* 0x000fea0003800000 */
.L_x_8463:
        /* <DEDUP_REMOVED lines=12> */
.L_x_8466:
        /* <DEDUP_REMOVED lines=11> */
.L_x_8465:
[----:B------:R-:W3:Y:S02]  /*4310*/  LDG.E.64 R2, [R2.64] ;  /* 0x0000002402027981 */ /* 0x000ee4000c1e1b00 */
[----:B---3--:R-:W0:-:S06]  /*4320*/  DSETP.NEU.AND P0, PT, R2, RZ, PT ;  /* 0x000000ff0200722a */ /* 0x008e0c0003f0d000 */
[----:B0-----:R-:W-:Y:S01]  /*4330*/  P2R R19, PR, RZ, 0x1 ;  /* 0x00000001ff137803 */ /* 0x001fe20000000000 */
[----:B------:R-:W-:Y:S05]  /*4340*/  BRA `(.L_x_8460) ;  /* 0x00000b7000007947 */ /* 0x000fea0003800000 */
.L_x_8455:
        /* <DEDUP_REMOVED lines=12> */
.L_x_8469:
[----:B------:R-:W3:Y:S02]  /*4410*/  LDG.E.128 R4, [R2.64] ;  /* 0x0000002402047981 */ /* 0x000ee4000c1e1d00 */
[----:B---3--:R-:W0:-:S06]  /*4420*/  DSETP.NEU.AND P0, PT, R6, RZ, PT ;  /* 0x000000ff0600722a */ /* 0x008e0c0003f0d000 */
[----:B0-----:R-:W0:-:S06]  /*4430*/  DSETP.NEU.OR P0, PT, R4, RZ, P0 ;  /* 0x000000ff0400722a */ /* 0x001e0c000070d400 */
[----:B0-----:R-:W-:Y:S01]  /*4440*/  P2R R19, PR, RZ, 0x1 ;  /* 0x00000001ff137803 */ /* 0x001fe20000000000 */
[----:B------:R-:W-:Y:S05]  /*4450*/  BRA `(.L_x_8460) ;  /* 0x00000a6000007947 */ /* 0x000fea0003800000 */
.L_x_8468:
        /* <DEDUP_REMOVED lines=28> */
.L_x_8471:
        /* <DEDUP_REMOVED lines=15> */
.L_x_8470:
[----:B------:R-:W3:Y:S02]  /*4710*/  LDG.E.U16 R0, [R2.64] ;  /* 0x0000002402007981 */ /* 0x000ee4000c1e1500 */
[----:B---3--:R-:W-:-:S04]  /*4720*/  PRMT R0, RZ, 0x5410, R0 ;  /* 0x00005410ff007816 */ /* 0x008fc80000000000 */
[----:B------:R-:W-:-:S04]  /*4730*/  FSETP.NEU.FTZ.AND P0, PT, R0, RZ, PT ;  /* 0x000000ff0000720b */ /* 0x000fc80003f1d000 */
[----:B------:R-:W-:Y:S01]  /*4740*/  P2R R19, PR, RZ, 0x1 ;  /* 0x00000001ff137803 */ /* 0x000fe20000000000 */
[----:B------:R-:W-:Y:S05]  /*4750*/  BRA `(.L_x_8460) ;  /* 0x0000076000007947 */ /* 0x000fea0003800000 */
.L_x_8467:
        /* <DEDUP_REMOVED lines=12> */
.L_x_8474:
        /* <DEDUP_REMOVED lines=21> */
.L_x_8478:
[----:B------:R-:W-:Y:S05]  /*4970*/  BSYNC B1 ;  /* 0x0000000000017941 */ /* 0x000fea0003800000 */
.L_x_8477:
[----:B------:R-:W-:Y:S01]  /*4980*/  LEA R3, R0, 0x3b800000, 0x17 ;  /* 0x3b80000000037811 */ /* 0x000fe200078eb8ff */
[----:B------:R-:W-:-:S05]  /*4990*/  IMAD.SHL.U32 R0, R2, 0x100000, RZ ;  /* 0x0010000002007824 */ /* 0x000fca00078e00ff */
[----:B------:R-:W-:Y:S02]  /*49a0*/  LOP3.LUT R0, R3, R0, R4, 0xfe, !PT ;  /* 0x0000000003007212 */ /* 0x000fe400078efe04 */
.L_x_8476:
[----:B------:R-:W-:Y:S05]  /*49b0*/  BSYNC B0 ;  /* 0x0000000000007941 */ /* 0x000fea0003800000 */
.L_x_8475:
[----:B------:R-:W-:-:S04]  /*49c0*/  FSETP.NEU.FTZ.AND P0, PT, R0, RZ, PT ;  /* 0x000000ff0000720b */ /* 0x000fc80003f1d000 */
[----:B------:R-:W-:Y:S01]  /*49d0*/  P2R R19, PR, RZ, 0x1 ;  /* 0x00000001ff137803 */ /* 0x000fe20000000000 */
[----:B------:R-:W-:Y:S05]  /*49e0*/  BRA `(.L_x_8460) ;  /* 0x000004d000007947 */ /* 0x000fea0003800000 */
.L_x_8473:
        /* <DEDUP_REMOVED lines=21> */
.L_x_8482:
[----:B------:R-:W-:Y:S05]  /*4b40*/  BSYNC B1 ;  /* 0x0000000000017941 */ /* 0x000fea0003800000 */
.L_x_8481:
[----:B------:R-:W-:Y:S01]  /*4b50*/  LEA R3, R0, 0x37800000, 0x17 ;  /* 0x3780000000037811 */ /* 0x000fe200078eb8ff */
[----:B------:R-:W-:-:S05]  /*4b60*/  IMAD.SHL.U32 R0, R2, 0x200000, RZ ;  /* 0x0020000002007824 */ /* 0x000fca00078e00ff */
[----:B------:R-:W-:Y:S02]  /*4b70*/  LOP3.LUT R0, R3, R0, R4, 0xfe, !PT ;  /* 0x0000000003007212 */ /* 0x000fe400078efe04 */
.L_x_8480:
[----:B------:R-:W-:Y:S05]  /*4b80*/  BSYNC B0 ;  /* 0x0000000000007941 */ /* 0x000fea0003800000 */
.L_x_8479:
[----:B------:R-:W-:-:S04]  /*4b90*/  FSETP.NEU.FTZ.AND P0, PT, R0, RZ, PT ;  /* 0x000000ff0000720b */ /* 0x000fc80003f1d000 */
[----:B------:R-:W-:Y:S01]  /*4ba0*/  P2R R19, PR, RZ, 0x1 ;  /* 0x00000001ff137803 */ /* 0x000fe20000000000 */
[----:B------:R-:W-:Y:S05]  /*4bb0*/  BRA `(.L_x_8460) ;  /* 0x0000030000007947 */ /* 0x000fea0003800000 */
.L_x_8472:
        /* <DEDUP_REMOVED lines=14> */
.L_x_8486:
[----:B------:R-:W-:Y:S05]  /*4ca0*/  BSYNC B0 ;  /* 0x0000000000007941 */ /* 0x000fea0003800000 */
.L_x_8485:
[----:B------:R-:W-:-:S04]  /*4cb0*/  FSETP.NEU.FTZ.AND P0, PT, R0, RZ, PT ;  /* 0x000000ff0000720b */ /* 0x000fc80003f1d000 */
[----:B------:R-:W-:Y:S01]  /*4cc0*/  P2R R19, PR, RZ, 0x1 ;  /* 0x00000001ff137803 */ /* 0x000fe20000000000 */
[----:B------:R-:W-:Y:S05]  /*4cd0*/  BRA `(.L_x_8460) ;  /* 0x000001e000007947 */ /* 0x000fea0003800000 */
.L_x_8459:
        /* <DEDUP_REMOVED lines=22> */
.L_x_8484:
[----:B------:R-:W3:Y:S02]  /*4e40*/  LDG.E.64 R2, [R2.64] ;  /* 0x0000002402027981 */ /* 0x000ee4000c1e1b00 */
[----:B---3--:R-:W-:-:S04]  /*4e50*/  ISETP.NE.U32.AND P0, PT, R2, RZ, PT ;  /* 0x000000ff0200720c */ /* 0x008fc80003f05070 */
[----:B------:R-:W-:-:S04]  /*4e60*/  ISETP.NE.AND.EX P0, PT, R3, RZ, PT, P0 ;  /* 0x000000ff0300720c */ /* 0x000fc80003f05300 */
[----:B------:R-:W-:Y:S01]  /*4e70*/  P2R R19, PR, RZ, 0x1 ;  /* 0x00000001ff137803 */ /* 0x000fe20000000000 */
[----:B------:R-:W-:Y:S05]  /*4e80*/  BRA `(.L_x_8460) ;  /* 0x0000003000007947 */ /* 0x000fea0003800000 */
.L_x_8483:
[----:B------:R-:W3:Y:S02]  /*4e90*/  LDG.E R2, [R2.64] ;  /* 0x0000002402027981 */ /* 0x000ee4000c1e1900 */
[----:B---3--:R-:W-:-:S04]  /*4ea0*/  ISETP.NE.AND P0, PT, R2, RZ, PT ;  /* 0x000000ff0200720c */ /* 0x008fc80003f05270 */
[----:B------:R-:W-:Y:S02]  /*4eb0*/  P2R R19, PR, RZ, 0x1 ;  /* 0x00000001ff137803 */ /* 0x000fe40000000000 */
.L_x_8460:
        /* <DEDUP_REMOVED lines=17> */
.L_x_8490:
[----:B------:R0:W5:Y:S01]  /*4fd0*/  LDG.E.U8 R22, [R2.64] ;  /* 0x0000002402167981 */ /* 0x000162000c1e1100 */
[----:B------:R-:W-:Y:S01]  /*4fe0*/  IMAD.MOV.U32 R23, RZ, RZ, RZ ;  /* 0x000000ffff177224 */ /* 0x000fe200078e00ff */
[----:B------:R-:W-:Y:S05]  /*4ff0*/  BRA `(.L_x_8492) ;  /* 0x00000d5000007947 */ /* 0x000fea0003800000 */
.L_x_8489:
        /* <DEDUP_REMOVED lines=8> */
.L_x_8494:
[----:B------:R-:W3:Y:S02]  /*5080*/  LDG.E R22, [R2.64] ;  /* 0x0000002402167981 */ /* 0x000ee4000c1e1900 */
[----:B---3--:R-:W-:Y:S01]  /*5090*/  SHF.R.S32.HI R23, RZ, 0x1f, R22 ;  /* 0x0000001fff177819 */ /* 0x008fe20000011416 */
[----:B------:R-:W-:Y:S05]  /*50a0*/  BRA `(.L_x_8492) ;  /* 0x00000ca000007947 */ /* 0x000fea0003800000 */
.L_x_8493:
[----:B------:R-:W3:Y:S02]  /*50b0*/  LDG.E.S16 R22, [R2.64] ;  /* 0x0000002402167981 */ /* 0x000ee4000c1e1700 */
[----:B---3--:R-:W-:Y:S01]  /*50c0*/  SHF.R.S32.HI R23, RZ, 0x1f, R22 ;  /* 0x0000001fff177819 */ /* 0x008fe20000011416 */
[----:B------:R-:W-:Y:S05]  /*50d0*/  BRA `(.L_x_8492) ;  /* 0x00000c7000007947 */ /* 0x000fea0003800000 */
.L_x_8488:
        /* <DEDUP_REMOVED lines=9> */
.L_x_8496:
[----:B------:R-:W3:Y:S02]  /*5170*/  LDG.E.U16 R2, [R2.64] ;  /* 0x0000002402027981 */ /* 0x000ee4000c1e1500 */
[----:B---3--:R-:W-:-:S06]  /*5180*/  HADD2.F32 R22, -RZ, R2.H0_H0 ;  /* 0x20000002ff167230 */ /* 0x008fcc0000004100 */
[----:B------:R-:W0:Y:S01]  /*5190*/  F2I.S64.TRUNC R22, R22 ;  /* 0x0000001600167311 */ /* 0x000e22000020d900 */
[----:B------:R-:W-:Y:S05]  /*51a0*/  BRA `(.L_x_8492) ;  /* 0x00000ba000007947 */ /* 0x000fea0003800000 */
.L_x_8495:
        /* <DEDUP_REMOVED lines=9> */
.L_x_8498:
[----:B------:R-:W3:Y:S02]  /*5240*/  LDG.E.U16 R2, [R2.64] ;  /* 0x0000002402027981 */ /* 0x000ee4000c1e1500 */
[----:B---3--:R-:W-:-:S06]  /*5250*/  HADD2.F32 R22, -RZ, R2.H0_H0 ;  /* 0x20000002ff167230 */ /* 0x008fcc0000004100 */
[----:B------:R-:W0:Y:S01]  /*5260*/  F2I.S64.TRUNC R22, R22 ;  /* 0x0000001600167311 */ /* 0x000e22000020d900 */
[----:B------:R-:W-:Y:S05]  /*5270*/  BRA `(.L_x_8492) ;  /* 0x00000ad000007947 */ /* 0x000fea0003800000 */
.L_x_8497:
[----:B------:R-:W3:Y:S02]  /*5280*/  LDG.E.64 R2, [R2.64] ;  /* 0x0000002402027981 */ /* 0x000ee4000c1e1b00 */
[----:B---3--:R0:W3:Y:S01]  /*5290*/  F2I.S64.F64.TRUNC R22, R2 ;  /* 0x0000000200167311 */ /* 0x0080e2000030d900 */
[----:B------:R-:W-:Y:S05]  /*52a0*/  BRA `(.L_x_8492) ;  /* 0x00000aa000007947 */ /* 0x000fea0003800000 */
.L_x_8487:
        /* <DEDUP_REMOVED lines=13> */
.L_x_8501:
[----:B------:R-:W3:Y:S02]  /*5380*/  LDG.E.64 R2, [R2.64] ;  /* 0x0000002402027981 */ /* 0x000ee4000c1e1b00 */
[----:B---3--:R0:W3:Y:S01]  /*5390*/  F2I.S64.F64.TRUNC R22, R2 ;  /* 0x0000000200167311 */ /* 0x0080e2000030d900 */
[----:B------:R-:W-:Y:S05]  /*53a0*/  BRA `(.L_x_8492) ;  /* 0x000009a000007947 */ /* 0x000fea0003800000 */
.L_x_8500:
        /* <DEDUP_REMOVED lines=27> */
.L_x_8503:
        /* <DEDUP_REMOVED lines=14> */
.L_x_8502:
[----:B------:R-:W3:Y:S02]  /*5640*/  LDG.E.U16 R22, [R2.64] ;  /* 0x0000002402167981 */ /* 0x000ee4000c1e1500 */
[----:B---3--:R-:W-:-:S06]  /*5650*/  PRMT R22, RZ, 0x5410, R22 ;  /* 0x00005410ff167816 */ /* 0x008fcc0000000016 */
[----:B------:R-:W0:Y:S01]  /*5660*/  F2I.S64.TRUNC R22, R22 ;  /* 0x0000001600167311 */ /* 0x000e22000020d900 */
[----:B------:R-:W-:Y:S05]  /*5670*/  BRA `(.L_x_8492) ;  /* 0x000006d000007947 */ /* 0x000fea0003800000 */
.L_x_8499:
        /* <DEDUP_REMOVED lines=11> */
.L_x_8506:
        /* <DEDUP_REMOVED lines=21> */
.L_x_8510:
[----:B------:R-:W-:Y:S05]  /*5880*/  BSYNC B1 ;  /* 0x0000000000017941 */ /* 0x000fea0003800000 */
.L_x_8509:
[----:B------:R-:W-:Y:S01]  /*5890*/  IMAD.SHL.U32 R2, R2, 0x100000, RZ ;  /* 0x0010000002027824 */ /* 0x000fe200078e00ff */
[----:B------:R-:W-:-:S04]  /*58a0*/  LEA R3, R0, 0x3b800000, 0x17 ;  /* 0x3b80000000037811 */ /* 0x000fc800078eb8ff */
[----:B------:R-:W-:Y:S02]  /*58b0*/  LOP3.LUT R22, R3, R2, R22, 0xfe, !PT ;  /* 0x0000000203167212 */ /* 0x000fe400078efe16 */
.L_x_8508:
[----:B------:R-:W-:Y:S05]  /*58c0*/  BSYNC B0 ;  /* 0x0000000000007941 */ /* 0x000fea0003800000 */
.L_x_8507:
[----:B------:R-:W0:Y:S01]  /*58d0*/  F2I.S64.TRUNC R22, R22 ;  /* 0x0000001600167311 */ /* 0x000e22000020d900 */
[----:B------:R-:W-:Y:S05]  /*58e0*/  BRA `(.L_x_8492) ;  /* 0x0000046000007947 */ /* 0x000fea0003800000 */
.L_x_8505:
        /* <DEDUP_REMOVED lines=21> */
.L_x_8514:
[----:B------:R-:W-:Y:S05]  /*5a40*/  BSYNC B1 ;  /* 0x0000000000017941 */ /* 0x000fea0003800000 */
.L_x_8513:
[----:B------:R-:W-:Y:S01]  /*5a50*/  IMAD.SHL.U32 R2, R2, 0x200000, RZ ;  /* 0x0020000002027824 */ /* 0x000fe200078e00ff */
[----:B------:R-:W-:-:S04]  /*5a60*/  LEA R3, R0, 0x37800000, 0x17 ;  /* 0x3780000000037811 */ /* 0x000fc800078eb8ff */
[----:B------:R-:W-:Y:S02]  /*5a70*/  LOP3.LUT R22, R3, R2, R22, 0xfe, !PT ;  /* 0x0000000203167212 */ /* 0x000fe400078efe16 */
.L_x_8512:
[----:B------:R-:W-:Y:S05]  /*5a80*/  BSYNC B0 ;  /* 0x0000000000007941 */ /* 0x000fea0003800000 */
.L_x_8511:
[----:B------:R-:W0:Y:S01]  /*5a90*/  F2I.S64.TRUNC R22, R22 ;  /* 0x0000001600167311 */ /* 0x000e22000020d900 */
[----:B------:R-:W-:Y:S05]  /*5aa0*/  BRA `(.L_x_8492) ;  /* 0x000002a000007947 */ /* 0x000fea0003800000 */
.L_x_8504:
        /* <DEDUP_REMOVED lines=14> */
.L_x_8518:
[----:B------:R-:W-:Y:S05]  /*5b90*/  BSYNC B0 ;  /* 0x0000000000007941 */ /* 0x000fea0003800000 */
.L_x_8517:
[----:B------:R-:W0:Y:S01]  /*5ba0*/  F2I.S64.TRUNC R22, R22 ;  /* 0x0000001600167311 */ /* 0x000e22000020d900 */
[----:B------:R-:W-:Y:S05]  /*5bb0*/  BRA `(.L_x_8492) ;  /* 0x0000019000007947 */ /* 0x000fea0003800000 */
.L_x_8491:
        /* <DEDUP_REMOVED lines=21> */
.L_x_8516:
[----:B------:R0:W5:Y:S01]  /*5d10*/  LDG.E.64 R22, [R2.64] ;  /* 0x0000002402167981 */ /* 0x000162000c1e1b00 */
[----:B------:R-:W-:Y:S05]  /*5d20*/  BRA `(.L_x_8492) ;  /* 0x0000002000007947 */ /* 0x000fea0003800000 */
.L_x_8515:
[----:B------:R0:W5:Y:S01]  /*5d30*/  LDG.E R22, [R2.64] ;  /* 0x0000002402167981 */ /* 0x000162000c1e1900 */
[----:B------:R-:W-:-:S03]  /*5d40*/  IMAD.MOV.U32 R23, RZ, RZ, RZ ;  /* 0x000000ffff177224 */ /* 0x000fc600078e00ff */
.L_x_8492:
[----:B------:R-:W-:Y:S02]  /*5d50*/  ISETP.NE.AND P0, PT, R19, RZ, PT ;  /* 0x000000ff1300720c */ /* 0x000fe40003f05270 */
[----:B------:R-:W-:Y:S02]  /*5d60*/  IADD3 R29, R29, 0x80, RZ ;  /* 0x000000801d1d7810 */ /* 0x000fe40007ffe0ff */
[----:B------:R-:W-:-:S04]  /*5d70*/  SEL R32, RZ, 0x1, !P0 ;  /* 0x00000001ff207807 */ /* 0x000fc80004000000 */
.L_x_8422:
[----:B------:R-:W-:Y:S05]  /*5d80*/  BSYNC B6 ;  /* 0x0000000000067941 */ /* 0x000fea0003800000 */
.L_x_8421:
        /* <DEDUP_REMOVED lines=25> */
.L_x_8524:
[----:B------:R0:W5:Y:S01]  /*5f20*/  LDG.E.U8 R2, [R4.64] ;  /* 0x0000002404027981 */ /* 0x000162000c1e1100 */
[----:B------:R-:W-:Y:S05]  /*5f30*/  BRA `(.L_x_8526) ;  /* 0x00000d8000007947 */ /* 0x000fea0003800000 */
.L_x_8523:
        /* <DEDUP_REMOVED lines=8> */
.L_x_8528:
[----:B------:R0:W5:Y:S01]  /*5fc0*/  LDG.E.U16 R2, [R4.64] ;  /* 0x0000002404027981 */ /* 0x000162000c1e1500 */
[----:B------:R-:W-:Y:S05]  /*5fd0*/  BRA `(.L_x_8526) ;  /* 0x00000ce000007947 */ /* 0x000fea0003800000 */
.L_x_8527:
[----:B------:R0:W5:Y:S01]  /*5fe0*/  LDG.E.U16 R2, [R4.64] ;  /* 0x0000002404027981 */ /* 0x000162000c1e1500 */
[----:B------:R-:W-:Y:S05]  /*5ff0*/  BRA `(.L_x_8526) ;  /* 0x00000cc000007947 */ /* 0x000fea0003800000 */
.L_x_8522:
[----:B------:R-:W-:-:S13]  /*6000*/  ISETP.GT.AND P0, PT, R0, 0x6, PT ;  /* 0x000000060000780c */ /* 0x000fda0003f04270 */
[----:B------:R-:W-:Y:S05]  /*6010*/  @P0 BRA `(.L_x_8529) ;  /* 0x000000c000000947 */ /* 0x000fea0003800000 */
[----:B------:R-:W-:-:S13]  /*6020*/  ISETP.NE.AND P0, PT, R0, 0x5, PT ;  /* 0x000000050000780c */ /* 0x000fda0003f05270 */
[----:B------:R-:W-:Y:S05]  /*6030*/  @!P0 BRA `(.L_x_8530) ;  /* 0x0000005000008947 */ /* 0x000fea0003800000 */
[----:B------:R-:W-:-:S13]  /*6040*/  ISETP.NE.AND P0, PT, R0, 0x6, PT ;  /* 0x000000060000780c */ /* 0x000fda0003f05270 */
[----:B------:R-:W-:Y:S05]  /*6050*/  @P0 BRA `(.L_x_8525) ;  /* 0x00000ae000000947 */ /* 0x000fea0003800000 */
[----:B------:R-:W4:Y:S02]  /*6060*/  LDG.E R4, [R4.64] ;  /* 0x0000002404047981 */ /* 0x000f24000c1e1900 */
[----:B----4-:R0:W4:Y:S01]  /*6070*/  F2I.FTZ.TRUNC.NTZ R2, R4 ;  /* 0x0000000400027305 */ /* 0x010122000021f100 */
[----:B------:R-:W-:Y:S05]  /*6080*/  BRA `(.L_x_8526) ;  /* 0x00000c3000007947 */ /* 0x000fea0003800000 */
.L_x_8530:
[----:B------:R-:W4:Y:S02]  /*6090*/  LDG.E.U16 R0, [R4.64] ;  /* 0x0000002404007981 */ /* 0x000f24000c1e1500 */
[----:B----4-:R-:W-:-:S06]  /*60a0*/  HADD2.F32 R0, -RZ, R0.H0_H0 ;  /* 0x20000000ff007230 */ /* 0x010fcc0000004100 */
[----:B------:R-:W0:Y:S02]  /*60b0*/  F2I.FTZ.TRUNC.NTZ R0, R0 ;  /* 0x0000000000007305 */ /* 0x000e24000021f100 */
[----:B0-----:R-:W-:Y:S01]  /*60c0*/  PRMT R2, R0, 0x7610, R2 ;  /* 0x0000761000027816 */ /* 0x001fe20000000002 */
[----:B------:R-:W-:Y:S05]  /*60d0*/  BRA `(.L_x_8526) ;  /* 0x00000be000007947 */ /* 0x000fea0003800000 */
.L_x_8529:
[----:B------:R-:W-:-:S13]  /*60e0*/  ISETP.NE.AND P0, PT, R0, 0x7, PT ;  /* 0x000000070000780c */ /* 0x000fda0003f05270 */
[----:B------:R-:W-:Y:S05]  /*60f0*/  @!P0 BRA `(.L_x_8531) ;  /* 0x000000c000008947 */ /* 0x000fea0003800000 */
[----:B------:R-:W-:-:S13]  /*6100*/  ISETP.NE.AND P0, PT, R0, 0x8, PT ;  /* 0x000000080000780c */ /* 0x000fda0003f05270 */
[----:B------:R-:W-:Y:S05]  /*6110*/  @!P0 BRA `(.L_x_8532) ;  /* 0x0000005000008947 */ /* 0x000fea0003800000 */
[----:B------:R-:W-:-:S13]  /*6120*/  ISETP.NE.AND P0, PT, R0, 0x9, PT ;  /* 0x000000090000780c */ /* 0x000fda0003f05270 */
[----:B------:R-:W-:Y:S05]  /*6130*/  @P0 BRA `(.L_x_8525) ;  /* 0x00000a0000000947 */ /* 0x000fea0003800000 */
[----:B------:R-:W4:Y:S02]  /*6140*/  LDG.E R4, [R4.64] ;  /* 0x0000002404047981 */ /* 0x000f24000c1e1900 */
[----:B----4-:R0:W4:Y:S01]  /*6150*/  F2I.FTZ.TRUNC.NTZ R2, R4 ;  /* 0x0000000400027305 */ /* 0x010122000021f100 */
[----:B------:R-:W-:Y:S05]  /*6160*/  BRA `(.L_x_8526) ;  /* 0x00000b5000007947 */ /* 0x000fea0003800000 */
.L_x_8532:
[----:B------:R-:W4:Y:S02]  /*6170*/  LDG.E.U16 R4, [R4.64] ;  /* 0x0000002404047981 */ /* 0x000f24000c1e1500 */
[----:B----4-:R-:W-:-:S06]  /*6180*/  HADD2.F32 R0, -RZ, R4.H0_H0 ;  /* 0x20000004ff007230 */ /* 0x010fcc0000004100 */
[----:B------:R-:W0:Y:S02]  /*6190*/  F2I.FTZ.TRUNC.NTZ R0, R0 ;  /* 0x0000000000007305 */ /* 0x000e24000021f100 */
[----:B0-----:R-:W-:Y:S01]  /*61a0*/  PRMT R2, R0, 0x7610, R2 ;  /* 0x0000761000027816 */ /* 0x001fe20000000002 */
[----:B------:R-:W-:Y:S05]  /*61b0*/  BRA `(.L_x_8526) ;  /* 0x00000b0000007947 */ /* 0x000fea0003800000 */
.L_x_8531:
[----:B------:R-:W4:Y:S02]  /*61c0*/  LDG.E.64 R4, [R4.64] ;  /* 0x0000002404047981 */ /* 0x000f24000c1e1b00 */
[----:B----4-:R0:W4:Y:S01]  /*61d0*/  F2I.F64.TRUNC R2, R4 ;  /* 0x0000000400027311 */ /* 0x010122000030d100 */
[----:B------:R-:W-:Y:S05]  /*61e0*/  BRA `(.L_x_8526) ;  /* 0x00000ad000007947 */ /* 0x000fea0003800000 */
.L_x_8521:
        /* <DEDUP_REMOVED lines=10> */
[----:B------:R-:W-:Y:S01]  /*6290*/  SEL R2, RZ, 0x1, !P0 ;  /* 0x00000001ff027807 */ /* 0x000fe20004000000 */
[----:B------:R-:W-:Y:S05]  /*62a0*/  BRA `(.L_x_8526) ;  /* 0x00000a1000007947 */ /* 0x000fea0003800000 */
.L_x_8535:
[----:B------:R-:W4:Y:S02]  /*62b0*/  LDG.E.64 R4, [R4.64] ;  /* 0x0000002404047981 */ /* 0x000f24000c1e1b00 */
[----:B----4-:R0:W4:Y:S01]  /*62c0*/  F2I.F64.TRUNC R2, R4 ;  /* 0x0000000400027311 */ /* 0x010122000030d100 */
[----:B------:R-:W-:Y:S05]  /*62d0*/  BRA `(.L_x_8526) ;  /* 0x000009e000007947 */ /* 0x000fea0003800000 */
.L_x_8534:
        /* <DEDUP_REMOVED lines=25> */
[----:B------:R-:W0:Y:S02]  /*6470*/  F2I.FTZ.TRUNC.NTZ R3, R3 ;  /* 0x0000000300037305 */ /* 0x000e24000021f100 */
[----:B0-----:R-:W-:Y:S01]  /*6480*/  PRMT R2, R3, 0x7610, R2 ;  /* 0x0000761003027816 */ /* 0x001fe20000000002 */
[----:B------:R-:W-:Y:S05]  /*6490*/  BRA `(.L_x_8526) ;  /* 0x0000082000007947 */ /* 0x000fea0003800000 */
.L_x_8537:
[----:B------:R-:W4:Y:S02]  /*64a0*/  LDG.E.U8 R3, [R4.64] ;  /* 0x0000002404037981 */ /* 0x000f24000c1e1100 */
        /* <DEDUP_REMOVED lines=14> */
.L_x_8536:
[----:B------:R-:W4:Y:S02]  /*6590*/  LDG.E.U16 R0, [R4.64] ;  /* 0x0000002404007981 */ /* 0x000f24000c1e1500 */
[----:B----4-:R-:W-:-:S06]  /*65a0*/  PRMT R0, RZ, 0x5410, R0 ;  /* 0x00005410ff007816 */ /* 0x010fcc0000000000 */
[----:B------:R-:W0:Y:S02]  /*65b0*/  F2I.FTZ.TRUNC.NTZ R0, R0 ;  /* 0x0000000000007305 */ /* 0x000e24000021f100 */
[----:B0-----:R-:W-:Y:S01]  /*65c0*/  PRMT R2, R0, 0x7610, R2 ;  /* 0x0000761000027816 */ /* 0x001fe20000000002 */
[----:B------:R-:W-:Y:S05]  /*65d0*/  BRA `(.L_x_8526) ;  /* 0x000006e000007947 */ /* 0x000fea0003800000 */
.L_x_8533:
        /* <DEDUP_REMOVED lines=10> */
.L_x_8540:
        /* <DEDUP_REMOVED lines=21> */
.L_x_8544:
[----:B------:R-:W-:Y:S05]  /*67d0*/  BSYNC B1 ;  /* 0x0000000000017941 */ /* 0x000fea0003800000 */
.L_x_8543:
[----:B------:R-:W-:Y:S01]  /*67e0*/  LEA R3, R0, 0x3b800000, 0x17 ;  /* 0x3b80000000037811 */ /* 0x000fe200078eb8ff */
[----:B------:R-:W-:-:S05]  /*67f0*/  IMAD.SHL.U32 R0, R2, 0x100000, RZ ;  /* 0x0010000002007824 */ /* 0x000fca00078e00ff */
[----:B------:R-:W-:Y:S02]  /*6800*/  LOP3.LUT R0, R3, R0, R4, 0xfe, !PT ;  /* 0x0000000003007212 */ /* 0x000fe400078efe04 */
.L_x_8542:
[----:B------:R-:W-:Y:S05]  /*6810*/  BSYNC B0 ;  /* 0x0000000000007941 */ /* 0x000fea0003800000 */
.L_x_8541:
[----:B------:R-:W0:Y:S02]  /*6820*/  F2I.FTZ.TRUNC.NTZ R0, R0 ;  /* 0x0000000000007305 */ /* 0x000e24000021f100 */
[----:B0-----:R-:W-:Y:S01]  /*6830*/  PRMT R2, R0, 0x7610, R2 ;  /* 0x0000761000027816 */ /* 0x001fe20000000002 */
[----:B------:R-:W-:Y:S05]  /*6840*/  BRA `(.L_x_8526) ;  /* 0x0000047000007947 */ /* 0x000fea0003800000 */
.L_x_8539:
        /* <DEDUP_REMOVED lines=21> */
.L_x_8548:
[----:B------:R-:W-:Y:S05]  /*69a0*/  BSYNC B1 ;  /* 0x0000000000017941 */ /* 0x000fea0003800000 */
.L_x_8547:
[----:B------:R-:W-:Y:S01]  /*69b0*/  LEA R3, R0, 0x37800000, 0x17 ;  /* 0x3780000000037811 */ /* 0x000fe200078eb8ff */
[----:B------:R-:W-:-:S05]  /*69c0*/  IMAD.SHL.U32 R0, R2, 0x200000, RZ ;  /* 0x0020000002007824 */ /* 0x000fca00078e00ff */
[----:B------:R-:W-:Y:S02]  /*69d0*/  LOP3.LUT R0, R3, R0, R4, 0xfe, !PT ;  /* 0x0000000003007212 */ /* 0x000fe400078efe04 */
.L_x_8546:
[----:B------:R-:W-:Y:S05]  /*69e0*/  BSYNC B0 ;  /* 0x0000000000007941 */ /* 0x000fea0003800000 */
.L_x_8545:
[----:B------:R-:W0:Y:S02]  /*69f0*/  F2I.FTZ.TRUNC.NTZ R0, R0 ;  /* 0x0000000000007305 */ /* 0x000e24000021f100 */
[----:B0-----:R-:W-:Y:S01]  /*6a00*/  PRMT R2, R0, 0x7610, R2 ;  /* 0x0000761000027816 */ /* 0x001fe20000000002 */
[----:B------:R-:W-:Y:S05]  /*6a10*/  BRA `(.L_x_8526) ;  /* 0x000002a000007947 */ /* 0x000fea0003800000 */
.L_x_8538:
        /* <DEDUP_REMOVED lines=14> */
.L_x_8552:
[----:B------:R-:W-:Y:S05]  /*6b00*/  BSYNC B0 ;  /* 0x0000000000007941 */ /* 0x000fea0003800000 */
.L_x_8551:
[----:B------:R-:W0:Y:S02]  /*6b10*/  F2I.FTZ.TRUNC.NTZ R0, R0 ;  /* 0x0000000000007305 */ /* 0x000e24000021f100 */
[----:B0-----:R-:W-:Y:S01]  /*6b20*/  PRMT R2, R0, 0x7610, R2 ;  /* 0x0000761000027816 */ /* 0x001fe20000000002 */
[----:B------:R-:W-:Y:S05]  /*6b30*/  BRA `(.L_x_8526) ;  /* 0x0000018000007947 */ /* 0x000fea0003800000 */
.L_x_8525:
        /* <DEDUP_REMOVED lines=19> */
[----:B------:R-:W-:Y:S01]  /*6c70*/  PRMT R2, RZ, 0x7610, R2 ;  /* 0x00007610ff027816 */ /* 0x000fe20000000002 */
[----:B------:R-:W-:Y:S05]  /*6c80*/  BRA `(.L_x_8526) ;  /* 0x0000003000007947 */ /* 0x000fea0003800000 */
.L_x_8550:
[----:B------:R0:W5:Y:S01]  /*6c90*/  LDG.E.U16 R2, [R4.64] ;  /* 0x0000002404027981 */ /* 0x000162000c1e1500 */
[----:B------:R-:W-:Y:S05]  /*6ca0*/  BRA `(.L_x_8526) ;  /* 0x0000001000007947 */ /* 0x000fea0003800000 */
.L_x_8549:
[----:B------:R0:W5:Y:S02]  /*6cb0*/  LDG.E.U16 R2, [R4.64] ;  /* 0x0000002404027981 */ /* 0x000164000c1e1500 */
.L_x_8526:
        /* <DEDUP_REMOVED lines=18> */
.L_x_8556:
[----:B----4-:R-:W4:Y:S02]  /*6de0*/  LDG.E.U8 R4, [R4.64] ;  /* 0x0000002404047981 */ /* 0x010f24000c1e1100 */
[----:B----4-:R-:W-:-:S04]  /*6df0*/  ISETP.NE.AND P0, PT, R4, RZ, PT ;  /* 0x000000ff0400720c */ /* 0x010fc80003f05270 */
[----:B------:R-:W-:Y:S01]  /*6e00*/  P2R R28, PR, RZ, 0x1 ;  /* 0x00000001ff1c7803 */ /* 0x000fe20000000000 */
[----:B------:R-:W-:Y:S05]  /*6e10*/  BRA `(.L_x_8558) ;  /* 0x00000f4000007947 */ /* 0x000fea0003800000 */
.L_x_8555:
        /* <DEDUP_REMOVED lines=11> */
.L_x_8560:
[----:B----4-:R-:W4:Y:S02]  /*6ed0*/  LDG.E R4, [R4.64] ;  /* 0x0000002404047981 */ /* 0x010f24000c1e1900 */
[----:B----4-:R-:W-:-:S04]  /*6ee0*/  ISETP.NE.AND P0, PT, R4, RZ, PT ;  /* 0x000000ff0400720c */ /* 0x010fc80003f05270 */
[----:B------:R-:W-:Y:S01]  /*6ef0*/  P2R R28, PR, RZ, 0x1 ;  /* 0x00000001ff1c7803 */ /* 0x000fe20000000000 */
[----:B------:R-:W-:Y:S05]  /*6f00*/  BRA `(.L_x_8558) ;  /* 0x00000e5000007947 */ /* 0x000fea0003800000 */
.L_x_8559:
[----:B----4-:R-:W4:Y:S02]  /*6f10*/  LDG.E.U16 R4, [R4.64] ;  /* 0x0000002404047981 */ /* 0x010f24000c1e1500 */
[----:B----4-:R-:W-:-:S04]  /*6f20*/  ISETP.NE.AND P0, PT, R4, RZ, PT ;  /* 0x000000ff0400720c */ /* 0x010fc80003f05270 */
[----:B------:R-:W-:Y:S01]  /*6f30*/  P2R R28, PR, RZ, 0x1 ;  /* 0x00000001ff1c7803 */ /* 0x000fe20000000000 */
[----:B------:R-:W-:Y:S05]  /*6f40*/  BRA `(.L_x_8558) ;  /* 0x00000e1000007947 */ /* 0x000fea0003800000 */
.L_x_8554:
        /* <DEDUP_REMOVED lines=10> */
.L_x_8562:
[----:B----4-:R-:W4:Y:S02]  /*6ff0*/  LDG.E.U16 R0, [R4.64] ;  /* 0x0000002404007981 */ /* 0x010f24000c1e1500 */
[----:B----4-:R-:W-:-:S05]  /*7000*/  HADD2.F32 R0, -RZ, R0.H0_H0 ;  /* 0x20000000ff007230 */ /* 0x010fca0000004100 */
[----:B------:R-:W-:-:S04]  /*7010*/  FSETP.NEU.FTZ.AND P0, PT, R0, RZ, PT ;  /* 0x000000ff0000720b */ /* 0x000fc80003f1d000 */
[----:B------:R-:W-:Y:S01]  /*7020*/  P2R R28, PR, RZ, 0x1 ;  /* 0x00000001ff1c7803 */ /* 0x000fe20000000000 */
[----:B------:R-:W-:Y:S05]  /*7030*/  BRA `(.L_x_8558) ;  /* 0x00000d2000007947 */ /* 0x000fea0003800000 */
.L_x_8561:
        /* <DEDUP_REMOVED lines=12> */
.L_x_8564:
        /* <DEDUP_REMOVED lines=11> */
.L_x_8563:
[----:B----4-:R-:W4:Y:S02]  /*71b0*/  LDG.E.64 R4, [R4.64] ;  /* 0x0000002404047981 */ /* 0x010f24000c1e1b00 */
[----:B----4-:R-:W0:-:S06]  /*71c0*/  DSETP.NEU.AND P0, PT, R4, RZ, PT ;  /* 0x000000ff0400722a */ /* 0x010e0c0003f0d000 */
[----:B0-----:R-:W-:Y:S01]  /*71d0*/  P2R R28, PR, RZ, 0x1 ;  /* 0x00000001ff1c7803 */ /* 0x001fe20000000000 */
[----:B------:R-:W-:Y:S05]  /*71e0*/  BRA `(.L_x_8558) ;  /* 0x00000b7000007947 */ /* 0x000fea0003800000 */
.L_x_8553:
        /* <DEDUP_REMOVED lines=12> */
.L_x_8567:
[----:B----4-:R-:W4:Y:S02]  /*72b0*/  LDG.E.128 R4, [R4.64] ;  /* 0x0000002404047981 */ /* 0x010f24000c1e1d00 */
[----:B----4-:R-:W0:-:S06]  /*72c0*/  DSETP.NEU.AND P0, PT, R6, RZ, PT ;  /* 0x000000ff0600722a */ /* 0x010e0c0003f0d000 */
[----:B0-----:R-:W0:-:S06]  /*72d0*/  DSETP.NEU.OR P0, PT, R4, RZ, P0 ;  /* 0x000000ff0400722a */ /* 0x001e0c000070d400 */
[----:B0-----:R-:W-:Y:S01]  /*72e0*/  P2R R28, PR, RZ, 0x1 ;  /* 0x00000001ff1c7803 */ /* 0x001fe20000000000 */
[----:B------:R-:W-:Y:S05]  /*72f0*/  BRA `(.L_x_8558) ;  /* 0x00000a6000007947 */ /* 0x000fea0003800000 */
.L_x_8566:
        /* <DEDUP_REMOVED lines=28> */
.L_x_8569:
        /* <DEDUP_REMOVED lines=15> */
.L_x_8568:
[----:B----4-:R-:W4:Y:S02]  /*75b0*/  LDG.E.U16 R0, [R4.64] ;  /* 0x0000002404007981 */ /* 0x010f24000c1e1500 */
[----:B----4-:R-:W-:-:S04]  /*75c0*/  PRMT R0, RZ, 0x5410, R0 ;  /* 0x00005410ff007816 */ /* 0x010fc80000000000 */
[----:B------:R-:W-:-:S04]  /*75d0*/  FSETP.NEU.FTZ.AND P0, PT, R0, RZ, PT ;  /* 0x000000ff0000720b */ /* 0x000fc80003f1d000 */
[----:B------:R-:W-:Y:S01]  /*75e0*/  P2R R28, PR, RZ, 0x1 ;  /* 0x00000001ff1c7803 */ /* 0x000fe20000000000 */
[----:B------:R-:W-:Y:S05]  /*75f0*/  BRA `(.L_x_8558) ;  /* 0x0000076000007947 */ /* 0x000fea0003800000 */
.L_x_8565:
        /* <DEDUP_REMOVED lines=12> */
.L_x_8572:
        /* <DEDUP_REMOVED lines=21> */
.L_x_8576:
[----:B------:R-:W-:Y:S05]  /*7810*/  BSYNC B1 ;  /* 0x0000000000017941 */ /* 0x000fea0003800000 */
.L_x_8575:
[----:B------:R-:W-:Y:S01]  /*7820*/  LEA R5, R0, 0x3b800000, 0x17 ;  /* 0x3b80000000057811 */ /* 0x000fe200078eb8ff */
[----:B------:R-:W-:-:S05]  /*7830*/  IMAD.SHL.U32 R0, R3, 0x100000, RZ ;  /* 0x0010000003007824 */ /* 0x000fca00078e00ff */
[----:B------:R-:W-:Y:S02]  /*7840*/  LOP3.LUT R0, R5, R0, R6, 0xfe, !PT ;  /* 0x0000000005007212 */ /* 0x000fe400078efe06 */
.L_x_8574:
[----:B------:R-:W-:Y:S05]  /*7850*/  BSYNC B0 ;  /* 0x0000000000007941 */ /* 0x000fea0003800000 */
.L_x_8573:
[----:B------:R-:W-:-:S04]  /*7860*/  FSETP.NEU.FTZ.AND P0, PT, R0, RZ, PT ;  /* 0x000000ff0000720b */ /* 0x000fc80003f1d000 */
[----:B------:R-:W-:Y:S01]  /*7870*/  P2R R28, PR, RZ, 0x1 ;  /* 0x00000001ff1c7803 */ /* 0x000fe20000000000 */
[----:B------:R-:W-:Y:S05]  /*7880*/  BRA `(.L_x_8558) ;  /* 0x000004d000007947 */ /* 0x000fea0003800000 */
.L_x_8571:
        /* <DEDUP_REMOVED lines=21> */
.L_x_8580:
[----:B------:R-:W-:Y:S05]  /*79e0*/  BSYNC B1 ;  /* 0x0000000000017941 */ /* 0x000fea0003800000 */
.L_x_8579:
[----:B------:R-:W-:Y:S01]  /*79f0*/  LEA R5, R0, 0x37800000, 0x17 ;  /* 0x3780000000057811 */ /* 0x000fe200078eb8ff */
[----:B------:R-:W-:-:S05]  /*7a00*/  IMAD.SHL.U32 R0, R3, 0x200000, RZ ;  /* 0x0020000003007824 */ /* 0x000fca00078e00ff */
[----:B------:R-:W-:Y:S02]  /*7a10*/  LOP3.LUT R0, R5, R0, R6, 0xfe, !PT ;  /* 0x0000000005007212 */ /* 0x000fe400078efe06 */
.L_x_8578:
[----:B------:R-:W-:Y:S05]  /*7a20*/  BSYNC B0 ;  /* 0x0000000000007941 */ /* 0x000fea0003800000 */
.L_x_8577:
[----:B------:R-:W-:-:S04]  /*7a30*/  FSETP.NEU.FTZ.AND P0, PT, R0, RZ, PT ;  /* 0x000000ff0000720b */ /* 0x000fc80003f1d000 */
[----:B------:R-:W-:Y:S01]  /*7a40*/  P2R R28, PR, RZ, 0x1 ;  /* 0x00000001ff1c7803 */ /* 0x000fe20000000000 */
[----:B------:R-:W-:Y:S05]  /*7a50*/  BRA `(.L_x_8558) ;  /* 0x0000030000007947 */ /* 0x000fea0003800000 */
.L_x_8570:
        /* <DEDUP_REMOVED lines=14> */
.L_x_8584:
[----:B------:R-:W-:Y:S05]  /*7b40*/  BSYNC B0 ;  /* 0x0000000000007941 */ /* 0x000fea0003800000 */
.L_x_8583:
[----:B------:R-:W-:-:S04]  /*7b50*/  FSETP.NEU.FTZ.AND P0, PT, R0, RZ, PT ;  /* 0x000000ff0000720b */ /* 0x000fc80003f1d000 */
[----:B------:R-:W-:Y:S01]  /*7b60*/  P2R R28, PR, RZ, 0x1 ;  /* 0x00000001ff1c7803 */ /* 0x000fe20000000000 */
[----:B------:R-:W-:Y:S05]  /*7b70*/  BRA `(.L_x_8558) ;  /* 0x000001e000007947 */ /* 0x000fea0003800000 */
.L_x_8557:
        /* <DEDUP_REMOVED lines=22> */
.L_x_8582:
[----:B----4-:R-:W4:Y:S02]  /*7ce0*/  LDG.E.64 R4, [R4.64] ;  /* 0x0000002404047981 */ /* 0x010f24000c1e1b00 */
[----:B----4-:R-:W-:-:S04]  /*7cf0*/  ISETP.NE.U32.AND P0, PT, R4, RZ, PT ;  /* 0x000000ff0400720c */ /* 0x010fc80003f05070 */
[----:B------:R-:W-:-:S04]  /*7d00*/  ISETP.NE.AND.EX P0, PT, R5, RZ, PT, P0 ;  /* 0x000000ff0500720c */ /* 0x000fc80003f05300 */
[----:B------:R-:W-:Y:S01]  /*7d10*/  P2R R28, PR, RZ, 0x1 ;  /* 0x00000001ff1c7803 */ /* 0x000fe20000000000 */
[----:B------:R-:W-:Y:S05]  /*7d20*/  BRA `(.L_x_8558) ;  /* 0x0000003000007947 */ /* 0x000fea0003800000 */
.L_x_8581:
[----:B----4-:R-:W4:Y:S02]  /*7d30*/  LDG.E R4, [R4.64] ;  /* 0x0000002404047981 */ /* 0x010f24000c1e1900 */
[----:B----4-:R-:W-:-:S04]  /*7d40*/  ISETP.NE.AND P0, PT, R4, RZ, PT ;  /* 0x000000ff0400720c */ /* 0x010fc80003f05270 */
[----:B------:R-:W-:Y:S02]  /*7d50*/  P2R R28, PR, RZ, 0x1 ;  /* 0x00000001ff1c7803 */ /* 0x000fe40000000000 */
.L_x_8558:
        /* <DEDUP_REMOVED lines=18> */
.L_x_8588:
[----:B------:R0:W5:Y:S01]  /*7e80*/  LDG.E.U8 R18, [R4.64] ;  /* 0x0000002404127981 */ /* 0x000162000c1e1100 */
[----:B------:R-:W-:Y:S01]  /*7e90*/  IMAD.MOV.U32 R19, RZ, RZ, RZ ;  /* 0x000000ffff137224 */ /* 0x000fe200078e00ff */
[----:B------:R-:W-:Y:S05]  /*7ea0*/  BRA `(.L_x_8590) ;  /* 0x00000d5000007947 */ /* 0x000fea0003800000 */
.L_x_8587:
        /* <DEDUP_REMOVED lines=8> */
.L_x_8592:
[----:B------:R-:W4:Y:S02]  /*7f30*/  LDG.E R18, [R4.64] ;  /* 0x0000002404127981 */ /* 0x000f24000c1e1900 */
[----:B----4-:R-:W-:Y:S01]  /*7f40*/  SHF.R.S32.HI R19, RZ, 0x1f, R18 ;  /* 0x0000001fff137819 */ /* 0x010fe20000011412 */
[----:B------:R-:W-:Y:S05]  /*7f50*/  BRA `(.L_x_8590) ;  /* 0x00000ca000007947 */ /* 0x000fea0003800000 */
.L_x_8591:
[----:B------:R-:W4:Y:S02]  /*7f60*/  LDG.E.S16 R18, [R4.64] ;  /* 0x0000002404127981 */ /* 0x000f24000c1e1700 */
[----:B----4-:R-:W-:Y:S01]  /*7f70*/  SHF.R.S32.HI R19, RZ, 0x1f, R18 ;  /* 0x0000001fff137819 */ /* 0x010fe20000011412 */
[----:B------:R-:W-:Y:S05]  /*7f80*/  BRA `(.L_x_8590) ;  /* 0x00000c7000007947 */ /* 0x000fea0003800000 */
.L_x_8586:
        /* <DEDUP_REMOVED lines=9> */
.L_x_8594:
[----:B------:R-:W4:Y:S02]  /*8020*/  LDG.E.U16 R4, [R4.64] ;  /* 0x0000002404047981 */ /* 0x000f24000c1e1500 */
[----:B----4-:R-:W-:-:S06]  /*8030*/  HADD2.F32 R18, -RZ, R4.H0_H0 ;  /* 0x20000004ff127230 */ /* 0x010fcc0000004100 */
[----:B------:R-:W0:Y:S01]  /*8040*/  F2I.S64.TRUNC R18, R18 ;  /* 0x0000001200127311 */ /* 0x000e22000020d900 */
[----:B------:R-:W-:Y:S05]  /*8050*/  BRA `(.L_x_8590) ;  /* 0x00000ba000007947 */ /* 0x000fea0003800000 */
.L_x_8593:
        /* <DEDUP_REMOVED lines=9> */
.L_x_8596:
[----:B------:R-:W4:Y:S02]  /*80f0*/  LDG.E.U16 R4, [R4.64] ;  /* 0x0000002404047981 */ /* 0x000f24000c1e1500 */
[----:B----4-:R-:W-:-:S06]  /*8100*/  HADD2.F32 R18, -RZ, R4.H0_H0 ;  /* 0x20000004ff127230 */ /* 0x010fcc0000004100 */
[----:B------:R-:W0:Y:S01]  /*8110*/  F2I.S64.TRUNC R18, R18 ;  /* 0x0000001200127311 */ /* 0x000e22000020d900 */
[----:B------:R-:W-:Y:S05]  /*8120*/  BRA `(.L_x_8590) ;  /* 0x00000ad000007947 */ /* 0x000fea0003800000 */
.L_x_8595:
[----:B------:R-:W4:Y:S02]  /*8130*/  LDG.E.64 R4, [R4.64] ;  /* 0x0000002404047981 */ /* 0x000f24000c1e1b00 */
[----:B----4-:R0:W4:Y:S01]  /*8140*/  F2I.S64.F64.TRUNC R18, R4 ;  /* 0x0000000400127311 */ /* 0x010122000030d900 */
[----:B------:R-:W-:Y:S05]  /*8150*/  BRA `(.L_x_8590) ;  /* 0x00000aa000007947 */ /* 0x000fea0003800000 */
.L_x_8585:
        /* <DEDUP_REMOVED lines=13> */
.L_x_8599:
[----:B------:R-:W4:Y:S02]  /*8230*/  LDG.E.64 R4, [R4.64] ;  /* 0x0000002404047981 */ /* 0x000f24000c1e1b00 */
[----:B----4-:R0:W4:Y:S01]  /*8240*/  F2I.S64.F64.TRUNC R18, R4 ;  /* 0x0000000400127311 */ /* 0x010122000030d900 */
[----:B------:R-:W-:Y:S05]  /*8250*/  BRA `(.L_x_8590) ;  /* 0x000009a000007947 */ /* 0x000fea0003800000 */
.L_x_8598:
        /* <DEDUP_REMOVED lines=27> */
.L_x_8601:
        /* <DEDUP_REMOVED lines=14> */
.L_x_8600:
[----:B------:R-:W4:Y:S02]  /*84f0*/  LDG.E.U16 R18, [R4.64] ;  /* 0x0000002404127981 */ /* 0x000f24000c1e1500 */
[----:B----4-:R-:W-:-:S06]  /*8500*/  PRMT R18, RZ, 0x5410, R18 ;  /* 0x00005410ff127816 */ /* 0x010fcc0000000012 */
[----:B------:R-:W0:Y:S01]  /*8510*/  F2I.S64.TRUNC R18, R18 ;  /* 0x0000001200127311 */ /* 0x000e22000020d900 */
[----:B------:R-:W-:Y:S05]  /*8520*/  BRA `(.L_x_8590) ;  /* 0x000006d000007947 */ /* 0x000fea0003800000 */
.L_x_8597:
        /* <DEDUP_REMOVED lines=11> */
.L_x_8604:
        /* <DEDUP_REMOVED lines=21> */
.L_x_8608:
[----:B------:R-:W-:Y:S05]  /*8730*/  BSYNC B1 ;  /* 0x0000000000017941 */ /* 0x000fea0003800000 */
.L_x_8607:
[----:B------:R-:W-:Y:S01]  /*8740*/  IMAD.SHL.U32 R3, R3, 0x100000, RZ ;  /* 0x0010000003037824 */ /* 0x000fe200078e00ff */
[----:B------:R-:W-:-:S04]  /*8750*/  LEA R5, R0, 0x3b800000, 0x17 ;  /* 0x3b80000000057811 */ /* 0x000fc800078eb8ff */
[----:B------:R-:W-:Y:S02]  /*8760*/  LOP3.LUT R18, R5, R3, R18, 0xfe, !PT ;  /* 0x0000000305127212 */ /* 0x000fe400078efe12 */
.L_x_8606:
[----:B------:R-:W-:Y:S05]  /*8770*/  BSYNC B0 ;  /* 0x0000000000007941 */ /* 0x000fea0003800000 */
.L_x_8605:
[----:B------:R-:W0:Y:S01]  /*8780*/  F2I.S64.TRUNC R18, R18 ;  /* 0x0000001200127311 */ /* 0x000e22000020d900 */
[----:B------:R-:W-:Y:S05]  /*8790*/  BRA `(.L_x_8590) ;  /* 0x0000046000007947 */ /* 0x000fea0003800000 */
.L_x_8603:
        /* <DEDUP_REMOVED lines=21> */
.L_x_8612:
[----:B------:R-:W-:Y:S05]  /*88f0*/  BSYNC B1 ;  /* 0x0000000000017941 */ /* 0x000fea0003800000 */
.L_x_8611:
[----:B------:R-:W-:Y:S01]  /*8900*/  IMAD.SHL.U32 R3, R3, 0x200000, RZ ;  /* 0x0020000003037824 */ /* 0x000fe200078e00ff */
[----:B------:R-:W-:-:S04]  /*8910*/  LEA R5, R0, 0x37800000, 0x17 ;  /* 0x3780000000057811 */ /* 0x000fc800078eb8ff */
[----:B------:R-:W-:Y:S02]  /*8920*/  LOP3.LUT R18, R5, R3, R18, 0xfe, !PT ;  /* 0x0000000305127212 */ /* 0x000fe400078efe12 */
.L_x_8610:
[----:B------:R-:W-:Y:S05]  /*8930*/  BSYNC B0 ;  /* 0x0000000000007941 */ /* 0x000fea0003800000 */
.L_x_8609:
[----:B------:R-:W0:Y:S01]  /*8940*/  F2I.S64.TRUNC R18, R18 ;  /* 0x0000001200127311 */ /* 0x000e22000020d900 */
[----:B------:R-:W-:Y:S05]  /*8950*/  BRA `(.L_x_8590) ;  /* 0x000002a000007947 */ /* 0x000fea0003800000 */
.L_x_8602:
        /* <DEDUP_REMOVED lines=14> */
.L_x_8616:
[----:B------:R-:W-:Y:S05]  /*8a40*/  BSYNC B0 ;  /* 0x0000000000007941 */ /* 0x000fea0003800000 */
.L_x_8615:
[----:B------:R-:W0:Y:S01]  /*8a50*/  F2I.S64.TRUNC R18, R18 ;  /* 0x0000001200127311 */ /* 0x000e22000020d900 */
[----:B------:R-:W-:Y:S05]  /*8a60*/  BRA `(.L_x_8590) ;  /* 0x0000019000007947 */ /* 0x000fea0003800000 */
.L_x_8589:
        /* <DEDUP_REMOVED lines=21> */
.L_x_8614:
[----:B------:R0:W5:Y:S01]  /*8bc0*/  LDG.E.64 R18, [R4.64] ;  /* 0x0000002404127981 */ /* 0x000162000c1e1b00 */
[----:B------:R-:W-:Y:S05]  /*8bd0*/  BRA `(.L_x_8590) ;  /* 0x0000002000007947 */ /* 0x000fea0003800000 */
.L_x_8613:
[----:B------:R0:W5:Y:S01]  /*8be0*/  LDG.E R18, [R4.64] ;  /* 0x0000002404127981 */ /* 0x000162000c1e1900 */
[----:B------:R-:W-:-:S03]  /*8bf0*/  IMAD.MOV.U32 R19, RZ, RZ, RZ ;  /* 0x000000ffff137224 */ /* 0x000fc600078e00ff */
.L_x_8590:
[----:B------:R-:W-:Y:S02]  /*8c00*/  ISETP.NE.AND P0, PT, R28, RZ, PT ;  /* 0x000000ff1c00720c */ /* 0x000fe40003f05270 */
[----:B------:R-:W-:Y:S02]  /*8c10*/  IADD3 R29, R29, 0x80, RZ ;  /* 0x000000801d1d7810 */ /* 0x000fe40007ffe0ff */
[----:B------:R-:W-:-:S04]  /*8c20*/  SEL R30, RZ, 0x1, !P0 ;  /* 0x00000001ff1e7807 */ /* 0x000fc80004000000 */
.L_x_8520:
[----:B------:R-:W-:Y:S05]  /*8c30*/  BSYNC B6 ;  /* 0x0000000000067941 */ /* 0x000fea0003800000 */
.L_x_8519:
[----:B------:R-:W-:Y:S01]  /*8c40*/  ISETP.GE.AND P0, PT, R29, R34, PT ;  /* 0x000000221d00720c */ /* 0x000fe20003f06270 */
[----:B------:R-:W-:Y:S01]  /*8c50*/  BSSY B6, `(.L_x_8617) ;  /* 0x00002ce000067945 */ /* 0x000fe20003800000 */
[----:B------:R-:W-:-:S11]  /*8c60*/  PRMT R28, RZ, 0x7610, R28 ;  /* 0x00007610ff1c7816 */ /* 0x000fd6000000001c */
[----:B------:R-:W-:Y:S05]  /*8c70*/  @P0 BRA `(.L_x_8618) ;  /* 0x00002cb000000947 */ /* 0x000fea0003800000 */
[----:B------:R-:W4:Y:S01]  /*8c80*/  LDC.U8 R3, c[0x0][0x19c] ;  /* 0x00006700ff037b82 */ /* 0x000f220000000000 */
[----:B------:R-:W-:-:S04]  /*8c90*/  IMAD R29, R35, 0x200, R29 ;  /* 0x00000200231d7824 */ /* 0x000fc800078e021d */
[----:B0-----:R-:W-:-:S05]  /*8ca0*/  IMAD R4, R29, c[0x0][0x1a0], RZ ;  /* 0x000068001d047a24 */ /* 0x001fca00078e02ff */
        /* <DEDUP_REMOVED lines=15> */
.L_x_8622:
[----:B------:R0:W5:Y:S01]  /*8da0*/  LDG.E.U8 R28, [R4.64] ;  /* 0x00000024041c7981 */ /* 0x000162000c1e1100 */
[----:B------:R-:W-:Y:S05]  /*8db0*/  BRA `(.L_x_8624) ;  /* 0x00000d8000007947 */ /* 0x000fea0003800000 */
.L_x_8621:
        /* <DEDUP_REMOVED lines=8> */
.L_x_8626:
[----:B------:R0:W5:Y:S01]  /*8e40*/  LDG.E.U16 R28, [R4.64] ;  /* 0x00000024041c7981 */ /* 0x000162000c1e1500 */
[----:B------:R-:W-:Y:S05]  /*8e50*/  BRA `(.L_x_8624) ;  /* 0x00000ce000007947 */ /* 0x000fea0003800000 */
.L_x_8625:
[----:B------:R0:W5:Y:S01]  /*8e60*/  LDG.E.U16 R28, [R4.64] ;  /* 0x00000024041c7981 */ /* 0x000162000c1e1500 */
[----:B------:R-:W-:Y:S05]  /*8e70*/  BRA `(.L_x_8624) ;  /* 0x00000cc000007947 */ /* 0x000fea0003800000 */
.L_x_8620:
        /* <DEDUP_REMOVED lines=9> */
.L_x_8628:
[----:B------:R-:W4:Y:S02]  /*8f10*/  LDG.E.U16 R0, [R4.64] ;  /* 0x0000002404007981 */ /* 0x000f24000c1e1500 */
[----:B----4-:R-:W-:-:S06]  /*8f20*/  HADD2.F32 R0, -RZ, R0.H0_H0 ;  /* 0x20000000ff007230 */ /* 0x010fcc0000004100 */
[----:B------:R-:W0:Y:S02]  /*8f30*/  F2I.FTZ.TRUNC.NTZ R0, R0 ;  /* 0x0000000000007305 */ /* 0x000e24000021f100 */
[----:B0-----:R-:W-:Y:S01]  /*8f40*/  PRMT R28, R0, 0x7610, R28 ;  /* 0x00007610001c7816 */ /* 0x001fe2000000001c */
[----:B------:R-:W-:Y:S05]  /*8f50*/  BRA `(.L_x_8624) ;  /* 0x00000be000007947 */ /* 0x000fea0003800000 */
.L_x_8627:
        /* <DEDUP_REMOVED lines=9> */
.L_x_8630:
[----:B------:R-:W4:Y:S02]  /*8ff0*/  LDG.E.U16 R4, [R4.64] ;  /* 0x0000002404047981 */ /* 0x000f24000c1e1500 */
[----:B----4-:R-:W-:-:S06]  /*9000*/  HADD2.F32 R0, -RZ, R4.H0_H0 ;  /* 0x20000004ff007230 */ /* 0x010fcc0000004100 */
[----:B------:R-:W0:Y:S02]  /*9010*/  F2I.FTZ.TRUNC.NTZ R0, R0 ;  /* 0x0000000000007305 */ /* 0x000e24000021f100 */
[----:B0-----:R-:W-:Y:S01]  /*9020*/  PRMT R28, R0, 0x7610, R28 ;  /* 0x00007610001c7816 */ /* 0x001fe2000000001c */
[----:B------:R-:W-:Y:S05]  /*9030*/  BRA `(.L_x_8624) ;  /* 0x00000b0000007947 */ /* 0x000fea0003800000 */
.L_x_8629:
[----:B------:R-:W4:Y:S02]  /*9040*/  LDG.E.64 R4, [R4.64] ;  /* 0x0000002404047981 */ /* 0x000f24000c1e1b00 */
[----:B----4-:R0:W4:Y:S01]  /*9050*/  F2I.F64.TRUNC R28, R4 ;  /* 0x00000004001c7311 */ /* 0x010122000030d100 */
[----:B------:R-:W-:Y:S05]  /*9060*/  BRA `(.L_x_8624) ;  /* 0x00000ad000007947 */ /* 0x000fea0003800000 */
.L_x_8619:
        /* <DEDUP_REMOVED lines=12> */
.L_x_8633:
[----:B------:R-:W4:Y:S02]  /*9130*/  LDG.E.64 R4, [R4.64] ;  /* 0x0000002404047981 */ /* 0x000f24000c1e1b00 */
[----:B----4-:R0:W4:Y:S01]  /*9140*/  F2I.F64.TRUNC R28, R4 ;  /* 0x00000004001c7311 */ /* 0x010122000030d100 */
[----:B------:R-:W-:Y:S05]  /*9150*/  BRA `(.L_x_8624) ;  /* 0x000009e000007947 */ /* 0x000fea0003800000 */
.L_x_8632:
        /* <DEDUP_REMOVED lines=28> */
.L_x_8635:
        /* <DEDUP_REMOVED lines=11> */
[----:B------:R-:W-:-:S06]  /*93d0*/  LOP3.LUT R0, R3, 0x80000000, R0, 0xf8, !PT ;  /* 0x8000000003007812 */ /* 0x000fcc00078ef800 */
[----:B------:R-:W0:Y:S02]  /*93e0*/  F2I.FTZ.TRUNC.NTZ R0, R0 ;  /* 0x0000000000007305 */ /* 0x000e24000021f100 */
[----:B0-----:R-:W-:Y:S01]  /*93f0*/  PRMT R28, R0, 0x7610, R28 ;  /* 0x00007610001c7816 */ /* 0x001fe2000000001c */
[----:B------:R-:W-:Y:S05]  /*9400*/  BRA `(.L_x_8624) ;  /* 0x0000073000007947 */ /* 0x000fea0003800000 */
.L_x_8634:
[----:B------:R-:W4:Y:S02]  /*9410*/  LDG.E.U16 R0, [R4.64] ;  /* 0x0000002404007981 */ /* 0x000f24000c1e1500 */
[----:B----4-:R-:W-:-:S06]  /*9420*/  PRMT R0, RZ, 0x5410, R0 ;  /* 0x00005410ff007816 */ /* 0x010fcc0000000000 */
[----:B------:R-:W0:Y:S02]  /*9430*/  F2I.FTZ.TRUNC.NTZ R0, R0 ;  /* 0x0000000000007305 */ /* 0x000e24000021f100 */
[----:B0-----:R-:W-:Y:S01]  /*9440*/  PRMT R28, R0, 0x7610, R28 ;  /* 0x00007610001c7816 */ /* 0x001fe2000000001c */
[----:B------:R-:W-:Y:S05]  /*9450*/  BRA `(.L_x_8624) ;  /* 0x000006e000007947 */ /* 0x000fea0003800000 */
.L_x_8631:
        /* <DEDUP_REMOVED lines=10> */
.L_x_8638:
        /* <DEDUP_REMOVED lines=21> */
.L_x_8642:
[----:B------:R-:W-:Y:S05]  /*9650*/  BSYNC B1 ;  /* 0x0000000000017941 */ /* 0x000fea0003800000 */
.L_x_8641:
[----:B------:R-:W-:Y:S01]  /*9660*/  LEA R5, R0, 0x3b800000, 0x17 ;  /* 0x3b80000000057811 */ /* 0x000fe200078eb8ff */
[----:B------:R-:W-:-:S05]  /*9670*/  IMAD.SHL.U32 R0, R3, 0x100000, RZ ;  /* 0x0010000003007824 */ /* 0x000fca00078e00ff */
[----:B------:R-:W-:Y:S02]  /*9680*/  LOP3.LUT R0, R5, R0, R6, 0xfe, !PT ;  /* 0x0000000005007212 */ /* 0x000fe400078efe06 */
.L_x_8640:
[----:B------:R-:W-:Y:S05]  /*9690*/  BSYNC B0 ;  /* 0x0000000000007941 */ /* 0x000fea0003800000 */
.L_x_8639:
[----:B------:R-:W0:Y:S02]  /*96a0*/  F2I.FTZ.TRUNC.NTZ R0, R0 ;  /* 0x0000000000007305 */ /* 0x000e24000021f100 */
[----:B0-----:R-:W-:Y:S01]  /*96b0*/  PRMT R28, R0, 0x7610, R28 ;  /* 0x00007610001c7816 */ /* 0x001fe2000000001c */
[----:B------:R-:W-:Y:S05]  /*96c0*/  BRA `(.L_x_8624) ;  /* 0x0000047000007947 */ /* 0x000fea0003800000 */
.L_x_8637:
        /* <DEDUP_REMOVED lines=21> */
.L_x_8646:
[----:B------:R-:W-:Y:S05]  /*9820*/  BSYNC B1 ;  /* 0x0000000000017941 */ /* 0x000fea0003800000 */
.L_x_8645:
[----:B------:R-:W-:Y:S01]  /*9830*/  LEA R5, R0, 0x37800000, 0x17 ;  /* 0x3780000000057811 */ /* 0x000fe200078eb8ff */
[----:B------:R-:W-:-:S05]  /*9840*/  IMAD.SHL.U32 R0, R3, 0x200000, RZ ;  /* 0x0020000003007824 */ /* 0x000fca00078e00ff */
[----:B------:R-:W-:Y:S02]  /*9850*/  LOP3.LUT R0, R5, R0, R6, 0xfe, !PT ;  /* 0x0000000005007212 */ /* 0x000fe400078efe06 */
.L_x_8644:
[----:B------:R-:W-:Y:S05]  /*9860*/  BSYNC B0 ;  /* 0x0000000000007941 */ /* 0x000fea0003800000 */
.L_x_8643:
[----:B------:R-:W0:Y:S02]  /*9870*/  F2I.FTZ.TRUNC.NTZ R0, R0 ;  /* 0x0000000000007305 */ /* 0x000e24000021f100 */
[----:B0-----:R-:W-:Y:S01]  /*9880*/  PRMT R28, R0, 0x7610, R28 ;  /* 0x00007610001c7816 */ /* 0x001fe2000000001c */
[----:B------:R-:W-:Y:S05]  /*9890*/  BRA `(.L_x_8624) ;  /* 0x000002a000007947 */ /* 0x000fea0003800000 */
.L_x_8636:
        /* <DEDUP_REMOVED lines=14> */
.L_x_8650:
[----:B------:R-:W-:Y:S05]  /*9980*/  BSYNC B0 ;  /* 0x0000000000007941 */ /* 0x000fea0003800000 */
.L_x_8649:
[----:B------:R-:W0:Y:S02]  /*9990*/  F2I.FTZ.TRUNC.NTZ R0, R0 ;  /* 0x0000000000007305 */ /* 0x000e24000021f100 */
[----:B0-----:R-:W-:Y:S01]  /*99a0*/  PRMT R28, R0, 0x7610, R28 ;  /* 0x00007610001c7816 */ /* 0x001fe2000000001c */
[----:B------:R-:W-:Y:S05]  /*99b0*/  BRA `(.L_x_8624) ;  /* 0x0000018000007947 */ /* 0x000fea0003800000 */
.L_x_8623:
        /* <DEDUP_REMOVED lines=21> */
.L_x_8648:
[----:B------:R0:W5:Y:S01]  /*9b10*/  LDG.E.U16 R28, [R4.64] ;  /* 0x00000024041c7981 */ /* 0x000162000c1e1500 */
[----:B------:R-:W-:Y:S05]  /*9b20*/  BRA `(.L_x_8624) ;  /* 0x0000001000007947 */ /* 0x000fea0003800000 */
.L_x_8647:
[----:B------:R0:W5:Y:S02]  /*9b30*/  LDG.E.U16 R28, [R4.64] ;  /* 0x00000024041c7981 */ /* 0x000164000c1e1500 */
.L_x_8624:
        /* <DEDUP_REMOVED lines=18> */
.L_x_8654:
[----:B----4-:R-:W4:Y:S02]  /*9c60*/  LDG.E.U8 R4, [R4.64] ;  /* 0x0000002404047981 */ /* 0x010f24000c1e1100 */
[----:B----4-:R-:W-:Y:S01]  /*9c70*/  ISETP.NE.AND P0, PT, R4, RZ, PT ;  /* 0x000000ff0400720c */ /* 0x010fe20003f05270 */
[----:B------:R-:W-:Y:S05]  /*9c80*/  BRA `(.L_x_8656) ;  /* 0x00000e0000007947 */ /* 0x000fea0003800000 */
.L_x_8653:
        /* <DEDUP_REMOVED lines=10> */
.L_x_8658:
[----:B----4-:R-:W4:Y:S02]  /*9d30*/  LDG.E R4, [R4.64] ;  /* 0x0000002404047981 */ /* 0x010f24000c1e1900 */
[----:B----4-:R-:W-:Y:S01]  /*9d40*/  ISETP.NE.AND P0, PT, R4, RZ, PT ;  /* 0x000000ff0400720c */ /* 0x010fe20003f05270 */
[----:B------:R-:W-:Y:S05]  /*9d50*/  BRA `(.L_x_8656) ;  /* 0x00000d3000007947 */ /* 0x000fea0003800000 */
.L_x_8657:
[----:B----4-:R-:W4:Y:S02]  /*9d60*/  LDG.E.U16 R4, [R4.64] ;  /* 0x0000002404047981 */ /* 0x010f24000c1e1500 */
[----:B----4-:R-:W-:Y:S01]  /*9d70*/  ISETP.NE.AND P0, PT, R4, RZ, PT ;  /* 0x000000ff0400720c */ /* 0x010fe20003f05270 */
[----:B------:R-:W-:Y:S05]  /*9d80*/  BRA `(.L_x_8656) ;  /* 0x00000d0000007947 */ /* 0x000fea0003800000 */
.L_x_8652:
        /* <DEDUP_REMOVED lines=9> */
.L_x_8660:
[----:B----4-:R-:W4:Y:S02]  /*9e20*/  LDG.E.U16 R0, [R4.64] ;  /* 0x0000002404007981 */ /* 0x010f24000c1e1500 */
[----:B----4-:R-:W-:-:S05]  /*9e30*/  HADD2.F32 R0, -RZ, R0.H0_H0 ;  /* 0x20000000ff007230 */ /* 0x010fca0000004100 */
[----:B------:R-:W-:Y:S01]  /*9e40*/  FSETP.NEU.FTZ.AND P0, PT, R0, RZ, PT ;  /* 0x000000ff0000720b */ /* 0x000fe20003f1d000 */
[----:B------:R-:W-:Y:S05]  /*9e50*/  BRA `(.L_x_8656) ;  /* 0x00000c3000007947 */ /* 0x000fea0003800000 */
.L_x_8659:
        /* <DEDUP_REMOVED lines=11> */
.L_x_8662:
        /* <DEDUP_REMOVED lines=10> */
.L_x_8661:
[----:B----4-:R-:W4:Y:S02]  /*9fb0*/  LDG.E.64 R4, [R4.64] ;  /* 0x0000002404047981 */ /* 0x010f24000c1e1b00 */
[----:B----4-:R0:W4:Y:S01]  /*9fc0*/  DSETP.NEU.AND P0, PT, R4, RZ, PT ;  /* 0x000000ff0400722a */ /* 0x0101220003f0d000 */
[----:B------:R-:W-:Y:S05]  /*9fd0*/  BRA `(.L_x_8656) ;  /* 0x00000ab000007947 */ /* 0x000fea0003800000 */
.L_x_8651:
        /* <DEDUP_REMOVED lines=11> */
.L_x_8665:
[----:B----4-:R-:W4:Y:S02]  /*a090*/  LDG.E.128 R4, [R4.64] ;  /* 0x0000002404047981 */ /* 0x010f24000c1e1d00 */
[----:B----4-:R-:W0:-:S06]  /*a0a0*/  DSETP.NEU.AND P0, PT, R6, RZ, PT ;  /* 0x000000ff0600722a */ /* 0x010e0c0003f0d000 */
[----:B0-----:R0:W4:Y:S01]  /*a0b0*/  DSETP.NEU.OR P0, PT, R4, RZ, P0 ;  /* 0x000000ff0400722a */ /* 0x001122000070d400 */
[----:B------:R-:W-:Y:S05]  /*a0c0*/  BRA `(.L_x_8656) ;  /* 0x000009c000007947 */ /* 0x000fea0003800000 */
.L_x_8664:
        /* <DEDUP_REMOVED lines=27> */
.L_x_8667:
        /* <DEDUP_REMOVED lines=14> */
.L_x_8666:
[----:B----4-:R-:W4:Y:S02]  /*a360*/  LDG.E.U16 R0, [R4.64] ;  /* 0x0000002404007981 */ /* 0x010f24000c1e1500 */
[----:B----4-:R-:W-:-:S04]  /*a370*/  PRMT R0, RZ, 0x5410, R0 ;  /* 0x00005410ff007816 */ /* 0x010fc80000000000 */
[----:B------:R-:W-:Y:S01]  /*a380*/  FSETP.NEU.FTZ.AND P0, PT, R0, RZ, PT ;  /* 0x000000ff0000720b */ /* 0x000fe20003f1d000 */
[----:B------:R-:W-:Y:S05]  /*a390*/  BRA `(.L_x_8656) ;  /* 0x000006f000007947 */ /* 0x000fea0003800000 */
.L_x_8663:
        /* <DEDUP_REMOVED lines=11> */
.L_x_8670:
        /* <DEDUP_REMOVED lines=21> */
.L_x_8674:
[----:B------:R-:W-:Y:S05]  /*a5a0*/  BSYNC B1 ;  /* 0x0000000000017941 */ /* 0x000fea0003800000 */
.L_x_8673:
[----:B------:R-:W-:Y:S01]  /*a5b0*/  LEA R5, R0, 0x3b800000, 0x17 ;  /* 0x3b80000000057811 */ /* 0x000fe200078eb8ff */
[----:B------:R-:W-:-:S05]  /*a5c0*/  IMAD.SHL.U32 R0, R3, 0x100000, RZ ;  /* 0x0010000003007824 */ /* 0x000fca00078e00ff */
[----:B------:R-:W-:Y:S02]  /*a5d0*/  LOP3.LUT R0, R5, R0, R6, 0xfe, !PT ;  /* 0x0000000005007212 */ /* 0x000fe400078efe06 */
.L_x_8672:
[----:B------:R-:W-:Y:S05]  /*a5e0*/  BSYNC B0 ;  /* 0x0000000000007941 */ /* 0x000fea0003800000 */
.L_x_8671:
[----:B------:R-:W-:Y:S01]  /*a5f0*/  FSETP.NEU.FTZ.AND P0, PT, R0, RZ, PT ;  /* 0x000000ff0000720b */ /* 0x000fe20003f1d000 */
[----:B------:R-:W-:Y:S05]  /*a600*/  BRA `(.L_x_8656) ;  /* 0x0000048000007947 */ /* 0x000fea0003800000 */
.L_x_8669:
        /* <DEDUP_REMOVED lines=21> */
.L_x_8678:
[----:B------:R-:W-:Y:S05]  /*a760*/  BSYNC B1 ;  /* 0x0000000000017941 */ /* 0x000fea0003800000 */
.L_x_8677:
[----:B------:R-:W-:Y:S01]  /*a770*/  LEA R5, R0, 0x37800000, 0x17 ;  /* 0x3780000000057811 */ /* 0x000fe200078eb8ff */
[----:B------:R-:W-:-:S05]  /*a780*/  IMAD.SHL.U32 R0, R3, 0x200000, RZ ;  /* 0x0020000003007824 */ /* 0x000fca00078e00ff */
[----:B------:R-:W-:Y:S02]  /*a790*/  LOP3.LUT R0, R5, R0, R6, 0xfe, !PT ;  /* 0x0000000005007212 */ /* 0x000fe400078efe06 */
.L_x_8676:
[----:B------:R-:W-:Y:S05]  /*a7a0*/  BSYNC B0 ;  /* 0x0000000000007941 */ /* 0x000fea0003800000 */
.L_x_8675:
[----:B------:R-:W-:Y:S01]  /*a7b0*/  FSETP.NEU.FTZ.AND P0, PT, R0, RZ, PT ;  /* 0x000000ff0000720b */ /* 0x000fe20003f1d000 */
[----:B------:R-:W-:Y:S05]  /*a7c0*/  BRA `(.L_x_8656) ;  /* 0x000002c000007947 */ /* 0x000fea0003800000 */
.L_x_8668:
        /* <DEDUP_REMOVED lines=14> */
.L_x_8682:
[----:B------:R-:W-:Y:S05]  /*a8b0*/  BSYNC B0 ;  /* 0x0000000000007941 */ /* 0x000fea0003800000 */
.L_x_8681:
[----:B------:R-:W-:Y:S01]  /*a8c0*/  FSETP.NEU.FTZ.AND P0, PT, R0, RZ, PT ;  /* 0x000000ff0000720b */ /* 0x000fe20003f1d000 */
[----:B------:R-:W-:Y:S05]  /*a8d0*/  BRA `(.L_x_8656) ;  /* 0x000001b000007947 */ /* 0x000fea0003800000 */
.L_x_8655:
        /* <DEDUP_REMOVED lines=21> */
.L_x_8680:
[----:B----4-:R-:W4:Y:S02]  /*aa30*/  LDG.E.64 R4, [R4.64] ;  /* 0x0000002404047981 */ /* 0x010f24000c1e1b00 */
[----:B----4-:R-:W-:-:S04]  /*aa40*/  ISETP.NE.U32.AND P0, PT, R4, RZ, PT ;  /* 0x000000ff0400720c */ /* 0x010fc80003f05070 */
[----:B------:R-:W-:Y:S01]  /*aa50*/  ISETP.NE.AND.EX P0, PT, R5, RZ, PT, P0 ;  /* 0x000000ff0500720c */ /* 0x000fe20003f05300 */
[----:B------:R-:W-:Y:S05]  /*aa60*/  BRA `(.L_x_8656) ;  /* 0x0000002000007947 */ /* 0x000fea0003800000 */
.L_x_8679:
[----:B----4-:R-:W4:Y:S02]  /*aa70*/  LDG.E R4, [R4.64] ;  /* 0x0000002404047981 */ /* 0x010f24000c1e1900 */
[----:B----4-:R-:W-:Y:S02]  /*aa80*/  ISETP.NE.AND P0, PT, R4, RZ, PT ;  /* 0x000000ff0400720c */ /* 0x010fe40003f05270 */
.L_x_8656:
[----:B------:R-:W0:Y:S02]  /*aa90*/  LDC.U8 R3, c[0x0][0x19e] ;  /* 0x00006780ff037b82 */ /* 0x000e240000000000 */
[----:B0-----:R-:W-:Y:S01]  /*aaa0*/  IMAD R4, R29, c[0x0][0x1a8], RZ ;  /* 0x00006a001d047a24 */ /* 0x001fe200078e02ff */
[----:B----4-:R-:W-:-:S04]  /*aab0*/  SEL R31, RZ, 0x1, !P0 ;  /* 0x00000001ff1f7807 */ /* 0x010fc80004000000 */
        /* <DEDUP_REMOVED lines=16> */
.L_x_8686:
[----:B------:R0:W5:Y:S01]  /*abc0*/  LDG.E.U8 R24, [R4.64] ;  /* 0x0000002404187981 */ /* 0x000162000c1e1100 */
[----:B------:R-:W-:Y:S01]  /*abd0*/  IMAD.MOV.U32 R25, RZ, RZ, RZ ;  /* 0x000000ffff197224 */ /* 0x000fe200078e00ff */
[----:B------:R-:W-:Y:S05]  /*abe0*/  BRA `(.L_x_8618) ;  /* 0x00000d4000007947 */ /* 0x000fea0003800000 */
.L_x_8685:
        /* <DEDUP_REMOVED lines=8> */
.L_x_8689:
[----:B------:R-:W4:Y:S02]  /*ac70*/  LDG.E R24, [R4.64] ;  /* 0x0000002404187981 */ /* 0x000f24000c1e1900 */
[----:B----4-:R-:W-:Y:S01]  /*ac80*/  SHF.R.S32.HI R25, RZ, 0x1f, R24 ;  /* 0x0000001fff197819 */ /* 0x010fe20000011418 */
[----:B------:R-:W-:Y:S05]  /*ac90*/  BRA `(.L_x_8618) ;  /* 0x00000c9000007947 */ /* 0x000fea0003800000 */
.L_x_8688:
[----:B------:R-:W4:Y:S02]  /*aca0*/  LDG.E.S16 R24, [R4.64] ;  /* 0x0000002404187981 */ /* 0x000f24000c1e1700 */
[----:B----4-:R-:W-:Y:S01]  /*acb0*/  SHF.R.S32.HI R25, RZ, 0x1f, R24 ;  /* 0x0000001fff197819 */ /* 0x010fe20000011418 */
[----:B------:R-:W-:Y:S05]  /*acc0*/  BRA `(.L_x_8618) ;  /* 0x00000c6000007947 */ /* 0x000fea0003800000 */
.L_x_8684:
        /* <DEDUP_REMOVED lines=9> */
.L_x_8691:
[----:B------:R-:W4:Y:S02]  /*ad60*/  LDG.E.U16 R4, [R4.64] ;  /* 0x0000002404047981 */ /* 0x000f24000c1e1500 */
[----:B----4-:R-:W-:-:S06]  /*ad70*/  HADD2.F32 R24, -RZ, R4.H0_H0 ;  /* 0x20000004ff187230 */ /* 0x010fcc0000004100 */
[----:B------:R-:W0:Y:S01]  /*ad80*/  F2I.S64.TRUNC R24, R24 ;  /* 0x0000001800187311 */ /* 0x000e22000020d900 */
[----:B------:R-:W-:Y:S05]  /*ad90*/  BRA `(.L_x_8618) ;  /* 0x00000b9000007947 */ /* 0x000fea0003800000 */
.L_x_8690:
        /* <DEDUP_REMOVED lines=9> */
.L_x_8693:
[----:B------:R-:W4:Y:S02]  /*ae30*/  LDG.E.U16 R4, [R4.64] ;  /* 0x0000002404047981 */ /* 0x000f24000c1e1500 */
[----:B----4-:R-:W-:-:S06]  /*ae40*/  HADD2.F32 R24, -RZ, R4.H0_H0 ;  /* 0x20000004ff187230 */ /* 0x010fcc0000004100 */
[----:B------:R-:W0:Y:S01]  /*ae50*/  F2I.S64.TRUNC R24, R24 ;  /* 0x0000001800187311 */ /* 0x000e22000020d900 */
[----:B------:R-:W-:Y:S05]  /*ae60*/  BRA `(.L_x_8618) ;  /* 0x00000ac000007947 */ /* 0x000fea0003800000 */
.L_x_8692:
[----:B------:R-:W4:Y:S02]  /*ae70*/  LDG.E.64 R4, [R4.64] ;  /* 0x0000002404047981 */ /* 0x000f24000c1e1b00 */
[----:B----4-:R0:W4:Y:S01]  /*ae80*/  F2I.S64.F64.TRUNC R24, R4 ;  /* 0x0000000400187311 */ /* 0x010122000030d900 */
[----:B------:R-:W-:Y:S05]  /*ae90*/  BRA `(.L_x_8618) ;  /* 0x00000a9000007947 */ /* 0x000fea0003800000 */
.L_x_8683:
        /* <DEDUP_REMOVED lines=13> */
.L_x_8696:
[----:B------:R-:W4:Y:S02]  /*af70*/  LDG.E.64 R4, [R4.64] ;  /* 0x0000002404047981 */ /* 0x000f24000c1e1b00 */
[----:B----4-:R0:W4:Y:S01]  /*af80*/  F2I.S64.F64.TRUNC R24, R4 ;  /* 0x0000000400187311 */ /* 0x010122000030d900 */
[----:B------:R-:W-:Y:S05]  /*af90*/  BRA `(.L_x_8618) ;  /* 0x0000099000007947 */ /* 0x000fea0003800000 */
.L_x_8695:
        /* <DEDUP_REMOVED lines=27> */
.L_x_8698:
        /* <DEDUP_REMOVED lines=14> */
.L_x_8697:
[----:B------:R-:W4:Y:S02]  /*b230*/  LDG.E.U16 R24, [R4.64] ;  /* 0x0000002404187981 */ /* 0x000f24000c1e1500 */
[----:B----4-:R-:W-:-:S06]  /*b240*/  PRMT R24, RZ, 0x5410, R24 ;  /* 0x00005410ff187816 */ /* 0x010fcc0000000018 */
[----:B------:R-:W0:Y:S01]  /*b250*/  F2I.S64.TRUNC R24, R24 ;  /* 0x0000001800187311 */ /* 0x000e22000020d900 */
[----:B------:R-:W-:Y:S05]  /*b260*/  BRA `(.L_x_8618) ;  /* 0x000006c000007947 */ /* 0x000fea0003800000 */
.L_x_8694:
        /* <DEDUP_REMOVED lines=11> */
.L_x_8701:
        /* <DEDUP_REMOVED lines=21> */
.L_x_8705:
[----:B------:R-:W-:Y:S05]  /*b470*/  BSYNC B1 ;  /* 0x0000000000017941 */ /* 0x000fea0003800000 */
.L_x_8704:
[----:B------:R-:W-:Y:S01]  /*b480*/  IMAD.SHL.U32 R3, R3, 0x100000, RZ ;  /* 0x0010000003037824 */ /* 0x000fe200078e00ff */
[----:B------:R-:W-:-:S04]  /*b490*/  LEA R5, R0, 0x3b800000, 0x17 ;  /* 0x3b80000000057811 */ /* 0x000fc800078eb8ff */
[----:B------:R-:W-:Y:S02]  /*b4a0*/  LOP3.LUT R24, R5, R3, R24, 0xfe, !PT ;  /* 0x0000000305187212 */ /* 0x000fe400078efe18 */
.L_x_8703:
[----:B------:R-:W-:Y:S05]  /*b4b0*/  BSYNC B0 ;  /* 0x0000000000007941 */ /* 0x000fea0003800000 */
.L_x_8702:
[----:B------:R-:W0:Y:S01]  /*b4c0*/  F2I.S64.TRUNC R24, R24 ;  /* 0x0000001800187311 */ /* 0x000e22000020d900 */
[----:B------:R-:W-:Y:S05]  /*b4d0*/  BRA `(.L_x_8618) ;  /* 0x0000045000007947 */ /* 0x000fea0003800000 */
.L_x_8700:
        /* <DEDUP_REMOVED lines=21> */
.L_x_8709:
[----:B------:R-:W-:Y:S05]  /*b630*/  BSYNC B1 ;  /* 0x0000000000017941 */ /* 0x000fea0003800000 */
.L_x_8708:
[----:B------:R-:W-:Y:S01]  /*b640*/  IMAD.SHL.U32 R3, R3, 0x200000, RZ ;  /* 0x0020000003037824 */ /* 0x000fe200078e00ff */
[----:B------:R-:W-:-:S04]  /*b650*/  LEA R5, R0, 0x37800000, 0x17 ;  /* 0x3780000000057811 */ /* 0x000fc800078eb8ff */
[----:B------:R-:W-:Y:S02]  /*b660*/  LOP3.LUT R24, R5, R3, R24, 0xfe, !PT ;  /* 0x0000000305187212 */ /* 0x000fe400078efe18 */
.L_x_8707:
[----:B------:R-:W-:Y:S05]  /*b670*/  BSYNC B0 ;  /* 0x0000000000007941 */ /* 0x000fea0003800000 */
.L_x_8706:
[----:B------:R-:W0:Y:S01]  /*b680*/  F2I.S64.TRUNC R24, R24 ;  /* 0x0000001800187311 */ /* 0x000e22000020d900 */
[----:B------:R-:W-:Y:S05]  /*b690*/  BRA `(.L_x_8618) ;  /* 0x0000029000007947 */ /* 0x000fea0003800000 */
.L_x_8699:
        /* <DEDUP_REMOVED lines=14> */
.L_x_8713:
[----:B------:R-:W-:Y:S05]  /*b780*/  BSYNC B0 ;  /* 0x0000000000007941 */ /* 0x000fea0003800000 */
.L_x_8712:
[----:B------:R-:W0:Y:S01]  /*b790*/  F2I.S64.TRUNC R24, R24 ;  /* 0x0000001800187311 */ /* 0x000e22000020d900 */
[----:B------:R-:W-:Y:S05]  /*b7a0*/  BRA `(.L_x_8618) ;  /* 0x0000018000007947 */ /* 0x000fea0003800000 */
.L_x_8687:
        /* <DEDUP_REMOVED lines=20> */
.L_x_8711:
[----:B------:R0:W5:Y:S01]  /*b8f0*/  LDG.E.64 R24, [R4.64] ;  /* 0x0000002404187981 */ /* 0x000162000c1e1b00 */
[----:B------:R-:W-:Y:S05]  /*b900*/  BRA `(.L_x_8618) ;  /* 0x0000002000007947 */ /* 0x000fea0003800000 */
.L_x_8710:
[----:B------:R0:W5:Y:S01]  /*b910*/  LDG.E R24, [R4.64] ;  /* 0x0000002404187981 */ /* 0x000162000c1e1900 */
[----:B------:R-:W-:-:S03]  /*b920*/  IMAD.MOV.U32 R25, RZ, RZ, RZ ;  /* 0x000000ffff197224 */ /* 0x000fc600078e00ff */
.L_x_8618:
[----:B------:R-:W-:Y:S05]  /*b930*/  BSYNC B6 ;  /* 0x0000000000067941 */ /* 0x000fea0003800000 */
.L_x_8617:
        /* <DEDUP_REMOVED lines=17> */
[----:B--2--5:R-:W-:Y:S02]  /*ba50*/  @!P4 LEA R4, P5, R16, c[0x0][0x168], 0x1 ;  /* 0x00005a001004ca11 */ /* 0x024fe400078a08ff */
[----:B------:R-:W-:Y:S02]  /*ba60*/  @!P0 LEA R8, P6, R18, c[0x0][0x168], 0x1 ;  /* 0x00005a0012088a11 */ /* 0x000fe400078c08ff */
[----:B------:R-:W-:Y:S02]  /*ba70*/  @!P4 LEA.HI.X R5, R16, c[0x0][0x16c], R17, 0x1, P5 ;  /* 0x00005b001005ca11 */ /* 0x000fe400028f0c11 */
[----:B------:R-:W-:Y:S02]  /*ba80*/  @!P0 LEA.HI.X R9, R18, c[0x0][0x16c], R19, 0x1, P6 ;  /* 0x00005b0012098a11 */ /* 0x000fe400030f0c13 */
[----:B------:R-:W-:Y:S01]  /*ba90*/  @!P1 LEA R10, P6, R24, c[0x0][0x168], 0x1 ;  /* 0x00005a00180a9a11 */ /* 0x000fe200078c08ff */
[----:B------:R0:W5:Y:S01]  /*baa0*/  @!P4 LDG.E.U16 R26, [R4.64] ;  /* 0x00000024041ac981 */ /* 0x000162000c1e1500 */
[----:B---3--:R-:W-:-:S02]  /*bab0*/  @!P2 LEA R6, P5, R22, c[0x0][0x168], 0x1 ;  /* 0x00005a001606aa11 */ /* 0x008fc400078a08ff */
[----:B------:R-:W-:Y:S01]  /*bac0*/  @!P1 LEA.HI.X R11, R24, c[0x0][0x16c], R25, 0x1, P6 ;  /* 0x00005b00180b9a11 */ /* 0x000fe200030f0c19 */
[----:B------:R0:W5:Y:S01]  /*bad0*/  @!P0 LDG.E.U16 R2, [R8.64] ;  /* 0x0000002408028981 */ /* 0x000162000c1e1500 */
[----:B------:R-:W-:-:S03]  /*bae0*/  @!P2 LEA.HI.X R7, R22, c[0x0][0x16c], R23, 0x1, P5 ;  /* 0x00005b001607aa11 */ /* 0x000fc600028f0c17 */
[----:B------:R0:W5:Y:S04]  /*baf0*/  @!P1 LDG.E.U16 R28, [R10.64] ;  /* 0x000000240a1c9981 */ /* 0x000168000c1e1500 */
[----:B-1----:R0:W5:Y:S01]  /*bb00*/  @!P2 LDG.E.U16 R27, [R6.64] ;  /* 0x00000024061ba981 */ /* 0x002162000c1e1500 */
        /* <DEDUP_REMOVED lines=21> */
.L_x_8719:
[----:B-----5:R0:W-:Y:S01]  /*bc60*/  STG.E.U8 [R8.64], R26 ;  /* 0x0000001a08007986 */ /* 0x0201e2000c101124 */
[----:B------:R-:W-:Y:S01]  /*bc70*/  IMAD.MOV.U32 R29, RZ, RZ, R31 ;  /* 0x000000ffff1d7224 */ /* 0x000fe200078e001f */
[----:B------:R-:W-:Y:S05]  /*bc80*/  BRA `(.L_x_8715) ;  /* 0x00000f0000007947 */ /* 0x000fea0003800000 */
.L_x_8718:
        /* <DEDUP_REMOVED lines=8> */
[----:B------:R-:W-:-:S05]  /*bd10*/  SHF.R.S32.HI R5, RZ, 0x1f, R4 ;  /* 0x0000001fff057819 */ /* 0x000fca0000011404 */
[----:B------:R0:W-:Y:S01]  /*bd20*/  STG.E.64 [R8.64], R4 ;  /* 0x0000000408007986 */ /* 0x0001e2000c101b24 */
[----:B------:R-:W-:Y:S05]  /*bd30*/  BRA `(.L_x_8715) ;  /* 0x00000e5000007947 */ /* 0x000fea0003800000 */
.L_x_8722:
[----:B-----5:R-:W-:Y:S01]  /*bd40*/  PRMT R3, R26, 0x9910, RZ ;  /* 0x000099101a037816 */ /* 0x020fe200000000ff */
[----:B------:R-:W-:-:S04]  /*bd50*/  IMAD.MOV.U32 R29, RZ, RZ, R31 ;  /* 0x000000ffff1d7224 */ /* 0x000fc800078e001f */
[----:B------:R0:W-:Y:S01]  /*bd60*/  STG.E [R8.64], R3 ;  /* 0x0000000308007986 */ /* 0x0001e2000c101924 */
[----:B------:R-:W-:Y:S05]  /*bd70*/  BRA `(.L_x_8715) ;  /* 0x00000e1000007947 */ /* 0x000fea0003800000 */
.L_x_8721:
[----:B-----5:R0:W-:Y:S01]  /*bd80*/  STG.E.U16 [R8.64], R26 ;  /* 0x0000001a08007986 */ /* 0x0201e2000c101524 */
[----:B------:R-:W-:Y:S01]  /*bd90*/  IMAD.MOV.U32 R29, RZ, RZ, R31 ;  /* 0x000000ffff1d7224 */ /* 0x000fe200078e001f */
[----:B------:R-:W-:Y:S05]  /*bda0*/  BRA `(.L_x_8715) ;  /* 0x00000de000007947 */ /* 0x000fea0003800000 */
.L_x_8717:
[----:B------:R-:W-:-:S13]  /*bdb0*/  ISETP.GT.AND P0, PT, R0, 0x6, PT ;  /* 0x000000060000780c */ /* 0x000fda0003f04270 */
[----:B------:R-:W-:Y:S05]  /*bdc0*/  @P0 BRA `(.L_x_8723) ;  /* 0x000000d000000947 */ /* 0x000fea0003800000 */
[----:B------:R-:W-:-:S13]  /*bdd0*/  ISETP.NE.AND P0, PT, R0, 0x5, PT ;  /* 0x000000050000780c */ /* 0x000fda0003f05270 */
[----:B------:R-:W-:Y:S05]  /*bde0*/  @!P0 BRA `(.L_x_8724) ;  /* 0x0000006000008947 */ /* 0x000fea0003800000 */
[----:B------:R-:W-:-:S13]  /*bdf0*/  ISETP.NE.AND P0, PT, R0, 0x6, PT ;  /* 0x000000060000780c */ /* 0x000fda0003f05270 */
[----:B------:R-:W-:Y:S05]  /*be00*/  @P0 BRA `(.L_x_8720) ;  /* 0x00000bb000000947 */ /* 0x000fea0003800000 */
[----:B-----5:R-:W0:Y:S01]  /*be10*/  I2F.S16 R3, R26 ;  /* 0x0000001a00037306 */ /* 0x020e220000101400 */
[----:B------:R-:W-:Y:S01]  /*be20*/  IMAD.MOV.U32 R29, RZ, RZ, R31 ;  /* 0x000000ffff1d7224 */ /* 0x000fe200078e001f */
[----:B0-----:R0:W-:Y:S01]  /*be30*/  STG.E [R8.64], R3 ;  /* 0x0000000308007986 */ /* 0x0011e2000c101924 */
[----:B------:R-:W-:Y:S05]  /*be40*/  BRA `(.L_x_8715) ;  /* 0x00000d4000007947 */ /* 0x000fea0003800000 */
.L_x_8724:
[----:B-----5:R-:W0:Y:S01]  /*be50*/  I2F.S16 R0, R26 ;  /* 0x0000001a00007306 */ /* 0x020e220000101400 */
[----:B------:R-:W-:Y:S01]  /*be60*/  IMAD.MOV.U32 R29, RZ, RZ, R31 ;  /* 0x000000ffff1d7224 */ /* 0x000fe200078e001f */
[----:B0-----:R-:W-:-:S05]  /*be70*/  F2FP.PACK_AB R0, RZ, R0 ;  /* 0x00000000ff00723e */ /* 0x001fca00000000ff */
[----:B------:R0:W-:Y:S01]  /*be80*/  STG.E.U16 [R8.64], R0 ;  /* 0x0000000008007986 */ /* 0x0001e2000c101524 */
[----:B------:R-:W-:Y:S05]  /*be90*/  BRA `(.L_x_8715) ;  /* 0x00000cf000007947 */ /* 0x000fea0003800000 */
.L_x_8723:
[----:B------:R-:W-:-:S13]  /*bea0*/  ISETP.NE.AND P0, PT, R0, 0x7, PT ;  /* 0x000000070000780c */ /* 0x000fda0003f05270 */
[----:B------:R-:W-:Y:S05]  /*beb0*/  @!P0 BRA `(.L_x_8725) ;  /* 0x000000f000008947 */ /* 0x000fea0003800000 */
[----:B------:R-:W-:-:S13]  /*bec0*/  ISETP.NE.AND P0, PT, R0, 0x8, PT ;  /* 0x000000080000780c */ /* 0x000fda0003f05270 */
[----:B------:R-:W-:Y:S05]  /*bed0*/  @!P0 BRA `(.L_x_8726) ;  /* 0x0000007000008947 */ /* 0x000fea0003800000 */
[----:B------:R-:W-:-:S13]  /*bee0*/  ISETP.NE.AND P0, PT, R0, 0x9, PT ;  /* 0x000000090000780c */ /* 0x000fda0003f05270 */
[----:B------:R-:W-:Y:S05]  /*bef0*/  @P0 BRA `(.L_x_8720) ;  /* 0x00000ac000000947 */ /* 0x000fea0003800000 */
[----:B-----5:R-:W0:Y:S01]  /*bf00*/  I2F.S16 R4, R26 ;  /* 0x0000001a00047306 */ /* 0x020e220000101400 */
[----:B------:R-:W-:Y:S02]  /*bf10*/  IMAD.MOV.U32 R5, RZ, RZ, RZ ;  /* 0x000000ffff057224 */ /* 0x000fe400078e00ff */
[----:B------:R-:W-:-:S03]  /*bf20*/  IMAD.MOV.U32 R29, RZ, RZ, R31 ;  /* 0x000000ffff1d7224 */ /* 0x000fc600078e001f */
[----:B0-----:R0:W-:Y:S01]  /*bf30*/  STG.E.64 [R8.64], R4 ;  /* 0x0000000408007986 */ /* 0x0011e2000c101b24 */
[----:B------:R-:W-:Y:S05]  /*bf40*/  BRA `(.L_x_8715) ;  /* 0x00000c4000007947 */ /* 0x000fea0003800000 */
.L_x_8726:
[----:B-----5:R-:W0:Y:S01]  /*bf50*/  I2F.S16 R26, R26 ;  /* 0x0000001a001a7306 */ /* 0x020e220000101400 */
[----:B------:R-:W-:Y:S01]  /*bf60*/  IMAD.MOV.U32 R29, RZ, RZ, R31 ;  /* 0x000000ffff1d7224 */ /* 0x000fe200078e001f */
[----:B0-----:R-:W-:-:S04]  /*bf70*/  F2FP.PACK_AB R3, RZ, R26 ;  /* 0x0000001aff03723e */ /* 0x001fc800000000ff */
[----:B------:R-:W-:-:S05]  /*bf80*/  PRMT R3, R3, 0x5410, RZ ;  /* 0x0000541003037816 */ /* 0x000fca00000000ff */
[----:B------:R0:W-:Y:S01]  /*bf90*/  STG.E [R8.64], R3 ;  /* 0x0000000308007986 */ /* 0x0001e2000c101924 */
[----:B------:R-:W-:Y:S05]  /*bfa0*/  BRA `(.L_x_8715) ;  /* 0x00000be000007947 */ /* 0x000fea0003800000 */
.L_x_8725:
[----:B-----5:R-:W0:Y:S01]  /*bfb0*/  I2F.F64.S16 R4, R26 ;  /* 0x0000001a00047312 */ /* 0x020e220000101c00 */
[----:B------:R-:W-:Y:S01]  /*bfc0*/  IMAD.MOV.U32 R29, RZ, RZ, R31 ;  /* 0x000000ffff1d7224 */ /* 0x000fe200078e001f */
[----:B0-----:R0:W-:Y:S01]  /*bfd0*/  STG.E.64 [R8.64], R4 ;  /* 0x0000000408007986 */ /* 0x0011e2000c101b24 */
[----:B------:R-:W-:Y:S05]  /*bfe0*/  BRA `(.L_x_8715) ;  /* 0x00000ba000007947 */ /* 0x000fea0003800000 */
.L_x_8716:
        /* <DEDUP_REMOVED lines=8> */
[----:B-----5:R-:W-:Y:S01]  /*c070*/  PRMT R0, R26, 0x9910, RZ ;  /* 0x000099101a007816 */ /* 0x020fe200000000ff */
[----:B------:R-:W-:-:S03]  /*c080*/  IMAD.MOV.U32 R29, RZ, RZ, R31 ;  /* 0x000000ffff1d7224 */ /* 0x000fc600078e001f */
[----:B------:R-:W-:-:S04]  /*c090*/  ISETP.NE.AND P0, PT, R0, RZ, PT ;  /* 0x000000ff0000720c */ /* 0x000fc80003f05270 */
[----:B------:R-:W-:-:S05]  /*c0a0*/  SEL R3, RZ, 0x1, !P0 ;  /* 0x00000001ff037807 */ /* 0x000fca0004000000 */
[----:B------:R0:W-:Y:S01]  /*c0b0*/  STG.E.U8 [R8.64], R3 ;  /* 0x0000000308007986 */ /* 0x0001e2000c101124 */
[----:B------:R-:W-:Y:S05]  /*c0c0*/  BRA `(.L_x_8715) ;  /* 0x00000ac000007947 */ /* 0x000fea0003800000 */
.L_x_8729:
[----:B-----5:R-:W0:Y:S01]  /*c0d0*/  I2F.F64.S16 R4, R26 ;  /* 0x0000001a00047312 */ /* 0x020e220000101c00 */
[----:B------:R-:W-:Y:S01]  /*c0e0*/  CS2R R6, SRZ ;  /* 0x0000000000067805 */ /* 0x000fe2000001ff00 */
[----:B------:R-:W-:-:S04]  /*c0f0*/  IMAD.MOV.U32 R29, RZ, RZ, R31 ;  /* 0x000000ffff1d7224 */ /* 0x000fc800078e001f */
[----:B0-----:R0:W-:Y:S01]  /*c100*/  STG.E.128 [R8.64], R4 ;  /* 0x0000000408007986 */ /* 0x0011e2000c101d24 */
[----:B------:R-:W-:Y:S05]  /*c110*/  BRA `(.L_x_8715) ;  /* 0x00000a7000007947 */ /* 0x000fea0003800000 */
.L_x_8728:
[----:B------:R-:W-:-:S13]  /*c120*/  ISETP.NE.AND P0, PT, R0, 0xf, PT ;  /* 0x0000000f0000780c */ /* 0x000fda0003f05270 */
[----:B------:R-:W-:Y:S05]  /*c130*/  @!P0 BRA `(.L_x_8730) ;  /* 0x000002f000008947 */ /* 0x000fea0003800000 */
[----:B------:R-:W-:-:S13]  /*c140*/  ISETP.NE.AND P0, PT, R0, 0x17, PT ;  /* 0x000000170000780c */ /* 0x000fda0003f05270 */
[----:B------:R-:W-:Y:S05]  /*c150*/  @!P0 BRA `(.L_x_8731) ;  /* 0x0000016000008947 */ /* 0x000fea0003800000 */
[----:B------:R-:W-:-:S13]  /*c160*/  ISETP.NE.AND P0, PT, R0, 0x18, PT ;  /* 0x000000180000780c */ /* 0x000fda0003f05270 */
[----:B------:R-:W-:Y:S05]  /*c170*/  @P0 BRA `(.L_x_8720) ;  /* 0x0000084000000947 */ /* 0x000fea0003800000 */
[----:B-----5:R-:W0:Y:S01]  /*c180*/  I2F.S16 R7, R26 ;  /* 0x0000001a00077306 */ /* 0x020e220000101400 */
        /* <DEDUP_REMOVED lines=14> */
.L_x_8733:
[----:B------:R-:W-:Y:S05]  /*c270*/  BSYNC B0 ;  /* 0x0000000000007941 */ /* 0x000fea0003800000 */
.L_x_8732:
[----:B------:R-:W-:Y:S01]  /*c280*/  LOP3.LUT R5, R0, R5, RZ, 0xfc, !PT ;  /* 0x0000000500057212 */ /* 0x000fe200078efcff */
[----:B------:R-:W-:-:S04]  /*c290*/  IMAD.MOV.U32 R29, RZ, RZ, R31 ;  /* 0x000000ffff1d7224 */ /* 0x000fc800078e001f */
[----:B------:R0:W-:Y:S01]  /*c2a0*/  STG.E.U8 [R8.64], R5 ;  /* 0x0000000508007986 */ /* 0x0001e2000c101124 */
[----:B------:R-:W-:Y:S05]  /*c2b0*/  BRA `(.L_x_8715) ;  /* 0x000008d000007947 */ /* 0x000fea0003800000 */
.L_x_8731:
[----:B-----5:R-:W0:Y:S01]  /*c2c0*/  I2F.S16 R5, R26 ;  /* 0x0000001a00057306 */ /* 0x020e220000101400 */
        /* <DEDUP_REMOVED lines=12> */
.L_x_8735:
[----:B------:R-:W-:Y:S01]  /*c390*/  IMAD.MOV.U32 R0, RZ, RZ, 0x7f ;  /* 0x0000007fff007424 */ /* 0x000fe200078e00ff */
[----:B------:R-:W-:-:S04]  /*c3a0*/  ISETP.GT.U32.AND P0, PT, R3, 0x7f800000, PT ;  /* 0x7f8000000300780c */ /* 0x000fc80003f04070 */
[----:B------:R-:W-:-:S04]  /*c3b0*/  SEL R0, R0, 0x7c, P0 ;  /* 0x0000007c00007807 */ /* 0x000fc80000000000 */
.L_x_8736:
[----:B------:R-:W-:Y:S05]  /*c3c0*/  BSYNC B0 ;  /* 0x0000000000007941 */ /* 0x000fea0003800000 */
.L_x_8734:
[----:B------:R-:W-:Y:S01]  /*c3d0*/  LOP3.LUT R3, R5, 0x80000000, RZ, 0xc0, !PT ;  /* 0x8000000005037812 */ /* 0x000fe200078ec0ff */
[----:B------:R-:W-:-:S03]  /*c3e0*/  IMAD.MOV.U32 R29, RZ, RZ, R31 ;  /* 0x000000ffff1d7224 */ /* 0x000fc600078e001f */
[----:B------:R-:W-:-:S04]  /*c3f0*/  SHF.R.U32.HI R3, RZ, 0x18, R3 ;  /* 0x00000018ff037819 */ /* 0x000fc80000011603 */
[----:B------:R-:W-:-:S05]  /*c400*/  LOP3.LUT R3, R0, R3, RZ, 0xfc, !PT ;  /* 0x0000000300037212 */ /* 0x000fca00078efcff */
[----:B------:R0:W-:Y:S01]  /*c410*/  STG.E.U8 [R8.64], R3 ;  /* 0x0000000308007986 */ /* 0x0001e2000c101124 */
[----:B------:R-:W-:Y:S05]  /*c420*/  BRA `(.L_x_8715) ;  /* 0x0000076000007947 */ /* 0x000fea0003800000 */
.L_x_8730:
[----:B-----5:R-:W0:Y:S01]  /*c430*/  I2F.S16 R0, R26 ;  /* 0x0000001a00007306 */ /* 0x020e220000101400 */
[----:B------:R-:W-:Y:S01]  /*c440*/  IMAD.MOV.U32 R29, RZ, RZ, R31 ;  /* 0x000000ffff1d7224 */ /* 0x000fe200078e001f */
[----:B0-----:R-:W-:-:S05]  /*c450*/  F2FP.BF16.PACK_AB R0, RZ, R0 ;  /* 0x00000000ff00723e */ /* 0x001fca00000010ff */
[----:B------:R0:W-:Y:S01]  /*c460*/  STG.E.U16 [R8.64], R0 ;  /* 0x0000000008007986 */ /* 0x0001e2000c101524 */
[----:B------:R-:W-:Y:S05]  /*c470*/  BRA `(.L_x_8715) ;  /* 0x0000071000007947 */ /* 0x000fea0003800000 */
.L_x_8727:
        /* <DEDUP_REMOVED lines=8> */
[----:B-----5:R0:W-:Y:S01]  /*c500*/  STG.E.U16 [R8.64], R26 ;  /* 0x0000001a08007986 */ /* 0x0201e2000c101524 */
[----:B------:R-:W-:Y:S01]  /*c510*/  IMAD.MOV.U32 R29, RZ, RZ, R31 ;  /* 0x000000ffff1d7224 */ /* 0x000fe200078e001f */
[----:B------:R-:W-:Y:S05]  /*c520*/  BRA `(.L_x_8715) ;  /* 0x0000066000007947 */ /* 0x000fea0003800000 */
.L_x_8739:
[----:B-----5:R-:W0:Y:S01]  /*c530*/  I2F.S16 R5, R26 ;  /* 0x0000001a00057306 */ /* 0x020e220000101400 */
        /* <DEDUP_REMOVED lines=16> */
.L_x_8742:
[----:B------:R-:W-:-:S04]  /*c640*/  LOP3.LUT R3, R5, 0x80000000, RZ, 0xc0, !PT ;  /* 0x8000000005037812 */ /* 0x000fc800078ec0ff */
[----:B------:R-:W-:-:S04]  /*c650*/  SHF.R.U32.HI R3, RZ, 0x18, R3 ;  /* 0x00000018ff037819 */ /* 0x000fc80000011603 */
[----:B------:R-:W-:-:S04]  /*c660*/  LOP3.LUT R0, R0, R3, RZ, 0xfc, !PT ;  /* 0x0000000300007212 */ /* 0x000fc800078efcff */
[----:B------:R-:W-:Y:S02]  /*c670*/  PRMT R4, R0, 0x7610, R4 ;  /* 0x0000761000047816 */ /* 0x000fe40000000004 */
.L_x_8741:
[----:B------:R-:W-:Y:S05]  /*c680*/  BSYNC B0 ;  /* 0x0000000000007941 */ /* 0x000fea0003800000 */
.L_x_8740:
[----:B------:R0:W-:Y:S01]  /*c690*/  STG.E.U8 [R8.64], R4 ;  /* 0x0000000408007986 */ /* 0x0001e2000c101124 */
[----:B------:R-:W-:Y:S01]  /*c6a0*/  IMAD.MOV.U32 R29, RZ, RZ, R31 ;  /* 0x000000ffff1d7224 */ /* 0x000fe200078e001f */
[----:B------:R-:W-:Y:S05]  /*c6b0*/  BRA `(.L_x_8715) ;  /* 0x000004d000007947 */ /* 0x000fea0003800000 */
.L_x_8738:
        /* <DEDUP_REMOVED lines=17> */
.L_x_8745:
[----:B------:R-:W-:-:S04]  /*c7d0*/  LOP3.LUT R3, R5, 0x80000000, RZ, 0xc0, !PT ;  /* 0x8000000005037812 */ /* 0x000fc800078ec0ff */
[----:B------:R-:W-:-:S04]  /*c7e0*/  SHF.R.U32.HI R3, RZ, 0x18, R3 ;  /* 0x00000018ff037819 */ /* 0x000fc80000011603 */
[----:B------:R-:W-:-:S04]  /*c7f0*/  LOP3.LUT R0, R0, R3, RZ, 0xfc, !PT ;  /* 0x0000000300007212 */ /* 0x000fc800078efcff */
[----:B------:R-:W-:Y:S02]  /*c800*/  PRMT R4, R0, 0x7610, R4 ;  /* 0x0000761000047816 */ /* 0x000fe40000000004 */
.L_x_8744:
[----:B------:R-:W-:Y:S05]  /*c810*/  BSYNC B0 ;  /* 0x0000000000007941 */ /* 0x000fea0003800000 */
.L_x_8743:
[----:B------:R0:W-:Y:S01]  /*c820*/  STG.E.U8 [R8.64], R4 ;  /* 0x0000000408007986 */ /* 0x0001e2000c101124 */
[----:B------:R-:W-:Y:S01]  /*c830*/  IMAD.MOV.U32 R29, RZ, RZ, R31 ;  /* 0x000000ffff1d7224 */ /* 0x000fe200078e001f */
[----:B------:R-:W-:Y:S05]  /*c840*/  BRA `(.L_x_8715) ;  /* 0x0000034000007947 */ /* 0x000fea0003800000 */
.L_x_8737:
[----:B------:R-:W-:-:S13]  /*c850*/  ISETP.NE.AND P0, PT, R0, 0x1c, PT ;  /* 0x0000001c0000780c */ /* 0x000fda0003f05270 */
[----:B------:R-:W-:Y:S05]  /*c860*/  @!P0 BRA `(.L_x_8746) ;  /* 0x000002f000008947 */ /* 0x000fea0003800000 */
[----:B------:R-:W-:-:S13]  /*c870*/  ISETP.NE.AND P0, PT, R0, 0x1d, PT ;  /* 0x0000001d0000780c */ /* 0x000fda0003f05270 */
[----:B------:R-:W-:Y:S05]  /*c880*/  @!P0 BRA `(.L_x_8747) ;  /* 0x0000028000008947 */ /* 0x000fea0003800000 */
[----:B------:R-:W-:-:S13]  /*c890*/  ISETP.NE.AND P0, PT, R0, 0x2c, PT ;  /* 0x0000002c0000780c */ /* 0x000fda0003f05270 */
[----:B------:R-:W-:Y:S05]  /*c8a0*/  @P0 BRA `(.L_x_8720) ;  /* 0x0000011000000947 */ /* 0x000fea0003800000 */
[----:B-----5:R-:W0:Y:S01]  /*c8b0*/  I2F.S16 R26, R26 ;  /* 0x0000001a001a7306 */ /* 0x020e220000101400 */
        /* <DEDUP_REMOVED lines=16> */
.L_x_8720:
        /* <DEDUP_REMOVED lines=21> */
.L_x_8747:
[----:B-----5:R-:W-:Y:S01]  /*cb10*/  PRMT R4, R26, 0x9910, RZ ;  /* 0x000099101a047816 */ /* 0x020fe200000000ff */
[----:B------:R-:W-:-:S03]  /*cb20*/  IMAD.MOV.U32 R29, RZ, RZ, R31 ;  /* 0x000000ffff1d7224 */ /* 0x000fc600078e001f */
[----:B------:R-:W-:-:S05]  /*cb30*/  SHF.R.S32.HI R5, RZ, 0x1f, R4 ;  /* 0x0000001fff057819 */ /* 0x000fca0000011404 */
[----:B------:R0:W-:Y:S01]  /*cb40*/  STG.E.64 [R8.64], R4 ;  /* 0x0000000408007986 */ /* 0x0001e2000c101b24 */
[----:B------:R-:W-:Y:S05]  /*cb50*/  BRA `(.L_x_8715) ;  /* 0x0000003000007947 */ /* 0x000fea0003800000 */
.L_x_8746:
[----:B-----5:R-:W-:Y:S01]  /*cb60*/  PRMT R3, R26, 0x9910, RZ ;  /* 0x000099101a037816 */ /* 0x020fe200000000ff */
[----:B------:R-:W-:-:S04]  /*cb70*/  IMAD.MOV.U32 R29, RZ, RZ, R31 ;  /* 0x000000ffff1d7224 */ /* 0x000fc800078e001f */
[----:B------:R0:W-:Y:S03]  /*cb80*/  STG.E [R8.64], R3 ;  /* 0x0000000308007986 */ /* 0x0001e6000c101924 */
.L_x_8715:
[----:B------:R-:W-:Y:S05]  /*cb90*/  BSYNC B6 ;  /* 0x0000000000067941 */ /* 0x000fea0003800000 */
.L_x_8714:
        /* <DEDUP_REMOVED lines=21> */
.L_x_8753:
[----:B-----5:R0:W-:Y:S01]  /*ccf0*/  STG.E.U8 [R4.64], R27 ;  /* 0x0000001b04007986 */ /* 0x0201e2000c101124 */
[----:B------:R-:W-:Y:S05]  /*cd00*/  BRA `(.L_x_8755) ;  /* 0x00000da000007947 */ /* 0x000fea0003800000 */
.L_x_8752:
[----:B------:R-:W-:-:S13]  /*cd10*/  ISETP.NE.AND P0, PT, R0, 0x2, PT ;  /* 0x000000020000780c */ /* 0x000fda0003f05270 */
[----:B------:R-:W-:Y:S05]  /*cd20*/  @!P0 BRA `(.L_x_8756) ;  /* 0x000000b000008947 */ /* 0x000fea0003800000 */
[----:B------:R-:W-:-:S13]  /*cd30*/  ISETP.NE.AND P0, PT, R0, 0x3, PT ;  /* 0x000000030000780c */ /* 0x000fda0003f05270 */
[----:B------:R-:W-:Y:S05]  /*cd40*/  @!P0 BRA `(.L_x_8757) ;  /* 0x0000006000008947 */ /* 0x000fea0003800000 */
[----:B------:R-:W-:-:S13]  /*cd50*/  ISETP.NE.AND P0, PT, R0, 0x4, PT ;  /* 0x000000040000780c */ /* 0x000fda0003f05270 */
[----:B------:R-:W-:Y:S05]  /*cd60*/  @P0 BRA `(.L_x_8754) ;  /* 0x00000ba000000947 */ /* 0x000fea0003800000 */
[----:B-----5:R-:W-:-:S04]  /*cd70*/  PRMT R6, R27, 0x9910, RZ ;  /* 0x000099101b067816 */ /* 0x020fc800000000ff */
[----:B------:R-:W-:-:S05]  /*cd80*/  SHF.R.S32.HI R7, RZ, 0x1f, R6 ;  /* 0x0000001fff077819 */ /* 0x000fca0000011406 */
[----:B------:R0:W-:Y:S01]  /*cd90*/  STG.E.64 [R4.64], R6 ;  /* 0x0000000604007986 */ /* 0x0001e2000c101b24 */
[----:B------:R-:W-:Y:S05]  /*cda0*/  BRA `(.L_x_8755) ;  /* 0x00000d0000007947 */ /* 0x000fea0003800000 */
.L_x_8757:
[----:B-----5:R-:W-:-:S05]  /*cdb0*/  PRMT R3, R27, 0x9910, RZ ;  /* 0x000099101b037816 */ /* 0x020fca00000000ff */
[----:B------:R0:W-:Y:S01]  /*cdc0*/  STG.E [R4.64], R3 ;  /* 0x0000000304007986 */ /* 0x0001e2000c101924 */
[----:B------:R-:W-:Y:S05]  /*cdd0*/  BRA `(.L_x_8755) ;  /* 0x00000cd000007947 */ /* 0x000fea0003800000 */
.L_x_8756:
[----:B-----5:R0:W-:Y:S01]  /*cde0*/  STG.E.U16 [R4.64], R27 ;  /* 0x0000001b04007986 */ /* 0x0201e2000c101524 */
[----:B------:R-:W-:Y:S05]  /*cdf0*/  BRA `(.L_x_8755) ;  /* 0x00000cb000007947 */ /* 0x000fea0003800000 */
.L_x_8751:
[----:B------:R-:W-:-:S13]  /*ce00*/  ISETP.GT.AND P0, PT, R0, 0x6, PT ;  /* 0x000000060000780c */ /* 0x000fda0003f04270 */
[----:B------:R-:W-:Y:S05]  /*ce10*/  @P0 BRA `(.L_x_8758) ;  /* 0x000000b000000947 */ /* 0x000fea0003800000 */
[----:B------:R-:W-:-:S13]  /*ce20*/  ISETP.NE.AND P0, PT, R0, 0x5, PT ;  /* 0x000000050000780c */ /* 0x000fda0003f05270 */
[----:B------:R-:W-:Y:S05]  /*ce30*/  @!P0 BRA `(.L_x_8759) ;  /* 0x0000005000008947 */ /* 0x000fea0003800000 */
[----:B------:R-:W-:-:S13]  /*ce40*/  ISETP.NE.AND P0, PT, R0, 0x6, PT ;  /* 0x000000060000780c */ /* 0x000fda0003f05270 */
[----:B------:R-:W-:Y:S05]  /*ce50*/  @P0 BRA `(.L_x_8754) ;  /* 0x00000ab000000947 */ /* 0x000fea0003800000 */
[----:B-----5:R-:W0:Y:S02]  /*ce60*/  I2F.S16 R27, R27 ;  /* 0x0000001b001b7306 */ /* 0x020e240000101400 */
[----:B0-----:R0:W-:Y:S01]  /*ce70*/  STG.E [R4.64], R27 ;  /* 0x0000001b04007986 */ /* 0x0011e2000c101924 */
[----:B------:R-:W-:Y:S05]  /*ce80*/  BRA `(.L_x_8755) ;  /* 0x00000c2000007947 */ /* 0x000fea0003800000 */
.L_x_8759:
[----:B-----5:R-:W0:Y:S02]  /*ce90*/  I2F.S16 R0, R27 ;  /* 0x0000001b00007306 */ /* 0x020e240000101400 */
[----:B0-----:R-:W-:-:S05]  /*cea0*/  F2FP.PACK_AB R0, RZ, R0 ;  /* 0x00000000ff00723e */ /* 0x001fca00000000ff */
[----:B------:R0:W-:Y:S01]  /*ceb0*/  STG.E.U16 [R4.64], R0 ;  /* 0x0000000004007986 */ /* 0x0001e2000c101524 */
[----:B------:R-:W-:Y:S05]  /*cec0*/  BRA `(.L_x_8755) ;  /* 0x00000be000007947 */ /* 0x000fea0003800000 */
.L_x_8758:
[----:B------:R-:W-:-:S13]  /*ced0*/  ISETP.NE.AND P0, PT, R0, 0x7, PT ;  /* 0x000000070000780c */ /* 0x000fda0003f05270 */
[----:B------:R-:W-:Y:S05]  /*cee0*/  @!P0 BRA `(.L_x_8760) ;  /* 0x000000d000008947 */ /* 0x000fea0003800000 */
[----:B------:R-:W-:-:S13]  /*cef0*/  ISETP.NE.AND P0, PT, R0, 0x8, PT ;  /* 0x000000080000780c */ /* 0x000fda0003f05270 */
[----:B------:R-:W-:Y:S05]  /*cf00*/  @!P0 BRA `(.L_x_8761) ;  /* 0x0000006000008947 */ /* 0x000fea0003800000 */
[----:B------:R-:W-:-:S13]  /*cf10*/  ISETP.NE.AND P0, PT, R0, 0x9, PT ;  /* 0x000000090000780c */ /* 0x000fda0003f05270 */
[----:B------:R-:W-:Y:S05]  /*cf20*/  @P0 BRA `(.L_x_8754) ;  /* 0x000009e000000947 */ /* 0x000fea0003800000 */
[----:B-----5:R-:W0:Y:S01]  /*cf30*/  I2F.S16 R6, R27 ;  /* 0x0000001b00067306 */ /* 0x020e220000101400 */
[----:B------:R-:W-:-:S05]  /*cf40*/  IMAD.MOV.U32 R7, RZ, RZ, RZ ;  /* 0x000000ffff077224 */ /* 0x000fca00078e00ff */
[----:B0-----:R0:W-:Y:S01]  /*cf50*/  STG.E.64 [R4.64], R6 ;  /* 0x0000000604007986 */ /* 0x0011e2000c101b24 */
[----:B------:R-:W-:Y:S05]  /*cf60*/  BRA `(.L_x_8755) ;  /* 0x00000b4000007947 */ /* 0x000fea0003800000 */
.L_x_8761:
[----:B-----5:R-:W0:Y:S02]  /*cf70*/  I2F.S16 R27, R27 ;  /* 0x0000001b001b7306 */ /* 0x020e240000101400 */
[----:B0-----:R-:W-:-:S04]  /*cf80*/  F2FP.PACK_AB R3, RZ, R27 ;  /* 0x0000001bff03723e */ /* 0x001fc800000000ff */
[----:B------:R-:W-:-:S05]  /*cf90*/  PRMT R3, R3, 0x5410, RZ ;  /* 0x0000541003037816 */ /* 0x000fca00000000ff */
[----:B------:R0:W-:Y:S01]  /*cfa0*/  STG.E [R4.64], R3 ;  /* 0x0000000304007986 */ /* 0x0001e2000c101924 */
[----:B------:R-:W-:Y:S05]  /*cfb0*/  BRA `(.L_x_8755) ;  /* 0x00000af000007947 */ /* 0x000fea0003800000 */
.L_x_8760:
[----:B-----5:R-:W0:Y:S02]  /*cfc0*/  I2F.F64.S16 R6, R27 ;  /* 0x0000001b00067312 */ /* 0x020e240000101c00 */
[----:B0-----:R0:W-:Y:S01]  /*cfd0*/  STG.E.64 [R4.64], R6 ;  /* 0x0000000604007986 */ /* 0x0011e2000c101b24 */
[----:B------:R-:W-:Y:S05]  /*cfe0*/  BRA `(.L_x_8755) ;  /* 0x00000ac000007947 */ /* 0x000fea0003800000 */
.L_x_8750:
        /* <DEDUP_REMOVED lines=8> */
[----:B-----5:R-:W-:-:S04]  /*d070*/  PRMT R0, R27, 0x9910, RZ ;  /* 0x000099101b007816 */ /* 0x020fc800000000ff */
[----:B------:R-:W-:-:S04]  /*d080*/  ISETP.NE.AND P0, PT, R0, RZ, PT ;  /* 0x000000ff0000720c */ /* 0x000fc80003f05270 */
[----:B------:R-:W-:-:S05]  /*d090*/  SEL R3, RZ, 0x1, !P0 ;  /* 0x00000001ff037807 */ /* 0x000fca0004000000 */
[----:B------:R0:W-:Y:S01]  /*d0a0*/  STG.E.U8 [R4.64], R3 ;  /* 0x0000000304007986 */ /* 0x0001e2000c101124 */
[----:B------:R-:W-:Y:S05]  /*d0b0*/  BRA `(.L_x_8755) ;  /* 0x000009f000007947 */ /* 0x000fea0003800000 */
.L_x_8764:
[----:B-----5:R-:W0:Y:S01]  /*d0c0*/  I2F.F64.S16 R8, R27 ;  /* 0x0000001b00087312 */ /* 0x020e220000101c00 */
[----:B------:R-:W-:-:S05]  /*d0d0*/  CS2R R10, SRZ ;  /* 0x00000000000a7805 */ /* 0x000fca000001ff00 */
[----:B0-----:R0:W-:Y:S01]  /*d0e0*/  STG.E.128 [R4.64], R8 ;  /* 0x0000000804007986 */ /* 0x0011e2000c101d24 */
[----:B------:R-:W-:Y:S05]  /*d0f0*/  BRA `(.L_x_8755) ;  /* 0x000009b000007947 */ /* 0x000fea0003800000 */
.L_x_8763:
        /* <DEDUP_REMOVED lines=21> */
.L_x_8768:
[----:B------:R-:W-:Y:S05]  /*d250*/  BSYNC B0 ;  /* 0x0000000000007941 */ /* 0x000fea0003800000 */
.L_x_8767:
[----:B------:R-:W-:-:S05]  /*d260*/  LOP3.LUT R7, R0, R7, RZ, 0xfc, !PT ;  /* 0x0000000700077212 */ /* 0x000fca00078efcff */
[----:B------:R0:W-:Y:S01]  /*d270*/  STG.E.U8 [R4.64], R7 ;  /* 0x0000000704007986 */ /* 0x0001e2000c101124 */
[----:B------:R-:W-:Y:S05]  /*d280*/  BRA `(.L_x_8755) ;  /* 0x0000082000007947 */ /* 0x000fea0003800000 */
.L_x_8766:
        /* <DEDUP_REMOVED lines=13> */
.L_x_8770:
[----:B------:R-:W-:Y:S01]  /*d360*/  IMAD.MOV.U32 R0, RZ, RZ, 0x7f ;  /* 0x0000007fff007424 */ /* 0x000fe200078e00ff */
[----:B------:R-:W-:-:S04]  /*d370*/  ISETP.GT.U32.AND P0, PT, R3, 0x7f800000, PT ;  /* 0x7f8000000300780c */ /* 0x000fc80003f04070 */
[----:B------:R-:W-:-:S04]  /*d380*/  SEL R0, R0, 0x7c, P0 ;  /* 0x0000007c00007807 */ /* 0x000fc80000000000 */
.L_x_8771:
[----:B------:R-:W-:Y:S05]  /*d390*/  BSYNC B0 ;  /* 0x0000000000007941 */ /* 0x000fea0003800000 */
.L_x_8769:
[----:B------:R-:W-:-:S04]  /*d3a0*/  LOP3.LUT R3, R27, 0x80000000, RZ, 0xc0, !PT ;  /* 0x800000001b037812 */ /* 0x000fc800078ec0ff */
[----:B------:R-:W-:-:S04]  /*d3b0*/  SHF.R.U32.HI R3, RZ, 0x18, R3 ;  /* 0x00000018ff037819 */ /* 0x000fc80000011603 */
[----:B------:R-:W-:-:S05]  /*d3c0*/  LOP3.LUT R3, R0, R3, RZ, 0xfc, !PT ;  /* 0x0000000300037212 */ /* 0x000fca00078efcff */
[----:B------:R0:W-:Y:S01]  /*d3d0*/  STG.E.U8 [R4.64], R3 ;  /* 0x0000000304007986 */ /* 0x0001e2000c101124 */
[----:B------:R-:W-:Y:S05]  /*d3e0*/  BRA `(.L_x_8755) ;  /* 0x000006c000007947 */ /* 0x000fea0003800000 */
.L_x_8765:
[----:B-----5:R-:W0:Y:S02]  /*d3f0*/  I2F.S16 R0, R27 ;  /* 0x0000001b00007306 */ /* 0x020e240000101400 */
[----:B0-----:R-:W-:-:S05]  /*d400*/  F2FP.BF16.PACK_AB R0, RZ, R0 ;  /* 0x00000000ff00723e */ /* 0x001fca00000010ff */
[----:B------:R0:W-:Y:S01]  /*d410*/  STG.E.U16 [R4.64], R0 ;  /* 0x0000000004007986 */ /* 0x0001e2000c101524 */
[----:B------:R-:W-:Y:S05]  /*d420*/  BRA `(.L_x_8755) ;  /* 0x0000068000007947 */ /* 0x000fea0003800000 */
.L_x_8762:
        /* <DEDUP_REMOVED lines=9> */
[----:B------:R-:W-:Y:S05]  /*d4c0*/  BRA `(.L_x_8755) ;  /* 0x000005e000007947 */ /* 0x000fea0003800000 */
.L_x_8774:
        /* <DEDUP_REMOVED lines=17> */
.L_x_8777:
[----:B------:R-:W-:-:S04]  /*d5e0*/  LOP3.LUT R0, R27, 0x80000000, RZ, 0xc0, !PT ;  /* 0x800000001b007812 */ /* 0x000fc800078ec0ff */
[----:B------:R-:W-:-:S04]  /*d5f0*/  SHF.R.U32.HI R0, RZ, 0x18, R0 ;  /* 0x00000018ff007819 */ /* 0x000fc80000011600 */
[----:B------:R-:W-:Y:S02]  /*d600*/  LOP3.LUT R0, R3, R0, RZ, 0xfc, !PT ;  /* 0x0000000003007212 */ /* 0x000fe400078efcff */
.L_x_8776:
[----:B------:R-:W-:Y:S05]  /*d610*/  BSYNC B0 ;  /* 0x0000000000007941 */ /* 0x000fea0003800000 */
.L_x_8775:
[----:B------:R0:W-:Y:S01]  /*d620*/  STG.E.U8 [R4.64], R0 ;  /* 0x0000000004007986 */ /* 0x0001e2000c101124 */
[----:B------:R-:W-:Y:S05]  /*d630*/  BRA `(.L_x_8755) ;  /* 0x0000047000007947 */ /* 0x000fea0003800000 */
.L_x_8773:
        /* <DEDUP_REMOVED lines=17> */
.L_x_8780:
[----:B------:R-:W-:-:S04]  /*d750*/  LOP3.LUT R0, R27, 0x80000000, RZ, 0xc0, !PT ;  /* 0x800000001b007812 */ /* 0x000fc800078ec0ff */
[----:B------:R-:W-:-:S04]  /*d760*/  SHF.R.U32.HI R0, RZ, 0x18, R0 ;  /* 0x00000018ff007819 */ /* 0x000fc80000011600 */
[----:B------:R-:W-:Y:S02]  /*d770*/  LOP3.LUT R0, R3, R0, RZ, 0xfc, !PT ;  /* 0x0000000003007212 */ /* 0x000fe400078efcff */
.L_x_8779:
[----:B------:R-:W-:Y:S05]  /*d780*/  BSYNC B0 ;  /* 0x0000000000007941 */ /* 0x000fea0003800000 */
.L_x_8778:
[----:B------:R0:W-:Y:S01]  /*d790*/  STG.E.U8 [R4.64], R0 ;  /* 0x0000000004007986 */ /* 0x0001e2000c101124 */
[----:B------:R-:W-:Y:S05]  /*d7a0*/  BRA `(.L_x_8755) ;  /* 0x0000030000007947 */ /* 0x000fea0003800000 */
.L_x_8772:
[----:B------:R-:W-:-:S13]  /*d7b0*/  ISETP.NE.AND P0, PT, R0, 0x1c, PT ;  /* 0x0000001c0000780c */ /* 0x000fda0003f05270 */
[----:B------:R-:W-:Y:S05]  /*d7c0*/  @!P0 BRA `(.L_x_8781) ;  /* 0x000002c000008947 */ /* 0x000fea0003800000 */
[----:B------:R-:W-:-:S13]  /*d7d0*/  ISETP.NE.AND P0, PT, R0, 0x1d, PT ;  /* 0x0000001d0000780c */ /* 0x000fda0003f05270 */
[----:B------:R-:W-:Y:S05]  /*d7e0*/  @!P0 BRA `(.L_x_8782) ;  /* 0x0000026000008947 */ /* 0x000fea0003800000 */
[----:B------:R-:W-:-:S13]  /*d7f0*/  ISETP.NE.AND P0, PT, R0, 0x2c, PT ;  /* 0x0000002c0000780c */ /* 0x000fda0003f05270 */
[----:B------:R-:W-:Y:S05]  /*d800*/  @P0 BRA `(.L_x_8754) ;  /* 0x0000010000000947 */ /* 0x000fea0003800000 */
[----:B-----5:R-:W0:Y:S01]  /*d810*/  I2F.S16 R8, R27 ;  /* 0x0000001b00087306 */ /* 0x020e220000101400 */
        /* <DEDUP_REMOVED lines=15> */
.L_x_8754:
        /* <DEDUP_REMOVED lines=20> */
.L_x_8782:
[----:B-----5:R-:W-:-:S04]  /*da50*/  PRMT R6, R27, 0x9910, RZ ;  /* 0x000099101b067816 */ /* 0x020fc800000000ff */
[----:B------:R-:W-:-:S05]  /*da60*/  SHF.R.S32.HI R7, RZ, 0x1f, R6 ;  /* 0x0000001fff077819 */ /* 0x000fca0000011406 */
[----:B------:R0:W-:Y:S01]  /*da70*/  STG.E.64 [R4.64], R6 ;  /* 0x0000000604007986 */ /* 0x0001e2000c101b24 */
[----:B------:R-:W-:Y:S05]  /*da80*/  BRA `(.L_x_8755) ;  /* 0x0000002000007947 */ /* 0x000fea0003800000 */
.L_x_8781:
[----:B-----5:R-:W-:-:S05]  /*da90*/  PRMT R3, R27, 0x9910, RZ ;  /* 0x000099101b037816 */ /* 0x020fca00000000ff */
[----:B------:R0:W-:Y:S02]  /*daa0*/  STG.E [R4.64], R3 ;  /* 0x0000000304007986 */ /* 0x0001e4000c101924 */
.L_x_8755:
        /* <DEDUP_REMOVED lines=21> */
.L_x_8786:
[----:B------:R0:W-:Y:S01]  /*dc00*/  STG.E.U8 [R4.64], R2 ;  /* 0x0000000204007986 */ /* 0x0001e2000c101124 */
[----:B------:R-:W-:Y:S05]  /*dc10*/  BRA `(.L_x_8788) ;  /* 0x00000dc000007947 */ /* 0x000fea0003800000 */
.L_x_8785:
[----:B------:R-:W-:-:S13]  /*dc20*/  ISETP.NE.AND P0, PT, R0, 0x2, PT ;  /* 0x000000020000780c */ /* 0x000fda0003f05270 */
[----:B------:R-:W-:Y:S05]  /*dc30*/  @!P0 BRA `(.L_x_8789) ;  /* 0x000000b000008947 */ /* 0x000fea0003800000 */
[----:B------:R-:W-:-:S13]  /*dc40*/  ISETP.NE.AND P0, PT, R0, 0x3, PT ;  /* 0x000000030000780c */ /* 0x000fda0003f05270 */
[----:B------:R-:W-:Y:S05]  /*dc50*/  @!P0 BRA `(.L_x_8790) ;  /* 0x0000006000008947 */ /* 0x000fea0003800000 */
[----:B------:R-:W-:-:S13]  /*dc60*/  ISETP.NE.AND P0, PT, R0, 0x4, PT ;  /* 0x000000040000780c */ /* 0x000fda0003f05270 */
[----:B------:R-:W-:Y:S05]  /*dc70*/  @P0 BRA `(.L_x_8787) ;  /* 0x00000bc000000947 */ /* 0x000fea0003800000 */
[----:B------:R-:W-:-:S04]  /*dc80*/  PRMT R2, R2, 0x9910, RZ ;  /* 0x0000991002027816 */ /* 0x000fc800000000ff */
[----:B------:R-:W-:-:S05]  /*dc90*/  SHF.R.S32.HI R3, RZ, 0x1f, R2 ;  /* 0x0000001fff037819 */ /* 0x000fca0000011402 */
[----:B------:R0:W-:Y:S01]  /*dca0*/  STG.E.64 [R4.64], R2 ;  /* 0x0000000204007986 */ /* 0x0001e2000c101b24 */
[----:B------:R-:W-:Y:S05]  /*dcb0*/  BRA `(.L_x_8788) ;  /* 0x00000d2000007947 */ /* 0x000fea0003800000 */
.L_x_8790:
[----:B------:R-:W-:-:S05]  /*dcc0*/  PRMT R3, R2, 0x9910, RZ ;  /* 0x0000991002037816 */ /* 0x000fca00000000ff */
[----:B------:R0:W-:Y:S01]  /*dcd0*/  STG.E [R4.64], R3 ;  /* 0x0000000304007986 */ /* 0x0001e2000c101924 */
[----:B------:R-:W-:Y:S05]  /*dce0*/  BRA `(.L_x_8788) ;  /* 0x00000cf000007947 */ /* 0x000fea0003800000 */
.L_x_8789:
[----:B------:R0:W-:Y:S01]  /*dcf0*/  STG.E.U16 [R4.64], R2 ;  /* 0x0000000204007986 */ /* 0x0001e2000c101524 */
[----:B------:R-:W-:Y:S05]  /*dd00*/  BRA `(.L_x_8788) ;  /* 0x00000cd000007947 */ /* 0x000fea0003800000 */
.L_x_8784:
[----:B------:R-:W-:-:S13]  /*dd10*/  ISETP.GT.AND P0, PT, R0, 0x6, PT ;  /* 0x000000060000780c */ /* 0x000fda0003f04270 */
[----:B------:R-:W-:Y:S05]  /*dd20*/  @P0 BRA `(.L_x_8791) ;  /* 0x000000b000000947 */ /* 0x000fea0003800000 */
[----:B------:R-:W-:-:S13]  /*dd30*/  ISETP.NE.AND P0, PT, R0, 0x5, PT ;  /* 0x000000050000780c */ /* 0x000fda0003f05270 */
[----:B------:R-:W-:Y:S05]  /*dd40*/  @!P0 BRA `(.L_x_8792) ;  /* 0x0000005000008947 */ /* 0x000fea0003800000 */
[----:B------:R-:W-:-:S13]  /*dd50*/  ISETP.NE.AND P0, PT, R0, 0x6, PT ;  /* 0x000000060000780c */ /* 0x000fda0003f05270 */
[----:B------:R-:W-:Y:S05]  /*dd60*/  @P0 BRA `(.L_x_8787) ;  /* 0x00000ad000000947 */ /* 0x000fea0003800000 */
[----:B------:R-:W0:Y:S02]  /*dd70*/  I2F.S16 R3, R2 ;  /* 0x0000000200037306 */ /* 0x000e240000101400 */
[----:B0-----:R0:W-:Y:S01]  /*dd80*/  STG.E [R4.64], R3 ;  /* 0x0000000304007986 */ /* 0x0011e2000c101924 */
[----:B------:R-:W-:Y:S05]  /*dd90*/  BRA `(.L_x_8788) ;  /* 0x00000c4000007947 */ /* 0x000fea0003800000 */
.L_x_8792:
[----:B------:R-:W0:Y:S02]  /*dda0*/  I2F.S16 R0, R2 ;  /* 0x0000000200007306 */ /* 0x000e240000101400 */
[----:B0-----:R-:W-:-:S05]  /*ddb0*/  F2FP.PACK_AB R0, RZ, R0 ;  /* 0x00000000ff00723e */ /* 0x001fca00000000ff */
[----:B------:R0:W-:Y:S01]  /*ddc0*/  STG.E.U16 [R4.64], R0 ;  /* 0x0000000004007986 */ /* 0x0001e2000c101524 */
[----:B------:R-:W-:Y:S05]  /*ddd0*/  BRA `(.L_x_8788) ;  /* 0x00000c0000007947 */ /* 0x000fea0003800000 */
.L_x_8791:
[----:B------:R-:W-:-:S13]  /*dde0*/  ISETP.NE.AND P0, PT, R0, 0x7, PT ;  /* 0x000000070000780c */ /* 0x000fda0003f05270 */
[----:B------:R-:W-:Y:S05]  /*ddf0*/  @!P0 BRA `(.L_x_8793) ;  /* 0x000000d000008947 */ /* 0x000fea0003800000 */
[----:B------:R-:W-:-:S13]  /*de00*/  ISETP.NE.AND P0, PT, R0, 0x8, PT ;  /* 0x000000080000780c */ /* 0x000fda0003f05270 */
[----:B------:R-:W-:Y:S05]  /*de10*/  @!P0 BRA `(.L_x_8794) ;  /* 0x0000006000008947 */ /* 0x000fea0003800000 */
[----:B------:R-:W-:-:S13]  /*de20*/  ISETP.NE.AND P0, PT, R0, 0x9, PT ;  /* 0x000000090000780c */ /* 0x000fda0003f05270 */
[----:B------:R-:W-:Y:S05]  /*de30*/  @P0 BRA `(.L_x_8787) ;  /* 0x00000a0000000947 */ /* 0x000fea0003800000 */
[----:B------:R-:W0:Y:S01]  /*de40*/  I2F.S16 R2, R2 ;  /* 0x0000000200027306 */ /* 0x000e220000101400 */
[----:B------:R-:W-:-:S05]  /*de50*/  IMAD.MOV.U32 R3, RZ, RZ, RZ ;  /* 0x000000ffff037224 */ /* 0x000fca00078e00ff */
[----:B0-----:R0:W-:Y:S01]  /*de60*/  STG.E.64 [R4.64], R2 ;  /* 0x0000000204007986 */ /* 0x0011e2000c101b24 */
[----:B------:R-:W-:Y:S05]  /*de70*/  BRA `(.L_x_8788) ;  /* 0x00000b6000007947 */ /* 0x000fea0003800000 */
.L_x_8794:
[----:B------:R-:W0:Y:S02]  /*de80*/  I2F.S16 R2, R2 ;  /* 0x0000000200027306 */ /* 0x000e240000101400 */
[----:B0-----:R-:W-:-:S04]  /*de90*/  F2FP.PACK_AB R3, RZ, R2 ;  /* 0x00000002ff03723e */ /* 0x001fc800000000ff */
[----:B------:R-:W-:-:S05]  /*dea0*/  PRMT R3, R3, 0x5410, RZ ;  /* 0x0000541003037816 */ /* 0x000fca00000000ff */
[----:B------:R0:W-:Y:S01]  /*deb0*/  STG.E [R4.64], R3 ;  /* 0x0000000304007986 */ /* 0x0001e2000c101924 */
[----:B------:R-:W-:Y:S05]  /*dec0*/  BRA `(.L_x_8788) ;  /* 0x00000b1000007947 */ /* 0x000fea0003800000 */
.L_x_8793:
[----:B------:R-:W0:Y:S02]  /*ded0*/  I2F.F64.S16 R2, R2 ;  /* 0x0000000200027312 */ /* 0x000e240000101c00 */
[----:B0-----:R0:W-:Y:S01]  /*dee0*/  STG.E.64 [R4.64], R2 ;  /* 0x0000000204007986 */ /* 0x0011e2000c101b24 */
[----:B------:R-:W-:Y:S05]  /*def0*/  BRA `(.L_x_8788) ;  /* 0x00000ae000007947 */ /* 0x000fea0003800000 */
.L_x_8783:
        /* <DEDUP_REMOVED lines=8> */
[----:B------:R-:W-:-:S04]  /*df80*/  PRMT R0, R2, 0x9910, RZ ;  /* 0x0000991002007816 */ /* 0x000fc800000000ff */
[----:B------:R-:W-:-:S04]  /*df90*/  ISETP.NE.AND P0, PT, R0, RZ, PT ;  /* 0x000000ff0000720c */ /* 0x000fc80003f05270 */
[----:B------:R-:W-:-:S05]  /*dfa0*/  SEL R3, RZ, 0x1, !P0 ;  /* 0x00000001ff037807 */ /* 0x000fca0004000000 */
[----:B------:R0:W-:Y:S01]  /*dfb0*/  STG.E.U8 [R4.64], R3 ;  /* 0x0000000304007986 */ /* 0x0001e2000c101124 */
[----:B------:R-:W-:Y:S05]  /*dfc0*/  BRA `(.L_x_8788) ;  /* 0x00000a1000007947 */ /* 0x000fea0003800000 */
.L_x_8797:
[----:B------:R-:W0:Y:S01]  /*dfd0*/  I2F.F64.S16 R8, R2 ;  /* 0x0000000200087312 */ /* 0x000e220000101c00 */
[----:B------:R-:W-:-:S05]  /*dfe0*/  CS2R R10, SRZ ;  /* 0x00000000000a7805 */ /* 0x000fca000001ff00 */
[----:B0-----:R0:W-:Y:S01]  /*dff0*/  STG.E.128 [R4.64], R8 ;  /* 0x0000000804007986 */ /* 0x0011e2000c101d24 */
[----:B------:R-:W-:Y:S05]  /*e000*/  BRA `(.L_x_8788) ;  /* 0x000009d000007947 */ /* 0x000fea0003800000 */
.L_x_8796:
[----:B------:R-:W-:-:S13]  /*e010*/  ISETP.NE.AND P0, PT, R0, 0xf, PT ;  /* 0x0000000f0000780c */ /* 0x000fda0003f05270 */
[----:B------:R-:W-:Y:S05]  /*e020*/  @!P0 BRA `(.L_x_8798) ;  /* 0x000002d000008947 */ /* 0x000fea0003800000 */
[----:B------:R-:W-:-:S13]  /*e030*/  ISETP.NE.AND P0, PT, R0, 0x17, PT ;  /* 0x000000170000780c */ /* 0x000fda0003f05270 */
[----:B------:R-:W-:Y:S05]  /*e040*/  @!P0 BRA `(.L_x_8799) ;  /* 0x0000015000008947 */ /* 0x000fea0003800000 */
[----:B------:R-:W-:-:S13]  /*e050*/  ISETP.NE.AND P0, PT, R0, 0x18, PT ;  /* 0x000000180000780c */ /* 0x000fda0003f05270 */
[----:B------:R-:W-:Y:S05]  /*e060*/  @P0 BRA `(.L_x_8787) ;  /* 0x000007d000000947 */ /* 0x000fea0003800000 */
[----:B------:R-:W0:Y:S01]  /*e070*/  I2F.S16 R7, R2 ;  /* 0x0000000200077306 */ /* 0x000e220000101400 */
        /* <DEDUP_REMOVED lines=14> */
.L_x_8801:
[----:B------:R-:W-:Y:S05]  /*e160*/  BSYNC B0 ;  /* 0x0000000000007941 */ /* 0x000fea0003800000 */
.L_x_8800:
[----:B------:R-:W-:-:S05]  /*e170*/  LOP3.LUT R3, R0, R3, RZ, 0xfc, !PT ;  /* 0x0000000300037212 */ /* 0x000fca00078efcff */
[----:B------:R0:W-:Y:S01]  /*e180*/  STG.E.U8 [R4.64], R3 ;  /* 0x0000000304007986 */ /* 0x0001e2000c101124 */
[----:B------:R-:W-:Y:S05]  /*e190*/  BRA `(.L_x_8788) ;  /* 0x0000084000007947 */ /* 0x000fea0003800000 */
.L_x_8799:
[----:B------:R-:W0:Y:S01]  /*e1a0*/  I2F.S16 R7, R2 ;  /* 0x0000000200077306 */ /* 0x000e220000101400 */
        /* <DEDUP_REMOVED lines=12> */
.L_x_8803:
[----:B------:R-:W-:Y:S01]  /*e270*/  IMAD.MOV.U32 R0, RZ, RZ, 0x7f ;  /* 0x0000007fff007424 */ /* 0x000fe200078e00ff */
[----:B------:R-:W-:-:S04]  /*e280*/  ISETP.GT.U32.AND P0, PT, R3, 0x7f800000, PT ;  /* 0x7f8000000300780c */ /* 0x000fc80003f04070 */
[----:B------:R-:W-:-:S04]  /*e290*/  SEL R0, R0, 0x7c, P0 ;  /* 0x0000007c00007807 */ /* 0x000fc80000000000 */
.L_x_8804:
[----:B------:R-:W-:Y:S05]  /*e2a0*/  BSYNC B0 ;  /* 0x0000000000007941 */ /* 0x000fea0003800000 */
.L_x_8802:
[----:B------:R-:W-:-:S04]  /*e2b0*/  LOP3.LUT R2, R7, 0x80000000, RZ, 0xc0, !PT ;  /* 0x8000000007027812 */ /* 0x000fc800078ec0ff */
[----:B------:R-:W-:-:S04]  /*e2c0*/  SHF.R.U32.HI R3, RZ, 0x18, R2 ;  /* 0x00000018ff037819 */ /* 0x000fc80000011602 */
[----:B------:R-:W-:-:S05]  /*e2d0*/  LOP3.LUT R3, R0, R3, RZ, 0xfc, !PT ;  /* 0x0000000300037212 */ /* 0x000fca00078efcff */
[----:B------:R0:W-:Y:S01]  /*e2e0*/  STG.E.U8 [R4.64], R3 ;  /* 0x0000000304007986 */ /* 0x0001e2000c101124 */
[----:B------:R-:W-:Y:S05]  /*e2f0*/  BRA `(.L_x_8788) ;  /* 0x000006e000007947 */ /* 0x000fea0003800000 */
.L_x_8798:
[----:B------:R-:W0:Y:S02]  /*e300*/  I2F.S16 R0, R2 ;  /* 0x0000000200007306 */ /* 0x000e240000101400 */
[----:B0-----:R-:W-:-:S05]  /*e310*/  F2FP.BF16.PACK_AB R0, RZ, R0 ;  /* 0x00000000ff00723e */ /* 0x001fca00000010ff */
[----:B------:R0:W-:Y:S01]  /*e320*/  STG.E.U16 [R4.64], R0 ;  /* 0x0000000004007986 */ /* 0x0001e2000c101524 */
[----:B------:R-:W-:Y:S05]  /*e330*/  BRA `(.L_x_8788) ;  /* 0x000006a000007947 */ /* 0x000fea0003800000 */
.L_x_8795:
        /* <DEDUP_REMOVED lines=8> */
[----:B------:R0:W-:Y:S01]  /*e3c0*/  STG.E.U16 [R4.64], R2 ;  /* 0x0000000204007986 */ /* 0x0001e2000c101524 */
[----:B------:R-:W-:Y:S05]  /*e3d0*/  BRA `(.L_x_8788) ;  /* 0x0000060000007947 */ /* 0x000fea0003800000 */
.L_x_8807:
[----:B------:R-:W0:Y:S01]  /*e3e0*/  I2F.S16 R7, R2 ;  /* 0x0000000200077306 */ /* 0x000e220000101400 */
        /* <DEDUP_REMOVED lines=16> */
.L_x_8810:
[----:B------:R-:W-:-:S04]  /*e4f0*/  LOP3.LUT R0, R7, 0x80000000, RZ, 0xc0, !PT ;  /* 0x8000000007007812 */ /* 0x000fc800078ec0ff */
[----:B------:R-:W-:-:S04]  /*e500*/  SHF.R.U32.HI R3, RZ, 0x18, R0 ;  /* 0x00000018ff037819 */ /* 0x000fc80000011600 */
[----:B------:R-:W-:-:S04]  /*e510*/  LOP3.LUT R2, R2, R3, RZ, 0xfc, !PT ;  /* 0x0000000302027212 */ /* 0x000fc800078efcff */
[----:B------:R-:W-:Y:S02]  /*e520*/  PRMT R0, R2, 0x7610, R0 ;  /* 0x0000761002007816 */ /* 0x000fe40000000000 */
.L_x_8809:
[----:B------:R-:W-:Y:S05]  /*e530*/  BSYNC B0 ;  /* 0x0000000000007941 */ /* 0x000fea0003800000 */
.L_x_8808:
[----:B------:R0:W-:Y:S01]  /*e540*/  STG.E.U8 [R4.64], R0 ;  /* 0x0000000004007986 */ /* 0x0001e2000c101124 */
[----:B------:R-:W-:Y:S05]  /*e550*/  BRA `(.L_x_8788) ;  /* 0x0000048000007947 */ /* 0x000fea0003800000 */
.L_x_8806:
        /* <DEDUP_REMOVED lines=17> */
.L_x_8813:
[----:B------:R-:W-:-:S04]  /*e670*/  LOP3.LUT R0, R7, 0x80000000, RZ, 0xc0, !PT ;  /* 0x8000000007007812 */ /* 0x000fc800078ec0ff */
[----:B------:R-:W-:-:S04]  /*e680*/  SHF.R.U32.HI R3, RZ, 0x18, R0 ;  /* 0x00000018ff037819 */ /* 0x000fc80000011600 */
[----:B------:R-:W-:-:S04]  /*e690*/  LOP3.LUT R2, R2, R3, RZ, 0xfc, !PT ;  /* 0x0000000302027212 */ /* 0x000fc800078efcff */
[----:B------:R-:W-:Y:S02]  /*e6a0*/  PRMT R0, R2, 0x7610, R0 ;  /* 0x0000761002007816 */ /* 0x000fe40000000000 */
.L_x_8812:
[----:B------:R-:W-:Y:S05]  /*e6b0*/  BSYNC B0 ;  /* 0x0000000000007941 */ /* 0x000fea0003800000 */
.L_x_8811:
[----:B------:R0:W-:Y:S01]  /*e6c0*/  STG.E.U8 [R4.64], R0 ;  /* 0x0000000004007986 */ /* 0x0001e2000c101124 */
[----:B------:R-:W-:Y:S05]  /*e6d0*/  BRA `(.L_x_8788) ;  /* 0x0000030000007947 */ /* 0x000fea0003800000 */
.L_x_8805:
[----:B------:R-:W-:-:S13]  /*e6e0*/  ISETP.NE.AND P0, PT, R0, 0x1c, PT ;  /* 0x0000001c0000780c */ /* 0x000fda0003f05270 */
[----:B------:R-:W-:Y:S05]  /*e6f0*/  @!P0 BRA `(.L_x_8814) ;  /* 0x000002c000008947 */ /* 0x000fea0003800000 */
[----:B------:R-:W-:-:S13]  /*e700*/  ISETP.NE.AND P0, PT, R0, 0x1d, PT ;  /* 0x0000001d0000780c */ /* 0x000fda0003f05270 */
[----:B------:R-:W-:Y:S05]  /*e710*/  @!P0 BRA `(.L_x_8815) ;  /* 0x0000026000008947 */ /* 0x000fea0003800000 */
[----:B------:R-:W-:-:S13]  /*e720*/  ISETP.NE.AND P0, PT, R0, 0x2c, PT ;  /* 0x0000002c0000780c */ /* 0x000fda0003f05270 */
[----:B------:R-:W-:Y:S05]  /*e730*/  @P0 BRA `(.L_x_8787) ;  /* 0x0000010000000947 */ /* 0x000fea0003800000 */
[----:B------:R-:W0:Y:S01]  /*e740*/  I2F.S16 R2, R2 ;  /* 0x0000000200027306 */ /* 0x000e220000101400 */
        /* <DEDUP_REMOVED lines=15> */
.L_x_8787:
        /* <DEDUP_REMOVED lines=20> */
.L_x_8815:
[----:B------:R-:W-:-:S04]  /*e980*/  PRMT R2, R2, 0x9910, RZ ;  /* 0x0000991002027816 */ /* 0x000fc800000000ff */
[----:B------:R-:W-:-:S05]  /*e990*/  SHF.R.S32.HI R3, RZ, 0x1f, R2 ;  /* 0x0000001fff037819 */ /* 0x000fca0000011402 */
[----:B------:R0:W-:Y:S01]  /*e9a0*/  STG.E.64 [R4.64], R2 ;  /* 0x0000000204007986 */ /* 0x0001e2000c101b24 */
[----:B------:R-:W-:Y:S05]  /*e9b0*/  BRA `(.L_x_8788) ;  /* 0x0000002000007947 */ /* 0x000fea0003800000 */
.L_x_8814:
[----:B------:R-:W-:-:S05]  /*e9c0*/  PRMT R3, R2, 0x9910, RZ ;  /* 0x0000991002037816 */ /* 0x000fca00000000ff */
[----:B------:R0:W-:Y:S02]  /*e9d0*/  STG.E [R4.64], R3 ;  /* 0x0000000304007986 */ /* 0x0001e4000c101924 */
.L_x_8788:
[----:B------:R-:W-:Y:S02]  /*e9e0*/  IADD3 R29, R29, 0x80, RZ ;  /* 0x000000801d1d7810 */ /* 0x000fe40007ffe0ff */
.L_x_8749:
[----:B------:R-:W-:Y:S05]  /*e9f0*/  BSYNC B6 ;  /* 0x0000000000067941 */ /* 0x000fea0003800000 */
.L_x_8748:
        /* <DEDUP_REMOVED lines=19> */
.L_x_8819:
[----:B------:R-:W-:Y:S01]  /*eb30*/  STG.E.U8 [R2.64], R28 ;  /* 0x0000001c02007986 */ /* 0x000fe2000c101124 */
[----:B------:R-:W-:Y:S05]  /*eb40*/  EXIT ;  /* 0x000000000000794d */ /* 0x000fea0003800000 */
.L_x_8818:
        /* <DEDUP_REMOVED lines=8> */
[----:B------:R-:W-:Y:S01]  /*ebd0*/  STG.E.64 [R2.64], R4 ;  /* 0x0000000402007986 */ /* 0x000fe2000c101b24 */
[----:B------:R-:W-:Y:S05]  /*ebe0*/  EXIT ;  /* 0x000000000000794d */ /* 0x000fea0003800000 */
.L_x_8822:
[----:B------:R-:W-:-:S05]  /*ebf0*/  PRMT R5, R28, 0x9910, RZ ;  /* 0x000099101c057816 */ /* 0x000fca00000000ff */
[----:B------:R-:W-:Y:S01]  /*ec00*/  STG.E [R2.64], R5 ;  /* 0x0000000502007986 */ /* 0x000fe2000c101924 */
[----:B------:R-:W-:Y:S05]  /*ec10*/  EXIT ;  /* 0x000000000000794d */ /* 0x000fea0003800000 */
.L_x_8821:
[----:B------:R-:W-:Y:S01]  /*ec20*/  STG.E.U16 [R2.64], R28 ;  /* 0x0000001c02007986 */ /* 0x000fe2000c101524 */
[----:B------:R-:W-:Y:S05]  /*ec30*/  EXIT ;  /* 0x000000000000794d */ /* 0x000fea0003800000 */
.L_x_8817:
[----:B------:R-:W-:-:S13]  /*ec40*/  ISETP.GT.AND P0, PT, R0, 0x6, PT ;  /* 0x000000060000780c */ /* 0x000fda0003f04270 */
[----:B------:R-:W-:Y:S05]  /*ec50*/  @P0 BRA `(.L_x_8823) ;  /* 0x000000b000000947 */ /* 0x000fea0003800000 */
[----:B------:R-:W-:-:S13]  /*ec60*/  ISETP.NE.AND P0, PT, R0, 0x5, PT ;  /* 0x000000050000780c */ /* 0x000fda0003f05270 */
[----:B------:R-:W-:Y:S05]  /*ec70*/  @!P0 BRA `(.L_x_8824) ;  /* 0x0000005000008947 */ /* 0x000fea0003800000 */
[----:B------:R-:W-:-:S13]  /*ec80*/  ISETP.NE.AND P0, PT, R0, 0x6, PT ;  /* 0x000000060000780c */ /* 0x000fda0003f05270 */
[----:B------:R-:W-:Y:S05]  /*ec90*/  @P0 BRA `(.L_x_8820) ;  /* 0x00000ad000000947 */ /* 0x000fea0003800000 */
[----:B------:R-:W0:Y:S02]  /*eca0*/  I2F.S16 R5, R28 ;  /* 0x0000001c00057306 */ /* 0x000e240000101400 */
[----:B0-----:R-:W-:Y:S01]  /*ecb0*/  STG.E [R2.64], R5 ;  /* 0x0000000502007986 */ /* 0x001fe2000c101924 */
[----:B------:R-:W-:Y:S05]  /*ecc0*/  EXIT ;  /* 0x000000000000794d */ /* 0x000fea0003800000 */
.L_x_8824:
[----:B------:R-:W0:Y:S02]  /*ecd0*/  I2F.S16 R0, R28 ;  /* 0x0000001c00007306 */ /* 0x000e240000101400 */
[----:B0-----:R-:W-:-:S05]  /*ece0*/  F2FP.PACK_AB R0, RZ, R0 ;  /* 0x00000000ff00723e */ /* 0x001fca00000000ff */
[----:B------:R-:W-:Y:S01]  /*ecf0*/  STG.E.U16 [R2.64], R0 ;  /* 0x0000000002007986 */ /* 0x000fe2000c101524 */
[----:B------:R-:W-:Y:S05]  /*ed00*/  EXIT ;  /* 0x000000000000794d */ /* 0x000fea0003800000 */
.L_x_8823:
        /* <DEDUP_REMOVED lines=8> */
[----:B0-----:R-:W-:Y:S01]  /*ed90*/  STG.E.64 [R2.64], R28 ;  /* 0x0000001c02007986 */ /* 0x001fe2000c101b24 */
[----:B------:R-:W-:Y:S05]  /*eda0*/  EXIT ;  /* 0x000000000000794d */ /* 0x000fea0003800000 */
.L_x_8826:
[----:B------:R-:W0:Y:S02]  /*edb0*/  I2F.S16 R28, R28 ;  /* 0x0000001c001c7306 */ /* 0x000e240000101400 */
[----:B0-----:R-:W-:-:S04]  /*edc0*/  F2FP.PACK_AB R5, RZ, R28 ;  /* 0x0000001cff05723e */ /* 0x001fc800000000ff */
[----:B------:R-:W-:-:S05]  /*edd0*/  PRMT R5, R5, 0x5410, RZ ;  /* 0x0000541005057816 */ /* 0x000fca00000000ff */
[----:B------:R-:W-:Y:S01]  /*ede0*/  STG.E [R2.64], R5 ;  /* 0x0000000502007986 */ /* 0x000fe2000c101924 */
[----:B------:R-:W-:Y:S05]  /*edf0*/  EXIT ;  /* 0x000000000000794d */ /* 0x000fea0003800000 */
.L_x_8825:
[----:B------:R-:W0:Y:S02]  /*ee00*/  I2F.F64.S16 R28, R28 ;  /* 0x0000001c001c7312 */ /* 0x000e240000101c00 */
[----:B0-----:R-:W-:Y:S01]  /*ee10*/  STG.E.64 [R2.64], R28 ;  /* 0x0000001c02007986 */ /* 0x001fe2000c101b24 */
[----:B------:R-:W-:Y:S05]  /*ee20*/  EXIT ;  /* 0x000000000000794d */ /* 0x000fea0003800000 */
.L_x_8816:
        /* <DEDUP_REMOVED lines=11> */
[----:B------:R-:W-:Y:S01]  /*eee0*/  STG.E.U8 [R2.64], R5 ;  /* 0x0000000502007986 */ /* 0x000fe2000c101124 */
[----:B------:R-:W-:Y:S05]  /*eef0*/  EXIT ;  /* 0x000000000000794d */ /* 0x000fea0003800000 */
.L_x_8829:
[----:B------:R-:W0:Y:S01]  /*ef00*/  I2F.F64.S16 R28, R28 ;  /* 0x0000001c001c7312 */ /* 0x000e220000101c00 */
[----:B------:R-:W-:-:S05]  /*ef10*/  CS2R R30, SRZ ;  /* 0x00000000001e7805 */ /* 0x000fca000001ff00 */
[----:B0-----:R-:W-:Y:S01]  /*ef20*/  STG.E.128 [R2.64], R28 ;  /* 0x0000001c02007986 */ /* 0x001fe2000c101d24 */
[----:B------:R-:W-:Y:S05]  /*ef30*/  EXIT ;  /* 0x000000000000794d */ /* 0x000fea0003800000 */
.L_x_8828:
        /* <DEDUP_REMOVED lines=21> */
.L_x_8833:
[----:B------:R-:W-:Y:S05]  /*f090*/  BSYNC B0 ;  /* 0x0000000000007941 */ /* 0x000fea0003800000 */
.L_x_8832:
[----:B------:R-:W-:-:S05]  /*f0a0*/  LOP3.LUT R5, R0, R5, RZ, 0xfc, !PT ;  /* 0x0000000500057212 */ /* 0x000fca00078efcff */
[----:B------:R-:W-:Y:S01]  /*f0b0*/  STG.E.U8 [R2.64], R5 ;  /* 0x0000000502007986 */ /* 0x000fe2000c101124 */
[----:B------:R-:W-:Y:S05]  /*f0c0*/  EXIT ;  /* 0x000000000000794d */ /* 0x000fea0003800000 */
.L_x_8831:
        /* <DEDUP_REMOVED lines=13> */
.L_x_8835:
[----:B------:R-:W-:Y:S01]  /*f1a0*/  IMAD.MOV.U32 R0, RZ, RZ, 0x7f ;  /* 0x0000007fff007424 */ /* 0x000fe200078e00ff */
[----:B------:R-:W-:-:S04]  /*f1b0*/  ISETP.GT.U32.AND P0, PT, R4, 0x7f800000, PT ;  /* 0x7f8000000400780c */ /* 0x000fc80003f04070 */
[----:B------:R-:W-:-:S04]  /*f1c0*/  SEL R0, R0, 0x7c, P0 ;  /* 0x0000007c00007807 */ /* 0x000fc80000000000 */
.L_x_8836:
[----:B------:R-:W-:Y:S05]  /*f1d0*/  BSYNC B0 ;  /* 0x0000000000007941 */ /* 0x000fea0003800000 */
.L_x_8834:
[----:B------:R-:W-:-:S04]  /*f1e0*/  LOP3.LUT R4, R5, 0x80000000, RZ, 0xc0, !PT ;  /* 0x8000000005047812 */ /* 0x000fc800078ec0ff */
[----:B------:R-:W-:-:S04]  /*f1f0*/  SHF.R.U32.HI R5, RZ, 0x18, R4 ;  /* 0x00000018ff057819 */ /* 0x000fc80000011604 */
[----:B------:R-:W-:-:S05]  /*f200*/  LOP3.LUT R5, R0, R5, RZ, 0xfc, !PT ;  /* 0x0000000500057212 */ /* 0x000fca00078efcff */
[----:B------:R-:W-:Y:S01]  /*f210*/  STG.E.U8 [R2.64], R5 ;  /* 0x0000000502007986 */ /* 0x000fe2000c101124 */
[----:B------:R-:W-:Y:S05]  /*f220*/  EXIT ;  /* 0x000000000000794d */ /* 0x000fea0003800000 */
.L_x_8830:
[----:B------:R-:W0:Y:S02]  /*f230*/  I2F.S16 R0, R28 ;  /* 0x0000001c00007306 */ /* 0x000e240000101400 */
[----:B0-----:R-:W-:-:S05]  /*f240*/  F2FP.BF16.PACK_AB R0, RZ, R0 ;  /* 0x00000000ff00723e */ /* 0x001fca00000010ff */
[----:B------:R-:W-:Y:S01]  /*f250*/  STG.E.U16 [R2.64], R0 ;  /* 0x0000000002007986 */ /* 0x000fe2000c101524 */
[----:B------:R-:W-:Y:S05]  /*f260*/  EXIT ;  /* 0x000000000000794d */ /* 0x000fea0003800000 */
.L_x_8827:
        /* <DEDUP_REMOVED lines=8> */
[----:B------:R-:W-:Y:S01]  /*f2f0*/  STG.E.U16 [R2.64], R28 ;  /* 0x0000001c02007986 */ /* 0x000fe2000c101524 */
[----:B------:R-:W-:Y:S05]  /*f300*/  EXIT ;  /* 0x000000000000794d */ /* 0x000fea0003800000 */
.L_x_8839:
        /* <DEDUP_REMOVED lines=17> */
.L_x_8842:
[----:B------:R-:W-:-:S04]  /*f420*/  LOP3.LUT R0, R7, 0x80000000, RZ, 0xc0, !PT ;  /* 0x8000000007007812 */ /* 0x000fc800078ec0ff */
[----:B------:R-:W-:-:S04]  /*f430*/  SHF.R.U32.HI R5, RZ, 0x18, R0 ;  /* 0x00000018ff057819 */ /* 0x000fc80000011600 */
[----:B------:R-:W-:-:S04]  /*f440*/  LOP3.LUT R4, R4, R5, RZ, 0xfc, !PT ;  /* 0x0000000504047212 */ /* 0x000fc800078efcff */
[----:B------:R-:W-:Y:S02]  /*f450*/  PRMT R0, R4, 0x7610, R0 ;  /* 0x0000761004007816 */ /* 0x000fe40000000000 */
.L_x_8841:
[----:B------:R-:W-:Y:S05]  /*f460*/  BSYNC B0 ;  /* 0x0000000000007941 */ /* 0x000fea0003800000 */
.L_x_8840:
[----:B------:R-:W-:Y:S01]  /*f470*/  STG.E.U8 [R2.64], R0 ;  /* 0x0000000002007986 */ /* 0x000fe2000c101124 */
[----:B------:R-:W-:Y:S05]  /*f480*/  EXIT ;  /* 0x000000000000794d */ /* 0x000fea0003800000 */
.L_x_8838:
        /* <DEDUP_REMOVED lines=17> */
.L_x_8845:
[----:B------:R-:W-:-:S04]  /*f5a0*/  LOP3.LUT R0, R7, 0x80000000, RZ, 0xc0, !PT ;  /* 0x8000000007007812 */ /* 0x000fc800078ec0ff */
[----:B------:R-:W-:-:S04]  /*f5b0*/  SHF.R.U32.HI R5, RZ, 0x18, R0 ;  /* 0x00000018ff057819 */ /* 0x000fc80000011600 */
[----:B------:R-:W-:-:S04]  /*f5c0*/  LOP3.LUT R4, R4, R5, RZ, 0xfc, !PT ;  /* 0x0000000504047212 */ /* 0x000fc800078efcff */
[----:B------:R-:W-:Y:S02]  /*f5d0*/  PRMT R0, R4, 0x7610, R0 ;  /* 0x0000761004007816 */ /* 0x000fe40000000000 */
.L_x_8844:
[----:B------:R-:W-:Y:S05]  /*f5e0*/  BSYNC B0 ;  /* 0x0000000000007941 */ /* 0x000fea0003800000 */
.L_x_8843:
[----:B------:R-:W-:Y:S01]  /*f5f0*/  STG.E.U8 [R2.64], R0 ;  /* 0x0000000002007986 */ /* 0x000fe2000c101124 */
[----:B------:R-:W-:Y:S05]  /*f600*/  EXIT ;  /* 0x000000000000794d */ /* 0x000fea0003800000 */
.L_x_8837:
        /* <DEDUP_REMOVED lines=22> */
.L_x_8820:
        /* <DEDUP_REMOVED lines=20> */
.L_x_8847:
[----:B------:R-:W-:-:S04]  /*f8b0*/  PRMT R4, R28, 0x9910, RZ ;  /* 0x000099101c047816 */ /* 0x000fc800000000ff */
[----:B------:R-:W-:-:S05]  /*f8c0*/  SHF.R.S32.HI R5, RZ, 0x1f, R4 ;  /* 0x0000001fff057819 */ /* 0x000fca0000011404 */
[----:B------:R-:W-:Y:S01]  /*f8d0*/  STG.E.64 [R2.64], R4 ;  /* 0x0000000402007986 */ /* 0x000fe2000c101b24 */
[----:B------:R-:W-:Y:S05]  /*f8e0*/  EXIT ;  /* 0x000000000000794d */ /* 0x000fea0003800000 */
.L_x_8846:
[----:B------:R-:W-:-:S05]  /*f8f0*/  PRMT R5, R28, 0x9910, RZ ;  /* 0x000099101c057816 */ /* 0x000fca00000000ff */
[----:B------:R-:W-:Y:S01]  /*f900*/  STG.E [R2.64], R5 ;  /* 0x0000000502007986 */ /* 0x000fe2000c101924 */
[----:B------:R-:W-:Y:S05]  /*f910*/  EXIT ;  /* 0x000000000000794d */ /* 0x000fea0003800000 */
.L_x_8848:
        /* <DEDUP_REMOVED lines=14> */
.L_x_27493:


//--------------------- .text._ZN2at6native18elementwise_kernelILi128ELi4EZNS0_22gpu_kernel_impl_nocastIZZZNS0_28launch_masked_scatter_kernelERKNS_10TensorBaseES5_S5_S5_ENKUlvE_clEvENKUlvE3_clEvEUlsblE_EEvRNS_18TensorIteratorBaseERKT_EUliE_EEviT1_ --------------------------
	.section	.text._ZN2at6native18elementwise_kernelILi128ELi4EZNS0_22gpu_kernel_impl_nocastIZZZNS0_28launch_masked_scatter_kernelERKNS_10TensorBaseES5_S5_S5_ENKUlvE_clEvENKUlvE3_clEvEUlsblE_EEvRNS_18TensorIteratorBaseERKT_EUliE_EEviT1_,"ax",@progbits
	.sectioninfo	@"SHI_REGISTERS=14"
	.align	128
        .global         _ZN2at6native18elementwise_kernelILi128ELi4EZNS0_22gpu_kernel_impl_nocastIZZZNS0_28launch_masked_scatter_kernelERKNS_10TensorBaseES5_S5_S5_ENKUlvE_clEvENKUlvE3_clEvEUlsblE_EEvRNS_18TensorIteratorBaseERKT_EUliE_EEviT1_
        .type           _ZN2at6native18elementwise_kernelILi128ELi4EZNS0_22gpu_kernel_impl_nocastIZZZNS0_28launch_masked_scatter_kernelERKNS_10TensorBaseES5_S5_S5_ENKUlvE_clEvENKUlvE3_clEvEUlsblE_EEvRNS_18TensorIteratorBaseERKT_EUliE_EEviT1_,@function
        .size           _ZN2at6native18elementwise_kernelILi128ELi4EZNS0_22gpu_kernel_impl_nocastIZZZNS0_28launch_masked_scatter_kernelERKNS_10TensorBaseES5_S5_S5_ENKUlvE_clEvENKUlvE3_clEvEUlsblE_EEvRNS_18TensorIteratorBaseERKT_EUliE_EEviT1_,(.L_x_27494 - _ZN2at6native18elementwise_kernelILi128ELi4EZNS0_22gpu_kernel_impl_nocastIZZZNS0_28launch_masked_scatter_kernelERKNS_10TensorBaseES5_S5_S5_ENKUlvE_clEvENKUlvE3_clEvEUlsblE_EEvRNS_18TensorIteratorBaseERKT_EUliE_EEviT1_)
        .other          _ZN2at6native18elementwise_kernelILi128ELi4EZNS0_22gpu_kernel_impl_nocastIZZZNS0_28launch_masked_scatter_kernelERKNS_10TensorBaseES5_S5_S5_ENKUlvE_clEvENKUlvE3_clEvEUlsblE_EEvRNS_18TensorIteratorBaseERKT_EUliE_EEviT1_,@"STO_CUDA_ENTRY STV_DEFAULT"
_ZN2at6native18elementwise_kernelILi128ELi4EZNS0_22gpu_kernel_impl_nocastIZZZNS0_28launch_masked_scatter_kernelERKNS_10TensorBaseES5_S5_S5_ENKUlvE_clEvENKUlvE3_clEvEUlsblE_EEvRNS_18TensorIteratorBaseERKT_EUliE_EEviT1_:
.text._ZN2at6native18elementwise_kernelILi128ELi4EZNS0_22gpu_kernel_impl_nocastIZZZNS0_28launch_masked_scatter_kernelERKNS_10TensorBaseES5_S5_S5_ENKUlvE_clEvENKUlvE3_clEvEUlsblE_EEvRNS_18TensorIteratorBaseERKT_EUliE_EEviT1_:
        /* <DEDUP_REMOVED lines=287> */
.L_x_8851:
        /* <DEDUP_REMOVED lines=13> */
[----:B------:R-:W2:Y:S01]  /*12c0*/  LDG.E.U16 R9, [R4.64] ;  /* 0x0000000404097981 */ /* 0x000ea2000c1e1500 */
[----:B------:R-:W-:Y:S02]  /*12d0*/  IADD3 R6, P0, R0, c[0x0][0x428], RZ ;  /* 0x00010a0000067a10 */ /* 0x000fe40007f1e0ff */
[----:B------:R-:W-:Y:S02]  /*12e0*/  IADD3 R3, R3, 0x80, RZ ;  /* 0x0000008003037810 */ /* 0x000fe40007ffe0ff */
[----:B------:R-:W-:-:S05]  /*12f0*/  IADD3.X R7, RZ, c[0x0][0x42c], RZ, P0, !PT ;  /* 0x00010b00ff077a10 */ /* 0x000fca00007fe4ff */
[----:B--2---:R0:W-:Y:S04]  /*1300*/  STG.E.U16 [R6.64], R9 ;  /* 0x0000000906007986 */ /* 0x0041e8000c101504 */
.L_x_8850:
[----:B------:R-:W-:Y:S05]  /*1310*/  BSYNC B0 ;  /* 0x0000000000007941 */ /* 0x000fea0003800000 */
.L_x_8849:
        /* <DEDUP_REMOVED lines=281> */
.L_x_8854:
[----:B0-----:R-:W-:-:S04]  /*24b0*/  IADD3 R6, P0, R5, c[0x0][0x438], RZ ;  /* 0x00010e0005067a10 */ /* 0x001fc80007f1e0ff */
        /* <DEDUP_REMOVED lines=15> */
[----:B------:R-:W-:Y:S02]  /*25b0*/  IADD3.X R7, RZ, c[0x0][0x42c], RZ, P0, !PT ;  /* 0x00010b00ff077a10 */ /* 0x000fe400007fe4ff */
[----:B------:R-:W-:-:S03]  /*25c0*/  ISETP.GE.AND P0, PT, R3, c[0x0][0x160], PT ;  /* 0x0000580003007a0c */ /* 0x000fc60003f06270 */
[----:B--2---:R0:W-:Y:S10]  /*25d0*/  STG.E.U16 [R6.64], R9 ;  /* 0x0000000906007986 */ /* 0x0041f4000c101504 */
        /* <DEDUP_REMOVED lines=279> */
.L_x_8855:
        /* <DEDUP_REMOVED lines=18> */
.L_x_8853:
[----:B------:R-:W-:Y:S05]  /*3870*/  BSYNC B0 ;  /* 0x0000000000007941 */ /* 0x000fea0003800000 */
.L_x_8852:
        /* <DEDUP_REMOVED lines=280> */
.L_x_8856:
        /* <DEDUP_REMOVED lines=11> */
[----:B------:R-:W2:Y:S01]  /*4ab0*/  LDG.E.U16 R3, [R2.64] ;  /* 0x0000000402037981 */ /* 0x000ea2000c1e1500 */
[----:B------:R-:W-:-:S04]  /*4ac0*/  IADD3 R6, P0, R0, c[0x0][0x428], RZ ;  /* 0x00010a0000067a10 */ /* 0x000fc80007f1e0ff */
[----:B------:R-:W-:-:S05]  /*4ad0*/  IADD3.X R7, RZ, c[0x0][0x42c], RZ, P0, !PT ;  /* 0x00010b00ff077a10 */ /* 0x000fca00007fe4ff */
[----:B--2---:R-:W-:Y:S01]  /*4ae0*/  STG.E.U16 [R6.64], R3 ;  /* 0x0000000306007986 */ /* 0x004fe2000c101504 */
[----:B------:R-:W-:Y:S05]  /*4af0*/  EXIT ;  /* 0x000000000000794d */ /* 0x000fea0003800000 */
.L_x_8857:
        /* <DEDUP_REMOVED lines=16> */
.L_x_27494:


//--------------------- .text._ZN2at6native27unrolled_elementwise_kernelIZZZNS0_28launch_masked_scatter_kernelERKNS_10TensorBaseES4_S4_S4_ENKUlvE_clEvENKUlvE3_clEvEUlsblE_St5arrayIPcLm4EELi4E23TrivialOffsetCalculatorILi3EjESB_ILi1EjENS0_6memory15LoadWithoutCastENSE_16StoreWithoutCastEEEviT_T0_T2_T3_T4_T5_ --------------------------
	.section	.text._ZN2at6native27unrolled_elementwise_kernelIZZZNS0_28launch_masked_scatter_kernelERKNS_10TensorBaseES4_S4_S4_ENKUlvE_clEvENKUlvE3_clEvEUlsblE_St5arrayIPcLm4EELi4E23TrivialOffsetCalculatorILi3EjESB_ILi1EjENS0_6memory15LoadWithoutCastENSE_16StoreWithoutCastEEEviT_T0_T2_T3_T4_T5_,"ax",@progbits
	.sectioninfo	@"SHI_REGISTERS=32"
	.align	128
        .global         _ZN2at6native27unrolled_elementwise_kernelIZZZNS0_28launch_masked_scatter_kernelERKNS_10TensorBaseES4_S4_S4_ENKUlvE_clEvENKUlvE3_clEvEUlsblE_St5arrayIPcLm4EELi4E23TrivialOffsetCalculatorILi3EjESB_ILi1EjENS0_6memory15LoadWithoutCastENSE_16StoreWithoutCastEEEviT_T0_T2_T3_T4_T5_
        .type           _ZN2at6native27unrolled_elementwise_kernelIZZZNS0_28launch_masked_scatter_kernelERKNS_10TensorBaseES4_S4_S4_ENKUlvE_clEvENKUlvE3_clEvEUlsblE_St5arrayIPcLm4EELi4E23TrivialOffsetCalculatorILi3EjESB_ILi1EjENS0_6memory15LoadWithoutCastENSE_16StoreWithoutCastEEEviT_T0_T2_T3_T4_T5_,@function
        .size           _ZN2at6native27unrolled_elementwise_kernelIZZZNS0_28launch_masked_scatter_kernelERKNS_10TensorBaseES4_S4_S4_ENKUlvE_clEvENKUlvE3_clEvEUlsblE_St5arrayIPcLm4EELi4E23TrivialOffsetCalculatorILi3EjESB_ILi1EjENS0_6memory15LoadWithoutCastENSE_16StoreWithoutCastEEEviT_T0_T2_T3_T4_T5_,(.L_x_27495 - _ZN2at6native27unrolled_elementwise_kernelIZZZNS0_28launch_masked_scatter_kernelERKNS_10TensorBaseES4_S4_S4_ENKUlvE_clEvENKUlvE3_clEvEUlsblE_St5arrayIPcLm4EELi4E23TrivialOffsetCalculatorILi3EjESB_ILi1EjENS0_6memory15LoadWithoutCastENSE_16StoreWithoutCastEEEviT_T0_T2_T3_T4_T5_)
        .other          _ZN2at6native27unrolled_elementwise_kernelIZZZNS0_28launch_masked_scatter_kernelERKNS_10TensorBaseES4_S4_S4_ENKUlvE_clEvENKUlvE3_clEvEUlsblE_St5arrayIPcLm4EELi4E23TrivialOffsetCalculatorILi3EjESB_ILi1EjENS0_6memory15LoadWithoutCastENSE_16StoreWithoutCastEEEviT_T0_T2_T3_T4_T5_,@"STO_CUDA_ENTRY STV_DEFAULT"
_ZN2at6native27unrolled_elementwise_kernelIZZZNS0_28launch_masked_scatter_kernelERKNS_10TensorBaseES4_S4_S4_ENKUlvE_clEvENKUlvE3_clEvEUlsblE_St5arrayIPcLm4EELi4E23TrivialOffsetCalculatorILi3EjESB_ILi1EjENS0_6memory15LoadWithoutCastENSE_16StoreWithoutCastEEEviT_T0_T2_T3_T4_T5_:
.text._ZN2at6native27unrolled_elementwise_kernelIZZZNS0_28launch_masked_scatter_kernelERKNS_10TensorBaseES4_S4_S4_ENKUlvE_clEvENKUlvE3_clEvEUlsblE_St5arrayIPcLm4EELi4E23TrivialOffsetCalculatorILi3EjESB_ILi1EjENS0_6memory15LoadWithoutCastENSE_16StoreWithoutCastEEEviT_T0_T2_T3_T4_T5_:
        /* <DEDUP_REMOVED lines=120> */
.L_x_8859:
[----:B------:R-:W-:Y:S05]  /*0780*/  BSYNC B0 ;  /* 0x0000000000007941 */ /* 0x000fea0003800000 */
.L_x_8858:
[----:B------:R-:W-:-:S13]  /*0790*/  ISETP.GE.AND P0, PT, R3, R18, PT ;  /* 0x000000120300720c */ /* 0x000fda0003f06270 */
[----:B------:R-:W-:Y:S05]  /*07a0*/  @P0 EXIT ;  /* 0x000000000000094d */ /* 0x000fea0003800000 */
[----:B------:R-:W-:Y:S02]  /*07b0*/  IMAD R3, R0, 0x200, R3 ;  /* 0x0000020000037824 */ /* 0x000fe400078e0203 */
[----:B------:R-:W-:-:S04]  /*07c0*/  IMAD.MOV.U32 R2, RZ, RZ, 0x2 ;  /* 0x00000002ff027424 */ /* 0x000fc800078e00ff */
[----:B------:R-:W-:-:S05]  /*07d0*/  IMAD.WIDE.U32 R2, R3, R2, c[0x0][0x178] ;  /* 0x00005e0003027625 */ /* 0x000fca00078e0002 */
[----:B-----5:R-:W-:Y:S01]  /*07e0*/  STG.E.U16 [R2.64], R19 ;  /* 0x0000001302007986 */ /* 0x020fe2000c101504 */
[----:B------:R-:W-:Y:S05]  /*07f0*/  EXIT ;  /* 0x000000000000794d */ /* 0x000fea0003800000 */
.L_x_8860:
        /* <DEDUP_REMOVED lines=16> */
.L_x_27495:


//--------------------- .text._ZN2at6native29vectorized_elementwise_kernelILi2EZZZNS0_28launch_masked_scatter_kernelERKNS_10TensorBaseES4_S4_S4_ENKUlvE_clEvENKUlvE3_clEvEUlsblE_St5arrayIPcLm4EEEEviT0_T1_ --------------------------
	.section	.text._ZN2at6native29vectorized_elementwise_kernelILi2EZZZNS0_28launch_masked_scatter_kernelERKNS_10TensorBaseES4_S4_S4_ENKUlvE_clEvENKUlvE3_clEvEUlsblE_St5arrayIPcLm4EEEEviT0_T1_,"ax",@progbits
	.sectioninfo	@"SHI_REGISTERS=40"
	.align	128
        .global         _ZN2at6native29vectorized_elementwise_kernelILi2EZZZNS0_28launch_masked_scatter_kernelERKNS_10TensorBaseES4_S4_S4_ENKUlvE_clEvENKUlvE3_clEvEUlsblE_St5arrayIPcLm4EEEEviT0_T1_
        .type           _ZN2at6native29vectorized_elementwise_kernelILi2EZZZNS0_28launch_masked_scatter_kernelERKNS_10TensorBaseES4_S4_S4_ENKUlvE_clEvENKUlvE3_clEvEUlsblE_St5arrayIPcLm4EEEEviT0_T1_,@function
        .size           _ZN2at6native29vectorized_elementwise_kernelILi2EZZZNS0_28launch_masked_scatter_kernelERKNS_10TensorBaseES4_S4_S4_ENKUlvE_clEvENKUlvE3_clEvEUlsblE_St5arrayIPcLm4EEEEviT0_T1_,(.L_x_27496 - _ZN2at6native29vectorized_elementwise_kernelILi2EZZZNS0_28launch_masked_scatter_kernelERKNS_10TensorBaseES4_S4_S4_ENKUlvE_clEvENKUlvE3_clEvEUlsblE_St5arrayIPcLm4EEEEviT0_T1_)
        .other          _ZN2at6native29vectorized_elementwise_kernelILi2EZZZNS0_28launch_masked_scatter_kernelERKNS_10TensorBaseES4_S4_S4_ENKUlvE_clEvENKUlvE3_clEvEUlsblE_St5arrayIPcLm4EEEEviT0_T1_,@"STO_CUDA_ENTRY STV_DEFAULT"
_ZN2at6native29vectorized_elementwise_kernelILi2EZZZNS0_28launch_masked_scatter_kernelERKNS_10TensorBaseES4_S4_S4_ENKUlvE_clEvENKUlvE3_clEvEUlsblE_St5arrayIPcLm4EEEEviT0_T1_:
.text._ZN2at6native29vectorized_elementwise_kernelILi2EZZZNS0_28launch_masked_scatter_kernelERKNS_10TensorBaseES4_S4_S4_ENKUlvE_clEvENKUlvE3_clEvEUlsblE_St5arrayIPcLm4EEEEviT0_T1_:
        /* <DEDUP_REMOVED lines=88> */
.L_x_8861:
        /* <DEDUP_REMOVED lines=213> */
.L_x_8864:
[----:B0-----:R-:W-:-:S13]  /*12d0*/  ISETP.GE.AND P0, PT, R11, R2, PT ;  /* 0x000000020b00720c */ /* 0x001fda0003f06270 */
[----:B------:R-:W-:Y:S05]  /*12e0*/  @P0 BRA `(.L_x_8866) ;  /* 0x000000c000000947 */ /* 0x000fea0003800000 */
[----:B------:R-:W-:Y:S01]  /*12f0*/  IMAD.IADD R12, R0, 0x1, R11 ;  /* 0x00000001000c7824 */ /* 0x000fe200078e020b */
[----:B------:R-:W-:Y:S01]  /*1300*/  IADD3 R11, R11, 0x80, RZ ;  /* 0x000000800b0b7810 */ /* 0x000fe20007ffe0ff */
[----:B------:R-:W-:-:S04]  /*1310*/  IMAD.MOV.U32 R13, RZ, RZ, 0x2 ;  /* 0x00000002ff0d7424 */ /* 0x000fc800078e00ff */
[----:B------:R-:W-:-:S05]  /*1320*/  IMAD.WIDE.U32 R12, R12, R13, c[0x0][0x178] ;  /* 0x00005e000c0c7625 */ /* 0x000fca00078e000d */
[----:B-----5:R0:W-:Y:S02]  /*1330*/  STG.E.U16 [R12.64], R5 ;  /* 0x000000050c007986 */ /* 0x0201e4000c101504 */
.L_x_8865:
[----:B------:R-:W-:-:S13]  /*1340*/  ISETP.GE.AND P0, PT, R11, R2, PT ;  /* 0x000000020b00720c */ /* 0x000fda0003f06270 */
[----:B------:R-:W-:Y:S05]  /*1350*/  @P0 BRA `(.L_x_8867) ;  /* 0x000000d000000947 */ /* 0x000fea0003800000 */
[----:B------:R-:W-:Y:S01]  /*1360*/  IMAD.IADD R4, R0, 0x1, R11 ;  /* 0x0000000100047824 */ /* 0x000fe200078e020b */
[----:B------:R-:W-:Y:S01]  /*1370*/  IADD3 R11, R11, 0x80, RZ ;  /* 0x000000800b0b7810 */ /* 0x000fe20007ffe0ff */
[----:B0-----:R-:W-:-:S04]  /*1380*/  IMAD.MOV.U32 R5, RZ, RZ, 0x2 ;  /* 0x00000002ff057424 */ /* 0x001fc800078e00ff */
[----:B------:R-:W-:-:S05]  /*1390*/  IMAD.WIDE.U32 R4, R4, R5, c[0x0][0x178] ;  /* 0x00005e0004047625 */ /* 0x000fca00078e0005 */
[----:B------:R0:W-:Y:S02]  /*13a0*/  STG.E.U16 [R4.64], R6 ;  /* 0x0000000604007986 */ /* 0x0001e4000c101504 */
.L_x_8866:
        /* <DEDUP_REMOVED lines=8> */
.L_x_8867:
[----:B------:R-:W-:Y:S05]  /*1430*/  BSYNC B1 ;  /* 0x0000000000017941 */ /* 0x000fea0003800000 */
.L_x_8863:
[----:B------:R-:W-:-:S13]  /*1440*/  ISETP.GE.AND P0, PT, R11, R2, PT ;  /* 0x000000020b00720c */ /* 0x000fda0003f06270 */
[----:B0-----:R-:W-:Y:S01]  /*1450*/  @!P0 IMAD.IADD R4, R0, 0x1, R11 ;  /* 0x0000000100048824 */ /* 0x001fe200078e020b */
[----:B------:R-:W-:Y:S01]  /*1460*/  @!P0 IADD3 R11, R11, 0x80, RZ ;  /* 0x000000800b0b8810 */ /* 0x000fe20007ffe0ff */
[----:B------:R-:W-:-:S04]  /*1470*/  @!P0 IMAD.MOV.U32 R5, RZ, RZ, 0x2 ;  /* 0x00000002ff058424 */ /* 0x000fc800078e00ff */
[----:B------:R-:W-:-:S05]  /*1480*/  @!P0 IMAD.WIDE.U32 R4, R4, R5, c[0x0][0x178] ;  /* 0x00005e0004048625 */ /* 0x000fca00078e0005 */
[----:B------:R0:W-:Y:S02]  /*1490*/  @!P0 STG.E.U16 [R4.64], R8 ;  /* 0x0000000804008986 */ /* 0x0001e4000c101504 */
.L_x_8868:
[----:B------:R-:W-:Y:S05]  /*14a0*/  BSYNC B0 ;  /* 0x0000000000007941 */ /* 0x000fea0003800000 */
.L_x_8862:
        /* <DEDUP_REMOVED lines=8> */
.L_x_8869:
        /* <DEDUP_REMOVED lines=13> */
.L_x_27496:


//--------------------- .text._ZN2at6native29vectorized_elementwise_kernelILi4EZZZNS0_28launch_masked_scatter_kernelERKNS_10TensorBaseES4_S4_S4_ENKUlvE_clEvENKUlvE3_clEvEUlsblE_St5arrayIPcLm4EEEEviT0_T1_ --------------------------
	.section	.text._ZN2at6native29vectorized_elementwise_kernelILi4EZZZNS0_28launch_masked_scatter_kernelERKNS_10TensorBaseES4_S4_S4_ENKUlvE_clEvENKUlvE3_clEvEUlsblE_St5arrayIPcLm4EEEEviT0_T1_,"ax",@progbits
	.sectioninfo	@"SHI_REGISTERS=40"
	.align	128
        .global         _ZN2at6native29vectorized_elementwise_kernelILi4EZZZNS0_28launch_masked_scatter_kernelERKNS_10TensorBaseES4_S4_S4_ENKUlvE_clEvENKUlvE3_clEvEUlsblE_St5arrayIPcLm4EEEEviT0_T1_
        .type           _ZN2at6native29vectorized_elementwise_kernelILi4EZZZNS0_28launch_masked_scatter_kernelERKNS_10TensorBaseES4_S4_S4_ENKUlvE_clEvENKUlvE3_clEvEUlsblE_St5arrayIPcLm4EEEEviT0_T1_,@function
        .size           _ZN2at6native29vectorized_elementwise_kernelILi4EZZZNS0_28launch_masked_scatter_kernelERKNS_10TensorBaseES4_S4_S4_ENKUlvE_clEvENKUlvE3_clEvEUlsblE_St5arrayIPcLm4EEEEviT0_T1_,(.L_x_27497 - _ZN2at6native29vectorized_elementwise_kernelILi4EZZZNS0_28launch_masked_scatter_kernelERKNS_10TensorBaseES4_S4_S4_ENKUlvE_clEvENKUlvE3_clEvEUlsblE_St5arrayIPcLm4EEEEviT0_T1_)
        .other          _ZN2at6native29vectorized_elementwise_kernelILi4EZZZNS0_28launch_masked_scatter_kernelERKNS_10TensorBaseES4_S4_S4_ENKUlvE_clEvENKUlvE3_clEvEUlsblE_St5arrayIPcLm4EEEEviT0_T1_,@"STO_CUDA_ENTRY STV_DEFAULT"
_ZN2at6native29vectorized_elementwise_kernelILi4EZZZNS0_28launch_masked_scatter_kernelERKNS_10TensorBaseES4_S4_S4_ENKUlvE_clEvENKUlvE3_clEvEUlsblE_St5arrayIPcLm4EEEEviT0_T1_:
.text._ZN2at6native29vectorized_elementwise_kernelILi4EZZZNS0_28launch_masked_scatter_kernelERKNS_10TensorBaseES4_S4_S4_ENKUlvE_clEvENKUlvE3_clEvEUlsblE_St5arrayIPcLm4EEEEviT0_T1_:
        /* <DEDUP_REMOVED lines=81> */
.L_x_8870:
        /* <DEDUP_REMOVED lines=213> */
.L_x_8873:
[----:B0-----:R-:W-:-:S13]  /*1260*/  ISETP.GE.AND P0, PT, R11, R2, PT ;  /* 0x000000020b00720c */ /* 0x001fda0003f06270 */
[----:B------:R-:W-:Y:S05]  /*1270*/  @P0 BRA `(.L_x_8875) ;  /* 0x000000c000000947 */ /* 0x000fea0003800000 */
[----:B------:R-:W-:Y:S01]  /*1280*/  IMAD.IADD R12, R0, 0x1, R11 ;  /* 0x00000001000c7824 */ /* 0x000fe200078e020b */
[----:B------:R-:W-:Y:S01]  /*1290*/  IADD3 R11, R11, 0x80, RZ ;  /* 0x000000800b0b7810 */ /* 0x000fe20007ffe0ff */
[----:B------:R-:W-:-:S04]  /*12a0*/  IMAD.MOV.U32 R13, RZ, RZ, 0x2 ;  /* 0x00000002ff0d7424 */ /* 0x000fc800078e00ff */
[----:B------:R-:W-:-:S05]  /*12b0*/  IMAD.WIDE.U32 R12, R12, R13, c[0x0][0x178] ;  /* 0x00005e000c0c7625 */ /* 0x000fca00078e000d */
[----:B-----5:R0:W-:Y:S02]  /*12c0*/  STG.E.U16 [R12.64], R5 ;  /* 0x000000050c007986 */ /* 0x0201e4000c101504 */
.L_x_8874:
[----:B------:R-:W-:-:S13]  /*12d0*/  ISETP.GE.AND P0, PT, R11, R2, PT ;  /* 0x000000020b00720c */ /* 0x000fda0003f06270 */
[----:B------:R-:W-:Y:S05]  /*12e0*/  @P0 BRA `(.L_x_8876) ;  /* 0x000000d000000947 */ /* 0x000fea0003800000 */
[----:B------:R-:W-:Y:S01]  /*12f0*/  IMAD.IADD R4, R0, 0x1, R11 ;  /* 0x0000000100047824 */ /* 0x000fe200078e020b */
[----:B------:R-:W-:Y:S01]  /*1300*/  IADD3 R11, R11, 0x80, RZ ;  /* 0x000000800b0b7810 */ /* 0x000fe20007ffe0ff */
[----:B0-----:R-:W-:-:S04]  /*1310*/  IMAD.MOV.U32 R5, RZ, RZ, 0x2 ;  /* 0x00000002ff057424 */ /* 0x001fc800078e00ff */
[----:B------:R-:W-:-:S05]  /*1320*/  IMAD.WIDE.U32 R4, R4, R5, c[0x0][0x178] ;  /* 0x00005e0004047625 */ /* 0x000fca00078e0005 */
[----:B------:R0:W-:Y:S02]  /*1330*/  STG.E.U16 [R4.64], R6 ;  /* 0x0000000604007986 */ /* 0x0001e4000c101504 */
.L_x_8875:
        /* <DEDUP_REMOVED lines=8> */
.L_x_8876:
[----:B------:R-:W-:Y:S05]  /*13c0*/  BSYNC B1 ;  /* 0x0000000000017941 */ /* 0x000fea0003800000 */
.L_x_8872:
[----:B------:R-:W-:-:S13]  /*13d0*/  ISETP.GE.AND P0, PT, R11, R2, PT ;  /* 0x000000020b00720c */ /* 0x000fda0003f06270 */
[----:B0-----:R-:W-:Y:S01]  /*13e0*/  @!P0 IMAD.IADD R4, R0, 0x1, R11 ;  /* 0x0000000100048824 */ /* 0x001fe200078e020b */
[----:B------:R-:W-:Y:S01]  /*13f0*/  @!P0 IADD3 R11, R11, 0x80, RZ ;  /* 0x000000800b0b8810 */ /* 0x000fe20007ffe0ff */
[----:B------:R-:W-:-:S04]  /*1400*/  @!P0 IMAD.MOV.U32 R5, RZ, RZ, 0x2 ;  /* 0x00000002ff058424 */ /* 0x000fc800078e00ff */
[----:B------:R-:W-:-:S05]  /*1410*/  @!P0 IMAD.WIDE.U32 R4, R4, R5, c[0x0][0x178] ;  /* 0x00005e0004048625 */ /* 0x000fca00078e0005 */
[----:B------:R0:W-:Y:S02]  /*1420*/  @!P0 STG.E.U16 [R4.64], R8 ;  /* 0x0000000804008986 */ /* 0x0001e4000c101504 */
.L_x_8877:
[----:B------:R-:W-:Y:S05]  /*1430*/  BSYNC B0 ;  /* 0x0000000000007941 */ /* 0x000fea0003800000 */
.L_x_8871:
        /* <DEDUP_REMOVED lines=8> */
.L_x_8878:
        /* <DEDUP_REMOVED lines=12> */
.L_x_27497:


//--------------------- .text._ZN2at6native29vectorized_elementwise_kernelILi8EZZZNS0_28launch_masked_scatter_kernelERKNS_10TensorBaseES4_S4_S4_ENKUlvE_clEvENKUlvE3_clEvEUlsblE_St5arrayIPcLm4EEEEviT0_T1_ --------------------------
	.section	.text._ZN2at6native29vectorized_elementwise_kernelILi8EZZZNS0_28launch_masked_scatter_kernelERKNS_10TensorBaseES4_S4_S4_ENKUlvE_clEvENKUlvE3_clEvEUlsblE_St5arrayIPcLm4EEEEviT0_T1_,"ax",@progbits
	.sectioninfo	@"SHI_REGISTERS=4"
	.align	128
        .global         _ZN2at6native29vectorized_elementwise_kernelILi8EZZZNS0_28launch_masked_scatter_kernelERKNS_10TensorBaseES4_S4_S4_ENKUlvE_clEvENKUlvE3_clEvEUlsblE_St5arrayIPcLm4EEEEviT0_T1_
        .type           _ZN2at6native29vectorized_elementwise_kernelILi8EZZZNS0_28launch_masked_scatter_kernelERKNS_10TensorBaseES4_S4_S4_ENKUlvE_clEvENKUlvE3_clEvEUlsblE_St5arrayIPcLm4EEEEviT0_T1_,@function
        .size           _ZN2at6native29vectorized_elementwise_kernelILi8EZZZNS0_28launch_masked_scatter_kernelERKNS_10TensorBaseES4_S4_S4_ENKUlvE_clEvENKUlvE3_clEvEUlsblE_St5arrayIPcLm4EEEEviT0_T1_,(.L_x_27498 - _ZN2at6native29vectorized_elementwise_kernelILi8EZZZNS0_28launch_masked_scatter_kernelERKNS_10TensorBaseES4_S4_S4_ENKUlvE_clEvENKUlvE3_clEvEUlsblE_St5arrayIPcLm4EEEEviT0_T1_)
        .other          _ZN2at6native29vectorized_elementwise_kernelILi8EZZZNS0_28launch_masked_scatter_kernelERKNS_10TensorBaseES4_S4_S4_ENKUlvE_clEvENKUlvE3_clEvEUlsblE_St5arrayIPcLm4EEEEviT0_T1_,@"STO_CUDA_ENTRY STV_DEFAULT"
_ZN2at6native29vectorized_elementwise_kernelILi8EZZZNS0_28launch_masked_scatter_kernelERKNS_10TensorBaseES4_S4_S4_ENKUlvE_clEvENKUlvE3_clEvEUlsblE_St5arrayIPcLm4EEEEviT0_T1_:
.text._ZN2at6native29vectorized_elementwise_kernelILi8EZZZNS0_28launch_masked_scatter_kernelERKNS_10TensorBaseES4_S4_S4_ENKUlvE_clEvENKUlvE3_clEvEUlsblE_St5arrayIPcLm4EEEEviT0_T1_:
[----:B------:R-:W-:Y:S02]  /*0000*/  MOV R1, c[0x0][0x28] ;  /* 0x00000a0000017a02 */ /* 0x000fe40000000f00 */
[----:B------:R-:W-:Y:S05]  /*0010*/  EXIT ;  /* 0x000000000000794d */ /* 0x000fea0003800000 */
.L_x_8879:
        /* <DEDUP_REMOVED lines=14> */
.L_x_27498:


//--------------------- .text._ZN2at6native18elementwise_kernelILi128ELi4EZNS0_15gpu_kernel_implIZZZNS0_28launch_masked_scatter_kernelERKNS_10TensorBaseES5_S5_S5_ENKUlvE_clEvENKUlvE2_clEvEUllblE_EEvRNS_18TensorIteratorBaseERKT_EUliE_EEviT1_ --------------------------
	.section	.text._ZN2at6native18elementwise_kernelILi128ELi4EZNS0_15gpu_kernel_implIZZZNS0_28launch_masked_scatter_kernelERKNS_10TensorBaseES5_S5_S5_ENKUlvE_clEvENKUlvE2_clEvEUllblE_EEvRNS_18TensorIteratorBaseERKT_EUliE_EEviT1_,"ax",@progbits
	.sectioninfo	@"SHI_REGISTERS=29"
	.align	128
        .global         _ZN2at6native18elementwise_kernelILi128ELi4EZNS0_15gpu_kernel_implIZZZNS0_28launch_masked_scatter_kernelERKNS_10TensorBaseES5_S5_S5_ENKUlvE_clEvENKUlvE2_clEvEUllblE_EEvRNS_18TensorIteratorBaseERKT_EUliE_EEviT1_
        .type           _ZN2at6native18elementwise_kernelILi128ELi4EZNS0_15gpu_kernel_implIZZZNS0_28launch_masked_scatter_kernelERKNS_10TensorBaseES5_S5_S5_ENKUlvE_clEvENKUlvE2_clEvEUllblE_EEvRNS_18TensorIteratorBaseERKT_EUliE_EEviT1_,@function
        .size           _ZN2at6native18elementwise_kernelILi128ELi4EZNS0_15gpu_kernel_implIZZZNS0_28launch_masked_scatter_kernelERKNS_10TensorBaseES5_S5_S5_ENKUlvE_clEvENKUlvE2_clEvEUllblE_EEvRNS_18TensorIteratorBaseERKT_EUliE_EEviT1_,(.L_x_27499 - _ZN2at6native18elementwise_kernelILi128ELi4EZNS0_15gpu_kernel_implIZZZNS0_28launch_masked_scatter_kernelERKNS_10TensorBaseES5_S5_S5_ENKUlvE_clEvENKUlvE2_clEvEUllblE_EEvRNS_18TensorIteratorBaseERKT_EUliE_EEviT1_)
        .other          _ZN2at6native18elementwise_kernelILi128ELi4EZNS0_15gpu_kernel_implIZZZNS0_28launch_masked_scatter_kernelERKNS_10TensorBaseES5_S5_S5_ENKUlvE_clEvENKUlvE2_clEvEUllblE_EEvRNS_18TensorIteratorBaseERKT_EUliE_EEviT1_,@"STO_CUDA_ENTRY STV_DEFAULT"
_ZN2at6native18elementwise_kernelILi128ELi4EZNS0_15gpu_kernel_implIZZZNS0_28launch_masked_scatter_kernelERKNS_10TensorBaseES5_S5_S5_ENKUlvE_clEvENKUlvE2_clEvEUllblE_EEvRNS_18TensorIteratorBaseERKT_EUliE_EEviT1_:
.text._ZN2at6native18elementwise_kernelILi128ELi4EZNS0_15gpu_kernel_implIZZZNS0_28launch_masked_scatter_kernelERKNS_10TensorBaseES5_S5_S5_ENKUlvE_clEvENKUlvE2_clEvEUllblE_EEvRNS_18TensorIteratorBaseERKT_EUliE_EEviT1_:
        /* <DEDUP_REMOVED lines=289> */
.L_x_8882:
        /* <DEDUP_REMOVED lines=19> */
.L_x_8886:
[----:B------:R0:W5:Y:S01]  /*1340*/  LDG.E.U8 R18, [R2.64] ;  /* 0x0000002402127981 */ /* 0x000162000c1e1100 */
[----:B------:R-:W-:Y:S01]  /*1350*/  IMAD.MOV.U32 R19, RZ, RZ, RZ ;  /* 0x000000ffff137224 */ /* 0x000fe200078e00ff */
[----:B------:R-:W-:Y:S05]  /*1360*/  BRA `(.L_x_8888) ;  /* 0x00000d5000007947 */ /* 0x000fea0003800000 */
.L_x_8885:
        /* <DEDUP_REMOVED lines=8> */
.L_x_8890:
[----:B------:R-:W2:Y:S02]  /*13f0*/  LDG.E R18, [R2.64] ;  /* 0x0000002402127981 */ /* 0x000ea4000c1e1900 */
[----:B--2---:R-:W-:Y:S01]  /*1400*/  SHF.R.S32.HI R19, RZ, 0x1f, R18 ;  /* 0x0000001fff137819 */ /* 0x004fe20000011412 */
[----:B------:R-:W-:Y:S05]  /*1410*/  BRA `(.L_x_8888) ;  /* 0x00000ca000007947 */ /* 0x000fea0003800000 */
.L_x_8889:
[----:B------:R-:W2:Y:S02]  /*1420*/  LDG.E.S16 R18, [R2.64] ;  /* 0x0000002402127981 */ /* 0x000ea4000c1e1700 */
[----:B--2---:R-:W-:Y:S01]  /*1430*/  SHF.R.S32.HI R19, RZ, 0x1f, R18 ;  /* 0x0000001fff137819 */ /* 0x004fe20000011412 */
[----:B------:R-:W-:Y:S05]  /*1440*/  BRA `(.L_x_8888) ;  /* 0x00000c7000007947 */ /* 0x000fea0003800000 */
.L_x_8884:
        /* <DEDUP_REMOVED lines=9> */
.L_x_8892:
[----:B------:R-:W2:Y:S02]  /*14e0*/  LDG.E.U16 R2, [R2.64] ;  /* 0x0000002402027981 */ /* 0x000ea4000c1e1500 */
[----:B--2---:R-:W-:-:S06]  /*14f0*/  HADD2.F32 R18, -RZ, R2.H0_H0 ;  /* 0x20000002ff127230 */ /* 0x004fcc0000004100 */
[----:B------:R-:W0:Y:S01]  /*1500*/  F2I.S64.TRUNC R18, R18 ;  /* 0x0000001200127311 */ /* 0x000e22000020d900 */
[----:B------:R-:W-:Y:S05]  /*1510*/  BRA `(.L_x_8888) ;  /* 0x00000ba000007947 */ /* 0x000fea0003800000 */
.L_x_8891:
        /* <DEDUP_REMOVED lines=9> */
.L_x_8894:
[----:B------:R-:W2:Y:S02]  /*15b0*/  LDG.E.U16 R2, [R2.64] ;  /* 0x0000002402027981 */ /* 0x000ea4000c1e1500 */
[----:B--2---:R-:W-:-:S06]  /*15c0*/  HADD2.F32 R18, -RZ, R2.H0_H0 ;  /* 0x20000002ff127230 */ /* 0x004fcc0000004100 */
[----:B------:R-:W0:Y:S01]  /*15d0*/  F2I.S64.TRUNC R18, R18 ;  /* 0x0000001200127311 */ /* 0x000e22000020d900 */
[----:B------:R-:W-:Y:S05]  /*15e0*/  BRA `(.L_x_8888) ;  /* 0x00000ad000007947 */ /* 0x000fea0003800000 */
.L_x_8893:
[----:B------:R-:W2:Y:S02]  /*15f0*/  LDG.E.64 R2, [R2.64] ;  /* 0x0000002402027981 */ /* 0x000ea4000c1e1b00 */
[----:B--2---:R0:W1:Y:S01]  /*1600*/  F2I.S64.F64.TRUNC R18, R2 ;  /* 0x0000000200127311 */ /* 0x004062000030d900 */
[----:B------:R-:W-:Y:S05]  /*1610*/  BRA `(.L_x_8888) ;  /* 0x00000aa000007947 */ /* 0x000fea0003800000 */
.L_x_8883:
        /* <DEDUP_REMOVED lines=13> */
.L_x_8897:
[----:B------:R-:W2:Y:S02]  /*16f0*/  LDG.E.64 R2, [R2.64] ;  /* 0x0000002402027981 */ /* 0x000ea4000c1e1b00 */
[----:B--2---:R0:W1:Y:S01]  /*1700*/  F2I.S64.F64.TRUNC R18, R2 ;  /* 0x0000000200127311 */ /* 0x004062000030d900 */
[----:B------:R-:W-:Y:S05]  /*1710*/  BRA `(.L_x_8888) ;  /* 0x000009a000007947 */ /* 0x000fea0003800000 */
.L_x_8896:
        /* <DEDUP_REMOVED lines=27> */
.L_x_8899:
        /* <DEDUP_REMOVED lines=14> */
.L_x_8898:
[----:B------:R-:W2:Y:S02]  /*19b0*/  LDG.E.U16 R18, [R2.64] ;  /* 0x0000002402127981 */ /* 0x000ea4000c1e1500 */
[----:B--2---:R-:W-:-:S06]  /*19c0*/  PRMT R18, RZ, 0x5410, R18 ;  /* 0x00005410ff127816 */ /* 0x004fcc0000000012 */
[----:B------:R-:W0:Y:S01]  /*19d0*/  F2I.S64.TRUNC R18, R18 ;  /* 0x0000001200127311 */ /* 0x000e22000020d900 */
[----:B------:R-:W-:Y:S05]  /*19e0*/  BRA `(.L_x_8888) ;  /* 0x000006d000007947 */ /* 0x000fea0003800000 */
.L_x_8895:
        /* <DEDUP_REMOVED lines=11> */
.L_x_8902:
        /* <DEDUP_REMOVED lines=21> */
.L_x_8906:
[----:B------:R-:W-:Y:S05]  /*1bf0*/  BSYNC B1 ;  /* 0x0000000000017941 */ /* 0x000fea0003800000 */
.L_x_8905:
[----:B------:R-:W-:Y:S01]  /*1c00*/  IMAD.SHL.U32 R2, R2, 0x100000, RZ ;  /* 0x0010000002027824 */ /* 0x000fe200078e00ff */
[----:B------:R-:W-:-:S04]  /*1c10*/  LEA R3, R0, 0x3b800000, 0x17 ;  /* 0x3b80000000037811 */ /* 0x000fc800078eb8ff */
[----:B------:R-:W-:Y:S02]  /*1c20*/  LOP3.LUT R18, R3, R2, R18, 0xfe, !PT ;  /* 0x0000000203127212 */ /* 0x000fe400078efe12 */
.L_x_8904:
[----:B------:R-:W-:Y:S05]  /*1c30*/  BSYNC B0 ;  /* 0x0000000000007941 */ /* 0x000fea0003800000 */
.L_x_8903:
[----:B------:R-:W0:Y:S01]  /*1c40*/  F2I.S64.TRUNC R18, R18 ;  /* 0x0000001200127311 */ /* 0x000e22000020d900 */
[----:B------:R-:W-:Y:S05]  /*1c50*/  BRA `(.L_x_8888) ;  /* 0x0000046000007947 */ /* 0x000fea0003800000 */
.L_x_8901:
        /* <DEDUP_REMOVED lines=21> */
.L_x_8910:
[----:B------:R-:W-:Y:S05]  /*1db0*/  BSYNC B1 ;  /* 0x0000000000017941 */ /* 0x000fea0003800000 */
.L_x_8909:
[----:B------:R-:W-:Y:S01]  /*1dc0*/  IMAD.SHL.U32 R2, R2, 0x200000, RZ ;  /* 0x0020000002027824 */ /* 0x000fe200078e00ff */
[----:B------:R-:W-:-:S04]  /*1dd0*/  LEA R3, R0, 0x37800000, 0x17 ;  /* 0x3780000000037811 */ /* 0x000fc800078eb8ff */
[----:B------:R-:W-:Y:S02]  /*1de0*/  LOP3.LUT R18, R3, R2, R18, 0xfe, !PT ;  /* 0x0000000203127212 */ /* 0x000fe400078efe12 */
.L_x_8908:
[----:B------:R-:W-:Y:S05]  /*1df0*/  BSYNC B0 ;  /* 0x0000000000007941 */ /* 0x000fea0003800000 */
.L_x_8907:
[----:B------:R-:W0:Y:S01]  /*1e00*/  F2I.S64.TRUNC R18, R18 ;  /* 0x0000001200127311 */ /* 0x000e22000020d900 */
[----:B------:R-:W-:Y:S05]  /*1e10*/  BRA `(.L_x_8888) ;  /* 0x000002a000007947 */ /* 0x000fea0003800000 */
.L_x_8900:
        /* <DEDUP_REMOVED lines=14> */
.L_x_8914:
[----:B------:R-:W-:Y:S05]  /*1f00*/  BSYNC B0 ;  /* 0x0000000000007941 */ /* 0x000fea0003800000 */
.L_x_8913:
[----:B------:R-:W0:Y:S01]  /*1f10*/  F2I.S64.TRUNC R18, R18 ;  /* 0x0000001200127311 */ /* 0x000e22000020d900 */
[----:B------:R-:W-:Y:S05]  /*1f20*/  BRA `(.L_x_8888) ;  /* 0x0000019000007947 */ /* 0x000fea0003800000 */
.L_x_8887:
        /* <DEDUP_REMOVED lines=21> */
.L_x_8912:
[----:B------:R0:W5:Y:S01]  /*2080*/  LDG.E.64 R18, [R2.64] ;  /* 0x0000002402127981 */ /* 0x000162000c1e1b00 */
[----:B------:R-:W-:Y:S05]  /*2090*/  BRA `(.L_x_8888) ;  /* 0x0000002000007947 */ /* 0x000fea0003800000 */
.L_x_8911:
[----:B------:R0:W5:Y:S01]  /*20a0*/  LDG.E R18, [R2.64] ;  /* 0x0000002402127981 */ /* 0x000162000c1e1900 */
[----:B------:R-:W-:-:S03]  /*20b0*/  IMAD.MOV.U32 R19, RZ, RZ, RZ ;  /* 0x000000ffff137224 */ /* 0x000fc600078e00ff */
.L_x_8888:
        /* <DEDUP_REMOVED lines=18> */
.L_x_8918:
[----:B------:R-:W2:Y:S02]  /*21e0*/  LDG.E.U8 R2, [R2.64] ;  /* 0x0000002402027981 */ /* 0x000ea4000c1e1100 */
[----:B--2---:R-:W-:-:S04]  /*21f0*/  ISETP.NE.AND P0, PT, R2, RZ, PT ;  /* 0x000000ff0200720c */ /* 0x004fc80003f05270 */
[----:B------:R-:W-:Y:S01]  /*2200*/  P2R R25, PR, RZ, 0x1 ;  /* 0x00000001ff197803 */ /* 0x000fe20000000000 */
[----:B------:R-:W-:Y:S05]  /*2210*/  BRA `(.L_x_8920) ;  /* 0x00000f4000007947 */ /* 0x000fea0003800000 */
.L_x_8917:
        /* <DEDUP_REMOVED lines=11> */
.L_x_8922:
[----:B------:R-:W2:Y:S02]  /*22d0*/  LDG.E R2, [R2.64] ;  /* 0x0000002402027981 */ /* 0x000ea4000c1e1900 */
[----:B--2---:R-:W-:-:S04]  /*22e0*/  ISETP.NE.AND P0, PT, R2, RZ, PT ;  /* 0x000000ff0200720c */ /* 0x004fc80003f05270 */
[----:B------:R-:W-:Y:S01]  /*22f0*/  P2R R25, PR, RZ, 0x1 ;  /* 0x00000001ff197803 */ /* 0x000fe20000000000 */
[----:B------:R-:W-:Y:S05]  /*2300*/  BRA `(.L_x_8920) ;  /* 0x00000e5000007947 */ /* 0x000fea0003800000 */
.L_x_8921:
[----:B------:R-:W2:Y:S02]  /*2310*/  LDG.E.U16 R2, [R2.64] ;  /* 0x0000002402027981 */ /* 0x000ea4000c1e1500 */
[----:B--2---:R-:W-:-:S04]  /*2320*/  ISETP.NE.AND P0, PT, R2, RZ, PT ;  /* 0x000000ff0200720c */ /* 0x004fc80003f05270 */
[----:B------:R-:W-:Y:S01]  /*2330*/  P2R R25, PR, RZ, 0x1 ;  /* 0x00000001ff197803 */ /* 0x000fe20000000000 */
[----:B------:R-:W-:Y:S05]  /*2340*/  BRA `(.L_x_8920) ;  /* 0x00000e1000007947 */ /* 0x000fea0003800000 */
.L_x_8916:
        /* <DEDUP_REMOVED lines=10> */
.L_x_8924:
[----:B------:R-:W2:Y:S02]  /*23f0*/  LDG.E.U16 R0, [R2.64] ;  /* 0x0000002402007981 */ /* 0x000ea4000c1e1500 */
[----:B--2---:R-:W-:-:S05]  /*2400*/  HADD2.F32 R0, -RZ, R0.H0_H0 ;  /* 0x20000000ff007230 */ /* 0x004fca0000004100 */
[----:B------:R-:W-:-:S04]  /*2410*/  FSETP.NEU.FTZ.AND P0, PT, R0, RZ, PT ;  /* 0x000000ff0000720b */ /* 0x000fc80003f1d000 */
[----:B------:R-:W-:Y:S01]  /*2420*/  P2R R25, PR, RZ, 0x1 ;  /* 0x00000001ff197803 */ /* 0x000fe20000000000 */
[----:B------:R-:W-:Y:S05]  /*2430*/  BRA `(.L_x_8920) ;  /* 0x00000d2000007947 */ /* 0x000fea0003800000 */
.L_x_8923:
        /* <DEDUP_REMOVED lines=12> */
.L_x_8926:
        /* <DEDUP_REMOVED lines=11> */
.L_x_8925:
[----:B------:R-:W2:Y:S02]  /*25b0*/  LDG.E.64 R2, [R2.64] ;  /* 0x0000002402027981 */ /* 0x000ea4000c1e1b00 */
[----:B--2---:R-:W0:-:S06]  /*25c0*/  DSETP.NEU.AND P0, PT, R2, RZ, PT ;  /* 0x000000ff0200722a */ /* 0x004e0c0003f0d000 */
[----:B0-----:R-:W-:Y:S01]  /*25d0*/  P2R R25, PR, RZ, 0x1 ;  /* 0x00000001ff197803 */ /* 0x001fe20000000000 */
[----:B------:R-:W-:Y:S05]  /*25e0*/  BRA `(.L_x_8920) ;  /* 0x00000b7000007947 */ /* 0x000fea0003800000 */
.L_x_8915:
        /* <DEDUP_REMOVED lines=12> */
.L_x_8929:
[----:B------:R-:W2:Y:S02]  /*26b0*/  LDG.E.128 R4, [R2.64] ;  /* 0x0000002402047981 */ /* 0x000ea4000c1e1d00 */
[----:B--2---:R-:W0:-:S06]  /*26c0*/  DSETP.NEU.AND P0, PT, R6, RZ, PT ;  /* 0x000000ff0600722a */ /* 0x004e0c0003f0d000 */
[----:B0-----:R-:W0:-:S06]  /*26d0*/  DSETP.NEU.OR P0, PT, R4, RZ, P0 ;  /* 0x000000ff0400722a */ /* 0x001e0c000070d400 */
[----:B0-----:R-:W-:Y:S01]  /*26e0*/  P2R R25, PR, RZ, 0x1 ;  /* 0x00000001ff197803 */ /* 0x001fe20000000000 */
[----:B------:R-:W-:Y:S05]  /*26f0*/  BRA `(.L_x_8920) ;  /* 0x00000a6000007947 */ /* 0x000fea0003800000 */
.L_x_8928:
        /* <DEDUP_REMOVED lines=28> */
.L_x_8931:
        /* <DEDUP_REMOVED lines=15> */
.L_x_8930:
[----:B------:R-:W2:Y:S02]  /*29b0*/  LDG.E.U16 R0, [R2.64] ;  /* 0x0000002402007981 */ /* 0x000ea4000c1e1500 */
[----:B--2---:R-:W-:-:S04]  /*29c0*/  PRMT R0, RZ, 0x5410, R0 ;  /* 0x00005410ff007816 */ /* 0x004fc80000000000 */
[----:B------:R-:W-:-:S04]  /*29d0*/  FSETP.NEU.FTZ.AND P0, PT, R0, RZ, PT ;  /* 0x000000ff0000720b */ /* 0x000fc80003f1d000 */
[----:B------:R-:W-:Y:S01]  /*29e0*/  P2R R25, PR, RZ, 0x1 ;  /* 0x00000001ff197803 */ /* 0x000fe20000000000 */
[----:B------:R-:W-:Y:S05]  /*29f0*/  BRA `(.L_x_8920) ;  /* 0x0000076000007947 */ /* 0x000fea0003800000 */
.L_x_8927:
        /* <DEDUP_REMOVED lines=12> */
.L_x_8934:
        /* <DEDUP_REMOVED lines=21> */
.L_x_8938:
[----:B------:R-:W-:Y:S05]  /*2c10*/  BSYNC B1 ;  /* 0x0000000000017941 */ /* 0x000fea0003800000 */
.L_x_8937:
[----:B------:R-:W-:Y:S01]  /*2c20*/  LEA R3, R0, 0x3b800000, 0x17 ;  /* 0x3b80000000037811 */ /* 0x000fe200078eb8ff */
[----:B------:R-:W-:-:S05]  /*2c30*/  IMAD.SHL.U32 R0, R2, 0x100000, RZ ;  /* 0x0010000002007824 */ /* 0x000fca00078e00ff */
[----:B------:R-:W-:Y:S02]  /*2c40*/  LOP3.LUT R0, R3, R0, R4, 0xfe, !PT ;  /* 0x0000000003007212 */ /* 0x000fe400078efe04 */
.L_x_8936:
[----:B------:R-:W-:Y:S05]  /*2c50*/  BSYNC B0 ;  /* 0x0000000000007941 */ /* 0x000fea0003800000 */
.L_x_8935:
[----:B------:R-:W-:-:S04]  /*2c60*/  FSETP.NEU.FTZ.AND P0, PT, R0, RZ, PT ;  /* 0x000000ff0000720b */ /* 0x000fc80003f1d000 */
[----:B------:R-:W-:Y:S01]  /*2c70*/  P2R R25, PR, RZ, 0x1 ;  /* 0x00000001ff197803 */ /* 0x000fe20000000000 */
[----:B------:R-:W-:Y:S05]  /*2c80*/  BRA `(.L_x_8920) ;  /* 0x000004d000007947 */ /* 0x000fea0003800000 */
.L_x_8933:
        /* <DEDUP_REMOVED lines=21> */
.L_x_8942:
[----:B------:R-:W-:Y:S05]  /*2de0*/  BSYNC B1 ;  /* 0x0000000000017941 */ /* 0x000fea0003800000 */
.L_x_8941:
[----:B------:R-:W-:Y:S01]  /*2df0*/  LEA R3, R0, 0x37800000, 0x17 ;  /* 0x3780000000037811 */ /* 0x000fe200078eb8ff */
[----:B------:R-:W-:-:S05]  /*2e00*/  IMAD.SHL.U32 R0, R2, 0x200000, RZ ;  /* 0x0020000002007824 */ /* 0x000fca00078e00ff */
[----:B------:R-:W-:Y:S02]  /*2e10*/  LOP3.LUT R0, R3, R0, R4, 0xfe, !PT ;  /* 0x0000000003007212 */ /* 0x000fe400078efe04 */
.L_x_8940:
[----:B------:R-:W-:Y:S05]  /*2e20*/  BSYNC B0 ;  /* 0x0000000000007941 */ /* 0x000fea0003800000 */
.L_x_8939:
[----:B------:R-:W-:-:S04]  /*2e30*/  FSETP.NEU.FTZ.AND P0, PT, R0, RZ, PT ;  /* 0x000000ff0000720b */ /* 0x000fc80003f1d000 */
[----:B------:R-:W-:Y:S01]  /*2e40*/  P2R R25, PR, RZ, 0x1 ;  /* 0x00000001ff197803 */ /* 0x000fe20000000000 */
[----:B------:R-:W-:Y:S05]  /*2e50*/  BRA `(.L_x_8920) ;  /* 0x0000030000007947 */ /* 0x000fea0003800000 */
.L_x_8932:
        /* <DEDUP_REMOVED lines=14> */
.L_x_8946:
[----:B------:R-:W-:Y:S05]  /*2f40*/  BSYNC B0 ;  /* 0x0000000000007941 */ /* 0x000fea0003800000 */
.L_x_8945:
[----:B------:R-:W-:-:S04]  /*2f50*/  FSETP.NEU.FTZ.AND P0, PT, R0, RZ, PT ;  /* 0x000000ff0000720b */ /* 0x000fc80003f1d000 */
[----:B------:R-:W-:Y:S01]  /*2f60*/  P2R R25, PR, RZ, 0x1 ;  /* 0x00000001ff197803 */ /* 0x000fe20000000000 */
[----:B------:R-:W-:Y:S05]  /*2f70*/  BRA `(.L_x_8920) ;  /* 0x000001e000007947 */ /* 0x000fea0003800000 */
.L_x_8919:
        /* <DEDUP_REMOVED lines=22> */
.L_x_8944:
[----:B------:R-:W2:Y:S02]  /*30e0*/  LDG.E.64 R2, [R2.64] ;  /* 0x0000002402027981 */ /* 0x000ea4000c1e1b00 */
[----:B--2---:R-:W-:-:S04]  /*30f0*/  ISETP.NE.U32.AND P0, PT, R2, RZ, PT ;  /* 0x000000ff0200720c */ /* 0x004fc80003f05070 */
[----:B------:R-:W-:-:S04]  /*3100*/  ISETP.NE.AND.EX P0, PT, R3, RZ, PT, P0 ;  /* 0x000000ff0300720c */ /* 0x000fc80003f05300 */
[----:B------:R-:W-:Y:S01]  /*3110*/  P2R R25, PR, RZ, 0x1 ;  /* 0x00000001ff197803 */ /* 0x000fe20000000000 */
[----:B------:R-:W-:Y:S05]  /*3120*/  BRA `(.L_x_8920) ;  /* 0x0000003000007947 */ /* 0x000fea0003800000 */
.L_x_8943:
[----:B------:R-:W2:Y:S02]  /*3130*/  LDG.E R2, [R2.64] ;  /* 0x0000002402027981 */ /* 0x000ea4000c1e1900 */
[----:B--2---:R-:W-:-:S04]  /*3140*/  ISETP.NE.AND P0, PT, R2, RZ, PT ;  /* 0x000000ff0200720c */ /* 0x004fc80003f05270 */
[----:B------:R-:W-:Y:S02]  /*3150*/  P2R R25, PR, RZ, 0x1 ;  /* 0x00000001ff197803 */ /* 0x000fe40000000000 */
.L_x_8920:
        /* <DEDUP_REMOVED lines=17> */
.L_x_8950:
[----:B------:R0:W5:Y:S01]  /*3270*/  LDG.E.U8 R2, [R4.64] ;  /* 0x0000002404027981 */ /* 0x000162000c1e1100 */
[----:B------:R-:W-:Y:S01]  /*3280*/  IMAD.MOV.U32 R3, RZ, RZ, RZ ;  /* 0x000000ffff037224 */ /* 0x000fe200078e00ff */
[----:B------:R-:W-:Y:S05]  /*3290*/  BRA `(.L_x_8952) ;  /* 0x00000d5000007947 */ /* 0x000fea0003800000 */
.L_x_8949:
        /* <DEDUP_REMOVED lines=8> */
.L_x_8954:
[----:B------:R-:W2:Y:S02]  /*3320*/  LDG.E R2, [R4.64] ;  /* 0x0000002404027981 */ /* 0x000ea4000c1e1900 */
[----:B--2---:R-:W-:Y:S01]  /*3330*/  SHF.R.S32.HI R3, RZ, 0x1f, R2 ;  /* 0x0000001fff037819 */ /* 0x004fe20000011402 */
[----:B------:R-:W-:Y:S05]  /*3340*/  BRA `(.L_x_8952) ;  /* 0x00000ca000007947 */ /* 0x000fea0003800000 */
.L_x_8953:
[----:B------:R-:W2:Y:S02]  /*3350*/  LDG.E.S16 R2, [R4.64] ;  /* 0x0000002404027981 */ /* 0x000ea4000c1e1700 */
[----:B--2---:R-:W-:Y:S01]  /*3360*/  SHF.R.S32.HI R3, RZ, 0x1f, R2 ;  /* 0x0000001fff037819 */ /* 0x004fe20000011402 */
[----:B------:R-:W-:Y:S05]  /*3370*/  BRA `(.L_x_8952) ;  /* 0x00000c7000007947 */ /* 0x000fea0003800000 */
.L_x_8948:
        /* <DEDUP_REMOVED lines=9> */
.L_x_8956:
[----:B------:R-:W2:Y:S02]  /*3410*/  LDG.E.U16 R4, [R4.64] ;  /* 0x0000002404047981 */ /* 0x000ea4000c1e1500 */
[----:B--2---:R-:W-:-:S06]  /*3420*/  HADD2.F32 R2, -RZ, R4.H0_H0 ;  /* 0x20000004ff027230 */ /* 0x004fcc0000004100 */
[----:B------:R-:W0:Y:S01]  /*3430*/  F2I.S64.TRUNC R2, R2 ;  /* 0x0000000200027311 */ /* 0x000e22000020d900 */
[----:B------:R-:W-:Y:S05]  /*3440*/  BRA `(.L_x_8952) ;  /* 0x00000ba000007947 */ /* 0x000fea0003800000 */
.L_x_8955:
        /* <DEDUP_REMOVED lines=9> */
.L_x_8958:
[----:B------:R-:W2:Y:S02]  /*34e0*/  LDG.E.U16 R4, [R4.64] ;  /* 0x0000002404047981 */ /* 0x000ea4000c1e1500 */
[----:B--2---:R-:W-:-:S06]  /*34f0*/  HADD2.F32 R2, -RZ, R4.H0_H0 ;  /* 0x20000004ff027230 */ /* 0x004fcc0000004100 */
[----:B------:R-:W0:Y:S01]  /*3500*/  F2I.S64.TRUNC R2, R2 ;  /* 0x0000000200027311 */ /* 0x000e22000020d900 */
[----:B------:R-:W-:Y:S05]  /*3510*/  BRA `(.L_x_8952) ;  /* 0x00000ad000007947 */ /* 0x000fea0003800000 */
.L_x_8957:
[----:B------:R-:W2:Y:S02]  /*3520*/  LDG.E.64 R2, [R4.64] ;  /* 0x0000002404027981 */ /* 0x000ea4000c1e1b00 */
[----:B--2---:R-:W0:Y:S01]  /*3530*/  F2I.S64.F64.TRUNC R2, R2 ;  /* 0x0000000200027311 */ /* 0x004e22000030d900 */
[----:B------:R-:W-:Y:S05]  /*3540*/  BRA `(.L_x_8952) ;  /* 0x00000aa000007947 */ /* 0x000fea0003800000 */
.L_x_8947:
        /* <DEDUP_REMOVED lines=13> */
.L_x_8961:
[----:B------:R-:W2:Y:S02]  /*3620*/  LDG.E.64 R2, [R4.64] ;  /* 0x0000002404027981 */ /* 0x000ea4000c1e1b00 */
[----:B--2---:R-:W0:Y:S01]  /*3630*/  F2I.S64.F64.TRUNC R2, R2 ;  /* 0x0000000200027311 */ /* 0x004e22000030d900 */
[----:B------:R-:W-:Y:S05]  /*3640*/  BRA `(.L_x_8952) ;  /* 0x000009a000007947 */ /* 0x000fea0003800000 */
.L_x_8960:
        /* <DEDUP_REMOVED lines=27> */
.L_x_8963:
        /* <DEDUP_REMOVED lines=14> */
.L_x_8962:
[----:B------:R-:W2:Y:S02]  /*38e0*/  LDG.E.U16 R2, [R4.64] ;  /* 0x0000002404027981 */ /* 0x000ea4000c1e1500 */
[----:B--2---:R-:W-:-:S06]  /*38f0*/  PRMT R2, RZ, 0x5410, R2 ;  /* 0x00005410ff027816 */ /* 0x004fcc0000000002 */
[----:B------:R-:W0:Y:S01]  /*3900*/  F2I.S64.TRUNC R2, R2 ;  /* 0x0000000200027311 */ /* 0x000e22000020d900 */
[----:B------:R-:W-:Y:S05]  /*3910*/  BRA `(.L_x_8952) ;  /* 0x000006d000007947 */ /* 0x000fea0003800000 */
.L_x_8959:
        /* <DEDUP_REMOVED lines=11> */
.L_x_8966:
        /* <DEDUP_REMOVED lines=21> */
.L_x_8970:
[----:B------:R-:W-:Y:S05]  /*3b20*/  BSYNC B1 ;  /* 0x0000000000017941 */ /* 0x000fea0003800000 */
.L_x_8969:
[----:B------:R-:W-:Y:S01]  /*3b30*/  IMAD.SHL.U32 R2, R2, 0x100000, RZ ;  /* 0x0010000002027824 */ /* 0x000fe200078e00ff */
[----:B------:R-:W-:-:S04]  /*3b40*/  LEA R3, R0, 0x3b800000, 0x17 ;  /* 0x3b80000000037811 */ /* 0x000fc800078eb8ff */
[----:B------:R-:W-:Y:S02]  /*3b50*/  LOP3.LUT R2, R3, R2, R4, 0xfe, !PT ;  /* 0x0000000203027212 */ /* 0x000fe400078efe04 */
.L_x_8968:
[----:B------:R-:W-:Y:S05]  /*3b60*/  BSYNC B0 ;  /* 0x0000000000007941 */ /* 0x000fea0003800000 */
.L_x_8967:
[----:B------:R-:W0:Y:S01]  /*3b70*/  F2I.S64.TRUNC R2, R2 ;  /* 0x0000000200027311 */ /* 0x000e22000020d900 */
[----:B------:R-:W-:Y:S05]  /*3b80*/  BRA `(.L_x_8952) ;  /* 0x0000046000007947 */ /* 0x000fea0003800000 */
.L_x_8965:
        /* <DEDUP_REMOVED lines=21> */
.L_x_8974:
[----:B------:R-:W-:Y:S05]  /*3ce0*/  BSYNC B1 ;  /* 0x0000000000017941 */ /* 0x000fea0003800000 */
.L_x_8973:
[----:B------:R-:W-:Y:S01]  /*3cf0*/  IMAD.SHL.U32 R2, R2, 0x200000, RZ ;  /* 0x0020000002027824 */ /* 0x000fe200078e00ff */
[----:B------:R-:W-:-:S04]  /*3d00*/  LEA R3, R0, 0x37800000, 0x17 ;  /* 0x3780000000037811 */ /* 0x000fc800078eb8ff */
[----:B------:R-:W-:Y:S02]  /*3d10*/  LOP3.LUT R2, R3, R2, R4, 0xfe, !PT ;  /* 0x0000000203027212 */ /* 0x000fe400078efe04 */
.L_x_8972:
[----:B------:R-:W-:Y:S05]  /*3d20*/  BSYNC B0 ;  /* 0x0000000000007941 */ /* 0x000fea0003800000 */
.L_x_8971:
[----:B------:R-:W0:Y:S01]  /*3d30*/  F2I.S64.TRUNC R2, R2 ;  /* 0x0000000200027311 */ /* 0x000e22000020d900 */
[----:B------:R-:W-:Y:S05]  /*3d40*/  BRA `(.L_x_8952) ;  /* 0x000002a000007947 */ /* 0x000fea0003800000 */
.L_x_8964:
        /* <DEDUP_REMOVED lines=14> */
.L_x_8978:
[----:B------:R-:W-:Y:S05]  /*3e30*/  BSYNC B0 ;  /* 0x0000000000007941 */ /* 0x000fea0003800000 */
.L_x_8977:
[----:B------:R-:W0:Y:S01]  /*3e40*/  F2I.S64.TRUNC R2, R2 ;  /* 0x0000000200027311 */ /* 0x000e22000020d900 */
[----:B------:R-:W-:Y:S05]  /*3e50*/  BRA `(.L_x_8952) ;  /* 0x0000019000007947 */ /* 0x000fea0003800000 */
.L_x_8951:
        /* <DEDUP_REMOVED lines=21> */
.L_x_8976:
[----:B------:R0:W5:Y:S01]  /*3fb0*/  LDG.E.64 R2, [R4.64] ;  /* 0x0000002404027981 */ /* 0x000162000c1e1b00 */
[----:B------:R-:W-:Y:S05]  /*3fc0*/  BRA `(.L_x_8952) ;  /* 0x0000002000007947 */ /* 0x000fea0003800000 */
.L_x_8975:
[----:B------:R0:W5:Y:S01]  /*3fd0*/  LDG.E R2, [R4.64] ;  /* 0x0000002404027981 */ /* 0x000162000c1e1900 */
[----:B------:R-:W-:-:S03]  /*3fe0*/  IMAD.MOV.U32 R3, RZ, RZ, RZ ;  /* 0x000000ffff037224 */ /* 0x000fc600078e00ff */
.L_x_8952:
        /* <DEDUP_REMOVED lines=9> */
.L_x_8980:
[----:B------:R-:W-:Y:S05]  /*4080*/  BSYNC B0 ;  /* 0x0000000000007941 */ /* 0x000fea0003800000 */
.L_x_8979:
        /* <DEDUP_REMOVED lines=11> */
.L_x_8984:
[----:B-1---5:R0:W-:Y:S01]  /*4140*/  STG.E.U8 [R16.64], R18 ;  /* 0x0000001210007986 */ /* 0x0221e2000c101124 */
[----:B------:R-:W-:Y:S05]  /*4150*/  BRA `(.L_x_8986) ;  /* 0x00000d6000007947 */ /* 0x000fea0003800000 */
.L_x_8983:
        /* <DEDUP_REMOVED lines=8> */
.L_x_8988:
[----:B-1---5:R0:W-:Y:S01]  /*41e0*/  STG.E [R16.64], R18 ;  /* 0x0000001210007986 */ /* 0x0221e2000c101924 */
[----:B------:R-:W-:Y:S05]  /*41f0*/  BRA `(.L_x_8986) ;  /* 0x00000cc000007947 */ /* 0x000fea0003800000 */
.L_x_8987:
[----:B-1---5:R0:W-:Y:S01]  /*4200*/  STG.E.U16 [R16.64], R18 ;  /* 0x0000001210007986 */ /* 0x0221e2000c101524 */
[----:B------:R-:W-:Y:S05]  /*4210*/  BRA `(.L_x_8986) ;  /* 0x00000ca000007947 */ /* 0x000fea0003800000 */
.L_x_8982:
[----:B------:R-:W-:-:S13]  /*4220*/  ISETP.GT.AND P0, PT, R0, 0x6, PT ;  /* 0x000000060000780c */ /* 0x000fda0003f04270 */
[----:B------:R-:W-:Y:S05]  /*4230*/  @P0 BRA `(.L_x_8989) ;  /* 0x000000b000000947 */ /* 0x000fea0003800000 */
[----:B------:R-:W-:-:S13]  /*4240*/  ISETP.NE.AND P0, PT, R0, 0x5, PT ;  /* 0x000000050000780c */ /* 0x000fda0003f05270 */
[----:B------:R-:W-:Y:S05]  /*4250*/  @!P0 BRA `(.L_x_8990) ;  /* 0x0000005000008947 */ /* 0x000fea0003800000 */
[----:B------:R-:W-:-:S13]  /*4260*/  ISETP.NE.AND P0, PT, R0, 0x6, PT ;  /* 0x000000060000780c */ /* 0x000fda0003f05270 */
[----:B------:R-:W-:Y:S05]  /*4270*/  @P0 BRA `(.L_x_8985) ;  /* 0x00000ad000000947 */ /* 0x000fea0003800000 */
[----:B-1---5:R-:W0:Y:S02]  /*4280*/  I2F.S64 R19, R18 ;  /* 0x0000001200137312 */ /* 0x022e240000301400 */
[----:B0-----:R0:W-:Y:S01]  /*4290*/  STG.E [R16.64], R19 ;  /* 0x0000001310007986 */ /* 0x0011e2000c101924 */
[----:B------:R-:W-:Y:S05]  /*42a0*/  BRA `(.L_x_8986) ;  /* 0x00000c1000007947 */ /* 0x000fea0003800000 */
.L_x_8990:
[----:B-1---5:R-:W0:Y:S02]  /*42b0*/  I2F.S64 R0, R18 ;  /* 0x0000001200007312 */ /* 0x022e240000301400 */
[----:B0-----:R-:W-:-:S05]  /*42c0*/  F2FP.PACK_AB R0, RZ, R0 ;  /* 0x00000000ff00723e */ /* 0x001fca00000000ff */
[----:B------:R0:W-:Y:S01]  /*42d0*/  STG.E.U16 [R16.64], R0 ;  /* 0x0000000010007986 */ /* 0x0001e2000c101524 */
[----:B------:R-:W-:Y:S05]  /*42e0*/  BRA `(.L_x_8986) ;  /* 0x00000bd000007947 */ /* 0x000fea0003800000 */
.L_x_8989:
[----:B------:R-:W-:-:S13]  /*42f0*/  ISETP.NE.AND P0, PT, R0, 0x7, PT ;  /* 0x000000070000780c */ /* 0x000fda0003f05270 */
[----:B------:R-:W-:Y:S05]  /*4300*/  @!P0 BRA `(.L_x_8991) ;  /* 0x000000d000008947 */ /* 0x000fea0003800000 */
[----:B------:R-:W-:-:S13]  /*4310*/  ISETP.NE.AND P0, PT, R0, 0x8, PT ;  /* 0x000000080000780c */ /* 0x000fda0003f05270 */
[----:B------:R-:W-:Y:S05]  /*4320*/  @!P0 BRA `(.L_x_8992) ;  /* 0x0000006000008947 */ /* 0x000fea0003800000 */
[----:B------:R-:W-:-:S13]  /*4330*/  ISETP.NE.AND P0, PT, R0, 0x9, PT ;  /* 0x000000090000780c */ /* 0x000fda0003f05270 */
[----:B------:R-:W-:Y:S05]  /*4340*/  @P0 BRA `(.L_x_8985) ;  /* 0x00000a0000000947 */ /* 0x000fea0003800000 */
[----:B-1---5:R-:W0:Y:S01]  /*4350*/  I2F.S64 R2, R18 ;  /* 0x0000001200027312 */ /* 0x022e220000301400 */
[----:B------:R-:W-:-:S05]  /*4360*/  IMAD.MOV.U32 R3, RZ, RZ, RZ ;  /* 0x000000ffff037224 */ /* 0x000fca00078e00ff */
[----:B0-----:R0:W-:Y:S01]  /*4370*/  STG.E.64 [R16.64], R2 ;  /* 0x0000000210007986 */ /* 0x0011e2000c101b24 */
[----:B------:R-:W-:Y:S05]  /*4380*/  BRA `(.L_x_8986) ;  /* 0x00000b3000007947 */ /* 0x000fea0003800000 */
.L_x_8992:
[----:B-1---5:R-:W0:Y:S02]  /*4390*/  I2F.S64 R18, R18 ;  /* 0x0000001200127312 */ /* 0x022e240000301400 */
[----:B0-----:R-:W-:-:S04]  /*43a0*/  F2FP.PACK_AB R3, RZ, R18 ;  /* 0x00000012ff03723e */ /* 0x001fc800000000ff */
[----:B------:R-:W-:-:S05]  /*43b0*/  PRMT R3, R3, 0x5410, RZ ;  /* 0x0000541003037816 */ /* 0x000fca00000000ff */
[----:B------:R0:W-:Y:S01]  /*43c0*/  STG.E [R16.64], R3 ;  /* 0x0000000310007986 */ /* 0x0001e2000c101924 */
[----:B------:R-:W-:Y:S05]  /*43d0*/  BRA `(.L_x_8986) ;  /* 0x00000ae000007947 */ /* 0x000fea0003800000 */
.L_x_8991:
[----:B-1---5:R-:W0:Y:S02]  /*43e0*/  I2F.F64.S64 R18, R18 ;  /* 0x0000001200127312 */ /* 0x022e240000301c00 */
[----:B0-----:R0:W-:Y:S01]  /*43f0*/  STG.E.64 [R16.64], R18 ;  /* 0x0000001210007986 */ /* 0x0011e2000c101b24 */
[----:B------:R-:W-:Y:S05]  /*4400*/  BRA `(.L_x_8986) ;  /* 0x00000ab000007947 */ /* 0x000fea0003800000 */
.L_x_8981:
        /* <DEDUP_REMOVED lines=8> */
[----:B-1---5:R-:W-:-:S04]  /*4490*/  ISETP.NE.U32.AND P0, PT, R18, RZ, PT ;  /* 0x000000ff1200720c */ /* 0x022fc80003f05070 */
[----:B------:R-:W-:-:S04]  /*44a0*/  ISETP.NE.AND.EX P0, PT, R19, RZ, PT, P0 ;  /* 0x000000ff1300720c */ /* 0x000fc80003f05300 */
[----:B------:R-:W-:-:S05]  /*44b0*/  SEL R3, RZ, 0x1, !P0 ;  /* 0x00000001ff037807 */ /* 0x000fca0004000000 */
[----:B------:R0:W-:Y:S01]  /*44c0*/  STG.E.U8 [R16.64], R3 ;  /* 0x0000000310007986 */ /* 0x0001e2000c101124 */
[----:B------:R-:W-:Y:S05]  /*44d0*/  BRA `(.L_x_8986) ;  /* 0x000009e000007947 */ /* 0x000fea0003800000 */
.L_x_8995:
[----:B-1---5:R-:W0:Y:S01]  /*44e0*/  I2F.F64.S64 R4, R18 ;  /* 0x0000001200047312 */ /* 0x022e220000301c00 */
[----:B------:R-:W-:-:S05]  /*44f0*/  CS2R R6, SRZ ;  /* 0x0000000000067805 */ /* 0x000fca000001ff00 */
[----:B0-----:R0:W-:Y:S01]  /*4500*/  STG.E.128 [R16.64], R4 ;  /* 0x0000000410007986 */ /* 0x0011e2000c101d24 */
[----:B------:R-:W-:Y:S05]  /*4510*/  BRA `(.L_x_8986) ;  /* 0x000009a000007947 */ /* 0x000fea0003800000 */
.L_x_8994:
[----:B------:R-:W-:-:S13]  /*4520*/  ISETP.NE.AND P0, PT, R0, 0xf, PT ;  /* 0x0000000f0000780c */ /* 0x000fda0003f05270 */
[----:B------:R-:W-:Y:S05]  /*4530*/  @!P0 BRA `(.L_x_8996) ;  /* 0x000002d000008947 */ /* 0x000fea0003800000 */
[----:B------:R-:W-:-:S13]  /*4540*/  ISETP.NE.AND P0, PT, R0, 0x17, PT ;  /* 0x000000170000780c */ /* 0x000fda0003f05270 */
[----:B------:R-:W-:Y:S05]  /*4550*/  @!P0 BRA `(.L_x_8997) ;  /* 0x0000015000008947 */ /* 0x000fea0003800000 */
[----:B------:R-:W-:-:S13]  /*4560*/  ISETP.NE.AND P0, PT, R0, 0x18, PT ;  /* 0x000000180000780c */ /* 0x000fda0003f05270 */
[----:B------:R-:W-:Y:S05]  /*4570*/  @P0 BRA `(.L_x_8985) ;  /* 0x000007d000000947 */ /* 0x000fea0003800000 */
[----:B-1---5:R-:W0:Y:S01]  /*4580*/  I2F.S64 R19, R18 ;  /* 0x0000001200137312 */ /* 0x022e220000301400 */
        /* <DEDUP_REMOVED lines=14> */
.L_x_8999:
[----:B------:R-:W-:Y:S05]  /*4670*/  BSYNC B0 ;  /* 0x0000000000007941 */ /* 0x000fea0003800000 */
.L_x_8998:
[----:B------:R-:W-:-:S05]  /*4680*/  LOP3.LUT R3, R0, R3, RZ, 0xfc, !PT ;  /* 0x0000000300037212 */ /* 0x000fca00078efcff */
[----:B------:R0:W-:Y:S01]  /*4690*/  STG.E.U8 [R16.64], R3 ;  /* 0x0000000310007986 */ /* 0x0001e2000c101124 */
[----:B------:R-:W-:Y:S05]  /*46a0*/  BRA `(.L_x_8986) ;  /* 0x0000081000007947 */ /* 0x000fea0003800000 */
.L_x_8997:
[----:B-1---5:R-:W0:Y:S01]  /*46b0*/  I2F.S64 R19, R18 ;  /* 0x0000001200137312 */ /* 0x022e220000301400 */
        /* <DEDUP_REMOVED lines=12> */
.L_x_9001:
[----:B------:R-:W-:Y:S01]  /*4780*/  IMAD.MOV.U32 R0, RZ, RZ, 0x7f ;  /* 0x0000007fff007424 */ /* 0x000fe200078e00ff */
[----:B------:R-:W-:-:S04]  /*4790*/  ISETP.GT.U32.AND P0, PT, R2, 0x7f800000, PT ;  /* 0x7f8000000200780c */ /* 0x000fc80003f04070 */
[----:B------:R-:W-:-:S04]  /*47a0*/  SEL R0, R0, 0x7c, P0 ;  /* 0x0000007c00007807 */ /* 0x000fc80000000000 */
.L_x_9002:
[----:B------:R-:W-:Y:S05]  /*47b0*/  BSYNC B0 ;  /* 0x0000000000007941 */ /* 0x000fea0003800000 */
.L_x_9000:
[----:B------:R-:W-:-:S04]  /*47c0*/  LOP3.LUT R2, R19, 0x80000000, RZ, 0xc0, !PT ;  /* 0x8000000013027812 */ /* 0x000fc800078ec0ff */
[----:B------:R-:W-:-:S04]  /*47d0*/  SHF.R.U32.HI R3, RZ, 0x18, R2 ;  /* 0x00000018ff037819 */ /* 0x000fc80000011602 */
[----:B------:R-:W-:-:S05]  /*47e0*/  LOP3.LUT R3, R0, R3, RZ, 0xfc, !PT ;  /* 0x0000000300037212 */ /* 0x000fca00078efcff */
[----:B------:R0:W-:Y:S01]  /*47f0*/  STG.E.U8 [R16.64], R3 ;  /* 0x0000000310007986 */ /* 0x0001e2000c101124 */
[----:B------:R-:W-:Y:S05]  /*4800*/  BRA `(.L_x_8986) ;  /* 0x000006b000007947 */ /* 0x000fea0003800000 */
.L_x_8996:
[----:B-1---5:R-:W0:Y:S02]  /*4810*/  I2F.S64 R0, R18 ;  /* 0x0000001200007312 */ /* 0x022e240000301400 */
[----:B0-----:R-:W-:-:S05]  /*4820*/  F2FP.BF16.PACK_AB R0, RZ, R0 ;  /* 0x00000000ff00723e */ /* 0x001fca00000010ff */
[----:B------:R0:W-:Y:S01]  /*4830*/  STG.E.U16 [R16.64], R0 ;  /* 0x0000000010007986 */ /* 0x0001e2000c101524 */
[----:B------:R-:W-:Y:S05]  /*4840*/  BRA `(.L_x_8986) ;  /* 0x0000067000007947 */ /* 0x000fea0003800000 */
.L_x_8993:
        /* <DEDUP_REMOVED lines=10> */
.L_x_9005:
[----:B-1---5:R-:W0:Y:S01]  /*48f0*/  I2F.S64 R19, R18 ;  /* 0x0000001200137312 */ /* 0x022e220000301400 */
        /* <DEDUP_REMOVED lines=16> */
.L_x_9008:
[----:B------:R-:W-:-:S04]  /*4a00*/  LOP3.LUT R2, R19, 0x80000000, RZ, 0xc0, !PT ;  /* 0x8000000013027812 */ /* 0x000fc800078ec0ff */
[----:B------:R-:W-:-:S04]  /*4a10*/  SHF.R.U32.HI R3, RZ, 0x18, R2 ;  /* 0x00000018ff037819 */ /* 0x000fc80000011602 */
[----:B------:R-:W-:-:S04]  /*4a20*/  LOP3.LUT R0, R0, R3, RZ, 0xfc, !PT ;  /* 0x0000000300007212 */ /* 0x000fc800078efcff */
[----:B------:R-:W-:Y:S02]  /*4a30*/  PRMT R8, R0, 0x7610, R8 ;  /* 0x0000761000087816 */ /* 0x000fe40000000008 */
.L_x_9007:
[----:B------:R-:W-:Y:S05]  /*4a40*/  BSYNC B0 ;  /* 0x0000000000007941 */ /* 0x000fea0003800000 */
.L_x_9006:
[----:B------:R0:W-:Y:S01]  /*4a50*/  STG.E.U8 [R16.64], R8 ;  /* 0x0000000810007986 */ /* 0x0001e2000c101124 */
[----:B------:R-:W-:Y:S05]  /*4a60*/  BRA `(.L_x_8986) ;  /* 0x0000045000007947 */ /* 0x000fea0003800000 */
.L_x_9004:
        /* <DEDUP_REMOVED lines=17> */
.L_x_9011:
[----:B------:R-:W-:-:S04]  /*4b80*/  LOP3.LUT R2, R19, 0x80000000, RZ, 0xc0, !PT ;  /* 0x8000000013027812 */ /* 0x000fc800078ec0ff */
[----:B------:R-:W-:-:S04]  /*4b90*/  SHF.R.U32.HI R3, RZ, 0x18, R2 ;  /* 0x00000018ff037819 */ /* 0x000fc80000011602 */
[----:B------:R-:W-:-:S04]  /*4ba0*/  LOP3.LUT R0, R0, R3, RZ, 0xfc, !PT ;  /* 0x0000000300007212 */ /* 0x000fc800078efcff */
[----:B------:R-:W-:Y:S02]  /*4bb0*/  PRMT R8, R0, 0x7610, R8 ;  /* 0x0000761000087816 */ /* 0x000fe40000000008 */
.L_x_9010:
[----:B------:R-:W-:Y:S05]  /*4bc0*/  BSYNC B0 ;  /* 0x0000000000007941 */ /* 0x000fea0003800000 */
.L_x_9009:
[----:B------:R0:W-:Y:S01]  /*4bd0*/  STG.E.U8 [R16.64], R8 ;  /* 0x0000000810007986 */ /* 0x0001e2000c101124 */
[----:B------:R-:W-:Y:S05]  /*4be0*/  BRA `(.L_x_8986) ;  /* 0x000002d000007947 */ /* 0x000fea0003800000 */
.L_x_9003:
[----:B------:R-:W-:-:S13]  /*4bf0*/  ISETP.NE.AND P0, PT, R0, 0x1c, PT ;  /* 0x0000001c0000780c */ /* 0x000fda0003f05270 */
[----:B------:R-:W-:Y:S05]  /*4c00*/  @!P0 BRA `(.L_x_9012) ;  /* 0x000002a000008947 */ /* 0x000fea0003800000 */
[----:B------:R-:W-:-:S13]  /*4c10*/  ISETP.NE.AND P0, PT, R0, 0x1d, PT ;  /* 0x0000001d0000780c */ /* 0x000fda0003f05270 */
[----:B------:R-:W-:Y:S05]  /*4c20*/  @!P0 BRA `(.L_x_9013) ;  /* 0x0000026000008947 */ /* 0x000fea0003800000 */
[----:B------:R-:W-:-:S13]  /*4c30*/  ISETP.NE.AND P0, PT, R0, 0x2c, PT ;  /* 0x0000002c0000780c */ /* 0x000fda0003f05270 */
[----:B------:R-:W-:Y:S05]  /*4c40*/  @P0 BRA `(.L_x_8985) ;  /* 0x0000010000000947 */ /* 0x000fea0003800000 */
[----:B-1---5:R-:W0:Y:S01]  /*4c50*/  I2F.S64 R18, R18 ;  /* 0x0000001200127312 */ /* 0x022e220000301400 */
        /* <DEDUP_REMOVED lines=15> */
.L_x_8985:
        /* <DEDUP_REMOVED lines=20> */
.L_x_9013:
[----:B-1---5:R0:W-:Y:S01]  /*4e90*/  STG.E.64 [R16.64], R18 ;  /* 0x0000001210007986 */ /* 0x0221e2000c101b24 */
[----:B------:R-:W-:Y:S05]  /*4ea0*/  BRA `(.L_x_8986) ;  /* 0x0000001000007947 */ /* 0x000fea0003800000 */
.L_x_9012:
[----:B-1---5:R0:W-:Y:S02]  /*4eb0*/  STG.E [R16.64], R18 ;  /* 0x0000001210007986 */ /* 0x0221e4000c101924 */
.L_x_8986:
[----:B------:R-:W-:-:S05]  /*4ec0*/  IMAD R22, R22, 0x200, R23 ;  /* 0x0000020016167824 */ /* 0x000fca00078e0217 */
[----:B------:R-:W-:Y:S02]  /*4ed0*/  IADD3 R25, R22, 0x80, RZ ;  /* 0x0000008016197810 */ /* 0x000fe40007ffe0ff */
.L_x_8881:
[----:B------:R-:W-:Y:S05]  /*4ee0*/  BSYNC B6 ;  /* 0x0000000000067941 */ /* 0x000fea0003800000 */
.L_x_8880:
[----:B------:R-:W-:Y:S01]  /*4ef0*/  ISETP.GE.AND P0, PT, R25, c[0x0][0x160], PT ;  /* 0x0000580019007a0c */ /* 0x000fe20003f06270 */
[----:B------:R-:W-:-:S12]  /*4f00*/  BSSY B6, `(.L_x_9014) ;  /* 0x00009cc000067945 */ /* 0x000fd80003800000 */
[----:B------:R-:W-:Y:S05]  /*4f10*/  @P0 BRA `(.L_x_9015) ;  /* 0x00009ca000000947 */ /* 0x000fea0003800000 */
[----:B------:R-:W-:Y:S01]  /*4f20*/  ISETP.NE.AND P0, PT, RZ, c[0x0][0x168], PT ;  /* 0x00005a00ff007a0c */ /* 0x000fe20003f05270 */
[----:B------:R-:W-:Y:S01]  /*4f30*/  CS2R R22, SRZ ;  /* 0x0000000000167805 */ /* 0x000fe2000001ff00 */
[----:B0-----:R-:W-:Y:S02]  /*4f40*/  IMAD.MOV.U32 R0, RZ, RZ, RZ ;  /* 0x000000ffff007224 */ /* 0x001fe400078e00ff */
        /* <DEDUP_REMOVED lines=277> */
.L_x_9016:
        /* <DEDUP_REMOVED lines=19> */
.L_x_9020:
[----:B------:R0:W5:Y:S01]  /*61d0*/  LDG.E.U8 R18, [R2.64] ;  /* 0x0000002402127981 */ /* 0x000162000c1e1100 */
[----:B------:R-:W-:Y:S01]  /*61e0*/  IMAD.MOV.U32 R19, RZ, RZ, RZ ;  /* 0x000000ffff137224 */ /* 0x000fe200078e00ff */
[----:B------:R-:W-:Y:S05]  /*61f0*/  BRA `(.L_x_9022) ;  /* 0x00000d5000007947 */ /* 0x000fea0003800000 */
.L_x_9019:
        /* <DEDUP_REMOVED lines=8> */
.L_x_9024:
[----:B------:R-:W2:Y:S02]  /*6280*/  LDG.E R18, [R2.64] ;  /* 0x0000002402127981 */ /* 0x000ea4000c1e1900 */
[----:B--2---:R-:W-:Y:S01]  /*6290*/  SHF.R.S32.HI R19, RZ, 0x1f, R18 ;  /* 0x0000001fff137819 */ /* 0x004fe20000011412 */
[----:B------:R-:W-:Y:S05]  /*62a0*/  BRA `(.L_x_9022) ;  /* 0x00000ca000007947 */ /* 0x000fea0003800000 */
.L_x_9023:
[----:B------:R-:W2:Y:S02]  /*62b0*/  LDG.E.S16 R18, [R2.64] ;  /* 0x0000002402127981 */ /* 0x000ea4000c1e1700 */
[----:B--2---:R-:W-:Y:S01]  /*62c0*/  SHF.R.S32.HI R19, RZ, 0x1f, R18 ;  /* 0x0000001fff137819 */ /* 0x004fe20000011412 */
[----:B------:R-:W-:Y:S05]  /*62d0*/  BRA `(.L_x_9022) ;  /* 0x00000c7000007947 */ /* 0x000fea0003800000 */
.L_x_9018:
        /* <DEDUP_REMOVED lines=9> */
.L_x_9026:
[----:B------:R-:W2:Y:S02]  /*6370*/  LDG.E.U16 R2, [R2.64] ;  /* 0x0000002402027981 */ /* 0x000ea4000c1e1500 */
[----:B--2---:R-:W-:-:S06]  /*6380*/  HADD2.F32 R18, -RZ, R2.H0_H0 ;  /* 0x20000002ff127230 */ /* 0x004fcc0000004100 */
[----:B------:R-:W0:Y:S01]  /*6390*/  F2I.S64.TRUNC R18, R18 ;  /* 0x0000001200127311 */ /* 0x000e22000020d900 */
[----:B------:R-:W-:Y:S05]  /*63a0*/  BRA `(.L_x_9022) ;  /* 0x00000ba000007947 */ /* 0x000fea0003800000 */
.L_x_9025:
        /* <DEDUP_REMOVED lines=9> */
.L_x_9028:
[----:B------:R-:W2:Y:S02]  /*6440*/  LDG.E.U16 R2, [R2.64] ;  /* 0x0000002402027981 */ /* 0x000ea4000c1e1500 */
[----:B--2---:R-:W-:-:S06]  /*6450*/  HADD2.F32 R18, -RZ, R2.H0_H0 ;  /* 0x20000002ff127230 */ /* 0x004fcc0000004100 */
[----:B------:R-:W0:Y:S01]  /*6460*/  F2I.S64.TRUNC R18, R18 ;  /* 0x0000001200127311 */ /* 0x000e22000020d900 */
[----:B------:R-:W-:Y:S05]  /*6470*/  BRA `(.L_x_9022) ;  /* 0x00000ad000007947 */ /* 0x000fea0003800000 */
.L_x_9027:
[----:B------:R-:W2:Y:S02]  /*6480*/  LDG.E.64 R2, [R2.64] ;  /* 0x0000002402027981 */ /* 0x000ea4000c1e1b00 */
[----:B--2---:R0:W1:Y:S01]  /*6490*/  F2I.S64.F64.TRUNC R18, R2 ;  /* 0x0000000200127311 */ /* 0x004062000030d900 */
[----:B------:R-:W-:Y:S05]  /*64a0*/  BRA `(.L_x_9022) ;  /* 0x00000aa000007947 */ /* 0x000fea0003800000 */
.L_x_9017:
        /* <DEDUP_REMOVED lines=13> */
.L_x_9031:
[----:B------:R-:W2:Y:S02]  /*6580*/  LDG.E.64 R2, [R2.64] ;  /* 0x0000002402027981 */ /* 0x000ea4000c1e1b00 */
[----:B--2---:R0:W1:Y:S01]  /*6590*/  F2I.S64.F64.TRUNC R18, R2 ;  /* 0x0000000200127311 */ /* 0x004062000030d900 */
[----:B------:R-:W-:Y:S05]  /*65a0*/  BRA `(.L_x_9022) ;  /* 0x000009a000007947 */ /* 0x000fea0003800000 */
.L_x_9030:
        /* <DEDUP_REMOVED lines=27> */
.L_x_9033:
        /* <DEDUP_REMOVED lines=14> */
.L_x_9032:
[----:B------:R-:W2:Y:S02]  /*6840*/  LDG.E.U16 R18, [R2.64] ;  /* 0x0000002402127981 */ /* 0x000ea4000c1e1500 */
[----:B--2---:R-:W-:-:S06]  /*6850*/  PRMT R18, RZ, 0x5410, R18 ;  /* 0x00005410ff127816 */ /* 0x004fcc0000000012 */
[----:B------:R-:W0:Y:S01]  /*6860*/  F2I.S64.TRUNC R18, R18 ;  /* 0x0000001200127311 */ /* 0x000e22000020d900 */
[----:B------:R-:W-:Y:S05]  /*6870*/  BRA `(.L_x_9022) ;  /* 0x000006d000007947 */ /* 0x000fea0003800000 */
.L_x_9029:
        /* <DEDUP_REMOVED lines=11> */
.L_x_9036:
        /* <DEDUP_REMOVED lines=21> */
.L_x_9040:
[----:B------:R-:W-:Y:S05]  /*6a80*/  BSYNC B1 ;  /* 0x0000000000017941 */ /* 0x000fea0003800000 */
.L_x_9039:
[----:B------:R-:W-:Y:S01]  /*6a90*/  IMAD.SHL.U32 R2, R2, 0x100000, RZ ;  /* 0x0010000002027824 */ /* 0x000fe200078e00ff */
[----:B------:R-:W-:-:S04]  /*6aa0*/  LEA R3, R0, 0x3b800000, 0x17 ;  /* 0x3b80000000037811 */ /* 0x000fc800078eb8ff */
[----:B------:R-:W-:Y:S02]  /*6ab0*/  LOP3.LUT R18, R3, R2, R18, 0xfe, !PT ;  /* 0x0000000203127212 */ /* 0x000fe400078efe12 */
.L_x_9038:
[----:B------:R-:W-:Y:S05]  /*6ac0*/  BSYNC B0 ;  /* 0x0000000000007941 */ /* 0x000fea0003800000 */
.L_x_9037:
[----:B------:R-:W0:Y:S01]  /*6ad0*/  F2I.S64.TRUNC R18, R18 ;  /* 0x0000001200127311 */ /* 0x000e22000020d900 */
[----:B------:R-:W-:Y:S05]  /*6ae0*/  BRA `(.L_x_9022) ;  /* 0x0000046000007947 */ /* 0x000fea0003800000 */
.L_x_9035:
        /* <DEDUP_REMOVED lines=21> */
.L_x_9044:
[----:B------:R-:W-:Y:S05]  /*6c40*/  BSYNC B1 ;  /* 0x0000000000017941 */ /* 0x000fea0003800000 */
.L_x_9043:
[----:B------:R-:W-:Y:S01]  /*6c50*/  IMAD.SHL.U32 R2, R2, 0x200000, RZ ;  /* 0x0020000002027824 */ /* 0x000fe200078e00ff */
[----:B------:R-:W-:-:S04]  /*6c60*/  LEA R3, R0, 0x37800000, 0x17 ;  /* 0x3780000000037811 */ /* 0x000fc800078eb8ff */
[----:B------:R-:W-:Y:S02]  /*6c70*/  LOP3.LUT R18, R3, R2, R18, 0xfe, !PT ;  /* 0x0000000203127212 */ /* 0x000fe400078efe12 */
.L_x_9042:
[----:B------:R-:W-:Y:S05]  /*6c80*/  BSYNC B0 ;  /* 0x0000000000007941 */ /* 0x000fea0003800000 */
.L_x_9041:
[----:B------:R-:W0:Y:S01]  /*6c90*/  F2I.S64.TRUNC R18, R18 ;  /* 0x0000001200127311 */ /* 0x000e22000020d900 */
[----:B------:R-:W-:Y:S05]  /*6ca0*/  BRA `(.L_x_9022) ;  /* 0x000002a000007947 */ /* 0x000fea0003800000 */
.L_x_9034:
        /* <DEDUP_REMOVED lines=14> */
.L_x_9048:
[----:B------:R-:W-:Y:S05]  /*6d90*/  BSYNC B0 ;  /* 0x0000000000007941 */ /* 0x000fea0003800000 */
.L_x_9047:
[----:B------:R-:W0:Y:S01]  /*6da0*/  F2I.S64.TRUNC R18, R18 ;  /* 0x0000001200127311 */ /* 0x000e22000020d900 */
[----:B------:R-:W-:Y:S05]  /*6db0*/  BRA `(.L_x_9022) ;  /* 0x0000019000007947 */ /* 0x000fea0003800000 */
.L_x_9021:
        /* <DEDUP_REMOVED lines=21> */
.L_x_9046:
[----:B------:R0:W5:Y:S01]  /*6f10*/  LDG.E.64 R18, [R2.64] ;  /* 0x0000002402127981 */ /* 0x000162000c1e1b00 */
[----:B------:R-:W-:Y:S05]  /*6f20*/  BRA `(.L_x_9022) ;  /* 0x0000002000007947 */ /* 0x000fea0003800000 */
.L_x_9045:
[----:B------:R0:W5:Y:S01]  /*6f30*/  LDG.E R18, [R2.64] ;  /* 0x0000002402127981 */ /* 0x000162000c1e1900 */
[----:B------:R-:W-:-:S03]  /*6f40*/  IMAD.MOV.U32 R19, RZ, RZ, RZ ;  /* 0x000000ffff137224 */ /* 0x000fc600078e00ff */
.L_x_9022:
        /* <DEDUP_REMOVED lines=18> */
.L_x_9052:
[----:B------:R-:W2:Y:S02]  /*7070*/  LDG.E.U8 R2, [R2.64] ;  /* 0x0000002402027981 */ /* 0x000ea4000c1e1100 */
[----:B--2---:R-:W-:-:S04]  /*7080*/  ISETP.NE.AND P0, PT, R2, RZ, PT ;  /* 0x000000ff0200720c */ /* 0x004fc80003f05270 */
[----:B------:R-:W-:Y:S01]  /*7090*/  P2R R23, PR, RZ, 0x1 ;  /* 0x00000001ff177803 */ /* 0x000fe20000000000 */
[----:B------:R-:W-:Y:S05]  /*70a0*/  BRA `(.L_x_9054) ;  /* 0x00000f4000007947 */ /* 0x000fea0003800000 */
.L_x_9051:
        /* <DEDUP_REMOVED lines=11> */
.L_x_9056:
[----:B------:R-:W2:Y:S02]  /*7160*/  LDG.E R2, [R2.64] ;  /* 0x0000002402027981 */ /* 0x000ea4000c1e1900 */
[----:B--2---:R-:W-:-:S04]  /*7170*/  ISETP.NE.AND P0, PT, R2, RZ, PT ;  /* 0x000000ff0200720c */ /* 0x004fc80003f05270 */
[----:B------:R-:W-:Y:S01]  /*7180*/  P2R R23, PR, RZ, 0x1 ;  /* 0x00000001ff177803 */ /* 0x000fe20000000000 */
[----:B------:R-:W-:Y:S05]  /*7190*/  BRA `(.L_x_9054) ;  /* 0x00000e5000007947 */ /* 0x000fea0003800000 */
.L_x_9055:
[----:B------:R-:W2:Y:S02]  /*71a0*/  LDG.E.U16 R2, [R2.64] ;  /* 0x0000002402027981 */ /* 0x000ea4000c1e1500 */
[----:B--2---:R-:W-:-:S04]  /*71b0*/  ISETP.NE.AND P0, PT, R2, RZ, PT ;  /* 0x000000ff0200720c */ /* 0x004fc80003f05270 */
[----:B------:R-:W-:Y:S01]  /*71c0*/  P2R R23, PR, RZ, 0x1 ;  /* 0x00000001ff177803 */ /* 0x000fe20000000000 */
[----:B------:R-:W-:Y:S05]  /*71d0*/  BRA `(.L_x_9054) ;  /* 0x00000e1000007947 */ /* 0x000fea0003800000 */
.L_x_9050:
        /* <DEDUP_REMOVED lines=10> */
.L_x_9058:
[----:B------:R-:W2:Y:S02]  /*7280*/  LDG.E.U16 R0, [R2.64] ;  /* 0x0000002402007981 */ /* 0x000ea4000c1e1500 */
[----:B--2---:R-:W-:-:S05]  /*7290*/  HADD2.F32 R0, -RZ, R0.H0_H0 ;  /* 0x20000000ff007230 */ /* 0x004fca0000004100 */
[----:B------:R-:W-:-:S04]  /*72a0*/  FSETP.NEU.FTZ.AND P0, PT, R0, RZ, PT ;  /* 0x000000ff0000720b */ /* 0x000fc80003f1d000 */
[----:B------:R-:W-:Y:S01]  /*72b0*/  P2R R23, PR, RZ, 0x1 ;  /* 0x00000001ff177803 */ /* 0x000fe20000000000 */
[----:B------:R-:W-:Y:S05]  /*72c0*/  BRA `(.L_x_9054) ;  /* 0x00000d2000007947 */ /* 0x000fea0003800000 */
.L_x_9057:
        /* <DEDUP_REMOVED lines=12> */
.L_x_9060:
        /* <DEDUP_REMOVED lines=11> */
.L_x_9059:
[----:B------:R-:W2:Y:S02]  /*7440*/  LDG.E.64 R2, [R2.64] ;  /* 0x0000002402027981 */ /* 0x000ea4000c1e1b00 */
[----:B--2---:R-:W0:-:S06]  /*7450*/  DSETP.NEU.AND P0, PT, R2, RZ, PT ;  /* 0x000000ff0200722a */ /* 0x004e0c0003f0d000 */
[----:B0-----:R-:W-:Y:S01]  /*7460*/  P2R R23, PR, RZ, 0x1 ;  /* 0x00000001ff177803 */ /* 0x001fe20000000000 */
[----:B------:R-:W-:Y:S05]  /*7470*/  BRA `(.L_x_9054) ;  /* 0x00000b7000007947 */ /* 0x000fea0003800000 */
.L_x_9049:
        /* <DEDUP_REMOVED lines=12> */
.L_x_9063:
[----:B------:R-:W2:Y:S02]  /*7540*/  LDG.E.128 R4, [R2.64] ;  /* 0x0000002402047981 */ /* 0x000ea4000c1e1d00 */
[----:B--2---:R-:W0:-:S06]  /*7550*/  DSETP.NEU.AND P0, PT, R6, RZ, PT ;  /* 0x000000ff0600722a */ /* 0x004e0c0003f0d000 */
[----:B0-----:R-:W0:-:S06]  /*7560*/  DSETP.NEU.OR P0, PT, R4, RZ, P0 ;  /* 0x000000ff0400722a */ /* 0x001e0c000070d400 */
[----:B0-----:R-:W-:Y:S01]  /*7570*/  P2R R23, PR, RZ, 0x1 ;  /* 0x00000001ff177803 */ /* 0x001fe20000000000 */
[----:B------:R-:W-:Y:S05]  /*7580*/  BRA `(.L_x_9054) ;  /* 0x00000a6000007947 */ /* 0x000fea0003800000 */
.L_x_9062:
        /* <DEDUP_REMOVED lines=28> */
.L_x_9065:
        /* <DEDUP_REMOVED lines=15> */
.L_x_9064:
[----:B------:R-:W2:Y:S02]  /*7840*/  LDG.E.U16 R0, [R2.64] ;  /* 0x0000002402007981 */ /* 0x000ea4000c1e1500 */
[----:B--2---:R-:W-:-:S04]  /*7850*/  PRMT R0, RZ, 0x5410, R0 ;  /* 0x00005410ff007816 */ /* 0x004fc80000000000 */
[----:B------:R-:W-:-:S04]  /*7860*/  FSETP.NEU.FTZ.AND P0, PT, R0, RZ, PT ;  /* 0x000000ff0000720b */ /* 0x000fc80003f1d000 */
[----:B------:R-:W-:Y:S01]  /*7870*/  P2R R23, PR, RZ, 0x1 ;  /* 0x00000001ff177803 */ /* 0x000fe20000000000 */
[----:B------:R-:W-:Y:S05]  /*7880*/  BRA `(.L_x_9054) ;  /* 0x0000076000007947 */ /* 0x000fea0003800000 */
.L_x_9061:
        /* <DEDUP_REMOVED lines=12> */
.L_x_9068:
        /* <DEDUP_REMOVED lines=21> */
.L_x_9072:
[----:B------:R-:W-:Y:S05]  /*7aa0*/  BSYNC B1 ;  /* 0x0000000000017941 */ /* 0x000fea0003800000 */
.L_x_9071:
[----:B------:R-:W-:Y:S01]  /*7ab0*/  LEA R3, R0, 0x3b800000, 0x17 ;  /* 0x3b80000000037811 */ /* 0x000fe200078eb8ff */
[----:B------:R-:W-:-:S05]  /*7ac0*/  IMAD.SHL.U32 R0, R2, 0x100000, RZ ;  /* 0x0010000002007824 */ /* 0x000fca00078e00ff */
[----:B------:R-:W-:Y:S02]  /*7ad0*/  LOP3.LUT R0, R3, R0, R4, 0xfe, !PT ;  /* 0x0000000003007212 */ /* 0x000fe400078efe04 */
.L_x_9070:
[----:B------:R-:W-:Y:S05]  /*7ae0*/  BSYNC B0 ;  /* 0x0000000000007941 */ /* 0x000fea0003800000 */
.L_x_9069:
[----:B------:R-:W-:-:S04]  /*7af0*/  FSETP.NEU.FTZ.AND P0, PT, R0, RZ, PT ;  /* 0x000000ff0000720b */ /* 0x000fc80003f1d000 */
[----:B------:R-:W-:Y:S01]  /*7b00*/  P2R R23, PR, RZ, 0x1 ;  /* 0x00000001ff177803 */ /* 0x000fe20000000000 */
[----:B------:R-:W-:Y:S05]  /*7b10*/  BRA `(.L_x_9054) ;  /* 0x000004d000007947 */ /* 0x000fea0003800000 */
.L_x_9067:
        /* <DEDUP_REMOVED lines=21> */
.L_x_9076:
[----:B------:R-:W-:Y:S05]  /*7c70*/  BSYNC B1 ;  /* 0x0000000000017941 */ /* 0x000fea0003800000 */
.L_x_9075:
[----:B------:R-:W-:Y:S01]  /*7c80*/  LEA R3, R0, 0x37800000, 0x17 ;  /* 0x3780000000037811 */ /* 0x000fe200078eb8ff */
[----:B------:R-:W-:-:S05]  /*7c90*/  IMAD.SHL.U32 R0, R2, 0x200000, RZ ;  /* 0x0020000002007824 */ /* 0x000fca00078e00ff */
[----:B------:R-:W-:Y:S02]  /*7ca0*/  LOP3.LUT R0, R3, R0, R4, 0xfe, !PT ;  /* 0x0000000003007212 */ /* 0x000fe400078efe04 */
.L_x_9074:
[----:B------:R-:W-:Y:S05]  /*7cb0*/  BSYNC B0 ;  /* 0x0000000000007941 */ /* 0x000fea0003800000 */
.L_x_9073:
[----:B------:R-:W-:-:S04]  /*7cc0*/  FSETP.NEU.FTZ.AND P0, PT, R0, RZ, PT ;  /* 0x000000ff0000720b */ /* 0x000fc80003f1d000 */
[----:B------:R-:W-:Y:S01]  /*7cd0*/  P2R R23, PR, RZ, 0x1 ;  /* 0x00000001ff177803 */ /* 0x000fe20000000000 */
[----:B------:R-:W-:Y:S05]  /*7ce0*/  BRA `(.L_x_9054) ;  /* 0x0000030000007947 */ /* 0x000fea0003800000 */
.L_x_9066:
        /* <DEDUP_REMOVED lines=14> */
.L_x_9080:
[----:B------:R-:W-:Y:S05]  /*7dd0*/  BSYNC B0 ;  /* 0x0000000000007941 */ /* 0x000fea0003800000 */
.L_x_9079:
[----:B------:R-:W-:-:S04]  /*7de0*/  FSETP.NEU.FTZ.AND P0, PT, R0, RZ, PT ;  /* 0x000000ff0000720b */ /* 0x000fc80003f1d000 */
[----:B------:R-:W-:Y:S01]  /*7df0*/  P2R R23, PR, RZ, 0x1 ;  /* 0x00000001ff177803 */ /* 0x000fe20000000000 */
[----:B------:R-:W-:Y:S05]  /*7e00*/  BRA `(.L_x_9054) ;  /* 0x000001e000007947 */ /* 0x000fea0003800000 */
.L_x_9053:
        /* <DEDUP_REMOVED lines=22> */
.L_x_9078:
[----:B------:R-:W2:Y:S02]  /*7f70*/  LDG.E.64 R2, [R2.64] ;  /* 0x0000002402027981 */ /* 0x000ea4000c1e1b00 */
[----:B--2---:R-:W-:-:S04]  /*7f80*/  ISETP.NE.U32.AND P0, PT, R2, RZ, PT ;  /* 0x000000ff0200720c */ /* 0x004fc80003f05070 */
[----:B------:R-:W-:-:S04]  /*7f90*/  ISETP.NE.AND.EX P0, PT, R3, RZ, PT, P0 ;  /* 0x000000ff0300720c */ /* 0x000fc80003f05300 */
[----:B------:R-:W-:Y:S01]  /*7fa0*/  P2R R23, PR, RZ, 0x1 ;  /* 0x00000001ff177803 */ /* 0x000fe20000000000 */
[----:B------:R-:W-:Y:S05]  /*7fb0*/  BRA `(.L_x_9054) ;  /* 0x0000003000007947 */ /* 0x000fea0003800000 */
.L_x_9077:
[----:B------:R-:W2:Y:S02]  /*7fc0*/  LDG.E R2, [R2.64] ;  /* 0x0000002402027981 */ /* 0x000ea4000c1e1900 */
[----:B--2---:R-:W-:-:S04]  /*7fd0*/  ISETP.NE.AND P0, PT, R2, RZ, PT ;  /* 0x000000ff0200720c */ /* 0x004fc80003f05270 */
[----:B------:R-:W-:Y:S02]  /*7fe0*/  P2R R23, PR, RZ, 0x1 ;  /* 0x00000001ff177803 */ /* 0x000fe40000000000 */
.L_x_9054:
        /* <DEDUP_REMOVED lines=17> */
.L_x_9084:
[----:B------:R0:W5:Y:S01]  /*8100*/  LDG.E.U8 R2, [R4.64] ;  /* 0x0000002404027981 */ /* 0x000162000c1e1100 */
[----:B------:R-:W-:Y:S01]  /*8110*/  IMAD.MOV.U32 R3, RZ, RZ, RZ ;  /* 0x000000ffff037224 */ /* 0x000fe200078e00ff */
[----:B------:R-:W-:Y:S05]  /*8120*/  BRA `(.L_x_9086) ;  /* 0x00000d5000007947 */ /* 0x000fea0003800000 */
.L_x_9083:
        /* <DEDUP_REMOVED lines=8> */
.L_x_9088:
[----:B------:R-:W2:Y:S02]  /*81b0*/  LDG.E R2, [R4.64] ;  /* 0x0000002404027981 */ /* 0x000ea4000c1e1900 */
[----:B--2---:R-:W-:Y:S01]  /*81c0*/  SHF.R.S32.HI R3, RZ, 0x1f, R2 ;  /* 0x0000001fff037819 */ /* 0x004fe20000011402 */
[----:B------:R-:W-:Y:S05]  /*81d0*/  BRA `(.L_x_9086) ;  /* 0x00000ca000007947 */ /* 0x000fea0003800000 */
.L_x_9087:
[----:B------:R-:W2:Y:S02]  /*81e0*/  LDG.E.S16 R2, [R4.64] ;  /* 0x0000002404027981 */ /* 0x000ea4000c1e1700 */
[----:B--2---:R-:W-:Y:S01]  /*81f0*/  SHF.R.S32.HI R3, RZ, 0x1f, R2 ;  /* 0x0000001fff037819 */ /* 0x004fe20000011402 */
[----:B------:R-:W-:Y:S05]  /*8200*/  BRA `(.L_x_9086) ;  /* 0x00000c7000007947 */ /* 0x000fea0003800000 */
.L_x_9082:
        /* <DEDUP_REMOVED lines=9> */
.L_x_9090:
[----:B------:R-:W2:Y:S02]  /*82a0*/  LDG.E.U16 R4, [R4.64] ;  /* 0x0000002404047981 */ /* 0x000ea4000c1e1500 */
[----:B--2---:R-:W-:-:S06]  /*82b0*/  HADD2.F32 R2, -RZ, R4.H0_H0 ;  /* 0x20000004ff027230 */ /* 0x004fcc0000004100 */
[----:B------:R-:W0:Y:S01]  /*82c0*/  F2I.S64.TRUNC R2, R2 ;  /* 0x0000000200027311 */ /* 0x000e22000020d900 */
[----:B------:R-:W-:Y:S05]  /*82d0*/  BRA `(.L_x_9086) ;  /* 0x00000ba000007947 */ /* 0x000fea0003800000 */
.L_x_9089:
        /* <DEDUP_REMOVED lines=9> */
.L_x_9092:
[----:B------:R-:W2:Y:S02]  /*8370*/  LDG.E.U16 R4, [R4.64] ;  /* 0x0000002404047981 */ /* 0x000ea4000c1e1500 */
[----:B--2---:R-:W-:-:S06]  /*8380*/  HADD2.F32 R2, -RZ, R4.H0_H0 ;  /* 0x20000004ff027230 */ /* 0x004fcc0000004100 */
[----:B------:R-:W0:Y:S01]  /*8390*/  F2I.S64.TRUNC R2, R2 ;  /* 0x0000000200027311 */ /* 0x000e22000020d900 */
[----:B------:R-:W-:Y:S05]  /*83a0*/  BRA `(.L_x_9086) ;  /* 0x00000ad000007947 */ /* 0x000fea0003800000 */
.L_x_9091:
[----:B------:R-:W2:Y:S02]  /*83b0*/  LDG.E.64 R2, [R4.64] ;  /* 0x0000002404027981 */ /* 0x000ea4000c1e1b00 */
[----:B--2---:R-:W0:Y:S01]  /*83c0*/  F2I.S64.F64.TRUNC R2, R2 ;  /* 0x0000000200027311 */ /* 0x004e22000030d900 */
[----:B------:R-:W-:Y:S05]  /*83d0*/  BRA `(.L_x_9086) ;  /* 0x00000aa000007947 */ /* 0x000fea0003800000 */
.L_x_9081:
        /* <DEDUP_REMOVED lines=13> */
.L_x_9095:
[----:B------:R-:W2:Y:S02]  /*84b0*/  LDG.E.64 R2, [R4.64] ;  /* 0x0000002404027981 */ /* 0x000ea4000c1e1b00 */
[----:B--2---:R-:W0:Y:S01]  /*84c0*/  F2I.S64.F64.TRUNC R2, R2 ;  /* 0x0000000200027311 */ /* 0x004e22000030d900 */
[----:B------:R-:W-:Y:S05]  /*84d0*/  BRA `(.L_x_9086) ;  /* 0x000009a000007947 */ /* 0x000fea0003800000 */
.L_x_9094:
        /* <DEDUP_REMOVED lines=27> */
.L_x_9097:
        /* <DEDUP_REMOVED lines=14> */
.L_x_9096:
[----:B------:R-:W2:Y:S02]  /*8770*/  LDG.E.U16 R2, [R4.64] ;  /* 0x0000002404027981 */ /* 0x000ea4000c1e1500 */
[----:B--2---:R-:W-:-:S06]  /*8780*/  PRMT R2, RZ, 0x5410, R2 ;  /* 0x00005410ff027816 */ /* 0x004fcc0000000002 */
[----:B------:R-:W0:Y:S01]  /*8790*/  F2I.S64.TRUNC R2, R2 ;  /* 0x0000000200027311 */ /* 0x000e22000020d900 */
[----:B------:R-:W-:Y:S05]  /*87a0*/  BRA `(.L_x_9086) ;  /* 0x000006d000007947 */ /* 0x000fea0003800000 */
.L_x_9093:
        /* <DEDUP_REMOVED lines=11> */
.L_x_9100:
        /* <DEDUP_REMOVED lines=21> */
.L_x_9104:
[----:B------:R-:W-:Y:S05]  /*89b0*/  BSYNC B1 ;  /* 0x0000000000017941 */ /* 0x000fea0003800000 */
.L_x_9103:
[----:B------:R-:W-:Y:S01]  /*89c0*/  IMAD.SHL.U32 R2, R2, 0x100000, RZ ;  /* 0x0010000002027824 */ /* 0x000fe200078e00ff */
[----:B------:R-:W-:-:S04]  /*89d0*/  LEA R3, R0, 0x3b800000, 0x17 ;  /* 0x3b80000000037811 */ /* 0x000fc800078eb8ff */
[----:B------:R-:W-:Y:S02]  /*89e0*/  LOP3.LUT R2, R3, R2, R4, 0xfe, !PT ;  /* 0x0000000203027212 */ /* 0x000fe400078efe04 */
.L_x_9102:
[----:B------:R-:W-:Y:S05]  /*89f0*/  BSYNC B0 ;  /* 0x0000000000007941 */ /* 0x000fea0003800000 */
.L_x_9101:
[----:B------:R-:W0:Y:S01]  /*8a00*/  F2I.S64.TRUNC R2, R2 ;  /* 0x0000000200027311 */ /* 0x000e22000020d900 */
[----:B------:R-:W-:Y:S05]  /*8a10*/  BRA `(.L_x_9086) ;  /* 0x0000046000007947 */ /* 0x000fea0003800000 */
.L_x_9099:
        /* <DEDUP_REMOVED lines=21> */
.L_x_9108:
[----:B------:R-:W-:Y:S05]  /*8b70*/  BSYNC B1 ;  /* 0x0000000000017941 */ /* 0x000fea0003800000 */
.L_x_9107:
[----:B------:R-:W-:Y:S01]  /*8b80*/  IMAD.SHL.U32 R2, R2, 0x200000, RZ ;  /* 0x0020000002027824 */ /* 0x000fe200078e00ff */
[----:B------:R-:W-:-:S04]  /*8b90*/  LEA R3, R0, 0x37800000, 0x17 ;  /* 0x3780000000037811 */ /* 0x000fc800078eb8ff */
[----:B------:R-:W-:Y:S02]  /*8ba0*/  LOP3.LUT R2, R3, R2, R4, 0xfe, !PT ;  /* 0x0000000203027212 */ /* 0x000fe400078efe04 */
.L_x_9106:
[----:B------:R-:W-:Y:S05]  /*8bb0*/  BSYNC B0 ;  /* 0x0000000000007941 */ /* 0x000fea0003800000 */
.L_x_9105:
[----:B------:R-:W0:Y:S01]  /*8bc0*/  F2I.S64.TRUNC R2, R2 ;  /* 0x0000000200027311 */ /* 0x000e22000020d900 */
[----:B------:R-:W-:Y:S05]  /*8bd0*/  BRA `(.L_x_9086) ;  /* 0x000002a000007947 */ /* 0x000fea0003800000 */
.L_x_9098:
        /* <DEDUP_REMOVED lines=14> */
.L_x_9112:
[----:B------:R-:W-:Y:S05]  /*8cc0*/  BSYNC B0 ;  /* 0x0000000000007941 */ /* 0x000fea0003800000 */
.L_x_9111:
[----:B------:R-:W0:Y:S01]  /*8cd0*/  F2I.S64.TRUNC R2, R2 ;  /* 0x0000000200027311 */ /* 0x000e22000020d900 */
[----:B------:R-:W-:Y:S05]  /*8ce0*/  BRA `(.L_x_9086) ;  /* 0x0000019000007947 */ /* 0x000fea0003800000 */
.L_x_9085:
        /* <DEDUP_REMOVED lines=21> */
.L_x_9110:
[----:B------:R0:W5:Y:S01]  /*8e40*/  LDG.E.64 R2, [R4.64] ;  /* 0x0000002404027981 */ /* 0x000162000c1e1b00 */
[----:B------:R-:W-:Y:S05]  /*8e50*/  BRA `(.L_x_9086) ;  /* 0x0000002000007947 */ /* 0x000fea0003800000 */
.L_x_9109:
[----:B------:R0:W5:Y:S01]  /*8e60*/  LDG.E R2, [R4.64] ;  /* 0x0000002404027981 */ /* 0x000162000c1e1900 */
[----:B------:R-:W-:-:S03]  /*8e70*/  IMAD.MOV.U32 R3, RZ, RZ, RZ ;  /* 0x000000ffff037224 */ /* 0x000fc600078e00ff */
.L_x_9086:
        /* <DEDUP_REMOVED lines=9> */
.L_x_9114:
[----:B------:R-:W-:Y:S05]  /*8f10*/  BSYNC B0 ;  /* 0x0000000000007941 */ /* 0x000fea0003800000 */
.L_x_9113:
        /* <DEDUP_REMOVED lines=11> */
.L_x_9118:
[----:B-1---5:R0:W-:Y:S01]  /*8fd0*/  STG.E.U8 [R16.64], R18 ;  /* 0x0000001210007986 */ /* 0x0221e2000c101124 */
[----:B------:R-:W-:Y:S05]  /*8fe0*/  BRA `(.L_x_9120) ;  /* 0x00000d6000007947 */ /* 0x000fea0003800000 */
.L_x_9117:
        /* <DEDUP_REMOVED lines=8> */
.L_x_9122:
[----:B-1---5:R0:W-:Y:S01]  /*9070*/  STG.E [R16.64], R18 ;  /* 0x0000001210007986 */ /* 0x0221e2000c101924 */
[----:B------:R-:W-:Y:S05]  /*9080*/  BRA `(.L_x_9120) ;  /* 0x00000cc000007947 */ /* 0x000fea0003800000 */
.L_x_9121:
[----:B-1---5:R0:W-:Y:S01]  /*9090*/  STG.E.U16 [R16.64], R18 ;  /* 0x0000001210007986 */ /* 0x0221e2000c101524 */
[----:B------:R-:W-:Y:S05]  /*90a0*/  BRA `(.L_x_9120) ;  /* 0x00000ca000007947 */ /* 0x000fea0003800000 */
.L_x_9116:
        /* <DEDUP_REMOVED lines=9> */
.L_x_9124:
[----:B-1---5:R-:W0:Y:S02]  /*9140*/  I2F.S64 R0, R18 ;  /* 0x0000001200007312 */ /* 0x022e240000301400 */
[----:B0-----:R-:W-:-:S05]  /*9150*/  F2FP.PACK_AB R0, RZ, R0 ;  /* 0x00000000ff00723e */ /* 0x001fca00000000ff */
[----:B------:R0:W-:Y:S01]  /*9160*/  STG.E.U16 [R16.64], R0 ;  /* 0x0000000010007986 */ /* 0x0001e2000c101524 */
[----:B------:R-:W-:Y:S05]  /*9170*/  BRA `(.L_x_9120) ;  /* 0x00000bd000007947 */ /* 0x000fea0003800000 */
.L_x_9123:
        /* <DEDUP_REMOVED lines=10> */
.L_x_9126:
[----:B-1---5:R-:W0:Y:S02]  /*9220*/  I2F.S64 R18, R18 ;  /* 0x0000001200127312 */ /* 0x022e240000301400 */
[----:B0-----:R-:W-:-:S04]  /*9230*/  F2FP.PACK_AB R3, RZ, R18 ;  /* 0x00000012ff03723e */ /* 0x001fc800000000ff */
[----:B------:R-:W-:-:S05]  /*9240*/  PRMT R3, R3, 0x5410, RZ ;  /* 0x0000541003037816 */ /* 0x000fca00000000ff */
[----:B------:R0:W-:Y:S01]  /*9250*/  STG.E [R16.64], R3 ;  /* 0x0000000310007986 */ /* 0x0001e2000c101924 */
[----:B------:R-:W-:Y:S05]  /*9260*/  BRA `(.L_x_9120) ;  /* 0x00000ae000007947 */ /* 0x000fea0003800000 */
.L_x_9125:
[----:B-1---5:R-:W0:Y:S02]  /*9270*/  I2F.F64.S64 R18, R18 ;  /* 0x0000001200127312 */ /* 0x022e240000301c00 */
[----:B0-----:R0:W-:Y:S01]  /*9280*/  STG.E.64 [R16.64], R18 ;  /* 0x0000001210007986 */ /* 0x0011e2000c101b24 */
[----:B------:R-:W-:Y:S05]  /*9290*/  BRA `(.L_x_9120) ;  /* 0x00000ab000007947 */ /* 0x000fea0003800000 */
.L_x_9115:
        /* <DEDUP_REMOVED lines=13> */
.L_x_9129:
[----:B-1---5:R-:W0:Y:S01]  /*9370*/  I2F.F64.S64 R4, R18 ;  /* 0x0000001200047312 */ /* 0x022e220000301c00 */
[----:B------:R-:W-:-:S05]  /*9380*/  CS2R R6, SRZ ;  /* 0x0000000000067805 */ /* 0x000fca000001ff00 */
[----:B0-----:R0:W-:Y:S01]  /*9390*/  STG.E.128 [R16.64], R4 ;  /* 0x0000000410007986 */ /* 0x0011e2000c101d24 */
[----:B------:R-:W-:Y:S05]  /*93a0*/  BRA `(.L_x_9120) ;  /* 0x000009a000007947 */ /* 0x000fea0003800000 */
.L_x_9128:
        /* <DEDUP_REMOVED lines=21> */
.L_x_9133:
[----:B------:R-:W-:Y:S05]  /*9500*/  BSYNC B0 ;  /* 0x0000000000007941 */ /* 0x000fea0003800000 */
.L_x_9132:
[----:B------:R-:W-:-:S05]  /*9510*/  LOP3.LUT R3, R0, R3, RZ, 0xfc, !PT ;  /* 0x0000000300037212 */ /* 0x000fca00078efcff */
[----:B------:R0:W-:Y:S01]  /*9520*/  STG.E.U8 [R16.64], R3 ;  /* 0x0000000310007986 */ /* 0x0001e2000c101124 */
[----:B------:R-:W-:Y:S05]  /*9530*/  BRA `(.L_x_9120) ;  /* 0x0000081000007947 */ /* 0x000fea0003800000 */
.L_x_9131:
        /* <DEDUP_REMOVED lines=13> */
.L_x_9135:
[----:B------:R-:W-:Y:S01]  /*9610*/  IMAD.MOV.U32 R0, RZ, RZ, 0x7f ;  /* 0x0000007fff007424 */ /* 0x000fe200078e00ff */
[----:B------:R-:W-:-:S04]  /*9620*/  ISETP.GT.U32.AND P0, PT, R2, 0x7f800000, PT ;  /* 0x7f8000000200780c */ /* 0x000fc80003f04070 */
[----:B------:R-:W-:-:S04]  /*9630*/  SEL R0, R0, 0x7c, P0 ;  /* 0x0000007c00007807 */ /* 0x000fc80000000000 */
.L_x_9136:
[----:B------:R-:W-:Y:S05]  /*9640*/  BSYNC B0 ;  /* 0x0000000000007941 */ /* 0x000fea0003800000 */
.L_x_9134:
[----:B------:R-:W-:-:S04]  /*9650*/  LOP3.LUT R2, R19, 0x80000000, RZ, 0xc0, !PT ;  /* 0x8000000013027812 */ /* 0x000fc800078ec0ff */
[----:B------:R-:W-:-:S04]  /*9660*/  SHF.R.U32.HI R3, RZ, 0x18, R2 ;  /* 0x00000018ff037819 */ /* 0x000fc80000011602 */
[----:B------:R-:W-:-:S05]  /*9670*/  LOP3.LUT R3, R0, R3, RZ, 0xfc, !PT ;  /* 0x0000000300037212 */ /* 0x000fca00078efcff */
[----:B------:R0:W-:Y:S01]  /*9680*/  STG.E.U8 [R16.64], R3 ;  /* 0x0000000310007986 */ /* 0x0001e2000c101124 */
[----:B------:R-:W-:Y:S05]  /*9690*/  BRA `(.L_x_9120) ;  /* 0x000006b000007947 */ /* 0x000fea0003800000 */
.L_x_9130:
[----:B-1---5:R-:W0:Y:S02]  /*96a0*/  I2F.S64 R0, R18 ;  /* 0x0000001200007312 */ /* 0x022e240000301400 */
[----:B0-----:R-:W-:-:S05]  /*96b0*/  F2FP.BF16.PACK_AB R0, RZ, R0 ;  /* 0x00000000ff00723e */ /* 0x001fca00000010ff */
[----:B------:R0:W-:Y:S01]  /*96c0*/  STG.E.U16 [R16.64], R0 ;  /* 0x0000000010007986 */ /* 0x0001e2000c101524 */
[----:B------:R-:W-:Y:S05]  /*96d0*/  BRA `(.L_x_9120) ;  /* 0x0000067000007947 */ /* 0x000fea0003800000 */
.L_x_9127:
        /* <DEDUP_REMOVED lines=10> */
.L_x_9139:
        /* <DEDUP_REMOVED lines=17> */
.L_x_9142:
[----:B------:R-:W-:-:S04]  /*9890*/  LOP3.LUT R2, R19, 0x80000000, RZ, 0xc0, !PT ;  /* 0x8000000013027812 */ /* 0x000fc800078ec0ff */
[----:B------:R-:W-:-:S04]  /*98a0*/  SHF.R.U32.HI R3, RZ, 0x18, R2 ;  /* 0x00000018ff037819 */ /* 0x000fc80000011602 */
[----:B------:R-:W-:-:S04]  /*98b0*/  LOP3.LUT R0, R0, R3, RZ, 0xfc, !PT ;  /* 0x0000000300007212 */ /* 0x000fc800078efcff */
[----:B------:R-:W-:Y:S02]  /*98c0*/  PRMT R8, R0, 0x7610, R8 ;  /* 0x0000761000087816 */ /* 0x000fe40000000008 */
.L_x_9141:
[----:B------:R-:W-:Y:S05]  /*98d0*/  BSYNC B0 ;  /* 0x0000000000007941 */ /* 0x000fea0003800000 */
.L_x_9140:
[----:B------:R0:W-:Y:S01]  /*98e0*/  STG.E.U8 [R16.64], R8 ;  /* 0x0000000810007986 */ /* 0x0001e2000c101124 */
[----:B------:R-:W-:Y:S05]  /*98f0*/  BRA `(.L_x_9120) ;  /* 0x0000045000007947 */ /* 0x000fea0003800000 */
.L_x_9138:
        /* <DEDUP_REMOVED lines=17> */
.L_x_9145:
[----:B------:R-:W-:-:S04]  /*9a10*/  LOP3.LUT R2, R19, 0x80000000, RZ, 0xc0, !PT ;  /* 0x8000000013027812 */ /* 0x000fc800078ec0ff */
[----:B------:R-:W-:-:S04]  /*9a20*/  SHF.R.U32.HI R3, RZ, 0x18, R2 ;  /* 0x00000018ff037819 */ /* 0x000fc80000011602 */
[----:B------:R-:W-:-:S04]  /*9a30*/  LOP3.LUT R0, R0, R3, RZ, 0xfc, !PT ;  /* 0x0000000300007212 */ /* 0x000fc800078efcff */
[----:B------:R-:W-:Y:S02]  /*9a40*/  PRMT R8, R0, 0x7610, R8 ;  /* 0x0000761000087816 */ /* 0x000fe40000000008 */
.L_x_9144:
[----:B------:R-:W-:Y:S05]  /*9a50*/  BSYNC B0 ;  /* 0x0000000000007941 */ /* 0x000fea0003800000 */
.L_x_9143:
[----:B------:R0:W-:Y:S01]  /*9a60*/  STG.E.U8 [R16.64], R8 ;  /* 0x0000000810007986 */ /* 0x0001e2000c101124 */
[----:B------:R-:W-:Y:S05]  /*9a70*/  BRA `(.L_x_9120) ;  /* 0x000002d000007947 */ /* 0x000fea0003800000 */
.L_x_9137:
        /* <DEDUP_REMOVED lines=22> */
.L_x_9119:
        /* <DEDUP_REMOVED lines=20> */
.L_x_9147:
[----:B-1---5:R0:W-:Y:S01]  /*9d20*/  STG.E.64 [R16.64], R18 ;  /* 0x0000001210007986 */ /* 0x0221e2000c101b24 */
[----:B------:R-:W-:Y:S05]  /*9d30*/  BRA `(.L_x_9120) ;  /* 0x0000001000007947 */ /* 0x000fea0003800000 */
.L_x_9146:
[----:B-1---5:R0:W-:Y:S02]  /*9d40*/  STG.E [R16.64], R18 ;  /* 0x0000001210007986 */ /* 0x0221e4000c101924 */
.L_x_9120:
[----:B------:R-:W-:-:S04]  /*9d50*/  IADD3 R25, R25, 0x80, RZ ;  /* 0x0000008019197810 */ /* 0x000fc80007ffe0ff */
[----:B------:R-:W-:-:S13]  /*9d60*/  ISETP.GE.AND P0, PT, R25, c[0x0][0x160], PT ;  /* 0x0000580019007a0c */ /* 0x000fda0003f06270 */
        /* <DEDUP_REMOVED lines=281> */
.L_x_9148:
        /* <DEDUP_REMOVED lines=19> */
.L_x_9152:
[----:B------:R0:W5:Y:S01]  /*b030*/  LDG.E.U8 R18, [R2.64] ;  /* 0x0000002402127981 */ /* 0x000162000c1e1100 */
[----:B------:R-:W-:Y:S01]  /*b040*/  IMAD.MOV.U32 R19, RZ, RZ, RZ ;  /* 0x000000ffff137224 */ /* 0x000fe200078e00ff */
[----:B------:R-:W-:Y:S05]  /*b050*/  BRA `(.L_x_9154) ;  /* 0x00000d5000007947 */ /* 0x000fea0003800000 */
.L_x_9151:
        /* <DEDUP_REMOVED lines=8> */
.L_x_9156:
[----:B------:R-:W2:Y:S02]  /*b0e0*/  LDG.E R18, [R2.64] ;  /* 0x0000002402127981 */ /* 0x000ea4000c1e1900 */
[----:B--2---:R-:W-:Y:S01]  /*b0f0*/  SHF.R.S32.HI R19, RZ, 0x1f, R18 ;  /* 0x0000001fff137819 */ /* 0x004fe20000011412 */
[----:B------:R-:W-:Y:S05]  /*b100*/  BRA `(.L_x_9154) ;  /* 0x00000ca000007947 */ /* 0x000fea0003800000 */
.L_x_9155:
[----:B------:R-:W2:Y:S02]  /*b110*/  LDG.E.S16 R18, [R2.64] ;  /* 0x0000002402127981 */ /* 0x000ea4000c1e1700 */
[----:B--2---:R-:W-:Y:S01]  /*b120*/  SHF.R.S32.HI R19, RZ, 0x1f, R18 ;  /* 0x0000001fff137819 */ /* 0x004fe20000011412 */
[----:B------:R-:W-:Y:S05]  /*b130*/  BRA `(.L_x_9154) ;  /* 0x00000c7000007947 */ /* 0x000fea0003800000 */
.L_x_9150:
        /* <DEDUP_REMOVED lines=9> */
.L_x_9158:
[----:B------:R-:W2:Y:S02]  /*b1d0*/  LDG.E.U16 R2, [R2.64] ;  /* 0x0000002402027981 */ /* 0x000ea4000c1e1500 */
[----:B--2---:R-:W-:-:S06]  /*b1e0*/  HADD2.F32 R18, -RZ, R2.H0_H0 ;  /* 0x20000002ff127230 */ /* 0x004fcc0000004100 */
[----:B------:R-:W0:Y:S01]  /*b1f0*/  F2I.S64.TRUNC R18, R18 ;  /* 0x0000001200127311 */ /* 0x000e22000020d900 */
[----:B------:R-:W-:Y:S05]  /*b200*/  BRA `(.L_x_9154) ;  /* 0x00000ba000007947 */ /* 0x000fea0003800000 */
.L_x_9157:
        /* <DEDUP_REMOVED lines=9> */
.L_x_9160:
[----:B------:R-:W2:Y:S02]  /*b2a0*/  LDG.E.U16 R2, [R2.64] ;  /* 0x0000002402027981 */ /* 0x000ea4000c1e1500 */
[----:B--2---:R-:W-:-:S06]  /*b2b0*/  HADD2.F32 R18, -RZ, R2.H0_H0 ;  /* 0x20000002ff127230 */ /* 0x004fcc0000004100 */
[----:B------:R-:W0:Y:S01]  /*b2c0*/  F2I.S64.TRUNC R18, R18 ;  /* 0x0000001200127311 */ /* 0x000e22000020d900 */
[----:B------:R-:W-:Y:S05]  /*b2d0*/  BRA `(.L_x_9154) ;  /* 0x00000ad000007947 */ /* 0x000fea0003800000 */
.L_x_9159:
[----:B------:R-:W2:Y:S02]  /*b2e0*/  LDG.E.64 R2, [R2.64] ;  /* 0x0000002402027981 */ /* 0x000ea4000c1e1b00 */
[----:B--2---:R0:W1:Y:S01]  /*b2f0*/  F2I.S64.F64.TRUNC R18, R2 ;  /* 0x0000000200127311 */ /* 0x004062000030d900 */
[----:B------:R-:W-:Y:S05]  /*b300*/  BRA `(.L_x_9154) ;  /* 0x00000aa000007947 */ /* 0x000fea0003800000 */
.L_x_9149:
        /* <DEDUP_REMOVED lines=13> */
.L_x_9163:
[----:B------:R-:W2:Y:S02]  /*b3e0*/  LDG.E.64 R2, [R2.64] ;  /* 0x0000002402027981 */ /* 0x000ea4000c1e1b00 */
[----:B--2---:R0:W1:Y:S01]  /*b3f0*/  F2I.S64.F64.TRUNC R18, R2 ;  /* 0x0000000200127311 */ /* 0x004062000030d900 */
[----:B------:R-:W-:Y:S05]  /*b400*/  BRA `(.L_x_9154) ;  /* 0x000009a000007947 */ /* 0x000fea0003800000 */
.L_x_9162:
        /* <DEDUP_REMOVED lines=27> */
.L_x_9165:
        /* <DEDUP_REMOVED lines=14> */
.L_x_9164:
[----:B------:R-:W2:Y:S02]  /*b6a0*/  LDG.E.U16 R18, [R2.64] ;  /* 0x0000002402127981 */ /* 0x000ea4000c1e1500 */
[----:B--2---:R-:W-:-:S06]  /*b6b0*/  PRMT R18, RZ, 0x5410, R18 ;  /* 0x00005410ff127816 */ /* 0x004fcc0000000012 */
[----:B------:R-:W0:Y:S01]  /*b6c0*/  F2I.S64.TRUNC R18, R18 ;  /* 0x0000001200127311 */ /* 0x000e22000020d900 */
[----:B------:R-:W-:Y:S05]  /*b6d0*/  BRA `(.L_x_9154) ;  /* 0x000006d000007947 */ /* 0x000fea0003800000 */
.L_x_9161:
        /* <DEDUP_REMOVED lines=11> */
.L_x_9168:
        /* <DEDUP_REMOVED lines=21> */
.L_x_9172:
[----:B------:R-:W-:Y:S05]  /*b8e0*/  BSYNC B1 ;  /* 0x0000000000017941 */ /* 0x000fea0003800000 */
.L_x_9171:
[----:B------:R-:W-:Y:S01]  /*b8f0*/  IMAD.SHL.U32 R2, R2, 0x100000, RZ ;  /* 0x0010000002027824 */ /* 0x000fe200078e00ff */
[----:B------:R-:W-:-:S04]  /*b900*/  LEA R3, R0, 0x3b800000, 0x17 ;  /* 0x3b80000000037811 */ /* 0x000fc800078eb8ff */
[----:B------:R-:W-:Y:S02]  /*b910*/  LOP3.LUT R18, R3, R2, R18, 0xfe, !PT ;  /* 0x0000000203127212 */ /* 0x000fe400078efe12 */
.L_x_9170:
[----:B------:R-:W-:Y:S05]  /*b920*/  BSYNC B0 ;  /* 0x0000000000007941 */ /* 0x000fea0003800000 */
.L_x_9169:
[----:B------:R-:W0:Y:S01]  /*b930*/  F2I.S64.TRUNC R18, R18 ;  /* 0x0000001200127311 */ /* 0x000e22000020d900 */
[----:B------:R-:W-:Y:S05]  /*b940*/  BRA `(.L_x_9154) ;  /* 0x0000046000007947 */ /* 0x000fea0003800000 */
.L_x_9167:
        /* <DEDUP_REMOVED lines=21> */
.L_x_9176:
[----:B------:R-:W-:Y:S05]  /*baa0*/  BSYNC B1 ;  /* 0x0000000000017941 */ /* 0x000fea0003800000 */
.L_x_9175:
[----:B------:R-:W-:Y:S01]  /*bab0*/  IMAD.SHL.U32 R2, R2, 0x200000, RZ ;  /* 0x0020000002027824 */ /* 0x000fe200078e00ff */
[----:B------:R-:W-:-:S04]  /*bac0*/  LEA R3, R0, 0x37800000, 0x17 ;  /* 0x3780000000037811 */ /* 0x000fc800078eb8ff */
[----:B------:R-:W-:Y:S02]  /*bad0*/  LOP3.LUT R18, R3, R2, R18, 0xfe, !PT ;  /* 0x0000000203127212 */ /* 0x000fe400078efe12 */
.L_x_9174:
[----:B------:R-:W-:Y:S05]  /*bae0*/  BSYNC B0 ;  /* 0x0000000000007941 */ /* 0x000fea0003800000 */
.L_x_9173:
[----:B------:R-:W0:Y:S01]  /*baf0*/  F2I.S64.TRUNC R18, R18 ;  /* 0x0000001200127311 */ /* 0x000e22000020d900 */
[----:B------:R-:W-:Y:S05]  /*bb00*/  BRA `(.L_x_9154) ;  /* 0x000002a000007947 */ /* 0x000fea0003800000 */
.L_x_9166:
        /* <DEDUP_REMOVED lines=14> */
.L_x_9180:
[----:B------:R-:W-:Y:S05]  /*bbf0*/  BSYNC B0 ;  /* 0x0000000000007941 */ /* 0x000fea0003800000 */
.L_x_9179:
[----:B------:R-:W0:Y:S01]  /*bc00*/  F2I.S64.TRUNC R18, R18 ;  /* 0x0000001200127311 */ /* 0x000e22000020d900 */
[----:B------:R-:W-:Y:S05]  /*bc10*/  BRA `(.L_x_9154) ;  /* 0x0000019000007947 */ /* 0x000fea0003800000 */
.L_x_9153:
        /* <DEDUP_REMOVED lines=21> */
.L_x_9178:
[----:B------:R0:W5:Y:S01]  /*bd70*/  LDG.E.64 R18, [R2.64] ;  /* 0x0000002402127981 */ /* 0x000162000c1e1b00 */
[----:B------:R-:W-:Y:S05]  /*bd80*/  BRA `(.L_x_9154) ;  /* 0x0000002000007947 */ /* 0x000fea0003800000 */
.L_x_9177:
[----:B------:R0:W5:Y:S01]  /*bd90*/  LDG.E R18, [R2.64] ;  /* 0x0000002402127981 */ /* 0x000162000c1e1900 */
[----:B------:R-:W-:-:S03]  /*bda0*/  IMAD.MOV.U32 R19, RZ, RZ, RZ ;  /* 0x000000ffff137224 */ /* 0x000fc600078e00ff */
.L_x_9154:
        /* <DEDUP_REMOVED lines=18> */
.L_x_9184:
[----:B------:R-:W2:Y:S02]  /*bed0*/  LDG.E.U8 R2, [R2.64] ;  /* 0x0000002402027981 */ /* 0x000ea4000c1e1100 */
[----:B--2---:R-:W-:-:S04]  /*bee0*/  ISETP.NE.AND P0, PT, R2, RZ, PT ;  /* 0x000000ff0200720c */ /* 0x004fc80003f05270 */
[----:B------:R-:W-:Y:S01]  /*bef0*/  P2R R23, PR, RZ, 0x1 ;  /* 0x00000001ff177803 */ /* 0x000fe20000000000 */
[----:B------:R-:W-:Y:S05]  /*bf00*/  BRA `(.L_x_9186) ;  /* 0x00000f4000007947 */ /* 0x000fea0003800000 */
.L_x_9183:
        /* <DEDUP_REMOVED lines=11> */
.L_x_9188:
[----:B------:R-:W2:Y:S02]  /*bfc0*/  LDG.E R2, [R2.64] ;  /* 0x0000002402027981 */ /* 0x000ea4000c1e1900 */
[----:B--2---:R-:W-:-:S04]  /*bfd0*/  ISETP.NE.AND P0, PT, R2, RZ, PT ;  /* 0x000000ff0200720c */ /* 0x004fc80003f05270 */
[----:B------:R-:W-:Y:S01]  /*bfe0*/  P2R R23, PR, RZ, 0x1 ;  /* 0x00000001ff177803 */ /* 0x000fe20000000000 */
[----:B------:R-:W-:Y:S05]  /*bff0*/  BRA `(.L_x_9186) ;  /* 0x00000e5000007947 */ /* 0x000fea0003800000 */
.L_x_9187:
[----:B------:R-:W2:Y:S02]  /*c000*/  LDG.E.U16 R2, [R2.64] ;  /* 0x0000002402027981 */ /* 0x000ea4000c1e1500 */
[----:B--2---:R-:W-:-:S04]  /*c010*/  ISETP.NE.AND P0, PT, R2, RZ, PT ;  /* 0x000000ff0200720c */ /* 0x004fc80003f05270 */
[----:B------:R-:W-:Y:S01]  /*c020*/  P2R R23, PR, RZ, 0x1 ;  /* 0x00000001ff177803 */ /* 0x000fe20000000000 */
[----:B------:R-:W-:Y:S05]  /*c030*/  BRA `(.L_x_9186) ;  /* 0x00000e1000007947 */ /* 0x000fea0003800000 */
.L_x_9182:
        /* <DEDUP_REMOVED lines=10> */
.L_x_9190:
[----:B------:R-:W2:Y:S02]  /*c0e0*/  LDG.E.U16 R0, [R2.64] ;  /* 0x0000002402007981 */ /* 0x000ea4000c1e1500 */
[----:B--2---:R-:W-:-:S05]  /*c0f0*/  HADD2.F32 R0, -RZ, R0.H0_H0 ;  /* 0x20000000ff007230 */ /* 0x004fca0000004100 */
[----:B------:R-:W-:-:S04]  /*c100*/  FSETP.NEU.FTZ.AND P0, PT, R0, RZ, PT ;  /* 0x000000ff0000720b */ /* 0x000fc80003f1d000 */
[----:B------:R-:W-:Y:S01]  /*c110*/  P2R R23, PR, RZ, 0x1 ;  /* 0x00000001ff177803 */ /* 0x000fe20000000000 */
[----:B------:R-:W-:Y:S05]  /*c120*/  BRA `(.L_x_9186) ;  /* 0x00000d2000007947 */ /* 0x000fea0003800000 */
.L_x_9189:
        /* <DEDUP_REMOVED lines=12> */
.L_x_9192:
        /* <DEDUP_REMOVED lines=11> */
.L_x_9191:
[----:B------:R-:W2:Y:S02]  /*c2a0*/  LDG.E.64 R2, [R2.64] ;  /* 0x0000002402027981 */ /* 0x000ea4000c1e1b00 */
[----:B--2---:R-:W0:-:S06]  /*c2b0*/  DSETP.NEU.AND P0, PT, R2, RZ, PT ;  /* 0x000000ff0200722a */ /* 0x004e0c0003f0d000 */
[----:B0-----:R-:W-:Y:S01]  /*c2c0*/  P2R R23, PR, RZ, 0x1 ;  /* 0x00000001ff177803 */ /* 0x001fe20000000000 */
[----:B------:R-:W-:Y:S05]  /*c2d0*/  BRA `(.L_x_9186) ;  /* 0x00000b7000007947 */ /* 0x000fea0003800000 */
.L_x_9181:
        /* <DEDUP_REMOVED lines=12> */
.L_x_9195:
[----:B------:R-:W2:Y:S02]  /*c3a0*/  LDG.E.128 R4, [R2.64] ;  /* 0x0000002402047981 */ /* 0x000ea4000c1e1d00 */
[----:B--2---:R-:W0:-:S06]  /*c3b0*/  DSETP.NEU.AND P0, PT, R6, RZ, PT ;  /* 0x000000ff0600722a */ /* 0x004e0c0003f0d000 */
[----:B0-----:R-:W0:-:S06]  /*c3c0*/  DSETP.NEU.OR P0, PT, R4, RZ, P0 ;  /* 0x000000ff0400722a */ /* 0x001e0c000070d400 */
[----:B0-----:R-:W-:Y:S01]  /*c3d0*/  P2R R23, PR, RZ, 0x1 ;  /* 0x00000001ff177803 */ /* 0x001fe20000000000 */
[----:B------:R-:W-:Y:S05]  /*c3e0*/  BRA `(.L_x_9186) ;  /* 0x00000a6000007947 */ /* 0x000fea0003800000 */
.L_x_9194:
        /* <DEDUP_REMOVED lines=28> */
.L_x_9197:
        /* <DEDUP_REMOVED lines=15> */
.L_x_9196:
[----:B------:R-:W2:Y:S02]  /*c6a0*/  LDG.E.U16 R0, [R2.64] ;  /* 0x0000002402007981 */ /* 0x000ea4000c1e1500 */
[----:B--2---:R-:W-:-:S04]  /*c6b0*/  PRMT R0, RZ, 0x5410, R0 ;  /* 0x00005410ff007816 */ /* 0x004fc80000000000 */
[----:B------:R-:W-:-:S04]  /*c6c0*/  FSETP.NEU.FTZ.AND P0, PT, R0, RZ, PT ;  /* 0x000000ff0000720b */ /* 0x000fc80003f1d000 */
[----:B------:R-:W-:Y:S01]  /*c6d0*/  P2R R23, PR, RZ, 0x1 ;  /* 0x00000001ff177803 */ /* 0x000fe20000000000 */
[----:B------:R-:W-:Y:S05]  /*c6e0*/  BRA `(.L_x_9186) ;  /* 0x0000076000007947 */ /* 0x000fea0003800000 */
.L_x_9193:
        /* <DEDUP_REMOVED lines=12> */
.L_x_9200:
        /* <DEDUP_REMOVED lines=21> */
.L_x_9204:
[----:B------:R-:W-:Y:S05]  /*c900*/  BSYNC B1 ;  /* 0x0000000000017941 */ /* 0x000fea0003800000 */
.L_x_9203:
[----:B------:R-:W-:Y:S01]  /*c910*/  LEA R3, R0, 0x3b800000, 0x17 ;  /* 0x3b80000000037811 */ /* 0x000fe200078eb8ff */
[----:B------:R-:W-:-:S05]  /*c920*/  IMAD.SHL.U32 R0, R2, 0x100000, RZ ;  /* 0x0010000002007824 */ /* 0x000fca00078e00ff */
[----:B------:R-:W-:Y:S02]  /*c930*/  LOP3.LUT R0, R3, R0, R4, 0xfe, !PT ;  /* 0x0000000003007212 */ /* 0x000fe400078efe04 */
.L_x_9202:
[----:B------:R-:W-:Y:S05]  /*c940*/  BSYNC B0 ;  /* 0x0000000000007941 */ /* 0x000fea0003800000 */
.L_x_9201:
[----:B------:R-:W-:-:S04]  /*c950*/  FSETP.NEU.FTZ.AND P0, PT, R0, RZ, PT ;  /* 0x000000ff0000720b */ /* 0x000fc80003f1d000 */
[----:B------:R-:W-:Y:S01]  /*c960*/  P2R R23, PR, RZ, 0x1 ;  /* 0x00000001ff177803 */ /* 0x000fe20000000000 */
[----:B------:R-:W-:Y:S05]  /*c970*/  BRA `(.L_x_9186) ;  /* 0x000004d000007947 */ /* 0x000fea0003800000 */
.L_x_9199:
        /* <DEDUP_REMOVED lines=21> */
.L_x_9208:
[----:B------:R-:W-:Y:S05]  /*cad0*/  BSYNC B1 ;  /* 0x0000000000017941 */ /* 0x000fea0003800000 */
.L_x_9207:
[----:B------:R-:W-:Y:S01]  /*cae0*/  LEA R3, R0, 0x37800000, 0x17 ;  /* 0x3780000000037811 */ /* 0x000fe200078eb8ff */
[----:B------:R-:W-:-:S05]  /*caf0*/  IMAD.SHL.U32 R0, R2, 0x200000, RZ ;  /* 0x0020000002007824 */ /* 0x000fca00078e00ff */
[----:B------:R-:W-:Y:S02]  /*cb00*/  LOP3.LUT R0, R3, R0, R4, 0xfe, !PT ;  /* 0x0000000003007212 */ /* 0x000fe400078efe04 */
.L_x_9206:
[----:B------:R-:W-:Y:S05]  /*cb10*/  BSYNC B0 ;  /* 0x0000000000007941 */ /* 0x000fea0003800000 */
.L_x_9205:
[----:B------:R-:W-:-:S04]  /*cb20*/  FSETP.NEU.FTZ.AND P0, PT, R0, RZ, PT ;  /* 0x000000ff0000720b */ /* 0x000fc80003f1d000 */
[----:B------:R-:W-:Y:S01]  /*cb30*/  P2R R23, PR, RZ, 0x1 ;  /* 0x00000001ff177803 */ /* 0x000fe20000000000 */
[----:B------:R-:W-:Y:S05]  /*cb40*/  BRA `(.L_x_9186) ;  /* 0x0000030000007947 */ /* 0x000fea0003800000 */
.L_x_9198:
        /* <DEDUP_REMOVED lines=14> */
.L_x_9212:
[----:B------:R-:W-:Y:S05]  /*cc30*/  BSYNC B0 ;  /* 0x0000000000007941 */ /* 0x000fea0003800000 */
.L_x_9211:
[----:B------:R-:W-:-:S04]  /*cc40*/  FSETP.NEU.FTZ.AND P0, PT, R0, RZ, PT ;  /* 0x000000ff0000720b */ /* 0x000fc80003f1d000 */
[----:B------:R-:W-:Y:S01]  /*cc50*/  P2R R23, PR, RZ, 0x1 ;  /* 0x00000001ff177803 */ /* 0x000fe20000000000 */
[----:B------:R-:W-:Y:S05]  /*cc60*/  BRA `(.L_x_9186) ;  /* 0x000001e000007947 */ /* 0x000fea0003800000 */
.L_x_9185:
        /* <DEDUP_REMOVED lines=22> */
.L_x_9210:
[----:B------:R-:W2:Y:S02]  /*cdd0*/  LDG.E.64 R2, [R2.64] ;  /* 0x0000002402027981 */ /* 0x000ea4000c1e1b00 */
[----:B--2---:R-:W-:-:S04]  /*cde0*/  ISETP.NE.U32.AND P0, PT, R2, RZ, PT ;  /* 0x000000ff0200720c */ /* 0x004fc80003f05070 */
[----:B------:R-:W-:-:S04]  /*cdf0*/  ISETP.NE.AND.EX P0, PT, R3, RZ, PT, P0 ;  /* 0x000000ff0300720c */ /* 0x000fc80003f05300 */
[----:B------:R-:W-:Y:S01]  /*ce00*/  P2R R23, PR, RZ, 0x1 ;  /* 0x00000001ff177803 */ /* 0x000fe20000000000 */
[----:B------:R-:W-:Y:S05]  /*ce10*/  BRA `(.L_x_9186) ;  /* 0x0000003000007947 */ /* 0x000fea0003800000 */
.L_x_9209:
[----:B------:R-:W2:Y:S02]  /*ce20*/  LDG.E R2, [R2.64] ;  /* 0x0000002402027981 */ /* 0x000ea4000c1e1900 */
[----:B--2---:R-:W-:-:S04]  /*ce30*/  ISETP.NE.AND P0, PT, R2, RZ, PT ;  /* 0x000000ff0200720c */ /* 0x004fc80003f05270 */
[----:B------:R-:W-:Y:S02]  /*ce40*/  P2R R23, PR, RZ, 0x1 ;  /* 0x00000001ff177803 */ /* 0x000fe40000000000 */
.L_x_9186:
        /* <DEDUP_REMOVED lines=17> */
.L_x_9216:
[----:B------:R0:W5:Y:S01]  /*cf60*/  LDG.E.U8 R2, [R4.64] ;  /* 0x0000002404027981 */ /* 0x000162000c1e1100 */
[----:B------:R-:W-:Y:S01]  /*cf70*/  IMAD.MOV.U32 R3, RZ, RZ, RZ ;  /* 0x000000ffff037224 */ /* 0x000fe200078e00ff */
[----:B------:R-:W-:Y:S05]  /*cf80*/  BRA `(.L_x_9218) ;  /* 0x00000d5000007947 */ /* 0x000fea0003800000 */
.L_x_9215:
        /* <DEDUP_REMOVED lines=8> */
.L_x_9220:
[----:B------:R-:W2:Y:S02]  /*d010*/  LDG.E R2, [R4.64] ;  /* 0x0000002404027981 */ /* 0x000ea4000c1e1900 */
[----:B--2---:R-:W-:Y:S01]  /*d020*/  SHF.R.S32.HI R3, RZ, 0x1f, R2 ;  /* 0x0000001fff037819 */ /* 0x004fe20000011402 */
[----:B------:R-:W-:Y:S05]  /*d030*/  BRA `(.L_x_9218) ;  /* 0x00000ca000007947 */ /* 0x000fea0003800000 */
.L_x_9219:
[----:B------:R-:W2:Y:S02]  /*d040*/  LDG.E.S16 R2, [R4.64] ;  /* 0x0000002404027981 */ /* 0x000ea4000c1e1700 */
[----:B--2---:R-:W-:Y:S01]  /*d050*/  SHF.R.S32.HI R3, RZ, 0x1f, R2 ;  /* 0x0000001fff037819 */ /* 0x004fe20000011402 */
[----:B------:R-:W-:Y:S05]  /*d060*/  BRA `(.L_x_9218) ;  /* 0x00000c7000007947 */ /* 0x000fea0003800000 */
.L_x_9214:
        /* <DEDUP_REMOVED lines=9> */
.L_x_9222:
[----:B------:R-:W2:Y:S02]  /*d100*/  LDG.E.U16 R4, [R4.64] ;  /* 0x0000002404047981 */ /* 0x000ea4000c1e1500 */
[----:B--2---:R-:W-:-:S06]  /*d110*/  HADD2.F32 R2, -RZ, R4.H0_H0 ;  /* 0x20000004ff027230 */ /* 0x004fcc0000004100 */
[----:B------:R-:W0:Y:S01]  /*d120*/  F2I.S64.TRUNC R2, R2 ;  /* 0x0000000200027311 */ /* 0x000e22000020d900 */
[----:B------:R-:W-:Y:S05]  /*d130*/  BRA `(.L_x_9218) ;  /* 0x00000ba000007947 */ /* 0x000fea0003800000 */
.L_x_9221:
        /* <DEDUP_REMOVED lines=9> */
.L_x_9224:
[----:B------:R-:W2:Y:S02]  /*d1d0*/  LDG.E.U16 R4, [R4.64] ;  /* 0x0000002404047981 */ /* 0x000ea4000c1e1500 */
[----:B--2---:R-:W-:-:S06]  /*d1e0*/  HADD2.F32 R2, -RZ, R4.H0_H0 ;  /* 0x20000004ff027230 */ /* 0x004fcc0000004100 */
[----:B------:R-:W0:Y:S01]  /*d1f0*/  F2I.S64.TRUNC R2, R2 ;  /* 0x0000000200027311 */ /* 0x000e22000020d900 */
[----:B------:R-:W-:Y:S05]  /*d200*/  BRA `(.L_x_9218) ;  /* 0x00000ad000007947 */ /* 0x000fea0003800000 */
.L_x_9223:
[----:B------:R-:W2:Y:S02]  /*d210*/  LDG.E.64 R2, [R4.64] ;  /* 0x0000002404027981 */ /* 0x000ea4000c1e1b00 */
[----:B--2---:R-:W0:Y:S01]  /*d220*/  F2I.S64.F64.TRUNC R2, R2 ;  /* 0x0000000200027311 */ /* 0x004e22000030d900 */
[----:B------:R-:W-:Y:S05]  /*d230*/  BRA `(.L_x_9218) ;  /* 0x00000aa000007947 */ /* 0x000fea0003800000 */
.L_x_9213:
        /* <DEDUP_REMOVED lines=13> */
.L_x_9227:
[----:B------:R-:W2:Y:S02]  /*d310*/  LDG.E.64 R2, [R4.64] ;  /* 0x0000002404027981 */ /* 0x000ea4000c1e1b00 */
[----:B--2---:R-:W0:Y:S01]  /*d320*/  F2I.S64.F64.TRUNC R2, R2 ;  /* 0x0000000200027311 */ /* 0x004e22000030d900 */
[----:B------:R-:W-:Y:S05]  /*d330*/  BRA `(.L_x_9218) ;  /* 0x000009a000007947 */ /* 0x000fea0003800000 */
.L_x_9226:
        /* <DEDUP_REMOVED lines=27> */
.L_x_9229:
        /* <DEDUP_REMOVED lines=14> */
.L_x_9228:
[----:B------:R-:W2:Y:S02]  /*d5d0*/  LDG.E.U16 R2, [R4.64] ;  /* 0x0000002404027981 */ /* 0x000ea4000c1e1500 */
[----:B--2---:R-:W-:-:S06]  /*d5e0*/  PRMT R2, RZ, 0x5410, R2 ;  /* 0x00005410ff027816 */ /* 0x004fcc0000000002 */
[----:B------:R-:W0:Y:S01]  /*d5f0*/  F2I.S64.TRUNC R2, R2 ;  /* 0x0000000200027311 */ /* 0x000e22000020d900 */
[----:B------:R-:W-:Y:S05]  /*d600*/  BRA `(.L_x_9218) ;  /* 0x000006d000007947 */ /* 0x000fea0003800000 */
.L_x_9225:
        /* <DEDUP_REMOVED lines=11> */
.L_x_9232:
        /* <DEDUP_REMOVED lines=21> */
.L_x_9236:
[----:B------:R-:W-:Y:S05]  /*d810*/  BSYNC B1 ;  /* 0x0000000000017941 */ /* 0x000fea0003800000 */
.L_x_9235:
[----:B------:R-:W-:Y:S01]  /*d820*/  IMAD.SHL.U32 R2, R2, 0x100000, RZ ;  /* 0x0010000002027824 */ /* 0x000fe200078e00ff */
[----:B------:R-:W-:-:S04]  /*d830*/  LEA R3, R0, 0x3b800000, 0x17 ;  /* 0x3b80000000037811 */ /* 0x000fc800078eb8ff */
[----:B------:R-:W-:Y:S02]  /*d840*/  LOP3.LUT R2, R3, R2, R4, 0xfe, !PT ;  /* 0x0000000203027212 */ /* 0x000fe400078efe04 */
.L_x_9234:
[----:B------:R-:W-:Y:S05]  /*d850*/  BSYNC B0 ;  /* 0x0000000000007941 */ /* 0x000fea0003800000 */
.L_x_9233:
[----:B------:R-:W0:Y:S01]  /*d860*/  F2I.S64.TRUNC R2, R2 ;  /* 0x0000000200027311 */ /* 0x000e22000020d900 */
[----:B------:R-:W-:Y:S05]  /*d870*/  BRA `(.L_x_9218) ;  /* 0x0000046000007947 */ /* 0x000fea0003800000 */
.L_x_9231:
        /* <DEDUP_REMOVED lines=21> */
.L_x_9240:
[----:B------:R-:W-:Y:S05]  /*d9d0*/  BSYNC B1 ;  /* 0x0000000000017941 */ /* 0x000fea0003800000 */
.L_x_9239:
[----:B------:R-:W-:Y:S01]  /*d9e0*/  IMAD.SHL.U32 R2, R2, 0x200000, RZ ;  /* 0x0020000002027824 */ /* 0x000fe200078e00ff */
[----:B------:R-:W-:-:S04]  /*d9f0*/  LEA R3, R0, 0x37800000, 0x17 ;  /* 0x3780000000037811 */ /* 0x000fc800078eb8ff */
[----:B------:R-:W-:Y:S02]  /*da00*/  LOP3.LUT R2, R3, R2, R4, 0xfe, !PT ;  /* 0x0000000203027212 */ /* 0x000fe400078efe04 */
.L_x_9238:
[----:B------:R-:W-:Y:S05]  /*da10*/  BSYNC B0 ;  /* 0x0000000000007941 */ /* 0x000fea0003800000 */
.L_x_9237:
[----:B------:R-:W0:Y:S01]  /*da20*/  F2I.S64.TRUNC R2, R2 ;  /* 0x0000000200027311 */ /* 0x000e22000020d900 */
[----:B------:R-:W-:Y:S05]  /*da30*/  BRA `(.L_x_9218) ;  /* 0x000002a000007947 */ /* 0x000fea0003800000 */
.L_x_9230:
        /* <DEDUP_REMOVED lines=14> */
.L_x_9244:
[----:B------:R-:W-:Y:S05]  /*db20*/  BSYNC B0 ;  /* 0x0000000000007941 */ /* 0x000fea0003800000 */
.L_x_9243:
[----:B------:R-:W0:Y:S01]  /*db30*/  F2I.S64.TRUNC R2, R2 ;  /* 0x0000000200027311 */ /* 0x000e22000020d900 */
[----:B------:R-:W-:Y:S05]  /*db40*/  BRA `(.L_x_9218) ;  /* 0x0000019000007947 */ /* 0x000fea0003800000 */
.L_x_9217:
        /* <DEDUP_REMOVED lines=21> */
.L_x_9242:
[----:B------:R0:W5:Y:S01]  /*dca0*/  LDG.E.64 R2, [R4.64] ;  /* 0x0000002404027981 */ /* 0x000162000c1e1b00 */
[----:B------:R-:W-:Y:S05]  /*dcb0*/  BRA `(.L_x_9218) ;  /* 0x0000002000007947 */ /* 0x000fea0003800000 */
.L_x_9241:
[----:B------:R0:W5:Y:S01]  /*dcc0*/  LDG.E R2, [R4.64] ;  /* 0x0000002404027981 */ /* 0x000162000c1e1900 */
[----:B------:R-:W-:-:S03]  /*dcd0*/  IMAD.MOV.U32 R3, RZ, RZ, RZ ;  /* 0x000000ffff037224 */ /* 0x000fc600078e00ff */
.L_x_9218:
        /* <DEDUP_REMOVED lines=9> */
.L_x_9246:
[----:B------:R-:W-:Y:S05]  /*dd70*/  BSYNC B0 ;  /* 0x0000000000007941 */ /* 0x000fea0003800000 */
.L_x_9245:
        /* <DEDUP_REMOVED lines=11> */
.L_x_9250:
[----:B-1---5:R0:W-:Y:S01]  /*de30*/  STG.E.U8 [R16.64], R18 ;  /* 0x0000001210007986 */ /* 0x0221e2000c101124 */
[----:B------:R-:W-:Y:S05]  /*de40*/  BRA `(.L_x_9252) ;  /* 0x00000d6000007947 */ /* 0x000fea0003800000 */
.L_x_9249:
        /* <DEDUP_REMOVED lines=8> */
.L_x_9254:
[----:B-1---5:R0:W-:Y:S01]  /*ded0*/  STG.E [R16.64], R18 ;  /* 0x0000001210007986 */ /* 0x0221e2000c101924 */
[----:B------:R-:W-:Y:S05]  /*dee0*/  BRA `(.L_x_9252) ;  /* 0x00000cc000007947 */ /* 0x000fea0003800000 */
.L_x_9253:
[----:B-1---5:R0:W-:Y:S01]  /*def0*/  STG.E.U16 [R16.64], R18 ;  /* 0x0000001210007986 */ /* 0x0221e2000c101524 */
[----:B------:R-:W-:Y:S05]  /*df00*/  BRA `(.L_x_9252) ;  /* 0x00000ca000007947 */ /* 0x000fea0003800000 */
.L_x_9248:
        /* <DEDUP_REMOVED lines=9> */
.L_x_9256:
[----:B-1---5:R-:W0:Y:S02]  /*dfa0*/  I2F.S64 R0, R18 ;  /* 0x0000001200007312 */ /* 0x022e240000301400 */
[----:B0-----:R-:W-:-:S05]  /*dfb0*/  F2FP.PACK_AB R0, RZ, R0 ;  /* 0x00000000ff00723e */ /* 0x001fca00000000ff */
[----:B------:R0:W-:Y:S01]  /*dfc0*/  STG.E.U16 [R16.64], R0 ;  /* 0x0000000010007986 */ /* 0x0001e2000c101524 */
[----:B------:R-:W-:Y:S05]  /*dfd0*/  BRA `(.L_x_9252) ;  /* 0x00000bd000007947 */ /* 0x000fea0003800000 */
.L_x_9255:
        /* <DEDUP_REMOVED lines=10> */
.L_x_9258:
[----:B-1---5:R-:W0:Y:S02]  /*e080*/  I2F.S64 R18, R18 ;  /* 0x0000001200127312 */ /* 0x022e240000301400 */
[----:B0-----:R-:W-:-:S04]  /*e090*/  F2FP.PACK_AB R3, RZ, R18 ;  /* 0x00000012ff03723e */ /* 0x001fc800000000ff */
[----:B------:R-:W-:-:S05]  /*e0a0*/  PRMT R3, R3, 0x5410, RZ ;  /* 0x0000541003037816 */ /* 0x000fca00000000ff */
[----:B------:R0:W-:Y:S01]  /*e0b0*/  STG.E [R16.64], R3 ;  /* 0x0000000310007986 */ /* 0x0001e2000c101924 */
[----:B------:R-:W-:Y:S05]  /*e0c0*/  BRA `(.L_x_9252) ;  /* 0x00000ae000007947 */ /* 0x000fea0003800000 */
.L_x_9257:
[----:B-1---5:R-:W0:Y:S02]  /*e0d0*/  I2F.F64.S64 R18, R18 ;  /* 0x0000001200127312 */ /* 0x022e240000301c00 */
[----:B0-----:R0:W-:Y:S01]  /*e0e0*/  STG.E.64 [R16.64], R18 ;  /* 0x0000001210007986 */ /* 0x0011e2000c101b24 */
[----:B------:R-:W-:Y:S05]  /*e0f0*/  BRA `(.L_x_9252) ;  /* 0x00000ab000007947 */ /* 0x000fea0003800000 */
.L_x_9247:
        /* <DEDUP_REMOVED lines=13> */
.L_x_9261:
[----:B-1---5:R-:W0:Y:S01]  /*e1d0*/  I2F.F64.S64 R4, R18 ;  /* 0x0000001200047312 */ /* 0x022e220000301c00 */
[----:B------:R-:W-:-:S05]  /*e1e0*/  CS2R R6, SRZ ;  /* 0x0000000000067805 */ /* 0x000fca000001ff00 */
[----:B0-----:R0:W-:Y:S01]  /*e1f0*/  STG.E.128 [R16.64], R4 ;  /* 0x0000000410007986 */ /* 0x0011e2000c101d24 */
[----:B------:R-:W-:Y:S05]  /*e200*/  BRA `(.L_x_9252) ;  /* 0x000009a000007947 */ /* 0x000fea0003800000 */
.L_x_9260:
        /* <DEDUP_REMOVED lines=21> */
.L_x_9265:
[----:B------:R-:W-:Y:S05]  /*e360*/  BSYNC B0 ;  /* 0x0000000000007941 */ /* 0x000fea0003800000 */
.L_x_9264:
[----:B------:R-:W-:-:S05]  /*e370*/  LOP3.LUT R3, R0, R3, RZ, 0xfc, !PT ;  /* 0x0000000300037212 */ /* 0x000fca00078efcff */
[----:B------:R0:W-:Y:S01]  /*e380*/  STG.E.U8 [R16.64], R3 ;  /* 0x0000000310007986 */ /* 0x0001e2000c101124 */
[----:B------:R-:W-:Y:S05]  /*e390*/  BRA `(.L_x_9252) ;  /* 0x0000081000007947 */ /* 0x000fea0003800000 */
.L_x_9263:
        /* <DEDUP_REMOVED lines=13> */
.L_x_9267:
[----:B------:R-:W-:Y:S01]  /*e470*/  IMAD.MOV.U32 R0, RZ, RZ, 0x7f ;  /* 0x0000007fff007424 */ /* 0x000fe200078e00ff */
[----:B------:R-:W-:-:S04]  /*e480*/  ISETP.GT.U32.AND P0, PT, R2, 0x7f800000, PT ;  /* 0x7f8000000200780c */ /* 0x000fc80003f04070 */
[----:B------:R-:W-:-:S04]  /*e490*/  SEL R0, R0, 0x7c, P0 ;  /* 0x0000007c00007807 */ /* 0x000fc80000000000 */
.L_x_9268:
[----:B------:R-:W-:Y:S05]  /*e4a0*/  BSYNC B0 ;  /* 0x0000000000007941 */ /* 0x000fea0003800000 */
.L_x_9266:
[----:B------:R-:W-:-:S04]  /*e4b0*/  LOP3.LUT R2, R19, 0x80000000, RZ, 0xc0, !PT ;  /* 0x8000000013027812 */ /* 0x000fc800078ec0ff */
[----:B------:R-:W-:-:S04]  /*e4c0*/  SHF.R.U32.HI R3, RZ, 0x18, R2 ;  /* 0x00000018ff037819 */ /* 0x000fc80000011602 */
[----:B------:R-:W-:-:S05]  /*e4d0*/  LOP3.LUT R3, R0, R3, RZ, 0xfc, !PT ;  /* 0x0000000300037212 */ /* 0x000fca00078efcff */
[----:B------:R0:W-:Y:S01]  /*e4e0*/  STG.E.U8 [R16.64], R3 ;  /* 0x0000000310007986 */ /* 0x0001e2000c101124 */
[----:B------:R-:W-:Y:S05]  /*e4f0*/  BRA `(.L_x_9252) ;  /* 0x000006b000007947 */ /* 0x000fea0003800000 */
.L_x_9262:
[----:B-1---5:R-:W0:Y:S02]  /*e500*/  I2F.S64 R0, R18 ;  /* 0x0000001200007312 */ /* 0x022e240000301400 */
[----:B0-----:R-:W-:-:S05]  /*e510*/  F2FP.BF16.PACK_AB R0, RZ, R0 ;  /* 0x00000000ff00723e */ /* 0x001fca00000010ff */
[----:B------:R0:W-:Y:S01]  /*e520*/  STG.E.U16 [R16.64], R0 ;  /* 0x0000000010007986 */ /* 0x0001e2000c101524 */
[----:B------:R-:W-:Y:S05]  /*e530*/  BRA `(.L_x_9252) ;  /* 0x0000067000007947 */ /* 0x000fea0003800000 */
.L_x_9259:
        /* <DEDUP_REMOVED lines=10> */
.L_x_9271:
        /* <DEDUP_REMOVED lines=17> */
.L_x_9274:
[----:B------:R-:W-:-:S04]  /*e6f0*/  LOP3.LUT R2, R19, 0x80000000, RZ, 0xc0, !PT ;  /* 0x8000000013027812 */ /* 0x000fc800078ec0ff */
[----:B------:R-:W-:-:S04]  /*e700*/  SHF.R.U32.HI R3, RZ, 0x18, R2 ;  /* 0x00000018ff037819 */ /* 0x000fc80000011602 */
[----:B------:R-:W-:-:S04]  /*e710*/  LOP3.LUT R0, R0, R3, RZ, 0xfc, !PT ;  /* 0x0000000300007212 */ /* 0x000fc800078efcff */
[----:B------:R-:W-:Y:S02]  /*e720*/  PRMT R8, R0, 0x7610, R8 ;  /* 0x0000761000087816 */ /* 0x000fe40000000008 */
.L_x_9273:
[----:B------:R-:W-:Y:S05]  /*e730*/  BSYNC B0 ;  /* 0x0000000000007941 */ /* 0x000fea0003800000 */
.L_x_9272:
[----:B------:R0:W-:Y:S01]  /*e740*/  STG.E.U8 [R16.64], R8 ;  /* 0x0000000810007986 */ /* 0x0001e2000c101124 */
[----:B------:R-:W-:Y:S05]  /*e750*/  BRA `(.L_x_9252) ;  /* 0x0000045000007947 */ /* 0x000fea0003800000 */
.L_x_9270:
        /* <DEDUP_REMOVED lines=17> */
.L_x_9277:
[----:B------:R-:W-:-:S04]  /*e870*/  LOP3.LUT R2, R19, 0x80000000, RZ, 0xc0, !PT ;  /* 0x8000000013027812 */ /* 0x000fc800078ec0ff */
[----:B------:R-:W-:-:S04]  /*e880*/  SHF.R.U32.HI R3, RZ, 0x18, R2 ;  /* 0x00000018ff037819 */ /* 0x000fc80000011602 */
[----:B------:R-:W-:-:S04]  /*e890*/  LOP3.LUT R0, R0, R3, RZ, 0xfc, !PT ;  /* 0x0000000300007212 */ /* 0x000fc800078efcff */
[----:B------:R-:W-:Y:S02]  /*e8a0*/  PRMT R8, R0, 0x7610, R8 ;  /* 0x0000761000087816 */ /* 0x000fe40000000008 */
.L_x_9276:
[----:B------:R-:W-:Y:S05]  /*e8b0*/  BSYNC B0 ;  /* 0x0000000000007941 */ /* 0x000fea0003800000 */
.L_x_9275:
[----:B------:R0:W-:Y:S01]  /*e8c0*/  STG.E.U8 [R16.64], R8 ;  /* 0x0000000810007986 */ /* 0x0001e2000c101124 */
[----:B------:R-:W-:Y:S05]  /*e8d0*/  BRA `(.L_x_9252) ;  /* 0x000002d000007947 */ /* 0x000fea0003800000 */
.L_x_9269:
        /* <DEDUP_REMOVED lines=22> */
.L_x_9251:
        /* <DEDUP_REMOVED lines=20> */
.L_x_9279:
[----:B-1---5:R0:W-:Y:S01]  /*eb80*/  STG.E.64 [R16.64], R18 ;  /* 0x0000001210007986 */ /* 0x0221e2000c101b24 */
[----:B------:R-:W-:Y:S05]  /*eb90*/  BRA `(.L_x_9252) ;  /* 0x0000001000007947 */ /* 0x000fea0003800000 */
.L_x_9278:
[----:B-1---5:R0:W-:Y:S02]  /*eba0*/  STG.E [R16.64], R18 ;  /* 0x0000001210007986 */ /* 0x0221e4000c101924 */
.L_x_9252:
[----:B------:R-:W-:Y:S02]  /*ebb0*/  IADD3 R25, R25, 0x80, RZ ;  /* 0x0000008019197810 */ /* 0x000fe40007ffe0ff */
.L_x_9015:
[----:B------:R-:W-:Y:S05]  /*ebc0*/  BSYNC B6 ;  /* 0x0000000000067941 */ /* 0x000fea0003800000 */
.L_x_9014:
[----:B------:R-:W-:-:S13]  /*ebd0*/  ISETP.GE.AND P0, PT, R25, c[0x0][0x160], PT ;  /* 0x0000580019007a0c */ /* 0x000fda0003f06270 */
[----:B------:R-:W-:Y:S05]  /*ebe0*/  @P0 EXIT ;  /* 0x000000000000094d */ /* 0x000fea0003800000 */
        /* <DEDUP_REMOVED lines=280> */
.L_x_9280:
        /* <DEDUP_REMOVED lines=19> */
.L_x_9284:
[----:B------:R0:W5:Y:S01]  /*fea0*/  LDG.E.U8 R18, [R2.64] ;  /* 0x0000002402127981 */ /* 0x000162000c1e1100 */
[----:B------:R-:W-:Y:S01]  /*feb0*/  IMAD.MOV.U32 R19, RZ, RZ, RZ ;  /* 0x000000ffff137224 */ /* 0x000fe200078e00ff */
[----:B------:R-:W-:Y:S05]  /*fec0*/  BRA `(.L_x_9286) ;  /* 0x00000d5000007947 */ /* 0x000fea0003800000 */
.L_x_9283:
        /* <DEDUP_REMOVED lines=8> */
.L_x_9288:
[----:B------:R-:W2:Y:S02]  /*ff50*/  LDG.E R18, [R2.64] ;  /* 0x0000002402127981 */ /* 0x000ea4000c1e1900 */
[----:B--2---:R-:W-:Y:S01]  /*ff60*/  SHF.R.S32.HI R19, RZ, 0x1f, R18 ;  /* 0x0000001fff137819 */ /* 0x004fe20000011412 */
[----:B------:R-:W-:Y:S05]  /*ff70*/  BRA `(.L_x_9286) ;  /* 0x00000ca000007947 */ /* 0x000fea0003800000 */
.L_x_9287:
[----:B------:R-:W2:Y:S02]  /*ff80*/  LDG.E.S16 R18, [R2.64] ;  /* 0x0000002402127981 */ /* 0x000ea4000c1e1700 */
[----:B--2---:R-:W-:Y:S01]  /*ff90*/  SHF.R.S32.HI R19, RZ, 0x1f, R18 ;  /* 0x0000001fff137819 */ /* 0x004fe20000011412 */
[----:B------:R-:W-:Y:S05]  /*ffa0*/  BRA `(.L_x_9286) ;  /* 0x00000c7000007947 */ /* 0x000fea0003800000 */
.L_x_9282:
        /* <DEDUP_REMOVED lines=9> */
.L_x_9290:
[----:B------:R-:W2:Y:S02]  /*10040*/  LDG.E.U16 R2, [R2.64] ;  /* 0x0000002402027981 */ /* 0x000ea4000c1e1500 */
[----:B--2---:R-:W-:-:S06]  /*10050*/  HADD2.F32 R18, -RZ, R2.H0_H0 ;  /* 0x20000002ff127230 */ /* 0x004fcc0000004100 */
[----:B------:R-:W0:Y:S01]  /*10060*/  F2I.S64.TRUNC R18, R18 ;  /* 0x0000001200127311 */ /* 0x000e22000020d900 */
[----:B------:R-:W-:Y:S05]  /*10070*/  BRA `(.L_x_9286) ;  /* 0x00000ba000007947 */ /* 0x000fea0003800000 */
.L_x_9289:
        /* <DEDUP_REMOVED lines=9> */
.L_x_9292:
[----:B------:R-:W2:Y:S02]  /*10110*/  LDG.E.U16 R2, [R2.64] ;  /* 0x0000002402027981 */ /* 0x000ea4000c1e1500 */
[----:B--2---:R-:W-:-:S06]  /*10120*/  HADD2.F32 R18, -RZ, R2.H0_H0 ;  /* 0x20000002ff127230 */ /* 0x004fcc0000004100 */
[----:B------:R-:W0:Y:S01]  /*10130*/  F2I.S64.TRUNC R18, R18 ;  /* 0x0000001200127311 */ /* 0x000e22000020d900 */
[----:B------:R-:W-:Y:S05]  /*10140*/  BRA `(.L_x_9286) ;  /* 0x00000ad000007947 */ /* 0x000fea0003800000 */
.L_x_9291:
[----:B------:R-:W2:Y:S02]  /*10150*/  LDG.E.64 R2, [R2.64] ;  /* 0x0000002402027981 */ /* 0x000ea4000c1e1b00 */
[----:B--2---:R0:W1:Y:S01]  /*10160*/  F2I.S64.F64.TRUNC R18, R2 ;  /* 0x0000000200127311 */ /* 0x004062000030d900 */
[----:B------:R-:W-:Y:S05]  /*10170*/  BRA `(.L_x_9286) ;  /* 0x00000aa000007947 */ /* 0x000fea0003800000 */
.L_x_9281:
        /* <DEDUP_REMOVED lines=13> */
.L_x_9295:
[----:B------:R-:W2:Y:S02]  /*10250*/  LDG.E.64 R2, [R2.64] ;  /* 0x0000002402027981 */ /* 0x000ea4000c1e1b00 */
[----:B--2---:R0:W1:Y:S01]  /*10260*/  F2I.S64.F64.TRUNC R18, R2 ;  /* 0x0000000200127311 */ /* 0x004062000030d900 */
[----:B------:R-:W-:Y:S05]  /*10270*/  BRA `(.L_x_9286) ;  /* 0x000009a000007947 */ /* 0x000fea0003800000 */
.L_x_9294:
        /* <DEDUP_REMOVED lines=27> */
.L_x_9297:
        /* <DEDUP_REMOVED lines=14> */
.L_x_9296:
[----:B------:R-:W2:Y:S02]  /*10510*/  LDG.E.U16 R18, [R2.64] ;  /* 0x0000002402127981 */ /* 0x000ea4000c1e1500 */
[----:B--2---:R-:W-:-:S06]  /*10520*/  PRMT R18, RZ, 0x5410, R18 ;  /* 0x00005410ff127816 */ /* 0x004fcc0000000012 */
[----:B------:R-:W0:Y:S01]  /*10530*/  F2I.S64.TRUNC R18, R18 ;  /* 0x0000001200127311 */ /* 0x000e22000020d900 */
[----:B------:R-:W-:Y:S05]  /*10540*/  BRA `(.L_x_9286) ;  /* 0x000006d000007947 */ /* 0x000fea0003800000 */
.L_x_9293:
        /* <DEDUP_REMOVED lines=11> */
.L_x_9300:
        /* <DEDUP_REMOVED lines=21> */
.L_x_9304:
[----:B------:R-:W-:Y:S05]  /*10750*/  BSYNC B1 ;  /* 0x0000000000017941 */ /* 0x000fea0003800000 */
.L_x_9303:
[----:B------:R-:W-:Y:S01]  /*10760*/  IMAD.SHL.U32 R2, R2, 0x100000, RZ ;  /* 0x0010000002027824 */ /* 0x000fe200078e00ff */
[----:B------:R-:W-:-:S04]  /*10770*/  LEA R3, R0, 0x3b800000, 0x17 ;  /* 0x3b80000000037811 */ /* 0x000fc800078eb8ff */
[----:B------:R-:W-:Y:S02]  /*10780*/  LOP3.LUT R18, R3, R2, R18, 0xfe, !PT ;  /* 0x0000000203127212 */ /* 0x000fe400078efe12 */
.L_x_9302:
[----:B------:R-:W-:Y:S05]  /*10790*/  BSYNC B0 ;  /* 0x0000000000007941 */ /* 0x000fea0003800000 */
.L_x_9301:
[----:B------:R-:W0:Y:S01]  /*107a0*/  F2I.S64.TRUNC R18, R18 ;  /* 0x0000001200127311 */ /* 0x000e22000020d900 */
[----:B------:R-:W-:Y:S05]  /*107b0*/  BRA `(.L_x_9286) ;  /* 0x0000046000007947 */ /* 0x000fea0003800000 */
.L_x_9299:
        /* <DEDUP_REMOVED lines=21> */
.L_x_9308:
[----:B------:R-:W-:Y:S05]  /*10910*/  BSYNC B1 ;  /* 0x0000000000017941 */ /* 0x000fea0003800000 */
.L_x_9307:
[----:B------:R-:W-:Y:S01]  /*10920*/  IMAD.SHL.U32 R2, R2, 0x200000, RZ ;  /* 0x0020000002027824 */ /* 0x000fe200078e00ff */
[----:B------:R-:W-:-:S04]  /*10930*/  LEA R3, R0, 0x37800000, 0x17 ;  /* 0x3780000000037811 */ /* 0x000fc800078eb8ff */
[----:B------:R-:W-:Y:S02]  /*10940*/  LOP3.LUT R18, R3, R2, R18, 0xfe, !PT ;  /* 0x0000000203127212 */ /* 0x000fe400078efe12 */
.L_x_9306:
[----:B------:R-:W-:Y:S05]  /*10950*/  BSYNC B0 ;  /* 0x0000000000007941 */ /* 0x000fea0003800000 */
.L_x_9305:
[----:B------:R-:W0:Y:S01]  /*10960*/  F2I.S64.TRUNC R18, R18 ;  /* 0x0000001200127311 */ /* 0x000e22000020d900 */
[----:B------:R-:W-:Y:S05]  /*10970*/  BRA `(.L_x_9286) ;  /* 0x000002a000007947 */ /* 0x000fea0003800000 */
.L_x_9298:
        /* <DEDUP_REMOVED lines=14> */
.L_x_9312:
[----:B------:R-:W-:Y:S05]  /*10a60*/  BSYNC B0 ;  /* 0x0000000000007941 */ /* 0x000fea0003800000 */
.L_x_9311:
[----:B------:R-:W0:Y:S01]  /*10a70*/  F2I.S64.TRUNC R18, R18 ;  /* 0x0000001200127311 */ /* 0x000e22000020d900 */
[----:B------:R-:W-:Y:S05]  /*10a80*/  BRA `(.L_x_9286) ;  /* 0x0000019000007947 */ /* 0x000fea0003800000 */
.L_x_9285:
        /* <DEDUP_REMOVED lines=21> */
.L_x_9310:
[----:B------:R0:W5:Y:S01]  /*10be0*/  LDG.E.64 R18, [R2.64] ;  /* 0x0000002402127981 */ /* 0x000162000c1e1b00 */
[----:B------:R-:W-:Y:S05]  /*10bf0*/  BRA `(.L_x_9286) ;  /* 0x0000002000007947 */ /* 0x000fea0003800000 */
.L_x_9309:
[----:B------:R0:W5:Y:S01]  /*10c00*/  LDG.E R18, [R2.64] ;  /* 0x0000002402127981 */ /* 0x000162000c1e1900 */
[----:B------:R-:W-:-:S03]  /*10c10*/  IMAD.MOV.U32 R19, RZ, RZ, RZ ;  /* 0x000000ffff137224 */ /* 0x000fc600078e00ff */
.L_x_9286:
        /* <DEDUP_REMOVED lines=18> */
.L_x_9316:
[----:B------:R-:W2:Y:S02]  /*10d40*/  LDG.E.U8 R2, [R2.64] ;  /* 0x0000002402027981 */ /* 0x000ea4000c1e1100 */
[----:B--2---:R-:W-:-:S04]  /*10d50*/  ISETP.NE.AND P0, PT, R2, RZ, PT ;  /* 0x000000ff0200720c */ /* 0x004fc80003f05270 */
[----:B------:R-:W-:Y:S01]  /*10d60*/  P2R R23, PR, RZ, 0x1 ;  /* 0x00000001ff177803 */ /* 0x000fe20000000000 */
[----:B------:R-:W-:Y:S05]  /*10d70*/  BRA `(.L_x_9318) ;  /* 0x00000f4000007947 */ /* 0x000fea0003800000 */
.L_x_9315:
        /* <DEDUP_REMOVED lines=11> */
.L_x_9320:
[----:B------:R-:W2:Y:S02]  /*10e30*/  LDG.E R2, [R2.64] ;  /* 0x0000002402027981 */ /* 0x000ea4000c1e1900 */
[----:B--2---:R-:W-:-:S04]  /*10e40*/  ISETP.NE.AND P0, PT, R2, RZ, PT ;  /* 0x000000ff0200720c */ /* 0x004fc80003f05270 */
[----:B------:R-:W-:Y:S01]  /*10e50*/  P2R R23, PR, RZ, 0x1 ;  /* 0x00000001ff177803 */ /* 0x000fe20000000000 */
[----:B------:R-:W-:Y:S05]  /*10e60*/  BRA `(.L_x_9318) ;  /* 0x00000e5000007947 */ /* 0x000fea0003800000 */
.L_x_9319:
[----:B------:R-:W2:Y:S02]  /*10e70*/  LDG.E.U16 R2, [R2.64] ;  /* 0x0000002402027981 */ /* 0x000ea4000c1e1500 */
[----:B--2---:R-:W-:-:S04]  /*10e80*/  ISETP.NE.AND P0, PT, R2, RZ, PT ;  /* 0x000000ff0200720c */ /* 0x004fc80003f05270 */
[----:B------:R-:W-:Y:S01]  /*10e90*/  P2R R23, PR, RZ, 0x1 ;  /* 0x00000001ff177803 */ /* 0x000fe20000000000 */
[----:B------:R-:W-:Y:S05]  /*10ea0*/  BRA `(.L_x_9318) ;  /* 0x00000e1000007947 */ /* 0x000fea0003800000 */
.L_x_9314:
        /* <DEDUP_REMOVED lines=10> */
.L_x_9322:
[----:B------:R-:W2:Y:S02]  /*10f50*/  LDG.E.U16 R0, [R2.64] ;  /* 0x0000002402007981 */ /* 0x000ea4000c1e1500 */
[----:B--2---:R-:W-:-:S05]  /*10f60*/  HADD2.F32 R0, -RZ, R0.H0_H0 ;  /* 0x20000000ff007230 */ /* 0x004fca0000004100 */
[----:B------:R-:W-:-:S04]  /*10f70*/  FSETP.NEU.FTZ.AND P0, PT, R0, RZ, PT ;  /* 0x000000ff0000720b */ /* 0x000fc80003f1d000 */
[----:B------:R-:W-:Y:S01]  /*10f80*/  P2R R23, PR, RZ, 0x1 ;  /* 0x00000001ff177803 */ /* 0x000fe20000000000 */
[----:B------:R-:W-:Y:S05]  /*10f90*/  BRA `(.L_x_9318) ;  /* 0x00000d2000007947 */ /* 0x000fea0003800000 */
.L_x_9321:
        /* <DEDUP_REMOVED lines=12> */
.L_x_9324:
        /* <DEDUP_REMOVED lines=11> */
.L_x_9323:
[----:B------:R-:W2:Y:S02]  /*11110*/  LDG.E.64 R2, [R2.64] ;  /* 0x0000002402027981 */ /* 0x000ea4000c1e1b00 */
[----:B--2---:R-:W0:-:S06]  /*11120*/  DSETP.NEU.AND P0, PT, R2, RZ, PT ;  /* 0x000000ff0200722a */ /* 0x004e0c0003f0d000 */
[----:B0-----:R-:W-:Y:S01]  /*11130*/  P2R R23, PR, RZ, 0x1 ;  /* 0x00000001ff177803 */ /* 0x001fe20000000000 */
[----:B------:R-:W-:Y:S05]  /*11140*/  BRA `(.L_x_9318) ;  /* 0x00000b7000007947 */ /* 0x000fea0003800000 */
.L_x_9313:
        /* <DEDUP_REMOVED lines=12> */
.L_x_9327:
[----:B------:R-:W2:Y:S02]  /*11210*/  LDG.E.128 R4, [R2.64] ;  /* 0x0000002402047981 */ /* 0x000ea4000c1e1d00 */
[----:B--2---:R-:W0:-:S06]  /*11220*/  DSETP.NEU.AND P0, PT, R6, RZ, PT ;  /* 0x000000ff0600722a */ /* 0x004e0c0003f0d000 */
[----:B0-----:R-:W0:-:S06]  /*11230*/  DSETP.NEU.OR P0, PT, R4, RZ, P0 ;  /* 0x000000ff0400722a */ /* 0x001e0c000070d400 */
[----:B0-----:R-:W-:Y:S01]  /*11240*/  P2R R23, PR, RZ, 0x1 ;  /* 0x00000001ff177803 */ /* 0x001fe20000000000 */
[----:B------:R-:W-:Y:S05]  /*11250*/  BRA `(.L_x_9318) ;  /* 0x00000a6000007947 */ /* 0x000fea0003800000 */
.L_x_9326:
        /* <DEDUP_REMOVED lines=28> */
.L_x_9329:
        /* <DEDUP_REMOVED lines=15> */
.L_x_9328:
[----:B------:R-:W2:Y:S02]  /*11510*/  LDG.E.U16 R0, [R2.64] ;  /* 0x0000002402007981 */ /* 0x000ea4000c1e1500 */
[----:B--2---:R-:W-:-:S04]  /*11520*/  PRMT R0, RZ, 0x5410, R0 ;  /* 0x00005410ff007816 */ /* 0x004fc80000000000 */
[----:B------:R-:W-:-:S04]  /*11530*/  FSETP.NEU.FTZ.AND P0, PT, R0, RZ, PT ;  /* 0x000000ff0000720b */ /* 0x000fc80003f1d000 */
[----:B------:R-:W-:Y:S01]  /*11540*/  P2R R23, PR, RZ, 0x1 ;  /* 0x00000001ff177803 */ /* 0x000fe20000000000 */
[----:B------:R-:W-:Y:S05]  /*11550*/  BRA `(.L_x_9318) ;  /* 0x0000076000007947 */ /* 0x000fea0003800000 */
.L_x_9325:
        /* <DEDUP_REMOVED lines=12> */
.L_x_9332:
        /* <DEDUP_REMOVED lines=21> */
.L_x_9336:
[----:B------:R-:W-:Y:S05]  /*11770*/  BSYNC B1 ;  /* 0x0000000000017941 */ /* 0x000fea0003800000 */
.L_x_9335:
[----:B------:R-:W-:Y:S01]  /*11780*/  LEA R3, R0, 0x3b800000, 0x17 ;  /* 0x3b80000000037811 */ /* 0x000fe200078eb8ff */
[----:B------:R-:W-:-:S05]  /*11790*/  IMAD.SHL.U32 R0, R2, 0x100000, RZ ;  /* 0x0010000002007824 */ /* 0x000fca00078e00ff */
[----:B------:R-:W-:Y:S02]  /*117a0*/  LOP3.LUT R0, R3, R0, R4, 0xfe, !PT ;  /* 0x0000000003007212 */ /* 0x000fe400078efe04 */
.L_x_9334:
[----:B------:R-:W-:Y:S05]  /*117b0*/  BSYNC B0 ;  /* 0x0000000000007941 */ /* 0x000fea0003800000 */
.L_x_9333:
[----:B------:R-:W-:-:S04]  /*117c0*/  FSETP.NEU.FTZ.AND P0, PT, R0, RZ, PT ;  /* 0x000000ff0000720b */ /* 0x000fc80003f1d000 */
[----:B------:R-:W-:Y:S01]  /*117d0*/  P2R R23, PR, RZ, 0x1 ;  /* 0x00000001ff177803 */ /* 0x000fe20000000000 */
[----:B------:R-:W-:Y:S05]  /*117e0*/  BRA `(.L_x_9318) ;  /* 0x000004d000007947 */ /* 0x000fea0003800000 */
.L_x_9331:
        /* <DEDUP_REMOVED lines=21> */
.L_x_9340:
[----:B------:R-:W-:Y:S05]  /*11940*/  BSYNC B1 ;  /* 0x0000000000017941 */ /* 0x000fea0003800000 */
.L_x_9339:
[----:B------:R-:W-:Y:S01]  /*11950*/  LEA R3, R0, 0x37800000, 0x17 ;  /* 0x3780000000037811 */ /* 0x000fe200078eb8ff */
[----:B------:R-:W-:-:S05]  /*11960*/  IMAD.SHL.U32 R0, R2, 0x200000, RZ ;  /* 0x0020000002007824 */ /* 0x000fca00078e00ff */
[----:B------:R-:W-:Y:S02]  /*11970*/  LOP3.LUT R0, R3, R0, R4, 0xfe, !PT ;  /* 0x0000000003007212 */ /* 0x000fe400078efe04 */
.L_x_9338:
[----:B------:R-:W-:Y:S05]  /*11980*/  BSYNC B0 ;  /* 0x0000000000007941 */ /* 0x000fea0003800000 */
.L_x_9337:
[----:B------:R-:W-:-:S04]  /*11990*/  FSETP.NEU.FTZ.AND P0, PT, R0, RZ, PT ;  /* 0x000000ff0000720b */ /* 0x000fc80003f1d000 */
[----:B------:R-:W-:Y:S01]  /*119a0*/  P2R R23, PR, RZ, 0x1 ;  /* 0x00000001ff177803 */ /* 0x000fe20000000000 */
[----:B------:R-:W-:Y:S05]  /*119b0*/  BRA `(.L_x_9318) ;  /* 0x0000030000007947 */ /* 0x000fea0003800000 */
.L_x_9330:
        /* <DEDUP_REMOVED lines=14> */
.L_x_9344:
[----:B------:R-:W-:Y:S05]  /*11aa0*/  BSYNC B0 ;  /* 0x0000000000007941 */ /* 0x000fea0003800000 */
.L_x_9343:
[----:B------:R-:W-:-:S04]  /*11ab0*/  FSETP.NEU.FTZ.AND P0, PT, R0, RZ, PT ;  /* 0x000000ff0000720b */ /* 0x000fc80003f1d000 */
[----:B------:R-:W-:Y:S01]  /*11ac0*/  P2R R23, PR, RZ, 0x1 ;  /* 0x00000001ff177803 */ /* 0x000fe20000000000 */
[----:B------:R-:W-:Y:S05]  /*11ad0*/  BRA `(.L_x_9318) ;  /* 0x000001e000007947 */ /* 0x000fea0003800000 */
.L_x_9317:
        /* <DEDUP_REMOVED lines=22> */
.L_x_9342:
[----:B------:R-:W2:Y:S02]  /*11c40*/  LDG.E.64 R2, [R2.64] ;  /* 0x0000002402027981 */ /* 0x000ea4000c1e1b00 */
[----:B--2---:R-:W-:-:S04]  /*11c50*/  ISETP.NE.U32.AND P0, PT, R2, RZ, PT ;  /* 0x000000ff0200720c */ /* 0x004fc80003f05070 */
[----:B------:R-:W-:-:S04]  /*11c60*/  ISETP.NE.AND.EX P0, PT, R3, RZ, PT, P0 ;  /* 0x000000ff0300720c */ /* 0x000fc80003f05300 */
[----:B------:R-:W-:Y:S01]  /*11c70*/  P2R R23, PR, RZ, 0x1 ;  /* 0x00000001ff177803 */ /* 0x000fe20000000000 */
[----:B------:R-:W-:Y:S05]  /*11c80*/  BRA `(.L_x_9318) ;  /* 0x0000003000007947 */ /* 0x000fea0003800000 */
.L_x_9341:
[----:B------:R-:W2:Y:S02]  /*11c90*/  LDG.E R2, [R2.64] ;  /* 0x0000002402027981 */ /* 0x000ea4000c1e1900 */
[----:B--2---:R-:W-:-:S04]  /*11ca0*/  ISETP.NE.AND P0, PT, R2, RZ, PT ;  /* 0x000000ff0200720c */ /* 0x004fc80003f05270 */
[----:B------:R-:W-:Y:S02]  /*11cb0*/  P2R R23, PR, RZ, 0x1 ;  /* 0x00000001ff177803 */ /* 0x000fe40000000000 */
.L_x_9318:
        /* <DEDUP_REMOVED lines=17> */
.L_x_9348:
[----:B------:R0:W5:Y:S01]  /*11dd0*/  LDG.E.U8 R2, [R4.64] ;  /* 0x0000002404027981 */ /* 0x000162000c1e1100 */
[----:B------:R-:W-:Y:S01]  /*11de0*/  IMAD.MOV.U32 R3, RZ, RZ, RZ ;  /* 0x000000ffff037224 */ /* 0x000fe200078e00ff */
[----:B------:R-:W-:Y:S05]  /*11df0*/  BRA `(.L_x_9350) ;  /* 0x00000d5000007947 */ /* 0x000fea0003800000 */
.L_x_9347:
        /* <DEDUP_REMOVED lines=8> */
.L_x_9352:
[----:B------:R-:W2:Y:S02]  /*11e80*/  LDG.E R2, [R4.64] ;  /* 0x0000002404027981 */ /* 0x000ea4000c1e1900 */
[----:B--2---:R-:W-:Y:S01]  /*11e90*/  SHF.R.S32.HI R3, RZ, 0x1f, R2 ;  /* 0x0000001fff037819 */ /* 0x004fe20000011402 */
[----:B------:R-:W-:Y:S05]  /*11ea0*/  BRA `(.L_x_9350) ;  /* 0x00000ca000007947 */ /* 0x000fea0003800000 */
.L_x_9351:
[----:B------:R-:W2:Y:S02]  /*11eb0*/  LDG.E.S16 R2, [R4.64] ;  /* 0x0000002404027981 */ /* 0x000ea4000c1e1700 */
[----:B--2---:R-:W-:Y:S01]  /*11ec0*/  SHF.R.S32.HI R3, RZ, 0x1f, R2 ;  /* 0x0000001fff037819 */ /* 0x004fe20000011402 */
[----:B------:R-:W-:Y:S05]  /*11ed0*/  BRA `(.L_x_9350) ;  /* 0x00000c7000007947 */ /* 0x000fea0003800000 */
.L_x_9346:
        /* <DEDUP_REMOVED lines=9> */
.L_x_9354:
[----:B------:R-:W2:Y:S02]  /*11f70*/  LDG.E.U16 R4, [R4.64] ;  /* 0x0000002404047981 */ /* 0x000ea4000c1e1500 */
[----:B--2---:R-:W-:-:S06]  /*11f80*/  HADD2.F32 R2, -RZ, R4.H0_H0 ;  /* 0x20000004ff027230 */ /* 0x004fcc0000004100 */
[----:B------:R-:W0:Y:S01]  /*11f90*/  F2I.S64.TRUNC R2, R2 ;  /* 0x0000000200027311 */ /* 0x000e22000020d900 */
[----:B------:R-:W-:Y:S05]  /*11fa0*/  BRA `(.L_x_9350) ;  /* 0x00000ba000007947 */ /* 0x000fea0003800000 */
.L_x_9353:
        /* <DEDUP_REMOVED lines=9> */
.L_x_9356:
[----:B------:R-:W2:Y:S02]  /*12040*/  LDG.E.U16 R4, [R4.64] ;  /* 0x0000002404047981 */ /* 0x000ea4000c1e1500 */
[----:B--2---:R-:W-:-:S06]  /*12050*/  HADD2.F32 R2, -RZ, R4.H0_H0 ;  /* 0x20000004ff027230 */ /* 0x004fcc0000004100 */
[----:B------:R-:W0:Y:S01]  /*12060*/  F2I.S64.TRUNC R2, R2 ;  /* 0x0000000200027311 */ /* 0x000e22000020d900 */
[----:B------:R-:W-:Y:S05]  /*12070*/  BRA `(.L_x_9350) ;  /* 0x00000ad000007947 */ /* 0x000fea0003800000 */
.L_x_9355:
[----:B------:R-:W2:Y:S02]  /*12080*/  LDG.E.64 R2, [R4.64] ;  /* 0x0000002404027981 */ /* 0x000ea4000c1e1b00 */
[----:B--2---:R-:W0:Y:S01]  /*12090*/  F2I.S64.F64.TRUNC R2, R2 ;  /* 0x0000000200027311 */ /* 0x004e22000030d900 */
[----:B------:R-:W-:Y:S05]  /*120a0*/  BRA `(.L_x_9350) ;  /* 0x00000aa000007947 */ /* 0x000fea0003800000 */
.L_x_9345:
        /* <DEDUP_REMOVED lines=13> */
.L_x_9359:
[----:B------:R-:W2:Y:S02]  /*12180*/  LDG.E.64 R2, [R4.64] ;  /* 0x0000002404027981 */ /* 0x000ea4000c1e1b00 */
[----:B--2---:R-:W0:Y:S01]  /*12190*/  F2I.S64.F64.TRUNC R2, R2 ;  /* 0x0000000200027311 */ /* 0x004e22000030d900 */
[----:B------:R-:W-:Y:S05]  /*121a0*/  BRA `(.L_x_9350) ;  /* 0x000009a000007947 */ /* 0x000fea0003800000 */
.L_x_9358:
        /* <DEDUP_REMOVED lines=27> */
.L_x_9361:
        /* <DEDUP_REMOVED lines=14> */
.L_x_9360:
[----:B------:R-:W2:Y:S02]  /*12440*/  LDG.E.U16 R2, [R4.64] ;  /* 0x0000002404027981 */ /* 0x000ea4000c1e1500 */
[----:B--2---:R-:W-:-:S06]  /*12450*/  PRMT R2, RZ, 0x5410, R2 ;  /* 0x00005410ff027816 */ /* 0x004fcc0000000002 */
[----:B------:R-:W0:Y:S01]  /*12460*/  F2I.S64.TRUNC R2, R2 ;  /* 0x0000000200027311 */ /* 0x000e22000020d900 */
[----:B------:R-:W-:Y:S05]  /*12470*/  BRA `(.L_x_9350) ;  /* 0x000006d000007947 */ /* 0x000fea0003800000 */
.L_x_9357:
        /* <DEDUP_REMOVED lines=11> */
.L_x_9364:
        /* <DEDUP_REMOVED lines=21> */
.L_x_9368:
[----:B------:R-:W-:Y:S05]  /*12680*/  BSYNC B1 ;  /* 0x0000000000017941 */ /* 0x000fea0003800000 */
.L_x_9367:
[----:B------:R-:W-:Y:S01]  /*12690*/  IMAD.SHL.U32 R2, R2, 0x100000, RZ ;  /* 0x0010000002027824 */ /* 0x000fe200078e00ff */
[----:B------:R-:W-:-:S04]  /*126a0*/  LEA R3, R0, 0x3b800000, 0x17 ;  /* 0x3b80000000037811 */ /* 0x000fc800078eb8ff */
[----:B------:R-:W-:Y:S02]  /*126b0*/  LOP3.LUT R2, R3, R2, R4, 0xfe, !PT ;  /* 0x0000000203027212 */ /* 0x000fe400078efe04 */
.L_x_9366:
[----:B------:R-:W-:Y:S05]  /*126c0*/  BSYNC B0 ;  /* 0x0000000000007941 */ /* 0x000fea0003800000 */
.L_x_9365:
[----:B------:R-:W0:Y:S01]  /*126d0*/  F2I.S64.TRUNC R2, R2 ;  /* 0x0000000200027311 */ /* 0x000e22000020d900 */
[----:B------:R-:W-:Y:S05]  /*126e0*/  BRA `(.L_x_9350) ;  /* 0x0000046000007947 */ /* 0x000fea0003800000 */
.L_x_9363:
        /* <DEDUP_REMOVED lines=21> */
.L_x_9372:
[----:B------:R-:W-:Y:S05]  /*12840*/  BSYNC B1 ;  /* 0x0000000000017941 */ /* 0x000fea0003800000 */
.L_x_9371:
[----:B------:R-:W-:Y:S01]  /*12850*/  IMAD.SHL.U32 R2, R2, 0x200000, RZ ;  /* 0x0020000002027824 */ /* 0x000fe200078e00ff */
[----:B------:R-:W-:-:S04]  /*12860*/  LEA R3, R0, 0x37800000, 0x17 ;  /* 0x3780000000037811 */ /* 0x000fc800078eb8ff */
[----:B------:R-:W-:Y:S02]  /*12870*/  LOP3.LUT R2, R3, R2, R4, 0xfe, !PT ;  /* 0x0000000203027212 */ /* 0x000fe400078efe04 */
.L_x_9370:
[----:B------:R-:W-:Y:S05]  /*12880*/  BSYNC B0 ;  /* 0x0000000000007941 */ /* 0x000fea0003800000 */
.L_x_9369:
[----:B------:R-:W0:Y:S01]  /*12890*/  F2I.S64.TRUNC R2, R2 ;  /* 0x0000000200027311 */ /* 0x000e22000020d900 */
[----:B------:R-:W-:Y:S05]  /*128a0*/  BRA `(.L_x_9350) ;  /* 0x000002a000007947 */ /* 0x000fea0003800000 */
.L_x_9362:
        /* <DEDUP_REMOVED lines=14> */
.L_x_9376:
[----:B------:R-:W-:Y:S05]  /*12990*/  BSYNC B0 ;  /* 0x0000000000007941 */ /* 0x000fea0003800000 */
.L_x_9375:
[----:B------:R-:W0:Y:S01]  /*129a0*/  F2I.S64.TRUNC R2, R2 ;  /* 0x0000000200027311 */ /* 0x000e22000020d900 */
[----:B------:R-:W-:Y:S05]  /*129b0*/  BRA `(.L_x_9350) ;  /* 0x0000019000007947 */ /* 0x000fea0003800000 */
.L_x_9349:
        /* <DEDUP_REMOVED lines=21> */
.L_x_9374:
[----:B------:R0:W5:Y:S01]  /*12b10*/  LDG.E.64 R2, [R4.64] ;  /* 0x0000002404027981 */ /* 0x000162000c1e1b00 */
[----:B------:R-:W-:Y:S05]  /*12b20*/  BRA `(.L_x_9350) ;  /* 0x0000002000007947 */ /* 0x000fea0003800000 */
.L_x_9373:
[----:B------:R0:W5:Y:S01]  /*12b30*/  LDG.E R2, [R4.64] ;  /* 0x0000002404027981 */ /* 0x000162000c1e1900 */
[----:B------:R-:W-:-:S03]  /*12b40*/  IMAD.MOV.U32 R3, RZ, RZ, RZ ;  /* 0x000000ffff037224 */ /* 0x000fc600078e00ff */
.L_x_9350:
        /* <DEDUP_REMOVED lines=9> */
.L_x_9378:
[----:B------:R-:W-:Y:S05]  /*12be0*/  BSYNC B0 ;  /* 0x0000000000007941 */ /* 0x000fea0003800000 */
.L_x_9377:
        /* <DEDUP_REMOVED lines=11> */
.L_x_9382:
[----:B-1---5:R-:W-:Y:S01]  /*12ca0*/  STG.E.U8 [R16.64], R18 ;  /* 0x0000001210007986 */ /* 0x022fe2000c101124 */
[----:B------:R-:W-:Y:S05]  /*12cb0*/  EXIT ;  /* 0x000000000000794d */ /* 0x000fea0003800000 */
.L_x_9381:
        /* <DEDUP_REMOVED lines=8> */
.L_x_9385:
[----:B-1---5:R-:W-:Y:S01]  /*12d40*/  STG.E [R16.64], R18 ;  /* 0x0000001210007986 */ /* 0x022fe2000c101924 */
[----:B------:R-:W-:Y:S05]  /*12d50*/  EXIT ;  /* 0x000000000000794d */ /* 0x000fea0003800000 */
.L_x_9384:
[----:B-1---5:R-:W-:Y:S01]  /*12d60*/  STG.E.U16 [R16.64], R18 ;  /* 0x0000001210007986 */ /* 0x022fe2000c101524 */
[----:B------:R-:W-:Y:S05]  /*12d70*/  EXIT ;  /* 0x000000000000794d */ /* 0x000fea0003800000 */
.L_x_9380:
[----:B------:R-:W-:-:S13]  /*12d80*/  ISETP.GT.AND P0, PT, R0, 0x6, PT ;  /* 0x000000060000780c */ /* 0x000fda0003f04270 */
[----:B------:R-:W-:Y:S05]  /*12d90*/  @P0 BRA `(.L_x_9386) ;  /* 0x000000b000000947 */ /* 0x000fea0003800000 */
[----:B------:R-:W-:-:S13]  /*12da0*/  ISETP.NE.AND P0, PT, R0, 0x5, PT ;  /* 0x000000050000780c */ /* 0x000fda0003f05270 */
[----:B------:R-:W-:Y:S05]  /*12db0*/  @!P0 BRA `(.L_x_9387) ;  /* 0x0000005000008947 */ /* 0x000fea0003800000 */
[----:B------:R-:W-:-:S13]  /*12dc0*/  ISETP.NE.AND P0, PT, R0, 0x6, PT ;  /* 0x000000060000780c */ /* 0x000fda0003f05270 */
[----:B------:R-:W-:Y:S05]  /*12dd0*/  @P0 BRA `(.L_x_9383) ;  /* 0x00000ad000000947 */ /* 0x000fea0003800000 */
[----:B-1---5:R-:W0:Y:S02]  /*12de0*/  I2F.S64 R19, R18 ;  /* 0x0000001200137312 */ /* 0x022e240000301400 */
[----:B0-----:R-:W-:Y:S01]  /*12df0*/  STG.E [R16.64], R19 ;  /* 0x0000001310007986 */ /* 0x001fe2000c101924 */
[----:B------:R-:W-:Y:S05]  /*12e00*/  EXIT ;  /* 0x000000000000794d */ /* 0x000fea0003800000 */
.L_x_9387:
[----:B-1---5:R-:W0:Y:S02]  /*12e10*/  I2F.S64 R0, R18 ;  /* 0x0000001200007312 */ /* 0x022e240000301400 */
[----:B0-----:R-:W-:-:S05]  /*12e20*/  F2FP.PACK_AB R0, RZ, R0 ;  /* 0x00000000ff00723e */ /* 0x001fca00000000ff */
[----:B------:R-:W-:Y:S01]  /*12e30*/  STG.E.U16 [R16.64], R0 ;  /* 0x0000000010007986 */ /* 0x000fe2000c101524 */
[----:B------:R-:W-:Y:S05]  /*12e40*/  EXIT ;  /* 0x000000000000794d */ /* 0x000fea0003800000 */
.L_x_9386:
        /* <DEDUP_REMOVED lines=8> */
[----:B0-----:R-:W-:Y:S01]  /*12ed0*/  STG.E.64 [R16.64], R2 ;  /* 0x0000000210007986 */ /* 0x001fe2000c101b24 */
[----:B------:R-:W-:Y:S05]  /*12ee0*/  EXIT ;  /* 0x000000000000794d */ /* 0x000fea0003800000 */
.L_x_9389:
[----:B-1---5:R-:W0:Y:S02]  /*12ef0*/  I2F.S64 R18, R18 ;  /* 0x0000001200127312 */ /* 0x022e240000301400 */
[----:B0-----:R-:W-:-:S04]  /*12f00*/  F2FP.PACK_AB R3, RZ, R18 ;  /* 0x00000012ff03723e */ /* 0x001fc800000000ff */
[----:B------:R-:W-:-:S05]  /*12f10*/  PRMT R3, R3, 0x5410, RZ ;  /* 0x0000541003037816 */ /* 0x000fca00000000ff */
[----:B------:R-:W-:Y:S01]  /*12f20*/  STG.E [R16.64], R3 ;  /* 0x0000000310007986 */ /* 0x000fe2000c101924 */
[----:B------:R-:W-:Y:S05]  /*12f30*/  EXIT ;  /* 0x000000000000794d */ /* 0x000fea0003800000 */
.L_x_9388:
[----:B-1---5:R-:W0:Y:S02]  /*12f40*/  I2F.F64.S64 R18, R18 ;  /* 0x0000001200127312 */ /* 0x022e240000301c00 */
[----:B0-----:R-:W-:Y:S01]  /*12f50*/  STG.E.64 [R16.64], R18 ;  /* 0x0000001210007986 */ /* 0x001fe2000c101b24 */
[----:B------:R-:W-:Y:S05]  /*12f60*/  EXIT ;  /* 0x000000000000794d */ /* 0x000fea0003800000 */
.L_x_9379:
        /* <DEDUP_REMOVED lines=11> */
[----:B------:R-:W-:Y:S01]  /*13020*/  STG.E.U8 [R16.64], R3 ;  /* 0x0000000310007986 */ /* 0x000fe2000c101124 */
[----:B------:R-:W-:Y:S05]  /*13030*/  EXIT ;  /* 0x000000000000794d */ /* 0x000fea0003800000 */
.L_x_9392:
[----:B-1---5:R-:W0:Y:S01]  /*13040*/  I2F.F64.S64 R4, R18 ;  /* 0x0000001200047312 */ /* 0x022e220000301c00 */
[----:B------:R-:W-:-:S05]  /*13050*/  CS2R R6, SRZ ;  /* 0x0000000000067805 */ /* 0x000fca000001ff00 */
[----:B0-----:R-:W-:Y:S01]  /*13060*/  STG.E.128 [R16.64], R4 ;  /* 0x0000000410007986 */ /* 0x001fe2000c101d24 */
[----:B------:R-:W-:Y:S05]  /*13070*/  EXIT ;  /* 0x000000000000794d */ /* 0x000fea0003800000 */
.L_x_9391:
        /* <DEDUP_REMOVED lines=21> */
.L_x_9396:
[----:B------:R-:W-:Y:S05]  /*131d0*/  BSYNC B0 ;  /* 0x0000000000007941 */ /* 0x000fea0003800000 */
.L_x_9395:
[----:B------:R-:W-:-:S05]  /*131e0*/  LOP3.LUT R3, R0, R3, RZ, 0xfc, !PT ;  /* 0x0000000300037212 */ /* 0x000fca00078efcff */
[----:B------:R-:W-:Y:S01]  /*131f0*/  STG.E.U8 [R16.64], R3 ;  /* 0x0000000310007986 */ /* 0x000fe2000c101124 */
[----:B------:R-:W-:Y:S05]  /*13200*/  EXIT ;  /* 0x000000000000794d */ /* 0x000fea0003800000 */
.L_x_9394:
        /* <DEDUP_REMOVED lines=13> */
.L_x_9398:
[----:B------:R-:W-:Y:S01]  /*132e0*/  IMAD.MOV.U32 R0, RZ, RZ, 0x7f ;  /* 0x0000007fff007424 */ /* 0x000fe200078e00ff */
[----:B------:R-:W-:-:S04]  /*132f0*/  ISETP.GT.U32.AND P0, PT, R2, 0x7f800000, PT ;  /* 0x7f8000000200780c */ /* 0x000fc80003f04070 */
[----:B------:R-:W-:-:S04]  /*13300*/  SEL R0, R0, 0x7c, P0 ;  /* 0x0000007c00007807 */ /* 0x000fc80000000000 */
.L_x_9399:
[----:B------:R-:W-:Y:S05]  /*13310*/  BSYNC B0 ;  /* 0x0000000000007941 */ /* 0x000fea0003800000 */
.L_x_9397:
[----:B------:R-:W-:-:S04]  /*13320*/  LOP3.LUT R2, R19, 0x80000000, RZ, 0xc0, !PT ;  /* 0x8000000013027812 */ /* 0x000fc800078ec0ff */
[----:B------:R-:W-:-:S04]  /*13330*/  SHF.R.U32.HI R3, RZ, 0x18, R2 ;  /* 0x00000018ff037819 */ /* 0x000fc80000011602 */
[----:B------:R-:W-:-:S05]  /*13340*/  LOP3.LUT R3, R0, R3, RZ, 0xfc, !PT ;  /* 0x0000000300037212 */ /* 0x000fca00078efcff */
[----:B------:R-:W-:Y:S01]  /*13350*/  STG.E.U8 [R16.64], R3 ;  /* 0x0000000310007986 */ /* 0x000fe2000c101124 */
[----:B------:R-:W-:Y:S05]  /*13360*/  EXIT ;  /* 0x000000000000794d */ /* 0x000fea0003800000 */
.L_x_9393:
[----:B-1---5:R-:W0:Y:S02]  /*13370*/  I2F.S64 R0, R18 ;  /* 0x0000001200007312 */ /* 0x022e240000301400 */
[----:B0-----:R-:W-:-:S05]  /*13380*/  F2FP.BF16.PACK_AB R0, RZ, R0 ;  /* 0x00000000ff00723e */ /* 0x001fca00000010ff */
[----:B------:R-:W-:Y:S01]  /*13390*/  STG.E.U16 [R16.64], R0 ;  /* 0x0000000010007986 */ /* 0x000fe2000c101524 */
[----:B------:R-:W-:Y:S05]  /*133a0*/  EXIT ;  /* 0x000000000000794d */ /* 0x000fea0003800000 */
.L_x_9390:
        /* <DEDUP_REMOVED lines=10> */
.L_x_9402:
        /* <DEDUP_REMOVED lines=17> */
.L_x_9405:
[----:B------:R-:W-:-:S04]  /*13560*/  LOP3.LUT R2, R19, 0x80000000, RZ, 0xc0, !PT ;  /* 0x8000000013027812 */ /* 0x000fc800078ec0ff */
[----:B------:R-:W-:-:S04]  /*13570*/  SHF.R.U32.HI R3, RZ, 0x18, R2 ;  /* 0x00000018ff037819 */ /* 0x000fc80000011602 */
[----:B------:R-:W-:-:S04]  /*13580*/  LOP3.LUT R0, R0, R3, RZ, 0xfc, !PT ;  /* 0x0000000300007212 */ /* 0x000fc800078efcff */
[----:B------:R-:W-:Y:S02]  /*13590*/  PRMT R8, R0, 0x7610, R8 ;  /* 0x0000761000087816 */ /* 0x000fe40000000008 */
.L_x_9404:
[----:B------:R-:W-:Y:S05]  /*135a0*/  BSYNC B0 ;  /* 0x0000000000007941 */ /* 0x000fea0003800000 */
.L_x_9403:
[----:B------:R-:W-:Y:S01]  /*135b0*/  STG.E.U8 [R16.64], R8 ;  /* 0x0000000810007986 */ /* 0x000fe2000c101124 */
[----:B------:R-:W-:Y:S05]  /*135c0*/  EXIT ;  /* 0x000000000000794d */ /* 0x000fea0003800000 */
.L_x_9401:
        /* <DEDUP_REMOVED lines=17> */
.L_x_9408:
[----:B------:R-:W-:-:S04]  /*136e0*/  LOP3.LUT R2, R19, 0x80000000, RZ, 0xc0, !PT ;  /* 0x8000000013027812 */ /* 0x000fc800078ec0ff */
[----:B------:R-:W-:-:S04]  /*136f0*/  SHF.R.U32.HI R3, RZ, 0x18, R2 ;  /* 0x00000018ff037819 */ /* 0x000fc80000011602 */
[----:B------:R-:W-:-:S04]  /*13700*/  LOP3.LUT R0, R0, R3, RZ, 0xfc, !PT ;  /* 0x0000000300007212 */ /* 0x000fc800078efcff */
[----:B------:R-:W-:Y:S02]  /*13710*/  PRMT R8, R0, 0x7610, R8 ;  /* 0x0000761000087816 */ /* 0x000fe40000000008 */
.L_x_9407:
[----:B------:R-:W-:Y:S05]  /*13720*/  BSYNC B0 ;  /* 0x0000000000007941 */ /* 0x000fea0003800000 */
.L_x_9406:
[----:B------:R-:W-:Y:S01]  /*13730*/  STG.E.U8 [R16.64], R8 ;  /* 0x0000000810007986 */ /* 0x000fe2000c101124 */
[----:B------:R-:W-:Y:S05]  /*13740*/  EXIT ;  /* 0x000000000000794d */ /* 0x000fea0003800000 */
.L_x_9400:
        /* <DEDUP_REMOVED lines=22> */
.L_x_9383:
        /* <DEDUP_REMOVED lines=20> */
.L_x_9410:
[----:B-1---5:R-:W-:Y:S01]  /*139f0*/  STG.E.64 [R16.64], R18 ;  /* 0x0000001210007986 */ /* 0x022fe2000c101b24 */
[----:B------:R-:W-:Y:S05]  /*13a00*/  EXIT ;  /* 0x000000000000794d */ /* 0x000fea0003800000 */
.L_x_9409:
[----:B-1---5:R-:W-:Y:S01]  /*13a10*/  STG.E [R16.64], R18 ;  /* 0x0000001210007986 */ /* 0x022fe2000c101924 */
[----:B------:R-:W-:Y:S05]  /*13a20*/  EXIT ;  /* 0x000000000000794d */ /* 0x000fea0003800000 */
.L_x_9411:
        /* <DEDUP_REMOVED lines=13> */
.L_x_27499:


//--------------------- .text._ZN2at6native27unrolled_elementwise_kernelIZZZNS0_28launch_masked_scatter_kernelERKNS_10TensorBaseES4_S4_S4_ENKUlvE_clEvENKUlvE2_clEvEUllblE_St5arrayIPcLm4EELi4E23TrivialOffsetCalculatorILi3EjESB_ILi1EjENS0_6memory12LoadWithCastILi3EEENSE_13StoreWithCastILi1EEEEEviT_T0_T2_T3_T4_T5_ --------------------------
	.section	.text._ZN2at6native27unrolled_elementwise_kernelIZZZNS0_28launch_masked_scatter_kernelERKNS_10TensorBaseES4_S4_S4_ENKUlvE_clEvENKUlvE2_clEvEUllblE_St5arrayIPcLm4EELi4E23TrivialOffsetCalculatorILi3EjESB_ILi1EjENS0_6memory12LoadWithCastILi3EEENSE_13StoreWithCastILi1EEEEEviT_T0_T2_T3_T4_T5_,"ax",@progbits
	.sectioninfo	@"SHI_REGISTERS=40"
	.align	128
        .global         _ZN2at6native27unrolled_elementwise_kernelIZZZNS0_28launch_masked_scatter_kernelERKNS_10TensorBaseES4_S4_S4_ENKUlvE_clEvENKUlvE2_clEvEUllblE_St5arrayIPcLm4EELi4E23TrivialOffsetCalculatorILi3EjESB_ILi1EjENS0_6memory12LoadWithCastILi3EEENSE_13StoreWithCastILi1EEEEEviT_T0_T2_T3_T4_T5_
        .type           _ZN2at6native27unrolled_elementwise_kernelIZZZNS0_28launch_masked_scatter_kernelERKNS_10TensorBaseES4_S4_S4_ENKUlvE_clEvENKUlvE2_clEvEUllblE_St5arrayIPcLm4EELi4E23TrivialOffsetCalculatorILi3EjESB_ILi1EjENS0_6memory12LoadWithCastILi3EEENSE_13StoreWithCastILi1EEEEEviT_T0_T2_T3_T4_T5_,@function
        .size           _ZN2at6native27unrolled_elementwise_kernelIZZZNS0_28launch_masked_scatter_kernelERKNS_10TensorBaseES4_S4_S4_ENKUlvE_clEvENKUlvE2_clEvEUllblE_St5arrayIPcLm4EELi4E23TrivialOffsetCalculatorILi3EjESB_ILi1EjENS0_6memory12LoadWithCastILi3EEENSE_13StoreWithCastILi1EEEEEviT_T0_T2_T3_T4_T5_,(.L_x_27500 - _ZN2at6native27unrolled_elementwise_kernelIZZZNS0_28launch_masked_scatter_kernelERKNS_10TensorBaseES4_S4_S4_ENKUlvE_clEvENKUlvE2_clEvEUllblE_St5arrayIPcLm4EELi4E23TrivialOffsetCalculatorILi3EjESB_ILi1EjENS0_6memory12LoadWithCastILi3EEENSE_13StoreWithCastILi1EEEEEviT_T0_T2_T3_T4_T5_)
        .other          _ZN2at6native27unrolled_elementwise_kernelIZZZNS0_28launch_masked_scatter_kernelERKNS_10TensorBaseES4_S4_S4_ENKUlvE_clEvENKUlvE2_clEvEUllblE_St5arrayIPcLm4EELi4E23TrivialOffsetCalculatorILi3EjESB_ILi1EjENS0_6memory12LoadWithCastILi3EEENSE_13StoreWithCastILi1EEEEEviT_T0_T2_T3_T4_T5_,@"STO_CUDA_ENTRY STV_DEFAULT"
_ZN2at6native27unrolled_elementwise_kernelIZZZNS0_28launch_masked_scatter_kernelERKNS_10TensorBaseES4_S4_S4_ENKUlvE_clEvENKUlvE2_clEvEUllblE_St5arrayIPcLm4EELi4E23TrivialOffsetCalculatorILi3EjESB_ILi1EjENS0_6memory12LoadWithCastILi3EEENSE_13StoreWithCastILi1EEEEEviT_T0_T2_T3_T4_T5_:
.text._ZN2at6native27unrolled_elementwise_kernelIZZZNS0_28launch_masked_scatter_kernelERKNS_10TensorBaseES4_S4_S4_ENKUlvE_clEvENKUlvE2_clEvEUllblE_St5arrayIPcLm4EELi4E23TrivialOffsetCalculatorILi3EjESB_ILi1EjENS0_6memory12LoadWithCastILi3EEENSE_13StoreWithCastILi1EEEEEviT_T0_T2_T3_T4_T5_:
        /* <DEDUP_REMOVED lines=12> */
[----:B------:R-:W3:Y:S08]  /*00c0*/  LDC.U8 R19, c[0x0][0x19d] ;  /* 0x00006740ff137b82 */ /* 0x000ef00000000000 */
        /* <DEDUP_REMOVED lines=24> */
.L_x_9417:
[----:B------:R0:W5:Y:S01]  /*0250*/  LDG.E.U8 R22, [R2.64] ;  /* 0x0000002402167981 */ /* 0x000162000c1e1100 */
[----:B------:R-:W-:Y:S01]  /*0260*/  IMAD.MOV.U32 R23, RZ, RZ, RZ ;  /* 0x000000ffff177224 */ /* 0x000fe200078e00ff */
[----:B------:R-:W-:Y:S05]  /*0270*/  BRA `(.L_x_9419) ;  /* 0x00000d5000007947 */ /* 0x000fea0003800000 */
.L_x_9416:
        /* <DEDUP_REMOVED lines=8> */
.L_x_9421:
[----:B------:R-:W2:Y:S02]  /*0300*/  LDG.E R22, [R2.64] ;  /* 0x0000002402167981 */ /* 0x000ea4000c1e1900 */
[----:B--2---:R-:W-:Y:S01]  /*0310*/  SHF.R.S32.HI R23, RZ, 0x1f, R22 ;  /* 0x0000001fff177819 */ /* 0x004fe20000011416 */
[----:B------:R-:W-:Y:S05]  /*0320*/  BRA `(.L_x_9419) ;  /* 0x00000ca000007947 */ /* 0x000fea0003800000 */
.L_x_9420:
[----:B------:R-:W2:Y:S02]  /*0330*/  LDG.E.S16 R22, [R2.64] ;  /* 0x0000002402167981 */ /* 0x000ea4000c1e1700 */
[----:B--2---:R-:W-:Y:S01]  /*0340*/  SHF.R.S32.HI R23, RZ, 0x1f, R22 ;  /* 0x0000001fff177819 */ /* 0x004fe20000011416 */
[----:B------:R-:W-:Y:S05]  /*0350*/  BRA `(.L_x_9419) ;  /* 0x00000c7000007947 */ /* 0x000fea0003800000 */
.L_x_9415:
        /* <DEDUP_REMOVED lines=9> */
.L_x_9423:
[----:B------:R-:W2:Y:S02]  /*03f0*/  LDG.E.U16 R2, [R2.64] ;  /* 0x0000002402027981 */ /* 0x000ea4000c1e1500 */
[----:B--2---:R-:W-:-:S06]  /*0400*/  HADD2.F32 R22, -RZ, R2.H0_H0 ;  /* 0x20000002ff167230 */ /* 0x004fcc0000004100 */
[----:B------:R-:W0:Y:S01]  /*0410*/  F2I.S64.TRUNC R22, R22 ;  /* 0x0000001600167311 */ /* 0x000e22000020d900 */
[----:B------:R-:W-:Y:S05]  /*0420*/  BRA `(.L_x_9419) ;  /* 0x00000ba000007947 */ /* 0x000fea0003800000 */
.L_x_9422:
        /* <DEDUP_REMOVED lines=9> */
.L_x_9425:
[----:B------:R-:W2:Y:S02]  /*04c0*/  LDG.E.U16 R2, [R2.64] ;  /* 0x0000002402027981 */ /* 0x000ea4000c1e1500 */
[----:B--2---:R-:W-:-:S06]  /*04d0*/  HADD2.F32 R22, -RZ, R2.H0_H0 ;  /* 0x20000002ff167230 */ /* 0x004fcc0000004100 */
[----:B------:R-:W0:Y:S01]  /*04e0*/  F2I.S64.TRUNC R22, R22 ;  /* 0x0000001600167311 */ /* 0x000e22000020d900 */
[----:B------:R-:W-:Y:S05]  /*04f0*/  BRA `(.L_x_9419) ;  /* 0x00000ad000007947 */ /* 0x000fea0003800000 */
.L_x_9424:
[----:B------:R-:W2:Y:S02]  /*0500*/  LDG.E.64 R2, [R2.64] ;  /* 0x0000002402027981 */ /* 0x000ea4000c1e1b00 */
[----:B--2---:R0:W1:Y:S01]  /*0510*/  F2I.S64.F64.TRUNC R22, R2 ;  /* 0x0000000200167311 */ /* 0x004062000030d900 */
[----:B------:R-:W-:Y:S05]  /*0520*/  BRA `(.L_x_9419) ;  /* 0x00000aa000007947 */ /* 0x000fea0003800000 */
.L_x_9414:
        /* <DEDUP_REMOVED lines=13> */
.L_x_9428:
[----:B------:R-:W2:Y:S02]  /*0600*/  LDG.E.64 R2, [R2.64] ;  /* 0x0000002402027981 */ /* 0x000ea4000c1e1b00 */
[----:B--2---:R0:W1:Y:S01]  /*0610*/  F2I.S64.F64.TRUNC R22, R2 ;  /* 0x0000000200167311 */ /* 0x004062000030d900 */
[----:B------:R-:W-:Y:S05]  /*0620*/  BRA `(.L_x_9419) ;  /* 0x000009a000007947 */ /* 0x000fea0003800000 */
.L_x_9427:
        /* <DEDUP_REMOVED lines=27> */
.L_x_9430:
        /* <DEDUP_REMOVED lines=14> */
.L_x_9429:
[----:B------:R-:W2:Y:S02]  /*08c0*/  LDG.E.U16 R22, [R2.64] ;  /* 0x0000002402167981 */ /* 0x000ea4000c1e1500 */
[----:B--2---:R-:W-:-:S06]  /*08d0*/  PRMT R22, RZ, 0x5410, R22 ;  /* 0x00005410ff167816 */ /* 0x004fcc0000000016 */
[----:B------:R-:W0:Y:S01]  /*08e0*/  F2I.S64.TRUNC R22, R22 ;  /* 0x0000001600167311 */ /* 0x000e22000020d900 */
[----:B------:R-:W-:Y:S05]  /*08f0*/  BRA `(.L_x_9419) ;  /* 0x000006d000007947 */ /* 0x000fea0003800000 */
.L_x_9426:
        /* <DEDUP_REMOVED lines=11> */
.L_x_9433:
        /* <DEDUP_REMOVED lines=21> */
.L_x_9437:
[----:B------:R-:W-:Y:S05]  /*0b00*/  BSYNC B1 ;  /* 0x0000000000017941 */ /* 0x000fea0003800000 */
.L_x_9436:
[----:B------:R-:W-:Y:S01]  /*0b10*/  IMAD.SHL.U32 R2, R2, 0x100000, RZ ;  /* 0x0010000002027824 */ /* 0x000fe200078e00ff */
[----:B------:R-:W-:-:S04]  /*0b20*/  LEA R3, R0, 0x3b800000, 0x17 ;  /* 0x3b80000000037811 */ /* 0x000fc800078eb8ff */
[----:B------:R-:W-:Y:S02]  /*0b30*/  LOP3.LUT R22, R3, R2, R22, 0xfe, !PT ;  /* 0x0000000203167212 */ /* 0x000fe400078efe16 */
.L_x_9435:
[----:B------:R-:W-:Y:S05]  /*0b40*/  BSYNC B0 ;  /* 0x0000000000007941 */ /* 0x000fea0003800000 */
.L_x_9434:
[----:B------:R-:W0:Y:S01]  /*0b50*/  F2I.S64.TRUNC R22, R22 ;  /* 0x0000001600167311 */ /* 0x000e22000020d900 */
[----:B------:R-:W-:Y:S05]  /*0b60*/  BRA `(.L_x_9419) ;  /* 0x0000046000007947 */ /* 0x000fea0003800000 */
.L_x_9432:
        /* <DEDUP_REMOVED lines=21> */
.L_x_9441:
[----:B------:R-:W-:Y:S05]  /*0cc0*/  BSYNC B1 ;  /* 0x0000000000017941 */ /* 0x000fea0003800000 */
.L_x_9440:
[----:B------:R-:W-:Y:S01]  /*0cd0*/  IMAD.SHL.U32 R2, R2, 0x200000, RZ ;  /* 0x0020000002027824 */ /* 0x000fe200078e00ff */
[----:B------:R-:W-:-:S04]  /*0ce0*/  LEA R3, R0, 0x37800000, 0x17 ;  /* 0x3780000000037811 */ /* 0x000fc800078eb8ff */
[----:B------:R-:W-:Y:S02]  /*0cf0*/  LOP3.LUT R22, R3, R2, R22, 0xfe, !PT ;  /* 0x0000000203167212 */ /* 0x000fe400078efe16 */
.L_x_9439:
[----:B------:R-:W-:Y:S05]  /*0d00*/  BSYNC B0 ;  /* 0x0000000000007941 */ /* 0x000fea0003800000 */
.L_x_9438:
[----:B------:R-:W0:Y:S01]  /*0d10*/  F2I.S64.TRUNC R22, R22 ;  /* 0x0000001600167311 */ /* 0x000e22000020d900 */
[----:B------:R-:W-:Y:S05]  /*0d20*/  BRA `(.L_x_9419) ;  /* 0x000002a000007947 */ /* 0x000fea0003800000 */
.L_x_9431:
        /* <DEDUP_REMOVED lines=14> */
.L_x_9445:
[----:B------:R-:W-:Y:S05]  /*0e10*/  BSYNC B0 ;  /* 0x0000000000007941 */ /* 0x000fea0003800000 */
.L_x_9444:
[----:B------:R-:W0:Y:S01]  /*0e20*/  F2I.S64.TRUNC R22, R22 ;  /* 0x0000001600167311 */ /* 0x000e22000020d900 */
[----:B------:R-:W-:Y:S05]  /*0e30*/  BRA `(.L_x_9419) ;  /* 0x0000019000007947 */ /* 0x000fea0003800000 */
.L_x_9418:
        /* <DEDUP_REMOVED lines=18> */
[----:B0---4-:R-:W-:Y:S05]  /*0f60*/  CALL.ABS.NOINC R2 ;  /* 0x0000000002007343 */ /* 0x011fea0003c00000 */
[----:B------:R-:W-:Y:S01]  /*0f70*/  CS2R R22, SRZ ;  /* 0x0000000000167805 */ /* 0x000fe2000001ff00 */
[----:B------:R-:W-:Y:S05]  /*0f80*/  BRA `(.L_x_9419) ;  /* 0x0000004000007947 */ /* 0x000fea0003800000 */
.L_x_9443:
[----:B------:R0:W5:Y:S01]  /*0f90*/  LDG.E.64 R22, [R2.64] ;  /* 0x0000002402167981 */ /* 0x000162000c1e1b00 */
[----:B------:R-:W-:Y:S05]  /*0fa0*/  BRA `(.L_x_9419) ;  /* 0x0000002000007947 */ /* 0x000fea0003800000 */
.L_x_9442:
[----:B------:R0:W5:Y:S01]  /*0fb0*/  LDG.E R22, [R2.64] ;  /* 0x0000002402167981 */ /* 0x000162000c1e1900 */
[----:B------:R-:W-:-:S03]  /*0fc0*/  IMAD.MOV.U32 R23, RZ, RZ, RZ ;  /* 0x000000ffff177224 */ /* 0x000fc600078e00ff */
.L_x_9419:
        /* <DEDUP_REMOVED lines=18> */
.L_x_9449:
[----:B------:R-:W2:Y:S02]  /*10f0*/  LDG.E.U8 R2, [R2.64] ;  /* 0x0000002402027981 */ /* 0x000ea4000c1e1100 */
[----:B--2---:R-:W-:-:S04]  /*1100*/  ISETP.NE.AND P0, PT, R2, RZ, PT ;  /* 0x000000ff0200720c */ /* 0x004fc80003f05270 */
[----:B------:R-:W-:Y:S01]  /*1110*/  P2R R17, PR, RZ, 0x1 ;  /* 0x00000001ff117803 */ /* 0x000fe20000000000 */
[----:B------:R-:W-:Y:S05]  /*1120*/  BRA `(.L_x_9451) ;  /* 0x00000f4000007947 */ /* 0x000fea0003800000 */
.L_x_9448:
        /* <DEDUP_REMOVED lines=11> */
.L_x_9453:
[----:B------:R-:W2:Y:S02]  /*11e0*/  LDG.E R2, [R2.64] ;  /* 0x0000002402027981 */ /* 0x000ea4000c1e1900 */
[----:B--2---:R-:W-:-:S04]  /*11f0*/  ISETP.NE.AND P0, PT, R2, RZ, PT ;  /* 0x000000ff0200720c */ /* 0x004fc80003f05270 */
[----:B------:R-:W-:Y:S01]  /*1200*/  P2R R17, PR, RZ, 0x1 ;  /* 0x00000001ff117803 */ /* 0x000fe20000000000 */
[----:B------:R-:W-:Y:S05]  /*1210*/  BRA `(.L_x_9451) ;  /* 0x00000e5000007947 */ /* 0x000fea0003800000 */
.L_x_9452:
[----:B------:R-:W2:Y:S02]  /*1220*/  LDG.E.U16 R2, [R2.64] ;  /* 0x0000002402027981 */ /* 0x000ea4000c1e1500 */
[----:B--2---:R-:W-:-:S04]  /*1230*/  ISETP.NE.AND P0, PT, R2, RZ, PT ;  /* 0x000000ff0200720c */ /* 0x004fc80003f05270 */
[----:B------:R-:W-:Y:S01]  /*1240*/  P2R R17, PR, RZ, 0x1 ;  /* 0x00000001ff117803 */ /* 0x000fe20000000000 */
[----:B------:R-:W-:Y:S05]  /*1250*/  BRA `(.L_x_9451) ;  /* 0x00000e1000007947 */ /* 0x000fea0003800000 */
.L_x_9447:
        /* <DEDUP_REMOVED lines=10> */
.L_x_9455:
[----:B------:R-:W2:Y:S02]  /*1300*/  LDG.E.U16 R0, [R2.64] ;  /* 0x0000002402007981 */ /* 0x000ea4000c1e1500 */
[----:B--2---:R-:W-:-:S05]  /*1310*/  HADD2.F32 R0, -RZ, R0.H0_H0 ;  /* 0x20000000ff007230 */ /* 0x004fca0000004100 */
[----:B------:R-:W-:-:S04]  /*1320*/  FSETP.NEU.FTZ.AND P0, PT, R0, RZ, PT ;  /* 0x000000ff0000720b */ /* 0x000fc80003f1d000 */
[----:B------:R-:W-:Y:S01]  /*1330*/  P2R R17, PR, RZ, 0x1 ;  /* 0x00000001ff117803 */ /* 0x000fe20000000000 */
[----:B------:R-:W-:Y:S05]  /*1340*/  BRA `(.L_x_9451) ;  /* 0x00000d2000007947 */ /* 0x000fea0003800000 */
.L_x_9454:
        /* <DEDUP_REMOVED lines=12> */
.L_x_9457:
        /* <DEDUP_REMOVED lines=11> */
.L_x_9456:
[----:B------:R-:W2:Y:S02]  /*14c0*/  LDG.E.64 R2, [R2.64] ;  /* 0x0000002402027981 */ /* 0x000ea4000c1e1b00 */
[----:B--2---:R-:W0:-:S06]  /*14d0*/  DSETP.NEU.AND P0, PT, R2, RZ, PT ;  /* 0x000000ff0200722a */ /* 0x004e0c0003f0d000 */
[----:B0-----:R-:W-:Y:S01]  /*14e0*/  P2R R17, PR, RZ, 0x1 ;  /* 0x00000001ff117803 */ /* 0x001fe20000000000 */
[----:B------:R-:W-:Y:S05]  /*14f0*/  BRA `(.L_x_9451) ;  /* 0x00000b7000007947 */ /* 0x000fea0003800000 */
.L_x_9446:
        /* <DEDUP_REMOVED lines=12> */
.L_x_9460:
[----:B------:R-:W2:Y:S02]  /*15c0*/  LDG.E.128 R4, [R2.64] ;  /* 0x0000002402047981 */ /* 0x000ea4000c1e1d00 */
[----:B--2---:R-:W0:-:S06]  /*15d0*/  DSETP.NEU.AND P0, PT, R6, RZ, PT ;  /* 0x000000ff0600722a */ /* 0x004e0c0003f0d000 */
[----:B0-----:R-:W0:-:S06]  /*15e0*/  DSETP.NEU.OR P0, PT, R4, RZ, P0 ;  /* 0x000000ff0400722a */ /* 0x001e0c000070d400 */
[----:B0-----:R-:W-:Y:S01]  /*15f0*/  P2R R17, PR, RZ, 0x1 ;  /* 0x00000001ff117803 */ /* 0x001fe20000000000 */
[----:B------:R-:W-:Y:S05]  /*1600*/  BRA `(.L_x_9451) ;  /* 0x00000a6000007947 */ /* 0x000fea0003800000 */
.L_x_9459:
        /* <DEDUP_REMOVED lines=28> */
.L_x_9462:
        /* <DEDUP_REMOVED lines=15> */
.L_x_9461:
[----:B------:R-:W2:Y:S02]  /*18c0*/  LDG.E.U16 R0, [R2.64] ;  /* 0x0000002402007981 */ /* 0x000ea4000c1e1500 */
[----:B--2---:R-:W-:-:S04]  /*18d0*/  PRMT R0, RZ, 0x5410, R0 ;  /* 0x00005410ff007816 */ /* 0x004fc80000000000 */
[----:B------:R-:W-:-:S04]  /*18e0*/  FSETP.NEU.FTZ.AND P0, PT, R0, RZ, PT ;  /* 0x000000ff0000720b */ /* 0x000fc80003f1d000 */
[----:B------:R-:W-:Y:S01]  /*18f0*/  P2R R17, PR, RZ, 0x1 ;  /* 0x00000001ff117803 */ /* 0x000fe20000000000 */
[----:B------:R-:W-:Y:S05]  /*1900*/  BRA `(.L_x_9451) ;  /* 0x0000076000007947 */ /* 0x000fea0003800000 */
.L_x_9458:
        /* <DEDUP_REMOVED lines=12> */
.L_x_9465:
        /* <DEDUP_REMOVED lines=21> */
.L_x_9469:
[----:B------:R-:W-:Y:S05]  /*1b20*/  BSYNC B1 ;  /* 0x0000000000017941 */ /* 0x000fea0003800000 */
.L_x_9468:
[----:B------:R-:W-:Y:S01]  /*1b30*/  LEA R3, R0, 0x3b800000, 0x17 ;  /* 0x3b80000000037811 */ /* 0x000fe200078eb8ff */
[----:B------:R-:W-:-:S05]  /*1b40*/  IMAD.SHL.U32 R0, R2, 0x100000, RZ ;  /* 0x0010000002007824 */ /* 0x000fca00078e00ff */
[----:B------:R-:W-:Y:S02]  /*1b50*/  LOP3.LUT R0, R3, R0, R4, 0xfe, !PT ;  /* 0x0000000003007212 */ /* 0x000fe400078efe04 */
.L_x_9467:
[----:B------:R-:W-:Y:S05]  /*1b60*/  BSYNC B0 ;  /* 0x0000000000007941 */ /* 0x000fea0003800000 */
.L_x_9466:
[----:B------:R-:W-:-:S04]  /*1b70*/  FSETP.NEU.FTZ.AND P0, PT, R0, RZ, PT ;  /* 0x000000ff0000720b */ /* 0x000fc80003f1d000 */
[----:B------:R-:W-:Y:S01]  /*1b80*/  P2R R17, PR, RZ, 0x1 ;  /* 0x00000001ff117803 */ /* 0x000fe20000000000 */
[----:B------:R-:W-:Y:S05]  /*1b90*/  BRA `(.L_x_9451) ;  /* 0x000004d000007947 */ /* 0x000fea0003800000 */
.L_x_9464:
        /* <DEDUP_REMOVED lines=21> */
.L_x_9473:
[----:B------:R-:W-:Y:S05]  /*1cf0*/  BSYNC B1 ;  /* 0x0000000000017941 */ /* 0x000fea0003800000 */
.L_x_9472:
[----:B------:R-:W-:Y:S01]  /*1d00*/  LEA R3, R0, 0x37800000, 0x17 ;  /* 0x3780000000037811 */ /* 0x000fe200078eb8ff */
[----:B------:R-:W-:-:S05]  /*1d10*/  IMAD.SHL.U32 R0, R2, 0x200000, RZ ;  /* 0x0020000002007824 */ /* 0x000fca00078e00ff */
[----:B------:R-:W-:Y:S02]  /*1d20*/  LOP3.LUT R0, R3, R0, R4, 0xfe, !PT ;  /* 0x0000000003007212 */ /* 0x000fe400078efe04 */
.L_x_9471:
[----:B------:R-:W-:Y:S05]  /*1d30*/  BSYNC B0 ;  /* 0x0000000000007941 */ /* 0x000fea0003800000 */
.L_x_9470:
[----:B------:R-:W-:-:S04]  /*1d40*/  FSETP.NEU.FTZ.AND P0, PT, R0, RZ, PT ;  /* 0x000000ff0000720b */ /* 0x000fc80003f1d000 */
[----:B------:R-:W-:Y:S01]  /*1d50*/  P2R R17, PR, RZ, 0x1 ;  /* 0x00000001ff117803 */ /* 0x000fe20000000000 */
[----:B------:R-:W-:Y:S05]  /*1d60*/  BRA `(.L_x_9451) ;  /* 0x0000030000007947 */ /* 0x000fea0003800000 */
.L_x_9463:
        /* <DEDUP_REMOVED lines=14> */
.L_x_9477:
[----:B------:R-:W-:Y:S05]  /*1e50*/  BSYNC B0 ;  /* 0x0000000000007941 */ /* 0x000fea0003800000 */
.L_x_9476:
[----:B------:R-:W-:-:S04]  /*1e60*/  FSETP.NEU.FTZ.AND P0, PT, R0, RZ, PT ;  /* 0x000000ff0000720b */ /* 0x000fc80003f1d000 */
[----:B------:R-:W-:Y:S01]  /*1e70*/  P2R R17, PR, RZ, 0x1 ;  /* 0x00000001ff117803 */ /* 0x000fe20000000000 */
[----:B------:R-:W-:Y:S05]  /*1e80*/  BRA `(.L_x_9451) ;  /* 0x000001e000007947 */ /* 0x000fea0003800000 */
.L_x_9450:
        /* <DEDUP_REMOVED lines=22> */
.L_x_9475:
[----:B------:R-:W2:Y:S02]  /*1ff0*/  LDG.E.64 R2, [R2.64] ;  /* 0x0000002402027981 */ /* 0x000ea4000c1e1b00 */
[----:B--2---:R-:W-:-:S04]  /*2000*/  ISETP.NE.U32.AND P0, PT, R2, RZ, PT ;  /* 0x000000ff0200720c */ /* 0x004fc80003f05070 */
[----:B------:R-:W-:-:S04]  /*2010*/  ISETP.NE.AND.EX P0, PT, R3, RZ, PT, P0 ;  /* 0x000000ff0300720c */ /* 0x000fc80003f05300 */
[----:B------:R-:W-:Y:S01]  /*2020*/  P2R R17, PR, RZ, 0x1 ;  /* 0x00000001ff117803 */ /* 0x000fe20000000000 */
[----:B------:R-:W-:Y:S05]  /*2030*/  BRA `(.L_x_9451) ;  /* 0x0000003000007947 */ /* 0x000fea0003800000 */
.L_x_9474:
[----:B------:R-:W2:Y:S02]  /*2040*/  LDG.E R2, [R2.64] ;  /* 0x0000002402027981 */ /* 0x000ea4000c1e1900 */
[----:B--2---:R-:W-:-:S04]  /*2050*/  ISETP.NE.AND P0, PT, R2, RZ, PT ;  /* 0x000000ff0200720c */ /* 0x004fc80003f05270 */
[----:B------:R-:W-:Y:S02]  /*2060*/  P2R R17, PR, RZ, 0x1 ;  /* 0x00000001ff117803 */ /* 0x000fe40000000000 */
.L_x_9451:
        /* <DEDUP_REMOVED lines=17> */
.L_x_9481:
[----:B------:R0:W5:Y:S01]  /*2180*/  LDG.E.U8 R30, [R2.64] ;  /* 0x00000024021e7981 */ /* 0x000162000c1e1100 */
[----:B------:R-:W-:Y:S01]  /*2190*/  IMAD.MOV.U32 R31, RZ, RZ, RZ ;  /* 0x000000ffff1f7224 */ /* 0x000fe200078e00ff */
[----:B------:R-:W-:Y:S05]  /*21a0*/  BRA `(.L_x_9483) ;  /* 0x00000d5000007947 */ /* 0x000fea0003800000 */
.L_x_9480:
        /* <DEDUP_REMOVED lines=8> */
.L_x_9485:
[----:B------:R-:W2:Y:S02]  /*2230*/  LDG.E R30, [R2.64] ;  /* 0x00000024021e7981 */ /* 0x000ea4000c1e1900 */
[----:B--2---:R-:W-:Y:S01]  /*2240*/  SHF.R.S32.HI R31, RZ, 0x1f, R30 ;  /* 0x0000001fff1f7819 */ /* 0x004fe2000001141e */
[----:B------:R-:W-:Y:S05]  /*2250*/  BRA `(.L_x_9483) ;  /* 0x00000ca000007947 */ /* 0x000fea0003800000 */
.L_x_9484:
[----:B------:R-:W2:Y:S02]  /*2260*/  LDG.E.S16 R30, [R2.64] ;  /* 0x00000024021e7981 */ /* 0x000ea4000c1e1700 */
[----:B--2---:R-:W-:Y:S01]  /*2270*/  SHF.R.S32.HI R31, RZ, 0x1f, R30 ;  /* 0x0000001fff1f7819 */ /* 0x004fe2000001141e */
[----:B------:R-:W-:Y:S05]  /*2280*/  BRA `(.L_x_9483) ;  /* 0x00000c7000007947 */ /* 0x000fea0003800000 */
.L_x_9479:
        /* <DEDUP_REMOVED lines=9> */
.L_x_9487:
[----:B------:R-:W2:Y:S02]  /*2320*/  LDG.E.U16 R2, [R2.64] ;  /* 0x0000002402027981 */ /* 0x000ea4000c1e1500 */
[----:B--2---:R-:W-:-:S06]  /*2330*/  HADD2.F32 R30, -RZ, R2.H0_H0 ;  /* 0x20000002ff1e7230 */ /* 0x004fcc0000004100 */
[----:B------:R-:W0:Y:S01]  /*2340*/  F2I.S64.TRUNC R30, R30 ;  /* 0x0000001e001e7311 */ /* 0x000e22000020d900 */
[----:B------:R-:W-:Y:S05]  /*2350*/  BRA `(.L_x_9483) ;  /* 0x00000ba000007947 */ /* 0x000fea0003800000 */
.L_x_9486:
        /* <DEDUP_REMOVED lines=9> */
.L_x_9489:
[----:B------:R-:W2:Y:S02]  /*23f0*/  LDG.E.U16 R2, [R2.64] ;  /* 0x0000002402027981 */ /* 0x000ea4000c1e1500 */
[----:B--2---:R-:W-:-:S06]  /*2400*/  HADD2.F32 R30, -RZ, R2.H0_H0 ;  /* 0x20000002ff1e7230 */ /* 0x004fcc0000004100 */
[----:B------:R-:W0:Y:S01]  /*2410*/  F2I.S64.TRUNC R30, R30 ;  /* 0x0000001e001e7311 */ /* 0x000e22000020d900 */
[----:B------:R-:W-:Y:S05]  /*2420*/  BRA `(.L_x_9483) ;  /* 0x00000ad000007947 */ /* 0x000fea0003800000 */
.L_x_9488:
[----:B------:R-:W2:Y:S02]  /*2430*/  LDG.E.64 R2, [R2.64] ;  /* 0x0000002402027981 */ /* 0x000ea4000c1e1b00 */
[----:B--2---:R0:W2:Y:S01]  /*2440*/  F2I.S64.F64.TRUNC R30, R2 ;  /* 0x00000002001e7311 */ /* 0x0040a2000030d900 */
[----:B------:R-:W-:Y:S05]  /*2450*/  BRA `(.L_x_9483) ;  /* 0x00000aa000007947 */ /* 0x000fea0003800000 */
.L_x_9478:
        /* <DEDUP_REMOVED lines=13> */
.L_x_9492:
[----:B------:R-:W2:Y:S02]  /*2530*/  LDG.E.64 R2, [R2.64] ;  /* 0x0000002402027981 */ /* 0x000ea4000c1e1b00 */
[----:B--2---:R0:W2:Y:S01]  /*2540*/  F2I.S64.F64.TRUNC R30, R2 ;  /* 0x00000002001e7311 */ /* 0x0040a2000030d900 */
[----:B------:R-:W-:Y:S05]  /*2550*/  BRA `(.L_x_9483) ;  /* 0x000009a000007947 */ /* 0x000fea0003800000 */
.L_x_9491:
        /* <DEDUP_REMOVED lines=27> */
.L_x_9494:
        /* <DEDUP_REMOVED lines=14> */
.L_x_9493:
[----:B------:R-:W2:Y:S02]  /*27f0*/  LDG.E.U16 R30, [R2.64] ;  /* 0x00000024021e7981 */ /* 0x000ea4000c1e1500 */
[----:B--2---:R-:W-:-:S06]  /*2800*/  PRMT R30, RZ, 0x5410, R30 ;  /* 0x00005410ff1e7816 */ /* 0x004fcc000000001e */
[----:B------:R-:W0:Y:S01]  /*2810*/  F2I.S64.TRUNC R30, R30 ;  /* 0x0000001e001e7311 */ /* 0x000e22000020d900 */
[----:B------:R-:W-:Y:S05]  /*2820*/  BRA `(.L_x_9483) ;  /* 0x000006d000007947 */ /* 0x000fea0003800000 */
.L_x_9490:
        /* <DEDUP_REMOVED lines=11> */
.L_x_9497:
        /* <DEDUP_REMOVED lines=21> */
.L_x_9501:
[----:B------:R-:W-:Y:S05]  /*2a30*/  BSYNC B1 ;  /* 0x0000000000017941 */ /* 0x000fea0003800000 */
.L_x_9500:
[----:B------:R-:W-:Y:S01]  /*2a40*/  IMAD.SHL.U32 R2, R2, 0x100000, RZ ;  /* 0x0010000002027824 */ /* 0x000fe200078e00ff */
[----:B------:R-:W-:-:S04]  /*2a50*/  LEA R3, R0, 0x3b800000, 0x17 ;  /* 0x3b80000000037811 */ /* 0x000fc800078eb8ff */
[----:B------:R-:W-:Y:S02]  /*2a60*/  LOP3.LUT R30, R3, R2, R30, 0xfe, !PT ;  /* 0x00000002031e7212 */ /* 0x000fe400078efe1e */
.L_x_9499:
[----:B------:R-:W-:Y:S05]  /*2a70*/  BSYNC B0 ;  /* 0x0000000000007941 */ /* 0x000fea0003800000 */
.L_x_9498:
[----:B------:R-:W0:Y:S01]  /*2a80*/  F2I.S64.TRUNC R30, R30 ;  /* 0x0000001e001e7311 */ /* 0x000e22000020d900 */
[----:B------:R-:W-:Y:S05]  /*2a90*/  BRA `(.L_x_9483) ;  /* 0x0000046000007947 */ /* 0x000fea0003800000 */
.L_x_9496:
        /* <DEDUP_REMOVED lines=21> */
.L_x_9505:
[----:B------:R-:W-:Y:S05]  /*2bf0*/  BSYNC B1 ;  /* 0x0000000000017941 */ /* 0x000fea0003800000 */
.L_x_9504:
[----:B------:R-:W-:Y:S01]  /*2c00*/  IMAD.SHL.U32 R2, R2, 0x200000, RZ ;  /* 0x0020000002027824 */ /* 0x000fe200078e00ff */
[----:B------:R-:W-:-:S04]  /*2c10*/  LEA R3, R0, 0x37800000, 0x17 ;  /* 0x3780000000037811 */ /* 0x000fc800078eb8ff */
[----:B------:R-:W-:Y:S02]  /*2c20*/  LOP3.LUT R30, R3, R2, R30, 0xfe, !PT ;  /* 0x00000002031e7212 */ /* 0x000fe400078efe1e */
.L_x_9503:
[----:B------:R-:W-:Y:S05]  /*2c30*/  BSYNC B0 ;  /* 0x0000000000007941 */ /* 0x000fea0003800000 */
.L_x_9502:
[----:B------:R-:W0:Y:S01]  /*2c40*/  F2I.S64.TRUNC R30, R30 ;  /* 0x0000001e001e7311 */ /* 0x000e22000020d900 */
[----:B------:R-:W-:Y:S05]  /*2c50*/  BRA `(.L_x_9483) ;  /* 0x000002a000007947 */ /* 0x000fea0003800000 */
.L_x_9495:
        /* <DEDUP_REMOVED lines=14> */
.L_x_9509:
[----:B------:R-:W-:Y:S05]  /*2d40*/  BSYNC B0 ;  /* 0x0000000000007941 */ /* 0x000fea0003800000 */
.L_x_9508:
[----:B------:R-:W0:Y:S01]  /*2d50*/  F2I.S64.TRUNC R30, R30 ;  /* 0x0000001e001e7311 */ /* 0x000e22000020d900 */
[----:B------:R-:W-:Y:S05]  /*2d60*/  BRA `(.L_x_9483) ;  /* 0x0000019000007947 */ /* 0x000fea0003800000 */
.L_x_9482:
        /* <DEDUP_REMOVED lines=21> */
.L_x_9507:
[----:B------:R0:W5:Y:S01]  /*2ec0*/  LDG.E.64 R30, [R2.64] ;  /* 0x00000024021e7981 */ /* 0x000162000c1e1b00 */
[----:B------:R-:W-:Y:S05]  /*2ed0*/  BRA `(.L_x_9483) ;  /* 0x0000002000007947 */ /* 0x000fea0003800000 */
.L_x_9506:
[----:B------:R0:W5:Y:S01]  /*2ee0*/  LDG.E R30, [R2.64] ;  /* 0x00000024021e7981 */ /* 0x000162000c1e1900 */
[----:B------:R-:W-:-:S03]  /*2ef0*/  IMAD.MOV.U32 R31, RZ, RZ, RZ ;  /* 0x000000ffff1f7224 */ /* 0x000fc600078e00ff */
.L_x_9483:
[----:B------:R-:W-:Y:S02]  /*2f00*/  ISETP.NE.AND P0, PT, R17, RZ, PT ;  /* 0x000000ff1100720c */ /* 0x000fe40003f05270 */
[----:B------:R-:W-:Y:S02]  /*2f10*/  IADD3 R34, R34, 0x80, RZ ;  /* 0x0000008022227810 */ /* 0x000fe40007ffe0ff */
[----:B------:R-:W-:-:S04]  /*2f20*/  SEL R37, RZ, 0x1, !P0 ;  /* 0x00000001ff257807 */ /* 0x000fc80004000000 */
.L_x_9413:
[----:B01-3--:R-:W-:Y:S05]  /*2f30*/  BSYNC B6 ;  /* 0x0000000000067941 */ /* 0x00bfea0003800000 */
.L_x_9412:
[----:B------:R-:W-:Y:S01]  /*2f40*/  ISETP.GE.AND P0, PT, R34, R26, PT ;  /* 0x0000001a2200720c */ /* 0x000fe20003f06270 */
[----:B------:R-:W-:Y:S01]  /*2f50*/  BSSY B6, `(.L_x_9510) ;  /* 0x00002e4000067945 */ /* 0x000fe20003800000 */
[----:B------:R-:W-:-:S11]  /*2f60*/  CS2R R28, SRZ ;  /* 0x00000000001c7805 */ /* 0x000fd6000001ff00 */
        /* <DEDUP_REMOVED lines=19> */
.L_x_9515:
[----:B------:R0:W5:Y:S01]  /*30a0*/  LDG.E.U8 R24, [R2.64] ;  /* 0x0000002402187981 */ /* 0x000162000c1e1100 */
[----:B------:R-:W-:Y:S01]  /*30b0*/  IMAD.MOV.U32 R25, RZ, RZ, RZ ;  /* 0x000000ffff197224 */ /* 0x000fe200078e00ff */
[----:B------:R-:W-:Y:S05]  /*30c0*/  BRA `(.L_x_9517) ;  /* 0x00000d5000007947 */ /* 0x000fea0003800000 */
.L_x_9514:
        /* <DEDUP_REMOVED lines=8> */
.L_x_9519:
[----:B------:R-:W3:Y:S02]  /*3150*/  LDG.E R24, [R2.64] ;  /* 0x0000002402187981 */ /* 0x000ee4000c1e1900 */
[----:B---3--:R-:W-:Y:S01]  /*3160*/  SHF.R.S32.HI R25, RZ, 0x1f, R24 ;  /* 0x0000001fff197819 */ /* 0x008fe20000011418 */
[----:B------:R-:W-:Y:S05]  /*3170*/  BRA `(.L_x_9517) ;  /* 0x00000ca000007947 */ /* 0x000fea0003800000 */
.L_x_9518:
[----:B------:R-:W3:Y:S02]  /*3180*/  LDG.E.S16 R24, [R2.64] ;  /* 0x0000002402187981 */ /* 0x000ee4000c1e1700 */
[----:B---3--:R-:W-:Y:S01]  /*3190*/  SHF.R.S32.HI R25, RZ, 0x1f, R24 ;  /* 0x0000001fff197819 */ /* 0x008fe20000011418 */
[----:B------:R-:W-:Y:S05]  /*31a0*/  BRA `(.L_x_9517) ;  /* 0x00000c7000007947 */ /* 0x000fea0003800000 */
.L_x_9513:
[----:B------:R-:W-:-:S13]  /*31b0*/  ISETP.GT.AND P0, PT, R0, 0x6, PT ;  /* 0x000000060000780c */ /* 0x000fda0003f04270 */
[----:B------:R-:W-:Y:S05]  /*31c0*/  @P0 BRA `(.L_x_9520) ;  /* 0x000000b000000947 */ /* 0x000fea0003800000 */
[----:B------:R-:W-:-:S13]  /*31d0*/  ISETP.NE.AND P0, PT, R0, 0x5, PT ;  /* 0x000000050000780c */ /* 0x000fda0003f05270 */
[----:B------:R-:W-:Y:S05]  /*31e0*/  @!P0 BRA `(.L_x_9521) ;  /* 0x0000005000008947 */ /* 0x000fea0003800000 */
[----:B------:R-:W-:-:S13]  /*31f0*/  ISETP.NE.AND P0, PT, R0, 0x6, PT ;  /* 0x000000060000780c */ /* 0x000fda0003f05270 */
[----:B------:R-:W-:Y:S05]  /*3200*/  @P0 BRA `(.L_x_9516) ;  /* 0x00000a8000000947 */ /* 0x000fea0003800000 */
[----:B------:R-:W3:Y:S02]  /*3210*/  LDG.E R2, [R2.64] ;  /* 0x0000002402027981 */ /* 0x000ee4000c1e1900 */
[----:B---3--:R0:W1:Y:S01]  /*3220*/  F2I.S64.TRUNC R24, R2 ;  /* 0x0000000200187311 */ /* 0x008062000020d900 */
[----:B------:R-:W-:Y:S05]  /*3230*/  BRA `(.L_x_9517) ;  /* 0x00000be000007947 */ /* 0x000fea0003800000 */
.L_x_9521:
[----:B------:R-:W3:Y:S02]  /*3240*/  LDG.E.U16 R2, [R2.64] ;  /* 0x0000002402027981 */ /* 0x000ee4000c1e1500 */
[----:B---3--:R-:W-:-:S06]  /*3250*/  HADD2.F32 R24, -RZ, R2.H0_H0 ;  /* 0x20000002ff187230 */ /* 0x008fcc0000004100 */
[----:B------:R-:W0:Y:S01]  /*3260*/  F2I.S64.TRUNC R24, R24 ;  /* 0x0000001800187311 */ /* 0x000e22000020d900 */
[----:B------:R-:W-:Y:S05]  /*3270*/  BRA `(.L_x_9517) ;  /* 0x00000ba000007947 */ /* 0x000fea0003800000 */
.L_x_9520:
[----:B------:R-:W-:-:S13]  /*3280*/  ISETP.NE.AND P0, PT, R0, 0x7, PT ;  /* 0x000000070000780c */ /* 0x000fda0003f05270 */
[----:B------:R-:W-:Y:S05]  /*3290*/  @!P0 BRA `(.L_x_9522) ;  /* 0x000000b000008947 */ /* 0x000fea0003800000 */
[----:B------:R-:W-:-:S13]  /*32a0*/  ISETP.NE.AND P0, PT, R0, 0x8, PT ;  /* 0x000000080000780c */ /* 0x000fda0003f05270 */
[----:B------:R-:W-:Y:S05]  /*32b0*/  @!P0 BRA `(.L_x_9523) ;  /* 0x0000005000008947 */ /* 0x000fea0003800000 */
[----:B------:R-:W-:-:S13]  /*32c0*/  ISETP.NE.AND P0, PT, R0, 0x9, PT ;  /* 0x000000090000780c */ /* 0x000fda0003f05270 */
[----:B------:R-:W-:Y:S05]  /*32d0*/  @P0 BRA `(.L_x_9516) ;  /* 0x000009b000000947 */ /* 0x000fea0003800000 */
[----:B------:R-:W3:Y:S02]  /*32e0*/  LDG.E R2, [R2.64] ;  /* 0x0000002402027981 */ /* 0x000ee4000c1e1900 */
[----:B---3--:R0:W1:Y:S01]  /*32f0*/  F2I.S64.TRUNC R24, R2 ;  /* 0x0000000200187311 */ /* 0x008062000020d900 */
[----:B------:R-:W-:Y:S05]  /*3300*/  BRA `(.L_x_9517) ;  /* 0x00000b1000007947 */ /* 0x000fea0003800000 */
.L_x_9523:
[----:B------:R-:W3:Y:S02]  /*3310*/  LDG.E.U16 R2, [R2.64] ;  /* 0x0000002402027981 */ /* 0x000ee4000c1e1500 */
[----:B---3--:R-:W-:-:S06]  /*3320*/  HADD2.F32 R24, -RZ, R2.H0_H0 ;  /* 0x20000002ff187230 */ /* 0x008fcc0000004100 */
[----:B------:R-:W0:Y:S01]  /*3330*/  F2I.S64.TRUNC R24, R24 ;  /* 0x0000001800187311 */ /* 0x000e22000020d900 */
[----:B------:R-:W-:Y:S05]  /*3340*/  BRA `(.L_x_9517) ;  /* 0x00000ad000007947 */ /* 0x000fea0003800000 */
.L_x_9522:
[----:B------:R-:W3:Y:S02]  /*3350*/  LDG.E.64 R2, [R2.64] ;  /* 0x0000002402027981 */ /* 0x000ee4000c1e1b00 */
[----:B---3--:R0:W1:Y:S01]  /*3360*/  F2I.S64.F64.TRUNC R24, R2 ;  /* 0x0000000200187311 */ /* 0x008062000030d900 */
[----:B------:R-:W-:Y:S05]  /*3370*/  BRA `(.L_x_9517) ;  /* 0x00000aa000007947 */ /* 0x000fea0003800000 */
.L_x_9512:
        /* <DEDUP_REMOVED lines=13> */
.L_x_9526:
[----:B------:R-:W3:Y:S02]  /*3450*/  LDG.E.64 R2, [R2.64] ;  /* 0x0000002402027981 */ /* 0x000ee4000c1e1b00 */
[----:B---3--:R0:W1:Y:S01]  /*3460*/  F2I.S64.F64.TRUNC R24, R2 ;  /* 0x0000000200187311 */ /* 0x008062000030d900 */
[----:B------:R-:W-:Y:S05]  /*3470*/  BRA `(.L_x_9517) ;  /* 0x000009a000007947 */ /* 0x000fea0003800000 */
.L_x_9525:
        /* <DEDUP_REMOVED lines=27> */
.L_x_9528:
        /* <DEDUP_REMOVED lines=14> */
.L_x_9527:
[----:B------:R-:W3:Y:S02]  /*3710*/  LDG.E.U16 R24, [R2.64] ;  /* 0x0000002402187981 */ /* 0x000ee4000c1e1500 */
[----:B---3--:R-:W-:-:S06]  /*3720*/  PRMT R24, RZ, 0x5410, R24 ;  /* 0x00005410ff187816 */ /* 0x008fcc0000000018 */
[----:B------:R-:W0:Y:S01]  /*3730*/  F2I.S64.TRUNC R24, R24 ;  /* 0x0000001800187311 */ /* 0x000e22000020d900 */
[----:B------:R-:W-:Y:S05]  /*3740*/  BRA `(.L_x_9517) ;  /* 0x000006d000007947 */ /* 0x000fea0003800000 */
.L_x_9524:
        /* <DEDUP_REMOVED lines=11> */
.L_x_9531:
        /* <DEDUP_REMOVED lines=21> */
.L_x_9535:
[----:B------:R-:W-:Y:S05]  /*3950*/  BSYNC B1 ;  /* 0x0000000000017941 */ /* 0x000fea0003800000 */
.L_x_9534:
[----:B------:R-:W-:Y:S01]  /*3960*/  IMAD.SHL.U32 R2, R2, 0x100000, RZ ;  /* 0x0010000002027824 */ /* 0x000fe200078e00ff */
[----:B------:R-:W-:-:S04]  /*3970*/  LEA R3, R0, 0x3b800000, 0x17 ;  /* 0x3b80000000037811 */ /* 0x000fc800078eb8ff */
[----:B------:R-:W-:Y:S02]  /*3980*/  LOP3.LUT R24, R3, R2, R24, 0xfe, !PT ;  /* 0x0000000203187212 */ /* 0x000fe400078efe18 */
.L_x_9533:
[----:B------:R-:W-:Y:S05]  /*3990*/  BSYNC B0 ;  /* 0x0000000000007941 */ /* 0x000fea0003800000 */
.L_x_9532:
[----:B------:R-:W0:Y:S01]  /*39a0*/  F2I.S64.TRUNC R24, R24 ;  /* 0x0000001800187311 */ /* 0x000e22000020d900 */
[----:B------:R-:W-:Y:S05]  /*39b0*/  BRA `(.L_x_9517) ;  /* 0x0000046000007947 */ /* 0x000fea0003800000 */
.L_x_9530:
        /* <DEDUP_REMOVED lines=21> */
.L_x_9539:
[----:B------:R-:W-:Y:S05]  /*3b10*/  BSYNC B1 ;  /* 0x0000000000017941 */ /* 0x000fea0003800000 */
.L_x_9538:
[----:B------:R-:W-:Y:S01]  /*3b20*/  IMAD.SHL.U32 R2, R2, 0x200000, RZ ;  /* 0x0020000002027824 */ /* 0x000fe200078e00ff */
[----:B------:R-:W-:-:S04]  /*3b30*/  LEA R3, R0, 0x37800000, 0x17 ;  /* 0x3780000000037811 */ /* 0x000fc800078eb8ff */
[----:B------:R-:W-:Y:S02]  /*3b40*/  LOP3.LUT R24, R3, R2, R24, 0xfe, !PT ;  /* 0x0000000203187212 */ /* 0x000fe400078efe18 */
.L_x_9537:
[----:B------:R-:W-:Y:S05]  /*3b50*/  BSYNC B0 ;  /* 0x0000000000007941 */ /* 0x000fea0003800000 */
.L_x_9536:
[----:B------:R-:W0:Y:S01]  /*3b60*/  F2I.S64.TRUNC R24, R24 ;  /* 0x0000001800187311 */ /* 0x000e22000020d900 */
[----:B------:R-:W-:Y:S05]  /*3b70*/  BRA `(.L_x_9517) ;  /* 0x000002a000007947 */ /* 0x000fea0003800000 */
.L_x_9529:
        /* <DEDUP_REMOVED lines=14> */
.L_x_9543:
[----:B------:R-:W-:Y:S05]  /*3c60*/  BSYNC B0 ;  /* 0x0000000000007941 */ /* 0x000fea0003800000 */
.L_x_9542:
[----:B------:R-:W0:Y:S01]  /*3c70*/  F2I.S64.TRUNC R24, R24 ;  /* 0x0000001800187311 */ /* 0x000e22000020d900 */
[----:B------:R-:W-:Y:S05]  /*3c80*/  BRA `(.L_x_9517) ;  /* 0x0000019000007947 */ /* 0x000fea0003800000 */
.L_x_9516:
        /* <DEDUP_REMOVED lines=18> */
[----:B0-2-45:R-:W-:Y:S05]  /*3db0*/  CALL.ABS.NOINC R14 ;  /* 0x000000000e007343 */ /* 0x035fea0003c00000 */
[----:B------:R-:W-:Y:S01]  /*3dc0*/  CS2R R24, SRZ ;  /* 0x0000000000187805 */ /* 0x000fe2000001ff00 */
[----:B------:R-:W-:Y:S05]  /*3dd0*/  BRA `(.L_x_9517) ;  /* 0x0000004000007947 */ /* 0x000fea0003800000 */
.L_x_9541:
[----:B------:R0:W5:Y:S01]  /*3de0*/  LDG.E.64 R24, [R2.64] ;  /* 0x0000002402187981 */ /* 0x000162000c1e1b00 */
[----:B------:R-:W-:Y:S05]  /*3df0*/  BRA `(.L_x_9517) ;  /* 0x0000002000007947 */ /* 0x000fea0003800000 */
.L_x_9540:
[----:B------:R0:W5:Y:S01]  /*3e00*/  LDG.E R24, [R2.64] ;  /* 0x0000002402187981 */ /* 0x000162000c1e1900 */
[----:B------:R-:W-:-:S03]  /*3e10*/  IMAD.MOV.U32 R25, RZ, RZ, RZ ;  /* 0x000000ffff197224 */ /* 0x000fc600078e00ff */
.L_x_9517:
        /* <DEDUP_REMOVED lines=18> */
.L_x_9547:
[----:B------:R-:W3:Y:S02]  /*3f40*/  LDG.E.U8 R2, [R2.64] ;  /* 0x0000002402027981 */ /* 0x000ee4000c1e1100 */
[----:B---3--:R-:W-:-:S04]  /*3f50*/  ISETP.NE.AND P0, PT, R2, RZ, PT ;  /* 0x000000ff0200720c */ /* 0x008fc80003f05270 */
[----:B------:R-:W-:Y:S01]  /*3f60*/  P2R R17, PR, RZ, 0x1 ;  /* 0x00000001ff117803 */ /* 0x000fe20000000000 */
[----:B------:R-:W-:Y:S05]  /*3f70*/  BRA `(.L_x_9549) ;  /* 0x00000f4000007947 */ /* 0x000fea0003800000 */
.L_x_9546:
        /* <DEDUP_REMOVED lines=11> */
.L_x_9551:
[----:B------:R-:W3:Y:S02]  /*4030*/  LDG.E R2, [R2.64] ;  /* 0x0000002402027981 */ /* 0x000ee4000c1e1900 */
[----:B---3--:R-:W-:-:S04]  /*4040*/  ISETP.NE.AND P0, PT, R2, RZ, PT ;  /* 0x000000ff0200720c */ /* 0x008fc80003f05270 */
[----:B------:R-:W-:Y:S01]  /*4050*/  P2R R17, PR, RZ, 0x1 ;  /* 0x00000001ff117803 */ /* 0x000fe20000000000 */
[----:B------:R-:W-:Y:S05]  /*4060*/  BRA `(.L_x_9549) ;  /* 0x00000e5000007947 */ /* 0x000fea0003800000 */
.L_x_9550:
[----:B------:R-:W3:Y:S02]  /*4070*/  LDG.E.U16 R2, [R2.64] ;  /* 0x0000002402027981 */ /* 0x000ee4000c1e1500 */
[----:B---3--:R-:W-:-:S04]  /*4080*/  ISETP.NE.AND P0, PT, R2, RZ, PT ;  /* 0x000000ff0200720c */ /* 0x008fc80003f05270 */
[----:B------:R-:W-:Y:S01]  /*4090*/  P2R R17, PR, RZ, 0x1 ;  /* 0x00000001ff117803 */ /* 0x000fe20000000000 */
[----:B------:R-:W-:Y:S05]  /*40a0*/  BRA `(.L_x_9549) ;  /* 0x00000e1000007947 */ /* 0x000fea0003800000 */
.L_x_9545:
        /* <DEDUP_REMOVED lines=10> */
.L_x_9553:
[----:B------:R-:W3:Y:S02]  /*4150*/  LDG.E.U16 R0, [R2.64] ;  /* 0x0000002402007981 */ /* 0x000ee4000c1e1500 */
[----:B---3--:R-:W-:-:S05]  /*4160*/  HADD2.F32 R0, -RZ, R0.H0_H0 ;  /* 0x20000000ff007230 */ /* 0x008fca0000004100 */
[----:B------:R-:W-:-:S04]  /*4170*/  FSETP.NEU.FTZ.AND P0, PT, R0, RZ, PT ;  /* 0x000000ff0000720b */ /* 0x000fc80003f1d000 */
[----:B------:R-:W-:Y:S01]  /*4180*/  P2R R17, PR, RZ, 0x1 ;  /* 0x00000001ff117803 */ /* 0x000fe20000000000 */
[----:B------:R-:W-:Y:S05]  /*4190*/  BRA `(.L_x_9549) ;  /* 0x00000d2000007947 */ /* 0x000fea0003800000 */
.L_x_9552:
        /* <DEDUP_REMOVED lines=12> */
.L_x_9555:
        /* <DEDUP_REMOVED lines=11> */
.L_x_9554:
[----:B------:R-:W3:Y:S02]  /*4310*/  LDG.E.64 R2, [R2.64] ;  /* 0x0000002402027981 */ /* 0x000ee4000c1e1b00 */
[----:B---3--:R-:W0:-:S06]  /*4320*/  DSETP.NEU.AND P0, PT, R2, RZ, PT ;  /* 0x000000ff0200722a */ /* 0x008e0c0003f0d000 */
[----:B0-----:R-:W-:Y:S01]  /*4330*/  P2R R17, PR, RZ, 0x1 ;  /* 0x00000001ff117803 */ /* 0x001fe20000000000 */
[----:B------:R-:W-:Y:S05]  /*4340*/  BRA `(.L_x_9549) ;  /* 0x00000b7000007947 */ /* 0x000fea0003800000 */
.L_x_9544:
        /* <DEDUP_REMOVED lines=12> */
.L_x_9558:
[----:B------:R-:W3:Y:S02]  /*4410*/  LDG.E.128 R4, [R2.64] ;  /* 0x0000002402047981 */ /* 0x000ee4000c1e1d00 */
[----:B---3--:R-:W0:-:S06]  /*4420*/  DSETP.NEU.AND P0, PT, R6, RZ, PT ;  /* 0x000000ff0600722a */ /* 0x008e0c0003f0d000 */
[----:B0-----:R-:W0:-:S06]  /*4430*/  DSETP.NEU.OR P0, PT, R4, RZ, P0 ;  /* 0x000000ff0400722a */ /* 0x001e0c000070d400 */
[----:B0-----:R-:W-:Y:S01]  /*4440*/  P2R R17, PR, RZ, 0x1 ;  /* 0x00000001ff117803 */ /* 0x001fe20000000000 */
[----:B------:R-:W-:Y:S05]  /*4450*/  BRA `(.L_x_9549) ;  /* 0x00000a6000007947 */ /* 0x000fea0003800000 */
.L_x_9557:
        /* <DEDUP_REMOVED lines=28> */
.L_x_9560:
        /* <DEDUP_REMOVED lines=15> */
.L_x_9559:
[----:B------:R-:W3:Y:S02]  /*4710*/  LDG.E.U16 R0, [R2.64] ;  /* 0x0000002402007981 */ /* 0x000ee4000c1e1500 */
[----:B---3--:R-:W-:-:S04]  /*4720*/  PRMT R0, RZ, 0x5410, R0 ;  /* 0x00005410ff007816 */ /* 0x008fc80000000000 */
[----:B------:R-:W-:-:S04]  /*4730*/  FSETP.NEU.FTZ.AND P0, PT, R0, RZ, PT ;  /* 0x000000ff0000720b */ /* 0x000fc80003f1d000 */
[----:B------:R-:W-:Y:S01]  /*4740*/  P2R R17, PR, RZ, 0x1 ;  /* 0x00000001ff117803 */ /* 0x000fe20000000000 */
[----:B------:R-:W-:Y:S05]  /*4750*/  BRA `(.L_x_9549) ;  /* 0x0000076000007947 */ /* 0x000fea0003800000 */
.L_x_9556:
        /* <DEDUP_REMOVED lines=12> */
.L_x_9563:
        /* <DEDUP_REMOVED lines=21> */
.L_x_9567:
[----:B------:R-:W-:Y:S05]  /*4970*/  BSYNC B1 ;  /* 0x0000000000017941 */ /* 0x000fea0003800000 */
.L_x_9566:
[----:B------:R-:W-:Y:S01]  /*4980*/  LEA R3, R0, 0x3b800000, 0x17 ;  /* 0x3b80000000037811 */ /* 0x000fe200078eb8ff */
[----:B------:R-:W-:-:S05]  /*4990*/  IMAD.SHL.U32 R0, R2, 0x100000, RZ ;  /* 0x0010000002007824 */ /* 0x000fca00078e00ff */
[----:B------:R-:W-:Y:S02]  /*49a0*/  LOP3.LUT R0, R3, R0, R4, 0xfe, !PT ;  /* 0x0000000003007212 */ /* 0x000fe400078efe04 */
.L_x_9565:
[----:B------:R-:W-:Y:S05]  /*49b0*/  BSYNC B0 ;  /* 0x0000000000007941 */ /* 0x000fea0003800000 */
.L_x_9564:
[----:B------:R-:W-:-:S04]  /*49c0*/  FSETP.NEU.FTZ.AND P0, PT, R0, RZ, PT ;  /* 0x000000ff0000720b */ /* 0x000fc80003f1d000 */
[----:B------:R-:W-:Y:S01]  /*49d0*/  P2R R17, PR, RZ, 0x1 ;  /* 0x00000001ff117803 */ /* 0x000fe20000000000 */
[----:B------:R-:W-:Y:S05]  /*49e0*/  BRA `(.L_x_9549) ;  /* 0x000004d000007947 */ /* 0x000fea0003800000 */
.L_x_9562:
        /* <DEDUP_REMOVED lines=21> */
.L_x_9571:
[----:B------:R-:W-:Y:S05]  /*4b40*/  BSYNC B1 ;  /* 0x0000000000017941 */ /* 0x000fea0003800000 */
.L_x_9570:
[----:B------:R-:W-:Y:S01]  /*4b50*/  LEA R3, R0, 0x37800000, 0x17 ;  /* 0x3780000000037811 */ /* 0x000fe200078eb8ff */
[----:B------:R-:W-:-:S05]  /*4b60*/  IMAD.SHL.U32 R0, R2, 0x200000, RZ ;  /* 0x0020000002007824 */ /* 0x000fca00078e00ff */
[----:B------:R-:W-:Y:S02]  /*4b70*/  LOP3.LUT R0, R3, R0, R4, 0xfe, !PT ;  /* 0x0000000003007212 */ /* 0x000fe400078efe04 */
.L_x_9569:
[----:B------:R-:W-:Y:S05]  /*4b80*/  BSYNC B0 ;  /* 0x0000000000007941 */ /* 0x000fea0003800000 */
.L_x_9568:
[----:B------:R-:W-:-:S04]  /*4b90*/  FSETP.NEU.FTZ.AND P0, PT, R0, RZ, PT ;  /* 0x000000ff0000720b */ /* 0x000fc80003f1d000 */
[----:B------:R-:W-:Y:S01]  /*4ba0*/  P2R R17, PR, RZ, 0x1 ;  /* 0x00000001ff117803 */ /* 0x000fe20000000000 */
[----:B------:R-:W-:Y:S05]  /*4bb0*/  BRA `(.L_x_9549) ;  /* 0x0000030000007947 */ /* 0x000fea0003800000 */
.L_x_9561:
        /* <DEDUP_REMOVED lines=14> */
.L_x_9575:
[----:B------:R-:W-:Y:S05]  /*4ca0*/  BSYNC B0 ;  /* 0x0000000000007941 */ /* 0x000fea0003800000 */
.L_x_9574:
[----:B------:R-:W-:-:S04]  /*4cb0*/  FSETP.NEU.FTZ.AND P0, PT, R0, RZ, PT ;  /* 0x000000ff0000720b */ /* 0x000fc80003f1d000 */
[----:B------:R-:W-:Y:S01]  /*4cc0*/  P2R R17, PR, RZ, 0x1 ;  /* 0x00000001ff117803 */ /* 0x000fe20000000000 */
[----:B------:R-:W-:Y:S05]  /*4cd0*/  BRA `(.L_x_9549) ;  /* 0x000001e000007947 */ /* 0x000fea0003800000 */
.L_x_9548:
        /* <DEDUP_REMOVED lines=22> */
.L_x_9573:
[----:B------:R-:W3:Y:S02]  /*4e40*/  LDG.E.64 R2, [R2.64] ;  /* 0x0000002402027981 */ /* 0x000ee4000c1e1b00 */
[----:B---3--:R-:W-:-:S04]  /*4e50*/  ISETP.NE.U32.AND P0, PT, R2, RZ, PT ;  /* 0x000000ff0200720c */ /* 0x008fc80003f05070 */
[----:B------:R-:W-:-:S04]  /*4e60*/  ISETP.NE.AND.EX P0, PT, R3, RZ, PT, P0 ;  /* 0x000000ff0300720c */ /* 0x000fc80003f05300 */
[----:B------:R-:W-:Y:S01]  /*4e70*/  P2R R17, PR, RZ, 0x1 ;  /* 0x00000001ff117803 */ /* 0x000fe20000000000 */
[----:B------:R-:W-:Y:S05]  /*4e80*/  BRA `(.L_x_9549) ;  /* 0x0000003000007947 */ /* 0x000fea0003800000 */
.L_x_9572:
[----:B------:R-:W3:Y:S02]  /*4e90*/  LDG.E R2, [R2.64] ;  /* 0x0000002402027981 */ /* 0x000ee4000c1e1900 */
[----:B---3--:R-:W-:-:S04]  /*4ea0*/  ISETP.NE.AND P0, PT, R2, RZ, PT ;  /* 0x000000ff0200720c */ /* 0x008fc80003f05270 */
[----:B------:R-:W-:Y:S02]  /*4eb0*/  P2R R17, PR, RZ, 0x1 ;  /* 0x00000001ff117803 */ /* 0x000fe40000000000 */
.L_x_9549:
        /* <DEDUP_REMOVED lines=17> */
.L_x_9579:
[----:B------:R0:W5:Y:S01]  /*4fd0*/  LDG.E.U8 R28, [R2.64] ;  /* 0x00000024021c7981 */ /* 0x000162000c1e1100 */
[----:B------:R-:W-:Y:S01]  /*4fe0*/  IMAD.MOV.U32 R29, RZ, RZ, RZ ;  /* 0x000000ffff1d7224 */ /* 0x000fe200078e00ff */
[----:B------:R-:W-:Y:S05]  /*4ff0*/  BRA `(.L_x_9581) ;  /* 0x00000d5000007947 */ /* 0x000fea0003800000 */
.L_x_9578:
        /* <DEDUP_REMOVED lines=8> */
.L_x_9583:
[----:B------:R-:W3:Y:S02]  /*5080*/  LDG.E R28, [R2.64] ;  /* 0x00000024021c7981 */ /* 0x000ee4000c1e1900 */
[----:B---3--:R-:W-:Y:S01]  /*5090*/  SHF.R.S32.HI R29, RZ, 0x1f, R28 ;  /* 0x0000001fff1d7819 */ /* 0x008fe2000001141c */
[----:B------:R-:W-:Y:S05]  /*50a0*/  BRA `(.L_x_9581) ;  /* 0x00000ca000007947 */ /* 0x000fea0003800000 */
.L_x_9582:
[----:B------:R-:W3:Y:S02]  /*50b0*/  LDG.E.S16 R28, [R2.64] ;  /* 0x00000024021c7981 */ /* 0x000ee4000c1e1700 */
[----:B---3--:R-:W-:Y:S01]  /*50c0*/  SHF.R.S32.HI R29, RZ, 0x1f, R28 ;  /* 0x0000001fff1d7819 */ /* 0x008fe2000001141c */
[----:B------:R-:W-:Y:S05]  /*50d0*/  BRA `(.L_x_9581) ;  /* 0x00000c7000007947 */ /* 0x000fea0003800000 */
.L_x_9577:
        /* <DEDUP_REMOVED lines=9> */
.L_x_9585:
[----:B------:R-:W3:Y:S02]  /*5170*/  LDG.E.U16 R2, [R2.64] ;  /* 0x0000002402027981 */ /* 0x000ee4000c1e1500 */
[----:B---3--:R-:W-:-:S06]  /*5180*/  HADD2.F32 R28, -RZ, R2.H0_H0 ;  /* 0x20000002ff1c7230 */ /* 0x008fcc0000004100 */
[----:B------:R-:W0:Y:S01]  /*5190*/  F2I.S64.TRUNC R28, R28 ;  /* 0x0000001c001c7311 */ /* 0x000e22000020d900 */
[----:B------:R-:W-:Y:S05]  /*51a0*/  BRA `(.L_x_9581) ;  /* 0x00000ba000007947 */ /* 0x000fea0003800000 */
.L_x_9584:
        /* <DEDUP_REMOVED lines=9> */
.L_x_9587:
[----:B------:R-:W3:Y:S02]  /*5240*/  LDG.E.U16 R2, [R2.64] ;  /* 0x0000002402027981 */ /* 0x000ee4000c1e1500 */
[----:B---3--:R-:W-:-:S06]  /*5250*/  HADD2.F32 R28, -RZ, R2.H0_H0 ;  /* 0x20000002ff1c7230 */ /* 0x008fcc0000004100 */
[----:B------:R-:W0:Y:S01]  /*5260*/  F2I.S64.TRUNC R28, R28 ;  /* 0x0000001c001c7311 */ /* 0x000e22000020d900 */
[----:B------:R-:W-:Y:S05]  /*5270*/  BRA `(.L_x_9581) ;  /* 0x00000ad000007947 */ /* 0x000fea0003800000 */
.L_x_9586:
[----:B------:R-:W3:Y:S02]  /*5280*/  LDG.E.64 R2, [R2.64] ;  /* 0x0000002402027981 */ /* 0x000ee4000c1e1b00 */
[----:B---3--:R0:W3:Y:S01]  /*5290*/  F2I.S64.F64.TRUNC R28, R2 ;  /* 0x00000002001c7311 */ /* 0x0080e2000030d900 */
[----:B------:R-:W-:Y:S05]  /*52a0*/  BRA `(.L_x_9581) ;  /* 0x00000aa000007947 */ /* 0x000fea0003800000 */
.L_x_9576:
        /* <DEDUP_REMOVED lines=13> */
.L_x_9590:
[----:B------:R-:W3:Y:S02]  /*5380*/  LDG.E.64 R2, [R2.64] ;  /* 0x0000002402027981 */ /* 0x000ee4000c1e1b00 */
[----:B---3--:R0:W3:Y:S01]  /*5390*/  F2I.S64.F64.TRUNC R28, R2 ;  /* 0x00000002001c7311 */ /* 0x0080e2000030d900 */
[----:B------:R-:W-:Y:S05]  /*53a0*/  BRA `(.L_x_9581) ;  /* 0x000009a000007947 */ /* 0x000fea0003800000 */
.L_x_9589:
        /* <DEDUP_REMOVED lines=27> */
.L_x_9592:
        /* <DEDUP_REMOVED lines=14> */
.L_x_9591:
[----:B------:R-:W3:Y:S02]  /*5640*/  LDG.E.U16 R28, [R2.64] ;  /* 0x00000024021c7981 */ /* 0x000ee4000c1e1500 */
[----:B---3--:R-:W-:-:S06]  /*5650*/  PRMT R28, RZ, 0x5410, R28 ;  /* 0x00005410ff1c7816 */ /* 0x008fcc000000001c */
[----:B------:R-:W0:Y:S01]  /*5660*/  F2I.S64.TRUNC R28, R28 ;  /* 0x0000001c001c7311 */ /* 0x000e22000020d900 */
[----:B------:R-:W-:Y:S05]  /*5670*/  BRA `(.L_x_9581) ;  /* 0x000006d000007947 */ /* 0x000fea0003800000 */
.L_x_9588:
        /* <DEDUP_REMOVED lines=11> */
.L_x_9595:
        /* <DEDUP_REMOVED lines=21> */
.L_x_9599:
[----:B------:R-:W-:Y:S05]  /*5880*/  BSYNC B1 ;  /* 0x0000000000017941 */ /* 0x000fea0003800000 */
.L_x_9598:
[----:B------:R-:W-:Y:S01]  /*5890*/  IMAD.SHL.U32 R2, R2, 0x100000, RZ ;  /* 0x0010000002027824 */ /* 0x000fe200078e00ff */
[----:B------:R-:W-:-:S04]  /*58a0*/  LEA R3, R0, 0x3b800000, 0x17 ;  /* 0x3b80000000037811 */ /* 0x000fc800078eb8ff */
[----:B------:R-:W-:Y:S02]  /*58b0*/  LOP3.LUT R28, R3, R2, R28, 0xfe, !PT ;  /* 0x00000002031c7212 */ /* 0x000fe400078efe1c */
.L_x_9597:
[----:B------:R-:W-:Y:S05]  /*58c0*/  BSYNC B0 ;  /* 0x0000000000007941 */ /* 0x000fea0003800000 */
.L_x_9596:
[----:B------:R-:W0:Y:S01]  /*58d0*/  F2I.S64.TRUNC R28, R28 ;  /* 0x0000001c001c7311 */ /* 0x000e22000020d900 */
[----:B------:R-:W-:Y:S05]  /*58e0*/  BRA `(.L_x_9581) ;  /* 0x0000046000007947 */ /* 0x000fea0003800000 */
.L_x_9594:
        /* <DEDUP_REMOVED lines=21> */
.L_x_9603:
[----:B------:R-:W-:Y:S05]  /*5a40*/  BSYNC B1 ;  /* 0x0000000000017941 */ /* 0x000fea0003800000 */
.L_x_9602:
[----:B------:R-:W-:Y:S01]  /*5a50*/  IMAD.SHL.U32 R2, R2, 0x200000, RZ ;  /* 0x0020000002027824 */ /* 0x000fe200078e00ff */
[----:B------:R-:W-:-:S04]  /*5a60*/  LEA R3, R0, 0x37800000, 0x17 ;  /* 0x3780000000037811 */ /* 0x000fc800078eb8ff */
[----:B------:R-:W-:Y:S02]  /*5a70*/  LOP3.LUT R28, R3, R2, R28, 0xfe, !PT ;  /* 0x00000002031c7212 */ /* 0x000fe400078efe1c */
.L_x_9601:
[----:B------:R-:W-:Y:S05]  /*5a80*/  BSYNC B0 ;  /* 0x0000000000007941 */ /* 0x000fea0003800000 */
.L_x_9600:
[----:B------:R-:W0:Y:S01]  /*5a90*/  F2I.S64.TRUNC R28, R28 ;  /* 0x0000001c001c7311 */ /* 0x000e22000020d900 */
[----:B------:R-:W-:Y:S05]  /*5aa0*/  BRA `(.L_x_9581) ;  /* 0x000002a000007947 */ /* 0x000fea0003800000 */
.L_x_9593:
        /* <DEDUP_REMOVED lines=14> */
.L_x_9607:
[----:B------:R-:W-:Y:S05]  /*5b90*/  BSYNC B0 ;  /* 0x0000000000007941 */ /* 0x000fea0003800000 */
.L_x_9606:
[----:B------:R-:W0:Y:S01]  /*5ba0*/  F2I.S64.TRUNC R28, R28 ;  /* 0x0000001c001c7311 */ /* 0x000e22000020d900 */
[----:B------:R-:W-:Y:S05]  /*5bb0*/  BRA `(.L_x_9581) ;  /* 0x0000019000007947 */ /* 0x000fea0003800000 */
.L_x_9580:
        /* <DEDUP_REMOVED lines=21> */
.L_x_9605:
[----:B------:R0:W5:Y:S01]  /*5d10*/  LDG.E.64 R28, [R2.64] ;  /* 0x00000024021c7981 */ /* 0x000162000c1e1b00 */
[----:B------:R-:W-:Y:S05]  /*5d20*/  BRA `(.L_x_9581) ;  /* 0x0000002000007947 */ /* 0x000fea0003800000 */
.L_x_9604:
[----:B------:R0:W5:Y:S01]  /*5d30*/  LDG.E R28, [R2.64] ;  /* 0x00000024021c7981 */ /* 0x000162000c1e1900 */
[----:B------:R-:W-:-:S03]  /*5d40*/  IMAD.MOV.U32 R29, RZ, RZ, RZ ;  /* 0x000000ffff1d7224 */ /* 0x000fc600078e00ff */
.L_x_9581:
[----:B------:R-:W-:Y:S02]  /*5d50*/  ISETP.NE.AND P0, PT, R17, RZ, PT ;  /* 0x000000ff1100720c */ /* 0x000fe40003f05270 */
[----:B------:R-:W-:Y:S02]  /*5d60*/  IADD3 R34, R34, 0x80, RZ ;  /* 0x0000008022227810 */ /* 0x000fe40007ffe0ff */
[----:B------:R-:W-:-:S05]  /*5d70*/  SEL R0, RZ, 0x1, !P0 ;  /* 0x00000001ff007807 */ /* 0x000fca0004000000 */
[----:B------:R4:W-:Y:S04]  /*5d80*/  STL.S16 [R1], R0 ;  /* 0x0000000001007387 */ /* 0x0009e80000100600 */
.L_x_9511:
[----:B------:R-:W-:Y:S05]  /*5d90*/  BSYNC B6 ;  /* 0x0000000000067941 */ /* 0x000fea0003800000 */
.L_x_9510:
[----:B------:R-:W-:Y:S01]  /*5da0*/  ISETP.GE.AND P0, PT, R34, R26, PT ;  /* 0x0000001a2200720c */ /* 0x000fe20003f06270 */
[----:B------:R-:W-:Y:S01]  /*5db0*/  BSSY B6, `(.L_x_9608) ;  /* 0x00002e9000067945 */ /* 0x000fe20003800000 */
[----:B------:R-:W-:Y:S01]  /*5dc0*/  PRMT R36, RZ, 0x7610, R36 ;  /* 0x00007610ff247816 */ /* 0x000fe20000000024 */
[----:B------:R-:W-:Y:S01]  /*5dd0*/  CS2R R32, SRZ ;  /* 0x0000000000207805 */ /* 0x000fe2000001ff00 */
[----:B------:R-:W-:Y:S01]  /*5de0*/  PRMT R35, RZ, 0x7610, R35 ;  /* 0x00007610ff237816 */ /* 0x000fe20000000023 */
[----:B------:R-:W-:Y:S01]  /*5df0*/  CS2R R16, SRZ ;  /* 0x0000000000107805 */ /* 0x000fe2000001ff00 */
[----:B----4-:R-:W-:-:S07]  /*5e00*/  CS2R R26, SRZ ;  /* 0x00000000001a7805 */ /* 0x010fce000001ff00 */
[----:B------:R-:W-:Y:S05]  /*5e10*/  @P0 BRA `(.L_x_9609) ;  /* 0x00002e2000000947 */ /* 0x000fea0003800000 */
[----:B0-----:R-:W0:Y:S01]  /*5e20*/  LDC.U8 R4, c[0x0][0x19c] ;  /* 0x00006700ff047b82 */ /* 0x001e220000000000 */
[----:B------:R-:W-:-:S04]  /*5e30*/  IMAD R18, R18, 0x200, R34 ;  /* 0x0000020012127824 */ /* 0x000fc800078e0222 */
        /* <DEDUP_REMOVED lines=17> */
.L_x_9613:
[----:B------:R0:W5:Y:S01]  /*5f50*/  LDG.E.U8 R16, [R2.64] ;  /* 0x0000002402107981 */ /* 0x000162000c1e1100 */
[----:B------:R-:W-:Y:S01]  /*5f60*/  IMAD.MOV.U32 R17, RZ, RZ, RZ ;  /* 0x000000ffff117224 */ /* 0x000fe200078e00ff */
[----:B------:R-:W-:Y:S05]  /*5f70*/  BRA `(.L_x_9615) ;  /* 0x00000d5000007947 */ /* 0x000fea0003800000 */
.L_x_9612:
        /* <DEDUP_REMOVED lines=8> */
.L_x_9617:
[----:B------:R-:W4:Y:S02]  /*6000*/  LDG.E R16, [R2.64] ;  /* 0x0000002402107981 */ /* 0x000f24000c1e1900 */
[----:B----4-:R-:W-:Y:S01]  /*6010*/  SHF.R.S32.HI R17, RZ, 0x1f, R16 ;  /* 0x0000001fff117819 */ /* 0x010fe20000011410 */
[----:B------:R-:W-:Y:S05]  /*6020*/  BRA `(.L_x_9615) ;  /* 0x00000ca000007947 */ /* 0x000fea0003800000 */
.L_x_9616:
[----:B------:R-:W4:Y:S02]  /*6030*/  LDG.E.S16 R16, [R2.64] ;  /* 0x0000002402107981 */ /* 0x000f24000c1e1700 */
[----:B----4-:R-:W-:Y:S01]  /*6040*/  SHF.R.S32.HI R17, RZ, 0x1f, R16 ;  /* 0x0000001fff117819 */ /* 0x010fe20000011410 */
[----:B------:R-:W-:Y:S05]  /*6050*/  BRA `(.L_x_9615) ;  /* 0x00000c7000007947 */ /* 0x000fea0003800000 */
.L_x_9611:
        /* <DEDUP_REMOVED lines=9> */
.L_x_9619:
[----:B------:R-:W4:Y:S02]  /*60f0*/  LDG.E.U16 R2, [R2.64] ;  /* 0x0000002402027981 */ /* 0x000f24000c1e1500 */
[----:B----4-:R-:W-:-:S06]  /*6100*/  HADD2.F32 R16, -RZ, R2.H0_H0 ;  /* 0x20000002ff107230 */ /* 0x010fcc0000004100 */
[----:B------:R-:W0:Y:S01]  /*6110*/  F2I.S64.TRUNC R16, R16 ;  /* 0x0000001000107311 */ /* 0x000e22000020d900 */
[----:B------:R-:W-:Y:S05]  /*6120*/  BRA `(.L_x_9615) ;  /* 0x00000ba000007947 */ /* 0x000fea0003800000 */
.L_x_9618:
        /* <DEDUP_REMOVED lines=9> */
.L_x_9621:
[----:B------:R-:W4:Y:S02]  /*61c0*/  LDG.E.U16 R2, [R2.64] ;  /* 0x0000002402027981 */ /* 0x000f24000c1e1500 */
[----:B----4-:R-:W-:-:S06]  /*61d0*/  HADD2.F32 R16, -RZ, R2.H0_H0 ;  /* 0x20000002ff107230 */ /* 0x010fcc0000004100 */
[----:B------:R-:W0:Y:S01]  /*61e0*/  F2I.S64.TRUNC R16, R16 ;  /* 0x0000001000107311 */ /* 0x000e22000020d900 */
[----:B------:R-:W-:Y:S05]  /*61f0*/  BRA `(.L_x_9615) ;  /* 0x00000ad000007947 */ /* 0x000fea0003800000 */
.L_x_9620:
[----:B------:R-:W4:Y:S02]  /*6200*/  LDG.E.64 R2, [R2.64] ;  /* 0x0000002402027981 */ /* 0x000f24000c1e1b00 */
[----:B----4-:R0:W4:Y:S01]  /*6210*/  F2I.S64.F64.TRUNC R16, R2 ;  /* 0x0000000200107311 */ /* 0x010122000030d900 */
[----:B------:R-:W-:Y:S05]  /*6220*/  BRA `(.L_x_9615) ;  /* 0x00000aa000007947 */ /* 0x000fea0003800000 */
.L_x_9610:
        /* <DEDUP_REMOVED lines=13> */
.L_x_9624:
[----:B------:R-:W4:Y:S02]  /*6300*/  LDG.E.64 R2, [R2.64] ;  /* 0x0000002402027981 */ /* 0x000f24000c1e1b00 */
[----:B----4-:R0:W4:Y:S01]  /*6310*/  F2I.S64.F64.TRUNC R16, R2 ;  /* 0x0000000200107311 */ /* 0x010122000030d900 */
[----:B------:R-:W-:Y:S05]  /*6320*/  BRA `(.L_x_9615) ;  /* 0x000009a000007947 */ /* 0x000fea0003800000 */
.L_x_9623:
        /* <DEDUP_REMOVED lines=27> */
.L_x_9626:
        /* <DEDUP_REMOVED lines=14> */
.L_x_9625:
[----:B------:R-:W4:Y:S02]  /*65c0*/  LDG.E.U16 R16, [R2.64] ;  /* 0x0000002402107981 */ /* 0x000f24000c1e1500 */
[----:B----4-:R-:W-:-:S06]  /*65d0*/  PRMT R16, RZ, 0x5410, R16 ;  /* 0x00005410ff107816 */ /* 0x010fcc0000000010 */
[----:B------:R-:W0:Y:S01]  /*65e0*/  F2I.S64.TRUNC R16, R16 ;  /* 0x0000001000107311 */ /* 0x000e22000020d900 */
[----:B------:R-:W-:Y:S05]  /*65f0*/  BRA `(.L_x_9615) ;  /* 0x000006d000007947 */ /* 0x000fea0003800000 */
.L_x_9622:
        /* <DEDUP_REMOVED lines=11> */
.L_x_9629:
        /* <DEDUP_REMOVED lines=21> */
.L_x_9633:
[----:B------:R-:W-:Y:S05]  /*6800*/  BSYNC B1 ;  /* 0x0000000000017941 */ /* 0x000fea0003800000 */
.L_x_9632:
[----:B------:R-:W-:Y:S01]  /*6810*/  IMAD.SHL.U32 R2, R2, 0x100000, RZ ;  /* 0x0010000002027824 */ /* 0x000fe200078e00ff */
[----:B------:R-:W-:-:S04]  /*6820*/  LEA R3, R0, 0x3b800000, 0x17 ;  /* 0x3b80000000037811 */ /* 0x000fc800078eb8ff */
[----:B------:R-:W-:Y:S02]  /*6830*/  LOP3.LUT R16, R3, R2, R16, 0xfe, !PT ;  /* 0x0000000203107212 */ /* 0x000fe400078efe10 */
.L_x_9631:
[----:B------:R-:W-:Y:S05]  /*6840*/  BSYNC B0 ;  /* 0x0000000000007941 */ /* 0x000fea0003800000 */
.L_x_9630:
[----:B------:R-:W0:Y:S01]  /*6850*/  F2I.S64.TRUNC R16, R16 ;  /* 0x0000001000107311 */ /* 0x000e22000020d900 */
[----:B------:R-:W-:Y:S05]  /*6860*/  BRA `(.L_x_9615) ;  /* 0x0000046000007947 */ /* 0x000fea0003800000 */
.L_x_9628:
        /* <DEDUP_REMOVED lines=21> */
.L_x_9637:
[----:B------:R-:W-:Y:S05]  /*69c0*/  BSYNC B1 ;  /* 0x0000000000017941 */ /* 0x000fea0003800000 */
.L_x_9636:
[----:B------:R-:W-:Y:S01]  /*69d0*/  IMAD.SHL.U32 R2, R2, 0x200000, RZ ;  /* 0x0020000002027824 */ /* 0x000fe200078e00ff */
[----:B------:R-:W-:-:S04]  /*69e0*/  LEA R3, R0, 0x37800000, 0x17 ;  /* 0x3780000000037811 */ /* 0x000fc800078eb8ff */
[----:B------:R-:W-:Y:S02]  /*69f0*/  LOP3.LUT R16, R3, R2, R16, 0xfe, !PT ;  /* 0x0000000203107212 */ /* 0x000fe400078efe10 */
.L_x_9635:
[----:B------:R-:W-:Y:S05]  /*6a00*/  BSYNC B0 ;  /* 0x0000000000007941 */ /* 0x000fea0003800000 */
.L_x_9634:
[----:B------:R-:W0:Y:S01]  /*6a10*/  F2I.S64.TRUNC R16, R16 ;  /* 0x0000001000107311 */ /* 0x000e22000020d900 */
[----:B------:R-:W-:Y:S05]  /*6a20*/  BRA `(.L_x_9615) ;  /* 0x000002a000007947 */ /* 0x000fea0003800000 */
.L_x_9627:
        /* <DEDUP_REMOVED lines=14> */
.L_x_9641:
[----:B------:R-:W-:Y:S05]  /*6b10*/  BSYNC B0 ;  /* 0x0000000000007941 */ /* 0x000fea0003800000 */
.L_x_9640:
[----:B------:R-:W0:Y:S01]  /*6b20*/  F2I.S64.TRUNC R16, R16 ;  /* 0x0000001000107311 */ /* 0x000e22000020d900 */
[----:B------:R-:W-:Y:S05]  /*6b30*/  BRA `(.L_x_9615) ;  /* 0x0000019000007947 */ /* 0x000fea0003800000 */
.L_x_9614:
        /* <DEDUP_REMOVED lines=21> */
.L_x_9639:
[----:B------:R0:W5:Y:S01]  /*6c90*/  LDG.E.64 R16, [R2.64] ;  /* 0x0000002402107981 */ /* 0x000162000c1e1b00 */
[----:B------:R-:W-:Y:S05]  /*6ca0*/  BRA `(.L_x_9615) ;  /* 0x0000002000007947 */ /* 0x000fea0003800000 */
.L_x_9638:
[----:B------:R0:W5:Y:S01]  /*6cb0*/  LDG.E R16, [R2.64] ;  /* 0x0000002402107981 */ /* 0x000162000c1e1900 */
[----:B------:R-:W-:-:S03]  /*6cc0*/  IMAD.MOV.U32 R17, RZ, RZ, RZ ;  /* 0x000000ffff117224 */ /* 0x000fc600078e00ff */
.L_x_9615:
        /* <DEDUP_REMOVED lines=18> */
.L_x_9645:
[----:B----4-:R-:W4:Y:S02]  /*6df0*/  LDG.E.U8 R2, [R2.64] ;  /* 0x0000002402027981 */ /* 0x010f24000c1e1100 */
[----:B----4-:R-:W-:-:S04]  /*6e00*/  ISETP.NE.AND P0, PT, R2, RZ, PT ;  /* 0x000000ff0200720c */ /* 0x010fc80003f05270 */
[----:B------:R-:W-:Y:S01]  /*6e10*/  P2R R19, PR, RZ, 0x1 ;  /* 0x00000001ff137803 */ /* 0x000fe20000000000 */
[----:B------:R-:W-:Y:S05]  /*6e20*/  BRA `(.L_x_9647) ;  /* 0x00000f4000007947 */ /* 0x000fea0003800000 */
.L_x_9644:
        /* <DEDUP_REMOVED lines=11> */
.L_x_9649:
[----:B----4-:R-:W4:Y:S02]  /*6ee0*/  LDG.E R2, [R2.64] ;  /* 0x0000002402027981 */ /* 0x010f24000c1e1900 */
[----:B----4-:R-:W-:-:S04]  /*6ef0*/  ISETP.NE.AND P0, PT, R2, RZ, PT ;  /* 0x000000ff0200720c */ /* 0x010fc80003f05270 */
[----:B------:R-:W-:Y:S01]  /*6f00*/  P2R R19, PR, RZ, 0x1 ;  /* 0x00000001ff137803 */ /* 0x000fe20000000000 */
[----:B------:R-:W-:Y:S05]  /*6f10*/  BRA `(.L_x_9647) ;  /* 0x00000e5000007947 */ /* 0x000fea0003800000 */
.L_x_9648:
[----:B----4-:R-:W4:Y:S02]  /*6f20*/  LDG.E.U16 R2, [R2.64] ;  /* 0x0000002402027981 */ /* 0x010f24000c1e1500 */
[----:B----4-:R-:W-:-:S04]  /*6f30*/  ISETP.NE.AND P0, PT, R2, RZ, PT ;  /* 0x000000ff0200720c */ /* 0x010fc80003f05270 */
[----:B------:R-:W-:Y:S01]  /*6f40*/  P2R R19, PR, RZ, 0x1 ;  /* 0x00000001ff137803 */ /* 0x000fe20000000000 */
[----:B------:R-:W-:Y:S05]  /*6f50*/  BRA `(.L_x_9647) ;  /* 0x00000e1000007947 */ /* 0x000fea0003800000 */
.L_x_9643:
        /* <DEDUP_REMOVED lines=10> */
.L_x_9651:
[----:B----4-:R-:W4:Y:S02]  /*7000*/  LDG.E.U16 R0, [R2.64] ;  /* 0x0000002402007981 */ /* 0x010f24000c1e1500 */
[----:B----4-:R-:W-:-:S05]  /*7010*/  HADD2.F32 R0, -RZ, R0.H0_H0 ;  /* 0x20000000ff007230 */ /* 0x010fca0000004100 */
[----:B------:R-:W-:-:S04]  /*7020*/  FSETP.NEU.FTZ.AND P0, PT, R0, RZ, PT ;  /* 0x000000ff0000720b */ /* 0x000fc80003f1d000 */
[----:B------:R-:W-:Y:S01]  /*7030*/  P2R R19, PR, RZ, 0x1 ;  /* 0x00000001ff137803 */ /* 0x000fe20000000000 */
[----:B------:R-:W-:Y:S05]  /*7040*/  BRA `(.L_x_9647) ;  /* 0x00000d2000007947 */ /* 0x000fea0003800000 */
.L_x_9650:
        /* <DEDUP_REMOVED lines=12> */
.L_x_9653:
        /* <DEDUP_REMOVED lines=11> */
.L_x_9652:
[----:B----4-:R-:W4:Y:S02]  /*71c0*/  LDG.E.64 R2, [R2.64] ;  /* 0x0000002402027981 */ /* 0x010f24000c1e1b00 */
[----:B----4-:R-:W0:-:S06]  /*71d0*/  DSETP.NEU.AND P0, PT, R2, RZ, PT ;  /* 0x000000ff0200722a */ /* 0x010e0c0003f0d000 */
[----:B0-----:R-:W-:Y:S01]  /*71e0*/  P2R R19, PR, RZ, 0x1 ;  /* 0x00000001ff137803 */ /* 0x001fe20000000000 */
[----:B------:R-:W-:Y:S05]  /*71f0*/  BRA `(.L_x_9647) ;  /* 0x00000b7000007947 */ /* 0x000fea0003800000 */
.L_x_9642:
        /* <DEDUP_REMOVED lines=12> */
.L_x_9656:
[----:B----4-:R-:W4:Y:S02]  /*72c0*/  LDG.E.128 R4, [R2.64] ;  /* 0x0000002402047981 */ /* 0x010f24000c1e1d00 */
[----:B----4-:R-:W0:-:S06]  /*72d0*/  DSETP.NEU.AND P0, PT, R6, RZ, PT ;  /* 0x000000ff0600722a */ /* 0x010e0c0003f0d000 */
[----:B0-----:R-:W0:-:S06]  /*72e0*/  DSETP.NEU.OR P0, PT, R4, RZ, P0 ;  /* 0x000000ff0400722a */ /* 0x001e0c000070d400 */
[----:B0-----:R-:W-:Y:S01]  /*72f0*/  P2R R19, PR, RZ, 0x1 ;  /* 0x00000001ff137803 */ /* 0x001fe20000000000 */
[----:B------:R-:W-:Y:S05]  /*7300*/  BRA `(.L_x_9647) ;  /* 0x00000a6000007947 */ /* 0x000fea0003800000 */
.L_x_9655:
        /* <DEDUP_REMOVED lines=28> */
.L_x_9658:
        /* <DEDUP_REMOVED lines=15> */
.L_x_9657:
[----:B----4-:R-:W4:Y:S02]  /*75c0*/  LDG.E.U16 R0, [R2.64] ;  /* 0x0000002402007981 */ /* 0x010f24000c1e1500 */
[----:B----4-:R-:W-:-:S04]  /*75d0*/  PRMT R0, RZ, 0x5410, R0 ;  /* 0x00005410ff007816 */ /* 0x010fc80000000000 */
[----:B------:R-:W-:-:S04]  /*75e0*/  FSETP.NEU.FTZ.AND P0, PT, R0, RZ, PT ;  /* 0x000000ff0000720b */ /* 0x000fc80003f1d000 */
[----:B------:R-:W-:Y:S01]  /*75f0*/  P2R R19, PR, RZ, 0x1 ;  /* 0x00000001ff137803 */ /* 0x000fe20000000000 */
[----:B------:R-:W-:Y:S05]  /*7600*/  BRA `(.L_x_9647) ;  /* 0x0000076000007947 */ /* 0x000fea0003800000 */
.L_x_9654:
        /* <DEDUP_REMOVED lines=12> */
.L_x_9661:
        /* <DEDUP_REMOVED lines=21> */
.L_x_9665:
[----:B------:R-:W-:Y:S05]  /*7820*/  BSYNC B1 ;  /* 0x0000000000017941 */ /* 0x000fea0003800000 */
.L_x_9664:
[----:B------:R-:W-:Y:S01]  /*7830*/  LEA R3, R0, 0x3b800000, 0x17 ;  /* 0x3b80000000037811 */ /* 0x000fe200078eb8ff */
[----:B------:R-:W-:-:S05]  /*7840*/  IMAD.SHL.U32 R0, R2, 0x100000, RZ ;  /* 0x0010000002007824 */ /* 0x000fca00078e00ff */
[----:B------:R-:W-:Y:S02]  /*7850*/  LOP3.LUT R0, R3, R0, R4, 0xfe, !PT ;  /* 0x0000000003007212 */ /* 0x000fe400078efe04 */
.L_x_9663:
[----:B------:R-:W-:Y:S05]  /*7860*/  BSYNC B0 ;  /* 0x0000000000007941 */ /* 0x000fea0003800000 */
.L_x_9662:
[----:B------:R-:W-:-:S04]  /*7870*/  FSETP.NEU.FTZ.AND P0, PT, R0, RZ, PT ;  /* 0x000000ff0000720b */ /* 0x000fc80003f1d000 */
[----:B------:R-:W-:Y:S01]  /*7880*/  P2R R19, PR, RZ, 0x1 ;  /* 0x00000001ff137803 */ /* 0x000fe20000000000 */
[----:B------:R-:W-:Y:S05]  /*7890*/  BRA `(.L_x_9647) ;  /* 0x000004d000007947 */ /* 0x000fea0003800000 */
.L_x_9660:
        /* <DEDUP_REMOVED lines=21> */
.L_x_9669:
[----:B------:R-:W-:Y:S05]  /*79f0*/  BSYNC B1 ;  /* 0x0000000000017941 */ /* 0x000fea0003800000 */
.L_x_9668:
[----:B------:R-:W-:Y:S01]  /*7a00*/  LEA R3, R0, 0x37800000, 0x17 ;  /* 0x3780000000037811 */ /* 0x000fe200078eb8ff */
[----:B------:R-:W-:-:S05]  /*7a10*/  IMAD.SHL.U32 R0, R2, 0x200000, RZ ;  /* 0x0020000002007824 */ /* 0x000fca00078e00ff */
[----:B------:R-:W-:Y:S02]  /*7a20*/  LOP3.LUT R0, R3, R0, R4, 0xfe, !PT ;  /* 0x0000000003007212 */ /* 0x000fe400078efe04 */
.L_x_9667:
[----:B------:R-:W-:Y:S05]  /*7a30*/  BSYNC B0 ;  /* 0x0000000000007941 */ /* 0x000fea0003800000 */
.L_x_9666:
[----:B------:R-:W-:-:S04]  /*7a40*/  FSETP.NEU.FTZ.AND P0, PT, R0, RZ, PT ;  /* 0x000000ff0000720b */ /* 0x000fc80003f1d000 */
[----:B------:R-:W-:Y:S01]  /*7a50*/  P2R R19, PR, RZ, 0x1 ;  /* 0x00000001ff137803 */ /* 0x000fe20000000000 */
[----:B------:R-:W-:Y:S05]  /*7a60*/  BRA `(.L_x_9647) ;  /* 0x0000030000007947 */ /* 0x000fea0003800000 */
.L_x_9659:
        /* <DEDUP_REMOVED lines=14> */
.L_x_9673:
[----:B------:R-:W-:Y:S05]  /*7b50*/  BSYNC B0 ;  /* 0x0000000000007941 */ /* 0x000fea0003800000 */
.L_x_9672:
[----:B------:R-:W-:-:S04]  /*7b60*/  FSETP.NEU.FTZ.AND P0, PT, R0, RZ, PT ;  /* 0x000000ff0000720b */ /* 0x000fc80003f1d000 */
[----:B------:R-:W-:Y:S01]  /*7b70*/  P2R R19, PR, RZ, 0x1 ;  /* 0x00000001ff137803 */ /* 0x000fe20000000000 */
[----:B------:R-:W-:Y:S05]  /*7b80*/  BRA `(.L_x_9647) ;  /* 0x000001e000007947 */ /* 0x000fea0003800000 */
.L_x_9646:
        /* <DEDUP_REMOVED lines=22> */
.L_x_9671:
[----:B----4-:R-:W4:Y:S02]  /*7cf0*/  LDG.E.64 R2, [R2.64] ;  /* 0x0000002402027981 */ /* 0x010f24000c1e1b00 */
[----:B----4-:R-:W-:-:S04]  /*7d00*/  ISETP.NE.U32.AND P0, PT, R2, RZ, PT ;  /* 0x000000ff0200720c */ /* 0x010fc80003f05070 */
[----:B------:R-:W-:-:S04]  /*7d10*/  ISETP.NE.AND.EX P0, PT, R3, RZ, PT, P0 ;  /* 0x000000ff0300720c */ /* 0x000fc80003f05300 */
[----:B------:R-:W-:Y:S01]  /*7d20*/  P2R R19, PR, RZ, 0x1 ;  /* 0x00000001ff137803 */ /* 0x000fe20000000000 */
[----:B------:R-:W-:Y:S05]  /*7d30*/  BRA `(.L_x_9647) ;  /* 0x0000003000007947 */ /* 0x000fea0003800000 */
.L_x_9670:
[----:B----4-:R-:W4:Y:S02]  /*7d40*/  LDG.E R2, [R2.64] ;  /* 0x0000002402027981 */ /* 0x010f24000c1e1900 */
[----:B----4-:R-:W-:-:S04]  /*7d50*/  ISETP.NE.AND P0, PT, R2, RZ, PT ;  /* 0x000000ff0200720c */ /* 0x010fc80003f05270 */
[----:B------:R-:W-:Y:S02]  /*7d60*/  P2R R19, PR, RZ, 0x1 ;  /* 0x00000001ff137803 */ /* 0x000fe40000000000 */
.L_x_9647:
        /* <DEDUP_REMOVED lines=18> */
.L_x_9677:
[----:B------:R0:W5:Y:S01]  /*7e90*/  LDG.E.U8 R26, [R2.64] ;  /* 0x00000024021a7981 */ /* 0x000162000c1e1100 */
[----:B------:R-:W-:Y:S01]  /*7ea0*/  IMAD.MOV.U32 R27, RZ, RZ, RZ ;  /* 0x000000ffff1b7224 */ /* 0x000fe200078e00ff */
[----:B------:R-:W-:Y:S05]  /*7eb0*/  BRA `(.L_x_9679) ;  /* 0x00000d5000007947 */ /* 0x000fea0003800000 */
.L_x_9676:
        /* <DEDUP_REMOVED lines=8> */
.L_x_9681:
[----:B------:R-:W4:Y:S02]  /*7f40*/  LDG.E R26, [R2.64] ;  /* 0x00000024021a7981 */ /* 0x000f24000c1e1900 */
[----:B----4-:R-:W-:Y:S01]  /*7f50*/  SHF.R.S32.HI R27, RZ, 0x1f, R26 ;  /* 0x0000001fff1b7819 */ /* 0x010fe2000001141a */
[----:B------:R-:W-:Y:S05]  /*7f60*/  BRA `(.L_x_9679) ;  /* 0x00000ca000007947 */ /* 0x000fea0003800000 */
.L_x_9680:
[----:B------:R-:W4:Y:S02]  /*7f70*/  LDG.E.S16 R26, [R2.64] ;  /* 0x00000024021a7981 */ /* 0x000f24000c1e1700 */
[----:B----4-:R-:W-:Y:S01]  /*7f80*/  SHF.R.S32.HI R27, RZ, 0x1f, R26 ;  /* 0x0000001fff1b7819 */ /* 0x010fe2000001141a */
[----:B------:R-:W-:Y:S05]  /*7f90*/  BRA `(.L_x_9679) ;  /* 0x00000c7000007947 */ /* 0x000fea0003800000 */
.L_x_9675:
        /* <DEDUP_REMOVED lines=9> */
.L_x_9683:
[----:B------:R-:W4:Y:S02]  /*8030*/  LDG.E.U16 R2, [R2.64] ;  /* 0x0000002402027981 */ /* 0x000f24000c1e1500 */
[----:B----4-:R-:W-:-:S06]  /*8040*/  HADD2.F32 R26, -RZ, R2.H0_H0 ;  /* 0x20000002ff1a7230 */ /* 0x010fcc0000004100 */
[----:B------:R-:W0:Y:S01]  /*8050*/  F2I.S64.TRUNC R26, R26 ;  /* 0x0000001a001a7311 */ /* 0x000e22000020d900 */
[----:B------:R-:W-:Y:S05]  /*8060*/  BRA `(.L_x_9679) ;  /* 0x00000ba000007947 */ /* 0x000fea0003800000 */
.L_x_9682:
        /* <DEDUP_REMOVED lines=9> */
.L_x_9685:
[----:B------:R-:W4:Y:S02]  /*8100*/  LDG.E.U16 R2, [R2.64] ;  /* 0x0000002402027981 */ /* 0x000f24000c1e1500 */
[----:B----4-:R-:W-:-:S06]  /*8110*/  HADD2.F32 R26, -RZ, R2.H0_H0 ;  /* 0x20000002ff1a7230 */ /* 0x010fcc0000004100 */
[----:B------:R-:W0:Y:S01]  /*8120*/  F2I.S64.TRUNC R26, R26 ;  /* 0x0000001a001a7311 */ /* 0x000e22000020d900 */
[----:B------:R-:W-:Y:S05]  /*8130*/  BRA `(.L_x_9679) ;  /* 0x00000ad000007947 */ /* 0x000fea0003800000 */
.L_x_9684:
[----:B------:R-:W4:Y:S02]  /*8140*/  LDG.E.64 R2, [R2.64] ;  /* 0x0000002402027981 */ /* 0x000f24000c1e1b00 */
[----:B----4-:R0:W4:Y:S01]  /*8150*/  F2I.S64.F64.TRUNC R26, R2 ;  /* 0x00000002001a7311 */ /* 0x010122000030d900 */
[----:B------:R-:W-:Y:S05]  /*8160*/  BRA `(.L_x_9679) ;  /* 0x00000aa000007947 */ /* 0x000fea0003800000 */
.L_x_9674:
        /* <DEDUP_REMOVED lines=13> */
.L_x_9688:
[----:B------:R-:W4:Y:S02]  /*8240*/  LDG.E.64 R2, [R2.64] ;  /* 0x0000002402027981 */ /* 0x000f24000c1e1b00 */
[----:B----4-:R0:W4:Y:S01]  /*8250*/  F2I.S64.F64.TRUNC R26, R2 ;  /* 0x00000002001a7311 */ /* 0x010122000030d900 */
[----:B------:R-:W-:Y:S05]  /*8260*/  BRA `(.L_x_9679) ;  /* 0x000009a000007947 */ /* 0x000fea0003800000 */
.L_x_9687:
        /* <DEDUP_REMOVED lines=27> */
.L_x_9690:
        /* <DEDUP_REMOVED lines=14> */
.L_x_9689:
[----:B------:R-:W4:Y:S02]  /*8500*/  LDG.E.U16 R26, [R2.64] ;  /* 0x00000024021a7981 */ /* 0x000f24000c1e1500 */
[----:B----4-:R-:W-:-:S06]  /*8510*/  PRMT R26, RZ, 0x5410, R26 ;  /* 0x00005410ff1a7816 */ /* 0x010fcc000000001a */
[----:B------:R-:W0:Y:S01]  /*8520*/  F2I.S64.TRUNC R26, R26 ;  /* 0x0000001a001a7311 */ /* 0x000e22000020d900 */
[----:B------:R-:W-:Y:S05]  /*8530*/  BRA `(.L_x_9679) ;  /* 0x000006d000007947 */ /* 0x000fea0003800000 */
.L_x_9686:
        /* <DEDUP_REMOVED lines=11> */
.L_x_9693:
        /* <DEDUP_REMOVED lines=21> */
.L_x_9697:
[----:B------:R-:W-:Y:S05]  /*8740*/  BSYNC B1 ;  /* 0x0000000000017941 */ /* 0x000fea0003800000 */
.L_x_9696:
[----:B------:R-:W-:Y:S01]  /*8750*/  IMAD.SHL.U32 R2, R2, 0x100000, RZ ;  /* 0x0010000002027824 */ /* 0x000fe200078e00ff */
[----:B------:R-:W-:-:S04]  /*8760*/  LEA R3, R0, 0x3b800000, 0x17 ;  /* 0x3b80000000037811 */ /* 0x000fc800078eb8ff */
[----:B------:R-:W-:Y:S02]  /*8770*/  LOP3.LUT R26, R3, R2, R26, 0xfe, !PT ;  /* 0x00000002031a7212 */ /* 0x000fe400078efe1a */
.L_x_9695:
[----:B------:R-:W-:Y:S05]  /*8780*/  BSYNC B0 ;  /* 0x0000000000007941 */ /* 0x000fea0003800000 */
.L_x_9694:
[----:B------:R-:W0:Y:S01]  /*8790*/  F2I.S64.TRUNC R26, R26 ;  /* 0x0000001a001a7311 */ /* 0x000e22000020d900 */
[----:B------:R-:W-:Y:S05]  /*87a0*/  BRA `(.L_x_9679) ;  /* 0x0000046000007947 */ /* 0x000fea0003800000 */
.L_x_9692:
        /* <DEDUP_REMOVED lines=21> */
.L_x_9701:
[----:B------:R-:W-:Y:S05]  /*8900*/  BSYNC B1 ;  /* 0x0000000000017941 */ /* 0x000fea0003800000 */
.L_x_9700:
[----:B------:R-:W-:Y:S01]  /*8910*/  IMAD.SHL.U32 R2, R2, 0x200000, RZ ;  /* 0x0020000002027824 */ /* 0x000fe200078e00ff */
[----:B------:R-:W-:-:S04]  /*8920*/  LEA R3, R0, 0x37800000, 0x17 ;  /* 0x3780000000037811 */ /* 0x000fc800078eb8ff */
[----:B------:R-:W-:Y:S02]  /*8930*/  LOP3.LUT R26, R3, R2, R26, 0xfe, !PT ;  /* 0x00000002031a7212 */ /* 0x000fe400078efe1a */
.L_x_9699:
[----:B------:R-:W-:Y:S05]  /*8940*/  BSYNC B0 ;  /* 0x0000000000007941 */ /* 0x000fea0003800000 */
.L_x_9698:
[----:B------:R-:W0:Y:S01]  /*8950*/  F2I.S64.TRUNC R26, R26 ;  /* 0x0000001a001a7311 */ /* 0x000e22000020d900 */
[----:B------:R-:W-:Y:S05]  /*8960*/  BRA `(.L_x_9679) ;  /* 0x000002a000007947 */ /* 0x000fea0003800000 */
.L_x_9691:
        /* <DEDUP_REMOVED lines=14> */
.L_x_9705:
[----:B------:R-:W-:Y:S05]  /*8a50*/  BSYNC B0 ;  /* 0x0000000000007941 */ /* 0x000fea0003800000 */
.L_x_9704:
[----:B------:R-:W0:Y:S01]  /*8a60*/  F2I.S64.TRUNC R26, R26 ;  /* 0x0000001a001a7311 */ /* 0x000e22000020d900 */
[----:B------:R-:W-:Y:S05]  /*8a70*/  BRA `(.L_x_9679) ;  /* 0x0000019000007947 */ /* 0x000fea0003800000 */
.L_x_9678:
        /* <DEDUP_REMOVED lines=21> */
.L_x_9703:
[----:B------:R0:W5:Y:S01]  /*8bd0*/  LDG.E.64 R26, [R2.64] ;  /* 0x00000024021a7981 */ /* 0x000162000c1e1b00 */
[----:B------:R-:W-:Y:S05]  /*8be0*/  BRA `(.L_x_9679) ;  /* 0x0000002000007947 */ /* 0x000fea0003800000 */
.L_x_9702:
[----:B------:R0:W5:Y:S01]  /*8bf0*/  LDG.E R26, [R2.64] ;  /* 0x00000024021a7981 */ /* 0x000162000c1e1900 */
[----:B------:R-:W-:-:S03]  /*8c00*/  IMAD.MOV.U32 R27, RZ, RZ, RZ ;  /* 0x000000ffff1b7224 */ /* 0x000fc600078e00ff */
.L_x_9679:
[----:B------:R-:W-:Y:S02]  /*8c10*/  ISETP.NE.AND P0, PT, R19, RZ, PT ;  /* 0x000000ff1300720c */ /* 0x000fe40003f05270 */
[----:B------:R-:W-:Y:S02]  /*8c20*/  IADD3 R34, R34, 0x80, RZ ;  /* 0x0000008022227810 */ /* 0x000fe40007ffe0ff */
[----:B------:R-:W-:-:S04]  /*8c30*/  SEL R35, RZ, 0x1, !P0 ;  /* 0x00000001ff237807 */ /* 0x000fc80004000000 */
.L_x_9609:
[----:B------:R-:W-:Y:S05]  /*8c40*/  BSYNC B6 ;  /* 0x0000000000067941 */ /* 0x000fea0003800000 */
.L_x_9608:
[----:B0-----:R-:W0:Y:S01]  /*8c50*/  S2R R2, SR_CTAID.X ;  /* 0x0000000000027919 */ /* 0x001e220000002500 */
[----:B------:R-:W-:Y:S01]  /*8c60*/  IMAD.MOV.U32 R0, RZ, RZ, -0x200 ;  /* 0xfffffe00ff007424 */ /* 0x000fe200078e00ff */
[----:B------:R-:W-:Y:S01]  /*8c70*/  BSSY B6, `(.L_x_9706) ;  /* 0x00002d0000067945 */ /* 0x000fe20003800000 */
[----:B------:R-:W-:-:S02]  /*8c80*/  CS2R R18, SRZ ;  /* 0x0000000000127805 */ /* 0x000fc4000001ff00 */
        /* <DEDUP_REMOVED lines=23> */
.L_x_9711:
[----:B------:R0:W5:Y:S01]  /*8e00*/  LDG.E.U8 R18, [R2.64] ;  /* 0x0000002402127981 */ /* 0x000162000c1e1100 */
[----:B------:R-:W-:Y:S01]  /*8e10*/  IMAD.MOV.U32 R19, RZ, RZ, RZ ;  /* 0x000000ffff137224 */ /* 0x000fe200078e00ff */
[----:B------:R-:W-:Y:S05]  /*8e20*/  BRA `(.L_x_9713) ;  /* 0x00000d5000007947 */ /* 0x000fea0003800000 */
.L_x_9710:
        /* <DEDUP_REMOVED lines=8> */
.L_x_9715:
[----:B------:R-:W4:Y:S02]  /*8eb0*/  LDG.E R18, [R2.64] ;  /* 0x0000002402127981 */ /* 0x000f24000c1e1900 */
[----:B----4-:R-:W-:Y:S01]  /*8ec0*/  SHF.R.S32.HI R19, RZ, 0x1f, R18 ;  /* 0x0000001fff137819 */ /* 0x010fe20000011412 */
[----:B------:R-:W-:Y:S05]  /*8ed0*/  BRA `(.L_x_9713) ;  /* 0x00000ca000007947 */ /* 0x000fea0003800000 */
.L_x_9714:
[----:B------:R-:W4:Y:S02]  /*8ee0*/  LDG.E.S16 R18, [R2.64] ;  /* 0x0000002402127981 */ /* 0x000f24000c1e1700 */
[----:B----4-:R-:W-:Y:S01]  /*8ef0*/  SHF.R.S32.HI R19, RZ, 0x1f, R18 ;  /* 0x0000001fff137819 */ /* 0x010fe20000011412 */
[----:B------:R-:W-:Y:S05]  /*8f00*/  BRA `(.L_x_9713) ;  /* 0x00000c7000007947 */ /* 0x000fea0003800000 */
.L_x_9709:
        /* <DEDUP_REMOVED lines=9> */
.L_x_9717:
[----:B------:R-:W4:Y:S02]  /*8fa0*/  LDG.E.U16 R2, [R2.64] ;  /* 0x0000002402027981 */ /* 0x000f24000c1e1500 */
[----:B----4-:R-:W-:-:S06]  /*8fb0*/  HADD2.F32 R18, -RZ, R2.H0_H0 ;  /* 0x20000002ff127230 */ /* 0x010fcc0000004100 */
[----:B------:R-:W0:Y:S01]  /*8fc0*/  F2I.S64.TRUNC R18, R18 ;  /* 0x0000001200127311 */ /* 0x000e22000020d900 */
[----:B------:R-:W-:Y:S05]  /*8fd0*/  BRA `(.L_x_9713) ;  /* 0x00000ba000007947 */ /* 0x000fea0003800000 */
.L_x_9716:
        /* <DEDUP_REMOVED lines=9> */
.L_x_9719:
[----:B------:R-:W4:Y:S02]  /*9070*/  LDG.E.U16 R2, [R2.64] ;  /* 0x0000002402027981 */ /* 0x000f24000c1e1500 */
[----:B----4-:R-:W-:-:S06]  /*9080*/  HADD2.F32 R18, -RZ, R2.H0_H0 ;  /* 0x20000002ff127230 */ /* 0x010fcc0000004100 */
[----:B------:R-:W0:Y:S01]  /*9090*/  F2I.S64.TRUNC R18, R18 ;  /* 0x0000001200127311 */ /* 0x000e22000020d900 */
[----:B------:R-:W-:Y:S05]  /*90a0*/  BRA `(.L_x_9713) ;  /* 0x00000ad000007947 */ /* 0x000fea0003800000 */
.L_x_9718:
[----:B------:R-:W4:Y:S02]  /*90b0*/  LDG.E.64 R2, [R2.64] ;  /* 0x0000002402027981 */ /* 0x000f24000c1e1b00 */
[----:B----4-:R0:W4:Y:S01]  /*90c0*/  F2I.S64.F64.TRUNC R18, R2 ;  /* 0x0000000200127311 */ /* 0x010122000030d900 */
[----:B------:R-:W-:Y:S05]  /*90d0*/  BRA `(.L_x_9713) ;  /* 0x00000aa000007947 */ /* 0x000fea0003800000 */
.L_x_9708:
        /* <DEDUP_REMOVED lines=13> */
.L_x_9722:
[----:B------:R-:W4:Y:S02]  /*91b0*/  LDG.E.64 R2, [R2.64] ;  /* 0x0000002402027981 */ /* 0x000f24000c1e1b00 */
[----:B----4-:R0:W4:Y:S01]  /*91c0*/  F2I.S64.F64.TRUNC R18, R2 ;  /* 0x0000000200127311 */ /* 0x010122000030d900 */
[----:B------:R-:W-:Y:S05]  /*91d0*/  BRA `(.L_x_9713) ;  /* 0x000009a000007947 */ /* 0x000fea0003800000 */
.L_x_9721:
        /* <DEDUP_REMOVED lines=27> */
.L_x_9724:
        /* <DEDUP_REMOVED lines=14> */
.L_x_9723:
[----:B------:R-:W4:Y:S02]  /*9470*/  LDG.E.U16 R18, [R2.64] ;  /* 0x0000002402127981 */ /* 0x000f24000c1e1500 */
[----:B----4-:R-:W-:-:S06]  /*9480*/  PRMT R18, RZ, 0x5410, R18 ;  /* 0x00005410ff127816 */ /* 0x010fcc0000000012 */
[----:B------:R-:W0:Y:S01]  /*9490*/  F2I.S64.TRUNC R18, R18 ;  /* 0x0000001200127311 */ /* 0x000e22000020d900 */
[----:B------:R-:W-:Y:S05]  /*94a0*/  BRA `(.L_x_9713) ;  /* 0x000006d000007947 */ /* 0x000fea0003800000 */
.L_x_9720:
        /* <DEDUP_REMOVED lines=11> */
.L_x_9727:
        /* <DEDUP_REMOVED lines=21> */
.L_x_9731:
[----:B------:R-:W-:Y:S05]  /*96b0*/  BSYNC B1 ;  /* 0x0000000000017941 */ /* 0x000fea0003800000 */
.L_x_9730:
[----:B------:R-:W-:Y:S01]  /*96c0*/  IMAD.SHL.U32 R2, R2, 0x100000, RZ ;  /* 0x0010000002027824 */ /* 0x000fe200078e00ff */
[----:B------:R-:W-:-:S04]  /*96d0*/  LEA R3, R0, 0x3b800000, 0x17 ;  /* 0x3b80000000037811 */ /* 0x000fc800078eb8ff */
[----:B------:R-:W-:Y:S02]  /*96e0*/  LOP3.LUT R18, R3, R2, R18, 0xfe, !PT ;  /* 0x0000000203127212 */ /* 0x000fe400078efe12 */
.L_x_9729:
[----:B------:R-:W-:Y:S05]  /*96f0*/  BSYNC B0 ;  /* 0x0000000000007941 */ /* 0x000fea0003800000 */
.L_x_9728:
[----:B------:R-:W0:Y:S01]  /*9700*/  F2I.S64.TRUNC R18, R18 ;  /* 0x0000001200127311 */ /* 0x000e22000020d900 */
[----:B------:R-:W-:Y:S05]  /*9710*/  BRA `(.L_x_9713) ;  /* 0x0000046000007947 */ /* 0x000fea0003800000 */
.L_x_9726:
        /* <DEDUP_REMOVED lines=21> */
.L_x_9735:
[----:B------:R-:W-:Y:S05]  /*9870*/  BSYNC B1 ;  /* 0x0000000000017941 */ /* 0x000fea0003800000 */
.L_x_9734:
[----:B------:R-:W-:Y:S01]  /*9880*/  IMAD.SHL.U32 R2, R2, 0x200000, RZ ;  /* 0x0020000002027824 */ /* 0x000fe200078e00ff */
[----:B------:R-:W-:-:S04]  /*9890*/  LEA R3, R0, 0x37800000, 0x17 ;  /* 0x3780000000037811 */ /* 0x000fc800078eb8ff */
[----:B------:R-:W-:Y:S02]  /*98a0*/  LOP3.LUT R18, R3, R2, R18, 0xfe, !PT ;  /* 0x0000000203127212 */ /* 0x000fe400078efe12 */
.L_x_9733:
[----:B------:R-:W-:Y:S05]  /*98b0*/  BSYNC B0 ;  /* 0x0000000000007941 */ /* 0x000fea0003800000 */
.L_x_9732:
[----:B------:R-:W0:Y:S01]  /*98c0*/  F2I.S64.TRUNC R18, R18 ;  /* 0x0000001200127311 */ /* 0x000e22000020d900 */
[----:B------:R-:W-:Y:S05]  /*98d0*/  BRA `(.L_x_9713) ;  /* 0x000002a000007947 */ /* 0x000fea0003800000 */
.L_x_9725:
        /* <DEDUP_REMOVED lines=14> */
.L_x_9739:
[----:B------:R-:W-:Y:S05]  /*99c0*/  BSYNC B0 ;  /* 0x0000000000007941 */ /* 0x000fea0003800000 */
.L_x_9738:
[----:B------:R-:W0:Y:S01]  /*99d0*/  F2I.S64.TRUNC R18, R18 ;  /* 0x0000001200127311 */ /* 0x000e22000020d900 */
[----:B------:R-:W-:Y:S05]  /*99e0*/  BRA `(.L_x_9713) ;  /* 0x0000019000007947 */ /* 0x000fea0003800000 */
.L_x_9712:
        /* <DEDUP_REMOVED lines=21> */
.L_x_9737:
[----:B------:R0:W5:Y:S01]  /*9b40*/  LDG.E.64 R18, [R2.64] ;  /* 0x0000002402127981 */ /* 0x000162000c1e1b00 */
[----:B------:R-:W-:Y:S05]  /*9b50*/  BRA `(.L_x_9713) ;  /* 0x0000002000007947 */ /* 0x000fea0003800000 */
.L_x_9736:
[----:B------:R0:W5:Y:S01]  /*9b60*/  LDG.E R18, [R2.64] ;  /* 0x0000002402127981 */ /* 0x000162000c1e1900 */
[----:B------:R-:W-:-:S03]  /*9b70*/  IMAD.MOV.U32 R19, RZ, RZ, RZ ;  /* 0x000000ffff137224 */ /* 0x000fc600078e00ff */
.L_x_9713:
        /* <DEDUP_REMOVED lines=18> */
.L_x_9743:
[----:B----4-:R-:W4:Y:S02]  /*9ca0*/  LDG.E.U8 R2, [R2.64] ;  /* 0x0000002402027981 */ /* 0x010f24000c1e1100 */
[----:B----4-:R-:W-:Y:S01]  /*9cb0*/  ISETP.NE.AND P0, PT, R2, RZ, PT ;  /* 0x000000ff0200720c */ /* 0x010fe20003f05270 */
[----:B------:R-:W-:Y:S05]  /*9cc0*/  BRA `(.L_x_9745) ;  /* 0x00000e0000007947 */ /* 0x000fea0003800000 */
.L_x_9742:
        /* <DEDUP_REMOVED lines=10> */
.L_x_9747:
[----:B----4-:R-:W4:Y:S02]  /*9d70*/  LDG.E R2, [R2.64] ;  /* 0x0000002402027981 */ /* 0x010f24000c1e1900 */
[----:B----4-:R-:W-:Y:S01]  /*9d80*/  ISETP.NE.AND P0, PT, R2, RZ, PT ;  /* 0x000000ff0200720c */ /* 0x010fe20003f05270 */
[----:B------:R-:W-:Y:S05]  /*9d90*/  BRA `(.L_x_9745) ;  /* 0x00000d3000007947 */ /* 0x000fea0003800000 */
.L_x_9746:
[----:B----4-:R-:W4:Y:S02]  /*9da0*/  LDG.E.U16 R2, [R2.64] ;  /* 0x0000002402027981 */ /* 0x010f24000c1e1500 */
[----:B----4-:R-:W-:Y:S01]  /*9db0*/  ISETP.NE.AND P0, PT, R2, RZ, PT ;  /* 0x000000ff0200720c */ /* 0x010fe20003f05270 */
[----:B------:R-:W-:Y:S05]  /*9dc0*/  BRA `(.L_x_9745) ;  /* 0x00000d0000007947 */ /* 0x000fea0003800000 */
.L_x_9741:
        /* <DEDUP_REMOVED lines=9> */
.L_x_9749:
[----:B----4-:R-:W4:Y:S02]  /*9e60*/  LDG.E.U16 R0, [R2.64] ;  /* 0x0000002402007981 */ /* 0x010f24000c1e1500 */
[----:B----4-:R-:W-:-:S05]  /*9e70*/  HADD2.F32 R0, -RZ, R0.H0_H0 ;  /* 0x20000000ff007230 */ /* 0x010fca0000004100 */
[----:B------:R-:W-:Y:S01]  /*9e80*/  FSETP.NEU.FTZ.AND P0, PT, R0, RZ, PT ;  /* 0x000000ff0000720b */ /* 0x000fe20003f1d000 */
[----:B------:R-:W-:Y:S05]  /*9e90*/  BRA `(.L_x_9745) ;  /* 0x00000c3000007947 */ /* 0x000fea0003800000 */
.L_x_9748:
        /* <DEDUP_REMOVED lines=11> */
.L_x_9751:
        /* <DEDUP_REMOVED lines=10> */
.L_x_9750:
[----:B----4-:R-:W4:Y:S02]  /*9ff0*/  LDG.E.64 R2, [R2.64] ;  /* 0x0000002402027981 */ /* 0x010f24000c1e1b00 */
[----:B----4-:R0:W4:Y:S01]  /*a000*/  DSETP.NEU.AND P0, PT, R2, RZ, PT ;  /* 0x000000ff0200722a */ /* 0x0101220003f0d000 */
[----:B------:R-:W-:Y:S05]  /*a010*/  BRA `(.L_x_9745) ;  /* 0x00000ab000007947 */ /* 0x000fea0003800000 */
.L_x_9740:
        /* <DEDUP_REMOVED lines=11> */
.L_x_9754:
[----:B----4-:R-:W4:Y:S02]  /*a0d0*/  LDG.E.128 R4, [R2.64] ;  /* 0x0000002402047981 */ /* 0x010f24000c1e1d00 */
[----:B----4-:R-:W0:-:S06]  /*a0e0*/  DSETP.NEU.AND P0, PT, R6, RZ, PT ;  /* 0x000000ff0600722a */ /* 0x010e0c0003f0d000 */
[----:B0-----:R0:W4:Y:S01]  /*a0f0*/  DSETP.NEU.OR P0, PT, R4, RZ, P0 ;  /* 0x000000ff0400722a */ /* 0x001122000070d400 */
[----:B------:R-:W-:Y:S05]  /*a100*/  BRA `(.L_x_9745) ;  /* 0x000009c000007947 */ /* 0x000fea0003800000 */
.L_x_9753:
        /* <DEDUP_REMOVED lines=27> */
.L_x_9756:
        /* <DEDUP_REMOVED lines=14> */
.L_x_9755:
[----:B----4-:R-:W4:Y:S02]  /*a3a0*/  LDG.E.U16 R0, [R2.64] ;  /* 0x0000002402007981 */ /* 0x010f24000c1e1500 */
[----:B----4-:R-:W-:-:S04]  /*a3b0*/  PRMT R0, RZ, 0x5410, R0 ;  /* 0x00005410ff007816 */ /* 0x010fc80000000000 */
[----:B------:R-:W-:Y:S01]  /*a3c0*/  FSETP.NEU.FTZ.AND P0, PT, R0, RZ, PT ;  /* 0x000000ff0000720b */ /* 0x000fe20003f1d000 */
[----:B------:R-:W-:Y:S05]  /*a3d0*/  BRA `(.L_x_9745) ;  /* 0x000006f000007947 */ /* 0x000fea0003800000 */
.L_x_9752:
        /* <DEDUP_REMOVED lines=11> */
.L_x_9759:
        /* <DEDUP_REMOVED lines=21> */
.L_x_9763:
[----:B------:R-:W-:Y:S05]  /*a5e0*/  BSYNC B1 ;  /* 0x0000000000017941 */ /* 0x000fea0003800000 */
.L_x_9762:
[----:B------:R-:W-:Y:S01]  /*a5f0*/  LEA R3, R0, 0x3b800000, 0x17 ;  /* 0x3b80000000037811 */ /* 0x000fe200078eb8ff */
[----:B------:R-:W-:-:S05]  /*a600*/  IMAD.SHL.U32 R0, R2, 0x100000, RZ ;  /* 0x0010000002007824 */ /* 0x000fca00078e00ff */
[----:B------:R-:W-:Y:S02]  /*a610*/  LOP3.LUT R0, R3, R0, R4, 0xfe, !PT ;  /* 0x0000000003007212 */ /* 0x000fe400078efe04 */
.L_x_9761:
[----:B------:R-:W-:Y:S05]  /*a620*/  BSYNC B0 ;  /* 0x0000000000007941 */ /* 0x000fea0003800000 */
.L_x_9760:
[----:B------:R-:W-:Y:S01]  /*a630*/  FSETP.NEU.FTZ.AND P0, PT, R0, RZ, PT ;  /* 0x000000ff0000720b */ /* 0x000fe20003f1d000 */
[----:B------:R-:W-:Y:S05]  /*a640*/  BRA `(.L_x_9745) ;  /* 0x0000048000007947 */ /* 0x000fea0003800000 */
.L_x_9758:
        /* <DEDUP_REMOVED lines=21> */
.L_x_9767:
[----:B------:R-:W-:Y:S05]  /*a7a0*/  BSYNC B1 ;  /* 0x0000000000017941 */ /* 0x000fea0003800000 */
.L_x_9766:
[----:B------:R-:W-:Y:S01]  /*a7b0*/  LEA R3, R0, 0x37800000, 0x17 ;  /* 0x3780000000037811 */ /* 0x000fe200078eb8ff */
[----:B------:R-:W-:-:S05]  /*a7c0*/  IMAD.SHL.U32 R0, R2, 0x200000, RZ ;  /* 0x0020000002007824 */ /* 0x000fca00078e00ff */
[----:B------:R-:W-:Y:S02]  /*a7d0*/  LOP3.LUT R0, R3, R0, R4, 0xfe, !PT ;  /* 0x0000000003007212 */ /* 0x000fe400078efe04 */
.L_x_9765:
[----:B------:R-:W-:Y:S05]  /*a7e0*/  BSYNC B0 ;  /* 0x0000000000007941 */ /* 0x000fea0003800000 */
.L_x_9764:
[----:B------:R-:W-:Y:S01]  /*a7f0*/  FSETP.NEU.FTZ.AND P0, PT, R0, RZ, PT ;  /* 0x000000ff0000720b */ /* 0x000fe20003f1d000 */
[----:B------:R-:W-:Y:S05]  /*a800*/  BRA `(.L_x_9745) ;  /* 0x000002c000007947 */ /* 0x000fea0003800000 */
.L_x_9757:
        /* <DEDUP_REMOVED lines=14> */
.L_x_9771:
[----:B------:R-:W-:Y:S05]  /*a8f0*/  BSYNC B0 ;  /* 0x0000000000007941 */ /* 0x000fea0003800000 */
.L_x_9770:
[----:B------:R-:W-:Y:S01]  /*a900*/  FSETP.NEU.FTZ.AND P0, PT, R0, RZ, PT ;  /* 0x000000ff0000720b */ /* 0x000fe20003f1d000 */
[----:B------:R-:W-:Y:S05]  /*a910*/  BRA `(.L_x_9745) ;  /* 0x000001b000007947 */ /* 0x000fea0003800000 */
.L_x_9744:
        /* <DEDUP_REMOVED lines=21> */
.L_x_9769:
[----:B----4-:R-:W4:Y:S02]  /*aa70*/  LDG.E.64 R2, [R2.64] ;  /* 0x0000002402027981 */ /* 0x010f24000c1e1b00 */
[----:B----4-:R-:W-:-:S04]  /*aa80*/  ISETP.NE.U32.AND P0, PT, R2, RZ, PT ;  /* 0x000000ff0200720c */ /* 0x010fc80003f05070 */
[----:B------:R-:W-:Y:S01]  /*aa90*/  ISETP.NE.AND.EX P0, PT, R3, RZ, PT, P0 ;  /* 0x000000ff0300720c */ /* 0x000fe20003f05300 */
[----:B------:R-:W-:Y:S05]  /*aaa0*/  BRA `(.L_x_9745) ;  /* 0x0000002000007947 */ /* 0x000fea0003800000 */
.L_x_9768:
[----:B----4-:R-:W4:Y:S02]  /*aab0*/  LDG.E R2, [R2.64] ;  /* 0x0000002402027981 */ /* 0x010f24000c1e1900 */
[----:B----4-:R-:W-:Y:S02]  /*aac0*/  ISETP.NE.AND P0, PT, R2, RZ, PT ;  /* 0x000000ff0200720c */ /* 0x010fe40003f05270 */
.L_x_9745:
        /* <DEDUP_REMOVED lines=19> */
.L_x_9775:
[----:B------:R0:W5:Y:S01]  /*ac00*/  LDG.E.U8 R32, [R2.64] ;  /* 0x0000002402207981 */ /* 0x000162000c1e1100 */
[----:B------:R-:W-:Y:S01]  /*ac10*/  IMAD.MOV.U32 R33, RZ, RZ, RZ ;  /* 0x000000ffff217224 */ /* 0x000fe200078e00ff */
[----:B------:R-:W-:Y:S05]  /*ac20*/  BRA `(.L_x_9707) ;  /* 0x00000d4000007947 */ /* 0x000fea0003800000 */
.L_x_9774:
        /* <DEDUP_REMOVED lines=8> */
.L_x_9778:
[----:B------:R-:W4:Y:S02]  /*acb0*/  LDG.E R32, [R2.64] ;  /* 0x0000002402207981 */ /* 0x000f24000c1e1900 */
[----:B----4-:R-:W-:Y:S01]  /*acc0*/  SHF.R.S32.HI R33, RZ, 0x1f, R32 ;  /* 0x0000001fff217819 */ /* 0x010fe20000011420 */
[----:B------:R-:W-:Y:S05]  /*acd0*/  BRA `(.L_x_9707) ;  /* 0x00000c9000007947 */ /* 0x000fea0003800000 */
.L_x_9777:
[----:B------:R-:W4:Y:S02]  /*ace0*/  LDG.E.S16 R32, [R2.64] ;  /* 0x0000002402207981 */ /* 0x000f24000c1e1700 */
[----:B----4-:R-:W-:Y:S01]  /*acf0*/  SHF.R.S32.HI R33, RZ, 0x1f, R32 ;  /* 0x0000001fff217819 */ /* 0x010fe20000011420 */
[----:B------:R-:W-:Y:S05]  /*ad00*/  BRA `(.L_x_9707) ;  /* 0x00000c6000007947 */ /* 0x000fea0003800000 */
.L_x_9773:
        /* <DEDUP_REMOVED lines=9> */
.L_x_9780:
[----:B------:R-:W4:Y:S02]  /*ada0*/  LDG.E.U16 R2, [R2.64] ;  /* 0x0000002402027981 */ /* 0x000f24000c1e1500 */
[----:B----4-:R-:W-:-:S06]  /*adb0*/  HADD2.F32 R32, -RZ, R2.H0_H0 ;  /* 0x20000002ff207230 */ /* 0x010fcc0000004100 */
[----:B------:R-:W0:Y:S01]  /*adc0*/  F2I.S64.TRUNC R32, R32 ;  /* 0x0000002000207311 */ /* 0x000e22000020d900 */
[----:B------:R-:W-:Y:S05]  /*add0*/  BRA `(.L_x_9707) ;  /* 0x00000b9000007947 */ /* 0x000fea0003800000 */
.L_x_9779:
        /* <DEDUP_REMOVED lines=9> */
.L_x_9782:
[----:B------:R-:W4:Y:S02]  /*ae70*/  LDG.E.U16 R2, [R2.64] ;  /* 0x0000002402027981 */ /* 0x000f24000c1e1500 */
[----:B----4-:R-:W-:-:S06]  /*ae80*/  HADD2.F32 R32, -RZ, R2.H0_H0 ;  /* 0x20000002ff207230 */ /* 0x010fcc0000004100 */
[----:B------:R-:W0:Y:S01]  /*ae90*/  F2I.S64.TRUNC R32, R32 ;  /* 0x0000002000207311 */ /* 0x000e22000020d900 */
[----:B------:R-:W-:Y:S05]  /*aea0*/  BRA `(.L_x_9707) ;  /* 0x00000ac000007947 */ /* 0x000fea0003800000 */
.L_x_9781:
[----:B------:R-:W4:Y:S02]  /*aeb0*/  LDG.E.64 R2, [R2.64] ;  /* 0x0000002402027981 */ /* 0x000f24000c1e1b00 */
[----:B----4-:R0:W4:Y:S01]  /*aec0*/  F2I.S64.F64.TRUNC R32, R2 ;  /* 0x0000000200207311 */ /* 0x010122000030d900 */
[----:B------:R-:W-:Y:S05]  /*aed0*/  BRA `(.L_x_9707) ;  /* 0x00000a9000007947 */ /* 0x000fea0003800000 */
.L_x_9772:
        /* <DEDUP_REMOVED lines=13> */
.L_x_9785:
[----:B------:R-:W4:Y:S02]  /*afb0*/  LDG.E.64 R2, [R2.64] ;  /* 0x0000002402027981 */ /* 0x000f24000c1e1b00 */
[----:B----4-:R0:W4:Y:S01]  /*afc0*/  F2I.S64.F64.TRUNC R32, R2 ;  /* 0x0000000200207311 */ /* 0x010122000030d900 */
[----:B------:R-:W-:Y:S05]  /*afd0*/  BRA `(.L_x_9707) ;  /* 0x0000099000007947 */ /* 0x000fea0003800000 */
.L_x_9784:
        /* <DEDUP_REMOVED lines=27> */
.L_x_9787:
        /* <DEDUP_REMOVED lines=14> */
.L_x_9786:
[----:B------:R-:W4:Y:S02]  /*b270*/  LDG.E.U16 R32, [R2.64] ;  /* 0x0000002402207981 */ /* 0x000f24000c1e1500 */
[----:B----4-:R-:W-:-:S06]  /*b280*/  PRMT R32, RZ, 0x5410, R32 ;  /* 0x00005410ff207816 */ /* 0x010fcc0000000020 */
[----:B------:R-:W0:Y:S01]  /*b290*/  F2I.S64.TRUNC R32, R32 ;  /* 0x0000002000207311 */ /* 0x000e22000020d900 */
[----:B------:R-:W-:Y:S05]  /*b2a0*/  BRA `(.L_x_9707) ;  /* 0x000006c000007947 */ /* 0x000fea0003800000 */
.L_x_9783:
        /* <DEDUP_REMOVED lines=11> */
.L_x_9790:
        /* <DEDUP_REMOVED lines=21> */
.L_x_9794:
[----:B------:R-:W-:Y:S05]  /*b4b0*/  BSYNC B1 ;  /* 0x0000000000017941 */ /* 0x000fea0003800000 */
.L_x_9793:
[----:B------:R-:W-:Y:S01]  /*b4c0*/  IMAD.SHL.U32 R2, R2, 0x100000, RZ ;  /* 0x0010000002027824 */ /* 0x000fe200078e00ff */
[----:B------:R-:W-:-:S04]  /*b4d0*/  LEA R3, R0, 0x3b800000, 0x17 ;  /* 0x3b80000000037811 */ /* 0x000fc800078eb8ff */
[----:B------:R-:W-:Y:S02]  /*b4e0*/  LOP3.LUT R32, R3, R2, R32, 0xfe, !PT ;  /* 0x0000000203207212 */ /* 0x000fe400078efe20 */
.L_x_9792:
[----:B------:R-:W-:Y:S05]  /*b4f0*/  BSYNC B0 ;  /* 0x0000000000007941 */ /* 0x000fea0003800000 */
.L_x_9791:
[----:B------:R-:W0:Y:S01]  /*b500*/  F2I.S64.TRUNC R32, R32 ;  /* 0x0000002000207311 */ /* 0x000e22000020d900 */
[----:B------:R-:W-:Y:S05]  /*b510*/  BRA `(.L_x_9707) ;  /* 0x0000045000007947 */ /* 0x000fea0003800000 */
.L_x_9789:
        /* <DEDUP_REMOVED lines=21> */
.L_x_9798:
[----:B------:R-:W-:Y:S05]  /*b670*/  BSYNC B1 ;  /* 0x0000000000017941 */ /* 0x000fea0003800000 */
.L_x_9797:
[----:B------:R-:W-:Y:S01]  /*b680*/  IMAD.SHL.U32 R2, R2, 0x200000, RZ ;  /* 0x0020000002027824 */ /* 0x000fe200078e00ff */
[----:B------:R-:W-:-:S04]  /*b690*/  LEA R3, R0, 0x37800000, 0x17 ;  /* 0x3780000000037811 */ /* 0x000fc800078eb8ff */
[----:B------:R-:W-:Y:S02]  /*b6a0*/  LOP3.LUT R32, R3, R2, R32, 0xfe, !PT ;  /* 0x0000000203207212 */ /* 0x000fe400078efe20 */
.L_x_9796:
[----:B------:R-:W-:Y:S05]  /*b6b0*/  BSYNC B0 ;  /* 0x0000000000007941 */ /* 0x000fea0003800000 */
.L_x_9795:
[----:B------:R-:W0:Y:S01]  /*b6c0*/  F2I.S64.TRUNC R32, R32 ;  /* 0x0000002000207311 */ /* 0x000e22000020d900 */
[----:B------:R-:W-:Y:S05]  /*b6d0*/  BRA `(.L_x_9707) ;  /* 0x0000029000007947 */ /* 0x000fea0003800000 */
.L_x_9788:
        /* <DEDUP_REMOVED lines=14> */
.L_x_9802:
[----:B------:R-:W-:Y:S05]  /*b7c0*/  BSYNC B0 ;  /* 0x0000000000007941 */ /* 0x000fea0003800000 */
.L_x_9801:
[----:B------:R-:W0:Y:S01]  /*b7d0*/  F2I.S64.TRUNC R32, R32 ;  /* 0x0000002000207311 */ /* 0x000e22000020d900 */
[----:B------:R-:W-:Y:S05]  /*b7e0*/  BRA `(.L_x_9707) ;  /* 0x0000018000007947 */ /* 0x000fea0003800000 */
.L_x_9776:
        /* <DEDUP_REMOVED lines=20> */
.L_x_9800:
[----:B------:R0:W5:Y:S01]  /*b930*/  LDG.E.64 R32, [R2.64] ;  /* 0x0000002402207981 */ /* 0x000162000c1e1b00 */
[----:B------:R-:W-:Y:S05]  /*b940*/  BRA `(.L_x_9707) ;  /* 0x0000002000007947 */ /* 0x000fea0003800000 */
.L_x_9799:
[----:B------:R0:W5:Y:S01]  /*b950*/  LDG.E R32, [R2.64] ;  /* 0x0000002402207981 */ /* 0x000162000c1e1900 */
[----:B------:R-:W-:-:S03]  /*b960*/  IMAD.MOV.U32 R33, RZ, RZ, RZ ;  /* 0x000000ffff217224 */ /* 0x000fc600078e00ff */
.L_x_9707:
[----:B------:R-:W-:Y:S05]  /*b970*/  BSYNC B6 ;  /* 0x0000000000067941 */ /* 0x000fea0003800000 */
.L_x_9706:
[----:B0---4-:R-:W4:Y:S01]  /*b980*/  LDL.LU R4, [R1] ;  /* 0x0000000001047983 */ /* 0x011f220000300800 */
[----:B------:R-:W-:Y:S02]  /*b990*/  PRMT R3, R37, 0x9910, RZ ;  /* 0x0000991025037816 */ /* 0x000fe400000000ff */
[----:B------:R-:W-:Y:S01]  /*b9a0*/  PRMT R0, R35, 0x9910, RZ ;  /* 0x0000991023007816 */ /* 0x000fe200000000ff */
[----:B------:R-:W0:Y:S01]  /*b9b0*/  S2R R37, SR_CTAID.X ;  /* 0x0000000000257919 */ /* 0x000e220000002500 */
[----:B------:R-:W-:Y:S01]  /*b9c0*/  IMAD.MOV.U32 R35, RZ, RZ, -0x200 ;  /* 0xfffffe00ff237424 */ /* 0x000fe200078e00ff */
[----:B------:R-:W-:Y:S02]  /*b9d0*/  PRMT R5, R36, 0x9910, RZ ;  /* 0x0000991024057816 */ /* 0x000fe400000000ff */
[----:B------:R-:W3:Y:S01]  /*b9e0*/  S2R R2, SR_TID.X ;  /* 0x0000000000027919 */ /* 0x000ee20000002100 */
[----:B------:R-:W-:-:S02]  /*b9f0*/  ISETP.NE.AND P0, PT, R0, RZ, PT ;  /* 0x000000ff0000720c */ /* 0x000fc40003f05270 */
        /* <DEDUP_REMOVED lines=45> */
.L_x_9808:
[----:B-----5:R0:W-:Y:S01]  /*bcd0*/  STG.E.U8 [R8.64], R22 ;  /* 0x0000001608007986 */ /* 0x0201e2000c101124 */
[----:B------:R-:W-:Y:S01]  /*bce0*/  IMAD.MOV.U32 R2, RZ, RZ, R34 ;  /* 0x000000ffff027224 */ /* 0x000fe200078e0022 */
[----:B------:R-:W-:Y:S05]  /*bcf0*/  BRA `(.L_x_9804) ;  /* 0x00000ea000007947 */ /* 0x000fea0003800000 */
.L_x_9807:
[----:B------:R-:W-:-:S13]  /*bd00*/  ISETP.NE.AND P0, PT, R0, 0x2, PT ;  /* 0x000000020000780c */ /* 0x000fda0003f05270 */
[----:B------:R-:W-:Y:S05]  /*bd10*/  @!P0 BRA `(.L_x_9810) ;  /* 0x000000a000008947 */ /* 0x000fea0003800000 */
[----:B------:R-:W-:-:S13]  /*bd20*/  ISETP.NE.AND P0, PT, R0, 0x3, PT ;  /* 0x000000030000780c */ /* 0x000fda0003f05270 */
[----:B------:R-:W-:Y:S05]  /*bd30*/  @!P0 BRA `(.L_x_9811) ;  /* 0x0000005000008947 */ /* 0x000fea0003800000 */
[----:B------:R-:W-:-:S13]  /*bd40*/  ISETP.NE.AND P0, PT, R0, 0x4, PT ;  /* 0x000000040000780c */ /* 0x000fda0003f05270 */
[----:B------:R-:W-:Y:S05]  /*bd50*/  @P0 BRA `(.L_x_9809) ;  /* 0x00000ca000000947 */ /* 0x000fea0003800000 */
[----:B-----5:R0:W-:Y:S01]  /*bd60*/  STG.E.64 [R8.64], R22 ;  /* 0x0000001608007986 */ /* 0x0201e2000c101b24 */
[----:B------:R-:W-:Y:S01]  /*bd70*/  IMAD.MOV.U32 R2, RZ, RZ, R34 ;  /* 0x000000ffff027224 */ /* 0x000fe200078e0022 */
[----:B------:R-:W-:Y:S05]  /*bd80*/  BRA `(.L_x_9804) ;  /* 0x00000e1000007947 */ /* 0x000fea0003800000 */
.L_x_9811:
[----:B-----5:R0:W-:Y:S01]  /*bd90*/  STG.E [R8.64], R22 ;  /* 0x0000001608007986 */ /* 0x0201e2000c101924 */
[----:B------:R-:W-:Y:S01]  /*bda0*/  IMAD.MOV.U32 R2, RZ, RZ, R34 ;  /* 0x000000ffff027224 */ /* 0x000fe200078e0022 */
[----:B------:R-:W-:Y:S05]  /*bdb0*/  BRA `(.L_x_9804) ;  /* 0x00000de000007947 */ /* 0x000fea0003800000 */
.L_x_9810:
[----:B-----5:R0:W-:Y:S01]  /*bdc0*/  STG.E.U16 [R8.64], R22 ;  /* 0x0000001608007986 */ /* 0x0201e2000c101524 */
[----:B------:R-:W-:Y:S01]  /*bdd0*/  IMAD.MOV.U32 R2, RZ, RZ, R34 ;  /* 0x000000ffff027224 */ /* 0x000fe200078e0022 */
[----:B------:R-:W-:Y:S05]  /*bde0*/  BRA `(.L_x_9804) ;  /* 0x00000db000007947 */ /* 0x000fea0003800000 */
.L_x_9806:
[----:B------:R-:W-:-:S13]  /*bdf0*/  ISETP.GT.AND P0, PT, R0, 0x6, PT ;  /* 0x000000060000780c */ /* 0x000fda0003f04270 */
[----:B------:R-:W-:Y:S05]  /*be00*/  @P0 BRA `(.L_x_9812) ;  /* 0x000000d000000947 */ /* 0x000fea0003800000 */
[----:B------:R-:W-:-:S13]  /*be10*/  ISETP.NE.AND P0, PT, R0, 0x5, PT ;  /* 0x000000050000780c */ /* 0x000fda0003f05270 */
[----:B------:R-:W-:Y:S05]  /*be20*/  @!P0 BRA `(.L_x_9813) ;  /* 0x0000006000008947 */ /* 0x000fea0003800000 */
[----:B------:R-:W-:-:S13]  /*be30*/  ISETP.NE.AND P0, PT, R0, 0x6, PT ;  /* 0x000000060000780c */ /* 0x000fda0003f05270 */
[----:B------:R-:W-:Y:S05]  /*be40*/  @P0 BRA `(.L_x_9809) ;  /* 0x00000bb000000947 */ /* 0x000fea0003800000 */
[----:B-----5:R-:W0:Y:S01]  /*be50*/  I2F.S64 R23, R22 ;  /* 0x0000001600177312 */ /* 0x020e220000301400 */
[----:B------:R-:W-:Y:S01]  /*be60*/  IMAD.MOV.U32 R2, RZ, RZ, R34 ;  /* 0x000000ffff027224 */ /* 0x000fe200078e0022 */
[----:B0-----:R0:W-:Y:S01]  /*be70*/  STG.E [R8.64], R23 ;  /* 0x0000001708007986 */ /* 0x0011e2000c101924 */
[----:B------:R-:W-:Y:S05]  /*be80*/  BRA `(.L_x_9804) ;  /* 0x00000d1000007947 */ /* 0x000fea0003800000 */
.L_x_9813:
[----:B-----5:R-:W0:Y:S01]  /*be90*/  I2F.S64 R0, R22 ;  /* 0x0000001600007312 */ /* 0x020e220000301400 */
[----:B------:R-:W-:Y:S01]  /*bea0*/  IMAD.MOV.U32 R2, RZ, RZ, R34 ;  /* 0x000000ffff027224 */ /* 0x000fe200078e0022 */
[----:B0-----:R-:W-:-:S05]  /*beb0*/  F2FP.PACK_AB R0, RZ, R0 ;  /* 0x00000000ff00723e */ /* 0x001fca00000000ff */
[----:B------:R0:W-:Y:S01]  /*bec0*/  STG.E.U16 [R8.64], R0 ;  /* 0x0000000008007986 */ /* 0x0001e2000c101524 */
[----:B------:R-:W-:Y:S05]  /*bed0*/  BRA `(.L_x_9804) ;  /* 0x00000cc000007947 */ /* 0x000fea0003800000 */
.L_x_9812:
[----:B------:R-:W-:-:S13]  /*bee0*/  ISETP.NE.AND P0, PT, R0, 0x7, PT ;  /* 0x000000070000780c */ /* 0x000fda0003f05270 */
[----:B------:R-:W-:Y:S05]  /*bef0*/  @!P0 BRA `(.L_x_9814) ;  /* 0x000000f000008947 */ /* 0x000fea0003800000 */
[----:B------:R-:W-:-:S13]  /*bf00*/  ISETP.NE.AND P0, PT, R0, 0x8, PT ;  /* 0x000000080000780c */ /* 0x000fda0003f05270 */
[----:B------:R-:W-:Y:S05]  /*bf10*/  @!P0 BRA `(.L_x_9815) ;  /* 0x0000007000008947 */ /* 0x000fea0003800000 */
[----:B------:R-:W-:-:S13]  /*bf20*/  ISETP.NE.AND P0, PT, R0, 0x9, PT ;  /* 0x000000090000780c */ /* 0x000fda0003f05270 */
[----:B------:R-:W-:Y:S05]  /*bf30*/  @P0 BRA `(.L_x_9809) ;  /* 0x00000ac000000947 */ /* 0x000fea0003800000 */
[----:B-----5:R-:W0:Y:S01]  /*bf40*/  I2F.S64 R4, R22 ;  /* 0x0000001600047312 */ /* 0x020e220000301400 */
[----:B------:R-:W-:Y:S02]  /*bf50*/  IMAD.MOV.U32 R5, RZ, RZ, RZ ;  /* 0x000000ffff057224 */ /* 0x000fe400078e00ff */
[----:B------:R-:W-:-:S03]  /*bf60*/  IMAD.MOV.U32 R2, RZ, RZ, R34 ;  /* 0x000000ffff027224 */ /* 0x000fc600078e0022 */
[----:B0-----:R0:W-:Y:S01]  /*bf70*/  STG.E.64 [R8.64], R4 ;  /* 0x0000000408007986 */ /* 0x0011e2000c101b24 */
[----:B------:R-:W-:Y:S05]  /*bf80*/  BRA `(.L_x_9804) ;  /* 0x00000c1000007947 */ /* 0x000fea0003800000 */
.L_x_9815:
[----:B-----5:R-:W0:Y:S01]  /*bf90*/  I2F.S64 R22, R22 ;  /* 0x0000001600167312 */ /* 0x020e220000301400 */
[----:B------:R-:W-:Y:S01]  /*bfa0*/  IMAD.MOV.U32 R2, RZ, RZ, R34 ;  /* 0x000000ffff027224 */ /* 0x000fe200078e0022 */
[----:B0-----:R-:W-:-:S04]  /*bfb0*/  F2FP.PACK_AB R3, RZ, R22 ;  /* 0x00000016ff03723e */ /* 0x001fc800000000ff */
[----:B------:R-:W-:-:S05]  /*bfc0*/  PRMT R3, R3, 0x5410, RZ ;  /* 0x0000541003037816 */ /* 0x000fca00000000ff */
[----:B------:R0:W-:Y:S01]  /*bfd0*/  STG.E [R8.64], R3 ;  /* 0x0000000308007986 */ /* 0x0001e2000c101924 */
[----:B------:R-:W-:Y:S05]  /*bfe0*/  BRA `(.L_x_9804) ;  /* 0x00000bb000007947 */ /* 0x000fea0003800000 */
.L_x_9814:
[----:B-----5:R-:W0:Y:S01]  /*bff0*/  I2F.F64.S64 R22, R22 ;  /* 0x0000001600167312 */ /* 0x020e220000301c00 */
[----:B------:R-:W-:Y:S01]  /*c000*/  IMAD.MOV.U32 R2, RZ, RZ, R34 ;  /* 0x000000ffff027224 */ /* 0x000fe200078e0022 */
[----:B0-----:R0:W-:Y:S01]  /*c010*/  STG.E.64 [R8.64], R22 ;  /* 0x0000001608007986 */ /* 0x0011e2000c101b24 */
[----:B------:R-:W-:Y:S05]  /*c020*/  BRA `(.L_x_9804) ;  /* 0x00000b7000007947 */ /* 0x000fea0003800000 */
.L_x_9805:
        /* <DEDUP_REMOVED lines=8> */
[----:B-----5:R-:W-:Y:S01]  /*c0b0*/  ISETP.NE.U32.AND P0, PT, R22, RZ, PT ;  /* 0x000000ff1600720c */ /* 0x020fe20003f05070 */
[----:B------:R-:W-:-:S03]  /*c0c0*/  IMAD.MOV.U32 R2, RZ, RZ, R34 ;  /* 0x000000ffff027224 */ /* 0x000fc600078e0022 */
[----:B------:R-:W-:-:S04]  /*c0d0*/  ISETP.NE.AND.EX P0, PT, R23, RZ, PT, P0 ;  /* 0x000000ff1700720c */ /* 0x000fc80003f05300 */
[----:B------:R-:W-:-:S05]  /*c0e0*/  SEL R3, RZ, 0x1, !P0 ;  /* 0x00000001ff037807 */ /* 0x000fca0004000000 */
[----:B------:R0:W-:Y:S01]  /*c0f0*/  STG.E.U8 [R8.64], R3 ;  /* 0x0000000308007986 */ /* 0x0001e2000c101124 */
[----:B------:R-:W-:Y:S05]  /*c100*/  BRA `(.L_x_9804) ;  /* 0x00000a9000007947 */ /* 0x000fea0003800000 */
.L_x_9818:
[----:B-----5:R-:W0:Y:S01]  /*c110*/  I2F.F64.S64 R4, R22 ;  /* 0x0000001600047312 */ /* 0x020e220000301c00 */
[----:B------:R-:W-:Y:S01]  /*c120*/  CS2R R6, SRZ ;  /* 0x0000000000067805 */ /* 0x000fe2000001ff00 */
[----:B------:R-:W-:-:S04]  /*c130*/  IMAD.MOV.U32 R2, RZ, RZ, R34 ;  /* 0x000000ffff027224 */ /* 0x000fc800078e0022 */
[----:B0-----:R0:W-:Y:S01]  /*c140*/  STG.E.128 [R8.64], R4 ;  /* 0x0000000408007986 */ /* 0x0011e2000c101d24 */
[----:B------:R-:W-:Y:S05]  /*c150*/  BRA `(.L_x_9804) ;  /* 0x00000a4000007947 */ /* 0x000fea0003800000 */
.L_x_9817:
[----:B------:R-:W-:-:S13]  /*c160*/  ISETP.NE.AND P0, PT, R0, 0xf, PT ;  /* 0x0000000f0000780c */ /* 0x000fda0003f05270 */
[----:B------:R-:W-:Y:S05]  /*c170*/  @!P0 BRA `(.L_x_9819) ;  /* 0x000002f000008947 */ /* 0x000fea0003800000 */
[----:B------:R-:W-:-:S13]  /*c180*/  ISETP.NE.AND P0, PT, R0, 0x17, PT ;  /* 0x000000170000780c */ /* 0x000fda0003f05270 */
[----:B------:R-:W-:Y:S05]  /*c190*/  @!P0 BRA `(.L_x_9820) ;  /* 0x0000016000008947 */ /* 0x000fea0003800000 */
[----:B------:R-:W-:-:S13]  /*c1a0*/  ISETP.NE.AND P0, PT, R0, 0x18, PT ;  /* 0x000000180000780c */ /* 0x000fda0003f05270 */
[----:B------:R-:W-:Y:S05]  /*c1b0*/  @P0 BRA `(.L_x_9809) ;  /* 0x0000084000000947 */ /* 0x000fea0003800000 */
[----:B-----5:R-:W0:Y:S01]  /*c1c0*/  I2F.S64 R23, R22 ;  /* 0x0000001600177312 */ /* 0x020e220000301400 */
        /* <DEDUP_REMOVED lines=14> */
.L_x_9822:
[----:B------:R-:W-:Y:S05]  /*c2b0*/  BSYNC B0 ;  /* 0x0000000000007941 */ /* 0x000fea0003800000 */
.L_x_9821:
[----:B------:R-:W-:Y:S01]  /*c2c0*/  LOP3.LUT R3, R0, R3, RZ, 0xfc, !PT ;  /* 0x0000000300037212 */ /* 0x000fe200078efcff */
[----:B------:R-:W-:-:S04]  /*c2d0*/  IMAD.MOV.U32 R2, RZ, RZ, R34 ;  /* 0x000000ffff027224 */ /* 0x000fc800078e0022 */
[----:B------:R0:W-:Y:S01]  /*c2e0*/  STG.E.U8 [R8.64], R3 ;  /* 0x0000000308007986 */ /* 0x0001e2000c101124 */
[----:B------:R-:W-:Y:S05]  /*c2f0*/  BRA `(.L_x_9804) ;  /* 0x000008a000007947 */ /* 0x000fea0003800000 */
.L_x_9820:
[----:B-----5:R-:W0:Y:S01]  /*c300*/  I2F.S64 R23, R22 ;  /* 0x0000001600177312 */ /* 0x020e220000301400 */
        /* <DEDUP_REMOVED lines=12> */
.L_x_9824:
[----:B------:R-:W-:Y:S01]  /*c3d0*/  IMAD.MOV.U32 R0, RZ, RZ, 0x7f ;  /* 0x0000007fff007424 */ /* 0x000fe200078e00ff */
[----:B------:R-:W-:-:S04]  /*c3e0*/  ISETP.GT.U32.AND P0, PT, R2, 0x7f800000, PT ;  /* 0x7f8000000200780c */ /* 0x000fc80003f04070 */
[----:B------:R-:W-:-:S04]  /*c3f0*/  SEL R0, R0, 0x7c, P0 ;  /* 0x0000007c00007807 */ /* 0x000fc80000000000 */
.L_x_9825:
[----:B------:R-:W-:Y:S05]  /*c400*/  BSYNC B0 ;  /* 0x0000000000007941 */ /* 0x000fea0003800000 */
.L_x_9823:
[----:B------:R-:W-:-:S04]  /*c410*/  LOP3.LUT R2, R23, 0x80000000, RZ, 0xc0, !PT ;  /* 0x8000000017027812 */ /* 0x000fc800078ec0ff */
[----:B------:R-:W-:Y:S01]  /*c420*/  SHF.R.U32.HI R3, RZ, 0x18, R2 ;  /* 0x00000018ff037819 */ /* 0x000fe20000011602 */
[----:B------:R-:W-:-:S03]  /*c430*/  IMAD.MOV.U32 R2, RZ, RZ, R34 ;  /* 0x000000ffff027224 */ /* 0x000fc600078e0022 */
[----:B------:R-:W-:-:S05]  /*c440*/  LOP3.LUT R3, R0, R3, RZ, 0xfc, !PT ;  /* 0x0000000300037212 */ /* 0x000fca00078efcff */
[----:B------:R0:W-:Y:S01]  /*c450*/  STG.E.U8 [R8.64], R3 ;  /* 0x0000000308007986 */ /* 0x0001e2000c101124 */
[----:B------:R-:W-:Y:S05]  /*c460*/  BRA `(.L_x_9804) ;  /* 0x0000073000007947 */ /* 0x000fea0003800000 */
.L_x_9819:
[----:B-----5:R-:W0:Y:S01]  /*c470*/  I2F.S64 R0, R22 ;  /* 0x0000001600007312 */ /* 0x020e220000301400 */
[----:B------:R-:W-:Y:S01]  /*c480*/  IMAD.MOV.U32 R2, RZ, RZ, R34 ;  /* 0x000000ffff027224 */ /* 0x000fe200078e0022 */
[----:B0-----:R-:W-:-:S05]  /*c490*/  F2FP.BF16.PACK_AB R0, RZ, R0 ;  /* 0x00000000ff00723e */ /* 0x001fca00000010ff */
[----:B------:R0:W-:Y:S01]  /*c4a0*/  STG.E.U16 [R8.64], R0 ;  /* 0x0000000008007986 */ /* 0x0001e2000c101524 */
[----:B------:R-:W-:Y:S05]  /*c4b0*/  BRA `(.L_x_9804) ;  /* 0x000006e000007947 */ /* 0x000fea0003800000 */
.L_x_9816:
        /* <DEDUP_REMOVED lines=11> */
.L_x_9828:
[----:B-----5:R-:W0:Y:S01]  /*c570*/  I2F.S64 R23, R22 ;  /* 0x0000001600177312 */ /* 0x020e220000301400 */
        /* <DEDUP_REMOVED lines=16> */
.L_x_9831:
[----:B------:R-:W-:-:S04]  /*c680*/  LOP3.LUT R2, R23, 0x80000000, RZ, 0xc0, !PT ;  /* 0x8000000017027812 */ /* 0x000fc800078ec0ff */
[----:B------:R-:W-:-:S04]  /*c690*/  SHF.R.U32.HI R3, RZ, 0x18, R2 ;  /* 0x00000018ff037819 */ /* 0x000fc80000011602 */
[----:B------:R-:W-:-:S04]  /*c6a0*/  LOP3.LUT R0, R0, R3, RZ, 0xfc, !PT ;  /* 0x0000000300007212 */ /* 0x000fc800078efcff */
[----:B------:R-:W-:Y:S02]  /*c6b0*/  PRMT R4, R0, 0x7610, R4 ;  /* 0x0000761000047816 */ /* 0x000fe40000000004 */
.L_x_9830:
[----:B------:R-:W-:Y:S05]  /*c6c0*/  BSYNC B0 ;  /* 0x0000000000007941 */ /* 0x000fea0003800000 */
.L_x_9829:
[----:B------:R0:W-:Y:S01]  /*c6d0*/  STG.E.U8 [R8.64], R4 ;  /* 0x0000000408007986 */ /* 0x0001e2000c101124 */
[----:B------:R-:W-:Y:S01]  /*c6e0*/  IMAD.MOV.U32 R2, RZ, RZ, R34 ;  /* 0x000000ffff027224 */ /* 0x000fe200078e0022 */
[----:B------:R-:W-:Y:S05]  /*c6f0*/  BRA `(.L_x_9804) ;  /* 0x000004a000007947 */ /* 0x000fea0003800000 */
.L_x_9827:
        /* <DEDUP_REMOVED lines=17> */
.L_x_9834:
[----:B------:R-:W-:-:S04]  /*c810*/  LOP3.LUT R2, R23, 0x80000000, RZ, 0xc0, !PT ;  /* 0x8000000017027812 */ /* 0x000fc800078ec0ff */
[----:B------:R-:W-:-:S04]  /*c820*/  SHF.R.U32.HI R3, RZ, 0x18, R2 ;  /* 0x00000018ff037819 */ /* 0x000fc80000011602 */
[----:B------:R-:W-:-:S04]  /*c830*/  LOP3.LUT R0, R0, R3, RZ, 0xfc, !PT ;  /* 0x0000000300007212 */ /* 0x000fc800078efcff */
[----:B------:R-:W-:Y:S02]  /*c840*/  PRMT R4, R0, 0x7610, R4 ;  /* 0x0000761000047816 */ /* 0x000fe40000000004 */
.L_x_9833:
[----:B------:R-:W-:Y:S05]  /*c850*/  BSYNC B0 ;  /* 0x0000000000007941 */ /* 0x000fea0003800000 */
.L_x_9832:
[----:B------:R0:W-:Y:S01]  /*c860*/  STG.E.U8 [R8.64], R4 ;  /* 0x0000000408007986 */ /* 0x0001e2000c101124 */
[----:B------:R-:W-:Y:S01]  /*c870*/  IMAD.MOV.U32 R2, RZ, RZ, R34 ;  /* 0x000000ffff027224 */ /* 0x000fe200078e0022 */
[----:B------:R-:W-:Y:S05]  /*c880*/  BRA `(.L_x_9804) ;  /* 0x0000031000007947 */ /* 0x000fea0003800000 */
.L_x_9826:
[----:B------:R-:W-:-:S13]  /*c890*/  ISETP.NE.AND P0, PT, R0, 0x1c, PT ;  /* 0x0000001c0000780c */ /* 0x000fda0003f05270 */
[----:B------:R-:W-:Y:S05]  /*c8a0*/  @!P0 BRA `(.L_x_9835) ;  /* 0x000002d000008947 */ /* 0x000fea0003800000 */
[----:B------:R-:W-:-:S13]  /*c8b0*/  ISETP.NE.AND P0, PT, R0, 0x1d, PT ;  /* 0x0000001d0000780c */ /* 0x000fda0003f05270 */
[----:B------:R-:W-:Y:S05]  /*c8c0*/  @!P0 BRA `(.L_x_9836) ;  /* 0x0000028000008947 */ /* 0x000fea0003800000 */
[----:B------:R-:W-:-:S13]  /*c8d0*/  ISETP.NE.AND P0, PT, R0, 0x2c, PT ;  /* 0x0000002c0000780c */ /* 0x000fda0003f05270 */
[----:B------:R-:W-:Y:S05]  /*c8e0*/  @P0 BRA `(.L_x_9809) ;  /* 0x0000011000000947 */ /* 0x000fea0003800000 */
[----:B-----5:R-:W0:Y:S01]  /*c8f0*/  I2F.S64 R22, R22 ;  /* 0x0000001600167312 */ /* 0x020e220000301400 */
        /* <DEDUP_REMOVED lines=16> */
.L_x_9809:
        /* <DEDUP_REMOVED lines=21> */
.L_x_9836:
[----:B-----5:R0:W-:Y:S01]  /*cb50*/  STG.E.64 [R8.64], R22 ;  /* 0x0000001608007986 */ /* 0x0201e2000c101b24 */
[----:B------:R-:W-:Y:S01]  /*cb60*/  IMAD.MOV.U32 R2, RZ, RZ, R34 ;  /* 0x000000ffff027224 */ /* 0x000fe200078e0022 */
[----:B------:R-:W-:Y:S05]  /*cb70*/  BRA `(.L_x_9804) ;  /* 0x0000002000007947 */ /* 0x000fea0003800000 */
.L_x_9835:
[----:B-----5:R0:W-:Y:S01]  /*cb80*/  STG.E [R8.64], R22 ;  /* 0x0000001608007986 */ /* 0x0201e2000c101924 */
[----:B------:R-:W-:-:S03]  /*cb90*/  IMAD.MOV.U32 R2, RZ, RZ, R34 ;  /* 0x000000ffff027224 */ /* 0x000fc600078e0022 */
.L_x_9804:
[----:B------:R-:W-:Y:S05]  /*cba0*/  BSYNC B6 ;  /* 0x0000000000067941 */ /* 0x000fea0003800000 */
.L_x_9803:
        /* <DEDUP_REMOVED lines=21> */
.L_x_9842:
[----:B-----5:R0:W-:Y:S01]  /*cd00*/  STG.E.U8 [R4.64], R24 ;  /* 0x0000001804007986 */ /* 0x0201e2000c101124 */
[----:B------:R-:W-:Y:S05]  /*cd10*/  BRA `(.L_x_9844) ;  /* 0x00000d4000007947 */ /* 0x000fea0003800000 */
.L_x_9841:
[----:B------:R-:W-:-:S13]  /*cd20*/  ISETP.NE.AND P0, PT, R0, 0x2, PT ;  /* 0x000000020000780c */ /* 0x000fda0003f05270 */
[----:B------:R-:W-:Y:S05]  /*cd30*/  @!P0 BRA `(.L_x_9845) ;  /* 0x0000008000008947 */ /* 0x000fea0003800000 */
[----:B------:R-:W-:-:S13]  /*cd40*/  ISETP.NE.AND P0, PT, R0, 0x3, PT ;  /* 0x000000030000780c */ /* 0x000fda0003f05270 */
[----:B------:R-:W-:Y:S05]  /*cd50*/  @!P0 BRA `(.L_x_9846) ;  /* 0x0000004000008947 */ /* 0x000fea0003800000 */
[----:B------:R-:W-:-:S13]  /*cd60*/  ISETP.NE.AND P0, PT, R0, 0x4, PT ;  /* 0x000000040000780c */ /* 0x000fda0003f05270 */
[----:B------:R-:W-:Y:S05]  /*cd70*/  @P0 BRA `(.L_x_9843) ;  /* 0x00000b7000000947 */ /* 0x000fea0003800000 */
[----:B-----5:R0:W-:Y:S01]  /*cd80*/  STG.E.64 [R4.64], R24 ;  /* 0x0000001804007986 */ /* 0x0201e2000c101b24 */
[----:B------:R-:W-:Y:S05]  /*cd90*/  BRA `(.L_x_9844) ;  /* 0x00000cc000007947 */ /* 0x000fea0003800000 */
.L_x_9846:
[----:B-----5:R0:W-:Y:S01]  /*cda0*/  STG.E [R4.64], R24 ;  /* 0x0000001804007986 */ /* 0x0201e2000c101924 */
[----:B------:R-:W-:Y:S05]  /*cdb0*/  BRA `(.L_x_9844) ;  /* 0x00000ca000007947 */ /* 0x000fea0003800000 */
.L_x_9845:
[----:B-----5:R0:W-:Y:S01]  /*cdc0*/  STG.E.U16 [R4.64], R24 ;  /* 0x0000001804007986 */ /* 0x0201e2000c101524 */
[----:B------:R-:W-:Y:S05]  /*cdd0*/  BRA `(.L_x_9844) ;  /* 0x00000c8000007947 */ /* 0x000fea0003800000 */
.L_x_9840:
[----:B------:R-:W-:-:S13]  /*cde0*/  ISETP.GT.AND P0, PT, R0, 0x6, PT ;  /* 0x000000060000780c */ /* 0x000fda0003f04270 */
[----:B------:R-:W-:Y:S05]  /*cdf0*/  @P0 BRA `(.L_x_9847) ;  /* 0x000000b000000947 */ /* 0x000fea0003800000 */
[----:B------:R-:W-:-:S13]  /*ce00*/  ISETP.NE.AND P0, PT, R0, 0x5, PT ;  /* 0x000000050000780c */ /* 0x000fda0003f05270 */
[----:B------:R-:W-:Y:S05]  /*ce10*/  @!P0 BRA `(.L_x_9848) ;  /* 0x0000005000008947 */ /* 0x000fea0003800000 */
[----:B------:R-:W-:-:S13]  /*ce20*/  ISETP.NE.AND P0, PT, R0, 0x6, PT ;  /* 0x000000060000780c */ /* 0x000fda0003f05270 */
[----:B------:R-:W-:Y:S05]  /*ce30*/  @P0 BRA `(.L_x_9843) ;  /* 0x00000ab000000947 */ /* 0x000fea0003800000 */
[----:B-----5:R-:W0:Y:S02]  /*ce40*/  I2F.S64 R25, R24 ;  /* 0x0000001800197312 */ /* 0x020e240000301400 */
[----:B0-----:R0:W-:Y:S01]  /*ce50*/  STG.E [R4.64], R25 ;  /* 0x0000001904007986 */ /* 0x0011e2000c101924 */
[----:B------:R-:W-:Y:S05]  /*ce60*/  BRA `(.L_x_9844) ;  /* 0x00000bf000007947 */ /* 0x000fea0003800000 */
.L_x_9848:
[----:B-----5:R-:W0:Y:S02]  /*ce70*/  I2F.S64 R0, R24 ;  /* 0x0000001800007312 */ /* 0x020e240000301400 */
[----:B0-----:R-:W-:-:S05]  /*ce80*/  F2FP.PACK_AB R0, RZ, R0 ;  /* 0x00000000ff00723e */ /* 0x001fca00000000ff */
[----:B------:R0:W-:Y:S01]  /*ce90*/  STG.E.U16 [R4.64], R0 ;  /* 0x0000000004007986 */ /* 0x0001e2000c101524 */
[----:B------:R-:W-:Y:S05]  /*cea0*/  BRA `(.L_x_9844) ;  /* 0x00000bb000007947 */ /* 0x000fea0003800000 */
.L_x_9847:
[----:B------:R-:W-:-:S13]  /*ceb0*/  ISETP.NE.AND P0, PT, R0, 0x7, PT ;  /* 0x000000070000780c */ /* 0x000fda0003f05270 */
[----:B------:R-:W-:Y:S05]  /*cec0*/  @!P0 BRA `(.L_x_9849) ;  /* 0x000000d000008947 */ /* 0x000fea0003800000 */
[----:B------:R-:W-:-:S13]  /*ced0*/  ISETP.NE.AND P0, PT, R0, 0x8, PT ;  /* 0x000000080000780c */ /* 0x000fda0003f05270 */
[----:B------:R-:W-:Y:S05]  /*cee0*/  @!P0 BRA `(.L_x_9850) ;  /* 0x0000006000008947 */ /* 0x000fea0003800000 */
[----:B------:R-:W-:-:S13]  /*cef0*/  ISETP.NE.AND P0, PT, R0, 0x9, PT ;  /* 0x000000090000780c */ /* 0x000fda0003f05270 */
[----:B------:R-:W-:Y:S05]  /*cf00*/  @P0 BRA `(.L_x_9843) ;  /* 0x000009e000000947 */ /* 0x000fea0003800000 */
[----:B-----5:R-:W0:Y:S01]  /*cf10*/  I2F.S64 R6, R24 ;  /* 0x0000001800067312 */ /* 0x020e220000301400 */
[----:B------:R-:W-:-:S05]  /*cf20*/  IMAD.MOV.U32 R7, RZ, RZ, RZ ;  /* 0x000000ffff077224 */ /* 0x000fca00078e00ff */
[----:B0-----:R0:W-:Y:S01]  /*cf30*/  STG.E.64 [R4.64], R6 ;  /* 0x0000000604007986 */ /* 0x0011e2000c101b24 */
[----:B------:R-:W-:Y:S05]  /*cf40*/  BRA `(.L_x_9844) ;  /* 0x00000b1000007947 */ /* 0x000fea0003800000 */
.L_x_9850:
[----:B-----5:R-:W0:Y:S02]  /*cf50*/  I2F.S64 R24, R24 ;  /* 0x0000001800187312 */ /* 0x020e240000301400 */
[----:B0-----:R-:W-:-:S04]  /*cf60*/  F2FP.PACK_AB R3, RZ, R24 ;  /* 0x00000018ff03723e */ /* 0x001fc800000000ff */
[----:B------:R-:W-:-:S05]  /*cf70*/  PRMT R3, R3, 0x5410, RZ ;  /* 0x0000541003037816 */ /* 0x000fca00000000ff */
[----:B------:R0:W-:Y:S01]  /*cf80*/  STG.E [R4.64], R3 ;  /* 0x0000000304007986 */ /* 0x0001e2000c101924 */
[----:B------:R-:W-:Y:S05]  /*cf90*/  BRA `(.L_x_9844) ;  /* 0x00000ac000007947 */ /* 0x000fea0003800000 */
.L_x_9849:
[----:B-----5:R-:W0:Y:S02]  /*cfa0*/  I2F.F64.S64 R24, R24 ;  /* 0x0000001800187312 */ /* 0x020e240000301c00 */
[----:B0-----:R0:W-:Y:S01]  /*cfb0*/  STG.E.64 [R4.64], R24 ;  /* 0x0000001804007986 */ /* 0x0011e2000c101b24 */
[----:B------:R-:W-:Y:S05]  /*cfc0*/  BRA `(.L_x_9844) ;  /* 0x00000a9000007947 */ /* 0x000fea0003800000 */
.L_x_9839:
        /* <DEDUP_REMOVED lines=8> */
[----:B-----5:R-:W-:-:S04]  /*d050*/  ISETP.NE.U32.AND P0, PT, R24, RZ, PT ;  /* 0x000000ff1800720c */ /* 0x020fc80003f05070 */
[----:B------:R-:W-:-:S04]  /*d060*/  ISETP.NE.AND.EX P0, PT, R25, RZ, PT, P0 ;  /* 0x000000ff1900720c */ /* 0x000fc80003f05300 */
[----:B------:R-:W-:-:S05]  /*d070*/  SEL R3, RZ, 0x1, !P0 ;  /* 0x00000001ff037807 */ /* 0x000fca0004000000 */
[----:B------:R0:W-:Y:S01]  /*d080*/  STG.E.U8 [R4.64], R3 ;  /* 0x0000000304007986 */ /* 0x0001e2000c101124 */
[----:B------:R-:W-:Y:S05]  /*d090*/  BRA `(.L_x_9844) ;  /* 0x000009c000007947 */ /* 0x000fea0003800000 */
.L_x_9853:
[----:B-----5:R-:W0:Y:S01]  /*d0a0*/  I2F.F64.S64 R8, R24 ;  /* 0x0000001800087312 */ /* 0x020e220000301c00 */
[----:B------:R-:W-:-:S05]  /*d0b0*/  CS2R R10, SRZ ;  /* 0x00000000000a7805 */ /* 0x000fca000001ff00 */
[----:B0-----:R0:W-:Y:S01]  /*d0c0*/  STG.E.128 [R4.64], R8 ;  /* 0x0000000804007986 */ /* 0x0011e2000c101d24 */
[----:B------:R-:W-:Y:S05]  /*d0d0*/  BRA `(.L_x_9844) ;  /* 0x0000098000007947 */ /* 0x000fea0003800000 */
.L_x_9852:
        /* <DEDUP_REMOVED lines=21> */
.L_x_9857:
[----:B------:R-:W-:Y:S05]  /*d230*/  BSYNC B0 ;  /* 0x0000000000007941 */ /* 0x000fea0003800000 */
.L_x_9856:
[----:B------:R-:W-:-:S05]  /*d240*/  LOP3.LUT R7, R0, R7, RZ, 0xfc, !PT ;  /* 0x0000000700077212 */ /* 0x000fca00078efcff */
[----:B------:R0:W-:Y:S01]  /*d250*/  STG.E.U8 [R4.64], R7 ;  /* 0x0000000704007986 */ /* 0x0001e2000c101124 */
[----:B------:R-:W-:Y:S05]  /*d260*/  BRA `(.L_x_9844) ;  /* 0x000007f000007947 */ /* 0x000fea0003800000 */
.L_x_9855:
        /* <DEDUP_REMOVED lines=13> */
.L_x_9859:
[----:B------:R-:W-:Y:S01]  /*d340*/  IMAD.MOV.U32 R0, RZ, RZ, 0x7f ;  /* 0x0000007fff007424 */ /* 0x000fe200078e00ff */
[----:B------:R-:W-:-:S04]  /*d350*/  ISETP.GT.U32.AND P0, PT, R3, 0x7f800000, PT ;  /* 0x7f8000000300780c */ /* 0x000fc80003f04070 */
[----:B------:R-:W-:-:S04]  /*d360*/  SEL R0, R0, 0x7c, P0 ;  /* 0x0000007c00007807 */ /* 0x000fc80000000000 */
.L_x_9860:
[----:B------:R-:W-:Y:S05]  /*d370*/  BSYNC B0 ;  /* 0x0000000000007941 */ /* 0x000fea0003800000 */
.L_x_9858:
[----:B------:R-:W-:-:S04]  /*d380*/  LOP3.LUT R3, R25, 0x80000000, RZ, 0xc0, !PT ;  /* 0x8000000019037812 */ /* 0x000fc800078ec0ff */
[----:B------:R-:W-:-:S04]  /*d390*/  SHF.R.U32.HI R3, RZ, 0x18, R3 ;  /* 0x00000018ff037819 */ /* 0x000fc80000011603 */
[----:B------:R-:W-:-:S05]  /*d3a0*/  LOP3.LUT R3, R0, R3, RZ, 0xfc, !PT ;  /* 0x0000000300037212 */ /* 0x000fca00078efcff */
[----:B------:R0:W-:Y:S01]  /*d3b0*/  STG.E.U8 [R4.64], R3 ;  /* 0x0000000304007986 */ /* 0x0001e2000c101124 */
[----:B------:R-:W-:Y:S05]  /*d3c0*/  BRA `(.L_x_9844) ;  /* 0x0000069000007947 */ /* 0x000fea0003800000 */
.L_x_9854:
[----:B-----5:R-:W0:Y:S02]  /*d3d0*/  I2F.S64 R0, R24 ;  /* 0x0000001800007312 */ /* 0x020e240000301400 */
[----:B0-----:R-:W-:-:S05]  /*d3e0*/  F2FP.BF16.PACK_AB R0, RZ, R0 ;  /* 0x00000000ff00723e */ /* 0x001fca00000010ff */
[----:B------:R0:W-:Y:S01]  /*d3f0*/  STG.E.U16 [R4.64], R0 ;  /* 0x0000000004007986 */ /* 0x0001e2000c101524 */
[----:B------:R-:W-:Y:S05]  /*d400*/  BRA `(.L_x_9844) ;  /* 0x0000065000007947 */ /* 0x000fea0003800000 */
.L_x_9851:
        /* <DEDUP_REMOVED lines=10> */
.L_x_9863:
        /* <DEDUP_REMOVED lines=17> */
.L_x_9866:
[----:B------:R-:W-:-:S04]  /*d5c0*/  LOP3.LUT R0, R25, 0x80000000, RZ, 0xc0, !PT ;  /* 0x8000000019007812 */ /* 0x000fc800078ec0ff */
[----:B------:R-:W-:-:S04]  /*d5d0*/  SHF.R.U32.HI R0, RZ, 0x18, R0 ;  /* 0x00000018ff007819 */ /* 0x000fc80000011600 */
[----:B------:R-:W-:Y:S02]  /*d5e0*/  LOP3.LUT R0, R3, R0, RZ, 0xfc, !PT ;  /* 0x0000000003007212 */ /* 0x000fe400078efcff */
.L_x_9865:
[----:B------:R-:W-:Y:S05]  /*d5f0*/  BSYNC B0 ;  /* 0x0000000000007941 */ /* 0x000fea0003800000 */
.L_x_9864:
[----:B------:R0:W-:Y:S01]  /*d600*/  STG.E.U8 [R4.64], R0 ;  /* 0x0000000004007986 */ /* 0x0001e2000c101124 */
[----:B------:R-:W-:Y:S05]  /*d610*/  BRA `(.L_x_9844) ;  /* 0x0000044000007947 */ /* 0x000fea0003800000 */
.L_x_9862:
        /* <DEDUP_REMOVED lines=17> */
.L_x_9869:
[----:B------:R-:W-:-:S04]  /*d730*/  LOP3.LUT R0, R25, 0x80000000, RZ, 0xc0, !PT ;  /* 0x8000000019007812 */ /* 0x000fc800078ec0ff */
[----:B------:R-:W-:-:S04]  /*d740*/  SHF.R.U32.HI R0, RZ, 0x18, R0 ;  /* 0x00000018ff007819 */ /* 0x000fc80000011600 */
[----:B------:R-:W-:Y:S02]  /*d750*/  LOP3.LUT R0, R3, R0, RZ, 0xfc, !PT ;  /* 0x0000000003007212 */ /* 0x000fe400078efcff */
.L_x_9868:
[----:B------:R-:W-:Y:S05]  /*d760*/  BSYNC B0 ;  /* 0x0000000000007941 */ /* 0x000fea0003800000 */
.L_x_9867:
[----:B------:R0:W-:Y:S01]  /*d770*/  STG.E.U8 [R4.64], R0 ;  /* 0x0000000004007986 */ /* 0x0001e2000c101124 */
[----:B------:R-:W-:Y:S05]  /*d780*/  BRA `(.L_x_9844) ;  /* 0x000002d000007947 */ /* 0x000fea0003800000 */
.L_x_9861:
        /* <DEDUP_REMOVED lines=22> */
.L_x_9843:
        /* <DEDUP_REMOVED lines=15> */
[----:B-----5:R-:W-:Y:S02]  /*d9e0*/  MOV R22, 0x0 ;  /* 0x0000000000167802 */ /* 0x020fe40000000f00 */
[----:B------:R-:W-:-:S04]  /*d9f0*/  IADD3 R20, P0, P1, -R0, R3, R20 ;  /* 0x0000000300147210 */ /* 0x000fc8000791e114 */
[----:B------:R-:W-:-:S04]  /*da00*/  IADD3.X R21, ~R22, R9, R21, P0, P1 ;  /* 0x0000000916157210 */ /* 0x000fc800007e2515 */
[----:B0-----:R-:W-:Y:S05]  /*da10*/  CALL.ABS.NOINC R14 ;  /* 0x000000000e007343 */ /* 0x001fea0003c00000 */
[----:B------:R-:W-:Y:S05]  /*da20*/  BRA `(.L_x_9844) ;  /* 0x0000003000007947 */ /* 0x000fea0003800000 */
.L_x_9871:
[----:B-----5:R0:W-:Y:S01]  /*da30*/  STG.E.64 [R4.64], R24 ;  /* 0x0000001804007986 */ /* 0x0201e2000c101b24 */
[----:B------:R-:W-:Y:S05]  /*da40*/  BRA `(.L_x_9844) ;  /* 0x0000001000007947 */ /* 0x000fea0003800000 */
.L_x_9870:
[----:B-----5:R0:W-:Y:S02]  /*da50*/  STG.E [R4.64], R24 ;  /* 0x0000001804007986 */ /* 0x0201e4000c101924 */
.L_x_9844:
        /* <DEDUP_REMOVED lines=21> */
.L_x_9875:
[----:B------:R0:W-:Y:S01]  /*dbb0*/  STG.E.U8 [R4.64], R16 ;  /* 0x0000001004007986 */ /* 0x0001e2000c101124 */
[----:B------:R-:W-:Y:S05]  /*dbc0*/  BRA `(.L_x_9877) ;  /* 0x00000d4000007947 */ /* 0x000fea0003800000 */
.L_x_9874:
        /* <DEDUP_REMOVED lines=8> */
.L_x_9879:
[----:B------:R0:W-:Y:S01]  /*dc50*/  STG.E [R4.64], R16 ;  /* 0x0000001004007986 */ /* 0x0001e2000c101924 */
[----:B------:R-:W-:Y:S05]  /*dc60*/  BRA `(.L_x_9877) ;  /* 0x00000ca000007947 */ /* 0x000fea0003800000 */
.L_x_9878:
[----:B------:R0:W-:Y:S01]  /*dc70*/  STG.E.U16 [R4.64], R16 ;  /* 0x0000001004007986 */ /* 0x0001e2000c101524 */
[----:B------:R-:W-:Y:S05]  /*dc80*/  BRA `(.L_x_9877) ;  /* 0x00000c8000007947 */ /* 0x000fea0003800000 */
.L_x_9873:
[----:B------:R-:W-:-:S13]  /*dc90*/  ISETP.GT.AND P0, PT, R0, 0x6, PT ;  /* 0x000000060000780c */ /* 0x000fda0003f04270 */
[----:B------:R-:W-:Y:S05]  /*dca0*/  @P0 BRA `(.L_x_9880) ;  /* 0x000000b000000947 */ /* 0x000fea0003800000 */
[----:B------:R-:W-:-:S13]  /*dcb0*/  ISETP.NE.AND P0, PT, R0, 0x5, PT ;  /* 0x000000050000780c */ /* 0x000fda0003f05270 */
[----:B------:R-:W-:Y:S05]  /*dcc0*/  @!P0 BRA `(.L_x_9881) ;  /* 0x0000005000008947 */ /* 0x000fea0003800000 */
[----:B------:R-:W-:-:S13]  /*dcd0*/  ISETP.NE.AND P0, PT, R0, 0x6, PT ;  /* 0x000000060000780c */ /* 0x000fda0003f05270 */
[----:B------:R-:W-:Y:S05]  /*dce0*/  @P0 BRA `(.L_x_9876) ;  /* 0x00000ab000000947 */ /* 0x000fea0003800000 */
[----:B------:R-:W0:Y:S02]  /*dcf0*/  I2F.S64 R17, R16 ;  /* 0x0000001000117312 */ /* 0x000e240000301400 */
[----:B0-----:R0:W-:Y:S01]  /*dd00*/  STG.E [R4.64], R17 ;  /* 0x0000001104007986 */ /* 0x0011e2000c101924 */
[----:B------:R-:W-:Y:S05]  /*dd10*/  BRA `(.L_x_9877) ;  /* 0x00000bf000007947 */ /* 0x000fea0003800000 */
.L_x_9881:
[----:B------:R-:W0:Y:S02]  /*dd20*/  I2F.S64 R0, R16 ;  /* 0x0000001000007312 */ /* 0x000e240000301400 */
[----:B0-----:R-:W-:-:S05]  /*dd30*/  F2FP.PACK_AB R0, RZ, R0 ;  /* 0x00000000ff00723e */ /* 0x001fca00000000ff */
[----:B------:R0:W-:Y:S01]  /*dd40*/  STG.E.U16 [R4.64], R0 ;  /* 0x0000000004007986 */ /* 0x0001e2000c101524 */
[----:B------:R-:W-:Y:S05]  /*dd50*/  BRA `(.L_x_9877) ;  /* 0x00000bb000007947 */ /* 0x000fea0003800000 */
.L_x_9880:
[----:B------:R-:W-:-:S13]  /*dd60*/  ISETP.NE.AND P0, PT, R0, 0x7, PT ;  /* 0x000000070000780c */ /* 0x000fda0003f05270 */
[----:B------:R-:W-:Y:S05]  /*dd70*/  @!P0 BRA `(.L_x_9882) ;  /* 0x000000d000008947 */ /* 0x000fea0003800000 */
[----:B------:R-:W-:-:S13]  /*dd80*/  ISETP.NE.AND P0, PT, R0, 0x8, PT ;  /* 0x000000080000780c */ /* 0x000fda0003f05270 */
[----:B------:R-:W-:Y:S05]  /*dd90*/  @!P0 BRA `(.L_x_9883) ;  /* 0x0000006000008947 */ /* 0x000fea0003800000 */
[----:B------:R-:W-:-:S13]  /*dda0*/  ISETP.NE.AND P0, PT, R0, 0x9, PT ;  /* 0x000000090000780c */ /* 0x000fda0003f05270 */
[----:B------:R-:W-:Y:S05]  /*ddb0*/  @P0 BRA `(.L_x_9876) ;  /* 0x000009e000000947 */ /* 0x000fea0003800000 */
[----:B------:R-:W0:Y:S01]  /*ddc0*/  I2F.S64 R6, R16 ;  /* 0x0000001000067312 */ /* 0x000e220000301400 */
[----:B------:R-:W-:-:S05]  /*ddd0*/  IMAD.MOV.U32 R7, RZ, RZ, RZ ;  /* 0x000000ffff077224 */ /* 0x000fca00078e00ff */
[----:B0-----:R0:W-:Y:S01]  /*dde0*/  STG.E.64 [R4.64], R6 ;  /* 0x0000000604007986 */ /* 0x0011e2000c101b24 */
[----:B------:R-:W-:Y:S05]  /*ddf0*/  BRA `(.L_x_9877) ;  /* 0x00000b1000007947 */ /* 0x000fea0003800000 */
.L_x_9883:
[----:B------:R-:W0:Y:S02]  /*de00*/  I2F.S64 R16, R16 ;  /* 0x0000001000107312 */ /* 0x000e240000301400 */
[----:B0-----:R-:W-:-:S04]  /*de10*/  F2FP.PACK_AB R3, RZ, R16 ;  /* 0x00000010ff03723e */ /* 0x001fc800000000ff */
[----:B------:R-:W-:-:S05]  /*de20*/  PRMT R3, R3, 0x5410, RZ ;  /* 0x0000541003037816 */ /* 0x000fca00000000ff */
[----:B------:R0:W-:Y:S01]  /*de30*/  STG.E [R4.64], R3 ;  /* 0x0000000304007986 */ /* 0x0001e2000c101924 */
[----:B------:R-:W-:Y:S05]  /*de40*/  BRA `(.L_x_9877) ;  /* 0x00000ac000007947 */ /* 0x000fea0003800000 */
.L_x_9882:
[----:B------:R-:W0:Y:S02]  /*de50*/  I2F.F64.S64 R16, R16 ;  /* 0x0000001000107312 */ /* 0x000e240000301c00 */
[----:B0-----:R0:W-:Y:S01]  /*de60*/  STG.E.64 [R4.64], R16 ;  /* 0x0000001004007986 */ /* 0x0011e2000c101b24 */
[----:B------:R-:W-:Y:S05]  /*de70*/  BRA `(.L_x_9877) ;  /* 0x00000a9000007947 */ /* 0x000fea0003800000 */
.L_x_9872:
        /* <DEDUP_REMOVED lines=8> */
[----:B------:R-:W-:-:S04]  /*df00*/  ISETP.NE.U32.AND P0, PT, R16, RZ, PT ;  /* 0x000000ff1000720c */ /* 0x000fc80003f05070 */
[----:B------:R-:W-:-:S04]  /*df10*/  ISETP.NE.AND.EX P0, PT, R17, RZ, PT, P0 ;  /* 0x000000ff1100720c */ /* 0x000fc80003f05300 */
[----:B------:R-:W-:-:S05]  /*df20*/  SEL R3, RZ, 0x1, !P0 ;  /* 0x00000001ff037807 */ /* 0x000fca0004000000 */
[----:B------:R0:W-:Y:S01]  /*df30*/  STG.E.U8 [R4.64], R3 ;  /* 0x0000000304007986 */ /* 0x0001e2000c101124 */
[----:B------:R-:W-:Y:S05]  /*df40*/  BRA `(.L_x_9877) ;  /* 0x000009c000007947 */ /* 0x000fea0003800000 */
.L_x_9886:
[----:B------:R-:W0:Y:S01]  /*df50*/  I2F.F64.S64 R8, R16 ;  /* 0x0000001000087312 */ /* 0x000e220000301c00 */
[----:B------:R-:W-:-:S05]  /*df60*/  CS2R R10, SRZ ;  /* 0x00000000000a7805 */ /* 0x000fca000001ff00 */
[----:B0-----:R0:W-:Y:S01]  /*df70*/  STG.E.128 [R4.64], R8 ;  /* 0x0000000804007986 */ /* 0x0011e2000c101d24 */
[----:B------:R-:W-:Y:S05]  /*df80*/  BRA `(.L_x_9877) ;  /* 0x0000098000007947 */ /* 0x000fea0003800000 */
.L_x_9885:
[----:B------:R-:W-:-:S13]  /*df90*/  ISETP.NE.AND P0, PT, R0, 0xf, PT ;  /* 0x0000000f0000780c */ /* 0x000fda0003f05270 */
[----:B------:R-:W-:Y:S05]  /*dfa0*/  @!P0 BRA `(.L_x_9887) ;  /* 0x000002d000008947 */ /* 0x000fea0003800000 */
[----:B------:R-:W-:-:S13]  /*dfb0*/  ISETP.NE.AND P0, PT, R0, 0x17, PT ;  /* 0x000000170000780c */ /* 0x000fda0003f05270 */
[----:B------:R-:W-:Y:S05]  /*dfc0*/  @!P0 BRA `(.L_x_9888) ;  /* 0x0000015000008947 */ /* 0x000fea0003800000 */
[----:B------:R-:W-:-:S13]  /*dfd0*/  ISETP.NE.AND P0, PT, R0, 0x18, PT ;  /* 0x000000180000780c */ /* 0x000fda0003f05270 */
[----:B------:R-:W-:Y:S05]  /*dfe0*/  @P0 BRA `(.L_x_9876) ;  /* 0x000007b000000947 */ /* 0x000fea0003800000 */
[----:B------:R-:W0:Y:S01]  /*dff0*/  I2F.S64 R17, R16 ;  /* 0x0000001000117312 */ /* 0x000e220000301400 */
        /* <DEDUP_REMOVED lines=14> */
.L_x_9890:
[----:B------:R-:W-:Y:S05]  /*e0e0*/  BSYNC B0 ;  /* 0x0000000000007941 */ /* 0x000fea0003800000 */
.L_x_9889:
[----:B------:R-:W-:-:S05]  /*e0f0*/  LOP3.LUT R7, R0, R7, RZ, 0xfc, !PT ;  /* 0x0000000700077212 */ /* 0x000fca00078efcff */
[----:B------:R0:W-:Y:S01]  /*e100*/  STG.E.U8 [R4.64], R7 ;  /* 0x0000000704007986 */ /* 0x0001e2000c101124 */
[----:B------:R-:W-:Y:S05]  /*e110*/  BRA `(.L_x_9877) ;  /* 0x000007f000007947 */ /* 0x000fea0003800000 */
.L_x_9888:
[----:B------:R-:W0:Y:S01]  /*e120*/  I2F.S64 R17, R16 ;  /* 0x0000001000117312 */ /* 0x000e220000301400 */
        /* <DEDUP_REMOVED lines=12> */
.L_x_9892:
[----:B------:R-:W-:Y:S01]  /*e1f0*/  IMAD.MOV.U32 R0, RZ, RZ, 0x7f ;  /* 0x0000007fff007424 */ /* 0x000fe200078e00ff */
[----:B------:R-:W-:-:S04]  /*e200*/  ISETP.GT.U32.AND P0, PT, R3, 0x7f800000, PT ;  /* 0x7f8000000300780c */ /* 0x000fc80003f04070 */
[----:B------:R-:W-:-:S04]  /*e210*/  SEL R0, R0, 0x7c, P0 ;  /* 0x0000007c00007807 */ /* 0x000fc80000000000 */
.L_x_9893:
[----:B------:R-:W-:Y:S05]  /*e220*/  BSYNC B0 ;  /* 0x0000000000007941 */ /* 0x000fea0003800000 */
.L_x_9891:
[----:B------:R-:W-:-:S04]  /*e230*/  LOP3.LUT R3, R17, 0x80000000, RZ, 0xc0, !PT ;  /* 0x8000000011037812 */ /* 0x000fc800078ec0ff */
[----:B------:R-:W-:-:S04]  /*e240*/  SHF.R.U32.HI R3, RZ, 0x18, R3 ;  /* 0x00000018ff037819 */ /* 0x000fc80000011603 */
[----:B------:R-:W-:-:S05]  /*e250*/  LOP3.LUT R3, R0, R3, RZ, 0xfc, !PT ;  /* 0x0000000300037212 */ /* 0x000fca00078efcff */
[----:B------:R0:W-:Y:S01]  /*e260*/  STG.E.U8 [R4.64], R3 ;  /* 0x0000000304007986 */ /* 0x0001e2000c101124 */
[----:B------:R-:W-:Y:S05]  /*e270*/  BRA `(.L_x_9877) ;  /* 0x0000069000007947 */ /* 0x000fea0003800000 */
.L_x_9887:
[----:B------:R-:W0:Y:S02]  /*e280*/  I2F.S64 R0, R16 ;  /* 0x0000001000007312 */ /* 0x000e240000301400 */
[----:B0-----:R-:W-:-:S05]  /*e290*/  F2FP.BF16.PACK_AB R0, RZ, R0 ;  /* 0x00000000ff00723e */ /* 0x001fca00000010ff */
[----:B------:R0:W-:Y:S01]  /*e2a0*/  STG.E.U16 [R4.64], R0 ;  /* 0x0000000004007986 */ /* 0x0001e2000c101524 */
[----:B------:R-:W-:Y:S05]  /*e2b0*/  BRA `(.L_x_9877) ;  /* 0x0000065000007947 */ /* 0x000fea0003800000 */
.L_x_9884:
        /* <DEDUP_REMOVED lines=10> */
.L_x_9896:
[----:B------:R-:W0:Y:S01]  /*e360*/  I2F.S64 R17, R16 ;  /* 0x0000001000117312 */ /* 0x000e220000301400 */
        /* <DEDUP_REMOVED lines=16> */
.L_x_9899:
[----:B------:R-:W-:-:S04]  /*e470*/  LOP3.LUT R0, R17, 0x80000000, RZ, 0xc0, !PT ;  /* 0x8000000011007812 */ /* 0x000fc800078ec0ff */
[----:B------:R-:W-:-:S04]  /*e480*/  SHF.R.U32.HI R0, RZ, 0x18, R0 ;  /* 0x00000018ff007819 */ /* 0x000fc80000011600 */
[----:B------:R-:W-:Y:S02]  /*e490*/  LOP3.LUT R0, R3, R0, RZ, 0xfc, !PT ;  /* 0x0000000003007212 */ /* 0x000fe400078efcff */
.L_x_9898:
[----:B------:R-:W-:Y:S05]  /*e4a0*/  BSYNC B0 ;  /* 0x0000000000007941 */ /* 0x000fea0003800000 */
.L_x_9897:
[----:B------:R0:W-:Y:S01]  /*e4b0*/  STG.E.U8 [R4.64], R0 ;  /* 0x0000000004007986 */ /* 0x0001e2000c101124 */
[----:B------:R-:W-:Y:S05]  /*e4c0*/  BRA `(.L_x_9877) ;  /* 0x0000044000007947 */ /* 0x000fea0003800000 */
.L_x_9895:
        /* <DEDUP_REMOVED lines=17> */
.L_x_9902:
[----:B------:R-:W-:-:S04]  /*e5e0*/  LOP3.LUT R0, R17, 0x80000000, RZ, 0xc0, !PT ;  /* 0x8000000011007812 */ /* 0x000fc800078ec0ff */
[----:B------:R-:W-:-:S04]  /*e5f0*/  SHF.R.U32.HI R0, RZ, 0x18, R0 ;  /* 0x00000018ff007819 */ /* 0x000fc80000011600 */
[----:B------:R-:W-:Y:S02]  /*e600*/  LOP3.LUT R0, R3, R0, RZ, 0xfc, !PT ;  /* 0x0000000003007212 */ /* 0x000fe400078efcff */
.L_x_9901:
[----:B------:R-:W-:Y:S05]  /*e610*/  BSYNC B0 ;  /* 0x0000000000007941 */ /* 0x000fea0003800000 */
.L_x_9900:
[----:B------:R0:W-:Y:S01]  /*e620*/  STG.E.U8 [R4.64], R0 ;  /* 0x0000000004007986 */ /* 0x0001e2000c101124 */
[----:B------:R-:W-:Y:S05]  /*e630*/  BRA `(.L_x_9877) ;  /* 0x000002d000007947 */ /* 0x000fea0003800000 */
.L_x_9894:
[----:B------:R-:W-:-:S13]  /*e640*/  ISETP.NE.AND P0, PT, R0, 0x1c, PT ;  /* 0x0000001c0000780c */ /* 0x000fda0003f05270 */
[----:B------:R-:W-:Y:S05]  /*e650*/  @!P0 BRA `(.L_x_9903) ;  /* 0x000002a000008947 */ /* 0x000fea0003800000 */
[----:B------:R-:W-:-:S13]  /*e660*/  ISETP.NE.AND P0, PT, R0, 0x1d, PT ;  /* 0x0000001d0000780c */ /* 0x000fda0003f05270 */
[----:B------:R-:W-:Y:S05]  /*e670*/  @!P0 BRA `(.L_x_9904) ;  /* 0x0000026000008947 */ /* 0x000fea0003800000 */
[----:B------:R-:W-:-:S13]  /*e680*/  ISETP.NE.AND P0, PT, R0, 0x2c, PT ;  /* 0x0000002c0000780c */ /* 0x000fda0003f05270 */
[----:B------:R-:W-:Y:S05]  /*e690*/  @P0 BRA `(.L_x_9876) ;  /* 0x0000010000000947 */ /* 0x000fea0003800000 */
[----:B------:R-:W0:Y:S01]  /*e6a0*/  I2F.S64 R16, R16 ;  /* 0x0000001000107312 */ /* 0x000e220000301400 */
        /* <DEDUP_REMOVED lines=15> */
.L_x_9876:
        /* <DEDUP_REMOVED lines=20> */
.L_x_9904:
[----:B------:R0:W-:Y:S01]  /*e8e0*/  STG.E.64 [R4.64], R16 ;  /* 0x0000001004007986 */ /* 0x0001e2000c101b24 */
[----:B------:R-:W-:Y:S05]  /*e8f0*/  BRA `(.L_x_9877) ;  /* 0x0000001000007947 */ /* 0x000fea0003800000 */
.L_x_9903:
[----:B------:R0:W-:Y:S02]  /*e900*/  STG.E [R4.64], R16 ;  /* 0x0000001004007986 */ /* 0x0001e4000c101924 */
.L_x_9877:
[----:B------:R-:W-:Y:S02]  /*e910*/  IADD3 R2, R2, 0x80, RZ ;  /* 0x0000008002027810 */ /* 0x000fe40007ffe0ff */
.L_x_9838:
[----:B------:R-:W-:Y:S05]  /*e920*/  BSYNC B6 ;  /* 0x0000000000067941 */ /* 0x000fea0003800000 */
.L_x_9837:
        /* <DEDUP_REMOVED lines=20> */
.L_x_9908:
[----:B-----5:R-:W-:Y:S01]  /*ea70*/  STG.E.U8 [R2.64], R18 ;  /* 0x0000001202007986 */ /* 0x020fe2000c101124 */
[----:B------:R-:W-:Y:S05]  /*ea80*/  EXIT ;  /* 0x000000000000794d */ /* 0x000fea0003800000 */
.L_x_9907:
[----:B------:R-:W-:-:S13]  /*ea90*/  ISETP.NE.AND P0, PT, R0, 0x2, PT ;  /* 0x000000020000780c */ /* 0x000fda0003f05270 */
[----:B------:R-:W-:Y:S05]  /*eaa0*/  @!P0 BRA `(.L_x_9910) ;  /* 0x0000008000008947 */ /* 0x000fea0003800000 */
[----:B------:R-:W-:-:S13]  /*eab0*/  ISETP.NE.AND P0, PT, R0, 0x3, PT ;  /* 0x000000030000780c */ /* 0x000fda0003f05270 */
[----:B------:R-:W-:Y:S05]  /*eac0*/  @!P0 BRA `(.L_x_9911) ;  /* 0x0000004000008947 */ /* 0x000fea0003800000 */
[----:B------:R-:W-:-:S13]  /*ead0*/  ISETP.NE.AND P0, PT, R0, 0x4, PT ;  /* 0x000000040000780c */ /* 0x000fda0003f05270 */
[----:B------:R-:W-:Y:S05]  /*eae0*/  @P0 BRA `(.L_x_9909) ;  /* 0x00000b9000000947 */ /* 0x000fea0003800000 */
[----:B-----5:R-:W-:Y:S01]  /*eaf0*/  STG.E.64 [R2.64], R18 ;  /* 0x0000001202007986 */ /* 0x020fe2000c101b24 */
[----:B------:R-:W-:Y:S05]  /*eb00*/  EXIT ;  /* 0x000000000000794d */ /* 0x000fea0003800000 */
.L_x_9911:
[----:B-----5:R-:W-:Y:S01]  /*eb10*/  STG.E [R2.64], R18 ;  /* 0x0000001202007986 */ /* 0x020fe2000c101924 */
[----:B------:R-:W-:Y:S05]  /*eb20*/  EXIT ;  /* 0x000000000000794d */ /* 0x000fea0003800000 */
.L_x_9910:
[----:B-----5:R-:W-:Y:S01]  /*eb30*/  STG.E.U16 [R2.64], R18 ;  /* 0x0000001202007986 */ /* 0x020fe2000c101524 */
[----:B------:R-:W-:Y:S05]  /*eb40*/  EXIT ;  /* 0x000000000000794d */ /* 0x000fea0003800000 */
.L_x_9906:
[----:B------:R-:W-:-:S13]  /*eb50*/  ISETP.GT.AND P0, PT, R0, 0x6, PT ;  /* 0x000000060000780c */ /* 0x000fda0003f04270 */
[----:B------:R-:W-:Y:S05]  /*eb60*/  @P0 BRA `(.L_x_9912) ;  /* 0x000000b000000947 */ /* 0x000fea0003800000 */
[----:B------:R-:W-:-:S13]  /*eb70*/  ISETP.NE.AND P0, PT, R0, 0x5, PT ;  /* 0x000000050000780c */ /* 0x000fda0003f05270 */
[----:B------:R-:W-:Y:S05]  /*eb80*/  @!P0 BRA `(.L_x_9913) ;  /* 0x0000005000008947 */ /* 0x000fea0003800000 */
[----:B------:R-:W-:-:S13]  /*eb90*/  ISETP.NE.AND P0, PT, R0, 0x6, PT ;  /* 0x000000060000780c */ /* 0x000fda0003f05270 */
[----:B------:R-:W-:Y:S05]  /*eba0*/  @P0 BRA `(.L_x_9909) ;  /* 0x00000ad000000947 */ /* 0x000fea0003800000 */
[----:B-----5:R-:W0:Y:S02]  /*ebb0*/  I2F.S64 R19, R18 ;  /* 0x0000001200137312 */ /* 0x020e240000301400 */
[----:B0-----:R-:W-:Y:S01]  /*ebc0*/  STG.E [R2.64], R19 ;  /* 0x0000001302007986 */ /* 0x001fe2000c101924 */
[----:B------:R-:W-:Y:S05]  /*ebd0*/  EXIT ;  /* 0x000000000000794d */ /* 0x000fea0003800000 */
.L_x_9913:
[----:B-----5:R-:W0:Y:S02]  /*ebe0*/  I2F.S64 R0, R18 ;  /* 0x0000001200007312 */ /* 0x020e240000301400 */
[----:B0-----:R-:W-:-:S05]  /*ebf0*/  F2FP.PACK_AB R0, RZ, R0 ;  /* 0x00000000ff00723e */ /* 0x001fca00000000ff */
[----:B------:R-:W-:Y:S01]  /*ec00*/  STG.E.U16 [R2.64], R0 ;  /* 0x0000000002007986 */ /* 0x000fe2000c101524 */
[----:B------:R-:W-:Y:S05]  /*ec10*/  EXIT ;  /* 0x000000000000794d */ /* 0x000fea0003800000 */
.L_x_9912:
        /* <DEDUP_REMOVED lines=8> */
[----:B0-----:R-:W-:Y:S01]  /*eca0*/  STG.E.64 [R2.64], R4 ;  /* 0x0000000402007986 */ /* 0x001fe2000c101b24 */
[----:B------:R-:W-:Y:S05]  /*ecb0*/  EXIT ;  /* 0x000000000000794d */ /* 0x000fea0003800000 */
.L_x_9915:
[----:B-----5:R-:W0:Y:S02]  /*ecc0*/  I2F.S64 R18, R18 ;  /* 0x0000001200127312 */ /* 0x020e240000301400 */
[----:B0-----:R-:W-:-:S04]  /*ecd0*/  F2FP.PACK_AB R5, RZ, R18 ;  /* 0x00000012ff05723e */ /* 0x001fc800000000ff */
[----:B------:R-:W-:-:S05]  /*ece0*/  PRMT R5, R5, 0x5410, RZ ;  /* 0x0000541005057816 */ /* 0x000fca00000000ff */
[----:B------:R-:W-:Y:S01]  /*ecf0*/  STG.E [R2.64], R5 ;  /* 0x0000000502007986 */ /* 0x000fe2000c101924 */
[----:B------:R-:W-:Y:S05]  /*ed00*/  EXIT ;  /* 0x000000000000794d */ /* 0x000fea0003800000 */
.L_x_9914:
[----:B-----5:R-:W0:Y:S02]  /*ed10*/  I2F.F64.S64 R18, R18 ;  /* 0x0000001200127312 */ /* 0x020e240000301c00 */
[----:B0-----:R-:W-:Y:S01]  /*ed20*/  STG.E.64 [R2.64], R18 ;  /* 0x0000001202007986 */ /* 0x001fe2000c101b24 */
[----:B------:R-:W-:Y:S05]  /*ed30*/  EXIT ;  /* 0x000000000000794d */ /* 0x000fea0003800000 */
.L_x_9905:
        /* <DEDUP_REMOVED lines=11> */
[----:B------:R-:W-:Y:S01]  /*edf0*/  STG.E.U8 [R2.64], R5 ;  /* 0x0000000502007986 */ /* 0x000fe2000c101124 */
[----:B------:R-:W-:Y:S05]  /*ee00*/  EXIT ;  /* 0x000000000000794d */ /* 0x000fea0003800000 */
.L_x_9918:
[----:B-----5:R-:W0:Y:S01]  /*ee10*/  I2F.F64.S64 R4, R18 ;  /* 0x0000001200047312 */ /* 0x020e220000301c00 */
[----:B------:R-:W-:-:S05]  /*ee20*/  CS2R R6, SRZ ;  /* 0x0000000000067805 */ /* 0x000fca000001ff00 */
[----:B0-----:R-:W-:Y:S01]  /*ee30*/  STG.E.128 [R2.64], R4 ;  /* 0x0000000402007986 */ /* 0x001fe2000c101d24 */
[----:B------:R-:W-:Y:S05]  /*ee40*/  EXIT ;  /* 0x000000000000794d */ /* 0x000fea0003800000 */
.L_x_9917:
        /* <DEDUP_REMOVED lines=21> */
.L_x_9922:
[----:B------:R-:W-:Y:S05]  /*efa0*/  BSYNC B0 ;  /* 0x0000000000007941 */ /* 0x000fea0003800000 */
.L_x_9921:
[----:B------:R-:W-:-:S05]  /*efb0*/  LOP3.LUT R5, R0, R5, RZ, 0xfc, !PT ;  /* 0x0000000500057212 */ /* 0x000fca00078efcff */
[----:B------:R-:W-:Y:S01]  /*efc0*/  STG.E.U8 [R2.64], R5 ;  /* 0x0000000502007986 */ /* 0x000fe2000c101124 */
[----:B------:R-:W-:Y:S05]  /*efd0*/  EXIT ;  /* 0x000000000000794d */ /* 0x000fea0003800000 */
.L_x_9920:
        /* <DEDUP_REMOVED lines=13> */
.L_x_9924:
[----:B------:R-:W-:Y:S01]  /*f0b0*/  IMAD.MOV.U32 R0, RZ, RZ, 0x7f ;  /* 0x0000007fff007424 */ /* 0x000fe200078e00ff */
[----:B------:R-:W-:-:S04]  /*f0c0*/  ISETP.GT.U32.AND P0, PT, R4, 0x7f800000, PT ;  /* 0x7f8000000400780c */ /* 0x000fc80003f04070 */
[----:B------:R-:W-:-:S04]  /*f0d0*/  SEL R0, R0, 0x7c, P0 ;  /* 0x0000007c00007807 */ /* 0x000fc80000000000 */
.L_x_9925:
[----:B------:R-:W-:Y:S05]  /*f0e0*/  BSYNC B0 ;  /* 0x0000000000007941 */ /* 0x000fea0003800000 */
.L_x_9923:
[----:B------:R-:W-:-:S04]  /*f0f0*/  LOP3.LUT R4, R19, 0x80000000, RZ, 0xc0, !PT ;  /* 0x8000000013047812 */ /* 0x000fc800078ec0ff */
[----:B------:R-:W-:-:S04]  /*f100*/  SHF.R.U32.HI R5, RZ, 0x18, R4 ;  /* 0x00000018ff057819 */ /* 0x000fc80000011604 */
[----:B------:R-:W-:-:S05]  /*f110*/  LOP3.LUT R5, R0, R5, RZ, 0xfc, !PT ;  /* 0x0000000500057212 */ /* 0x000fca00078efcff */
[----:B------:R-:W-:Y:S01]  /*f120*/  STG.E.U8 [R2.64], R5 ;  /* 0x0000000502007986 */ /* 0x000fe2000c101124 */
[----:B------:R-:W-:Y:S05]  /*f130*/  EXIT ;  /* 0x000000000000794d */ /* 0x000fea0003800000 */
.L_x_9919:
[----:B-----5:R-:W0:Y:S02]  /*f140*/  I2F.S64 R0, R18 ;  /* 0x0000001200007312 */ /* 0x020e240000301400 */
[----:B0-----:R-:W-:-:S05]  /*f150*/  F2FP.BF16.PACK_AB R0, RZ, R0 ;  /* 0x00000000ff00723e */ /* 0x001fca00000010ff */
[----:B------:R-:W-:Y:S01]  /*f160*/  STG.E.U16 [R2.64], R0 ;  /* 0x0000000002007986 */ /* 0x000fe2000c101524 */
[----:B------:R-:W-:Y:S05]  /*f170*/  EXIT ;  /* 0x000000000000794d */ /* 0x000fea0003800000 */
.L_x_9916:
        /* <DEDUP_REMOVED lines=8> */
[----:B-----5:R-:W-:Y:S01]  /*f200*/  STG.E.U16 [R2.64], R18 ;  /* 0x0000001202007986 */ /* 0x020fe2000c101524 */
[----:B------:R-:W-:Y:S05]  /*f210*/  EXIT ;  /* 0x000000000000794d */ /* 0x000fea0003800000 */
.L_x_9928:
        /* <DEDUP_REMOVED lines=17> */
.L_x_9931:
[----:B------:R-:W-:-:S04]  /*f330*/  LOP3.LUT R0, R19, 0x80000000, RZ, 0xc0, !PT ;  /* 0x8000000013007812 */ /* 0x000fc800078ec0ff */
[----:B------:R-:W-:-:S04]  /*f340*/  SHF.R.U32.HI R5, RZ, 0x18, R0 ;  /* 0x00000018ff057819 */ /* 0x000fc80000011600 */
[----:B------:R-:W-:-:S04]  /*f350*/  LOP3.LUT R4, R4, R5, RZ, 0xfc, !PT ;  /* 0x0000000504047212 */ /* 0x000fc800078efcff */
[----:B------:R-:W-:Y:S02]  /*f360*/  PRMT R0, R4, 0x7610, R0 ;  /* 0x0000761004007816 */ /* 0x000fe40000000000 */
.L_x_9930:
[----:B------:R-:W-:Y:S05]  /*f370*/  BSYNC B0 ;  /* 0x0000000000007941 */ /* 0x000fea0003800000 */
.L_x_9929:
[----:B------:R-:W-:Y:S01]  /*f380*/  STG.E.U8 [R2.64], R0 ;  /* 0x0000000002007986 */ /* 0x000fe2000c101124 */
[----:B------:R-:W-:Y:S05]  /*f390*/  EXIT ;  /* 0x000000000000794d */ /* 0x000fea0003800000 */
.L_x_9927:
        /* <DEDUP_REMOVED lines=17> */
.L_x_9934:
[----:B------:R-:W-:-:S04]  /*f4b0*/  LOP3.LUT R0, R19, 0x80000000, RZ, 0xc0, !PT ;  /* 0x8000000013007812 */ /* 0x000fc800078ec0ff */
[----:B------:R-:W-:-:S04]  /*f4c0*/  SHF.R.U32.HI R5, RZ, 0x18, R0 ;  /* 0x00000018ff057819 */ /* 0x000fc80000011600 */
[----:B------:R-:W-:-:S04]  /*f4d0*/  LOP3.LUT R4, R4, R5, RZ, 0xfc, !PT ;  /* 0x0000000504047212 */ /* 0x000fc800078efcff */
[----:B------:R-:W-:Y:S02]  /*f4e0*/  PRMT R0, R4, 0x7610, R0 ;  /* 0x0000761004007816 */ /* 0x000fe40000000000 */
.L_x_9933:
[----:B------:R-:W-:Y:S05]  /*f4f0*/  BSYNC B0 ;  /* 0x0000000000007941 */ /* 0x000fea0003800000 */
.L_x_9932:
[----:B------:R-:W-:Y:S01]  /*f500*/  STG.E.U8 [R2.64], R0 ;  /* 0x0000000002007986 */ /* 0x000fe2000c101124 */
[----:B------:R-:W-:Y:S05]  /*f510*/  EXIT ;  /* 0x000000000000794d */ /* 0x000fea0003800000 */
.L_x_9926:
        /* <DEDUP_REMOVED lines=22> */
.L_x_9909:
        /* <DEDUP_REMOVED lines=20> */
.L_x_9936:
[----:B-----5:R-:W-:Y:S01]  /*f7c0*/  STG.E.64 [R2.64], R18 ;  /* 0x0000001202007986 */ /* 0x020fe2000c101b24 */
[----:B------:R-:W-:Y:S05]  /*f7d0*/  EXIT ;  /* 0x000000000000794d */ /* 0x000fea0003800000 */
.L_x_9935:
[----:B-----5:R-:W-:Y:S01]  /*f7e0*/  STG.E [R2.64], R18 ;  /* 0x0000001202007986 */ /* 0x020fe2000c101924 */
[----:B------:R-:W-:Y:S05]  /*f7f0*/  EXIT ;  /* 0x000000000000794d */ /* 0x000fea0003800000 */
.L_x_9937:
        /* <DEDUP_REMOVED lines=16> */
.L_x_27500:


//--------------------- .text._ZN2at6native18elementwise_kernelILi128ELi2EZNS0_22gpu_kernel_impl_nocastIZZZNS0_28launch_masked_scatter_kernelERKNS_10TensorBaseES5_S5_S5_ENKUlvE_clEvENKUlvE2_clEvEUllblE_EEvRNS_18TensorIteratorBaseERKT_EUliE_EEviT1_ --------------------------
	.section	.text._ZN2at6native18elementwise_kernelILi128ELi2EZNS0_22gpu_kernel_impl_nocastIZZZNS0_28launch_masked_scatter_kernelERKNS_10TensorBaseES5_S5_S5_ENKUlvE_clEvENKUlvE2_clEvEUllblE_EEvRNS_18TensorIteratorBaseERKT_EUliE_EEviT1_,"ax",@progbits
	.sectioninfo	@"SHI_REGISTERS=14"
	.align	128
        .global         _ZN2at6native18elementwise_kernelILi128ELi2EZNS0_22gpu_kernel_impl_nocastIZZZNS0_28launch_masked_scatter_kernelERKNS_10TensorBaseES5_S5_S5_ENKUlvE_clEvENKUlvE2_clEvEUllblE_EEvRNS_18TensorIteratorBaseERKT_EUliE_EEviT1_
        .type           _ZN2at6native18elementwise_kernelILi128ELi2EZNS0_22gpu_kernel_impl_nocastIZZZNS0_28launch_masked_scatter_kernelERKNS_10TensorBaseES5_S5_S5_ENKUlvE_clEvENKUlvE2_clEvEUllblE_EEvRNS_18TensorIteratorBaseERKT_EUliE_EEviT1_,@function
        .size           _ZN2at6native18elementwise_kernelILi128ELi2EZNS0_22gpu_kernel_impl_nocastIZZZNS0_28launch_masked_scatter_kernelERKNS_10TensorBaseES5_S5_S5_ENKUlvE_clEvENKUlvE2_clEvEUllblE_EEvRNS_18TensorIteratorBaseERKT_EUliE_EEviT1_,(.L_x_27501 - _ZN2at6native18elementwise_kernelILi128ELi2EZNS0_22gpu_kernel_impl_nocastIZZZNS0_28launch_masked_scatter_kernelERKNS_10TensorBaseES5_S5_S5_ENKUlvE_clEvENKUlvE2_clEvEUllblE_EEvRNS_18TensorIteratorBaseERKT_EUliE_EEviT1_)
        .other          _ZN2at6native18elementwise_kernelILi128ELi2EZNS0_22gpu_kernel_impl_nocastIZZZNS0_28launch_masked_scatter_kernelERKNS_10TensorBaseES5_S5_S5_ENKUlvE_clEvENKUlvE2_clEvEUllblE_EEvRNS_18TensorIteratorBaseERKT_EUliE_EEviT1_,@"STO_CUDA_ENTRY STV_DEFAULT"
_ZN2at6native18elementwise_kernelILi128ELi2EZNS0_22gpu_kernel_impl_nocastIZZZNS0_28launch_masked_scatter_kernelERKNS_10TensorBaseES5_S5_S5_ENKUlvE_clEvENKUlvE2_clEvEUllblE_EEvRNS_18TensorIteratorBaseERKT_EUliE_EEviT1_:
.text._ZN2at6native18elementwise_kernelILi128ELi2EZNS0_22gpu_kernel_impl_nocastIZZZNS0_28launch_masked_scatter_kernelERKNS_10TensorBaseES5_S5_S5_ENKUlvE_clEvENKUlvE2_clEvEUllblE_EEvRNS_18TensorIteratorBaseERKT_EUliE_EEviT1_:
        /* <DEDUP_REMOVED lines=287> */
.L_x_9940:
        /* <DEDUP_REMOVED lines=18> */
.L_x_9939:
[----:B------:R-:W-:Y:S05]  /*1310*/  BSYNC B0 ;  /* 0x0000000000007941 */ /* 0x000fea0003800000 */
.L_x_9938:
        /* <DEDUP_REMOVED lines=281> */
.L_x_9941:
        /* <DEDUP_REMOVED lines=16> */
.L_x_9942:
        /* <DEDUP_REMOVED lines=13> */
.L_x_27501:


//--------------------- .text._ZN2at6native27unrolled_elementwise_kernelIZZZNS0_28launch_masked_scatter_kernelERKNS_10TensorBaseES4_S4_S4_ENKUlvE_clEvENKUlvE2_clEvEUllblE_St5arrayIPcLm4EELi4E23TrivialOffsetCalculatorILi3EjESB_ILi1EjENS0_6memory15LoadWithoutCastENSE_16StoreWithoutCastEEEviT_T0_T2_T3_T4_T5_ --------------------------
	.section	.text._ZN2at6native27unrolled_elementwise_kernelIZZZNS0_28launch_masked_scatter_kernelERKNS_10TensorBaseES4_S4_S4_ENKUlvE_clEvENKUlvE2_clEvEUllblE_St5arrayIPcLm4EELi4E23TrivialOffsetCalculatorILi3EjESB_ILi1EjENS0_6memory15LoadWithoutCastENSE_16StoreWithoutCastEEEviT_T0_T2_T3_T4_T5_,"ax",@progbits
	.sectioninfo	@"SHI_REGISTERS=32"
	.align	128
        .global         _ZN2at6native27unrolled_elementwise_kernelIZZZNS0_28launch_masked_scatter_kernelERKNS_10TensorBaseES4_S4_S4_ENKUlvE_clEvENKUlvE2_clEvEUllblE_St5arrayIPcLm4EELi4E23TrivialOffsetCalculatorILi3EjESB_ILi1EjENS0_6memory15LoadWithoutCastENSE_16StoreWithoutCastEEEviT_T0_T2_T3_T4_T5_
        .type           _ZN2at6native27unrolled_elementwise_kernelIZZZNS0_28launch_masked_scatter_kernelERKNS_10TensorBaseES4_S4_S4_ENKUlvE_clEvENKUlvE2_clEvEUllblE_St5arrayIPcLm4EELi4E23TrivialOffsetCalculatorILi3EjESB_ILi1EjENS0_6memory15LoadWithoutCastENSE_16StoreWithoutCastEEEviT_T0_T2_T3_T4_T5_,@function
        .size           _ZN2at6native27unrolled_elementwise_kernelIZZZNS0_28launch_masked_scatter_kernelERKNS_10TensorBaseES4_S4_S4_ENKUlvE_clEvENKUlvE2_clEvEUllblE_St5arrayIPcLm4EELi4E23TrivialOffsetCalculatorILi3EjESB_ILi1EjENS0_6memory15LoadWithoutCastENSE_16StoreWithoutCastEEEviT_T0_T2_T3_T4_T5_,(.L_x_27502 - _ZN2at6native27unrolled_elementwise_kernelIZZZNS0_28launch_masked_scatter_kernelERKNS_10TensorBaseES4_S4_S4_ENKUlvE_clEvENKUlvE2_clEvEUllblE_St5arrayIPcLm4EELi4E23TrivialOffsetCalculatorILi3EjESB_ILi1EjENS0_6memory15LoadWithoutCastENSE_16StoreWithoutCastEEEviT_T0_T2_T3_T4_T5_)
        .other          _ZN2at6native27unrolled_elementwise_kernelIZZZNS0_28launch_masked_scatter_kernelERKNS_10TensorBaseES4_S4_S4_ENKUlvE_clEvENKUlvE2_clEvEUllblE_St5arrayIPcLm4EELi4E23TrivialOffsetCalculatorILi3EjESB_ILi1EjENS0_6memory15LoadWithoutCastENSE_16StoreWithoutCastEEEviT_T0_T2_T3_T4_T5_,@"STO_CUDA_ENTRY STV_DEFAULT"
_ZN2at6native27unrolled_elementwise_kernelIZZZNS0_28launch_masked_scatter_kernelERKNS_10TensorBaseES4_S4_S4_ENKUlvE_clEvENKUlvE2_clEvEUllblE_St5arrayIPcLm4EELi4E23TrivialOffsetCalculatorILi3EjESB_ILi1EjENS0_6memory15LoadWithoutCastENSE_16StoreWithoutCastEEEviT_T0_T2_T3_T4_T5_:
.text._ZN2at6native27unrolled_elementwise_kernelIZZZNS0_28launch_masked_scatter_kernelERKNS_10TensorBaseES4_S4_S4_ENKUlvE_clEvENKUlvE2_clEvEUllblE_St5arrayIPcLm4EELi4E23TrivialOffsetCalculatorILi3EjESB_ILi1EjENS0_6memory15LoadWithoutCastENSE_16StoreWithoutCastEEEviT_T0_T2_T3_T4_T5_:
        /* <DEDUP_REMOVED lines=116> */
.L_x_9944:
[----:B------:R-:W-:Y:S05]  /*0740*/  BSYNC B0 ;  /* 0x0000000000007941 */ /* 0x000fea0003800000 */
.L_x_9943:
[----:B------:R-:W-:-:S13]  /*0750*/  ISETP.GE.AND P0, PT, R11, R20, PT ;  /* 0x000000140b00720c */ /* 0x000fda0003f06270 */
[----:B------:R-:W-:Y:S05]  /*0760*/  @P0 EXIT ;  /* 0x000000000000094d */ /* 0x000fea0003800000 */
[----:B0----5:R-:W-:Y:S02]  /*0770*/  IMAD R2, R0, 0x200, R11 ;  /* 0x0000020000027824 */ /* 0x021fe400078e020b */
[----:B------:R-:W-:-:S04]  /*0780*/  IMAD.MOV.U32 R3, RZ, RZ, 0x8 ;  /* 0x00000008ff037424 */ /* 0x000fc800078e00ff */
[----:B------:R-:W-:-:S05]  /*0790*/  IMAD.WIDE.U32 R2, R2, R3, c[0x0][0x178] ;  /* 0x00005e0002027625 */ /* 0x000fca00078e0003 */
[----:B------:R-:W-:Y:S01]  /*07a0*/  STG.E.64 [R2.64], R14 ;  /* 0x0000000e02007986 */ /* 0x000fe2000c101b04 */
[----:B------:R-:W-:Y:S05]  /*07b0*/  EXIT ;  /* 0x000000000000794d */ /* 0x000fea0003800000 */
.L_x_9945:
        /* <DEDUP_REMOVED lines=12> */
.L_x_27502:


//--------------------- .text._ZN2at6native29vectorized_elementwise_kernelILi2EZZZNS0_28launch_masked_scatter_kernelERKNS_10TensorBaseES4_S4_S4_ENKUlvE_clEvENKUlvE2_clEvEUllblE_St5arrayIPcLm4EEEEviT0_T1_ --------------------------
	.section	.text._ZN2at6native29vectorized_elementwise_kernelILi2EZZZNS0_28launch_masked_scatter_kernelERKNS_10TensorBaseES4_S4_S4_ENKUlvE_clEvENKUlvE2_clEvEUllblE_St5arrayIPcLm4EEEEviT0_T1_,"ax",@progbits
	.sectioninfo	@"SHI_REGISTERS=48"
	.align	128
        .global         _ZN2at6native29vectorized_elementwise_kernelILi2EZZZNS0_28launch_masked_scatter_kernelERKNS_10TensorBaseES4_S4_S4_ENKUlvE_clEvENKUlvE2_clEvEUllblE_St5arrayIPcLm4EEEEviT0_T1_
        .type           _ZN2at6native29vectorized_elementwise_kernelILi2EZZZNS0_28launch_masked_scatter_kernelERKNS_10TensorBaseES4_S4_S4_ENKUlvE_clEvENKUlvE2_clEvEUllblE_St5arrayIPcLm4EEEEviT0_T1_,@function
        .size           _ZN2at6native29vectorized_elementwise_kernelILi2EZZZNS0_28launch_masked_scatter_kernelERKNS_10TensorBaseES4_S4_S4_ENKUlvE_clEvENKUlvE2_clEvEUllblE_St5arrayIPcLm4EEEEviT0_T1_,(.L_x_27503 - _ZN2at6native29vectorized_elementwise_kernelILi2EZZZNS0_28launch_masked_scatter_kernelERKNS_10TensorBaseES4_S4_S4_ENKUlvE_clEvENKUlvE2_clEvEUllblE_St5arrayIPcLm4EEEEviT0_T1_)
        .other          _ZN2at6native29vectorized_elementwise_kernelILi2EZZZNS0_28launch_masked_scatter_kernelERKNS_10TensorBaseES4_S4_S4_ENKUlvE_clEvENKUlvE2_clEvEUllblE_St5arrayIPcLm4EEEEviT0_T1_,@"STO_CUDA_ENTRY STV_DEFAULT"
_ZN2at6native29vectorized_elementwise_kernelILi2EZZZNS0_28launch_masked_scatter_kernelERKNS_10TensorBaseES4_S4_S4_ENKUlvE_clEvENKUlvE2_clEvEUllblE_St5arrayIPcLm4EEEEviT0_T1_:
.text._ZN2at6native29vectorized_elementwise_kernelILi2EZZZNS0_28launch_masked_scatter_kernelERKNS_10TensorBaseES4_S4_S4_ENKUlvE_clEvENKUlvE2_clEvEUllblE_St5arrayIPcLm4EEEEviT0_T1_:
        /* <DEDUP_REMOVED lines=75> */
.L_x_9946:
        /* <DEDUP_REMOVED lines=206> */
.L_x_9949:
[----:B-1----:R-:W-:-:S13]  /*1190*/  ISETP.GE.AND P0, PT, R5, R2, PT ;  /* 0x000000020500720c */ /* 0x002fda0003f06270 */
[----:B------:R-:W-:Y:S05]  /*11a0*/  @P0 BRA `(.L_x_9951) ;  /* 0x000000c000000947 */ /* 0x000fea0003800000 */
[----:B0-----:R-:W-:Y:S01]  /*11b0*/  IMAD.IADD R6, R0, 0x1, R5 ;  /* 0x0000000100067824 */ /* 0x001fe200078e0205 */
[----:B------:R-:W-:Y:S01]  /*11c0*/  IADD3 R5, R5, 0x80, RZ ;  /* 0x0000008005057810 */ /* 0x000fe20007ffe0ff */
[----:B------:R-:W-:-:S04]  /*11d0*/  IMAD.MOV.U32 R7, RZ, RZ, 0x8 ;  /* 0x00000008ff077424 */ /* 0x000fc800078e00ff */
[----:B------:R-:W-:-:S05]  /*11e0*/  IMAD.WIDE.U32 R6, R6, R7, c[0x0][0x178] ;  /* 0x00005e0006067625 */ /* 0x000fca00078e0007 */
[----:B-----5:R0:W-:Y:S02]  /*11f0*/  STG.E.64 [R6.64], R12 ;  /* 0x0000000c06007986 */ /* 0x0201e4000c101b04 */
.L_x_9950:
[----:B------:R-:W-:-:S13]  /*1200*/  ISETP.GE.AND P0, PT, R5, R2, PT ;  /* 0x000000020500720c */ /* 0x000fda0003f06270 */
[----:B------:R-:W-:Y:S05]  /*1210*/  @P0 BRA `(.L_x_9952) ;  /* 0x000000d000000947 */ /* 0x000fea0003800000 */
[----:B0-----:R-:W-:Y:S01]  /*1220*/  IMAD.IADD R6, R0, 0x1, R5 ;  /* 0x0000000100067824 */ /* 0x001fe200078e0205 */
[----:B------:R-:W-:Y:S01]  /*1230*/  IADD3 R5, R5, 0x80, RZ ;  /* 0x0000008005057810 */ /* 0x000fe20007ffe0ff */
[----:B------:R-:W-:-:S04]  /*1240*/  IMAD.MOV.U32 R7, RZ, RZ, 0x8 ;  /* 0x00000008ff077424 */ /* 0x000fc800078e00ff */
[----:B------:R-:W-:-:S05]  /*1250*/  IMAD.WIDE.U32 R6, R6, R7, c[0x0][0x178] ;  /* 0x00005e0006067625 */ /* 0x000fca00078e0007 */
[----:B------:R0:W-:Y:S02]  /*1260*/  STG.E.64 [R6.64], R14 ;  /* 0x0000000e06007986 */ /* 0x0001e4000c101b04 */
.L_x_9951:
        /* <DEDUP_REMOVED lines=8> */
.L_x_9952:
[----:B------:R-:W-:Y:S05]  /*12f0*/  BSYNC B1 ;  /* 0x0000000000017941 */ /* 0x000fea0003800000 */
.L_x_9948:
[----:B------:R-:W-:-:S13]  /*1300*/  ISETP.GE.AND P0, PT, R5, R2, PT ;  /* 0x000000020500720c */ /* 0x000fda0003f06270 */
[----:B0-----:R-:W-:Y:S01]  /*1310*/  @!P0 IMAD.IADD R6, R0, 0x1, R5 ;  /* 0x0000000100068824 */ /* 0x001fe200078e0205 */
[----:B------:R-:W-:Y:S01]  /*1320*/  @!P0 IADD3 R5, R5, 0x80, RZ ;  /* 0x0000008005058810 */ /* 0x000fe20007ffe0ff */
[----:B------:R-:W-:-:S04]  /*1330*/  @!P0 IMAD.MOV.U32 R7, RZ, RZ, 0x8 ;  /* 0x00000008ff078424 */ /* 0x000fc800078e00ff */
[----:B------:R-:W-:-:S05]  /*1340*/  @!P0 IMAD.WIDE.U32 R6, R6, R7, c[0x0][0x178] ;  /* 0x00005e0006068625 */ /* 0x000fca00078e0007 */
[----:B------:R0:W-:Y:S02]  /*1350*/  @!P0 STG.E.64 [R6.64], R18 ;  /* 0x0000001206008986 */ /* 0x0001e4000c101b04 */
.L_x_9953:
[----:B------:R-:W-:Y:S05]  /*1360*/  BSYNC B0 ;  /* 0x0000000000007941 */ /* 0x000fea0003800000 */
.L_x_9947:
        /* <DEDUP_REMOVED lines=8> */
.L_x_9954:
        /* <DEDUP_REMOVED lines=9> */
.L_x_27503:


//--------------------- .text._ZN2at6native29vectorized_elementwise_kernelILi4EZZZNS0_28launch_masked_scatter_kernelERKNS_10TensorBaseES4_S4_S4_ENKUlvE_clEvENKUlvE2_clEvEUllblE_St5arrayIPcLm4EEEEviT0_T1_ --------------------------
	.section	.text._ZN2at6native29vectorized_elementwise_kernelILi4EZZZNS0_28launch_masked_scatter_kernelERKNS_10TensorBaseES4_S4_S4_ENKUlvE_clEvENKUlvE2_clEvEUllblE_St5arrayIPcLm4EEEEviT0_T1_,"ax",@progbits
	.sectioninfo	@"SHI_REGISTERS=48"
	.align	128
        .global         _ZN2at6native29vectorized_elementwise_kernelILi4EZZZNS0_28launch_masked_scatter_kernelERKNS_10TensorBaseES4_S4_S4_ENKUlvE_clEvENKUlvE2_clEvEUllblE_St5arrayIPcLm4EEEEviT0_T1_
        .type           _ZN2at6native29vectorized_elementwise_kernelILi4EZZZNS0_28launch_masked_scatter_kernelERKNS_10TensorBaseES4_S4_S4_ENKUlvE_clEvENKUlvE2_clEvEUllblE_St5arrayIPcLm4EEEEviT0_T1_,@function
        .size           _ZN2at6native29vectorized_elementwise_kernelILi4EZZZNS0_28launch_masked_scatter_kernelERKNS_10TensorBaseES4_S4_S4_ENKUlvE_clEvENKUlvE2_clEvEUllblE_St5arrayIPcLm4EEEEviT0_T1_,(.L_x_27504 - _ZN2at6native29vectorized_elementwise_kernelILi4EZZZNS0_28launch_masked_scatter_kernelERKNS_10TensorBaseES4_S4_S4_ENKUlvE_clEvENKUlvE2_clEvEUllblE_St5arrayIPcLm4EEEEviT0_T1_)
        .other          _ZN2at6native29vectorized_elementwise_kernelILi4EZZZNS0_28launch_masked_scatter_kernelERKNS_10TensorBaseES4_S4_S4_ENKUlvE_clEvENKUlvE2_clEvEUllblE_St5arrayIPcLm4EEEEviT0_T1_,@"STO_CUDA_ENTRY STV_DEFAULT"
_ZN2at6native29vectorized_elementwise_kernelILi4EZZZNS0_28launch_masked_scatter_kernelERKNS_10TensorBaseES4_S4_S4_ENKUlvE_clEvENKUlvE2_clEvEUllblE_St5arrayIPcLm4EEEEviT0_T1_:
.text._ZN2at6native29vectorized_elementwise_kernelILi4EZZZNS0_28launch_masked_scatter_kernelERKNS_10TensorBaseES4_S4_S4_ENKUlvE_clEvENKUlvE2_clEvEUllblE_St5arrayIPcLm4EEEEviT0_T1_:
        /* <DEDUP_REMOVED lines=73> */
.L_x_9955:
        /* <DEDUP_REMOVED lines=206> */
.L_x_9958:
[----:B-1----:R-:W-:-:S13]  /*1170*/  ISETP.GE.AND P0, PT, R5, R2, PT ;  /* 0x000000020500720c */ /* 0x002fda0003f06270 */
[----:B------:R-:W-:Y:S05]  /*1180*/  @P0 BRA `(.L_x_9960) ;  /* 0x000000c000000947 */ /* 0x000fea0003800000 */
[----:B0-----:R-:W-:Y:S01]  /*1190*/  IMAD.IADD R6, R0, 0x1, R5 ;  /* 0x0000000100067824 */ /* 0x001fe200078e0205 */
[----:B------:R-:W-:Y:S01]  /*11a0*/  IADD3 R5, R5, 0x80, RZ ;  /* 0x0000008005057810 */ /* 0x000fe20007ffe0ff */
[----:B------:R-:W-:-:S04]  /*11b0*/  IMAD.MOV.U32 R7, RZ, RZ, 0x8 ;  /* 0x00000008ff077424 */ /* 0x000fc800078e00ff */
[----:B------:R-:W-:-:S05]  /*11c0*/  IMAD.WIDE.U32 R6, R6, R7, c[0x0][0x178] ;  /* 0x00005e0006067625 */ /* 0x000fca00078e0007 */
[----:B-----5:R0:W-:Y:S02]  /*11d0*/  STG.E.64 [R6.64], R12 ;  /* 0x0000000c06007986 */ /* 0x0201e4000c101b04 */
.L_x_9959:
[----:B------:R-:W-:-:S13]  /*11e0*/  ISETP.GE.AND P0, PT, R5, R2, PT ;  /* 0x000000020500720c */ /* 0x000fda0003f06270 */
[----:B------:R-:W-:Y:S05]  /*11f0*/  @P0 BRA `(.L_x_9961) ;  /* 0x000000d000000947 */ /* 0x000fea0003800000 */
[----:B0-----:R-:W-:Y:S01]  /*1200*/  IMAD.IADD R6, R0, 0x1, R5 ;  /* 0x0000000100067824 */ /* 0x001fe200078e0205 */
[----:B------:R-:W-:Y:S01]  /*1210*/  IADD3 R5, R5, 0x80, RZ ;  /* 0x0000008005057810 */ /* 0x000fe20007ffe0ff */
[----:B------:R-:W-:-:S04]  /*1220*/  IMAD.MOV.U32 R7, RZ, RZ, 0x8 ;  /* 0x00000008ff077424 */ /* 0x000fc800078e00ff */
[----:B------:R-:W-:-:S05]  /*1230*/  IMAD.WIDE.U32 R6, R6, R7, c[0x0][0x178] ;  /* 0x00005e0006067625 */ /* 0x000fca00078e0007 */
[----:B------:R0:W-:Y:S02]  /*1240*/  STG.E.64 [R6.64], R14 ;  /* 0x0000000e06007986 */ /* 0x0001e4000c101b04 */
.L_x_9960:
        /* <DEDUP_REMOVED lines=8> */
.L_x_9961:
[----:B------:R-:W-:Y:S05]  /*12d0*/  BSYNC B1 ;  /* 0x0000000000017941 */ /* 0x000fea0003800000 */
.L_x_9957:
[----:B------:R-:W-:-:S13]  /*12e0*/  ISETP.GE.AND P0, PT, R5, R2, PT ;  /* 0x000000020500720c */ /* 0x000fda0003f06270 */
[----:B0-----:R-:W-:Y:S01]  /*12f0*/  @!P0 IMAD.IADD R6, R0, 0x1, R5 ;  /* 0x0000000100068824 */ /* 0x001fe200078e0205 */
[----:B------:R-:W-:Y:S01]  /*1300*/  @!P0 IADD3 R5, R5, 0x80, RZ ;  /* 0x0000008005058810 */ /* 0x000fe20007ffe0ff */
[----:B------:R-:W-:-:S04]  /*1310*/  @!P0 IMAD.MOV.U32 R7, RZ, RZ, 0x8 ;  /* 0x00000008ff078424 */ /* 0x000fc800078e00ff */
[----:B------:R-:W-:-:S05]  /*1320*/  @!P0 IMAD.WIDE.U32 R6, R6, R7, c[0x0][0x178] ;  /* 0x00005e0006068625 */ /* 0x000fca00078e0007 */
[----:B------:R0:W-:Y:S02]  /*1330*/  @!P0 STG.E.64 [R6.64], R18 ;  /* 0x0000001206008986 */ /* 0x0001e4000c101b04 */
.L_x_9962:
[----:B------:R-:W-:Y:S05]  /*1340*/  BSYNC B0 ;  /* 0x0000000000007941 */ /* 0x000fea0003800000 */
.L_x_9956:
        /* <DEDUP_REMOVED lines=8> */
.L_x_9963:
        /* <DEDUP_REMOVED lines=11> */
.L_x_27504:


//--------------------- .text._ZN2at6native29vectorized_elementwise_kernelILi8EZZZNS0_28launch_masked_scatter_kernelERKNS_10TensorBaseES4_S4_S4_ENKUlvE_clEvENKUlvE2_clEvEUllblE_St5arrayIPcLm4EEEEviT0_T1_ --------------------------
	.section	.text._ZN2at6native29vectorized_elementwise_kernelILi8EZZZNS0_28launch_masked_scatter_kernelERKNS_10TensorBaseES4_S4_S4_ENKUlvE_clEvENKUlvE2_clEvEUllblE_St5arrayIPcLm4EEEEviT0_T1_,"ax",@progbits
	.sectioninfo	@"SHI_REGISTERS=4"
	.align	128
        .global         _ZN2at6native29vectorized_elementwise_kernelILi8EZZZNS0_28launch_masked_scatter_kernelERKNS_10TensorBaseES4_S4_S4_ENKUlvE_clEvENKUlvE2_clEvEUllblE_St5arrayIPcLm4EEEEviT0_T1_
        .type           _ZN2at6native29vectorized_elementwise_kernelILi8EZZZNS0_28launch_masked_scatter_kernelERKNS_10TensorBaseES4_S4_S4_ENKUlvE_clEvENKUlvE2_clEvEUllblE_St5arrayIPcLm4EEEEviT0_T1_,@function
        .size           _ZN2at6native29vectorized_elementwise_kernelILi8EZZZNS0_28launch_masked_scatter_kernelERKNS_10TensorBaseES4_S4_S4_ENKUlvE_clEvENKUlvE2_clEvEUllblE_St5arrayIPcLm4EEEEviT0_T1_,(.L_x_27505 - _ZN2at6native29vectorized_elementwise_kernelILi8EZZZNS0_28launch_masked_scatter_kernelERKNS_10TensorBaseES4_S4_S4_ENKUlvE_clEvENKUlvE2_clEvEUllblE_St5arrayIPcLm4EEEEviT0_T1_)
        .other          _ZN2at6native29vectorized_elementwise_kernelILi8EZZZNS0_28launch_masked_scatter_kernelERKNS_10TensorBaseES4_S4_S4_ENKUlvE_clEvENKUlvE2_clEvEUllblE_St5arrayIPcLm4EEEEviT0_T1_,@"STO_CUDA_ENTRY STV_DEFAULT"
_ZN2at6native29vectorized_elementwise_kernelILi8EZZZNS0_28launch_masked_scatter_kernelERKNS_10TensorBaseES4_S4_S4_ENKUlvE_clEvENKUlvE2_clEvEUllblE_St5arrayIPcLm4EEEEviT0_T1_:
.text._ZN2at6native29vectorized_elementwise_kernelILi8EZZZNS0_28launch_masked_scatter_kernelERKNS_10TensorBaseES4_S4_S4_ENKUlvE_clEvENKUlvE2_clEvEUllblE_St5arrayIPcLm4EEEEviT0_T1_:
[----:B------:R-:W-:Y:S02]  /*0000*/  MOV R1, c[0x0][0x28] ;  /* 0x00000a0000017a02 */ /* 0x000fe40000000f00 */
[----:B------:R-:W-:Y:S05]  /*0010*/  EXIT ;  /* 0x000000000000794d */ /* 0x000fea0003800000 */
.L_x_9964:
        /* <DEDUP_REMOVED lines=14> */
.L_x_27505:


//--------------------- .text._ZN2at6native18elementwise_kernelILi128ELi4EZNS0_15gpu_kernel_implIZZZNS0_28launch_masked_scatter_kernelERKNS_10TensorBaseES5_S5_S5_ENKUlvE_clEvENKUlvE1_clEvEUliblE_EEvRNS_18TensorIteratorBaseERKT_EUliE_EEviT1_ --------------------------
	.section	.text._ZN2at6native18elementwise_kernelILi128ELi4EZNS0_15gpu_kernel_implIZZZNS0_28launch_masked_scatter_kernelERKNS_10TensorBaseES5_S5_S5_ENKUlvE_clEvENKUlvE1_clEvEUliblE_EEvRNS_18TensorIteratorBaseERKT_EUliE_EEviT1_,"ax",@progbits
	.sectioninfo	@"SHI_REGISTERS=27"
	.align	128
        .global         _ZN2at6native18elementwise_kernelILi128ELi4EZNS0_15gpu_kernel_implIZZZNS0_28launch_masked_scatter_kernelERKNS_10TensorBaseES5_S5_S5_ENKUlvE_clEvENKUlvE1_clEvEUliblE_EEvRNS_18TensorIteratorBaseERKT_EUliE_EEviT1_
        .type           _ZN2at6native18elementwise_kernelILi128ELi4EZNS0_15gpu_kernel_implIZZZNS0_28launch_masked_scatter_kernelERKNS_10TensorBaseES5_S5_S5_ENKUlvE_clEvENKUlvE1_clEvEUliblE_EEvRNS_18TensorIteratorBaseERKT_EUliE_EEviT1_,@function
        .size           _ZN2at6native18elementwise_kernelILi128ELi4EZNS0_15gpu_kernel_implIZZZNS0_28launch_masked_scatter_kernelERKNS_10TensorBaseES5_S5_S5_ENKUlvE_clEvENKUlvE1_clEvEUliblE_EEvRNS_18TensorIteratorBaseERKT_EUliE_EEviT1_,(.L_x_27506 - _ZN2at6native18elementwise_kernelILi128ELi4EZNS0_15gpu_kernel_implIZZZNS0_28launch_masked_scatter_kernelERKNS_10TensorBaseES5_S5_S5_ENKUlvE_clEvENKUlvE1_clEvEUliblE_EEvRNS_18TensorIteratorBaseERKT_EUliE_EEviT1_)
        .other          _ZN2at6native18elementwise_kernelILi128ELi4EZNS0_15gpu_kernel_implIZZZNS0_28launch_masked_scatter_kernelERKNS_10TensorBaseES5_S5_S5_ENKUlvE_clEvENKUlvE1_clEvEUliblE_EEvRNS_18TensorIteratorBaseERKT_EUliE_EEviT1_,@"STO_CUDA_ENTRY STV_DEFAULT"
_ZN2at6native18elementwise_kernelILi128ELi4EZNS0_15gpu_kernel_implIZZZNS0_28launch_masked_scatter_kernelERKNS_10TensorBaseES5_S5_S5_ENKUlvE_clEvENKUlvE1_clEvEUliblE_EEvRNS_18TensorIteratorBaseERKT_EUliE_EEviT1_:
.text._ZN2at6native18elementwise_kernelILi128ELi4EZNS0_15gpu_kernel_implIZZZNS0_28launch_masked_scatter_kernelERKNS_10TensorBaseES5_S5_S5_ENKUlvE_clEvENKUlvE1_clEvEUliblE_EEvRNS_18TensorIteratorBaseERKT_EUliE_EEviT1_:
        /* <DEDUP_REMOVED lines=289> */
.L_x_9967:
        /* <DEDUP_REMOVED lines=18> */
.L_x_9971:
[----:B------:R0:W5:Y:S01]  /*1330*/  LDG.E.U8 R23, [R2.64] ;  /* 0x0000002402177981 */ /* 0x000162000c1e1100 */
[----:B------:R-:W-:Y:S05]  /*1340*/  BRA `(.L_x_9973) ;  /* 0x00000d0000007947 */ /* 0x000fea0003800000 */
.L_x_9970:
        /* <DEDUP_REMOVED lines=8> */
.L_x_9975:
[----:B------:R0:W5:Y:S01]  /*13d0*/  LDG.E R23, [R2.64] ;  /* 0x0000002402177981 */ /* 0x000162000c1e1900 */
[----:B------:R-:W-:Y:S05]  /*13e0*/  BRA `(.L_x_9973) ;  /* 0x00000c6000007947 */ /* 0x000fea0003800000 */
.L_x_9974:
[----:B------:R0:W5:Y:S01]  /*13f0*/  LDG.E.S16 R23, [R2.64] ;  /* 0x0000002402177981 */ /* 0x000162000c1e1700 */
[----:B------:R-:W-:Y:S05]  /*1400*/  BRA `(.L_x_9973) ;  /* 0x00000c4000007947 */ /* 0x000fea0003800000 */
.L_x_9969:
        /* <DEDUP_REMOVED lines=9> */
.L_x_9977:
[----:B------:R-:W2:Y:S02]  /*14a0*/  LDG.E.U16 R2, [R2.64] ;  /* 0x0000002402027981 */ /* 0x000ea4000c1e1500 */
[----:B--2---:R-:W-:-:S06]  /*14b0*/  HADD2.F32 R23, -RZ, R2.H0_H0 ;  /* 0x20000002ff177230 */ /* 0x004fcc0000004100 */
[----:B------:R-:W0:Y:S01]  /*14c0*/  F2I.FTZ.TRUNC.NTZ R23, R23 ;  /* 0x0000001700177305 */ /* 0x000e22000021f100 */
[----:B------:R-:W-:Y:S05]  /*14d0*/  BRA `(.L_x_9973) ;  /* 0x00000b7000007947 */ /* 0x000fea0003800000 */
.L_x_9976:
        /* <DEDUP_REMOVED lines=9> */
.L_x_9979:
[----:B------:R-:W2:Y:S02]  /*1570*/  LDG.E.U16 R2, [R2.64] ;  /* 0x0000002402027981 */ /* 0x000ea4000c1e1500 */
[----:B--2---:R-:W-:-:S06]  /*1580*/  HADD2.F32 R23, -RZ, R2.H0_H0 ;  /* 0x20000002ff177230 */ /* 0x004fcc0000004100 */
[----:B------:R-:W0:Y:S01]  /*1590*/  F2I.FTZ.TRUNC.NTZ R23, R23 ;  /* 0x0000001700177305 */ /* 0x000e22000021f100 */
[----:B------:R-:W-:Y:S05]  /*15a0*/  BRA `(.L_x_9973) ;  /* 0x00000aa000007947 */ /* 0x000fea0003800000 */
.L_x_9978:
[----:B------:R-:W2:Y:S02]  /*15b0*/  LDG.E.64 R2, [R2.64] ;  /* 0x0000002402027981 */ /* 0x000ea4000c1e1b00 */
[----:B--2---:R0:W1:Y:S01]  /*15c0*/  F2I.F64.TRUNC R23, R2 ;  /* 0x0000000200177311 */ /* 0x004062000030d100 */
[----:B------:R-:W-:Y:S05]  /*15d0*/  BRA `(.L_x_9973) ;  /* 0x00000a7000007947 */ /* 0x000fea0003800000 */
.L_x_9968:
        /* <DEDUP_REMOVED lines=12> */
.L_x_9982:
[----:B------:R-:W2:Y:S02]  /*16a0*/  LDG.E.64 R2, [R2.64] ;  /* 0x0000002402027981 */ /* 0x000ea4000c1e1b00 */
[----:B--2---:R0:W1:Y:S01]  /*16b0*/  F2I.F64.TRUNC R23, R2 ;  /* 0x0000000200177311 */ /* 0x004062000030d100 */
[----:B------:R-:W-:Y:S05]  /*16c0*/  BRA `(.L_x_9973) ;  /* 0x0000098000007947 */ /* 0x000fea0003800000 */
.L_x_9981:
        /* <DEDUP_REMOVED lines=25> */
[----:B------:R0:W1:Y:S01]  /*1860*/  F2I.FTZ.TRUNC.NTZ R23, R5 ;  /* 0x0000000500177305 */ /* 0x000062000021f100 */
[----:B------:R-:W-:Y:S05]  /*1870*/  BRA `(.L_x_9973) ;  /* 0x000007d000007947 */ /* 0x000fea0003800000 */
.L_x_9984:
        /* <DEDUP_REMOVED lines=12> */
[----:B------:R0:W1:Y:S01]  /*1940*/  F2I.FTZ.TRUNC.NTZ R23, R4 ;  /* 0x0000000400177305 */ /* 0x000062000021f100 */
[----:B------:R-:W-:Y:S05]  /*1950*/  BRA `(.L_x_9973) ;  /* 0x000006f000007947 */ /* 0x000fea0003800000 */
.L_x_9983:
[----:B------:R-:W2:Y:S02]  /*1960*/  LDG.E.U16 R23, [R2.64] ;  /* 0x0000002402177981 */ /* 0x000ea4000c1e1500 */
[----:B--2---:R-:W-:-:S06]  /*1970*/  PRMT R23, RZ, 0x5410, R23 ;  /* 0x00005410ff177816 */ /* 0x004fcc0000000017 */
[----:B------:R-:W0:Y:S01]  /*1980*/  F2I.FTZ.TRUNC.NTZ R23, R23 ;  /* 0x0000001700177305 */ /* 0x000e22000021f100 */
[----:B------:R-:W-:Y:S05]  /*1990*/  BRA `(.L_x_9973) ;  /* 0x000006b000007947 */ /* 0x000fea0003800000 */
.L_x_9980:
        /* <DEDUP_REMOVED lines=10> */
.L_x_9987:
        /* <DEDUP_REMOVED lines=21> */
.L_x_9991:
[----:B------:R-:W-:Y:S05]  /*1b90*/  BSYNC B1 ;  /* 0x0000000000017941 */ /* 0x000fea0003800000 */
.L_x_9990:
[----:B------:R-:W-:Y:S01]  /*1ba0*/  IMAD.SHL.U32 R2, R2, 0x100000, RZ ;  /* 0x0010000002027824 */ /* 0x000fe200078e00ff */
[----:B------:R-:W-:-:S04]  /*1bb0*/  LEA R0, R0, 0x3b800000, 0x17 ;  /* 0x3b80000000007811 */ /* 0x000fc800078eb8ff */
[----:B------:R-:W-:Y:S02]  /*1bc0*/  LOP3.LUT R23, R0, R2, R23, 0xfe, !PT ;  /* 0x0000000200177212 */ /* 0x000fe400078efe17 */
.L_x_9989:
[----:B------:R-:W-:Y:S05]  /*1bd0*/  BSYNC B0 ;  /* 0x0000000000007941 */ /* 0x000fea0003800000 */
.L_x_9988:
[----:B------:R-:W0:Y:S01]  /*1be0*/  F2I.FTZ.TRUNC.NTZ R23, R23 ;  /* 0x0000001700177305 */ /* 0x000e22000021f100 */
[----:B------:R-:W-:Y:S05]  /*1bf0*/  BRA `(.L_x_9973) ;  /* 0x0000045000007947 */ /* 0x000fea0003800000 */
.L_x_9986:
        /* <DEDUP_REMOVED lines=21> */
.L_x_9995:
[----:B------:R-:W-:Y:S05]  /*1d50*/  BSYNC B1 ;  /* 0x0000000000017941 */ /* 0x000fea0003800000 */
.L_x_9994:
[----:B------:R-:W-:Y:S01]  /*1d60*/  IMAD.SHL.U32 R2, R2, 0x200000, RZ ;  /* 0x0020000002027824 */ /* 0x000fe200078e00ff */
[----:B------:R-:W-:-:S04]  /*1d70*/  LEA R0, R0, 0x37800000, 0x17 ;  /* 0x3780000000007811 */ /* 0x000fc800078eb8ff */
[----:B------:R-:W-:Y:S02]  /*1d80*/  LOP3.LUT R23, R0, R2, R23, 0xfe, !PT ;  /* 0x0000000200177212 */ /* 0x000fe400078efe17 */
.L_x_9993:
[----:B------:R-:W-:Y:S05]  /*1d90*/  BSYNC B0 ;  /* 0x0000000000007941 */ /* 0x000fea0003800000 */
.L_x_9992:
[----:B------:R-:W0:Y:S01]  /*1da0*/  F2I.FTZ.TRUNC.NTZ R23, R23 ;  /* 0x0000001700177305 */ /* 0x000e22000021f100 */
[----:B------:R-:W-:Y:S05]  /*1db0*/  BRA `(.L_x_9973) ;  /* 0x0000029000007947 */ /* 0x000fea0003800000 */
.L_x_9985:
        /* <DEDUP_REMOVED lines=14> */
.L_x_9999:
[----:B------:R-:W-:Y:S05]  /*1ea0*/  BSYNC B0 ;  /* 0x0000000000007941 */ /* 0x000fea0003800000 */
.L_x_9998:
[----:B------:R-:W0:Y:S01]  /*1eb0*/  F2I.FTZ.TRUNC.NTZ R23, R23 ;  /* 0x0000001700177305 */ /* 0x000e22000021f100 */
[----:B------:R-:W-:Y:S05]  /*1ec0*/  BRA `(.L_x_9973) ;  /* 0x0000018000007947 */ /* 0x000fea0003800000 */
.L_x_9972:
        /* <DEDUP_REMOVED lines=11> */
[----:B------:R-:W-:-:S02]  /*1f80*/  IMAD.MOV.U32 R23, RZ, RZ, RZ ;  /* 0x000000ffff177224 */ /* 0x000fc400078e00ff */
[----:B------:R-:W-:Y:S01]  /*1f90*/  LEPC R14 ;  /* 0x00000000000e734e */ /* 0x000fe20000000000 */
[----:B------:R-:W-:-:S02]  /*1fa0*/  MOV R9, 0x2010 ;  /* 0x0000201000097802 */ /* 0x000fc40000000f00 */
[----:B------:R-:W-:Y:S02]  /*1fb0*/  MOV R20, 0x1f90 ;  /* 0x00001f9000147802 */ /* 0x000fe40000000f00 */
[----:B------:R-:W-:Y:S02]  /*1fc0*/  MOV R21, 0x0 ;  /* 0x0000000000157802 */ /* 0x000fe40000000f00 */
[----:B------:R-:W-:Y:S02]  /*1fd0*/  MOV R0, 0x0 ;  /* 0x0000000000007802 */ /* 0x000fe40000000f00 */
[----:B------:R-:W-:-:S04]  /*1fe0*/  IADD3 R20, P0, P1, -R20, R9, R14 ;  /* 0x0000000914147210 */ /* 0x000fc8000791e10e */
[----:B------:R-:W-:-:S04]  /*1ff0*/  IADD3.X R21, ~R0, R21, R15, P0, P1 ;  /* 0x0000001500157210 */ /* 0x000fc800007e250f */
[----:B0-----:R-:W-:Y:S05]  /*2000*/  CALL.ABS.NOINC R2 ;  /* 0x0000000002007343 */ /* 0x001fea0003c00000 */
[----:B------:R-:W-:Y:S05]  /*2010*/  BRA `(.L_x_9973) ;  /* 0x0000003000007947 */ /* 0x000fea0003800000 */
.L_x_9997:
[----:B------:R0:W5:Y:S01]  /*2020*/  LDG.E R23, [R2.64] ;  /* 0x0000002402177981 */ /* 0x000162000c1e1900 */
[----:B------:R-:W-:Y:S05]  /*2030*/  BRA `(.L_x_9973) ;  /* 0x0000001000007947 */ /* 0x000fea0003800000 */
.L_x_9996:
[----:B------:R0:W5:Y:S02]  /*2040*/  LDG.E R23, [R2.64] ;  /* 0x0000002402177981 */ /* 0x000164000c1e1900 */
.L_x_9973:
        /* <DEDUP_REMOVED lines=18> */
.L_x_10003:
[----:B------:R-:W2:Y:S02]  /*2170*/  LDG.E.U8 R2, [R2.64] ;  /* 0x0000002402027981 */ /* 0x000ea4000c1e1100 */
[----:B--2---:R-:W-:-:S04]  /*2180*/  ISETP.NE.AND P0, PT, R2, RZ, PT ;  /* 0x000000ff0200720c */ /* 0x004fc80003f05270 */
[----:B------:R-:W-:Y:S01]  /*2190*/  P2R R24, PR, RZ, 0x1 ;  /* 0x00000001ff187803 */ /* 0x000fe20000000000 */
[----:B------:R-:W-:Y:S05]  /*21a0*/  BRA `(.L_x_10005) ;  /* 0x00000f4000007947 */ /* 0x000fea0003800000 */
.L_x_10002:
        /* <DEDUP_REMOVED lines=11> */
.L_x_10007:
[----:B------:R-:W2:Y:S02]  /*2260*/  LDG.E R2, [R2.64] ;  /* 0x0000002402027981 */ /* 0x000ea4000c1e1900 */
[----:B--2---:R-:W-:-:S04]  /*2270*/  ISETP.NE.AND P0, PT, R2, RZ, PT ;  /* 0x000000ff0200720c */ /* 0x004fc80003f05270 */
[----:B------:R-:W-:Y:S01]  /*2280*/  P2R R24, PR, RZ, 0x1 ;  /* 0x00000001ff187803 */ /* 0x000fe20000000000 */
[----:B------:R-:W-:Y:S05]  /*2290*/  BRA `(.L_x_10005) ;  /* 0x00000e5000007947 */ /* 0x000fea0003800000 */
.L_x_10006:
[----:B------:R-:W2:Y:S02]  /*22a0*/  LDG.E.U16 R2, [R2.64] ;  /* 0x0000002402027981 */ /* 0x000ea4000c1e1500 */
[----:B--2---:R-:W-:-:S04]  /*22b0*/  ISETP.NE.AND P0, PT, R2, RZ, PT ;  /* 0x000000ff0200720c */ /* 0x004fc80003f05270 */
[----:B------:R-:W-:Y:S01]  /*22c0*/  P2R R24, PR, RZ, 0x1 ;  /* 0x00000001ff187803 */ /* 0x000fe20000000000 */
[----:B------:R-:W-:Y:S05]  /*22d0*/  BRA `(.L_x_10005) ;  /* 0x00000e1000007947 */ /* 0x000fea0003800000 */
.L_x_10001:
        /* <DEDUP_REMOVED lines=10> */
.L_x_10009:
[----:B------:R-:W2:Y:S02]  /*2380*/  LDG.E.U16 R0, [R2.64] ;  /* 0x0000002402007981 */ /* 0x000ea4000c1e1500 */
[----:B--2---:R-:W-:-:S05]  /*2390*/  HADD2.F32 R0, -RZ, R0.H0_H0 ;  /* 0x20000000ff007230 */ /* 0x004fca0000004100 */
[----:B------:R-:W-:-:S04]  /*23a0*/  FSETP.NEU.FTZ.AND P0, PT, R0, RZ, PT ;  /* 0x000000ff0000720b */ /* 0x000fc80003f1d000 */
[----:B------:R-:W-:Y:S01]  /*23b0*/  P2R R24, PR, RZ, 0x1 ;  /* 0x00000001ff187803 */ /* 0x000fe20000000000 */
[----:B------:R-:W-:Y:S05]  /*23c0*/  BRA `(.L_x_10005) ;  /* 0x00000d2000007947 */ /* 0x000fea0003800000 */
.L_x_10008:
        /* <DEDUP_REMOVED lines=12> */
.L_x_10011:
        /* <DEDUP_REMOVED lines=11> */
.L_x_10010:
[----:B------:R-:W2:Y:S02]  /*2540*/  LDG.E.64 R2, [R2.64] ;  /* 0x0000002402027981 */ /* 0x000ea4000c1e1b00 */
[----:B--2---:R-:W0:-:S06]  /*2550*/  DSETP.NEU.AND P0, PT, R2, RZ, PT ;  /* 0x000000ff0200722a */ /* 0x004e0c0003f0d000 */
[----:B0-----:R-:W-:Y:S01]  /*2560*/  P2R R24, PR, RZ, 0x1 ;  /* 0x00000001ff187803 */ /* 0x001fe20000000000 */
[----:B------:R-:W-:Y:S05]  /*2570*/  BRA `(.L_x_10005) ;  /* 0x00000b7000007947 */ /* 0x000fea0003800000 */
.L_x_10000:
        /* <DEDUP_REMOVED lines=12> */
.L_x_10014:
[----:B------:R-:W2:Y:S02]  /*2640*/  LDG.E.128 R4, [R2.64] ;  /* 0x0000002402047981 */ /* 0x000ea4000c1e1d00 */
[----:B--2---:R-:W0:-:S06]  /*2650*/  DSETP.NEU.AND P0, PT, R6, RZ, PT ;  /* 0x000000ff0600722a */ /* 0x004e0c0003f0d000 */
[----:B0-----:R-:W0:-:S06]  /*2660*/  DSETP.NEU.OR P0, PT, R4, RZ, P0 ;  /* 0x000000ff0400722a */ /* 0x001e0c000070d400 */
[----:B0-----:R-:W-:Y:S01]  /*2670*/  P2R R24, PR, RZ, 0x1 ;  /* 0x00000001ff187803 */ /* 0x001fe20000000000 */
[----:B------:R-:W-:Y:S05]  /*2680*/  BRA `(.L_x_10005) ;  /* 0x00000a6000007947 */ /* 0x000fea0003800000 */
.L_x_10013:
        /* <DEDUP_REMOVED lines=28> */
.L_x_10016:
        /* <DEDUP_REMOVED lines=15> */
.L_x_10015:
[----:B------:R-:W2:Y:S02]  /*2940*/  LDG.E.U16 R0, [R2.64] ;  /* 0x0000002402007981 */ /* 0x000ea4000c1e1500 */
[----:B--2---:R-:W-:-:S04]  /*2950*/  PRMT R0, RZ, 0x5410, R0 ;  /* 0x00005410ff007816 */ /* 0x004fc80000000000 */
[----:B------:R-:W-:-:S04]  /*2960*/  FSETP.NEU.FTZ.AND P0, PT, R0, RZ, PT ;  /* 0x000000ff0000720b */ /* 0x000fc80003f1d000 */
[----:B------:R-:W-:Y:S01]  /*2970*/  P2R R24, PR, RZ, 0x1 ;  /* 0x00000001ff187803 */ /* 0x000fe20000000000 */
[----:B------:R-:W-:Y:S05]  /*2980*/  BRA `(.L_x_10005) ;  /* 0x0000076000007947 */ /* 0x000fea0003800000 */
.L_x_10012:
        /* <DEDUP_REMOVED lines=12> */
.L_x_10019:
        /* <DEDUP_REMOVED lines=21> */
.L_x_10023:
[----:B------:R-:W-:Y:S05]  /*2ba0*/  BSYNC B1 ;  /* 0x0000000000017941 */ /* 0x000fea0003800000 */
.L_x_10022:
[----:B------:R-:W-:Y:S01]  /*2bb0*/  LEA R3, R0, 0x3b800000, 0x17 ;  /* 0x3b80000000037811 */ /* 0x000fe200078eb8ff */
[----:B------:R-:W-:-:S05]  /*2bc0*/  IMAD.SHL.U32 R0, R2, 0x100000, RZ ;  /* 0x0010000002007824 */ /* 0x000fca00078e00ff */
[----:B------:R-:W-:Y:S02]  /*2bd0*/  LOP3.LUT R0, R3, R0, R4, 0xfe, !PT ;  /* 0x0000000003007212 */ /* 0x000fe400078efe04 */
.L_x_10021:
[----:B------:R-:W-:Y:S05]  /*2be0*/  BSYNC B0 ;  /* 0x0000000000007941 */ /* 0x000fea0003800000 */
.L_x_10020:
[----:B------:R-:W-:-:S04]  /*2bf0*/  FSETP.NEU.FTZ.AND P0, PT, R0, RZ, PT ;  /* 0x000000ff0000720b */ /* 0x000fc80003f1d000 */
[----:B------:R-:W-:Y:S01]  /*2c00*/  P2R R24, PR, RZ, 0x1 ;  /* 0x00000001ff187803 */ /* 0x000fe20000000000 */
[----:B------:R-:W-:Y:S05]  /*2c10*/  BRA `(.L_x_10005) ;  /* 0x000004d000007947 */ /* 0x000fea0003800000 */
.L_x_10018:
        /* <DEDUP_REMOVED lines=21> */
.L_x_10027:
[----:B------:R-:W-:Y:S05]  /*2d70*/  BSYNC B1 ;  /* 0x0000000000017941 */ /* 0x000fea0003800000 */
.L_x_10026:
[----:B------:R-:W-:Y:S01]  /*2d80*/  LEA R3, R0, 0x37800000, 0x17 ;  /* 0x3780000000037811 */ /* 0x000fe200078eb8ff */
[----:B------:R-:W-:-:S05]  /*2d90*/  IMAD.SHL.U32 R0, R2, 0x200000, RZ ;  /* 0x0020000002007824 */ /* 0x000fca00078e00ff */
[----:B------:R-:W-:Y:S02]  /*2da0*/  LOP3.LUT R0, R3, R0, R4, 0xfe, !PT ;  /* 0x0000000003007212 */ /* 0x000fe400078efe04 */
.L_x_10025:
[----:B------:R-:W-:Y:S05]  /*2db0*/  BSYNC B0 ;  /* 0x0000000000007941 */ /* 0x000fea0003800000 */
.L_x_10024:
[----:B------:R-:W-:-:S04]  /*2dc0*/  FSETP.NEU.FTZ.AND P0, PT, R0, RZ, PT ;  /* 0x000000ff0000720b */ /* 0x000fc80003f1d000 */
[----:B------:R-:W-:Y:S01]  /*2dd0*/  P2R R24, PR, RZ, 0x1 ;  /* 0x00000001ff187803 */ /* 0x000fe20000000000 */
[----:B------:R-:W-:Y:S05]  /*2de0*/  BRA `(.L_x_10005) ;  /* 0x0000030000007947 */ /* 0x000fea0003800000 */
.L_x_10017:
        /* <DEDUP_REMOVED lines=14> */
.L_x_10031:
[----:B------:R-:W-:Y:S05]  /*2ed0*/  BSYNC B0 ;  /* 0x0000000000007941 */ /* 0x000fea0003800000 */
.L_x_10030:
[----:B------:R-:W-:-:S04]  /*2ee0*/  FSETP.NEU.FTZ.AND P0, PT, R0, RZ, PT ;  /* 0x000000ff0000720b */ /* 0x000fc80003f1d000 */
[----:B------:R-:W-:Y:S01]  /*2ef0*/  P2R R24, PR, RZ, 0x1 ;  /* 0x00000001ff187803 */ /* 0x000fe20000000000 */
[----:B------:R-:W-:Y:S05]  /*2f00*/  BRA `(.L_x_10005) ;  /* 0x000001e000007947 */ /* 0x000fea0003800000 */
.L_x_10004:
        /* <DEDUP_REMOVED lines=22> */
.L_x_10029:
[----:B------:R-:W2:Y:S02]  /*3070*/  LDG.E.64 R2, [R2.64] ;  /* 0x0000002402027981 */ /* 0x000ea4000c1e1b00 */
[----:B--2---:R-:W-:-:S04]  /*3080*/  ISETP.NE.U32.AND P0, PT, R2, RZ, PT ;  /* 0x000000ff0200720c */ /* 0x004fc80003f05070 */
[----:B------:R-:W-:-:S04]  /*3090*/  ISETP.NE.AND.EX P0, PT, R3, RZ, PT, P0 ;  /* 0x000000ff0300720c */ /* 0x000fc80003f05300 */
[----:B------:R-:W-:Y:S01]  /*30a0*/  P2R R24, PR, RZ, 0x1 ;  /* 0x00000001ff187803 */ /* 0x000fe20000000000 */
[----:B------:R-:W-:Y:S05]  /*30b0*/  BRA `(.L_x_10005) ;  /* 0x0000003000007947 */ /* 0x000fea0003800000 */
.L_x_10028:
[----:B------:R-:W2:Y:S02]  /*30c0*/  LDG.E R2, [R2.64] ;  /* 0x0000002402027981 */ /* 0x000ea4000c1e1900 */
[----:B--2---:R-:W-:-:S04]  /*30d0*/  ISETP.NE.AND P0, PT, R2, RZ, PT ;  /* 0x000000ff0200720c */ /* 0x004fc80003f05270 */
[----:B------:R-:W-:Y:S02]  /*30e0*/  P2R R24, PR, RZ, 0x1 ;  /* 0x00000001ff187803 */ /* 0x000fe40000000000 */
.L_x_10005:
        /* <DEDUP_REMOVED lines=17> */
.L_x_10035:
[----:B------:R0:W5:Y:S01]  /*3200*/  LDG.E.U8 R2, [R4.64] ;  /* 0x0000002404027981 */ /* 0x000162000c1e1100 */
[----:B------:R-:W-:Y:S01]  /*3210*/  IMAD.MOV.U32 R3, RZ, RZ, RZ ;  /* 0x000000ffff037224 */ /* 0x000fe200078e00ff */
[----:B------:R-:W-:Y:S05]  /*3220*/  BRA `(.L_x_10037) ;  /* 0x00000d5000007947 */ /* 0x000fea0003800000 */
.L_x_10034:
        /* <DEDUP_REMOVED lines=8> */
.L_x_10039:
[----:B------:R-:W2:Y:S02]  /*32b0*/  LDG.E R2, [R4.64] ;  /* 0x0000002404027981 */ /* 0x000ea4000c1e1900 */
[----:B--2---:R-:W-:Y:S01]  /*32c0*/  SHF.R.S32.HI R3, RZ, 0x1f, R2 ;  /* 0x0000001fff037819 */ /* 0x004fe20000011402 */
[----:B------:R-:W-:Y:S05]  /*32d0*/  BRA `(.L_x_10037) ;  /* 0x00000ca000007947 */ /* 0x000fea0003800000 */
.L_x_10038:
[----:B------:R-:W2:Y:S02]  /*32e0*/  LDG.E.S16 R2, [R4.64] ;  /* 0x0000002404027981 */ /* 0x000ea4000c1e1700 */
[----:B--2---:R-:W-:Y:S01]  /*32f0*/  SHF.R.S32.HI R3, RZ, 0x1f, R2 ;  /* 0x0000001fff037819 */ /* 0x004fe20000011402 */
[----:B------:R-:W-:Y:S05]  /*3300*/  BRA `(.L_x_10037) ;  /* 0x00000c7000007947 */ /* 0x000fea0003800000 */
.L_x_10033:
        /* <DEDUP_REMOVED lines=9> */
.L_x_10041:
[----:B------:R-:W2:Y:S02]  /*33a0*/  LDG.E.U16 R4, [R4.64] ;  /* 0x0000002404047981 */ /* 0x000ea4000c1e1500 */
[----:B--2---:R-:W-:-:S06]  /*33b0*/  HADD2.F32 R2, -RZ, R4.H0_H0 ;  /* 0x20000004ff027230 */ /* 0x004fcc0000004100 */
[----:B------:R-:W0:Y:S01]  /*33c0*/  F2I.S64.TRUNC R2, R2 ;  /* 0x0000000200027311 */ /* 0x000e22000020d900 */
[----:B------:R-:W-:Y:S05]  /*33d0*/  BRA `(.L_x_10037) ;  /* 0x00000ba000007947 */ /* 0x000fea0003800000 */
.L_x_10040:
        /* <DEDUP_REMOVED lines=9> */
.L_x_10043:
[----:B------:R-:W2:Y:S02]  /*3470*/  LDG.E.U16 R4, [R4.64] ;  /* 0x0000002404047981 */ /* 0x000ea4000c1e1500 */
[----:B--2---:R-:W-:-:S06]  /*3480*/  HADD2.F32 R2, -RZ, R4.H0_H0 ;  /* 0x20000004ff027230 */ /* 0x004fcc0000004100 */
[----:B------:R-:W0:Y:S01]  /*3490*/  F2I.S64.TRUNC R2, R2 ;  /* 0x0000000200027311 */ /* 0x000e22000020d900 */
[----:B------:R-:W-:Y:S05]  /*34a0*/  BRA `(.L_x_10037) ;  /* 0x00000ad000007947 */ /* 0x000fea0003800000 */
.L_x_10042:
[----:B------:R-:W2:Y:S02]  /*34b0*/  LDG.E.64 R2, [R4.64] ;  /* 0x0000002404027981 */ /* 0x000ea4000c1e1b00 */
[----:B--2---:R-:W0:Y:S01]  /*34c0*/  F2I.S64.F64.TRUNC R2, R2 ;  /* 0x0000000200027311 */ /* 0x004e22000030d900 */
[----:B------:R-:W-:Y:S05]  /*34d0*/  BRA `(.L_x_10037) ;  /* 0x00000aa000007947 */ /* 0x000fea0003800000 */
.L_x_10032:
        /* <DEDUP_REMOVED lines=13> */
.L_x_10046:
[----:B------:R-:W2:Y:S02]  /*35b0*/  LDG.E.64 R2, [R4.64] ;  /* 0x0000002404027981 */ /* 0x000ea4000c1e1b00 */
[----:B--2---:R-:W0:Y:S01]  /*35c0*/  F2I.S64.F64.TRUNC R2, R2 ;  /* 0x0000000200027311 */ /* 0x004e22000030d900 */
[----:B------:R-:W-:Y:S05]  /*35d0*/  BRA `(.L_x_10037) ;  /* 0x000009a000007947 */ /* 0x000fea0003800000 */
.L_x_10045:
        /* <DEDUP_REMOVED lines=27> */
.L_x_10048:
        /* <DEDUP_REMOVED lines=14> */
.L_x_10047:
[----:B------:R-:W2:Y:S02]  /*3870*/  LDG.E.U16 R2, [R4.64] ;  /* 0x0000002404027981 */ /* 0x000ea4000c1e1500 */
[----:B--2---:R-:W-:-:S06]  /*3880*/  PRMT R2, RZ, 0x5410, R2 ;  /* 0x00005410ff027816 */ /* 0x004fcc0000000002 */
[----:B------:R-:W0:Y:S01]  /*3890*/  F2I.S64.TRUNC R2, R2 ;  /* 0x0000000200027311 */ /* 0x000e22000020d900 */
[----:B------:R-:W-:Y:S05]  /*38a0*/  BRA `(.L_x_10037) ;  /* 0x000006d000007947 */ /* 0x000fea0003800000 */
.L_x_10044:
        /* <DEDUP_REMOVED lines=11> */
.L_x_10051:
        /* <DEDUP_REMOVED lines=21> */
.L_x_10055:
[----:B------:R-:W-:Y:S05]  /*3ab0*/  BSYNC B1 ;  /* 0x0000000000017941 */ /* 0x000fea0003800000 */
.L_x_10054:
[----:B------:R-:W-:Y:S01]  /*3ac0*/  IMAD.SHL.U32 R2, R2, 0x100000, RZ ;  /* 0x0010000002027824 */ /* 0x000fe200078e00ff */
[----:B------:R-:W-:-:S04]  /*3ad0*/  LEA R3, R0, 0x3b800000, 0x17 ;  /* 0x3b80000000037811 */ /* 0x000fc800078eb8ff */
[----:B------:R-:W-:Y:S02]  /*3ae0*/  LOP3.LUT R2, R3, R2, R4, 0xfe, !PT ;  /* 0x0000000203027212 */ /* 0x000fe400078efe04 */
.L_x_10053:
[----:B------:R-:W-:Y:S05]  /*3af0*/  BSYNC B0 ;  /* 0x0000000000007941 */ /* 0x000fea0003800000 */
.L_x_10052:
[----:B------:R-:W0:Y:S01]  /*3b00*/  F2I.S64.TRUNC R2, R2 ;  /* 0x0000000200027311 */ /* 0x000e22000020d900 */
[----:B------:R-:W-:Y:S05]  /*3b10*/  BRA `(.L_x_10037) ;  /* 0x0000046000007947 */ /* 0x000fea0003800000 */
.L_x_10050:
        /* <DEDUP_REMOVED lines=21> */
.L_x_10059:
[----:B------:R-:W-:Y:S05]  /*3c70*/  BSYNC B1 ;  /* 0x0000000000017941 */ /* 0x000fea0003800000 */
.L_x_10058:
[----:B------:R-:W-:Y:S01]  /*3c80*/  IMAD.SHL.U32 R2, R2, 0x200000, RZ ;  /* 0x0020000002027824 */ /* 0x000fe200078e00ff */
[----:B------:R-:W-:-:S04]  /*3c90*/  LEA R3, R0, 0x37800000, 0x17 ;  /* 0x3780000000037811 */ /* 0x000fc800078eb8ff */
[----:B------:R-:W-:Y:S02]  /*3ca0*/  LOP3.LUT R2, R3, R2, R4, 0xfe, !PT ;  /* 0x0000000203027212 */ /* 0x000fe400078efe04 */
.L_x_10057:
[----:B------:R-:W-:Y:S05]  /*3cb0*/  BSYNC B0 ;  /* 0x0000000000007941 */ /* 0x000fea0003800000 */
.L_x_10056:
[----:B------:R-:W0:Y:S01]  /*3cc0*/  F2I.S64.TRUNC R2, R2 ;  /* 0x0000000200027311 */ /* 0x000e22000020d900 */
[----:B------:R-:W-:Y:S05]  /*3cd0*/  BRA `(.L_x_10037) ;  /* 0x000002a000007947 */ /* 0x000fea0003800000 */
.L_x_10049:
        /* <DEDUP_REMOVED lines=14> */
.L_x_10063:
[----:B------:R-:W-:Y:S05]  /*3dc0*/  BSYNC B0 ;  /* 0x0000000000007941 */ /* 0x000fea0003800000 */
.L_x_10062:
[----:B------:R-:W0:Y:S01]  /*3dd0*/  F2I.S64.TRUNC R2, R2 ;  /* 0x0000000200027311 */ /* 0x000e22000020d900 */
[----:B------:R-:W-:Y:S05]  /*3de0*/  BRA `(.L_x_10037) ;  /* 0x0000019000007947 */ /* 0x000fea0003800000 */
.L_x_10036:
        /* <DEDUP_REMOVED lines=21> */
.L_x_10061:
[----:B------:R0:W5:Y:S01]  /*3f40*/  LDG.E.64 R2, [R4.64] ;  /* 0x0000002404027981 */ /* 0x000162000c1e1b00 */
[----:B------:R-:W-:Y:S05]  /*3f50*/  BRA `(.L_x_10037) ;  /* 0x0000002000007947 */ /* 0x000fea0003800000 */
.L_x_10060:
[----:B------:R0:W5:Y:S01]  /*3f60*/  LDG.E R2, [R4.64] ;  /* 0x0000002404027981 */ /* 0x000162000c1e1900 */
[----:B------:R-:W-:-:S03]  /*3f70*/  IMAD.MOV.U32 R3, RZ, RZ, RZ ;  /* 0x000000ffff037224 */ /* 0x000fc600078e00ff */
.L_x_10037:
        /* <DEDUP_REMOVED lines=8> */
[----:B-1----:R0:W5:Y:S04]  /*4000*/  LDG.E R23, [R4.64] ;  /* 0x0000002404177981 */ /* 0x002168000c1e1900 */
.L_x_10065:
[----:B------:R-:W-:Y:S05]  /*4010*/  BSYNC B0 ;  /* 0x0000000000007941 */ /* 0x000fea0003800000 */
.L_x_10064:
        /* <DEDUP_REMOVED lines=11> */
.L_x_10069:
[----:B-1---5:R1:W-:Y:S01]  /*40d0*/  STG.E.U8 [R16.64], R23 ;  /* 0x0000001710007986 */ /* 0x0223e2000c101124 */
[----:B------:R-:W-:Y:S05]  /*40e0*/  BRA `(.L_x_10071) ;  /* 0x00000d9000007947 */ /* 0x000fea0003800000 */
.L_x_10068:
[----:B------:R-:W-:-:S13]  /*40f0*/  ISETP.NE.AND P0, PT, R0, 0x2, PT ;  /* 0x000000020000780c */ /* 0x000fda0003f05270 */
[----:B------:R-:W-:Y:S05]  /*4100*/  @!P0 BRA `(.L_x_10072) ;  /* 0x000000a000008947 */ /* 0x000fea0003800000 */
[----:B------:R-:W-:-:S13]  /*4110*/  ISETP.NE.AND P0, PT, R0, 0x3, PT ;  /* 0x000000030000780c */ /* 0x000fda0003f05270 */
[----:B------:R-:W-:Y:S05]  /*4120*/  @!P0 BRA `(.L_x_10073) ;  /* 0x0000006000008947 */ /* 0x000fea0003800000 */
[----:B------:R-:W-:-:S13]  /*4130*/  ISETP.NE.AND P0, PT, R0, 0x4, PT ;  /* 0x000000040000780c */ /* 0x000fda0003f05270 */
[----:B------:R-:W-:Y:S05]  /*4140*/  @P0 BRA `(.L_x_10070) ;  /* 0x00000ba000000947 */ /* 0x000fea0003800000 */
[--C-:B01---5:R-:W-:Y:S01]  /*4150*/  SHF.R.S32.HI R3, RZ, 0x1f, R23.reuse ;  /* 0x0000001fff037819 */ /* 0x123fe20000011417 */
[----:B------:R-:W-:-:S05]  /*4160*/  IMAD.MOV.U32 R2, RZ, RZ, R23 ;  /* 0x000000ffff027224 */ /* 0x000fca00078e0017 */
[----:B------:R0:W-:Y:S01]  /*4170*/  STG.E.64 [R16.64], R2 ;  /* 0x0000000210007986 */ /* 0x0001e2000c101b24 */
[----:B------:R-:W-:Y:S05]  /*4180*/  BRA `(.L_x_10071) ;  /* 0x00000cf000007947 */ /* 0x000fea0003800000 */
.L_x_10073:
[----:B-1---5:R1:W-:Y:S01]  /*4190*/  STG.E [R16.64], R23 ;  /* 0x0000001710007986 */ /* 0x0223e2000c101924 */
[----:B------:R-:W-:Y:S05]  /*41a0*/  BRA `(.L_x_10071) ;  /* 0x00000cd000007947 */ /* 0x000fea0003800000 */
.L_x_10072:
[----:B-1---5:R1:W-:Y:S01]  /*41b0*/  STG.E.U16 [R16.64], R23 ;  /* 0x0000001710007986 */ /* 0x0223e2000c101524 */
[----:B------:R-:W-:Y:S05]  /*41c0*/  BRA `(.L_x_10071) ;  /* 0x00000cb000007947 */ /* 0x000fea0003800000 */
.L_x_10067:
[----:B------:R-:W-:-:S13]  /*41d0*/  ISETP.GT.AND P0, PT, R0, 0x6, PT ;  /* 0x000000060000780c */ /* 0x000fda0003f04270 */
[----:B------:R-:W-:Y:S05]  /*41e0*/  @P0 BRA `(.L_x_10074) ;  /* 0x000000b000000947 */ /* 0x000fea0003800000 */
[----:B------:R-:W-:-:S13]  /*41f0*/  ISETP.NE.AND P0, PT, R0, 0x5, PT ;  /* 0x000000050000780c */ /* 0x000fda0003f05270 */
[----:B------:R-:W-:Y:S05]  /*4200*/  @!P0 BRA `(.L_x_10075) ;  /* 0x0000005000008947 */ /* 0x000fea0003800000 */
[----:B------:R-:W-:-:S13]  /*4210*/  ISETP.NE.AND P0, PT, R0, 0x6, PT ;  /* 0x000000060000780c */ /* 0x000fda0003f05270 */
[----:B------:R-:W-:Y:S05]  /*4220*/  @P0 BRA `(.L_x_10070) ;  /* 0x00000ac000000947 */ /* 0x000fea0003800000 */
[----:B-1---5:R-:W1:Y:S02]  /*4230*/  I2F R23, R23 ;  /* 0x0000001700177306 */ /* 0x022e640000201400 */
[----:B-1----:R1:W-:Y:S01]  /*4240*/  STG.E [R16.64], R23 ;  /* 0x0000001710007986 */ /* 0x0023e2000c101924 */
[----:B------:R-:W-:Y:S05]  /*4250*/  BRA `(.L_x_10071) ;  /* 0x00000c2000007947 */ /* 0x000fea0003800000 */
.L_x_10075:
[----:B-1---5:R-:W1:Y:S02]  /*4260*/  I2F R0, R23 ;  /* 0x0000001700007306 */ /* 0x022e640000201400 */
[----:B-1----:R-:W-:-:S05]  /*4270*/  F2FP.PACK_AB R0, RZ, R0 ;  /* 0x00000000ff00723e */ /* 0x002fca00000000ff */
[----:B------:R1:W-:Y:S01]  /*4280*/  STG.E.U16 [R16.64], R0 ;  /* 0x0000000010007986 */ /* 0x0003e2000c101524 */
[----:B------:R-:W-:Y:S05]  /*4290*/  BRA `(.L_x_10071) ;  /* 0x00000be000007947 */ /* 0x000fea0003800000 */
.L_x_10074:
[----:B------:R-:W-:-:S13]  /*42a0*/  ISETP.NE.AND P0, PT, R0, 0x7, PT ;  /* 0x000000070000780c */ /* 0x000fda0003f05270 */
[----:B------:R-:W-:Y:S05]  /*42b0*/  @!P0 BRA `(.L_x_10076) ;  /* 0x000000d000008947 */ /* 0x000fea0003800000 */
[----:B------:R-:W-:-:S13]  /*42c0*/  ISETP.NE.AND P0, PT, R0, 0x8, PT ;  /* 0x000000080000780c */ /* 0x000fda0003f05270 */
[----:B------:R-:W-:Y:S05]  /*42d0*/  @!P0 BRA `(.L_x_10077) ;  /* 0x0000006000008947 */ /* 0x000fea0003800000 */
[----:B------:R-:W-:-:S13]  /*42e0*/  ISETP.NE.AND P0, PT, R0, 0x9, PT ;  /* 0x000000090000780c */ /* 0x000fda0003f05270 */
[----:B------:R-:W-:Y:S05]  /*42f0*/  @P0 BRA `(.L_x_10070) ;  /* 0x000009f000000947 */ /* 0x000fea0003800000 */
[----:B01---5:R-:W0:Y:S01]  /*4300*/  I2F R2, R23 ;  /* 0x0000001700027306 */ /* 0x023e220000201400 */
[----:B------:R-:W-:-:S05]  /*4310*/  IMAD.MOV.U32 R3, RZ, RZ, RZ ;  /* 0x000000ffff037224 */ /* 0x000fca00078e00ff */
[----:B0-----:R0:W-:Y:S01]  /*4320*/  STG.E.64 [R16.64], R2 ;  /* 0x0000000210007986 */ /* 0x0011e2000c101b24 */
[----:B------:R-:W-:Y:S05]  /*4330*/  BRA `(.L_x_10071) ;  /* 0x00000b4000007947 */ /* 0x000fea0003800000 */
.L_x_10077:
[----:B-1---5:R-:W1:Y:S02]  /*4340*/  I2F R23, R23 ;  /* 0x0000001700177306 */ /* 0x022e640000201400 */
[----:B01----:R-:W-:-:S04]  /*4350*/  F2FP.PACK_AB R3, RZ, R23 ;  /* 0x00000017ff03723e */ /* 0x003fc800000000ff */
[----:B------:R-:W-:-:S05]  /*4360*/  PRMT R3, R3, 0x5410, RZ ;  /* 0x0000541003037816 */ /* 0x000fca00000000ff */
[----:B------:R0:W-:Y:S01]  /*4370*/  STG.E [R16.64], R3 ;  /* 0x0000000310007986 */ /* 0x0001e2000c101924 */
[----:B------:R-:W-:Y:S05]  /*4380*/  BRA `(.L_x_10071) ;  /* 0x00000af000007947 */ /* 0x000fea0003800000 */
.L_x_10076:
[----:B01---5:R-:W0:Y:S02]  /*4390*/  I2F.F64 R2, R23 ;  /* 0x0000001700027312 */ /* 0x023e240000201c00 */
[----:B0-----:R0:W-:Y:S01]  /*43a0*/  STG.E.64 [R16.64], R2 ;  /* 0x0000000210007986 */ /* 0x0011e2000c101b24 */
[----:B------:R-:W-:Y:S05]  /*43b0*/  BRA `(.L_x_10071) ;  /* 0x00000ac000007947 */ /* 0x000fea0003800000 */
.L_x_10066:
        /* <DEDUP_REMOVED lines=8> */
[----:B-1---5:R-:W-:-:S04]  /*4440*/  ISETP.NE.AND P0, PT, R23, RZ, PT ;  /* 0x000000ff1700720c */ /* 0x022fc80003f05270 */
[----:B0-----:R-:W-:-:S05]  /*4450*/  SEL R3, RZ, 0x1, !P0 ;  /* 0x00000001ff037807 */ /* 0x001fca0004000000 */
[----:B------:R0:W-:Y:S01]  /*4460*/  STG.E.U8 [R16.64], R3 ;  /* 0x0000000310007986 */ /* 0x0001e2000c101124 */
[----:B------:R-:W-:Y:S05]  /*4470*/  BRA `(.L_x_10071) ;  /* 0x00000a0000007947 */ /* 0x000fea0003800000 */
.L_x_10080:
[----:B01---5:R-:W0:Y:S01]  /*4480*/  I2F.F64 R4, R23 ;  /* 0x0000001700047312 */ /* 0x023e220000201c00 */
[----:B------:R-:W-:-:S05]  /*4490*/  CS2R R6, SRZ ;  /* 0x0000000000067805 */ /* 0x000fca000001ff00 */
[----:B0-----:R0:W-:Y:S01]  /*44a0*/  STG.E.128 [R16.64], R4 ;  /* 0x0000000410007986 */ /* 0x0011e2000c101d24 */
[----:B------:R-:W-:Y:S05]  /*44b0*/  BRA `(.L_x_10071) ;  /* 0x000009c000007947 */ /* 0x000fea0003800000 */
.L_x_10079:
[----:B------:R-:W-:-:S13]  /*44c0*/  ISETP.NE.AND P0, PT, R0, 0xf, PT ;  /* 0x0000000f0000780c */ /* 0x000fda0003f05270 */
[----:B------:R-:W-:Y:S05]  /*44d0*/  @!P0 BRA `(.L_x_10081) ;  /* 0x000002d000008947 */ /* 0x000fea0003800000 */
[----:B------:R-:W-:-:S13]  /*44e0*/  ISETP.NE.AND P0, PT, R0, 0x17, PT ;  /* 0x000000170000780c */ /* 0x000fda0003f05270 */
[----:B------:R-:W-:Y:S05]  /*44f0*/  @!P0 BRA `(.L_x_10082) ;  /* 0x0000015000008947 */ /* 0x000fea0003800000 */
[----:B------:R-:W-:-:S13]  /*4500*/  ISETP.NE.AND P0, PT, R0, 0x18, PT ;  /* 0x000000180000780c */ /* 0x000fda0003f05270 */
[----:B------:R-:W-:Y:S05]  /*4510*/  @P0 BRA `(.L_x_10070) ;  /* 0x000007d000000947 */ /* 0x000fea0003800000 */
[----:B-1---5:R-:W1:Y:S01]  /*4520*/  I2F R23, R23 ;  /* 0x0000001700177306 */ /* 0x022e620000201400 */
        /* <DEDUP_REMOVED lines=14> */
.L_x_10084:
[----:B------:R-:W-:Y:S05]  /*4610*/  BSYNC B0 ;  /* 0x0000000000007941 */ /* 0x000fea0003800000 */
.L_x_10083:
[----:B------:R-:W-:-:S05]  /*4620*/  LOP3.LUT R3, R0, R3, RZ, 0xfc, !PT ;  /* 0x0000000300037212 */ /* 0x000fca00078efcff */
[----:B------:R0:W-:Y:S01]  /*4630*/  STG.E.U8 [R16.64], R3 ;  /* 0x0000000310007986 */ /* 0x0001e2000c101124 */
[----:B------:R-:W-:Y:S05]  /*4640*/  BRA `(.L_x_10071) ;  /* 0x0000083000007947 */ /* 0x000fea0003800000 */
.L_x_10082:
[----:B-1---5:R-:W1:Y:S01]  /*4650*/  I2F R23, R23 ;  /* 0x0000001700177306 */ /* 0x022e620000201400 */
        /* <DEDUP_REMOVED lines=12> */
.L_x_10086:
[----:B------:R-:W-:Y:S01]  /*4720*/  IMAD.MOV.U32 R0, RZ, RZ, 0x7f ;  /* 0x0000007fff007424 */ /* 0x000fe200078e00ff */
[----:B------:R-:W-:-:S04]  /*4730*/  ISETP.GT.U32.AND P0, PT, R2, 0x7f800000, PT ;  /* 0x7f8000000200780c */ /* 0x000fc80003f04070 */
[----:B------:R-:W-:-:S04]  /*4740*/  SEL R0, R0, 0x7c, P0 ;  /* 0x0000007c00007807 */ /* 0x000fc80000000000 */
.L_x_10087:
[----:B------:R-:W-:Y:S05]  /*4750*/  BSYNC B0 ;  /* 0x0000000000007941 */ /* 0x000fea0003800000 */
.L_x_10085:
[----:B------:R-:W-:-:S04]  /*4760*/  LOP3.LUT R2, R23, 0x80000000, RZ, 0xc0, !PT ;  /* 0x8000000017027812 */ /* 0x000fc800078ec0ff */
[----:B------:R-:W-:-:S04]  /*4770*/  SHF.R.U32.HI R3, RZ, 0x18, R2 ;  /* 0x00000018ff037819 */ /* 0x000fc80000011602 */
[----:B------:R-:W-:-:S05]  /*4780*/  LOP3.LUT R3, R0, R3, RZ, 0xfc, !PT ;  /* 0x0000000300037212 */ /* 0x000fca00078efcff */
[----:B------:R0:W-:Y:S01]  /*4790*/  STG.E.U8 [R16.64], R3 ;  /* 0x0000000310007986 */ /* 0x0001e2000c101124 */
[----:B------:R-:W-:Y:S05]  /*47a0*/  BRA `(.L_x_10071) ;  /* 0x000006d000007947 */ /* 0x000fea0003800000 */
.L_x_10081:
[----:B-1---5:R-:W1:Y:S02]  /*47b0*/  I2F R0, R23 ;  /* 0x0000001700007306 */ /* 0x022e640000201400 */
[----:B-1----:R-:W-:-:S05]  /*47c0*/  F2FP.BF16.PACK_AB R0, RZ, R0 ;  /* 0x00000000ff00723e */ /* 0x002fca00000010ff */
[----:B------:R1:W-:Y:S01]  /*47d0*/  STG.E.U16 [R16.64], R0 ;  /* 0x0000000010007986 */ /* 0x0003e2000c101524 */
[----:B------:R-:W-:Y:S05]  /*47e0*/  BRA `(.L_x_10071) ;  /* 0x0000069000007947 */ /* 0x000fea0003800000 */
.L_x_10078:
        /* <DEDUP_REMOVED lines=10> */
.L_x_10090:
[----:B-1---5:R-:W1:Y:S01]  /*4890*/  I2F R23, R23 ;  /* 0x0000001700177306 */ /* 0x022e620000201400 */
        /* <DEDUP_REMOVED lines=16> */
.L_x_10093:
[----:B------:R-:W-:-:S04]  /*49a0*/  LOP3.LUT R2, R23, 0x80000000, RZ, 0xc0, !PT ;  /* 0x8000000017027812 */ /* 0x000fc800078ec0ff */
[----:B------:R-:W-:-:S04]  /*49b0*/  SHF.R.U32.HI R3, RZ, 0x18, R2 ;  /* 0x00000018ff037819 */ /* 0x000fc80000011602 */
[----:B------:R-:W-:-:S04]  /*49c0*/  LOP3.LUT R0, R0, R3, RZ, 0xfc, !PT ;  /* 0x0000000300007212 */ /* 0x000fc800078efcff */
[----:B------:R-:W-:Y:S02]  /*49d0*/  PRMT R8, R0, 0x7610, R8 ;  /* 0x0000761000087816 */ /* 0x000fe40000000008 */
.L_x_10092:
[----:B------:R-:W-:Y:S05]  /*49e0*/  BSYNC B0 ;  /* 0x0000000000007941 */ /* 0x000fea0003800000 */
.L_x_10091:
[----:B------:R0:W-:Y:S01]  /*49f0*/  STG.E.U8 [R16.64], R8 ;  /* 0x0000000810007986 */ /* 0x0001e2000c101124 */
[----:B------:R-:W-:Y:S05]  /*4a00*/  BRA `(.L_x_10071) ;  /* 0x0000047000007947 */ /* 0x000fea0003800000 */
.L_x_10089:
        /* <DEDUP_REMOVED lines=17> */
.L_x_10096:
[----:B------:R-:W-:-:S04]  /*4b20*/  LOP3.LUT R2, R23, 0x80000000, RZ, 0xc0, !PT ;  /* 0x8000000017027812 */ /* 0x000fc800078ec0ff */
[----:B------:R-:W-:-:S04]  /*4b30*/  SHF.R.U32.HI R3, RZ, 0x18, R2 ;  /* 0x00000018ff037819 */ /* 0x000fc80000011602 */
[----:B------:R-:W-:-:S04]  /*4b40*/  LOP3.LUT R0, R0, R3, RZ, 0xfc, !PT ;  /* 0x0000000300007212 */ /* 0x000fc800078efcff */
[----:B------:R-:W-:Y:S02]  /*4b50*/  PRMT R8, R0, 0x7610, R8 ;  /* 0x0000761000087816 */ /* 0x000fe40000000008 */
.L_x_10095:
[----:B------:R-:W-:Y:S05]  /*4b60*/  BSYNC B0 ;  /* 0x0000000000007941 */ /* 0x000fea0003800000 */
.L_x_10094:
[----:B------:R0:W-:Y:S01]  /*4b70*/  STG.E.U8 [R16.64], R8 ;  /* 0x0000000810007986 */ /* 0x0001e2000c101124 */
[----:B------:R-:W-:Y:S05]  /*4b80*/  BRA `(.L_x_10071) ;  /* 0x000002f000007947 */ /* 0x000fea0003800000 */
.L_x_10088:
[----:B------:R-:W-:-:S13]  /*4b90*/  ISETP.NE.AND P0, PT, R0, 0x1c, PT ;  /* 0x0000001c0000780c */ /* 0x000fda0003f05270 */
[----:B------:R-:W-:Y:S05]  /*4ba0*/  @!P0 BRA `(.L_x_10097) ;  /* 0x000002c000008947 */ /* 0x000fea0003800000 */
[----:B------:R-:W-:-:S13]  /*4bb0*/  ISETP.NE.AND P0, PT, R0, 0x1d, PT ;  /* 0x0000001d0000780c */ /* 0x000fda0003f05270 */
[----:B------:R-:W-:Y:S05]  /*4bc0*/  @!P0 BRA `(.L_x_10098) ;  /* 0x0000026000008947 */ /* 0x000fea0003800000 */
[----:B------:R-:W-:-:S13]  /*4bd0*/  ISETP.NE.AND P0, PT, R0, 0x2c, PT ;  /* 0x0000002c0000780c */ /* 0x000fda0003f05270 */
[----:B------:R-:W-:Y:S05]  /*4be0*/  @P0 BRA `(.L_x_10070) ;  /* 0x0000010000000947 */ /* 0x000fea0003800000 */
[----:B01---5:R-:W0:Y:S01]  /*4bf0*/  I2F R4, R23 ;  /* 0x0000001700047306 */ /* 0x023e220000201400 */
        /* <DEDUP_REMOVED lines=15> */
.L_x_10070:
        /* <DEDUP_REMOVED lines=20> */
.L_x_10098:
[--C-:B01---5:R-:W-:Y:S01]  /*4e30*/  SHF.R.S32.HI R3, RZ, 0x1f, R23.reuse ;  /* 0x0000001fff037819 */ /* 0x123fe20000011417 */
[----:B------:R-:W-:-:S05]  /*4e40*/  IMAD.MOV.U32 R2, RZ, RZ, R23 ;  /* 0x000000ffff027224 */ /* 0x000fca00078e0017 */
[----:B------:R0:W-:Y:S01]  /*4e50*/  STG.E.64 [R16.64], R2 ;  /* 0x0000000210007986 */ /* 0x0001e2000c101b24 */
[----:B------:R-:W-:Y:S05]  /*4e60*/  BRA `(.L_x_10071) ;  /* 0x0000001000007947 */ /* 0x000fea0003800000 */
.L_x_10097:
[----:B-1---5:R1:W-:Y:S02]  /*4e70*/  STG.E [R16.64], R23 ;  /* 0x0000001710007986 */ /* 0x0223e4000c101924 */
.L_x_10071:
[----:B------:R-:W-:-:S05]  /*4e80*/  IMAD R18, R18, 0x200, R19 ;  /* 0x0000020012127824 */ /* 0x000fca00078e0213 */
[----:B-1----:R-:W-:Y:S02]  /*4e90*/  IADD3 R23, R18, 0x80, RZ ;  /* 0x0000008012177810 */ /* 0x002fe40007ffe0ff */
.L_x_9966:
[----:B------:R-:W-:Y:S05]  /*4ea0*/  BSYNC B6 ;  /* 0x0000000000067941 */ /* 0x000fea0003800000 */
.L_x_9965:
        /* <DEDUP_REMOVED lines=284> */
.L_x_10101:
        /* <DEDUP_REMOVED lines=18> */
.L_x_10105:
[----:B------:R0:W5:Y:S01]  /*6190*/  LDG.E.U8 R19, [R2.64] ;  /* 0x0000002402137981 */ /* 0x000162000c1e1100 */
[----:B------:R-:W-:Y:S05]  /*61a0*/  BRA `(.L_x_10107) ;  /* 0x00000d0000007947 */ /* 0x000fea0003800000 */
.L_x_10104:
        /* <DEDUP_REMOVED lines=8> */
.L_x_10109:
[----:B------:R0:W5:Y:S01]  /*6230*/  LDG.E R19, [R2.64] ;  /* 0x0000002402137981 */ /* 0x000162000c1e1900 */
[----:B------:R-:W-:Y:S05]  /*6240*/  BRA `(.L_x_10107) ;  /* 0x00000c6000007947 */ /* 0x000fea0003800000 */
.L_x_10108:
[----:B------:R0:W5:Y:S01]  /*6250*/  LDG.E.S16 R19, [R2.64] ;  /* 0x0000002402137981 */ /* 0x000162000c1e1700 */
[----:B------:R-:W-:Y:S05]  /*6260*/  BRA `(.L_x_10107) ;  /* 0x00000c4000007947 */ /* 0x000fea0003800000 */
.L_x_10103:
        /* <DEDUP_REMOVED lines=9> */
.L_x_10111:
[----:B------:R-:W2:Y:S02]  /*6300*/  LDG.E.U16 R2, [R2.64] ;  /* 0x0000002402027981 */ /* 0x000ea4000c1e1500 */
[----:B--2---:R-:W-:-:S06]  /*6310*/  HADD2.F32 R19, -RZ, R2.H0_H0 ;  /* 0x20000002ff137230 */ /* 0x004fcc0000004100 */
[----:B------:R-:W0:Y:S01]  /*6320*/  F2I.FTZ.TRUNC.NTZ R19, R19 ;  /* 0x0000001300137305 */ /* 0x000e22000021f100 */
[----:B------:R-:W-:Y:S05]  /*6330*/  BRA `(.L_x_10107) ;  /* 0x00000b7000007947 */ /* 0x000fea0003800000 */
.L_x_10110:
        /* <DEDUP_REMOVED lines=9> */
.L_x_10113:
[----:B------:R-:W2:Y:S02]  /*63d0*/  LDG.E.U16 R2, [R2.64] ;  /* 0x0000002402027981 */ /* 0x000ea4000c1e1500 */
[----:B--2---:R-:W-:-:S06]  /*63e0*/  HADD2.F32 R19, -RZ, R2.H0_H0 ;  /* 0x20000002ff137230 */ /* 0x004fcc0000004100 */
[----:B------:R-:W0:Y:S01]  /*63f0*/  F2I.FTZ.TRUNC.NTZ R19, R19 ;  /* 0x0000001300137305 */ /* 0x000e22000021f100 */
[----:B------:R-:W-:Y:S05]  /*6400*/  BRA `(.L_x_10107) ;  /* 0x00000aa000007947 */ /* 0x000fea0003800000 */
.L_x_10112:
[----:B------:R-:W2:Y:S02]  /*6410*/  LDG.E.64 R2, [R2.64] ;  /* 0x0000002402027981 */ /* 0x000ea4000c1e1b00 */
[----:B--2---:R0:W1:Y:S01]  /*6420*/  F2I.F64.TRUNC R19, R2 ;  /* 0x0000000200137311 */ /* 0x004062000030d100 */
[----:B------:R-:W-:Y:S05]  /*6430*/  BRA `(.L_x_10107) ;  /* 0x00000a7000007947 */ /* 0x000fea0003800000 */
.L_x_10102:
        /* <DEDUP_REMOVED lines=12> */
.L_x_10116:
[----:B------:R-:W2:Y:S02]  /*6500*/  LDG.E.64 R2, [R2.64] ;  /* 0x0000002402027981 */ /* 0x000ea4000c1e1b00 */
[----:B--2---:R0:W1:Y:S01]  /*6510*/  F2I.F64.TRUNC R19, R2 ;  /* 0x0000000200137311 */ /* 0x004062000030d100 */
[----:B------:R-:W-:Y:S05]  /*6520*/  BRA `(.L_x_10107) ;  /* 0x0000098000007947 */ /* 0x000fea0003800000 */
.L_x_10115:
        /* <DEDUP_REMOVED lines=27> */
.L_x_10118:
        /* <DEDUP_REMOVED lines=14> */
.L_x_10117:
[----:B------:R-:W2:Y:S02]  /*67c0*/  LDG.E.U16 R19, [R2.64] ;  /* 0x0000002402137981 */ /* 0x000ea4000c1e1500 */
[----:B--2---:R-:W-:-:S06]  /*67d0*/  PRMT R19, RZ, 0x5410, R19 ;  /* 0x00005410ff137816 */ /* 0x004fcc0000000013 */
[----:B------:R-:W0:Y:S01]  /*67e0*/  F2I.FTZ.TRUNC.NTZ R19, R19 ;  /* 0x0000001300137305 */ /* 0x000e22000021f100 */
[----:B------:R-:W-:Y:S05]  /*67f0*/  BRA `(.L_x_10107) ;  /* 0x000006b000007947 */ /* 0x000fea0003800000 */
.L_x_10114:
        /* <DEDUP_REMOVED lines=10> */
.L_x_10121:
        /* <DEDUP_REMOVED lines=21> */
.L_x_10125:
[----:B------:R-:W-:Y:S05]  /*69f0*/  BSYNC B1 ;  /* 0x0000000000017941 */ /* 0x000fea0003800000 */
.L_x_10124:
[----:B------:R-:W-:Y:S01]  /*6a00*/  IMAD.SHL.U32 R2, R2, 0x100000, RZ ;  /* 0x0010000002027824 */ /* 0x000fe200078e00ff */
[----:B------:R-:W-:-:S04]  /*6a10*/  LEA R0, R0, 0x3b800000, 0x17 ;  /* 0x3b80000000007811 */ /* 0x000fc800078eb8ff */
[----:B------:R-:W-:Y:S02]  /*6a20*/  LOP3.LUT R19, R0, R2, R19, 0xfe, !PT ;  /* 0x0000000200137212 */ /* 0x000fe400078efe13 */
.L_x_10123:
[----:B------:R-:W-:Y:S05]  /*6a30*/  BSYNC B0 ;  /* 0x0000000000007941 */ /* 0x000fea0003800000 */
.L_x_10122:
[----:B------:R-:W0:Y:S01]  /*6a40*/  F2I.FTZ.TRUNC.NTZ R19, R19 ;  /* 0x0000001300137305 */ /* 0x000e22000021f100 */
[----:B------:R-:W-:Y:S05]  /*6a50*/  BRA `(.L_x_10107) ;  /* 0x0000045000007947 */ /* 0x000fea0003800000 */
.L_x_10120:
        /* <DEDUP_REMOVED lines=21> */
.L_x_10129:
[----:B------:R-:W-:Y:S05]  /*6bb0*/  BSYNC B1 ;  /* 0x0000000000017941 */ /* 0x000fea0003800000 */
.L_x_10128:
[----:B------:R-:W-:Y:S01]  /*6bc0*/  IMAD.SHL.U32 R2, R2, 0x200000, RZ ;  /* 0x0020000002027824 */ /* 0x000fe200078e00ff */
[----:B------:R-:W-:-:S04]  /*6bd0*/  LEA R0, R0, 0x37800000, 0x17 ;  /* 0x3780000000007811 */ /* 0x000fc800078eb8ff */
[----:B------:R-:W-:Y:S02]  /*6be0*/  LOP3.LUT R19, R0, R2, R19, 0xfe, !PT ;  /* 0x0000000200137212 */ /* 0x000fe400078efe13 */
.L_x_10127:
[----:B------:R-:W-:Y:S05]  /*6bf0*/  BSYNC B0 ;  /* 0x0000000000007941 */ /* 0x000fea0003800000 */
.L_x_10126:
[----:B------:R-:W0:Y:S01]  /*6c00*/  F2I.FTZ.TRUNC.NTZ R19, R19 ;  /* 0x0000001300137305 */ /* 0x000e22000021f100 */
[----:B------:R-:W-:Y:S05]  /*6c10*/  BRA `(.L_x_10107) ;  /* 0x0000029000007947 */ /* 0x000fea0003800000 */
.L_x_10119:
        /* <DEDUP_REMOVED lines=14> */
.L_x_10133:
[----:B------:R-:W-:Y:S05]  /*6d00*/  BSYNC B0 ;  /* 0x0000000000007941 */ /* 0x000fea0003800000 */
.L_x_10132:
[----:B------:R-:W0:Y:S01]  /*6d10*/  F2I.FTZ.TRUNC.NTZ R19, R19 ;  /* 0x0000001300137305 */ /* 0x000e22000021f100 */
[----:B------:R-:W-:Y:S05]  /*6d20*/  BRA `(.L_x_10107) ;  /* 0x0000018000007947 */ /* 0x000fea0003800000 */
.L_x_10106:
        /* <DEDUP_REMOVED lines=21> */
.L_x_10131:
[----:B------:R0:W5:Y:S01]  /*6e80*/  LDG.E R19, [R2.64] ;  /* 0x0000002402137981 */ /* 0x000162000c1e1900 */
[----:B------:R-:W-:Y:S05]  /*6e90*/  BRA `(.L_x_10107) ;  /* 0x0000001000007947 */ /* 0x000fea0003800000 */
.L_x_10130:
[----:B------:R0:W5:Y:S02]  /*6ea0*/  LDG.E R19, [R2.64] ;  /* 0x0000002402137981 */ /* 0x000164000c1e1900 */
.L_x_10107:
        /* <DEDUP_REMOVED lines=18> */
.L_x_10137:
[----:B------:R-:W2:Y:S02]  /*6fd0*/  LDG.E.U8 R2, [R2.64] ;  /* 0x0000002402027981 */ /* 0x000ea4000c1e1100 */
[----:B--2---:R-:W-:-:S04]  /*6fe0*/  ISETP.NE.AND P0, PT, R2, RZ, PT ;  /* 0x000000ff0200720c */ /* 0x004fc80003f05270 */
[----:B------:R-:W-:Y:S01]  /*6ff0*/  P2R R22, PR, RZ, 0x1 ;  /* 0x00000001ff167803 */ /* 0x000fe20000000000 */
[----:B------:R-:W-:Y:S05]  /*7000*/  BRA `(.L_x_10139) ;  /* 0x00000f4000007947 */ /* 0x000fea0003800000 */
.L_x_10136:
        /* <DEDUP_REMOVED lines=11> */
.L_x_10141:
[----:B------:R-:W2:Y:S02]  /*70c0*/  LDG.E R2, [R2.64] ;  /* 0x0000002402027981 */ /* 0x000ea4000c1e1900 */
[----:B--2---:R-:W-:-:S04]  /*70d0*/  ISETP.NE.AND P0, PT, R2, RZ, PT ;  /* 0x000000ff0200720c */ /* 0x004fc80003f05270 */
[----:B------:R-:W-:Y:S01]  /*70e0*/  P2R R22, PR, RZ, 0x1 ;  /* 0x00000001ff167803 */ /* 0x000fe20000000000 */
[----:B------:R-:W-:Y:S05]  /*70f0*/  BRA `(.L_x_10139) ;  /* 0x00000e5000007947 */ /* 0x000fea0003800000 */
.L_x_10140:
[----:B------:R-:W2:Y:S02]  /*7100*/  LDG.E.U16 R2, [R2.64] ;  /* 0x0000002402027981 */ /* 0x000ea4000c1e1500 */
[----:B--2---:R-:W-:-:S04]  /*7110*/  ISETP.NE.AND P0, PT, R2, RZ, PT ;  /* 0x000000ff0200720c */ /* 0x004fc80003f05270 */
[----:B------:R-:W-:Y:S01]  /*7120*/  P2R R22, PR, RZ, 0x1 ;  /* 0x00000001ff167803 */ /* 0x000fe20000000000 */
[----:B------:R-:W-:Y:S05]  /*7130*/  BRA `(.L_x_10139) ;  /* 0x00000e1000007947 */ /* 0x000fea0003800000 */
.L_x_10135:
        /* <DEDUP_REMOVED lines=10> */
.L_x_10143:
[----:B------:R-:W2:Y:S02]  /*71e0*/  LDG.E.U16 R0, [R2.64] ;  /* 0x0000002402007981 */ /* 0x000ea4000c1e1500 */
[----:B--2---:R-:W-:-:S05]  /*71f0*/  HADD2.F32 R0, -RZ, R0.H0_H0 ;  /* 0x20000000ff007230 */ /* 0x004fca0000004100 */
[----:B------:R-:W-:-:S04]  /*7200*/  FSETP.NEU.FTZ.AND P0, PT, R0, RZ, PT ;  /* 0x000000ff0000720b */ /* 0x000fc80003f1d000 */
[----:B------:R-:W-:Y:S01]  /*7210*/  P2R R22, PR, RZ, 0x1 ;  /* 0x00000001ff167803 */ /* 0x000fe20000000000 */
[----:B------:R-:W-:Y:S05]  /*7220*/  BRA `(.L_x_10139) ;  /* 0x00000d2000007947 */ /* 0x000fea0003800000 */
.L_x_10142:
        /* <DEDUP_REMOVED lines=12> */
.L_x_10145:
        /* <DEDUP_REMOVED lines=11> */
.L_x_10144:
[----:B------:R-:W2:Y:S02]  /*73a0*/  LDG.E.64 R2, [R2.64] ;  /* 0x0000002402027981 */ /* 0x000ea4000c1e1b00 */
[----:B--2---:R-:W0:-:S06]  /*73b0*/  DSETP.NEU.AND P0, PT, R2, RZ, PT ;  /* 0x000000ff0200722a */ /* 0x004e0c0003f0d000 */
[----:B0-----:R-:W-:Y:S01]  /*73c0*/  P2R R22, PR, RZ, 0x1 ;  /* 0x00000001ff167803 */ /* 0x001fe20000000000 */
[----:B------:R-:W-:Y:S05]  /*73d0*/  BRA `(.L_x_10139) ;  /* 0x00000b7000007947 */ /* 0x000fea0003800000 */
.L_x_10134:
        /* <DEDUP_REMOVED lines=12> */
.L_x_10148:
[----:B------:R-:W2:Y:S02]  /*74a0*/  LDG.E.128 R4, [R2.64] ;  /* 0x0000002402047981 */ /* 0x000ea4000c1e1d00 */
[----:B--2---:R-:W0:-:S06]  /*74b0*/  DSETP.NEU.AND P0, PT, R6, RZ, PT ;  /* 0x000000ff0600722a */ /* 0x004e0c0003f0d000 */
[----:B0-----:R-:W0:-:S06]  /*74c0*/  DSETP.NEU.OR P0, PT, R4, RZ, P0 ;  /* 0x000000ff0400722a */ /* 0x001e0c000070d400 */
[----:B0-----:R-:W-:Y:S01]  /*74d0*/  P2R R22, PR, RZ, 0x1 ;  /* 0x00000001ff167803 */ /* 0x001fe20000000000 */
[----:B------:R-:W-:Y:S05]  /*74e0*/  BRA `(.L_x_10139) ;  /* 0x00000a6000007947 */ /* 0x000fea0003800000 */
.L_x_10147:
        /* <DEDUP_REMOVED lines=28> */
.L_x_10150:
        /* <DEDUP_REMOVED lines=15> */
.L_x_10149:
[----:B------:R-:W2:Y:S02]  /*77a0*/  LDG.E.U16 R0, [R2.64] ;  /* 0x0000002402007981 */ /* 0x000ea4000c1e1500 */
[----:B--2---:R-:W-:-:S04]  /*77b0*/  PRMT R0, RZ, 0x5410, R0 ;  /* 0x00005410ff007816 */ /* 0x004fc80000000000 */
[----:B------:R-:W-:-:S04]  /*77c0*/  FSETP.NEU.FTZ.AND P0, PT, R0, RZ, PT ;  /* 0x000000ff0000720b */ /* 0x000fc80003f1d000 */
[----:B------:R-:W-:Y:S01]  /*77d0*/  P2R R22, PR, RZ, 0x1 ;  /* 0x00000001ff167803 */ /* 0x000fe20000000000 */
[----:B------:R-:W-:Y:S05]  /*77e0*/  BRA `(.L_x_10139) ;  /* 0x0000076000007947 */ /* 0x000fea0003800000 */
.L_x_10146:
        /* <DEDUP_REMOVED lines=12> */
.L_x_10153:
        /* <DEDUP_REMOVED lines=21> */
.L_x_10157:
[----:B------:R-:W-:Y:S05]  /*7a00*/  BSYNC B1 ;  /* 0x0000000000017941 */ /* 0x000fea0003800000 */
.L_x_10156:
[----:B------:R-:W-:Y:S01]  /*7a10*/  LEA R3, R0, 0x3b800000, 0x17 ;  /* 0x3b80000000037811 */ /* 0x000fe200078eb8ff */
[----:B------:R-:W-:-:S05]  /*7a20*/  IMAD.SHL.U32 R0, R2, 0x100000, RZ ;  /* 0x0010000002007824 */ /* 0x000fca00078e00ff */
[----:B------:R-:W-:Y:S02]  /*7a30*/  LOP3.LUT R0, R3, R0, R4, 0xfe, !PT ;  /* 0x0000000003007212 */ /* 0x000fe400078efe04 */
.L_x_10155:
[----:B------:R-:W-:Y:S05]  /*7a40*/  BSYNC B0 ;  /* 0x0000000000007941 */ /* 0x000fea0003800000 */
.L_x_10154:
[----:B------:R-:W-:-:S04]  /*7a50*/  FSETP.NEU.FTZ.AND P0, PT, R0, RZ, PT ;  /* 0x000000ff0000720b */ /* 0x000fc80003f1d000 */
[----:B------:R-:W-:Y:S01]  /*7a60*/  P2R R22, PR, RZ, 0x1 ;  /* 0x00000001ff167803 */ /* 0x000fe20000000000 */
[----:B------:R-:W-:Y:S05]  /*7a70*/  BRA `(.L_x_10139) ;  /* 0x000004d000007947 */ /* 0x000fea0003800000 */
.L_x_10152:
        /* <DEDUP_REMOVED lines=21> */
.L_x_10161:
[----:B------:R-:W-:Y:S05]  /*7bd0*/  BSYNC B1 ;  /* 0x0000000000017941 */ /* 0x000fea0003800000 */
.L_x_10160:
[----:B------:R-:W-:Y:S01]  /*7be0*/  LEA R3, R0, 0x37800000, 0x17 ;  /* 0x3780000000037811 */ /* 0x000fe200078eb8ff */
[----:B------:R-:W-:-:S05]  /*7bf0*/  IMAD.SHL.U32 R0, R2, 0x200000, RZ ;  /* 0x0020000002007824 */ /* 0x000fca00078e00ff */
[----:B------:R-:W-:Y:S02]  /*7c00*/  LOP3.LUT R0, R3, R0, R4, 0xfe, !PT ;  /* 0x0000000003007212 */ /* 0x000fe400078efe04 */
.L_x_10159:
[----:B------:R-:W-:Y:S05]  /*7c10*/  BSYNC B0 ;  /* 0x0000000000007941 */ /* 0x000fea0003800000 */
.L_x_10158:
[----:B------:R-:W-:-:S04]  /*7c20*/  FSETP.NEU.FTZ.AND P0, PT, R0, RZ, PT ;  /* 0x000000ff0000720b */ /* 0x000fc80003f1d000 */
[----:B------:R-:W-:Y:S01]  /*7c30*/  P2R R22, PR, RZ, 0x1 ;  /* 0x00000001ff167803 */ /* 0x000fe20000000000 */
[----:B------:R-:W-:Y:S05]  /*7c40*/  BRA `(.L_x_10139) ;  /* 0x0000030000007947 */ /* 0x000fea0003800000 */
.L_x_10151:
        /* <DEDUP_REMOVED lines=14> */
.L_x_10165:
[----:B------:R-:W-:Y:S05]  /*7d30*/  BSYNC B0 ;  /* 0x0000000000007941 */ /* 0x000fea0003800000 */
.L_x_10164:
[----:B------:R-:W-:-:S04]  /*7d40*/  FSETP.NEU.FTZ.AND P0, PT, R0, RZ, PT ;  /* 0x000000ff0000720b */ /* 0x000fc80003f1d000 */
[----:B------:R-:W-:Y:S01]  /*7d50*/  P2R R22, PR, RZ, 0x1 ;  /* 0x00000001ff167803 */ /* 0x000fe20000000000 */
[----:B------:R-:W-:Y:S05]  /*7d60*/  BRA `(.L_x_10139) ;  /* 0x000001e000007947 */ /* 0x000fea0003800000 */
.L_x_10138:
        /* <DEDUP_REMOVED lines=22> */
.L_x_10163:
[----:B------:R-:W2:Y:S02]  /*7ed0*/  LDG.E.64 R2, [R2.64] ;  /* 0x0000002402027981 */ /* 0x000ea4000c1e1b00 */
[----:B--2---:R-:W-:-:S04]  /*7ee0*/  ISETP.NE.U32.AND P0, PT, R2, RZ, PT ;  /* 0x000000ff0200720c */ /* 0x004fc80003f05070 */
[----:B------:R-:W-:-:S04]  /*7ef0*/  ISETP.NE.AND.EX P0, PT, R3, RZ, PT, P0 ;  /* 0x000000ff0300720c */ /* 0x000fc80003f05300 */
[----:B------:R-:W-:Y:S01]  /*7f00*/  P2R R22, PR, RZ, 0x1 ;  /* 0x00000001ff167803 */ /* 0x000fe20000000000 */
[----:B------:R-:W-:Y:S05]  /*7f10*/  BRA `(.L_x_10139) ;  /* 0x0000003000007947 */ /* 0x000fea0003800000 */
.L_x_10162:
[----:B------:R-:W2:Y:S02]  /*7f20*/  LDG.E R2, [R2.64] ;  /* 0x0000002402027981 */ /* 0x000ea4000c1e1900 */
[----:B--2---:R-:W-:-:S04]  /*7f30*/  ISETP.NE.AND P0, PT, R2, RZ, PT ;  /* 0x000000ff0200720c */ /* 0x004fc80003f05270 */
[----:B------:R-:W-:Y:S02]  /*7f40*/  P2R R22, PR, RZ, 0x1 ;  /* 0x00000001ff167803 */ /* 0x000fe40000000000 */
.L_x_10139:
        /* <DEDUP_REMOVED lines=17> */
.L_x_10169:
[----:B------:R0:W5:Y:S01]  /*8060*/  LDG.E.U8 R2, [R4.64] ;  /* 0x0000002404027981 */ /* 0x000162000c1e1100 */
[----:B------:R-:W-:Y:S01]  /*8070*/  IMAD.MOV.U32 R3, RZ, RZ, RZ ;  /* 0x000000ffff037224 */ /* 0x000fe200078e00ff */
[----:B------:R-:W-:Y:S05]  /*8080*/  BRA `(.L_x_10171) ;  /* 0x00000d5000007947 */ /* 0x000fea0003800000 */
.L_x_10168:
        /* <DEDUP_REMOVED lines=8> */
.L_x_10173:
[----:B------:R-:W2:Y:S02]  /*8110*/  LDG.E R2, [R4.64] ;  /* 0x0000002404027981 */ /* 0x000ea4000c1e1900 */
[----:B--2---:R-:W-:Y:S01]  /*8120*/  SHF.R.S32.HI R3, RZ, 0x1f, R2 ;  /* 0x0000001fff037819 */ /* 0x004fe20000011402 */
[----:B------:R-:W-:Y:S05]  /*8130*/  BRA `(.L_x_10171) ;  /* 0x00000ca000007947 */ /* 0x000fea0003800000 */
.L_x_10172:
[----:B------:R-:W2:Y:S02]  /*8140*/  LDG.E.S16 R2, [R4.64] ;  /* 0x0000002404027981 */ /* 0x000ea4000c1e1700 */
[----:B--2---:R-:W-:Y:S01]  /*8150*/  SHF.R.S32.HI R3, RZ, 0x1f, R2 ;  /* 0x0000001fff037819 */ /* 0x004fe20000011402 */
[----:B------:R-:W-:Y:S05]  /*8160*/  BRA `(.L_x_10171) ;  /* 0x00000c7000007947 */ /* 0x000fea0003800000 */
.L_x_10167:
        /* <DEDUP_REMOVED lines=9> */
.L_x_10175:
[----:B------:R-:W2:Y:S02]  /*8200*/  LDG.E.U16 R4, [R4.64] ;  /* 0x0000002404047981 */ /* 0x000ea4000c1e1500 */
[----:B--2---:R-:W-:-:S06]  /*8210*/  HADD2.F32 R2, -RZ, R4.H0_H0 ;  /* 0x20000004ff027230 */ /* 0x004fcc0000004100 */
[----:B------:R-:W0:Y:S01]  /*8220*/  F2I.S64.TRUNC R2, R2 ;  /* 0x0000000200027311 */ /* 0x000e22000020d900 */
[----:B------:R-:W-:Y:S05]  /*8230*/  BRA `(.L_x_10171) ;  /* 0x00000ba000007947 */ /* 0x000fea0003800000 */
.L_x_10174:
        /* <DEDUP_REMOVED lines=9> */
.L_x_10177:
[----:B------:R-:W2:Y:S02]  /*82d0*/  LDG.E.U16 R4, [R4.64] ;  /* 0x0000002404047981 */ /* 0x000ea4000c1e1500 */
[----:B--2---:R-:W-:-:S06]  /*82e0*/  HADD2.F32 R2, -RZ, R4.H0_H0 ;  /* 0x20000004ff027230 */ /* 0x004fcc0000004100 */
[----:B------:R-:W0:Y:S01]  /*82f0*/  F2I.S64.TRUNC R2, R2 ;  /* 0x0000000200027311 */ /* 0x000e22000020d900 */
[----:B------:R-:W-:Y:S05]  /*8300*/  BRA `(.L_x_10171) ;  /* 0x00000ad000007947 */ /* 0x000fea0003800000 */
.L_x_10176:
[----:B------:R-:W2:Y:S02]  /*8310*/  LDG.E.64 R2, [R4.64] ;  /* 0x0000002404027981 */ /* 0x000ea4000c1e1b00 */
[----:B--2---:R-:W0:Y:S01]  /*8320*/  F2I.S64.F64.TRUNC R2, R2 ;  /* 0x0000000200027311 */ /* 0x004e22000030d900 */
[----:B------:R-:W-:Y:S05]  /*8330*/  BRA `(.L_x_10171) ;  /* 0x00000aa000007947 */ /* 0x000fea0003800000 */
.L_x_10166:
        /* <DEDUP_REMOVED lines=13> */
.L_x_10180:
[----:B------:R-:W2:Y:S02]  /*8410*/  LDG.E.64 R2, [R4.64] ;  /* 0x0000002404027981 */ /* 0x000ea4000c1e1b00 */
[----:B--2---:R-:W0:Y:S01]  /*8420*/  F2I.S64.F64.TRUNC R2, R2 ;  /* 0x0000000200027311 */ /* 0x004e22000030d900 */
[----:B------:R-:W-:Y:S05]  /*8430*/  BRA `(.L_x_10171) ;  /* 0x000009a000007947 */ /* 0x000fea0003800000 */
.L_x_10179:
        /* <DEDUP_REMOVED lines=27> */
.L_x_10182:
        /* <DEDUP_REMOVED lines=14> */
.L_x_10181:
[----:B------:R-:W2:Y:S02]  /*86d0*/  LDG.E.U16 R2, [R4.64] ;  /* 0x0000002404027981 */ /* 0x000ea4000c1e1500 */
[----:B--2---:R-:W-:-:S06]  /*86e0*/  PRMT R2, RZ, 0x5410, R2 ;  /* 0x00005410ff027816 */ /* 0x004fcc0000000002 */
[----:B------:R-:W0:Y:S01]  /*86f0*/  F2I.S64.TRUNC R2, R2 ;  /* 0x0000000200027311 */ /* 0x000e22000020d900 */
[----:B------:R-:W-:Y:S05]  /*8700*/  BRA `(.L_x_10171) ;  /* 0x000006d000007947 */ /* 0x000fea0003800000 */
.L_x_10178:
        /* <DEDUP_REMOVED lines=11> */
.L_x_10185:
        /* <DEDUP_REMOVED lines=21> */
.L_x_10189:
[----:B------:R-:W-:Y:S05]  /*8910*/  BSYNC B1 ;  /* 0x0000000000017941 */ /* 0x000fea0003800000 */
.L_x_10188:
[----:B------:R-:W-:Y:S01]  /*8920*/  IMAD.SHL.U32 R2, R2, 0x100000, RZ ;  /* 0x0010000002027824 */ /* 0x000fe200078e00ff */
[----:B------:R-:W-:-:S04]  /*8930*/  LEA R3, R0, 0x3b800000, 0x17 ;  /* 0x3b80000000037811 */ /* 0x000fc800078eb8ff */
[----:B------:R-:W-:Y:S02]  /*8940*/  LOP3.LUT R2, R3, R2, R4, 0xfe, !PT ;  /* 0x0000000203027212 */ /* 0x000fe400078efe04 */
.L_x_10187:
[----:B------:R-:W-:Y:S05]  /*8950*/  BSYNC B0 ;  /* 0x0000000000007941 */ /* 0x000fea0003800000 */
.L_x_10186:
[----:B------:R-:W0:Y:S01]  /*8960*/  F2I.S64.TRUNC R2, R2 ;  /* 0x0000000200027311 */ /* 0x000e22000020d900 */
[----:B------:R-:W-:Y:S05]  /*8970*/  BRA `(.L_x_10171) ;  /* 0x0000046000007947 */ /* 0x000fea0003800000 */
.L_x_10184:
        /* <DEDUP_REMOVED lines=21> */
.L_x_10193:
[----:B------:R-:W-:Y:S05]  /*8ad0*/  BSYNC B1 ;  /* 0x0000000000017941 */ /* 0x000fea0003800000 */
.L_x_10192:
[----:B------:R-:W-:Y:S01]  /*8ae0*/  IMAD.SHL.U32 R2, R2, 0x200000, RZ ;  /* 0x0020000002027824 */ /* 0x000fe200078e00ff */
[----:B------:R-:W-:-:S04]  /*8af0*/  LEA R3, R0, 0x37800000, 0x17 ;  /* 0x3780000000037811 */ /* 0x000fc800078eb8ff */
[----:B------:R-:W-:Y:S02]  /*8b00*/  LOP3.LUT R2, R3, R2, R4, 0xfe, !PT ;  /* 0x0000000203027212 */ /* 0x000fe400078efe04 */
.L_x_10191:
[----:B------:R-:W-:Y:S05]  /*8b10*/  BSYNC B0 ;  /* 0x0000000000007941 */ /* 0x000fea0003800000 */
.L_x_10190:
[----:B------:R-:W0:Y:S01]  /*8b20*/  F2I.S64.TRUNC R2, R2 ;  /* 0x0000000200027311 */ /* 0x000e22000020d900 */
[----:B------:R-:W-:Y:S05]  /*8b30*/  BRA `(.L_x_10171) ;  /* 0x000002a000007947 */ /* 0x000fea0003800000 */
.L_x_10183:
        /* <DEDUP_REMOVED lines=14> */
.L_x_10197:
[----:B------:R-:W-:Y:S05]  /*8c20*/  BSYNC B0 ;  /* 0x0000000000007941 */ /* 0x000fea0003800000 */
.L_x_10196:
[----:B------:R-:W0:Y:S01]  /*8c30*/  F2I.S64.TRUNC R2, R2 ;  /* 0x0000000200027311 */ /* 0x000e22000020d900 */
[----:B------:R-:W-:Y:S05]  /*8c40*/  BRA `(.L_x_10171) ;  /* 0x0000019000007947 */ /* 0x000fea0003800000 */
.L_x_10170:
        /* <DEDUP_REMOVED lines=21> */
.L_x_10195:
[----:B------:R0:W5:Y:S01]  /*8da0*/  LDG.E.64 R2, [R4.64] ;  /* 0x0000002404027981 */ /* 0x000162000c1e1b00 */
[----:B------:R-:W-:Y:S05]  /*8db0*/  BRA `(.L_x_10171) ;  /* 0x0000002000007947 */ /* 0x000fea0003800000 */
.L_x_10194:
[----:B------:R0:W5:Y:S01]  /*8dc0*/  LDG.E R2, [R4.64] ;  /* 0x0000002404027981 */ /* 0x000162000c1e1900 */
[----:B------:R-:W-:-:S03]  /*8dd0*/  IMAD.MOV.U32 R3, RZ, RZ, RZ ;  /* 0x000000ffff037224 */ /* 0x000fc600078e00ff */
.L_x_10171:
        /* <DEDUP_REMOVED lines=9> */
.L_x_10199:
[----:B------:R-:W-:Y:S05]  /*8e70*/  BSYNC B0 ;  /* 0x0000000000007941 */ /* 0x000fea0003800000 */
.L_x_10198:
        /* <DEDUP_REMOVED lines=11> */
.L_x_10203:
[----:B-1---5:R1:W-:Y:S01]  /*8f30*/  STG.E.U8 [R16.64], R19 ;  /* 0x0000001310007986 */ /* 0x0223e2000c101124 */
[----:B------:R-:W-:Y:S05]  /*8f40*/  BRA `(.L_x_10205) ;  /* 0x00000d9000007947 */ /* 0x000fea0003800000 */
.L_x_10202:
        /* <DEDUP_REMOVED lines=10> */
.L_x_10207:
[----:B-1---5:R1:W-:Y:S01]  /*8ff0*/  STG.E [R16.64], R19 ;  /* 0x0000001310007986 */ /* 0x0223e2000c101924 */
[----:B------:R-:W-:Y:S05]  /*9000*/  BRA `(.L_x_10205) ;  /* 0x00000cd000007947 */ /* 0x000fea0003800000 */
.L_x_10206:
[----:B-1---5:R1:W-:Y:S01]  /*9010*/  STG.E.U16 [R16.64], R19 ;  /* 0x0000001310007986 */ /* 0x0223e2000c101524 */
[----:B------:R-:W-:Y:S05]  /*9020*/  BRA `(.L_x_10205) ;  /* 0x00000cb000007947 */ /* 0x000fea0003800000 */
.L_x_10201:
        /* <DEDUP_REMOVED lines=9> */
.L_x_10209:
[----:B-1---5:R-:W1:Y:S02]  /*90c0*/  I2F R0, R19 ;  /* 0x0000001300007306 */ /* 0x022e640000201400 */
[----:B-1----:R-:W-:-:S05]  /*90d0*/  F2FP.PACK_AB R0, RZ, R0 ;  /* 0x00000000ff00723e */ /* 0x002fca00000000ff */
[----:B------:R1:W-:Y:S01]  /*90e0*/  STG.E.U16 [R16.64], R0 ;  /* 0x0000000010007986 */ /* 0x0003e2000c101524 */
[----:B------:R-:W-:Y:S05]  /*90f0*/  BRA `(.L_x_10205) ;  /* 0x00000be000007947 */ /* 0x000fea0003800000 */
.L_x_10208:
        /* <DEDUP_REMOVED lines=10> */
.L_x_10211:
[----:B-1---5:R-:W1:Y:S02]  /*91a0*/  I2F R19, R19 ;  /* 0x0000001300137306 */ /* 0x022e640000201400 */
[----:B01----:R-:W-:-:S04]  /*91b0*/  F2FP.PACK_AB R3, RZ, R19 ;  /* 0x00000013ff03723e */ /* 0x003fc800000000ff */
[----:B------:R-:W-:-:S05]  /*91c0*/  PRMT R3, R3, 0x5410, RZ ;  /* 0x0000541003037816 */ /* 0x000fca00000000ff */
[----:B------:R0:W-:Y:S01]  /*91d0*/  STG.E [R16.64], R3 ;  /* 0x0000000310007986 */ /* 0x0001e2000c101924 */
[----:B------:R-:W-:Y:S05]  /*91e0*/  BRA `(.L_x_10205) ;  /* 0x00000af000007947 */ /* 0x000fea0003800000 */
.L_x_10210:
[----:B01---5:R-:W0:Y:S02]  /*91f0*/  I2F.F64 R2, R19 ;  /* 0x0000001300027312 */ /* 0x023e240000201c00 */
[----:B0-----:R0:W-:Y:S01]  /*9200*/  STG.E.64 [R16.64], R2 ;  /* 0x0000000210007986 */ /* 0x0011e2000c101b24 */
[----:B------:R-:W-:Y:S05]  /*9210*/  BRA `(.L_x_10205) ;  /* 0x00000ac000007947 */ /* 0x000fea0003800000 */
.L_x_10200:
        /* <DEDUP_REMOVED lines=12> */
.L_x_10214:
[----:B01---5:R-:W0:Y:S01]  /*92e0*/  I2F.F64 R4, R19 ;  /* 0x0000001300047312 */ /* 0x023e220000201c00 */
[----:B------:R-:W-:-:S05]  /*92f0*/  CS2R R6, SRZ ;  /* 0x0000000000067805 */ /* 0x000fca000001ff00 */
[----:B0-----:R0:W-:Y:S01]  /*9300*/  STG.E.128 [R16.64], R4 ;  /* 0x0000000410007986 */ /* 0x0011e2000c101d24 */
[----:B------:R-:W-:Y:S05]  /*9310*/  BRA `(.L_x_10205) ;  /* 0x000009c000007947 */ /* 0x000fea0003800000 */
.L_x_10213:
        /* <DEDUP_REMOVED lines=21> */
.L_x_10218:
[----:B------:R-:W-:Y:S05]  /*9470*/  BSYNC B0 ;  /* 0x0000000000007941 */ /* 0x000fea0003800000 */
.L_x_10217:
[----:B------:R-:W-:-:S05]  /*9480*/  LOP3.LUT R3, R0, R3, RZ, 0xfc, !PT ;  /* 0x0000000300037212 */ /* 0x000fca00078efcff */
[----:B------:R0:W-:Y:S01]  /*9490*/  STG.E.U8 [R16.64], R3 ;  /* 0x0000000310007986 */ /* 0x0001e2000c101124 */
[----:B------:R-:W-:Y:S05]  /*94a0*/  BRA `(.L_x_10205) ;  /* 0x0000083000007947 */ /* 0x000fea0003800000 */
.L_x_10216:
        /* <DEDUP_REMOVED lines=13> */
.L_x_10220:
[----:B------:R-:W-:Y:S01]  /*9580*/  IMAD.MOV.U32 R0, RZ, RZ, 0x7f ;  /* 0x0000007fff007424 */ /* 0x000fe200078e00ff */
[----:B------:R-:W-:-:S04]  /*9590*/  ISETP.GT.U32.AND P0, PT, R2, 0x7f800000, PT ;  /* 0x7f8000000200780c */ /* 0x000fc80003f04070 */
[----:B------:R-:W-:-:S04]  /*95a0*/  SEL R0, R0, 0x7c, P0 ;  /* 0x0000007c00007807 */ /* 0x000fc80000000000 */
.L_x_10221:
[----:B------:R-:W-:Y:S05]  /*95b0*/  BSYNC B0 ;  /* 0x0000000000007941 */ /* 0x000fea0003800000 */
.L_x_10219:
[----:B------:R-:W-:-:S04]  /*95c0*/  LOP3.LUT R2, R19, 0x80000000, RZ, 0xc0, !PT ;  /* 0x8000000013027812 */ /* 0x000fc800078ec0ff */
[----:B------:R-:W-:-:S04]  /*95d0*/  SHF.R.U32.HI R3, RZ, 0x18, R2 ;  /* 0x00000018ff037819 */ /* 0x000fc80000011602 */
[----:B------:R-:W-:-:S05]  /*95e0*/  LOP3.LUT R3, R0, R3, RZ, 0xfc, !PT ;  /* 0x0000000300037212 */ /* 0x000fca00078efcff */
[----:B------:R0:W-:Y:S01]  /*95f0*/  STG.E.U8 [R16.64], R3 ;  /* 0x0000000310007986 */ /* 0x0001e2000c101124 */
[----:B------:R-:W-:Y:S05]  /*9600*/  BRA `(.L_x_10205) ;  /* 0x000006d000007947 */ /* 0x000fea0003800000 */
.L_x_10215:
[----:B-1---5:R-:W1:Y:S02]  /*9610*/  I2F R0, R19 ;  /* 0x0000001300007306 */ /* 0x022e640000201400 */
[----:B-1----:R-:W-:-:S05]  /*9620*/  F2FP.BF16.PACK_AB R0, RZ, R0 ;  /* 0x00000000ff00723e */ /* 0x002fca00000010ff */
[----:B------:R1:W-:Y:S01]  /*9630*/  STG.E.U16 [R16.64], R0 ;  /* 0x0000000010007986 */ /* 0x0003e2000c101524 */
[----:B------:R-:W-:Y:S05]  /*9640*/  BRA `(.L_x_10205) ;  /* 0x0000069000007947 */ /* 0x000fea0003800000 */
.L_x_10212:
        /* <DEDUP_REMOVED lines=10> */
.L_x_10224:
        /* <DEDUP_REMOVED lines=17> */
.L_x_10227:
[----:B------:R-:W-:-:S04]  /*9800*/  LOP3.LUT R2, R19, 0x80000000, RZ, 0xc0, !PT ;  /* 0x8000000013027812 */ /* 0x000fc800078ec0ff */
[----:B------:R-:W-:-:S04]  /*9810*/  SHF.R.U32.HI R3, RZ, 0x18, R2 ;  /* 0x00000018ff037819 */ /* 0x000fc80000011602 */
[----:B------:R-:W-:-:S04]  /*9820*/  LOP3.LUT R0, R0, R3, RZ, 0xfc, !PT ;  /* 0x0000000300007212 */ /* 0x000fc800078efcff */
[----:B------:R-:W-:Y:S02]  /*9830*/  PRMT R8, R0, 0x7610, R8 ;  /* 0x0000761000087816 */ /* 0x000fe40000000008 */
.L_x_10226:
[----:B------:R-:W-:Y:S05]  /*9840*/  BSYNC B0 ;  /* 0x0000000000007941 */ /* 0x000fea0003800000 */
.L_x_10225:
[----:B------:R0:W-:Y:S01]  /*9850*/  STG.E.U8 [R16.64], R8 ;  /* 0x0000000810007986 */ /* 0x0001e2000c101124 */
[----:B------:R-:W-:Y:S05]  /*9860*/  BRA `(.L_x_10205) ;  /* 0x0000047000007947 */ /* 0x000fea0003800000 */
.L_x_10223:
        /* <DEDUP_REMOVED lines=17> */
.L_x_10230:
[----:B------:R-:W-:-:S04]  /*9980*/  LOP3.LUT R2, R19, 0x80000000, RZ, 0xc0, !PT ;  /* 0x8000000013027812 */ /* 0x000fc800078ec0ff */
[----:B------:R-:W-:-:S04]  /*9990*/  SHF.R.U32.HI R3, RZ, 0x18, R2 ;  /* 0x00000018ff037819 */ /* 0x000fc80000011602 */
[----:B------:R-:W-:-:S04]  /*99a0*/  LOP3.LUT R0, R0, R3, RZ, 0xfc, !PT ;  /* 0x0000000300007212 */ /* 0x000fc800078efcff */
[----:B------:R-:W-:Y:S02]  /*99b0*/  PRMT R8, R0, 0x7610, R8 ;  /* 0x0000761000087816 */ /* 0x000fe40000000008 */
.L_x_10229:
[----:B------:R-:W-:Y:S05]  /*99c0*/  BSYNC B0 ;  /* 0x0000000000007941 */ /* 0x000fea0003800000 */
.L_x_10228:
[----:B------:R0:W-:Y:S01]  /*99d0*/  STG.E.U8 [R16.64], R8 ;  /* 0x0000000810007986 */ /* 0x0001e2000c101124 */
[----:B------:R-:W-:Y:S05]  /*99e0*/  BRA `(.L_x_10205) ;  /* 0x000002f000007947 */ /* 0x000fea0003800000 */
.L_x_10222:
        /* <DEDUP_REMOVED lines=22> */
.L_x_10204:
        /* <DEDUP_REMOVED lines=20> */
.L_x_10232:
[--C-:B01---5:R-:W-:Y:S01]  /*9c90*/  SHF.R.S32.HI R3, RZ, 0x1f, R19.reuse ;  /* 0x0000001fff037819 */ /* 0x123fe20000011413 */
[----:B------:R-:W-:-:S05]  /*9ca0*/  IMAD.MOV.U32 R2, RZ, RZ, R19 ;  /* 0x000000ffff027224 */ /* 0x000fca00078e0013 */
[----:B------:R0:W-:Y:S01]  /*9cb0*/  STG.E.64 [R16.64], R2 ;  /* 0x0000000210007986 */ /* 0x0001e2000c101b24 */
[----:B------:R-:W-:Y:S05]  /*9cc0*/  BRA `(.L_x_10205) ;  /* 0x0000001000007947 */ /* 0x000fea0003800000 */
.L_x_10231:
[----:B-1---5:R1:W-:Y:S02]  /*9cd0*/  STG.E [R16.64], R19 ;  /* 0x0000001310007986 */ /* 0x0223e4000c101924 */
.L_x_10205:
        /* <DEDUP_REMOVED lines=284> */
.L_x_10233:
        /* <DEDUP_REMOVED lines=18> */
.L_x_10237:
[----:B------:R0:W5:Y:S01]  /*afc0*/  LDG.E.U8 R19, [R2.64] ;  /* 0x0000002402137981 */ /* 0x000162000c1e1100 */
[----:B------:R-:W-:Y:S05]  /*afd0*/  BRA `(.L_x_10239) ;  /* 0x00000d0000007947 */ /* 0x000fea0003800000 */
.L_x_10236:
        /* <DEDUP_REMOVED lines=8> */
.L_x_10241:
[----:B------:R0:W5:Y:S01]  /*b060*/  LDG.E R19, [R2.64] ;  /* 0x0000002402137981 */ /* 0x000162000c1e1900 */
[----:B------:R-:W-:Y:S05]  /*b070*/  BRA `(.L_x_10239) ;  /* 0x00000c6000007947 */ /* 0x000fea0003800000 */
.L_x_10240:
[----:B------:R0:W5:Y:S01]  /*b080*/  LDG.E.S16 R19, [R2.64] ;  /* 0x0000002402137981 */ /* 0x000162000c1e1700 */
[----:B------:R-:W-:Y:S05]  /*b090*/  BRA `(.L_x_10239) ;  /* 0x00000c4000007947 */ /* 0x000fea0003800000 */
.L_x_10235:
        /* <DEDUP_REMOVED lines=9> */
.L_x_10243:
[----:B------:R-:W2:Y:S02]  /*b130*/  LDG.E.U16 R2, [R2.64] ;  /* 0x0000002402027981 */ /* 0x000ea4000c1e1500 */
[----:B--2---:R-:W-:-:S06]  /*b140*/  HADD2.F32 R19, -RZ, R2.H0_H0 ;  /* 0x20000002ff137230 */ /* 0x004fcc0000004100 */
[----:B------:R-:W0:Y:S01]  /*b150*/  F2I.FTZ.TRUNC.NTZ R19, R19 ;  /* 0x0000001300137305 */ /* 0x000e22000021f100 */
[----:B------:R-:W-:Y:S05]  /*b160*/  BRA `(.L_x_10239) ;  /* 0x00000b7000007947 */ /* 0x000fea0003800000 */
.L_x_10242:
        /* <DEDUP_REMOVED lines=9> */
.L_x_10245:
[----:B------:R-:W2:Y:S02]  /*b200*/  LDG.E.U16 R2, [R2.64] ;  /* 0x0000002402027981 */ /* 0x000ea4000c1e1500 */
[----:B--2---:R-:W-:-:S06]  /*b210*/  HADD2.F32 R19, -RZ, R2.H0_H0 ;  /* 0x20000002ff137230 */ /* 0x004fcc0000004100 */
[----:B------:R-:W0:Y:S01]  /*b220*/  F2I.FTZ.TRUNC.NTZ R19, R19 ;  /* 0x0000001300137305 */ /* 0x000e22000021f100 */
[----:B------:R-:W-:Y:S05]  /*b230*/  BRA `(.L_x_10239) ;  /* 0x00000aa000007947 */ /* 0x000fea0003800000 */
.L_x_10244:
[----:B------:R-:W2:Y:S02]  /*b240*/  LDG.E.64 R2, [R2.64] ;  /* 0x0000002402027981 */ /* 0x000ea4000c1e1b00 */
[----:B--2---:R0:W1:Y:S01]  /*b250*/  F2I.F64.TRUNC R19, R2 ;  /* 0x0000000200137311 */ /* 0x004062000030d100 */
[----:B------:R-:W-:Y:S05]  /*b260*/  BRA `(.L_x_10239) ;  /* 0x00000a7000007947 */ /* 0x000fea0003800000 */
.L_x_10234:
        /* <DEDUP_REMOVED lines=12> */
.L_x_10248:
[----:B------:R-:W2:Y:S02]  /*b330*/  LDG.E.64 R2, [R2.64] ;  /* 0x0000002402027981 */ /* 0x000ea4000c1e1b00 */
[----:B--2---:R0:W1:Y:S01]  /*b340*/  F2I.F64.TRUNC R19, R2 ;  /* 0x0000000200137311 */ /* 0x004062000030d100 */
[----:B------:R-:W-:Y:S05]  /*b350*/  BRA `(.L_x_10239) ;  /* 0x0000098000007947 */ /* 0x000fea0003800000 */
.L_x_10247:
        /* <DEDUP_REMOVED lines=27> */
.L_x_10250:
        /* <DEDUP_REMOVED lines=14> */
.L_x_10249:
[----:B------:R-:W2:Y:S02]  /*b5f0*/  LDG.E.U16 R19, [R2.64] ;  /* 0x0000002402137981 */ /* 0x000ea4000c1e1500 */
[----:B--2---:R-:W-:-:S06]  /*b600*/  PRMT R19, RZ, 0x5410, R19 ;  /* 0x00005410ff137816 */ /* 0x004fcc0000000013 */
[----:B------:R-:W0:Y:S01]  /*b610*/  F2I.FTZ.TRUNC.NTZ R19, R19 ;  /* 0x0000001300137305 */ /* 0x000e22000021f100 */
[----:B------:R-:W-:Y:S05]  /*b620*/  BRA `(.L_x_10239) ;  /* 0x000006b000007947 */ /* 0x000fea0003800000 */
.L_x_10246:
        /* <DEDUP_REMOVED lines=10> */
.L_x_10253:
        /* <DEDUP_REMOVED lines=21> */
.L_x_10257:
[----:B------:R-:W-:Y:S05]  /*b820*/  BSYNC B1 ;  /* 0x0000000000017941 */ /* 0x000fea0003800000 */
.L_x_10256:
[----:B------:R-:W-:Y:S01]  /*b830*/  IMAD.SHL.U32 R2, R2, 0x100000, RZ ;  /* 0x0010000002027824 */ /* 0x000fe200078e00ff */
[----:B------:R-:W-:-:S04]  /*b840*/  LEA R0, R0, 0x3b800000, 0x17 ;  /* 0x3b80000000007811 */ /* 0x000fc800078eb8ff */
[----:B------:R-:W-:Y:S02]  /*b850*/  LOP3.LUT R19, R0, R2, R19, 0xfe, !PT ;  /* 0x0000000200137212 */ /* 0x000fe400078efe13 */
.L_x_10255:
[----:B------:R-:W-:Y:S05]  /*b860*/  BSYNC B0 ;  /* 0x0000000000007941 */ /* 0x000fea0003800000 */
.L_x_10254:
[----:B------:R-:W0:Y:S01]  /*b870*/  F2I.FTZ.TRUNC.NTZ R19, R19 ;  /* 0x0000001300137305 */ /* 0x000e22000021f100 */
[----:B------:R-:W-:Y:S05]  /*b880*/  BRA `(.L_x_10239) ;  /* 0x0000045000007947 */ /* 0x000fea0003800000 */
.L_x_10252:
        /* <DEDUP_REMOVED lines=21> */
.L_x_10261:
[----:B------:R-:W-:Y:S05]  /*b9e0*/  BSYNC B1 ;  /* 0x0000000000017941 */ /* 0x000fea0003800000 */
.L_x_10260:
[----:B------:R-:W-:Y:S01]  /*b9f0*/  IMAD.SHL.U32 R2, R2, 0x200000, RZ ;  /* 0x0020000002027824 */ /* 0x000fe200078e00ff */
[----:B------:R-:W-:-:S04]  /*ba00*/  LEA R0, R0, 0x37800000, 0x17 ;  /* 0x3780000000007811 */ /* 0x000fc800078eb8ff */
[----:B------:R-:W-:Y:S02]  /*ba10*/  LOP3.LUT R19, R0, R2, R19, 0xfe, !PT ;  /* 0x0000000200137212 */ /* 0x000fe400078efe13 */
.L_x_10259:
[----:B------:R-:W-:Y:S05]  /*ba20*/  BSYNC B0 ;  /* 0x0000000000007941 */ /* 0x000fea0003800000 */
.L_x_10258:
[----:B------:R-:W0:Y:S01]  /*ba30*/  F2I.FTZ.TRUNC.NTZ R19, R19 ;  /* 0x0000001300137305 */ /* 0x000e22000021f100 */
[----:B------:R-:W-:Y:S05]  /*ba40*/  BRA `(.L_x_10239) ;  /* 0x0000029000007947 */ /* 0x000fea0003800000 */
.L_x_10251:
        /* <DEDUP_REMOVED lines=14> */
.L_x_10265:
[----:B------:R-:W-:Y:S05]  /*bb30*/  BSYNC B0 ;  /* 0x0000000000007941 */ /* 0x000fea0003800000 */
.L_x_10264:
[----:B------:R-:W0:Y:S01]  /*bb40*/  F2I.FTZ.TRUNC.NTZ R19, R19 ;  /* 0x0000001300137305 */ /* 0x000e22000021f100 */
[----:B------:R-:W-:Y:S05]  /*bb50*/  BRA `(.L_x_10239) ;  /* 0x0000018000007947 */ /* 0x000fea0003800000 */
.L_x_10238:
        /* <DEDUP_REMOVED lines=21> */
.L_x_10263:
[----:B------:R0:W5:Y:S01]  /*bcb0*/  LDG.E R19, [R2.64] ;  /* 0x0000002402137981 */ /* 0x000162000c1e1900 */
[----:B------:R-:W-:Y:S05]  /*bcc0*/  BRA `(.L_x_10239) ;  /* 0x0000001000007947 */ /* 0x000fea0003800000 */
.L_x_10262:
[----:B------:R0:W5:Y:S02]  /*bcd0*/  LDG.E R19, [R2.64] ;  /* 0x0000002402137981 */ /* 0x000164000c1e1900 */
.L_x_10239:
        /* <DEDUP_REMOVED lines=18> */
.L_x_10269:
[----:B------:R-:W2:Y:S02]  /*be00*/  LDG.E.U8 R2, [R2.64] ;  /* 0x0000002402027981 */ /* 0x000ea4000c1e1100 */
[----:B--2---:R-:W-:-:S04]  /*be10*/  ISETP.NE.AND P0, PT, R2, RZ, PT ;  /* 0x000000ff0200720c */ /* 0x004fc80003f05270 */
[----:B------:R-:W-:Y:S01]  /*be20*/  P2R R22, PR, RZ, 0x1 ;  /* 0x00000001ff167803 */ /* 0x000fe20000000000 */
[----:B------:R-:W-:Y:S05]  /*be30*/  BRA `(.L_x_10271) ;  /* 0x00000f4000007947 */ /* 0x000fea0003800000 */
.L_x_10268:
        /* <DEDUP_REMOVED lines=11> */
.L_x_10273:
[----:B------:R-:W2:Y:S02]  /*bef0*/  LDG.E R2, [R2.64] ;  /* 0x0000002402027981 */ /* 0x000ea4000c1e1900 */
[----:B--2---:R-:W-:-:S04]  /*bf00*/  ISETP.NE.AND P0, PT, R2, RZ, PT ;  /* 0x000000ff0200720c */ /* 0x004fc80003f05270 */
[----:B------:R-:W-:Y:S01]  /*bf10*/  P2R R22, PR, RZ, 0x1 ;  /* 0x00000001ff167803 */ /* 0x000fe20000000000 */
[----:B------:R-:W-:Y:S05]  /*bf20*/  BRA `(.L_x_10271) ;  /* 0x00000e5000007947 */ /* 0x000fea0003800000 */
.L_x_10272:
[----:B------:R-:W2:Y:S02]  /*bf30*/  LDG.E.U16 R2, [R2.64] ;  /* 0x0000002402027981 */ /* 0x000ea4000c1e1500 */
[----:B--2---:R-:W-:-:S04]  /*bf40*/  ISETP.NE.AND P0, PT, R2, RZ, PT ;  /* 0x000000ff0200720c */ /* 0x004fc80003f05270 */
[----:B------:R-:W-:Y:S01]  /*bf50*/  P2R R22, PR, RZ, 0x1 ;  /* 0x00000001ff167803 */ /* 0x000fe20000000000 */
[----:B------:R-:W-:Y:S05]  /*bf60*/  BRA `(.L_x_10271) ;  /* 0x00000e1000007947 */ /* 0x000fea0003800000 */
.L_x_10267:
        /* <DEDUP_REMOVED lines=10> */
.L_x_10275:
[----:B------:R-:W2:Y:S02]  /*c010*/  LDG.E.U16 R0, [R2.64] ;  /* 0x0000002402007981 */ /* 0x000ea4000c1e1500 */
[----:B--2---:R-:W-:-:S05]  /*c020*/  HADD2.F32 R0, -RZ, R0.H0_H0 ;  /* 0x20000000ff007230 */ /* 0x004fca0000004100 */
[----:B------:R-:W-:-:S04]  /*c030*/  FSETP.NEU.FTZ.AND P0, PT, R0, RZ, PT ;  /* 0x000000ff0000720b */ /* 0x000fc80003f1d000 */
[----:B------:R-:W-:Y:S01]  /*c040*/  P2R R22, PR, RZ, 0x1 ;  /* 0x00000001ff167803 */ /* 0x000fe20000000000 */
[----:B------:R-:W-:Y:S05]  /*c050*/  BRA `(.L_x_10271) ;  /* 0x00000d2000007947 */ /* 0x000fea0003800000 */
.L_x_10274:
        /* <DEDUP_REMOVED lines=12> */
.L_x_10277:
        /* <DEDUP_REMOVED lines=11> */
.L_x_10276:
[----:B------:R-:W2:Y:S02]  /*c1d0*/  LDG.E.64 R2, [R2.64] ;  /* 0x0000002402027981 */ /* 0x000ea4000c1e1b00 */
[----:B--2---:R-:W0:-:S06]  /*c1e0*/  DSETP.NEU.AND P0, PT, R2, RZ, PT ;  /* 0x000000ff0200722a */ /* 0x004e0c0003f0d000 */
[----:B0-----:R-:W-:Y:S01]  /*c1f0*/  P2R R22, PR, RZ, 0x1 ;  /* 0x00000001ff167803 */ /* 0x001fe20000000000 */
[----:B------:R-:W-:Y:S05]  /*c200*/  BRA `(.L_x_10271) ;  /* 0x00000b7000007947 */ /* 0x000fea0003800000 */
.L_x_10266:
        /* <DEDUP_REMOVED lines=12> */
.L_x_10280:
[----:B------:R-:W2:Y:S02]  /*c2d0*/  LDG.E.128 R4, [R2.64] ;  /* 0x0000002402047981 */ /* 0x000ea4000c1e1d00 */
[----:B--2---:R-:W0:-:S06]  /*c2e0*/  DSETP.NEU.AND P0, PT, R6, RZ, PT ;  /* 0x000000ff0600722a */ /* 0x004e0c0003f0d000 */
[----:B0-----:R-:W0:-:S06]  /*c2f0*/  DSETP.NEU.OR P0, PT, R4, RZ, P0 ;  /* 0x000000ff0400722a */ /* 0x001e0c000070d400 */
[----:B0-----:R-:W-:Y:S01]  /*c300*/  P2R R22, PR, RZ, 0x1 ;  /* 0x00000001ff167803 */ /* 0x001fe20000000000 */
[----:B------:R-:W-:Y:S05]  /*c310*/  BRA `(.L_x_10271) ;  /* 0x00000a6000007947 */ /* 0x000fea0003800000 */
.L_x_10279:
        /* <DEDUP_REMOVED lines=28> */
.L_x_10282:
        /* <DEDUP_REMOVED lines=15> */
.L_x_10281:
[----:B------:R-:W2:Y:S02]  /*c5d0*/  LDG.E.U16 R0, [R2.64] ;  /* 0x0000002402007981 */ /* 0x000ea4000c1e1500 */
[----:B--2---:R-:W-:-:S04]  /*c5e0*/  PRMT R0, RZ, 0x5410, R0 ;  /* 0x00005410ff007816 */ /* 0x004fc80000000000 */
[----:B------:R-:W-:-:S04]  /*c5f0*/  FSETP.NEU.FTZ.AND P0, PT, R0, RZ, PT ;  /* 0x000000ff0000720b */ /* 0x000fc80003f1d000 */
[----:B------:R-:W-:Y:S01]  /*c600*/  P2R R22, PR, RZ, 0x1 ;  /* 0x00000001ff167803 */ /* 0x000fe20000000000 */
[----:B------:R-:W-:Y:S05]  /*c610*/  BRA `(.L_x_10271) ;  /* 0x0000076000007947 */ /* 0x000fea0003800000 */
.L_x_10278:
        /* <DEDUP_REMOVED lines=12> */
.L_x_10285:
        /* <DEDUP_REMOVED lines=21> */
.L_x_10289:
[----:B------:R-:W-:Y:S05]  /*c830*/  BSYNC B1 ;  /* 0x0000000000017941 */ /* 0x000fea0003800000 */
.L_x_10288:
[----:B------:R-:W-:Y:S01]  /*c840*/  LEA R3, R0, 0x3b800000, 0x17 ;  /* 0x3b80000000037811 */ /* 0x000fe200078eb8ff */
[----:B------:R-:W-:-:S05]  /*c850*/  IMAD.SHL.U32 R0, R2, 0x100000, RZ ;  /* 0x0010000002007824 */ /* 0x000fca00078e00ff */
[----:B------:R-:W-:Y:S02]  /*c860*/  LOP3.LUT R0, R3, R0, R4, 0xfe, !PT ;  /* 0x0000000003007212 */ /* 0x000fe400078efe04 */
.L_x_10287:
[----:B------:R-:W-:Y:S05]  /*c870*/  BSYNC B0 ;  /* 0x0000000000007941 */ /* 0x000fea0003800000 */
.L_x_10286:
[----:B------:R-:W-:-:S04]  /*c880*/  FSETP.NEU.FTZ.AND P0, PT, R0, RZ, PT ;  /* 0x000000ff0000720b */ /* 0x000fc80003f1d000 */
[----:B------:R-:W-:Y:S01]  /*c890*/  P2R R22, PR, RZ, 0x1 ;  /* 0x00000001ff167803 */ /* 0x000fe20000000000 */
[----:B------:R-:W-:Y:S05]  /*c8a0*/  BRA `(.L_x_10271) ;  /* 0x000004d000007947 */ /* 0x000fea0003800000 */
.L_x_10284:
        /* <DEDUP_REMOVED lines=21> */
.L_x_10293:
[----:B------:R-:W-:Y:S05]  /*ca00*/  BSYNC B1 ;  /* 0x0000000000017941 */ /* 0x000fea0003800000 */
.L_x_10292:
[----:B------:R-:W-:Y:S01]  /*ca10*/  LEA R3, R0, 0x37800000, 0x17 ;  /* 0x3780000000037811 */ /* 0x000fe200078eb8ff */
[----:B------:R-:W-:-:S05]  /*ca20*/  IMAD.SHL.U32 R0, R2, 0x200000, RZ ;  /* 0x0020000002007824 */ /* 0x000fca00078e00ff */
[----:B------:R-:W-:Y:S02]  /*ca30*/  LOP3.LUT R0, R3, R0, R4, 0xfe, !PT ;  /* 0x0000000003007212 */ /* 0x000fe400078efe04 */
.L_x_10291:
[----:B------:R-:W-:Y:S05]  /*ca40*/  BSYNC B0 ;  /* 0x0000000000007941 */ /* 0x000fea0003800000 */
.L_x_10290:
[----:B------:R-:W-:-:S04]  /*ca50*/  FSETP.NEU.FTZ.AND P0, PT, R0, RZ, PT ;  /* 0x000000ff0000720b */ /* 0x000fc80003f1d000 */
[----:B------:R-:W-:Y:S01]  /*ca60*/  P2R R22, PR, RZ, 0x1 ;  /* 0x00000001ff167803 */ /* 0x000fe20000000000 */
[----:B------:R-:W-:Y:S05]  /*ca70*/  BRA `(.L_x_10271) ;  /* 0x0000030000007947 */ /* 0x000fea0003800000 */
.L_x_10283:
        /* <DEDUP_REMOVED lines=14> */
.L_x_10297:
[----:B------:R-:W-:Y:S05]  /*cb60*/  BSYNC B0 ;  /* 0x0000000000007941 */ /* 0x000fea0003800000 */
.L_x_10296:
[----:B------:R-:W-:-:S04]  /*cb70*/  FSETP.NEU.FTZ.AND P0, PT, R0, RZ, PT ;  /* 0x000000ff0000720b */ /* 0x000fc80003f1d000 */
[----:B------:R-:W-:Y:S01]  /*cb80*/  P2R R22, PR, RZ, 0x1 ;  /* 0x00000001ff167803 */ /* 0x000fe20000000000 */
[----:B------:R-:W-:Y:S05]  /*cb90*/  BRA `(.L_x_10271) ;  /* 0x000001e000007947 */ /* 0x000fea0003800000 */
.L_x_10270:
        /* <DEDUP_REMOVED lines=22> */
.L_x_10295:
[----:B------:R-:W2:Y:S02]  /*cd00*/  LDG.E.64 R2, [R2.64] ;  /* 0x0000002402027981 */ /* 0x000ea4000c1e1b00 */
[----:B--2---:R-:W-:-:S04]  /*cd10*/  ISETP.NE.U32.AND P0, PT, R2, RZ, PT ;  /* 0x000000ff0200720c */ /* 0x004fc80003f05070 */
[----:B------:R-:W-:-:S04]  /*cd20*/  ISETP.NE.AND.EX P0, PT, R3, RZ, PT, P0 ;  /* 0x000000ff0300720c */ /* 0x000fc80003f05300 */
[----:B------:R-:W-:Y:S01]  /*cd30*/  P2R R22, PR, RZ, 0x1 ;  /* 0x00000001ff167803 */ /* 0x000fe20000000000 */
[----:B------:R-:W-:Y:S05]  /*cd40*/  BRA `(.L_x_10271) ;  /* 0x0000003000007947 */ /* 0x000fea0003800000 */
.L_x_10294:
[----:B------:R-:W2:Y:S02]  /*cd50*/  LDG.E R2, [R2.64] ;  /* 0x0000002402027981 */ /* 0x000ea4000c1e1900 */
[----:B--2---:R-:W-:-:S04]  /*cd60*/  ISETP.NE.AND P0, PT, R2, RZ, PT ;  /* 0x000000ff0200720c */ /* 0x004fc80003f05270 */
[----:B------:R-:W-:Y:S02]  /*cd70*/  P2R R22, PR, RZ, 0x1 ;  /* 0x00000001ff167803 */ /* 0x000fe40000000000 */
.L_x_10271:
        /* <DEDUP_REMOVED lines=17> */
.L_x_10301:
[----:B------:R0:W5:Y:S01]  /*ce90*/  LDG.E.U8 R2, [R4.64] ;  /* 0x0000002404027981 */ /* 0x000162000c1e1100 */
[----:B------:R-:W-:Y:S01]  /*cea0*/  IMAD.MOV.U32 R3, RZ, RZ, RZ ;  /* 0x000000ffff037224 */ /* 0x000fe200078e00ff */
[----:B------:R-:W-:Y:S05]  /*ceb0*/  BRA `(.L_x_10303) ;  /* 0x00000d5000007947 */ /* 0x000fea0003800000 */
.L_x_10300:
        /* <DEDUP_REMOVED lines=8> */
.L_x_10305:
[----:B------:R-:W2:Y:S02]  /*cf40*/  LDG.E R2, [R4.64] ;  /* 0x0000002404027981 */ /* 0x000ea4000c1e1900 */
[----:B--2---:R-:W-:Y:S01]  /*cf50*/  SHF.R.S32.HI R3, RZ, 0x1f, R2 ;  /* 0x0000001fff037819 */ /* 0x004fe20000011402 */
[----:B------:R-:W-:Y:S05]  /*cf60*/  BRA `(.L_x_10303) ;  /* 0x00000ca000007947 */ /* 0x000fea0003800000 */
.L_x_10304:
[----:B------:R-:W2:Y:S02]  /*cf70*/  LDG.E.S16 R2, [R4.64] ;  /* 0x0000002404027981 */ /* 0x000ea4000c1e1700 */
[----:B--2---:R-:W-:Y:S01]  /*cf80*/  SHF.R.S32.HI R3, RZ, 0x1f, R2 ;  /* 0x0000001fff037819 */ /* 0x004fe20000011402 */
[----:B------:R-:W-:Y:S05]  /*cf90*/  BRA `(.L_x_10303) ;  /* 0x00000c7000007947 */ /* 0x000fea0003800000 */
.L_x_10299:
        /* <DEDUP_REMOVED lines=9> */
.L_x_10307:
[----:B------:R-:W2:Y:S02]  /*d030*/  LDG.E.U16 R4, [R4.64] ;  /* 0x0000002404047981 */ /* 0x000ea4000c1e1500 */
[----:B--2---:R-:W-:-:S06]  /*d040*/  HADD2.F32 R2, -RZ, R4.H0_H0 ;  /* 0x20000004ff027230 */ /* 0x004fcc0000004100 */
[----:B------:R-:W0:Y:S01]  /*d050*/  F2I.S64.TRUNC R2, R2 ;  /* 0x0000000200027311 */ /* 0x000e22000020d900 */
[----:B------:R-:W-:Y:S05]  /*d060*/  BRA `(.L_x_10303) ;  /* 0x00000ba000007947 */ /* 0x000fea0003800000 */
.L_x_10306:
        /* <DEDUP_REMOVED lines=9> */
.L_x_10309:
[----:B------:R-:W2:Y:S02]  /*d100*/  LDG.E.U16 R4, [R4.64] ;  /* 0x0000002404047981 */ /* 0x000ea4000c1e1500 */
[----:B--2---:R-:W-:-:S06]  /*d110*/  HADD2.F32 R2, -RZ, R4.H0_H0 ;  /* 0x20000004ff027230 */ /* 0x004fcc0000004100 */
[----:B------:R-:W0:Y:S01]  /*d120*/  F2I.S64.TRUNC R2, R2 ;  /* 0x0000000200027311 */ /* 0x000e22000020d900 */
[----:B------:R-:W-:Y:S05]  /*d130*/  BRA `(.L_x_10303) ;  /* 0x00000ad000007947 */ /* 0x000fea0003800000 */
.L_x_10308:
[----:B------:R-:W2:Y:S02]  /*d140*/  LDG.E.64 R2, [R4.64] ;  /* 0x0000002404027981 */ /* 0x000ea4000c1e1b00 */
[----:B--2---:R-:W0:Y:S01]  /*d150*/  F2I.S64.F64.TRUNC R2, R2 ;  /* 0x0000000200027311 */ /* 0x004e22000030d900 */
[----:B------:R-:W-:Y:S05]  /*d160*/  BRA `(.L_x_10303) ;  /* 0x00000aa000007947 */ /* 0x000fea0003800000 */
.L_x_10298:
        /* <DEDUP_REMOVED lines=13> */
.L_x_10312:
[----:B------:R-:W2:Y:S02]  /*d240*/  LDG.E.64 R2, [R4.64] ;  /* 0x0000002404027981 */ /* 0x000ea4000c1e1b00 */
[----:B--2---:R-:W0:Y:S01]  /*d250*/  F2I.S64.F64.TRUNC R2, R2 ;  /* 0x0000000200027311 */ /* 0x004e22000030d900 */
[----:B------:R-:W-:Y:S05]  /*d260*/  BRA `(.L_x_10303) ;  /* 0x000009a000007947 */ /* 0x000fea0003800000 */
.L_x_10311:
        /* <DEDUP_REMOVED lines=27> */
.L_x_10314:
        /* <DEDUP_REMOVED lines=14> */
.L_x_10313:
[----:B------:R-:W2:Y:S02]  /*d500*/  LDG.E.U16 R2, [R4.64] ;  /* 0x0000002404027981 */ /* 0x000ea4000c1e1500 */
[----:B--2---:R-:W-:-:S06]  /*d510*/  PRMT R2, RZ, 0x5410, R2 ;  /* 0x00005410ff027816 */ /* 0x004fcc0000000002 */
[----:B------:R-:W0:Y:S01]  /*d520*/  F2I.S64.TRUNC R2, R2 ;  /* 0x0000000200027311 */ /* 0x000e22000020d900 */
[----:B------:R-:W-:Y:S05]  /*d530*/  BRA `(.L_x_10303) ;  /* 0x000006d000007947 */ /* 0x000fea0003800000 */
.L_x_10310:
        /* <DEDUP_REMOVED lines=11> */
.L_x_10317:
        /* <DEDUP_REMOVED lines=21> */
.L_x_10321:
[----:B------:R-:W-:Y:S05]  /*d740*/  BSYNC B1 ;  /* 0x0000000000017941 */ /* 0x000fea0003800000 */
.L_x_10320:
[----:B------:R-:W-:Y:S01]  /*d750*/  IMAD.SHL.U32 R2, R2, 0x100000, RZ ;  /* 0x0010000002027824 */ /* 0x000fe200078e00ff */
[----:B------:R-:W-:-:S04]  /*d760*/  LEA R3, R0, 0x3b800000, 0x17 ;  /* 0x3b80000000037811 */ /* 0x000fc800078eb8ff */
[----:B------:R-:W-:Y:S02]  /*d770*/  LOP3.LUT R2, R3, R2, R4, 0xfe, !PT ;  /* 0x0000000203027212 */ /* 0x000fe400078efe04 */
.L_x_10319:
[----:B------:R-:W-:Y:S05]  /*d780*/  BSYNC B0 ;  /* 0x0000000000007941 */ /* 0x000fea0003800000 */
.L_x_10318:
[----:B------:R-:W0:Y:S01]  /*d790*/  F2I.S64.TRUNC R2, R2 ;  /* 0x0000000200027311 */ /* 0x000e22000020d900 */
[----:B------:R-:W-:Y:S05]  /*d7a0*/  BRA `(.L_x_10303) ;  /* 0x0000046000007947 */ /* 0x000fea0003800000 */
.L_x_10316:
        /* <DEDUP_REMOVED lines=21> */
.L_x_10325:
[----:B------:R-:W-:Y:S05]  /*d900*/  BSYNC B1 ;  /* 0x0000000000017941 */ /* 0x000fea0003800000 */
.L_x_10324:
[----:B------:R-:W-:Y:S01]  /*d910*/  IMAD.SHL.U32 R2, R2, 0x200000, RZ ;  /* 0x0020000002027824 */ /* 0x000fe200078e00ff */
[----:B------:R-:W-:-:S04]  /*d920*/  LEA R3, R0, 0x37800000, 0x17 ;  /* 0x3780000000037811 */ /* 0x000fc800078eb8ff */
[----:B------:R-:W-:Y:S02]  /*d930*/  LOP3.LUT R2, R3, R2, R4, 0xfe, !PT ;  /* 0x0000000203027212 */ /* 0x000fe400078efe04 */
.L_x_10323:
[----:B------:R-:W-:Y:S05]  /*d940*/  BSYNC B0 ;  /* 0x0000000000007941 */ /* 0x000fea0003800000 */
.L_x_10322:
[----:B------:R-:W0:Y:S01]  /*d950*/  F2I.S64.TRUNC R2, R2 ;  /* 0x0000000200027311 */ /* 0x000e22000020d900 */
[----:B------:R-:W-:Y:S05]  /*d960*/  BRA `(.L_x_10303) ;  /* 0x000002a000007947 */ /* 0x000fea0003800000 */
.L_x_10315:
        /* <DEDUP_REMOVED lines=14> */
.L_x_10329:
[----:B------:R-:W-:Y:S05]  /*da50*/  BSYNC B0 ;  /* 0x0000000000007941 */ /* 0x000fea0003800000 */
.L_x_10328:
[----:B------:R-:W0:Y:S01]  /*da60*/  F2I.S64.TRUNC R2, R2 ;  /* 0x0000000200027311 */ /* 0x000e22000020d900 */
[----:B------:R-:W-:Y:S05]  /*da70*/  BRA `(.L_x_10303) ;  /* 0x0000019000007947 */ /* 0x000fea0003800000 */
.L_x_10302:
        /* <DEDUP_REMOVED lines=21> */
.L_x_10327:
[----:B------:R0:W5:Y:S01]  /*dbd0*/  LDG.E.64 R2, [R4.64] ;  /* 0x0000002404027981 */ /* 0x000162000c1e1b00 */
[----:B------:R-:W-:Y:S05]  /*dbe0*/  BRA `(.L_x_10303) ;  /* 0x0000002000007947 */ /* 0x000fea0003800000 */
.L_x_10326:
[----:B------:R0:W5:Y:S01]  /*dbf0*/  LDG.E R2, [R4.64] ;  /* 0x0000002404027981 */ /* 0x000162000c1e1900 */
[----:B------:R-:W-:-:S03]  /*dc00*/  IMAD.MOV.U32 R3, RZ, RZ, RZ ;  /* 0x000000ffff037224 */ /* 0x000fc600078e00ff */
.L_x_10303:
        /* <DEDUP_REMOVED lines=9> */
.L_x_10331:
[----:B------:R-:W-:Y:S05]  /*dca0*/  BSYNC B0 ;  /* 0x0000000000007941 */ /* 0x000fea0003800000 */
.L_x_10330:
        /* <DEDUP_REMOVED lines=11> */
.L_x_10335:
[----:B-1---5:R1:W-:Y:S01]  /*dd60*/  STG.E.U8 [R16.64], R19 ;  /* 0x0000001310007986 */ /* 0x0223e2000c101124 */
[----:B------:R-:W-:Y:S05]  /*dd70*/  BRA `(.L_x_10337) ;  /* 0x00000d9000007947 */ /* 0x000fea0003800000 */
.L_x_10334:
        /* <DEDUP_REMOVED lines=10> */
.L_x_10339:
[----:B-1---5:R1:W-:Y:S01]  /*de20*/  STG.E [R16.64], R19 ;  /* 0x0000001310007986 */ /* 0x0223e2000c101924 */
[----:B------:R-:W-:Y:S05]  /*de30*/  BRA `(.L_x_10337) ;  /* 0x00000cd000007947 */ /* 0x000fea0003800000 */
.L_x_10338:
[----:B-1---5:R1:W-:Y:S01]  /*de40*/  STG.E.U16 [R16.64], R19 ;  /* 0x0000001310007986 */ /* 0x0223e2000c101524 */
[----:B------:R-:W-:Y:S05]  /*de50*/  BRA `(.L_x_10337) ;  /* 0x00000cb000007947 */ /* 0x000fea0003800000 */
.L_x_10333:
        /* <DEDUP_REMOVED lines=9> */
.L_x_10341:
[----:B-1---5:R-:W1:Y:S02]  /*def0*/  I2F R0, R19 ;  /* 0x0000001300007306 */ /* 0x022e640000201400 */
[----:B-1----:R-:W-:-:S05]  /*df00*/  F2FP.PACK_AB R0, RZ, R0 ;  /* 0x00000000ff00723e */ /* 0x002fca00000000ff */
[----:B------:R1:W-:Y:S01]  /*df10*/  STG.E.U16 [R16.64], R0 ;  /* 0x0000000010007986 */ /* 0x0003e2000c101524 */
[----:B------:R-:W-:Y:S05]  /*df20*/  BRA `(.L_x_10337) ;  /* 0x00000be000007947 */ /* 0x000fea0003800000 */
.L_x_10340:
        /* <DEDUP_REMOVED lines=10> */
.L_x_10343:
[----:B-1---5:R-:W1:Y:S02]  /*dfd0*/  I2F R19, R19 ;  /* 0x0000001300137306 */ /* 0x022e640000201400 */
[----:B01----:R-:W-:-:S04]  /*dfe0*/  F2FP.PACK_AB R3, RZ, R19 ;  /* 0x00000013ff03723e */ /* 0x003fc800000000ff */
[----:B------:R-:W-:-:S05]  /*dff0*/  PRMT R3, R3, 0x5410, RZ ;  /* 0x0000541003037816 */ /* 0x000fca00000000ff */
[----:B------:R0:W-:Y:S01]  /*e000*/  STG.E [R16.64], R3 ;  /* 0x0000000310007986 */ /* 0x0001e2000c101924 */
[----:B------:R-:W-:Y:S05]  /*e010*/  BRA `(.L_x_10337) ;  /* 0x00000af000007947 */ /* 0x000fea0003800000 */
.L_x_10342:
[----:B01---5:R-:W0:Y:S02]  /*e020*/  I2F.F64 R2, R19 ;  /* 0x0000001300027312 */ /* 0x023e240000201c00 */
[----:B0-----:R0:W-:Y:S01]  /*e030*/  STG.E.64 [R16.64], R2 ;  /* 0x0000000210007986 */ /* 0x0011e2000c101b24 */
[----:B------:R-:W-:Y:S05]  /*e040*/  BRA `(.L_x_10337) ;  /* 0x00000ac000007947 */ /* 0x000fea0003800000 */
.L_x_10332:
        /* <DEDUP_REMOVED lines=12> */
.L_x_10346:
[----:B01---5:R-:W0:Y:S01]  /*e110*/  I2F.F64 R4, R19 ;  /* 0x0000001300047312 */ /* 0x023e220000201c00 */
[----:B------:R-:W-:-:S05]  /*e120*/  CS2R R6, SRZ ;  /* 0x0000000000067805 */ /* 0x000fca000001ff00 */
[----:B0-----:R0:W-:Y:S01]  /*e130*/  STG.E.128 [R16.64], R4 ;  /* 0x0000000410007986 */ /* 0x0011e2000c101d24 */
[----:B------:R-:W-:Y:S05]  /*e140*/  BRA `(.L_x_10337) ;  /* 0x000009c000007947 */ /* 0x000fea0003800000 */
.L_x_10345:
        /* <DEDUP_REMOVED lines=21> */
.L_x_10350:
[----:B------:R-:W-:Y:S05]  /*e2a0*/  BSYNC B0 ;  /* 0x0000000000007941 */ /* 0x000fea0003800000 */
.L_x_10349:
[----:B------:R-:W-:-:S05]  /*e2b0*/  LOP3.LUT R3, R0, R3, RZ, 0xfc, !PT ;  /* 0x0000000300037212 */ /* 0x000fca00078efcff */
[----:B------:R0:W-:Y:S01]  /*e2c0*/  STG.E.U8 [R16.64], R3 ;  /* 0x0000000310007986 */ /* 0x0001e2000c101124 */
[----:B------:R-:W-:Y:S05]  /*e2d0*/  BRA `(.L_x_10337) ;  /* 0x0000083000007947 */ /* 0x000fea0003800000 */
.L_x_10348:
        /* <DEDUP_REMOVED lines=13> */
.L_x_10352:
[----:B------:R-:W-:Y:S01]  /*e3b0*/  IMAD.MOV.U32 R0, RZ, RZ, 0x7f ;  /* 0x0000007fff007424 */ /* 0x000fe200078e00ff */
[----:B------:R-:W-:-:S04]  /*e3c0*/  ISETP.GT.U32.AND P0, PT, R2, 0x7f800000, PT ;  /* 0x7f8000000200780c */ /* 0x000fc80003f04070 */
[----:B------:R-:W-:-:S04]  /*e3d0*/  SEL R0, R0, 0x7c, P0 ;  /* 0x0000007c00007807 */ /* 0x000fc80000000000 */
.L_x_10353:
[----:B------:R-:W-:Y:S05]  /*e3e0*/  BSYNC B0 ;  /* 0x0000000000007941 */ /* 0x000fea0003800000 */
.L_x_10351:
[----:B------:R-:W-:-:S04]  /*e3f0*/  LOP3.LUT R2, R19, 0x80000000, RZ, 0xc0, !PT ;  /* 0x8000000013027812 */ /* 0x000fc800078ec0ff */
[----:B------:R-:W-:-:S04]  /*e400*/  SHF.R.U32.HI R3, RZ, 0x18, R2 ;  /* 0x00000018ff037819 */ /* 0x000fc80000011602 */
[----:B------:R-:W-:-:S05]  /*e410*/  LOP3.LUT R3, R0, R3, RZ, 0xfc, !PT ;  /* 0x0000000300037212 */ /* 0x000fca00078efcff */
[----:B------:R0:W-:Y:S01]  /*e420*/  STG.E.U8 [R16.64], R3 ;  /* 0x0000000310007986 */ /* 0x0001e2000c101124 */
[----:B------:R-:W-:Y:S05]  /*e430*/  BRA `(.L_x_10337) ;  /* 0x000006d000007947 */ /* 0x000fea0003800000 */
.L_x_10347:
[----:B-1---5:R-:W1:Y:S02]  /*e440*/  I2F R0, R19 ;  /* 0x0000001300007306 */ /* 0x022e640000201400 */
[----:B-1----:R-:W-:-:S05]  /*e450*/  F2FP.BF16.PACK_AB R0, RZ, R0 ;  /* 0x00000000ff00723e */ /* 0x002fca00000010ff */
[----:B------:R1:W-:Y:S01]  /*e460*/  STG.E.U16 [R16.64], R0 ;  /* 0x0000000010007986 */ /* 0x0003e2000c101524 */
[----:B------:R-:W-:Y:S05]  /*e470*/  BRA `(.L_x_10337) ;  /* 0x0000069000007947 */ /* 0x000fea0003800000 */
.L_x_10344:
        /* <DEDUP_REMOVED lines=10> */
.L_x_10356:
        /* <DEDUP_REMOVED lines=17> */
.L_x_10359:
[----:B------:R-:W-:-:S04]  /*e630*/  LOP3.LUT R2, R19, 0x80000000, RZ, 0xc0, !PT ;  /* 0x8000000013027812 */ /* 0x000fc800078ec0ff */
[----:B------:R-:W-:-:S04]  /*e640*/  SHF.R.U32.HI R3, RZ, 0x18, R2 ;  /* 0x00000018ff037819 */ /* 0x000fc80000011602 */
[----:B------:R-:W-:-:S04]  /*e650*/  LOP3.LUT R0, R0, R3, RZ, 0xfc, !PT ;  /* 0x0000000300007212 */ /* 0x000fc800078efcff */
[----:B------:R-:W-:Y:S02]  /*e660*/  PRMT R8, R0, 0x7610, R8 ;  /* 0x0000761000087816 */ /* 0x000fe40000000008 */
.L_x_10358:
[----:B------:R-:W-:Y:S05]  /*e670*/  BSYNC B0 ;  /* 0x0000000000007941 */ /* 0x000fea0003800000 */
.L_x_10357:
[----:B------:R0:W-:Y:S01]  /*e680*/  STG.E.U8 [R16.64], R8 ;  /* 0x0000000810007986 */ /* 0x0001e2000c101124 */
[----:B------:R-:W-:Y:S05]  /*e690*/  BRA `(.L_x_10337) ;  /* 0x0000047000007947 */ /* 0x000fea0003800000 */
.L_x_10355:
        /* <DEDUP_REMOVED lines=17> */
.L_x_10362:
[----:B------:R-:W-:-:S04]  /*e7b0*/  LOP3.LUT R2, R19, 0x80000000, RZ, 0xc0, !PT ;  /* 0x8000000013027812 */ /* 0x000fc800078ec0ff */
[----:B------:R-:W-:-:S04]  /*e7c0*/  SHF.R.U32.HI R3, RZ, 0x18, R2 ;  /* 0x00000018ff037819 */ /* 0x000fc80000011602 */
[----:B------:R-:W-:-:S04]  /*e7d0*/  LOP3.LUT R0, R0, R3, RZ, 0xfc, !PT ;  /* 0x0000000300007212 */ /* 0x000fc800078efcff */
[----:B------:R-:W-:Y:S02]  /*e7e0*/  PRMT R8, R0, 0x7610, R8 ;  /* 0x0000761000087816 */ /* 0x000fe40000000008 */
.L_x_10361:
[----:B------:R-:W-:Y:S05]  /*e7f0*/  BSYNC B0 ;  /* 0x0000000000007941 */ /* 0x000fea0003800000 */
.L_x_10360:
[----:B------:R0:W-:Y:S01]  /*e800*/  STG.E.U8 [R16.64], R8 ;  /* 0x0000000810007986 */ /* 0x0001e2000c101124 */
[----:B------:R-:W-:Y:S05]  /*e810*/  BRA `(.L_x_10337) ;  /* 0x000002f000007947 */ /* 0x000fea0003800000 */
.L_x_10354:
        /* <DEDUP_REMOVED lines=22> */
.L_x_10336:
        /* <DEDUP_REMOVED lines=20> */
.L_x_10364:
[--C-:B01---5:R-:W-:Y:S01]  /*eac0*/  SHF.R.S32.HI R3, RZ, 0x1f, R19.reuse ;  /* 0x0000001fff037819 */ /* 0x123fe20000011413 */
[----:B------:R-:W-:-:S05]  /*ead0*/  IMAD.MOV.U32 R2, RZ, RZ, R19 ;  /* 0x000000ffff027224 */ /* 0x000fca00078e0013 */
[----:B------:R0:W-:Y:S01]  /*eae0*/  STG.E.64 [R16.64], R2 ;  /* 0x0000000210007986 */ /* 0x0001e2000c101b24 */
[----:B------:R-:W-:Y:S05]  /*eaf0*/  BRA `(.L_x_10337) ;  /* 0x0000001000007947 */ /* 0x000fea0003800000 */
.L_x_10363:
[----:B-1---5:R1:W-:Y:S02]  /*eb00*/  STG.E [R16.64], R19 ;  /* 0x0000001310007986 */ /* 0x0223e4000c101924 */
.L_x_10337:
[----:B------:R-:W-:Y:S02]  /*eb10*/  IADD3 R23, R23, 0x80, RZ ;  /* 0x0000008017177810 */ /* 0x000fe40007ffe0ff */
.L_x_10100:
[----:B------:R-:W-:Y:S05]  /*eb20*/  BSYNC B6 ;  /* 0x0000000000067941 */ /* 0x000fea0003800000 */
.L_x_10099:
        /* <DEDUP_REMOVED lines=283> */
.L_x_10365:
        /* <DEDUP_REMOVED lines=18> */
.L_x_10369:
[----:B------:R0:W5:Y:S01]  /*fe00*/  LDG.E.U8 R19, [R2.64] ;  /* 0x0000002402137981 */ /* 0x000162000c1e1100 */
[----:B------:R-:W-:Y:S05]  /*fe10*/  BRA `(.L_x_10371) ;  /* 0x00000d0000007947 */ /* 0x000fea0003800000 */
.L_x_10368:
        /* <DEDUP_REMOVED lines=8> */
.L_x_10373:
[----:B------:R0:W5:Y:S01]  /*fea0*/  LDG.E R19, [R2.64] ;  /* 0x0000002402137981 */ /* 0x000162000c1e1900 */
[----:B------:R-:W-:Y:S05]  /*feb0*/  BRA `(.L_x_10371) ;  /* 0x00000c6000007947 */ /* 0x000fea0003800000 */
.L_x_10372:
[----:B------:R0:W5:Y:S01]  /*fec0*/  LDG.E.S16 R19, [R2.64] ;  /* 0x0000002402137981 */ /* 0x000162000c1e1700 */
[----:B------:R-:W-:Y:S05]  /*fed0*/  BRA `(.L_x_10371) ;  /* 0x00000c4000007947 */ /* 0x000fea0003800000 */
.L_x_10367:
        /* <DEDUP_REMOVED lines=9> */
.L_x_10375:
[----:B------:R-:W2:Y:S02]  /*ff70*/  LDG.E.U16 R2, [R2.64] ;  /* 0x0000002402027981 */ /* 0x000ea4000c1e1500 */
[----:B--2---:R-:W-:-:S06]  /*ff80*/  HADD2.F32 R19, -RZ, R2.H0_H0 ;  /* 0x20000002ff137230 */ /* 0x004fcc0000004100 */
[----:B------:R-:W0:Y:S01]  /*ff90*/  F2I.FTZ.TRUNC.NTZ R19, R19 ;  /* 0x0000001300137305 */ /* 0x000e22000021f100 */
[----:B------:R-:W-:Y:S05]  /*ffa0*/  BRA `(.L_x_10371) ;  /* 0x00000b7000007947 */ /* 0x000fea0003800000 */
.L_x_10374:
        /* <DEDUP_REMOVED lines=9> */
.L_x_10377:
[----:B------:R-:W2:Y:S02]  /*10040*/  LDG.E.U16 R2, [R2.64] ;  /* 0x0000002402027981 */ /* 0x000ea4000c1e1500 */
[----:B--2---:R-:W-:-:S06]  /*10050*/  HADD2.F32 R19, -RZ, R2.H0_H0 ;  /* 0x20000002ff137230 */ /* 0x004fcc0000004100 */
[----:B------:R-:W0:Y:S01]  /*10060*/  F2I.FTZ.TRUNC.NTZ R19, R19 ;  /* 0x0000001300137305 */ /* 0x000e22000021f100 */
[----:B------:R-:W-:Y:S05]  /*10070*/  BRA `(.L_x_10371) ;  /* 0x00000aa000007947 */ /* 0x000fea0003800000 */
.L_x_10376:
[----:B------:R-:W2:Y:S02]  /*10080*/  LDG.E.64 R2, [R2.64] ;  /* 0x0000002402027981 */ /* 0x000ea4000c1e1b00 */
[----:B--2---:R0:W1:Y:S01]  /*10090*/  F2I.F64.TRUNC R19, R2 ;  /* 0x0000000200137311 */ /* 0x004062000030d100 */
[----:B------:R-:W-:Y:S05]  /*100a0*/  BRA `(.L_x_10371) ;  /* 0x00000a7000007947 */ /* 0x000fea0003800000 */
.L_x_10366:
        /* <DEDUP_REMOVED lines=12> */
.L_x_10380:
[----:B------:R-:W2:Y:S02]  /*10170*/  LDG.E.64 R2, [R2.64] ;  /* 0x0000002402027981 */ /* 0x000ea4000c1e1b00 */
[----:B--2---:R0:W1:Y:S01]  /*10180*/  F2I.F64.TRUNC R19, R2 ;  /* 0x0000000200137311 */ /* 0x004062000030d100 */
[----:B------:R-:W-:Y:S05]  /*10190*/  BRA `(.L_x_10371) ;  /* 0x0000098000007947 */ /* 0x000fea0003800000 */
.L_x_10379:
        /* <DEDUP_REMOVED lines=27> */
.L_x_10382:
        /* <DEDUP_REMOVED lines=14> */
.L_x_10381:
[----:B------:R-:W2:Y:S02]  /*10430*/  LDG.E.U16 R19, [R2.64] ;  /* 0x0000002402137981 */ /* 0x000ea4000c1e1500 */
[----:B--2---:R-:W-:-:S06]  /*10440*/  PRMT R19, RZ, 0x5410, R19 ;  /* 0x00005410ff137816 */ /* 0x004fcc0000000013 */
[----:B------:R-:W0:Y:S01]  /*10450*/  F2I.FTZ.TRUNC.NTZ R19, R19 ;  /* 0x0000001300137305 */ /* 0x000e22000021f100 */
[----:B------:R-:W-:Y:S05]  /*10460*/  BRA `(.L_x_10371) ;  /* 0x000006b000007947 */ /* 0x000fea0003800000 */
.L_x_10378:
        /* <DEDUP_REMOVED lines=10> */
.L_x_10385:
        /* <DEDUP_REMOVED lines=21> */
.L_x_10389:
[----:B------:R-:W-:Y:S05]  /*10660*/  BSYNC B1 ;  /* 0x0000000000017941 */ /* 0x000fea0003800000 */
.L_x_10388:
[----:B------:R-:W-:Y:S01]  /*10670*/  IMAD.SHL.U32 R2, R2, 0x100000, RZ ;  /* 0x0010000002027824 */ /* 0x000fe200078e00ff */
[----:B------:R-:W-:-:S04]  /*10680*/  LEA R0, R0, 0x3b800000, 0x17 ;  /* 0x3b80000000007811 */ /* 0x000fc800078eb8ff */
[----:B------:R-:W-:Y:S02]  /*10690*/  LOP3.LUT R19, R0, R2, R19, 0xfe, !PT ;  /* 0x0000000200137212 */ /* 0x000fe400078efe13 */
.L_x_10387:
[----:B------:R-:W-:Y:S05]  /*106a0*/  BSYNC B0 ;  /* 0x0000000000007941 */ /* 0x000fea0003800000 */
.L_x_10386:
[----:B------:R-:W0:Y:S01]  /*106b0*/  F2I.FTZ.TRUNC.NTZ R19, R19 ;  /* 0x0000001300137305 */ /* 0x000e22000021f100 */
[----:B------:R-:W-:Y:S05]  /*106c0*/  BRA `(.L_x_10371) ;  /* 0x0000045000007947 */ /* 0x000fea0003800000 */
.L_x_10384:
        /* <DEDUP_REMOVED lines=21> */
.L_x_10393:
[----:B------:R-:W-:Y:S05]  /*10820*/  BSYNC B1 ;  /* 0x0000000000017941 */ /* 0x000fea0003800000 */
.L_x_10392:
[----:B------:R-:W-:Y:S01]  /*10830*/  IMAD.SHL.U32 R2, R2, 0x200000, RZ ;  /* 0x0020000002027824 */ /* 0x000fe200078e00ff */
[----:B------:R-:W-:-:S04]  /*10840*/  LEA R0, R0, 0x37800000, 0x17 ;  /* 0x3780000000007811 */ /* 0x000fc800078eb8ff */
[----:B------:R-:W-:Y:S02]  /*10850*/  LOP3.LUT R19, R0, R2, R19, 0xfe, !PT ;  /* 0x0000000200137212 */ /* 0x000fe400078efe13 */
.L_x_10391:
[----:B------:R-:W-:Y:S05]  /*10860*/  BSYNC B0 ;  /* 0x0000000000007941 */ /* 0x000fea0003800000 */
.L_x_10390:
[----:B------:R-:W0:Y:S01]  /*10870*/  F2I.FTZ.TRUNC.NTZ R19, R19 ;  /* 0x0000001300137305 */ /* 0x000e22000021f100 */
[----:B------:R-:W-:Y:S05]  /*10880*/  BRA `(.L_x_10371) ;  /* 0x0000029000007947 */ /* 0x000fea0003800000 */
.L_x_10383:
        /* <DEDUP_REMOVED lines=14> */
.L_x_10397:
[----:B------:R-:W-:Y:S05]  /*10970*/  BSYNC B0 ;  /* 0x0000000000007941 */ /* 0x000fea0003800000 */
.L_x_10396:
[----:B------:R-:W0:Y:S01]  /*10980*/  F2I.FTZ.TRUNC.NTZ R19, R19 ;  /* 0x0000001300137305 */ /* 0x000e22000021f100 */
[----:B------:R-:W-:Y:S05]  /*10990*/  BRA `(.L_x_10371) ;  /* 0x0000018000007947 */ /* 0x000fea0003800000 */
.L_x_10370:
        /* <DEDUP_REMOVED lines=21> */
.L_x_10395:
[----:B------:R0:W5:Y:S01]  /*10af0*/  LDG.E R19, [R2.64] ;  /* 0x0000002402137981 */ /* 0x000162000c1e1900 */
[----:B------:R-:W-:Y:S05]  /*10b00*/  BRA `(.L_x_10371) ;  /* 0x0000001000007947 */ /* 0x000fea0003800000 */
.L_x_10394:
[----:B------:R0:W5:Y:S02]  /*10b10*/  LDG.E R19, [R2.64] ;  /* 0x0000002402137981 */ /* 0x000164000c1e1900 */
.L_x_10371:
        /* <DEDUP_REMOVED lines=18> */
.L_x_10401:
[----:B------:R-:W2:Y:S02]  /*10c40*/  LDG.E.U8 R2, [R2.64] ;  /* 0x0000002402027981 */ /* 0x000ea4000c1e1100 */
[----:B--2---:R-:W-:-:S04]  /*10c50*/  ISETP.NE.AND P0, PT, R2, RZ, PT ;  /* 0x000000ff0200720c */ /* 0x004fc80003f05270 */
[----:B------:R-:W-:Y:S01]  /*10c60*/  P2R R22, PR, RZ, 0x1 ;  /* 0x00000001ff167803 */ /* 0x000fe20000000000 */
[----:B------:R-:W-:Y:S05]  /*10c70*/  BRA `(.L_x_10403) ;  /* 0x00000f4000007947 */ /* 0x000fea0003800000 */
.L_x_10400:
        /* <DEDUP_REMOVED lines=11> */
.L_x_10405:
[----:B------:R-:W2:Y:S02]  /*10d30*/  LDG.E R2, [R2.64] ;  /* 0x0000002402027981 */ /* 0x000ea4000c1e1900 */
[----:B--2---:R-:W-:-:S04]  /*10d40*/  ISETP.NE.AND P0, PT, R2, RZ, PT ;  /* 0x000000ff0200720c */ /* 0x004fc80003f05270 */
[----:B------:R-:W-:Y:S01]  /*10d50*/  P2R R22, PR, RZ, 0x1 ;  /* 0x00000001ff167803 */ /* 0x000fe20000000000 */
[----:B------:R-:W-:Y:S05]  /*10d60*/  BRA `(.L_x_10403) ;  /* 0x00000e5000007947 */ /* 0x000fea0003800000 */
.L_x_10404:
[----:B------:R-:W2:Y:S02]  /*10d70*/  LDG.E.U16 R2, [R2.64] ;  /* 0x0000002402027981 */ /* 0x000ea4000c1e1500 */
[----:B--2---:R-:W-:-:S04]  /*10d80*/  ISETP.NE.AND P0, PT, R2, RZ, PT ;  /* 0x000000ff0200720c */ /* 0x004fc80003f05270 */
[----:B------:R-:W-:Y:S01]  /*10d90*/  P2R R22, PR, RZ, 0x1 ;  /* 0x00000001ff167803 */ /* 0x000fe20000000000 */
[----:B------:R-:W-:Y:S05]  /*10da0*/  BRA `(.L_x_10403) ;  /* 0x00000e1000007947 */ /* 0x000fea0003800000 */
.L_x_10399:
        /* <DEDUP_REMOVED lines=10> */
.L_x_10407:
[----:B------:R-:W2:Y:S02]  /*10e50*/  LDG.E.U16 R0, [R2.64] ;  /* 0x0000002402007981 */ /* 0x000ea4000c1e1500 */
[----:B--2---:R-:W-:-:S05]  /*10e60*/  HADD2.F32 R0, -RZ, R0.H0_H0 ;  /* 0x20000000ff007230 */ /* 0x004fca0000004100 */
[----:B------:R-:W-:-:S04]  /*10e70*/  FSETP.NEU.FTZ.AND P0, PT, R0, RZ, PT ;  /* 0x000000ff0000720b */ /* 0x000fc80003f1d000 */
[----:B------:R-:W-:Y:S01]  /*10e80*/  P2R R22, PR, RZ, 0x1 ;  /* 0x00000001ff167803 */ /* 0x000fe20000000000 */
[----:B------:R-:W-:Y:S05]  /*10e90*/  BRA `(.L_x_10403) ;  /* 0x00000d2000007947 */ /* 0x000fea0003800000 */
.L_x_10406:
        /* <DEDUP_REMOVED lines=12> */
.L_x_10409:
        /* <DEDUP_REMOVED lines=11> */
.L_x_10408:
[----:B------:R-:W2:Y:S02]  /*11010*/  LDG.E.64 R2, [R2.64] ;  /* 0x0000002402027981 */ /* 0x000ea4000c1e1b00 */
[----:B--2---:R-:W0:-:S06]  /*11020*/  DSETP.NEU.AND P0, PT, R2, RZ, PT ;  /* 0x000000ff0200722a */ /* 0x004e0c0003f0d000 */
[----:B0-----:R-:W-:Y:S01]  /*11030*/  P2R R22, PR, RZ, 0x1 ;  /* 0x00000001ff167803 */ /* 0x001fe20000000000 */
[----:B------:R-:W-:Y:S05]  /*11040*/  BRA `(.L_x_10403) ;  /* 0x00000b7000007947 */ /* 0x000fea0003800000 */
.L_x_10398:
        /* <DEDUP_REMOVED lines=12> */
.L_x_10412:
[----:B------:R-:W2:Y:S02]  /*11110*/  LDG.E.128 R4, [R2.64] ;  /* 0x0000002402047981 */ /* 0x000ea4000c1e1d00 */
[----:B--2---:R-:W0:-:S06]  /*11120*/  DSETP.NEU.AND P0, PT, R6, RZ, PT ;  /* 0x000000ff0600722a */ /* 0x004e0c0003f0d000 */
[----:B0-----:R-:W0:-:S06]  /*11130*/  DSETP.NEU.OR P0, PT, R4, RZ, P0 ;  /* 0x000000ff0400722a */ /* 0x001e0c000070d400 */
[----:B0-----:R-:W-:Y:S01]  /*11140*/  P2R R22, PR, RZ, 0x1 ;  /* 0x00000001ff167803 */ /* 0x001fe20000000000 */
[----:B------:R-:W-:Y:S05]  /*11150*/  BRA `(.L_x_10403) ;  /* 0x00000a6000007947 */ /* 0x000fea0003800000 */
.L_x_10411:
        /* <DEDUP_REMOVED lines=28> */
.L_x_10414:
        /* <DEDUP_REMOVED lines=15> */
.L_x_10413:
[----:B------:R-:W2:Y:S02]  /*11410*/  LDG.E.U16 R0, [R2.64] ;  /* 0x0000002402007981 */ /* 0x000ea4000c1e1500 */
[----:B--2---:R-:W-:-:S04]  /*11420*/  PRMT R0, RZ, 0x5410, R0 ;  /* 0x00005410ff007816 */ /* 0x004fc80000000000 */
[----:B------:R-:W-:-:S04]  /*11430*/  FSETP.NEU.FTZ.AND P0, PT, R0, RZ, PT ;  /* 0x000000ff0000720b */ /* 0x000fc80003f1d000 */
[----:B------:R-:W-:Y:S01]  /*11440*/  P2R R22, PR, RZ, 0x1 ;  /* 0x00000001ff167803 */ /* 0x000fe20000000000 */
[----:B------:R-:W-:Y:S05]  /*11450*/  BRA `(.L_x_10403) ;  /* 0x0000076000007947 */ /* 0x000fea0003800000 */
.L_x_10410:
        /* <DEDUP_REMOVED lines=12> */
.L_x_10417:
        /* <DEDUP_REMOVED lines=21> */
.L_x_10421:
[----:B------:R-:W-:Y:S05]  /*11670*/  BSYNC B1 ;  /* 0x0000000000017941 */ /* 0x000fea0003800000 */
.L_x_10420:
[----:B------:R-:W-:Y:S01]  /*11680*/  LEA R3, R0, 0x3b800000, 0x17 ;  /* 0x3b80000000037811 */ /* 0x000fe200078eb8ff */
[----:B------:R-:W-:-:S05]  /*11690*/  IMAD.SHL.U32 R0, R2, 0x100000, RZ ;  /* 0x0010000002007824 */ /* 0x000fca00078e00ff */
[----:B------:R-:W-:Y:S02]  /*116a0*/  LOP3.LUT R0, R3, R0, R4, 0xfe, !PT ;  /* 0x0000000003007212 */ /* 0x000fe400078efe04 */
.L_x_10419:
[----:B------:R-:W-:Y:S05]  /*116b0*/  BSYNC B0 ;  /* 0x0000000000007941 */ /* 0x000fea0003800000 */
.L_x_10418:
[----:B------:R-:W-:-:S04]  /*116c0*/  FSETP.NEU.FTZ.AND P0, PT, R0, RZ, PT ;  /* 0x000000ff0000720b */ /* 0x000fc80003f1d000 */
[----:B------:R-:W-:Y:S01]  /*116d0*/  P2R R22, PR, RZ, 0x1 ;  /* 0x00000001ff167803 */ /* 0x000fe20000000000 */
[----:B------:R-:W-:Y:S05]  /*116e0*/  BRA `(.L_x_10403) ;  /* 0x000004d000007947 */ /* 0x000fea0003800000 */
.L_x_10416:
        /* <DEDUP_REMOVED lines=21> */
.L_x_10425:
[----:B------:R-:W-:Y:S05]  /*11840*/  BSYNC B1 ;  /* 0x0000000000017941 */ /* 0x000fea0003800000 */
.L_x_10424:
[----:B------:R-:W-:Y:S01]  /*11850*/  LEA R3, R0, 0x37800000, 0x17 ;  /* 0x3780000000037811 */ /* 0x000fe200078eb8ff */
[----:B------:R-:W-:-:S05]  /*11860*/  IMAD.SHL.U32 R0, R2, 0x200000, RZ ;  /* 0x0020000002007824 */ /* 0x000fca00078e00ff */
[----:B------:R-:W-:Y:S02]  /*11870*/  LOP3.LUT R0, R3, R0, R4, 0xfe, !PT ;  /* 0x0000000003007212 */ /* 0x000fe400078efe04 */
.L_x_10423:
[----:B------:R-:W-:Y:S05]  /*11880*/  BSYNC B0 ;  /* 0x0000000000007941 */ /* 0x000fea0003800000 */
.L_x_10422:
[----:B------:R-:W-:-:S04]  /*11890*/  FSETP.NEU.FTZ.AND P0, PT, R0, RZ, PT ;  /* 0x000000ff0000720b */ /* 0x000fc80003f1d000 */
[----:B------:R-:W-:Y:S01]  /*118a0*/  P2R R22, PR, RZ, 0x1 ;  /* 0x00000001ff167803 */ /* 0x000fe20000000000 */
[----:B------:R-:W-:Y:S05]  /*118b0*/  BRA `(.L_x_10403) ;  /* 0x0000030000007947 */ /* 0x000fea0003800000 */
.L_x_10415:
        /* <DEDUP_REMOVED lines=14> */
.L_x_10429:
[----:B------:R-:W-:Y:S05]  /*119a0*/  BSYNC B0 ;  /* 0x0000000000007941 */ /* 0x000fea0003800000 */
.L_x_10428:
[----:B------:R-:W-:-:S04]  /*119b0*/  FSETP.NEU.FTZ.AND P0, PT, R0, RZ, PT ;  /* 0x000000ff0000720b */ /* 0x000fc80003f1d000 */
[----:B------:R-:W-:Y:S01]  /*119c0*/  P2R R22, PR, RZ, 0x1 ;  /* 0x00000001ff167803 */ /* 0x000fe20000000000 */
[----:B------:R-:W-:Y:S05]  /*119d0*/  BRA `(.L_x_10403) ;  /* 0x000001e000007947 */ /* 0x000fea0003800000 */
.L_x_10402:
        /* <DEDUP_REMOVED lines=22> */
.L_x_10427:
[----:B------:R-:W2:Y:S02]  /*11b40*/  LDG.E.64 R2, [R2.64] ;  /* 0x0000002402027981 */ /* 0x000ea4000c1e1b00 */
[----:B--2---:R-:W-:-:S04]  /*11b50*/  ISETP.NE.U32.AND P0, PT, R2, RZ, PT ;  /* 0x000000ff0200720c */ /* 0x004fc80003f05070 */
[----:B------:R-:W-:-:S04]  /*11b60*/  ISETP.NE.AND.EX P0, PT, R3, RZ, PT, P0 ;  /* 0x000000ff0300720c */ /* 0x000fc80003f05300 */
[----:B------:R-:W-:Y:S01]  /*11b70*/  P2R R22, PR, RZ, 0x1 ;  /* 0x00000001ff167803 */ /* 0x000fe20000000000 */
[----:B------:R-:W-:Y:S05]  /*11b80*/  BRA `(.L_x_10403) ;  /* 0x0000003000007947 */ /* 0x000fea0003800000 */
.L_x_10426:
[----:B------:R-:W2:Y:S02]  /*11b90*/  LDG.E R2, [R2.64] ;  /* 0x0000002402027981 */ /* 0x000ea4000c1e1900 */
[----:B--2---:R-:W-:-:S04]  /*11ba0*/  ISETP.NE.AND P0, PT, R2, RZ, PT ;  /* 0x000000ff0200720c */ /* 0x004fc80003f05270 */
[----:B------:R-:W-:Y:S02]  /*11bb0*/  P2R R22, PR, RZ, 0x1 ;  /* 0x00000001ff167803 */ /* 0x000fe40000000000 */
.L_x_10403:
        /* <DEDUP_REMOVED lines=17> */
.L_x_10433:
[----:B------:R0:W5:Y:S01]  /*11cd0*/  LDG.E.U8 R2, [R4.64] ;  /* 0x0000002404027981 */ /* 0x000162000c1e1100 */
[----:B------:R-:W-:Y:S01]  /*11ce0*/  IMAD.MOV.U32 R3, RZ, RZ, RZ ;  /* 0x000000ffff037224 */ /* 0x000fe200078e00ff */
[----:B------:R-:W-:Y:S05]  /*11cf0*/  BRA `(.L_x_10435) ;  /* 0x00000d5000007947 */ /* 0x000fea0003800000 */
.L_x_10432:
        /* <DEDUP_REMOVED lines=8> */
.L_x_10437:
[----:B------:R-:W2:Y:S02]  /*11d80*/  LDG.E R2, [R4.64] ;  /* 0x0000002404027981 */ /* 0x000ea4000c1e1900 */
[----:B--2---:R-:W-:Y:S01]  /*11d90*/  SHF.R.S32.HI R3, RZ, 0x1f, R2 ;  /* 0x0000001fff037819 */ /* 0x004fe20000011402 */
[----:B------:R-:W-:Y:S05]  /*11da0*/  BRA `(.L_x_10435) ;  /* 0x00000ca000007947 */ /* 0x000fea0003800000 */
.L_x_10436:
[----:B------:R-:W2:Y:S02]  /*11db0*/  LDG.E.S16 R2, [R4.64] ;  /* 0x0000002404027981 */ /* 0x000ea4000c1e1700 */
[----:B--2---:R-:W-:Y:S01]  /*11dc0*/  SHF.R.S32.HI R3, RZ, 0x1f, R2 ;  /* 0x0000001fff037819 */ /* 0x004fe20000011402 */
[----:B------:R-:W-:Y:S05]  /*11dd0*/  BRA `(.L_x_10435) ;  /* 0x00000c7000007947 */ /* 0x000fea0003800000 */
.L_x_10431:
        /* <DEDUP_REMOVED lines=9> */
.L_x_10439:
[----:B------:R-:W2:Y:S02]  /*11e70*/  LDG.E.U16 R4, [R4.64] ;  /* 0x0000002404047981 */ /* 0x000ea4000c1e1500 */
[----:B--2---:R-:W-:-:S06]  /*11e80*/  HADD2.F32 R2, -RZ, R4.H0_H0 ;  /* 0x20000004ff027230 */ /* 0x004fcc0000004100 */
[----:B------:R-:W0:Y:S01]  /*11e90*/  F2I.S64.TRUNC R2, R2 ;  /* 0x0000000200027311 */ /* 0x000e22000020d900 */
[----:B------:R-:W-:Y:S05]  /*11ea0*/  BRA `(.L_x_10435) ;  /* 0x00000ba000007947 */ /* 0x000fea0003800000 */
.L_x_10438:
        /* <DEDUP_REMOVED lines=9> */
.L_x_10441:
[----:B------:R-:W2:Y:S02]  /*11f40*/  LDG.E.U16 R4, [R4.64] ;  /* 0x0000002404047981 */ /* 0x000ea4000c1e1500 */
[----:B--2---:R-:W-:-:S06]  /*11f50*/  HADD2.F32 R2, -RZ, R4.H0_H0 ;  /* 0x20000004ff027230 */ /* 0x004fcc0000004100 */
[----:B------:R-:W0:Y:S01]  /*11f60*/  F2I.S64.TRUNC R2, R2 ;  /* 0x0000000200027311 */ /* 0x000e22000020d900 */
[----:B------:R-:W-:Y:S05]  /*11f70*/  BRA `(.L_x_10435) ;  /* 0x00000ad000007947 */ /* 0x000fea0003800000 */
.L_x_10440:
[----:B------:R-:W2:Y:S02]  /*11f80*/  LDG.E.64 R2, [R4.64] ;  /* 0x0000002404027981 */ /* 0x000ea4000c1e1b00 */
[----:B--2---:R-:W0:Y:S01]  /*11f90*/  F2I.S64.F64.TRUNC R2, R2 ;  /* 0x0000000200027311 */ /* 0x004e22000030d900 */
[----:B------:R-:W-:Y:S05]  /*11fa0*/  BRA `(.L_x_10435) ;  /* 0x00000aa000007947 */ /* 0x000fea0003800000 */
.L_x_10430:
        /* <DEDUP_REMOVED lines=13> */
.L_x_10444:
[----:B------:R-:W2:Y:S02]  /*12080*/  LDG.E.64 R2, [R4.64] ;  /* 0x0000002404027981 */ /* 0x000ea4000c1e1b00 */
[----:B--2---:R-:W0:Y:S01]  /*12090*/  F2I.S64.F64.TRUNC R2, R2 ;  /* 0x0000000200027311 */ /* 0x004e22000030d900 */
[----:B------:R-:W-:Y:S05]  /*120a0*/  BRA `(.L_x_10435) ;  /* 0x000009a000007947 */ /* 0x000fea0003800000 */
.L_x_10443:
        /* <DEDUP_REMOVED lines=27> */
.L_x_10446:
        /* <DEDUP_REMOVED lines=14> */
.L_x_10445:
[----:B------:R-:W2:Y:S02]  /*12340*/  LDG.E.U16 R2, [R4.64] ;  /* 0x0000002404027981 */ /* 0x000ea4000c1e1500 */
[----:B--2---:R-:W-:-:S06]  /*12350*/  PRMT R2, RZ, 0x5410, R2 ;  /* 0x00005410ff027816 */ /* 0x004fcc0000000002 */
[----:B------:R-:W0:Y:S01]  /*12360*/  F2I.S64.TRUNC R2, R2 ;  /* 0x0000000200027311 */ /* 0x000e22000020d900 */
[----:B------:R-:W-:Y:S05]  /*12370*/  BRA `(.L_x_10435) ;  /* 0x000006d000007947 */ /* 0x000fea0003800000 */
.L_x_10442:
        /* <DEDUP_REMOVED lines=11> */
.L_x_10449:
        /* <DEDUP_REMOVED lines=21> */
.L_x_10453:
[----:B------:R-:W-:Y:S05]  /*12580*/  BSYNC B1 ;  /* 0x0000000000017941 */ /* 0x000fea0003800000 */
.L_x_10452:
[----:B------:R-:W-:Y:S01]  /*12590*/  IMAD.SHL.U32 R2, R2, 0x100000, RZ ;  /* 0x0010000002027824 */ /* 0x000fe200078e00ff */
[----:B------:R-:W-:-:S04]  /*125a0*/  LEA R3, R0, 0x3b800000, 0x17 ;  /* 0x3b80000000037811 */ /* 0x000fc800078eb8ff */
[----:B------:R-:W-:Y:S02]  /*125b0*/  LOP3.LUT R2, R3, R2, R4, 0xfe, !PT ;  /* 0x0000000203027212 */ /* 0x000fe400078efe04 */
.L_x_10451:
[----:B------:R-:W-:Y:S05]  /*125c0*/  BSYNC B0 ;  /* 0x0000000000007941 */ /* 0x000fea0003800000 */
.L_x_10450:
[----:B------:R-:W0:Y:S01]  /*125d0*/  F2I.S64.TRUNC R2, R2 ;  /* 0x0000000200027311 */ /* 0x000e22000020d900 */
[----:B------:R-:W-:Y:S05]  /*125e0*/  BRA `(.L_x_10435) ;  /* 0x0000046000007947 */ /* 0x000fea0003800000 */
.L_x_10448:
        /* <DEDUP_REMOVED lines=21> */
.L_x_10457:
[----:B------:R-:W-:Y:S05]  /*12740*/  BSYNC B1 ;  /* 0x0000000000017941 */ /* 0x000fea0003800000 */
.L_x_10456:
[----:B------:R-:W-:Y:S01]  /*12750*/  IMAD.SHL.U32 R2, R2, 0x200000, RZ ;  /* 0x0020000002027824 */ /* 0x000fe200078e00ff */
[----:B------:R-:W-:-:S04]  /*12760*/  LEA R3, R0, 0x37800000, 0x17 ;  /* 0x3780000000037811 */ /* 0x000fc800078eb8ff */
[----:B------:R-:W-:Y:S02]  /*12770*/  LOP3.LUT R2, R3, R2, R4, 0xfe, !PT ;  /* 0x0000000203027212 */ /* 0x000fe400078efe04 */
.L_x_10455:
[----:B------:R-:W-:Y:S05]  /*12780*/  BSYNC B0 ;  /* 0x0000000000007941 */ /* 0x000fea0003800000 */
.L_x_10454:
[----:B------:R-:W0:Y:S01]  /*12790*/  F2I.S64.TRUNC R2, R2 ;  /* 0x0000000200027311 */ /* 0x000e22000020d900 */
[----:B------:R-:W-:Y:S05]  /*127a0*/  BRA `(.L_x_10435) ;  /* 0x000002a000007947 */ /* 0x000fea0003800000 */
.L_x_10447:
        /* <DEDUP_REMOVED lines=14> */
.L_x_10461:
[----:B------:R-:W-:Y:S05]  /*12890*/  BSYNC B0 ;  /* 0x0000000000007941 */ /* 0x000fea0003800000 */
.L_x_10460:
[----:B------:R-:W0:Y:S01]  /*128a0*/  F2I.S64.TRUNC R2, R2 ;  /* 0x0000000200027311 */ /* 0x000e22000020d900 */
[----:B------:R-:W-:Y:S05]  /*128b0*/  BRA `(.L_x_10435) ;  /* 0x0000019000007947 */ /* 0x000fea0003800000 */
.L_x_10434:
        /* <DEDUP_REMOVED lines=21> */
.L_x_10459:
[----:B------:R0:W5:Y:S01]  /*12a10*/  LDG.E.64 R2, [R4.64] ;  /* 0x0000002404027981 */ /* 0x000162000c1e1b00 */
[----:B------:R-:W-:Y:S05]  /*12a20*/  BRA `(.L_x_10435) ;  /* 0x0000002000007947 */ /* 0x000fea0003800000 */
.L_x_10458:
[----:B------:R0:W5:Y:S01]  /*12a30*/  LDG.E R2, [R4.64] ;  /* 0x0000002404027981 */ /* 0x000162000c1e1900 */
[----:B------:R-:W-:-:S03]  /*12a40*/  IMAD.MOV.U32 R3, RZ, RZ, RZ ;  /* 0x000000ffff037224 */ /* 0x000fc600078e00ff */
.L_x_10435:
        /* <DEDUP_REMOVED lines=9> */
.L_x_10463:
[----:B------:R-:W-:Y:S05]  /*12ae0*/  BSYNC B0 ;  /* 0x0000000000007941 */ /* 0x000fea0003800000 */
.L_x_10462:
        /* <DEDUP_REMOVED lines=11> */
.L_x_10467:
[----:B-1---5:R-:W-:Y:S01]  /*12ba0*/  STG.E.U8 [R16.64], R19 ;  /* 0x0000001310007986 */ /* 0x022fe2000c101124 */
[----:B------:R-:W-:Y:S05]  /*12bb0*/  EXIT ;  /* 0x000000000000794d */ /* 0x000fea0003800000 */
.L_x_10466:
        /* <DEDUP_REMOVED lines=8> */
[----:B------:R-:W-:Y:S01]  /*12c40*/  STG.E.64 [R16.64], R2 ;  /* 0x0000000210007986 */ /* 0x000fe2000c101b24 */
[----:B------:R-:W-:Y:S05]  /*12c50*/  EXIT ;  /* 0x000000000000794d */ /* 0x000fea0003800000 */
.L_x_10470:
[----:B-1---5:R-:W-:Y:S01]  /*12c60*/  STG.E [R16.64], R19 ;  /* 0x0000001310007986 */ /* 0x022fe2000c101924 */
[----:B------:R-:W-:Y:S05]  /*12c70*/  EXIT ;  /* 0x000000000000794d */ /* 0x000fea0003800000 */
.L_x_10469:
[----:B-1---5:R-:W-:Y:S01]  /*12c80*/  STG.E.U16 [R16.64], R19 ;  /* 0x0000001310007986 */ /* 0x022fe2000c101524 */
[----:B------:R-:W-:Y:S05]  /*12c90*/  EXIT ;  /* 0x000000000000794d */ /* 0x000fea0003800000 */
.L_x_10465:
[----:B------:R-:W-:-:S13]  /*12ca0*/  ISETP.GT.AND P0, PT, R0, 0x6, PT ;  /* 0x000000060000780c */ /* 0x000fda0003f04270 */
[----:B------:R-:W-:Y:S05]  /*12cb0*/  @P0 BRA `(.L_x_10471) ;  /* 0x000000b000000947 */ /* 0x000fea0003800000 */
[----:B------:R-:W-:-:S13]  /*12cc0*/  ISETP.NE.AND P0, PT, R0, 0x5, PT ;  /* 0x000000050000780c */ /* 0x000fda0003f05270 */
[----:B------:R-:W-:Y:S05]  /*12cd0*/  @!P0 BRA `(.L_x_10472) ;  /* 0x0000005000008947 */ /* 0x000fea0003800000 */
[----:B------:R-:W-:-:S13]  /*12ce0*/  ISETP.NE.AND P0, PT, R0, 0x6, PT ;  /* 0x000000060000780c */ /* 0x000fda0003f05270 */
[----:B------:R-:W-:Y:S05]  /*12cf0*/  @P0 BRA `(.L_x_10468) ;  /* 0x00000ac000000947 */ /* 0x000fea0003800000 */
[----:B-1---5:R-:W1:Y:S02]  /*12d00*/  I2F R19, R19 ;  /* 0x0000001300137306 */ /* 0x022e640000201400 */
[----:B-1----:R-:W-:Y:S01]  /*12d10*/  STG.E [R16.64], R19 ;  /* 0x0000001310007986 */ /* 0x002fe2000c101924 */
[----:B------:R-:W-:Y:S05]  /*12d20*/  EXIT ;  /* 0x000000000000794d */ /* 0x000fea0003800000 */
.L_x_10472:
[----:B-1---5:R-:W1:Y:S02]  /*12d30*/  I2F R0, R19 ;  /* 0x0000001300007306 */ /* 0x022e640000201400 */
[----:B-1----:R-:W-:-:S05]  /*12d40*/  F2FP.PACK_AB R0, RZ, R0 ;  /* 0x00000000ff00723e */ /* 0x002fca00000000ff */
[----:B------:R-:W-:Y:S01]  /*12d50*/  STG.E.U16 [R16.64], R0 ;  /* 0x0000000010007986 */ /* 0x000fe2000c101524 */
[----:B------:R-:W-:Y:S05]  /*12d60*/  EXIT ;  /* 0x000000000000794d */ /* 0x000fea0003800000 */
.L_x_10471:
        /* <DEDUP_REMOVED lines=8> */
[----:B0-----:R-:W-:Y:S01]  /*12df0*/  STG.E.64 [R16.64], R2 ;  /* 0x0000000210007986 */ /* 0x001fe2000c101b24 */
[----:B------:R-:W-:Y:S05]  /*12e00*/  EXIT ;  /* 0x000000000000794d */ /* 0x000fea0003800000 */
.L_x_10474:
[----:B-1---5:R-:W1:Y:S02]  /*12e10*/  I2F R19, R19 ;  /* 0x0000001300137306 */ /* 0x022e640000201400 */
[----:B01----:R-:W-:-:S04]  /*12e20*/  F2FP.PACK_AB R3, RZ, R19 ;  /* 0x00000013ff03723e */ /* 0x003fc800000000ff */
[----:B------:R-:W-:-:S05]  /*12e30*/  PRMT R3, R3, 0x5410, RZ ;  /* 0x0000541003037816 */ /* 0x000fca00000000ff */
[----:B------:R-:W-:Y:S01]  /*12e40*/  STG.E [R16.64], R3 ;  /* 0x0000000310007986 */ /* 0x000fe2000c101924 */
[----:B------:R-:W-:Y:S05]  /*12e50*/  EXIT ;  /* 0x000000000000794d */ /* 0x000fea0003800000 */
.L_x_10473:
[----:B01---5:R-:W0:Y:S02]  /*12e60*/  I2F.F64 R2, R19 ;  /* 0x0000001300027312 */ /* 0x023e240000201c00 */
[----:B0-----:R-:W-:Y:S01]  /*12e70*/  STG.E.64 [R16.64], R2 ;  /* 0x0000000210007986 */ /* 0x001fe2000c101b24 */
[----:B------:R-:W-:Y:S05]  /*12e80*/  EXIT ;  /* 0x000000000000794d */ /* 0x000fea0003800000 */
.L_x_10464:
        /* <DEDUP_REMOVED lines=10> */
[----:B------:R-:W-:Y:S01]  /*12f30*/  STG.E.U8 [R16.64], R3 ;  /* 0x0000000310007986 */ /* 0x000fe2000c101124 */
[----:B------:R-:W-:Y:S05]  /*12f40*/  EXIT ;  /* 0x000000000000794d */ /* 0x000fea0003800000 */
.L_x_10477:
[----:B01---5:R-:W0:Y:S01]  /*12f50*/  I2F.F64 R4, R19 ;  /* 0x0000001300047312 */ /* 0x023e220000201c00 */
[----:B------:R-:W-:-:S05]  /*12f60*/  CS2R R6, SRZ ;  /* 0x0000000000067805 */ /* 0x000fca000001ff00 */
[----:B0-----:R-:W-:Y:S01]  /*12f70*/  STG.E.128 [R16.64], R4 ;  /* 0x0000000410007986 */ /* 0x001fe2000c101d24 */
[----:B------:R-:W-:Y:S05]  /*12f80*/  EXIT ;  /* 0x000000000000794d */ /* 0x000fea0003800000 */
.L_x_10476:
        /* <DEDUP_REMOVED lines=21> */
.L_x_10481:
[----:B------:R-:W-:Y:S05]  /*130e0*/  BSYNC B0 ;  /* 0x0000000000007941 */ /* 0x000fea0003800000 */
.L_x_10480:
[----:B------:R-:W-:-:S05]  /*130f0*/  LOP3.LUT R3, R0, R3, RZ, 0xfc, !PT ;  /* 0x0000000300037212 */ /* 0x000fca00078efcff */
[----:B------:R-:W-:Y:S01]  /*13100*/  STG.E.U8 [R16.64], R3 ;  /* 0x0000000310007986 */ /* 0x000fe2000c101124 */
[----:B------:R-:W-:Y:S05]  /*13110*/  EXIT ;  /* 0x000000000000794d */ /* 0x000fea0003800000 */
.L_x_10479:
        /* <DEDUP_REMOVED lines=13> */
.L_x_10483:
[----:B------:R-:W-:Y:S01]  /*131f0*/  IMAD.MOV.U32 R0, RZ, RZ, 0x7f ;  /* 0x0000007fff007424 */ /* 0x000fe200078e00ff */
[----:B------:R-:W-:-:S04]  /*13200*/  ISETP.GT.U32.AND P0, PT, R2, 0x7f800000, PT ;  /* 0x7f8000000200780c */ /* 0x000fc80003f04070 */
[----:B------:R-:W-:-:S04]  /*13210*/  SEL R0, R0, 0x7c, P0 ;  /* 0x0000007c00007807 */ /* 0x000fc80000000000 */
.L_x_10484:
[----:B------:R-:W-:Y:S05]  /*13220*/  BSYNC B0 ;  /* 0x0000000000007941 */ /* 0x000fea0003800000 */
.L_x_10482:
[----:B------:R-:W-:-:S04]  /*13230*/  LOP3.LUT R2, R19, 0x80000000, RZ, 0xc0, !PT ;  /* 0x8000000013027812 */ /* 0x000fc800078ec0ff */
[----:B------:R-:W-:-:S04]  /*13240*/  SHF.R.U32.HI R3, RZ, 0x18, R2 ;  /* 0x00000018ff037819 */ /* 0x000fc80000011602 */
[----:B------:R-:W-:-:S05]  /*13250*/  LOP3.LUT R3, R0, R3, RZ, 0xfc, !PT ;  /* 0x0000000300037212 */ /* 0x000fca00078efcff */
[----:B------:R-:W-:Y:S01]  /*13260*/  STG.E.U8 [R16.64], R3 ;  /* 0x0000000310007986 */ /* 0x000fe2000c101124 */
[----:B------:R-:W-:Y:S05]  /*13270*/  EXIT ;  /* 0x000000000000794d */ /* 0x000fea0003800000 */
.L_x_10478:
[----:B-1---5:R-:W1:Y:S02]  /*13280*/  I2F R0, R19 ;  /* 0x0000001300007306 */ /* 0x022e640000201400 */
[----:B-1----:R-:W-:-:S05]  /*13290*/  F2FP.BF16.PACK_AB R0, RZ, R0 ;  /* 0x00000000ff00723e */ /* 0x002fca00000010ff */
[----:B------:R-:W-:Y:S01]  /*132a0*/  STG.E.U16 [R16.64], R0 ;  /* 0x0000000010007986 */ /* 0x000fe2000c101524 */
[----:B------:R-:W-:Y:S05]  /*132b0*/  EXIT ;  /* 0x000000000000794d */ /* 0x000fea0003800000 */
.L_x_10475:
        /* <DEDUP_REMOVED lines=10> */
.L_x_10487:
        /* <DEDUP_REMOVED lines=17> */
.L_x_10490:
[----:B------:R-:W-:-:S04]  /*13470*/  LOP3.LUT R2, R19, 0x80000000, RZ, 0xc0, !PT ;  /* 0x8000000013027812 */ /* 0x000fc800078ec0ff */
[----:B------:R-:W-:-:S04]  /*13480*/  SHF.R.U32.HI R3, RZ, 0x18, R2 ;  /* 0x00000018ff037819 */ /* 0x000fc80000011602 */
[----:B------:R-:W-:-:S04]  /*13490*/  LOP3.LUT R0, R0, R3, RZ, 0xfc, !PT ;  /* 0x0000000300007212 */ /* 0x000fc800078efcff */
[----:B------:R-:W-:Y:S02]  /*134a0*/  PRMT R8, R0, 0x7610, R8 ;  /* 0x0000761000087816 */ /* 0x000fe40000000008 */
.L_x_10489:
[----:B------:R-:W-:Y:S05]  /*134b0*/  BSYNC B0 ;  /* 0x0000000000007941 */ /* 0x000fea0003800000 */
.L_x_10488:
[----:B------:R-:W-:Y:S01]  /*134c0*/  STG.E.U8 [R16.64], R8 ;  /* 0x0000000810007986 */ /* 0x000fe2000c101124 */
[----:B------:R-:W-:Y:S05]  /*134d0*/  EXIT ;  /* 0x000000000000794d */ /* 0x000fea0003800000 */
.L_x_10486:
        /* <DEDUP_REMOVED lines=17> */
.L_x_10493:
[----:B------:R-:W-:-:S04]  /*135f0*/  LOP3.LUT R2, R19, 0x80000000, RZ, 0xc0, !PT ;  /* 0x8000000013027812 */ /* 0x000fc800078ec0ff */
[----:B------:R-:W-:-:S04]  /*13600*/  SHF.R.U32.HI R3, RZ, 0x18, R2 ;  /* 0x00000018ff037819 */ /* 0x000fc80000011602 */
[----:B------:R-:W-:-:S04]  /*13610*/  LOP3.LUT R0, R0, R3, RZ, 0xfc, !PT ;  /* 0x0000000300007212 */ /* 0x000fc800078efcff */
[----:B------:R-:W-:Y:S02]  /*13620*/  PRMT R8, R0, 0x7610, R8 ;  /* 0x0000761000087816 */ /* 0x000fe40000000008 */
.L_x_10492:
[----:B------:R-:W-:Y:S05]  /*13630*/  BSYNC B0 ;  /* 0x0000000000007941 */ /* 0x000fea0003800000 */
.L_x_10491:
[----:B------:R-:W-:Y:S01]  /*13640*/  STG.E.U8 [R16.64], R8 ;  /* 0x0000000810007986 */ /* 0x000fe2000c101124 */
[----:B------:R-:W-:Y:S05]  /*13650*/  EXIT ;  /* 0x000000000000794d */ /* 0x000fea0003800000 */
.L_x_10485:
        /* <DEDUP_REMOVED lines=22> */
.L_x_10468:
        /* <DEDUP_REMOVED lines=20> */
.L_x_10495:
[--C-:B01---5:R-:W-:Y:S01]  /*13900*/  SHF.R.S32.HI R3, RZ, 0x1f, R19.reuse ;  /* 0x0000001fff037819 */ /* 0x123fe20000011413 */
[----:B------:R-:W-:-:S05]  /*13910*/  IMAD.MOV.U32 R2, RZ, RZ, R19 ;  /* 0x000000ffff027224 */ /* 0x000fca00078e0013 */
[----:B------:R-:W-:Y:S01]  /*13920*/  STG.E.64 [R16.64], R2 ;  /* 0x0000000210007986 */ /* 0x000fe2000c101b24 */
[----:B------:R-:W-:Y:S05]  /*13930*/  EXIT ;  /* 0x000000000000794d */ /* 0x000fea0003800000 */
.L_x_10494:
[----:B-1---5:R-:W-:Y:S01]  /*13940*/  STG.E [R16.64], R19 ;  /* 0x0000001310007986 */ /* 0x022fe2000c101924 */
[----:B------:R-:W-:Y:S05]  /*13950*/  EXIT ;  /* 0x000000000000794d */ /* 0x000fea0003800000 */
.L_x_10496:
        /* <DEDUP_REMOVED lines=10> */
.L_x_27506:


//--------------------- .text._ZN2at6native27unrolled_elementwise_kernelIZZZNS0_28launch_masked_scatter_kernelERKNS_10TensorBaseES4_S4_S4_ENKUlvE_clEvENKUlvE1_clEvEUliblE_St5arrayIPcLm4EELi4E23TrivialOffsetCalculatorILi3EjESB_ILi1EjENS0_6memory12LoadWithCastILi3EEENSE_13StoreWithCastILi1EEEEEviT_T0_T2_T3_T4_T5_ --------------------------
	.section	.text._ZN2at6native27unrolled_elementwise_kernelIZZZNS0_28launch_masked_scatter_kernelERKNS_10TensorBaseES4_S4_S4_ENKUlvE_clEvENKUlvE1_clEvEUliblE_St5arrayIPcLm4EELi4E23TrivialOffsetCalculatorILi3EjESB_ILi1EjENS0_6memory12LoadWithCastILi3EEENSE_13StoreWithCastILi1EEEEEviT_T0_T2_T3_T4_T5_,"ax",@progbits
	.sectioninfo	@"SHI_REGISTERS=40"
	.align	128
        .global         _ZN2at6native27unrolled_elementwise_kernelIZZZNS0_28launch_masked_scatter_kernelERKNS_10TensorBaseES4_S4_S4_ENKUlvE_clEvENKUlvE1_clEvEUliblE_St5arrayIPcLm4EELi4E23TrivialOffsetCalculatorILi3EjESB_ILi1EjENS0_6memory12LoadWithCastILi3EEENSE_13StoreWithCastILi1EEEEEviT_T0_T2_T3_T4_T5_
        .type           _ZN2at6native27unrolled_elementwise_kernelIZZZNS0_28launch_masked_scatter_kernelERKNS_10TensorBaseES4_S4_S4_ENKUlvE_clEvENKUlvE1_clEvEUliblE_St5arrayIPcLm4EELi4E23TrivialOffsetCalculatorILi3EjESB_ILi1EjENS0_6memory12LoadWithCastILi3EEENSE_13StoreWithCastILi1EEEEEviT_T0_T2_T3_T4_T5_,@function
        .size           _ZN2at6native27unrolled_elementwise_kernelIZZZNS0_28launch_masked_scatter_kernelERKNS_10TensorBaseES4_S4_S4_ENKUlvE_clEvENKUlvE1_clEvEUliblE_St5arrayIPcLm4EELi4E23TrivialOffsetCalculatorILi3EjESB_ILi1EjENS0_6memory12LoadWithCastILi3EEENSE_13StoreWithCastILi1EEEEEviT_T0_T2_T3_T4_T5_,(.L_x_27507 - _ZN2at6native27unrolled_elementwise_kernelIZZZNS0_28launch_masked_scatter_kernelERKNS_10TensorBaseES4_S4_S4_ENKUlvE_clEvENKUlvE1_clEvEUliblE_St5arrayIPcLm4EELi4E23TrivialOffsetCalculatorILi3EjESB_ILi1EjENS0_6memory12LoadWithCastILi3EEENSE_13StoreWithCastILi1EEEEEviT_T0_T2_T3_T4_T5_)
        .other          _ZN2at6native27unrolled_elementwise_kernelIZZZNS0_28launch_masked_scatter_kernelERKNS_10TensorBaseES4_S4_S4_ENKUlvE_clEvENKUlvE1_clEvEUliblE_St5arrayIPcLm4EELi4E23TrivialOffsetCalculatorILi3EjESB_ILi1EjENS0_6memory12LoadWithCastILi3EEENSE_13StoreWithCastILi1EEEEEviT_T0_T2_T3_T4_T5_,@"STO_CUDA_ENTRY STV_DEFAULT"
_ZN2at6native27unrolled_elementwise_kernelIZZZNS0_28launch_masked_scatter_kernelERKNS_10TensorBaseES4_S4_S4_ENKUlvE_clEvENKUlvE1_clEvEUliblE_St5arrayIPcLm4EELi4E23TrivialOffsetCalculatorILi3EjESB_ILi1EjENS0_6memory12LoadWithCastILi3EEENSE_13StoreWithCastILi1EEEEEviT_T0_T2_T3_T4_T5_:
.text._ZN2at6native27unrolled_elementwise_kernelIZZZNS0_28launch_masked_scatter_kernelERKNS_10TensorBaseES4_S4_S4_ENKUlvE_clEvENKUlvE1_clEvEUliblE_St5arrayIPcLm4EELi4E23TrivialOffsetCalculatorILi3EjESB_ILi1EjENS0_6memory12LoadWithCastILi3EEENSE_13StoreWithCastILi1EEEEEviT_T0_T2_T3_T4_T5_:
        /* <DEDUP_REMOVED lines=8> */
[----:B------:R-:W-:Y:S01]  /*0080*/  IMAD.MOV.U32 R28, RZ, RZ, RZ ;  /* 0x000000ffff1c7224 */ /* 0x000fe200078e00ff */
[----:B------:R-:W-:Y:S01]  /*0090*/  PRMT R32, RZ, 0x7610, R32 ;  /* 0x00007610ff207816 */ /* 0x000fe20000000020 */
[----:B------:R-:W-:Y:S01]  /*00a0*/  IMAD.MOV.U32 R2, RZ, RZ, RZ ;  /* 0x000000ffff027224 */ /* 0x000fe200078e00ff */
[----:B------:R-:W3:Y:S01]  /*00b0*/  LDC.U8 R37, c[0x0][0x19d] ;  /* 0x00006740ff257b82 */ /* 0x000ee20000000000 */
[----:B------:R-:W-:Y:S01]  /*00c0*/  CS2R R22, SRZ ;  /* 0x0000000000167805 */ /* 0x000fe2000001ff00 */
[----:B------:R-:W-:-:S06]  /*00d0*/  CS2R R16, SRZ ;  /* 0x0000000000107805 */ /* 0x000fcc000001ff00 */
        /* <DEDUP_REMOVED lines=21> */
.L_x_10502:
[----:B------:R0:W5:Y:S01]  /*0230*/  LDG.E.U8 R2, [R4.64] ;  /* 0x0000002404027981 */ /* 0x000162000c1e1100 */
[----:B------:R-:W-:Y:S05]  /*0240*/  BRA `(.L_x_10504) ;  /* 0x00000d0000007947 */ /* 0x000fea0003800000 */
.L_x_10501:
        /* <DEDUP_REMOVED lines=8> */
.L_x_10506:
[----:B------:R0:W5:Y:S01]  /*02d0*/  LDG.E R2, [R4.64] ;  /* 0x0000002404027981 */ /* 0x000162000c1e1900 */
[----:B------:R-:W-:Y:S05]  /*02e0*/  BRA `(.L_x_10504) ;  /* 0x00000c6000007947 */ /* 0x000fea0003800000 */
.L_x_10505:
[----:B------:R0:W5:Y:S01]  /*02f0*/  LDG.E.S16 R2, [R4.64] ;  /* 0x0000002404027981 */ /* 0x000162000c1e1700 */
[----:B------:R-:W-:Y:S05]  /*0300*/  BRA `(.L_x_10504) ;  /* 0x00000c4000007947 */ /* 0x000fea0003800000 */
.L_x_10500:
[----:B------:R-:W-:-:S13]  /*0310*/  ISETP.GT.AND P0, PT, R0, 0x6, PT ;  /* 0x000000060000780c */ /* 0x000fda0003f04270 */
[----:B------:R-:W-:Y:S05]  /*0320*/  @P0 BRA `(.L_x_10507) ;  /* 0x000000b000000947 */ /* 0x000fea0003800000 */
[----:B------:R-:W-:-:S13]  /*0330*/  ISETP.NE.AND P0, PT, R0, 0x5, PT ;  /* 0x000000050000780c */ /* 0x000fda0003f05270 */
[----:B------:R-:W-:Y:S05]  /*0340*/  @!P0 BRA `(.L_x_10508) ;  /* 0x0000005000008947 */ /* 0x000fea0003800000 */
[----:B------:R-:W-:-:S13]  /*0350*/  ISETP.NE.AND P0, PT, R0, 0x6, PT ;  /* 0x000000060000780c */ /* 0x000fda0003f05270 */
[----:B------:R-:W-:Y:S05]  /*0360*/  @P0 BRA `(.L_x_10503) ;  /* 0x00000a6000000947 */ /* 0x000fea0003800000 */
[----:B------:R-:W2:Y:S02]  /*0370*/  LDG.E R2, [R4.64] ;  /* 0x0000002404027981 */ /* 0x000ea4000c1e1900 */
[----:B--2---:R-:W0:Y:S01]  /*0380*/  F2I.FTZ.TRUNC.NTZ R2, R2 ;  /* 0x0000000200027305 */ /* 0x004e22000021f100 */
[----:B------:R-:W-:Y:S05]  /*0390*/  BRA `(.L_x_10504) ;  /* 0x00000bb000007947 */ /* 0x000fea0003800000 */
.L_x_10508:
[----:B------:R-:W2:Y:S02]  /*03a0*/  LDG.E.U16 R4, [R4.64] ;  /* 0x0000002404047981 */ /* 0x000ea4000c1e1500 */
[----:B--2---:R-:W-:-:S06]  /*03b0*/  HADD2.F32 R2, -RZ, R4.H0_H0 ;  /* 0x20000004ff027230 */ /* 0x004fcc0000004100 */
[----:B------:R-:W0:Y:S01]  /*03c0*/  F2I.FTZ.TRUNC.NTZ R2, R2 ;  /* 0x0000000200027305 */ /* 0x000e22000021f100 */
[----:B------:R-:W-:Y:S05]  /*03d0*/  BRA `(.L_x_10504) ;  /* 0x00000b7000007947 */ /* 0x000fea0003800000 */
.L_x_10507:
[----:B------:R-:W-:-:S13]  /*03e0*/  ISETP.NE.AND P0, PT, R0, 0x7, PT ;  /* 0x000000070000780c */ /* 0x000fda0003f05270 */
[----:B------:R-:W-:Y:S05]  /*03f0*/  @!P0 BRA `(.L_x_10509) ;  /* 0x000000b000008947 */ /* 0x000fea0003800000 */
[----:B------:R-:W-:-:S13]  /*0400*/  ISETP.NE.AND P0, PT, R0, 0x8, PT ;  /* 0x000000080000780c */ /* 0x000fda0003f05270 */
[----:B------:R-:W-:Y:S05]  /*0410*/  @!P0 BRA `(.L_x_10510) ;  /* 0x0000005000008947 */ /* 0x000fea0003800000 */
[----:B------:R-:W-:-:S13]  /*0420*/  ISETP.NE.AND P0, PT, R0, 0x9, PT ;  /* 0x000000090000780c */ /* 0x000fda0003f05270 */
[----:B------:R-:W-:Y:S05]  /*0430*/  @P0 BRA `(.L_x_10503) ;  /* 0x0000099000000947 */ /* 0x000fea0003800000 */
[----:B------:R-:W2:Y:S02]  /*0440*/  LDG.E R2, [R4.64] ;  /* 0x0000002404027981 */ /* 0x000ea4000c1e1900 */
[----:B--2---:R-:W0:Y:S01]  /*0450*/  F2I.FTZ.TRUNC.NTZ R2, R2 ;  /* 0x0000000200027305 */ /* 0x004e22000021f100 */
[----:B------:R-:W-:Y:S05]  /*0460*/  BRA `(.L_x_10504) ;  /* 0x00000ae000007947 */ /* 0x000fea0003800000 */
.L_x_10510:
[----:B------:R-:W2:Y:S02]  /*0470*/  LDG.E.U16 R4, [R4.64] ;  /* 0x0000002404047981 */ /* 0x000ea4000c1e1500 */
[----:B--2---:R-:W-:-:S06]  /*0480*/  HADD2.F32 R2, -RZ, R4.H0_H0 ;  /* 0x20000004ff027230 */ /* 0x004fcc0000004100 */
[----:B------:R-:W0:Y:S01]  /*0490*/  F2I.FTZ.TRUNC.NTZ R2, R2 ;  /* 0x0000000200027305 */ /* 0x000e22000021f100 */
[----:B------:R-:W-:Y:S05]  /*04a0*/  BRA `(.L_x_10504) ;  /* 0x00000aa000007947 */ /* 0x000fea0003800000 */
.L_x_10509:
[----:B------:R-:W2:Y:S02]  /*04b0*/  LDG.E.64 R2, [R4.64] ;  /* 0x0000002404027981 */ /* 0x000ea4000c1e1b00 */
[----:B--2---:R0:W1:Y:S01]  /*04c0*/  F2I.F64.TRUNC R2, R2 ;  /* 0x0000000200027311 */ /* 0x004062000030d100 */
[----:B------:R-:W-:Y:S05]  /*04d0*/  BRA `(.L_x_10504) ;  /* 0x00000a7000007947 */ /* 0x000fea0003800000 */
.L_x_10499:
        /* <DEDUP_REMOVED lines=12> */
.L_x_10513:
[----:B------:R-:W2:Y:S02]  /*05a0*/  LDG.E.64 R2, [R4.64] ;  /* 0x0000002404027981 */ /* 0x000ea4000c1e1b00 */
[----:B--2---:R0:W1:Y:S01]  /*05b0*/  F2I.F64.TRUNC R2, R2 ;  /* 0x0000000200027311 */ /* 0x004062000030d100 */
[----:B------:R-:W-:Y:S05]  /*05c0*/  BRA `(.L_x_10504) ;  /* 0x0000098000007947 */ /* 0x000fea0003800000 */
.L_x_10512:
        /* <DEDUP_REMOVED lines=25> */
[----:B------:R0:W1:Y:S01]  /*0760*/  F2I.FTZ.TRUNC.NTZ R2, R3 ;  /* 0x0000000300027305 */ /* 0x000062000021f100 */
[----:B------:R-:W-:Y:S05]  /*0770*/  BRA `(.L_x_10504) ;  /* 0x000007d000007947 */ /* 0x000fea0003800000 */
.L_x_10515:
        /* <DEDUP_REMOVED lines=12> */
[----:B------:R-:W0:Y:S01]  /*0840*/  F2I.FTZ.TRUNC.NTZ R2, R2 ;  /* 0x0000000200027305 */ /* 0x000e22000021f100 */
[----:B------:R-:W-:Y:S05]  /*0850*/  BRA `(.L_x_10504) ;  /* 0x000006f000007947 */ /* 0x000fea0003800000 */
.L_x_10514:
[----:B------:R-:W2:Y:S02]  /*0860*/  LDG.E.U16 R2, [R4.64] ;  /* 0x0000002404027981 */ /* 0x000ea4000c1e1500 */
[----:B--2---:R-:W-:-:S06]  /*0870*/  PRMT R2, RZ, 0x5410, R2 ;  /* 0x00005410ff027816 */ /* 0x004fcc0000000002 */
[----:B------:R-:W0:Y:S01]  /*0880*/  F2I.FTZ.TRUNC.NTZ R2, R2 ;  /* 0x0000000200027305 */ /* 0x000e22000021f100 */
[----:B------:R-:W-:Y:S05]  /*0890*/  BRA `(.L_x_10504) ;  /* 0x000006b000007947 */ /* 0x000fea0003800000 */
.L_x_10511:
        /* <DEDUP_REMOVED lines=10> */
.L_x_10518:
        /* <DEDUP_REMOVED lines=21> */
.L_x_10522:
[----:B------:R-:W-:Y:S05]  /*0a90*/  BSYNC B1 ;  /* 0x0000000000017941 */ /* 0x000fea0003800000 */
.L_x_10521:
[----:B------:R-:W-:Y:S01]  /*0aa0*/  IMAD.SHL.U32 R2, R2, 0x100000, RZ ;  /* 0x0010000002027824 */ /* 0x000fe200078e00ff */
[----:B------:R-:W-:-:S04]  /*0ab0*/  LEA R3, R0, 0x3b800000, 0x17 ;  /* 0x3b80000000037811 */ /* 0x000fc800078eb8ff */
[----:B------:R-:W-:Y:S02]  /*0ac0*/  LOP3.LUT R2, R3, R2, R4, 0xfe, !PT ;  /* 0x0000000203027212 */ /* 0x000fe400078efe04 */
.L_x_10520:
[----:B------:R-:W-:Y:S05]  /*0ad0*/  BSYNC B0 ;  /* 0x0000000000007941 */ /* 0x000fea0003800000 */
.L_x_10519:
[----:B------:R-:W0:Y:S01]  /*0ae0*/  F2I.FTZ.TRUNC.NTZ R2, R2 ;  /* 0x0000000200027305 */ /* 0x000e22000021f100 */
[----:B------:R-:W-:Y:S05]  /*0af0*/  BRA `(.L_x_10504) ;  /* 0x0000045000007947 */ /* 0x000fea0003800000 */
.L_x_10517:
        /* <DEDUP_REMOVED lines=21> */
.L_x_10526:
[----:B------:R-:W-:Y:S05]  /*0c50*/  BSYNC B1 ;  /* 0x0000000000017941 */ /* 0x000fea0003800000 */
.L_x_10525:
[----:B------:R-:W-:Y:S01]  /*0c60*/  IMAD.SHL.U32 R2, R2, 0x200000, RZ ;  /* 0x0020000002027824 */ /* 0x000fe200078e00ff */
[----:B------:R-:W-:-:S04]  /*0c70*/  LEA R3, R0, 0x37800000, 0x17 ;  /* 0x3780000000037811 */ /* 0x000fc800078eb8ff */
[----:B------:R-:W-:Y:S02]  /*0c80*/  LOP3.LUT R2, R3, R2, R4, 0xfe, !PT ;  /* 0x0000000203027212 */ /* 0x000fe400078efe04 */
.L_x_10524:
[----:B------:R-:W-:Y:S05]  /*0c90*/  BSYNC B0 ;  /* 0x0000000000007941 */ /* 0x000fea0003800000 */
.L_x_10523:
[----:B------:R-:W0:Y:S01]  /*0ca0*/  F2I.FTZ.TRUNC.NTZ R2, R2 ;  /* 0x0000000200027305 */ /* 0x000e22000021f100 */
[----:B------:R-:W-:Y:S05]  /*0cb0*/  BRA `(.L_x_10504) ;  /* 0x0000029000007947 */ /* 0x000fea0003800000 */
.L_x_10516:
        /* <DEDUP_REMOVED lines=14> */
.L_x_10530:
[----:B------:R-:W-:Y:S05]  /*0da0*/  BSYNC B0 ;  /* 0x0000000000007941 */ /* 0x000fea0003800000 */
.L_x_10529:
[----:B------:R-:W0:Y:S01]  /*0db0*/  F2I.FTZ.TRUNC.NTZ R2, R2 ;  /* 0x0000000200027305 */ /* 0x000e22000021f100 */
[----:B------:R-:W-:Y:S05]  /*0dc0*/  BRA `(.L_x_10504) ;  /* 0x0000018000007947 */ /* 0x000fea0003800000 */
.L_x_10503:
        /* <DEDUP_REMOVED lines=21> */
.L_x_10528:
[----:B------:R0:W5:Y:S01]  /*0f20*/  LDG.E R2, [R4.64] ;  /* 0x0000002404027981 */ /* 0x000162000c1e1900 */
[----:B------:R-:W-:Y:S05]  /*0f30*/  BRA `(.L_x_10504) ;  /* 0x0000001000007947 */ /* 0x000fea0003800000 */
.L_x_10527:
[----:B------:R0:W5:Y:S02]  /*0f40*/  LDG.E R2, [R4.64] ;  /* 0x0000002404027981 */ /* 0x000164000c1e1900 */
.L_x_10504:
        /* <DEDUP_REMOVED lines=18> */
.L_x_10534:
[----:B------:R-:W2:Y:S02]  /*1070*/  LDG.E.U8 R4, [R4.64] ;  /* 0x0000002404047981 */ /* 0x000ea4000c1e1100 */
[----:B--2---:R-:W-:-:S04]  /*1080*/  ISETP.NE.AND P0, PT, R4, RZ, PT ;  /* 0x000000ff0400720c */ /* 0x004fc80003f05270 */
[----:B------:R-:W-:Y:S01]  /*1090*/  P2R R18, PR, RZ, 0x1 ;  /* 0x00000001ff127803 */ /* 0x000fe20000000000 */
[----:B------:R-:W-:Y:S05]  /*10a0*/  BRA `(.L_x_10536) ;  /* 0x00000f4000007947 */ /* 0x000fea0003800000 */
.L_x_10533:
        /* <DEDUP_REMOVED lines=11> */
.L_x_10538:
[----:B------:R-:W2:Y:S02]  /*1160*/  LDG.E R4, [R4.64] ;  /* 0x0000002404047981 */ /* 0x000ea4000c1e1900 */
[----:B--2---:R-:W-:-:S04]  /*1170*/  ISETP.NE.AND P0, PT, R4, RZ, PT ;  /* 0x000000ff0400720c */ /* 0x004fc80003f05270 */
[----:B------:R-:W-:Y:S01]  /*1180*/  P2R R18, PR, RZ, 0x1 ;  /* 0x00000001ff127803 */ /* 0x000fe20000000000 */
[----:B------:R-:W-:Y:S05]  /*1190*/  BRA `(.L_x_10536) ;  /* 0x00000e5000007947 */ /* 0x000fea0003800000 */
.L_x_10537:
[----:B------:R-:W2:Y:S02]  /*11a0*/  LDG.E.U16 R4, [R4.64] ;  /* 0x0000002404047981 */ /* 0x000ea4000c1e1500 */
[----:B--2---:R-:W-:-:S04]  /*11b0*/  ISETP.NE.AND P0, PT, R4, RZ, PT ;  /* 0x000000ff0400720c */ /* 0x004fc80003f05270 */
[----:B------:R-:W-:Y:S01]  /*11c0*/  P2R R18, PR, RZ, 0x1 ;  /* 0x00000001ff127803 */ /* 0x000fe20000000000 */
[----:B------:R-:W-:Y:S05]  /*11d0*/  BRA `(.L_x_10536) ;  /* 0x00000e1000007947 */ /* 0x000fea0003800000 */
.L_x_10532:
        /* <DEDUP_REMOVED lines=10> */
.L_x_10540:
[----:B------:R-:W2:Y:S02]  /*1280*/  LDG.E.U16 R0, [R4.64] ;  /* 0x0000002404007981 */ /* 0x000ea4000c1e1500 */
[----:B--2---:R-:W-:-:S05]  /*1290*/  HADD2.F32 R0, -RZ, R0.H0_H0 ;  /* 0x20000000ff007230 */ /* 0x004fca0000004100 */
[----:B------:R-:W-:-:S04]  /*12a0*/  FSETP.NEU.FTZ.AND P0, PT, R0, RZ, PT ;  /* 0x000000ff0000720b */ /* 0x000fc80003f1d000 */
[----:B------:R-:W-:Y:S01]  /*12b0*/  P2R R18, PR, RZ, 0x1 ;  /* 0x00000001ff127803 */ /* 0x000fe20000000000 */
[----:B------:R-:W-:Y:S05]  /*12c0*/  BRA `(.L_x_10536) ;  /* 0x00000d2000007947 */ /* 0x000fea0003800000 */
.L_x_10539:
        /* <DEDUP_REMOVED lines=12> */
.L_x_10542:
        /* <DEDUP_REMOVED lines=11> */
.L_x_10541:
[----:B------:R-:W2:Y:S02]  /*1440*/  LDG.E.64 R4, [R4.64] ;  /* 0x0000002404047981 */ /* 0x000ea4000c1e1b00 */
[----:B--2---:R-:W0:-:S06]  /*1450*/  DSETP.NEU.AND P0, PT, R4, RZ, PT ;  /* 0x000000ff0400722a */ /* 0x004e0c0003f0d000 */
[----:B0-----:R-:W-:Y:S01]  /*1460*/  P2R R18, PR, RZ, 0x1 ;  /* 0x00000001ff127803 */ /* 0x001fe20000000000 */
[----:B------:R-:W-:Y:S05]  /*1470*/  BRA `(.L_x_10536) ;  /* 0x00000b7000007947 */ /* 0x000fea0003800000 */
.L_x_10531:
        /* <DEDUP_REMOVED lines=12> */
.L_x_10545:
[----:B------:R-:W2:Y:S02]  /*1540*/  LDG.E.128 R4, [R4.64] ;  /* 0x0000002404047981 */ /* 0x000ea4000c1e1d00 */
[----:B--2---:R-:W0:-:S06]  /*1550*/  DSETP.NEU.AND P0, PT, R6, RZ, PT ;  /* 0x000000ff0600722a */ /* 0x004e0c0003f0d000 */
[----:B0-----:R-:W0:-:S06]  /*1560*/  DSETP.NEU.OR P0, PT, R4, RZ, P0 ;  /* 0x000000ff0400722a */ /* 0x001e0c000070d400 */
[----:B0-----:R-:W-:Y:S01]  /*1570*/  P2R R18, PR, RZ, 0x1 ;  /* 0x00000001ff127803 */ /* 0x001fe20000000000 */
[----:B------:R-:W-:Y:S05]  /*1580*/  BRA `(.L_x_10536) ;  /* 0x00000a6000007947 */ /* 0x000fea0003800000 */
.L_x_10544:
        /* <DEDUP_REMOVED lines=28> */
.L_x_10547:
        /* <DEDUP_REMOVED lines=15> */
.L_x_10546:
[----:B------:R-:W2:Y:S02]  /*1840*/  LDG.E.U16 R0, [R4.64] ;  /* 0x0000002404007981 */ /* 0x000ea4000c1e1500 */
[----:B--2---:R-:W-:-:S04]  /*1850*/  PRMT R0, RZ, 0x5410, R0 ;  /* 0x00005410ff007816 */ /* 0x004fc80000000000 */
[----:B------:R-:W-:-:S04]  /*1860*/  FSETP.NEU.FTZ.AND P0, PT, R0, RZ, PT ;  /* 0x000000ff0000720b */ /* 0x000fc80003f1d000 */
[----:B------:R-:W-:Y:S01]  /*1870*/  P2R R18, PR, RZ, 0x1 ;  /* 0x00000001ff127803 */ /* 0x000fe20000000000 */
[----:B------:R-:W-:Y:S05]  /*1880*/  BRA `(.L_x_10536) ;  /* 0x0000076000007947 */ /* 0x000fea0003800000 */
.L_x_10543:
        /* <DEDUP_REMOVED lines=12> */
.L_x_10550:
        /* <DEDUP_REMOVED lines=21> */
.L_x_10554:
[----:B------:R-:W-:Y:S05]  /*1aa0*/  BSYNC B1 ;  /* 0x0000000000017941 */ /* 0x000fea0003800000 */
.L_x_10553:
[----:B------:R-:W-:Y:S01]  /*1ab0*/  LEA R5, R0, 0x3b800000, 0x17 ;  /* 0x3b80000000057811 */ /* 0x000fe200078eb8ff */
[----:B------:R-:W-:-:S05]  /*1ac0*/  IMAD.SHL.U32 R0, R3, 0x100000, RZ ;  /* 0x0010000003007824 */ /* 0x000fca00078e00ff */
[----:B------:R-:W-:Y:S02]  /*1ad0*/  LOP3.LUT R0, R5, R0, R6, 0xfe, !PT ;  /* 0x0000000005007212 */ /* 0x000fe400078efe06 */
.L_x_10552:
[----:B------:R-:W-:Y:S05]  /*1ae0*/  BSYNC B0 ;  /* 0x0000000000007941 */ /* 0x000fea0003800000 */
.L_x_10551:
[----:B------:R-:W-:-:S04]  /*1af0*/  FSETP.NEU.FTZ.AND P0, PT, R0, RZ, PT ;  /* 0x000000ff0000720b */ /* 0x000fc80003f1d000 */
[----:B------:R-:W-:Y:S01]  /*1b00*/  P2R R18, PR, RZ, 0x1 ;  /* 0x00000001ff127803 */ /* 0x000fe20000000000 */
[----:B------:R-:W-:Y:S05]  /*1b10*/  BRA `(.L_x_10536) ;  /* 0x000004d000007947 */ /* 0x000fea0003800000 */
.L_x_10549:
        /* <DEDUP_REMOVED lines=21> */
.L_x_10558:
[----:B------:R-:W-:Y:S05]  /*1c70*/  BSYNC B1 ;  /* 0x0000000000017941 */ /* 0x000fea0003800000 */
.L_x_10557:
[----:B------:R-:W-:Y:S01]  /*1c80*/  LEA R5, R0, 0x37800000, 0x17 ;  /* 0x3780000000057811 */ /* 0x000fe200078eb8ff */
[----:B------:R-:W-:-:S05]  /*1c90*/  IMAD.SHL.U32 R0, R3, 0x200000, RZ ;  /* 0x0020000003007824 */ /* 0x000fca00078e00ff */
[----:B------:R-:W-:Y:S02]  /*1ca0*/  LOP3.LUT R0, R5, R0, R6, 0xfe, !PT ;  /* 0x0000000005007212 */ /* 0x000fe400078efe06 */
.L_x_10556:
[----:B------:R-:W-:Y:S05]  /*1cb0*/  BSYNC B0 ;  /* 0x0000000000007941 */ /* 0x000fea0003800000 */
.L_x_10555:
[----:B------:R-:W-:-:S04]  /*1cc0*/  FSETP.NEU.FTZ.AND P0, PT, R0, RZ, PT ;  /* 0x000000ff0000720b */ /* 0x000fc80003f1d000 */
[----:B------:R-:W-:Y:S01]  /*1cd0*/  P2R R18, PR, RZ, 0x1 ;  /* 0x00000001ff127803 */ /* 0x000fe20000000000 */
[----:B------:R-:W-:Y:S05]  /*1ce0*/  BRA `(.L_x_10536) ;  /* 0x0000030000007947 */ /* 0x000fea0003800000 */
.L_x_10548:
        /* <DEDUP_REMOVED lines=14> */
.L_x_10562:
[----:B------:R-:W-:Y:S05]  /*1dd0*/  BSYNC B0 ;  /* 0x0000000000007941 */ /* 0x000fea0003800000 */
.L_x_10561:
[----:B------:R-:W-:-:S04]  /*1de0*/  FSETP.NEU.FTZ.AND P0, PT, R0, RZ, PT ;  /* 0x000000ff0000720b */ /* 0x000fc80003f1d000 */
[----:B------:R-:W-:Y:S01]  /*1df0*/  P2R R18, PR, RZ, 0x1 ;  /* 0x00000001ff127803 */ /* 0x000fe20000000000 */
[----:B------:R-:W-:Y:S05]  /*1e00*/  BRA `(.L_x_10536) ;  /* 0x000001e000007947 */ /* 0x000fea0003800000 */
.L_x_10535:
        /* <DEDUP_REMOVED lines=22> */
.L_x_10560:
[----:B------:R-:W2:Y:S02]  /*1f70*/  LDG.E.64 R4, [R4.64] ;  /* 0x0000002404047981 */ /* 0x000ea4000c1e1b00 */
[----:B--2---:R-:W-:-:S04]  /*1f80*/  ISETP.NE.U32.AND P0, PT, R4, RZ, PT ;  /* 0x000000ff0400720c */ /* 0x004fc80003f05070 */
[----:B------:R-:W-:-:S04]  /*1f90*/  ISETP.NE.AND.EX P0, PT, R5, RZ, PT, P0 ;  /* 0x000000ff0500720c */ /* 0x000fc80003f05300 */
[----:B------:R-:W-:Y:S01]  /*1fa0*/  P2R R18, PR, RZ, 0x1 ;  /* 0x00000001ff127803 */ /* 0x000fe20000000000 */
[----:B------:R-:W-:Y:S05]  /*1fb0*/  BRA `(.L_x_10536) ;  /* 0x0000003000007947 */ /* 0x000fea0003800000 */
.L_x_10559:
[----:B------:R-:W2:Y:S02]  /*1fc0*/  LDG.E R4, [R4.64] ;  /* 0x0000002404047981 */ /* 0x000ea4000c1e1900 */
[----:B--2---:R-:W-:-:S04]  /*1fd0*/  ISETP.NE.AND P0, PT, R4, RZ, PT ;  /* 0x000000ff0400720c */ /* 0x004fc80003f05270 */
[----:B------:R-:W-:Y:S02]  /*1fe0*/  P2R R18, PR, RZ, 0x1 ;  /* 0x00000001ff127803 */ /* 0x000fe40000000000 */
.L_x_10536:
        /* <DEDUP_REMOVED lines=17> */
.L_x_10566:
[----:B------:R0:W5:Y:S01]  /*2100*/  LDG.E.U8 R16, [R4.64] ;  /* 0x0000002404107981 */ /* 0x000162000c1e1100 */
[----:B------:R-:W-:Y:S01]  /*2110*/  IMAD.MOV.U32 R17, RZ, RZ, RZ ;  /* 0x000000ffff117224 */ /* 0x000fe200078e00ff */
[----:B------:R-:W-:Y:S05]  /*2120*/  BRA `(.L_x_10568) ;  /* 0x00000d5000007947 */ /* 0x000fea0003800000 */
.L_x_10565:
        /* <DEDUP_REMOVED lines=8> */
.L_x_10570:
[----:B------:R-:W2:Y:S02]  /*21b0*/  LDG.E R16, [R4.64] ;  /* 0x0000002404107981 */ /* 0x000ea4000c1e1900 */
[----:B--2---:R-:W-:Y:S01]  /*21c0*/  SHF.R.S32.HI R17, RZ, 0x1f, R16 ;  /* 0x0000001fff117819 */ /* 0x004fe20000011410 */
[----:B------:R-:W-:Y:S05]  /*21d0*/  BRA `(.L_x_10568) ;  /* 0x00000ca000007947 */ /* 0x000fea0003800000 */
.L_x_10569:
[----:B------:R-:W2:Y:S02]  /*21e0*/  LDG.E.S16 R16, [R4.64] ;  /* 0x0000002404107981 */ /* 0x000ea4000c1e1700 */
[----:B--2---:R-:W-:Y:S01]  /*21f0*/  SHF.R.S32.HI R17, RZ, 0x1f, R16 ;  /* 0x0000001fff117819 */ /* 0x004fe20000011410 */
[----:B------:R-:W-:Y:S05]  /*2200*/  BRA `(.L_x_10568) ;  /* 0x00000c7000007947 */ /* 0x000fea0003800000 */
.L_x_10564:
        /* <DEDUP_REMOVED lines=9> */
.L_x_10572:
[----:B------:R-:W2:Y:S02]  /*22a0*/  LDG.E.U16 R4, [R4.64] ;  /* 0x0000002404047981 */ /* 0x000ea4000c1e1500 */
[----:B--2---:R-:W-:-:S06]  /*22b0*/  HADD2.F32 R16, -RZ, R4.H0_H0 ;  /* 0x20000004ff107230 */ /* 0x004fcc0000004100 */
[----:B------:R-:W0:Y:S01]  /*22c0*/  F2I.S64.TRUNC R16, R16 ;  /* 0x0000001000107311 */ /* 0x000e22000020d900 */
[----:B------:R-:W-:Y:S05]  /*22d0*/  BRA `(.L_x_10568) ;  /* 0x00000ba000007947 */ /* 0x000fea0003800000 */
.L_x_10571:
        /* <DEDUP_REMOVED lines=9> */
.L_x_10574:
[----:B------:R-:W2:Y:S02]  /*2370*/  LDG.E.U16 R4, [R4.64] ;  /* 0x0000002404047981 */ /* 0x000ea4000c1e1500 */
[----:B--2---:R-:W-:-:S06]  /*2380*/  HADD2.F32 R16, -RZ, R4.H0_H0 ;  /* 0x20000004ff107230 */ /* 0x004fcc0000004100 */
[----:B------:R-:W0:Y:S01]  /*2390*/  F2I.S64.TRUNC R16, R16 ;  /* 0x0000001000107311 */ /* 0x000e22000020d900 */
[----:B------:R-:W-:Y:S05]  /*23a0*/  BRA `(.L_x_10568) ;  /* 0x00000ad000007947 */ /* 0x000fea0003800000 */
.L_x_10573:
[----:B------:R-:W2:Y:S02]  /*23b0*/  LDG.E.64 R4, [R4.64] ;  /* 0x0000002404047981 */ /* 0x000ea4000c1e1b00 */
[----:B--2---:R0:W2:Y:S01]  /*23c0*/  F2I.S64.F64.TRUNC R16, R4 ;  /* 0x0000000400107311 */ /* 0x0040a2000030d900 */
[----:B------:R-:W-:Y:S05]  /*23d0*/  BRA `(.L_x_10568) ;  /* 0x00000aa000007947 */ /* 0x000fea0003800000 */
.L_x_10563:
        /* <DEDUP_REMOVED lines=13> */
.L_x_10577:
[----:B------:R-:W2:Y:S02]  /*24b0*/  LDG.E.64 R4, [R4.64] ;  /* 0x0000002404047981 */ /* 0x000ea4000c1e1b00 */
[----:B--2---:R0:W2:Y:S01]  /*24c0*/  F2I.S64.F64.TRUNC R16, R4 ;  /* 0x0000000400107311 */ /* 0x0040a2000030d900 */
[----:B------:R-:W-:Y:S05]  /*24d0*/  BRA `(.L_x_10568) ;  /* 0x000009a000007947 */ /* 0x000fea0003800000 */
.L_x_10576:
        /* <DEDUP_REMOVED lines=27> */
.L_x_10579:
        /* <DEDUP_REMOVED lines=14> */
.L_x_10578:
[----:B------:R-:W2:Y:S02]  /*2770*/  LDG.E.U16 R16, [R4.64] ;  /* 0x0000002404107981 */ /* 0x000ea4000c1e1500 */
[----:B--2---:R-:W-:-:S06]  /*2780*/  PRMT R16, RZ, 0x5410, R16 ;  /* 0x00005410ff107816 */ /* 0x004fcc0000000010 */
[----:B------:R-:W0:Y:S01]  /*2790*/  F2I.S64.TRUNC R16, R16 ;  /* 0x0000001000107311 */ /* 0x000e22000020d900 */
[----:B------:R-:W-:Y:S05]  /*27a0*/  BRA `(.L_x_10568) ;  /* 0x000006d000007947 */ /* 0x000fea0003800000 */
.L_x_10575:
        /* <DEDUP_REMOVED lines=11> */
.L_x_10582:
        /* <DEDUP_REMOVED lines=21> */
.L_x_10586:
[----:B------:R-:W-:Y:S05]  /*29b0*/  BSYNC B1 ;  /* 0x0000000000017941 */ /* 0x000fea0003800000 */
.L_x_10585:
[----:B------:R-:W-:Y:S01]  /*29c0*/  IMAD.SHL.U32 R3, R3, 0x100000, RZ ;  /* 0x0010000003037824 */ /* 0x000fe200078e00ff */
[----:B------:R-:W-:-:S04]  /*29d0*/  LEA R5, R0, 0x3b800000, 0x17 ;  /* 0x3b80000000057811 */ /* 0x000fc800078eb8ff */
[----:B------:R-:W-:Y:S02]  /*29e0*/  LOP3.LUT R16, R5, R3, R16, 0xfe, !PT ;  /* 0x0000000305107212 */ /* 0x000fe400078efe10 */
.L_x_10584:
[----:B------:R-:W-:Y:S05]  /*29f0*/  BSYNC B0 ;  /* 0x0000000000007941 */ /* 0x000fea0003800000 */
.L_x_10583:
[----:B------:R-:W0:Y:S01]  /*2a00*/  F2I.S64.TRUNC R16, R16 ;  /* 0x0000001000107311 */ /* 0x000e22000020d900 */
[----:B------:R-:W-:Y:S05]  /*2a10*/  BRA `(.L_x_10568) ;  /* 0x0000046000007947 */ /* 0x000fea0003800000 */
.L_x_10581:
        /* <DEDUP_REMOVED lines=21> */
.L_x_10590:
[----:B------:R-:W-:Y:S05]  /*2b70*/  BSYNC B1 ;  /* 0x0000000000017941 */ /* 0x000fea0003800000 */
.L_x_10589:
[----:B------:R-:W-:Y:S01]  /*2b80*/  IMAD.SHL.U32 R3, R3, 0x200000, RZ ;  /* 0x0020000003037824 */ /* 0x000fe200078e00ff */
[----:B------:R-:W-:-:S04]  /*2b90*/  LEA R5, R0, 0x37800000, 0x17 ;  /* 0x3780000000057811 */ /* 0x000fc800078eb8ff */
[----:B------:R-:W-:Y:S02]  /*2ba0*/  LOP3.LUT R16, R5, R3, R16, 0xfe, !PT ;  /* 0x0000000305107212 */ /* 0x000fe400078efe10 */
.L_x_10588:
[----:B------:R-:W-:Y:S05]  /*2bb0*/  BSYNC B0 ;  /* 0x0000000000007941 */ /* 0x000fea0003800000 */
.L_x_10587:
[----:B------:R-:W0:Y:S01]  /*2bc0*/  F2I.S64.TRUNC R16, R16 ;  /* 0x0000001000107311 */ /* 0x000e22000020d900 */
[----:B------:R-:W-:Y:S05]  /*2bd0*/  BRA `(.L_x_10568) ;  /* 0x000002a000007947 */ /* 0x000fea0003800000 */
.L_x_10580:
        /* <DEDUP_REMOVED lines=14> */
.L_x_10594:
[----:B------:R-:W-:Y:S05]  /*2cc0*/  BSYNC B0 ;  /* 0x0000000000007941 */ /* 0x000fea0003800000 */
.L_x_10593:
[----:B------:R-:W0:Y:S01]  /*2cd0*/  F2I.S64.TRUNC R16, R16 ;  /* 0x0000001000107311 */ /* 0x000e22000020d900 */
[----:B------:R-:W-:Y:S05]  /*2ce0*/  BRA `(.L_x_10568) ;  /* 0x0000019000007947 */ /* 0x000fea0003800000 */
.L_x_10567:
        /* <DEDUP_REMOVED lines=21> */
.L_x_10592:
[----:B------:R0:W5:Y:S01]  /*2e40*/  LDG.E.64 R16, [R4.64] ;  /* 0x0000002404107981 */ /* 0x000162000c1e1b00 */
[----:B------:R-:W-:Y:S05]  /*2e50*/  BRA `(.L_x_10568) ;  /* 0x0000002000007947 */ /* 0x000fea0003800000 */
.L_x_10591:
[----:B------:R0:W5:Y:S01]  /*2e60*/  LDG.E R16, [R4.64] ;  /* 0x0000002404107981 */ /* 0x000162000c1e1900 */
[----:B------:R-:W-:-:S03]  /*2e70*/  IMAD.MOV.U32 R17, RZ, RZ, RZ ;  /* 0x000000ffff117224 */ /* 0x000fc600078e00ff */
.L_x_10568:
[----:B------:R-:W-:Y:S02]  /*2e80*/  ISETP.NE.AND P0, PT, R18, RZ, PT ;  /* 0x000000ff1200720c */ /* 0x000fe40003f05270 */
[----:B------:R-:W-:Y:S02]  /*2e90*/  IADD3 R29, R29, 0x80, RZ ;  /* 0x000000801d1d7810 */ /* 0x000fe40007ffe0ff */
[----:B------:R-:W-:-:S04]  /*2ea0*/  SEL R32, RZ, 0x1, !P0 ;  /* 0x00000001ff207807 */ /* 0x000fc80004000000 */
.L_x_10498:
[----:B-1-34-:R-:W-:Y:S05]  /*2eb0*/  BSYNC B6 ;  /* 0x0000000000067941 */ /* 0x01afea0003800000 */
.L_x_10497:
[----:B------:R-:W-:Y:S01]  /*2ec0*/  ISETP.GE.AND P0, PT, R29, R34, PT ;  /* 0x000000221d00720c */ /* 0x000fe20003f06270 */
[----:B------:R-:W-:-:S12]  /*2ed0*/  BSSY B6, `(.L_x_10595) ;  /* 0x00002db000067945 */ /* 0x000fd80003800000 */
        /* <DEDUP_REMOVED lines=18> */
.L_x_10600:
[----:B------:R0:W5:Y:S01]  /*3000*/  LDG.E.U8 R28, [R4.64] ;  /* 0x00000024041c7981 */ /* 0x000162000c1e1100 */
[----:B------:R-:W-:Y:S05]  /*3010*/  BRA `(.L_x_10602) ;  /* 0x00000d0000007947 */ /* 0x000fea0003800000 */
.L_x_10599:
        /* <DEDUP_REMOVED lines=8> */
.L_x_10604:
[----:B------:R0:W5:Y:S01]  /*30a0*/  LDG.E R28, [R4.64] ;  /* 0x00000024041c7981 */ /* 0x000162000c1e1900 */
[----:B------:R-:W-:Y:S05]  /*30b0*/  BRA `(.L_x_10602) ;  /* 0x00000c6000007947 */ /* 0x000fea0003800000 */
.L_x_10603:
[----:B------:R0:W5:Y:S01]  /*30c0*/  LDG.E.S16 R28, [R4.64] ;  /* 0x00000024041c7981 */ /* 0x000162000c1e1700 */
[----:B------:R-:W-:Y:S05]  /*30d0*/  BRA `(.L_x_10602) ;  /* 0x00000c4000007947 */ /* 0x000fea0003800000 */
.L_x_10598:
        /* <DEDUP_REMOVED lines=9> */
.L_x_10606:
[----:B------:R-:W3:Y:S02]  /*3170*/  LDG.E.U16 R4, [R4.64] ;  /* 0x0000002404047981 */ /* 0x000ee4000c1e1500 */
[----:B---3--:R-:W-:-:S06]  /*3180*/  HADD2.F32 R28, -RZ, R4.H0_H0 ;  /* 0x20000004ff1c7230 */ /* 0x008fcc0000004100 */
[----:B------:R-:W0:Y:S01]  /*3190*/  F2I.FTZ.TRUNC.NTZ R28, R28 ;  /* 0x0000001c001c7305 */ /* 0x000e22000021f100 */
[----:B------:R-:W-:Y:S05]  /*31a0*/  BRA `(.L_x_10602) ;  /* 0x00000b7000007947 */ /* 0x000fea0003800000 */
.L_x_10605:
        /* <DEDUP_REMOVED lines=9> */
.L_x_10608:
[----:B------:R-:W3:Y:S02]  /*3240*/  LDG.E.U16 R4, [R4.64] ;  /* 0x0000002404047981 */ /* 0x000ee4000c1e1500 */
[----:B---3--:R-:W-:-:S06]  /*3250*/  HADD2.F32 R28, -RZ, R4.H0_H0 ;  /* 0x20000004ff1c7230 */ /* 0x008fcc0000004100 */
[----:B------:R-:W0:Y:S01]  /*3260*/  F2I.FTZ.TRUNC.NTZ R28, R28 ;  /* 0x0000001c001c7305 */ /* 0x000e22000021f100 */
[----:B------:R-:W-:Y:S05]  /*3270*/  BRA `(.L_x_10602) ;  /* 0x00000aa000007947 */ /* 0x000fea0003800000 */
.L_x_10607:
[----:B------:R-:W3:Y:S02]  /*3280*/  LDG.E.64 R4, [R4.64] ;  /* 0x0000002404047981 */ /* 0x000ee4000c1e1b00 */
[----:B---3--:R0:W1:Y:S01]  /*3290*/  F2I.F64.TRUNC R28, R4 ;  /* 0x00000004001c7311 */ /* 0x008062000030d100 */
[----:B------:R-:W-:Y:S05]  /*32a0*/  BRA `(.L_x_10602) ;  /* 0x00000a7000007947 */ /* 0x000fea0003800000 */
.L_x_10597:
        /* <DEDUP_REMOVED lines=12> */
.L_x_10611:
[----:B------:R-:W3:Y:S02]  /*3370*/  LDG.E.64 R4, [R4.64] ;  /* 0x0000002404047981 */ /* 0x000ee4000c1e1b00 */
[----:B---3--:R0:W1:Y:S01]  /*3380*/  F2I.F64.TRUNC R28, R4 ;  /* 0x00000004001c7311 */ /* 0x008062000030d100 */
[----:B------:R-:W-:Y:S05]  /*3390*/  BRA `(.L_x_10602) ;  /* 0x0000098000007947 */ /* 0x000fea0003800000 */
.L_x_10610:
        /* <DEDUP_REMOVED lines=27> */
.L_x_10613:
        /* <DEDUP_REMOVED lines=12> */
[----:B------:R0:W1:Y:S01]  /*3610*/  F2I.FTZ.TRUNC.NTZ R28, R0 ;  /* 0x00000000001c7305 */ /* 0x000062000021f100 */
[----:B------:R-:W-:Y:S05]  /*3620*/  BRA `(.L_x_10602) ;  /* 0x000006f000007947 */ /* 0x000fea0003800000 */
.L_x_10612:
[----:B------:R-:W3:Y:S02]  /*3630*/  LDG.E.U16 R28, [R4.64] ;  /* 0x00000024041c7981 */ /* 0x000ee4000c1e1500 */
[----:B---3--:R-:W-:-:S06]  /*3640*/  PRMT R28, RZ, 0x5410, R28 ;  /* 0x00005410ff1c7816 */ /* 0x008fcc000000001c */
[----:B------:R-:W0:Y:S01]  /*3650*/  F2I.FTZ.TRUNC.NTZ R28, R28 ;  /* 0x0000001c001c7305 */ /* 0x000e22000021f100 */
[----:B------:R-:W-:Y:S05]  /*3660*/  BRA `(.L_x_10602) ;  /* 0x000006b000007947 */ /* 0x000fea0003800000 */
.L_x_10609:
        /* <DEDUP_REMOVED lines=10> */
.L_x_10616:
        /* <DEDUP_REMOVED lines=21> */
.L_x_10620:
[----:B------:R-:W-:Y:S05]  /*3860*/  BSYNC B1 ;  /* 0x0000000000017941 */ /* 0x000fea0003800000 */
.L_x_10619:
[----:B------:R-:W-:Y:S01]  /*3870*/  IMAD.SHL.U32 R3, R3, 0x100000, RZ ;  /* 0x0010000003037824 */ /* 0x000fe200078e00ff */
[----:B------:R-:W-:-:S04]  /*3880*/  LEA R5, R0, 0x3b800000, 0x17 ;  /* 0x3b80000000057811 */ /* 0x000fc800078eb8ff */
[----:B------:R-:W-:Y:S02]  /*3890*/  LOP3.LUT R28, R5, R3, R28, 0xfe, !PT ;  /* 0x00000003051c7212 */ /* 0x000fe400078efe1c */
.L_x_10618:
[----:B------:R-:W-:Y:S05]  /*38a0*/  BSYNC B0 ;  /* 0x0000000000007941 */ /* 0x000fea0003800000 */
.L_x_10617:
[----:B------:R-:W0:Y:S01]  /*38b0*/  F2I.FTZ.TRUNC.NTZ R28, R28 ;  /* 0x0000001c001c7305 */ /* 0x000e22000021f100 */
[----:B------:R-:W-:Y:S05]  /*38c0*/  BRA `(.L_x_10602) ;  /* 0x0000045000007947 */ /* 0x000fea0003800000 */
.L_x_10615:
        /* <DEDUP_REMOVED lines=21> */
.L_x_10624:
[----:B------:R-:W-:Y:S05]  /*3a20*/  BSYNC B1 ;  /* 0x0000000000017941 */ /* 0x000fea0003800000 */
.L_x_10623:
[----:B------:R-:W-:Y:S01]  /*3a30*/  IMAD.SHL.U32 R3, R3, 0x200000, RZ ;  /* 0x0020000003037824 */ /* 0x000fe200078e00ff */
[----:B------:R-:W-:-:S04]  /*3a40*/  LEA R5, R0, 0x37800000, 0x17 ;  /* 0x3780000000057811 */ /* 0x000fc800078eb8ff */
[----:B------:R-:W-:Y:S02]  /*3a50*/  LOP3.LUT R28, R5, R3, R28, 0xfe, !PT ;  /* 0x00000003051c7212 */ /* 0x000fe400078efe1c */
.L_x_10622:
[----:B------:R-:W-:Y:S05]  /*3a60*/  BSYNC B0 ;  /* 0x0000000000007941 */ /* 0x000fea0003800000 */
.L_x_10621:
[----:B------:R-:W0:Y:S01]  /*3a70*/  F2I.FTZ.TRUNC.NTZ R28, R28 ;  /* 0x0000001c001c7305 */ /* 0x000e22000021f100 */
[----:B------:R-:W-:Y:S05]  /*3a80*/  BRA `(.L_x_10602) ;  /* 0x0000029000007947 */ /* 0x000fea0003800000 */
.L_x_10614:
        /* <DEDUP_REMOVED lines=14> */
.L_x_10628:
[----:B------:R-:W-:Y:S05]  /*3b70*/  BSYNC B0 ;  /* 0x0000000000007941 */ /* 0x000fea0003800000 */
.L_x_10627:
[----:B------:R-:W0:Y:S01]  /*3b80*/  F2I.FTZ.TRUNC.NTZ R28, R28 ;  /* 0x0000001c001c7305 */ /* 0x000e22000021f100 */
[----:B------:R-:W-:Y:S05]  /*3b90*/  BRA `(.L_x_10602) ;  /* 0x0000018000007947 */ /* 0x000fea0003800000 */
.L_x_10601:
        /* <DEDUP_REMOVED lines=19> */
[----:B0-2--5:R-:W-:Y:S05]  /*3cd0*/  CALL.ABS.NOINC R22 ;  /* 0x0000000016007343 */ /* 0x025fea0003c00000 */
[----:B------:R-:W-:Y:S05]  /*3ce0*/  BRA `(.L_x_10602) ;  /* 0x0000003000007947 */ /* 0x000fea0003800000 */
.L_x_10626:
[----:B------:R0:W5:Y:S01]  /*3cf0*/  LDG.E R28, [R4.64] ;  /* 0x00000024041c7981 */ /* 0x000162000c1e1900 */
[----:B------:R-:W-:Y:S05]  /*3d00*/  BRA `(.L_x_10602) ;  /* 0x0000001000007947 */ /* 0x000fea0003800000 */
.L_x_10625:
[----:B------:R0:W5:Y:S02]  /*3d10*/  LDG.E R28, [R4.64] ;  /* 0x00000024041c7981 */ /* 0x000164000c1e1900 */
.L_x_10602:
        /* <DEDUP_REMOVED lines=18> */
.L_x_10632:
[----:B------:R-:W3:Y:S02]  /*3e40*/  LDG.E.U8 R4, [R4.64] ;  /* 0x0000002404047981 */ /* 0x000ee4000c1e1100 */
[----:B---3--:R-:W-:-:S04]  /*3e50*/  ISETP.NE.AND P0, PT, R4, RZ, PT ;  /* 0x000000ff0400720c */ /* 0x008fc80003f05270 */
[----:B------:R-:W-:Y:S01]  /*3e60*/  P2R R24, PR, RZ, 0x1 ;  /* 0x00000001ff187803 */ /* 0x000fe20000000000 */
[----:B------:R-:W-:Y:S05]  /*3e70*/  BRA `(.L_x_10634) ;  /* 0x00000f4000007947 */ /* 0x000fea0003800000 */
.L_x_10631:
        /* <DEDUP_REMOVED lines=11> */
.L_x_10636:
[----:B------:R-:W3:Y:S02]  /*3f30*/  LDG.E R4, [R4.64] ;  /* 0x0000002404047981 */ /* 0x000ee4000c1e1900 */
[----:B---3--:R-:W-:-:S04]  /*3f40*/  ISETP.NE.AND P0, PT, R4, RZ, PT ;  /* 0x000000ff0400720c */ /* 0x008fc80003f05270 */
[----:B------:R-:W-:Y:S01]  /*3f50*/  P2R R24, PR, RZ, 0x1 ;  /* 0x00000001ff187803 */ /* 0x000fe20000000000 */
[----:B------:R-:W-:Y:S05]  /*3f60*/  BRA `(.L_x_10634) ;  /* 0x00000e5000007947 */ /* 0x000fea0003800000 */
.L_x_10635:
[----:B------:R-:W3:Y:S02]  /*3f70*/  LDG.E.U16 R4, [R4.64] ;  /* 0x0000002404047981 */ /* 0x000ee4000c1e1500 */
[----:B---3--:R-:W-:-:S04]  /*3f80*/  ISETP.NE.AND P0, PT, R4, RZ, PT ;  /* 0x000000ff0400720c */ /* 0x008fc80003f05270 */
[----:B------:R-:W-:Y:S01]  /*3f90*/  P2R R24, PR, RZ, 0x1 ;  /* 0x00000001ff187803 */ /* 0x000fe20000000000 */
[----:B------:R-:W-:Y:S05]  /*3fa0*/  BRA `(.L_x_10634) ;  /* 0x00000e1000007947 */ /* 0x000fea0003800000 */
.L_x_10630:
        /* <DEDUP_REMOVED lines=10> */
.L_x_10638:
[----:B------:R-:W3:Y:S02]  /*4050*/  LDG.E.U16 R0, [R4.64] ;  /* 0x0000002404007981 */ /* 0x000ee4000c1e1500 */
[----:B---3--:R-:W-:-:S05]  /*4060*/  HADD2.F32 R0, -RZ, R0.H0_H0 ;  /* 0x20000000ff007230 */ /* 0x008fca0000004100 */
[----:B------:R-:W-:-:S04]  /*4070*/  FSETP.NEU.FTZ.AND P0, PT, R0, RZ, PT ;  /* 0x000000ff0000720b */ /* 0x000fc80003f1d000 */
[----:B------:R-:W-:Y:S01]  /*4080*/  P2R R24, PR, RZ, 0x1 ;  /* 0x00000001ff187803 */ /* 0x000fe20000000000 */
[----:B------:R-:W-:Y:S05]  /*4090*/  BRA `(.L_x_10634) ;  /* 0x00000d2000007947 */ /* 0x000fea0003800000 */
.L_x_10637:
        /* <DEDUP_REMOVED lines=12> */
.L_x_10640:
        /* <DEDUP_REMOVED lines=11> */
.L_x_10639:
[----:B------:R-:W3:Y:S02]  /*4210*/  LDG.E.64 R4, [R4.64] ;  /* 0x0000002404047981 */ /* 0x000ee4000c1e1b00 */
[----:B---3--:R-:W0:-:S06]  /*4220*/  DSETP.NEU.AND P0, PT, R4, RZ, PT ;  /* 0x000000ff0400722a */ /* 0x008e0c0003f0d000 */
[----:B0-----:R-:W-:Y:S01]  /*4230*/  P2R R24, PR, RZ, 0x1 ;  /* 0x00000001ff187803 */ /* 0x001fe20000000000 */
[----:B------:R-:W-:Y:S05]  /*4240*/  BRA `(.L_x_10634) ;  /* 0x00000b7000007947 */ /* 0x000fea0003800000 */
.L_x_10629:
        /* <DEDUP_REMOVED lines=12> */
.L_x_10643:
[----:B------:R-:W3:Y:S02]  /*4310*/  LDG.E.128 R4, [R4.64] ;  /* 0x0000002404047981 */ /* 0x000ee4000c1e1d00 */
[----:B---3--:R-:W0:-:S06]  /*4320*/  DSETP.NEU.AND P0, PT, R6, RZ, PT ;  /* 0x000000ff0600722a */ /* 0x008e0c0003f0d000 */
[----:B0-----:R-:W0:-:S06]  /*4330*/  DSETP.NEU.OR P0, PT, R4, RZ, P0 ;  /* 0x000000ff0400722a */ /* 0x001e0c000070d400 */
[----:B0-----:R-:W-:Y:S01]  /*4340*/  P2R R24, PR, RZ, 0x1 ;  /* 0x00000001ff187803 */ /* 0x001fe20000000000 */
[----:B------:R-:W-:Y:S05]  /*4350*/  BRA `(.L_x_10634) ;  /* 0x00000a6000007947 */ /* 0x000fea0003800000 */
.L_x_10642:
        /* <DEDUP_REMOVED lines=28> */
.L_x_10645:
        /* <DEDUP_REMOVED lines=15> */
.L_x_10644:
[----:B------:R-:W3:Y:S02]  /*4610*/  LDG.E.U16 R0, [R4.64] ;  /* 0x0000002404007981 */ /* 0x000ee4000c1e1500 */
[----:B---3--:R-:W-:-:S04]  /*4620*/  PRMT R0, RZ, 0x5410, R0 ;  /* 0x00005410ff007816 */ /* 0x008fc80000000000 */
[----:B------:R-:W-:-:S04]  /*4630*/  FSETP.NEU.FTZ.AND P0, PT, R0, RZ, PT ;  /* 0x000000ff0000720b */ /* 0x000fc80003f1d000 */
[----:B------:R-:W-:Y:S01]  /*4640*/  P2R R24, PR, RZ, 0x1 ;  /* 0x00000001ff187803 */ /* 0x000fe20000000000 */
[----:B------:R-:W-:Y:S05]  /*4650*/  BRA `(.L_x_10634) ;  /* 0x0000076000007947 */ /* 0x000fea0003800000 */
.L_x_10641:
        /* <DEDUP_REMOVED lines=12> */
.L_x_10648:
        /* <DEDUP_REMOVED lines=21> */
.L_x_10652:
[----:B------:R-:W-:Y:S05]  /*4870*/  BSYNC B1 ;  /* 0x0000000000017941 */ /* 0x000fea0003800000 */
.L_x_10651:
[----:B------:R-:W-:Y:S01]  /*4880*/  LEA R5, R0, 0x3b800000, 0x17 ;  /* 0x3b80000000057811 */ /* 0x000fe200078eb8ff */
[----:B------:R-:W-:-:S05]  /*4890*/  IMAD.SHL.U32 R0, R3, 0x100000, RZ ;  /* 0x0010000003007824 */ /* 0x000fca00078e00ff */
[----:B------:R-:W-:Y:S02]  /*48a0*/  LOP3.LUT R0, R5, R0, R6, 0xfe, !PT ;  /* 0x0000000005007212 */ /* 0x000fe400078efe06 */
.L_x_10650:
[----:B------:R-:W-:Y:S05]  /*48b0*/  BSYNC B0 ;  /* 0x0000000000007941 */ /* 0x000fea0003800000 */
.L_x_10649:
[----:B------:R-:W-:-:S04]  /*48c0*/  FSETP.NEU.FTZ.AND P0, PT, R0, RZ, PT ;  /* 0x000000ff0000720b */ /* 0x000fc80003f1d000 */
[----:B------:R-:W-:Y:S01]  /*48d0*/  P2R R24, PR, RZ, 0x1 ;  /* 0x00000001ff187803 */ /* 0x000fe20000000000 */
[----:B------:R-:W-:Y:S05]  /*48e0*/  BRA `(.L_x_10634) ;  /* 0x000004d000007947 */ /* 0x000fea0003800000 */
.L_x_10647:
        /* <DEDUP_REMOVED lines=21> */
.L_x_10656:
[----:B------:R-:W-:Y:S05]  /*4a40*/  BSYNC B1 ;  /* 0x0000000000017941 */ /* 0x000fea0003800000 */
.L_x_10655:
[----:B------:R-:W-:Y:S01]  /*4a50*/  LEA R5, R0, 0x37800000, 0x17 ;  /* 0x3780000000057811 */ /* 0x000fe200078eb8ff */
[----:B------:R-:W-:-:S05]  /*4a60*/  IMAD.SHL.U32 R0, R3, 0x200000, RZ ;  /* 0x0020000003007824 */ /* 0x000fca00078e00ff */
[----:B------:R-:W-:Y:S02]  /*4a70*/  LOP3.LUT R0, R5, R0, R6, 0xfe, !PT ;  /* 0x0000000005007212 */ /* 0x000fe400078efe06 */
.L_x_10654:
[----:B------:R-:W-:Y:S05]  /*4a80*/  BSYNC B0 ;  /* 0x0000000000007941 */ /* 0x000fea0003800000 */
.L_x_10653:
[----:B------:R-:W-:-:S04]  /*4a90*/  FSETP.NEU.FTZ.AND P0, PT, R0, RZ, PT ;  /* 0x000000ff0000720b */ /* 0x000fc80003f1d000 */
[----:B------:R-:W-:Y:S01]  /*4aa0*/  P2R R24, PR, RZ, 0x1 ;  /* 0x00000001ff187803 */ /* 0x000fe20000000000 */
[----:B------:R-:W-:Y:S05]  /*4ab0*/  BRA `(.L_x_10634) ;  /* 0x0000030000007947 */ /* 0x000fea0003800000 */
.L_x_10646:
        /* <DEDUP_REMOVED lines=14> */
.L_x_10660:
[----:B------:R-:W-:Y:S05]  /*4ba0*/  BSYNC B0 ;  /* 0x0000000000007941 */ /* 0x000fea0003800000 */
.L_x_10659:
[----:B------:R-:W-:-:S04]  /*4bb0*/  FSETP.NEU.FTZ.AND P0, PT, R0, RZ, PT ;  /* 0x000000ff0000720b */ /* 0x000fc80003f1d000 */
[----:B------:R-:W-:Y:S01]  /*4bc0*/  P2R R24, PR, RZ, 0x1 ;  /* 0x00000001ff187803 */ /* 0x000fe20000000000 */
[----:B------:R-:W-:Y:S05]  /*4bd0*/  BRA `(.L_x_10634) ;  /* 0x000001e000007947 */ /* 0x000fea0003800000 */
.L_x_10633:
        /* <DEDUP_REMOVED lines=22> */
.L_x_10658:
[----:B------:R-:W3:Y:S02]  /*4d40*/  LDG.E.64 R4, [R4.64] ;  /* 0x0000002404047981 */ /* 0x000ee4000c1e1b00 */
[----:B---3--:R-:W-:-:S04]  /*4d50*/  ISETP.NE.U32.AND P0, PT, R4, RZ, PT ;  /* 0x000000ff0400720c */ /* 0x008fc80003f05070 */
[----:B------:R-:W-:-:S04]  /*4d60*/  ISETP.NE.AND.EX P0, PT, R5, RZ, PT, P0 ;  /* 0x000000ff0500720c */ /* 0x000fc80003f05300 */
[----:B------:R-:W-:Y:S01]  /*4d70*/  P2R R24, PR, RZ, 0x1 ;  /* 0x00000001ff187803 */ /* 0x000fe20000000000 */
[----:B------:R-:W-:Y:S05]  /*4d80*/  BRA `(.L_x_10634) ;  /* 0x0000003000007947 */ /* 0x000fea0003800000 */
.L_x_10657:
[----:B------:R-:W3:Y:S02]  /*4d90*/  LDG.E R4, [R4.64] ;  /* 0x0000002404047981 */ /* 0x000ee4000c1e1900 */
[----:B---3--:R-:W-:-:S04]  /*4da0*/  ISETP.NE.AND P0, PT, R4, RZ, PT ;  /* 0x000000ff0400720c */ /* 0x008fc80003f05270 */
[----:B------:R-:W-:Y:S02]  /*4db0*/  P2R R24, PR, RZ, 0x1 ;  /* 0x00000001ff187803 */ /* 0x000fe40000000000 */
.L_x_10634:
        /* <DEDUP_REMOVED lines=17> */
.L_x_10664:
[----:B------:R0:W5:Y:S01]  /*4ed0*/  LDG.E.U8 R22, [R4.64] ;  /* 0x0000002404167981 */ /* 0x000162000c1e1100 */
[----:B------:R-:W-:Y:S01]  /*4ee0*/  IMAD.MOV.U32 R23, RZ, RZ, RZ ;  /* 0x000000ffff177224 */ /* 0x000fe200078e00ff */
[----:B------:R-:W-:Y:S05]  /*4ef0*/  BRA `(.L_x_10666) ;  /* 0x00000d5000007947 */ /* 0x000fea0003800000 */
.L_x_10663:
        /* <DEDUP_REMOVED lines=8> */
.L_x_10668:
[----:B------:R-:W3:Y:S02]  /*4f80*/  LDG.E R22, [R4.64] ;  /* 0x0000002404167981 */ /* 0x000ee4000c1e1900 */
[----:B---3--:R-:W-:Y:S01]  /*4f90*/  SHF.R.S32.HI R23, RZ, 0x1f, R22 ;  /* 0x0000001fff177819 */ /* 0x008fe20000011416 */
[----:B------:R-:W-:Y:S05]  /*4fa0*/  BRA `(.L_x_10666) ;  /* 0x00000ca000007947 */ /* 0x000fea0003800000 */
.L_x_10667:
[----:B------:R-:W3:Y:S02]  /*4fb0*/  LDG.E.S16 R22, [R4.64] ;  /* 0x0000002404167981 */ /* 0x000ee4000c1e1700 */
[----:B---3--:R-:W-:Y:S01]  /*4fc0*/  SHF.R.S32.HI R23, RZ, 0x1f, R22 ;  /* 0x0000001fff177819 */ /* 0x008fe20000011416 */
[----:B------:R-:W-:Y:S05]  /*4fd0*/  BRA `(.L_x_10666) ;  /* 0x00000c7000007947 */ /* 0x000fea0003800000 */
.L_x_10662:
        /* <DEDUP_REMOVED lines=9> */
.L_x_10670:
[----:B------:R-:W3:Y:S02]  /*5070*/  LDG.E.U16 R4, [R4.64] ;  /* 0x0000002404047981 */ /* 0x000ee4000c1e1500 */
[----:B---3--:R-:W-:-:S06]  /*5080*/  HADD2.F32 R22, -RZ, R4.H0_H0 ;  /* 0x20000004ff167230 */ /* 0x008fcc0000004100 */
[----:B------:R-:W0:Y:S01]  /*5090*/  F2I.S64.TRUNC R22, R22 ;  /* 0x0000001600167311 */ /* 0x000e22000020d900 */
[----:B------:R-:W-:Y:S05]  /*50a0*/  BRA `(.L_x_10666) ;  /* 0x00000ba000007947 */ /* 0x000fea0003800000 */
.L_x_10669:
        /* <DEDUP_REMOVED lines=9> */
.L_x_10672:
[----:B------:R-:W3:Y:S02]  /*5140*/  LDG.E.U16 R4, [R4.64] ;  /* 0x0000002404047981 */ /* 0x000ee4000c1e1500 */
[----:B---3--:R-:W-:-:S06]  /*5150*/  HADD2.F32 R22, -RZ, R4.H0_H0 ;  /* 0x20000004ff167230 */ /* 0x008fcc0000004100 */
[----:B------:R-:W0:Y:S01]  /*5160*/  F2I.S64.TRUNC R22, R22 ;  /* 0x0000001600167311 */ /* 0x000e22000020d900 */
[----:B------:R-:W-:Y:S05]  /*5170*/  BRA `(.L_x_10666) ;  /* 0x00000ad000007947 */ /* 0x000fea0003800000 */
.L_x_10671:
[----:B------:R-:W3:Y:S02]  /*5180*/  LDG.E.64 R4, [R4.64] ;  /* 0x0000002404047981 */ /* 0x000ee4000c1e1b00 */
[----:B---3--:R0:W3:Y:S01]  /*5190*/  F2I.S64.F64.TRUNC R22, R4 ;  /* 0x0000000400167311 */ /* 0x0080e2000030d900 */
[----:B------:R-:W-:Y:S05]  /*51a0*/  BRA `(.L_x_10666) ;  /* 0x00000aa000007947 */ /* 0x000fea0003800000 */
.L_x_10661:
        /* <DEDUP_REMOVED lines=13> */
.L_x_10675:
[----:B------:R-:W3:Y:S02]  /*5280*/  LDG.E.64 R4, [R4.64] ;  /* 0x0000002404047981 */ /* 0x000ee4000c1e1b00 */
[----:B---3--:R0:W3:Y:S01]  /*5290*/  F2I.S64.F64.TRUNC R22, R4 ;  /* 0x0000000400167311 */ /* 0x0080e2000030d900 */
[----:B------:R-:W-:Y:S05]  /*52a0*/  BRA `(.L_x_10666) ;  /* 0x000009a000007947 */ /* 0x000fea0003800000 */
.L_x_10674:
        /* <DEDUP_REMOVED lines=27> */
.L_x_10677:
        /* <DEDUP_REMOVED lines=14> */
.L_x_10676:
[----:B------:R-:W3:Y:S02]  /*5540*/  LDG.E.U16 R22, [R4.64] ;  /* 0x0000002404167981 */ /* 0x000ee4000c1e1500 */
[----:B---3--:R-:W-:-:S06]  /*5550*/  PRMT R22, RZ, 0x5410, R22 ;  /* 0x00005410ff167816 */ /* 0x008fcc0000000016 */
[----:B------:R-:W0:Y:S01]  /*5560*/  F2I.S64.TRUNC R22, R22 ;  /* 0x0000001600167311 */ /* 0x000e22000020d900 */
[----:B------:R-:W-:Y:S05]  /*5570*/  BRA `(.L_x_10666) ;  /* 0x000006d000007947 */ /* 0x000fea0003800000 */
.L_x_10673:
        /* <DEDUP_REMOVED lines=11> */
.L_x_10680:
        /* <DEDUP_REMOVED lines=21> */
.L_x_10684:
[----:B------:R-:W-:Y:S05]  /*5780*/  BSYNC B1 ;  /* 0x0000000000017941 */ /* 0x000fea0003800000 */
.L_x_10683:
[----:B------:R-:W-:Y:S01]  /*5790*/  IMAD.SHL.U32 R3, R3, 0x100000, RZ ;  /* 0x0010000003037824 */ /* 0x000fe200078e00ff */
[----:B------:R-:W-:-:S04]  /*57a0*/  LEA R5, R0, 0x3b800000, 0x17 ;  /* 0x3b80000000057811 */ /* 0x000fc800078eb8ff */
[----:B------:R-:W-:Y:S02]  /*57b0*/  LOP3.LUT R22, R5, R3, R22, 0xfe, !PT ;  /* 0x0000000305167212 */ /* 0x000fe400078efe16 */
.L_x_10682:
[----:B------:R-:W-:Y:S05]  /*57c0*/  BSYNC B0 ;  /* 0x0000000000007941 */ /* 0x000fea0003800000 */
.L_x_10681:
[----:B------:R-:W0:Y:S01]  /*57d0*/  F2I.S64.TRUNC R22, R22 ;  /* 0x0000001600167311 */ /* 0x000e22000020d900 */
[----:B------:R-:W-:Y:S05]  /*57e0*/  BRA `(.L_x_10666) ;  /* 0x0000046000007947 */ /* 0x000fea0003800000 */
.L_x_10679:
        /* <DEDUP_REMOVED lines=21> */
.L_x_10688:
[----:B------:R-:W-:Y:S05]  /*5940*/  BSYNC B1 ;  /* 0x0000000000017941 */ /* 0x000fea0003800000 */
.L_x_10687:
[----:B------:R-:W-:Y:S01]  /*5950*/  IMAD.SHL.U32 R3, R3, 0x200000, RZ ;  /* 0x0020000003037824 */ /* 0x000fe200078e00ff */
[----:B------:R-:W-:-:S04]  /*5960*/  LEA R5, R0, 0x37800000, 0x17 ;  /* 0x3780000000057811 */ /* 0x000fc800078eb8ff */
[----:B------:R-:W-:Y:S02]  /*5970*/  LOP3.LUT R22, R5, R3, R22, 0xfe, !PT ;  /* 0x0000000305167212 */ /* 0x000fe400078efe16 */
.L_x_10686:
[----:B------:R-:W-:Y:S05]  /*5980*/  BSYNC B0 ;  /* 0x0000000000007941 */ /* 0x000fea0003800000 */
.L_x_10685:
[----:B------:R-:W0:Y:S01]  /*5990*/  F2I.S64.TRUNC R22, R22 ;  /* 0x0000001600167311 */ /* 0x000e22000020d900 */
[----:B------:R-:W-:Y:S05]  /*59a0*/  BRA `(.L_x_10666) ;  /* 0x000002a000007947 */ /* 0x000fea0003800000 */
.L_x_10678:
        /* <DEDUP_REMOVED lines=14> */
.L_x_10692:
[----:B------:R-:W-:Y:S05]  /*5a90*/  BSYNC B0 ;  /* 0x0000000000007941 */ /* 0x000fea0003800000 */
.L_x_10691:
[----:B------:R-:W0:Y:S01]  /*5aa0*/  F2I.S64.TRUNC R22, R22 ;  /* 0x0000001600167311 */ /* 0x000e22000020d900 */
[----:B------:R-:W-:Y:S05]  /*5ab0*/  BRA `(.L_x_10666) ;  /* 0x0000019000007947 */ /* 0x000fea0003800000 */
.L_x_10665:
        /* <DEDUP_REMOVED lines=21> */
.L_x_10690:
[----:B------:R0:W5:Y:S01]  /*5c10*/  LDG.E.64 R22, [R4.64] ;  /* 0x0000002404167981 */ /* 0x000162000c1e1b00 */
[----:B------:R-:W-:Y:S05]  /*5c20*/  BRA `(.L_x_10666) ;  /* 0x0000002000007947 */ /* 0x000fea0003800000 */
.L_x_10689:
[----:B------:R0:W5:Y:S01]  /*5c30*/  LDG.E R22, [R4.64] ;  /* 0x0000002404167981 */ /* 0x000162000c1e1900 */
[----:B------:R-:W-:-:S03]  /*5c40*/  IMAD.MOV.U32 R23, RZ, RZ, RZ ;  /* 0x000000ffff177224 */ /* 0x000fc600078e00ff */
.L_x_10666:
[----:B------:R-:W-:Y:S02]  /*5c50*/  ISETP.NE.AND P0, PT, R24, RZ, PT ;  /* 0x000000ff1800720c */ /* 0x000fe40003f05270 */
[----:B------:R-:W-:Y:S02]  /*5c60*/  IADD3 R29, R29, 0x80, RZ ;  /* 0x000000801d1d7810 */ /* 0x000fe40007ffe0ff */
[----:B------:R-:W-:-:S04]  /*5c70*/  SEL R33, RZ, 0x1, !P0 ;  /* 0x00000001ff217807 */ /* 0x000fc80004000000 */
.L_x_10596:
[----:B------:R-:W-:Y:S05]  /*5c80*/  BSYNC B6 ;  /* 0x0000000000067941 */ /* 0x000fea0003800000 */
.L_x_10595:
[----:B------:R-:W-:Y:S01]  /*5c90*/  ISETP.GE.AND P0, PT, R29, R34, PT ;  /* 0x000000221d00720c */ /* 0x000fe20003f06270 */
[----:B------:R-:W-:Y:S01]  /*5ca0*/  BSSY B6, `(.L_x_10693) ;  /* 0x00002e1000067945 */ /* 0x000fe20003800000 */
[----:B------:R-:W-:Y:S01]  /*5cb0*/  PRMT R31, RZ, 0x7610, R31 ;  /* 0x00007610ff1f7816 */ /* 0x000fe2000000001f */
[----:B------:R-:W-:Y:S01]  /*5cc0*/  CS2R R26, SRZ ;  /* 0x00000000001a7805 */ /* 0x000fe2000001ff00 */
[----:B------:R-:W-:Y:S01]  /*5cd0*/  PRMT R30, RZ, 0x7610, R30 ;  /* 0x00007610ff1e7816 */ /* 0x000fe2000000001e */
        /* <DEDUP_REMOVED lines=20> */
.L_x_10698:
[----:B------:R0:W5:Y:S01]  /*5e20*/  LDG.E.U8 R27, [R4.64] ;  /* 0x00000024041b7981 */ /* 0x000162000c1e1100 */
[----:B------:R-:W-:Y:S05]  /*5e30*/  BRA `(.L_x_10700) ;  /* 0x00000d0000007947 */ /* 0x000fea0003800000 */
.L_x_10697:
        /* <DEDUP_REMOVED lines=8> */
.L_x_10702:
[----:B------:R0:W5:Y:S01]  /*5ec0*/  LDG.E R27, [R4.64] ;  /* 0x00000024041b7981 */ /* 0x000162000c1e1900 */
[----:B------:R-:W-:Y:S05]  /*5ed0*/  BRA `(.L_x_10700) ;  /* 0x00000c6000007947 */ /* 0x000fea0003800000 */
.L_x_10701:
[----:B------:R0:W5:Y:S01]  /*5ee0*/  LDG.E.S16 R27, [R4.64] ;  /* 0x00000024041b7981 */ /* 0x000162000c1e1700 */
[----:B------:R-:W-:Y:S05]  /*5ef0*/  BRA `(.L_x_10700) ;  /* 0x00000c4000007947 */ /* 0x000fea0003800000 */
.L_x_10696:
        /* <DEDUP_REMOVED lines=9> */
.L_x_10704:
[----:B------:R-:W4:Y:S02]  /*5f90*/  LDG.E.U16 R4, [R4.64] ;  /* 0x0000002404047981 */ /* 0x000f24000c1e1500 */
[----:B----4-:R-:W-:-:S06]  /*5fa0*/  HADD2.F32 R27, -RZ, R4.H0_H0 ;  /* 0x20000004ff1b7230 */ /* 0x010fcc0000004100 */
[----:B------:R-:W0:Y:S01]  /*5fb0*/  F2I.FTZ.TRUNC.NTZ R27, R27 ;  /* 0x0000001b001b7305 */ /* 0x000e22000021f100 */
[----:B------:R-:W-:Y:S05]  /*5fc0*/  BRA `(.L_x_10700) ;  /* 0x00000b7000007947 */ /* 0x000fea0003800000 */
.L_x_10703:
        /* <DEDUP_REMOVED lines=9> */
.L_x_10706:
[----:B------:R-:W4:Y:S02]  /*6060*/  LDG.E.U16 R4, [R4.64] ;  /* 0x0000002404047981 */ /* 0x000f24000c1e1500 */
[----:B----4-:R-:W-:-:S06]  /*6070*/  HADD2.F32 R27, -RZ, R4.H0_H0 ;  /* 0x20000004ff1b7230 */ /* 0x010fcc0000004100 */
[----:B------:R-:W0:Y:S01]  /*6080*/  F2I.FTZ.TRUNC.NTZ R27, R27 ;  /* 0x0000001b001b7305 */ /* 0x000e22000021f100 */
[----:B------:R-:W-:Y:S05]  /*6090*/  BRA `(.L_x_10700) ;  /* 0x00000aa000007947 */ /* 0x000fea0003800000 */
.L_x_10705:
[----:B------:R-:W4:Y:S02]  /*60a0*/  LDG.E.64 R4, [R4.64] ;  /* 0x0000002404047981 */ /* 0x000f24000c1e1b00 */
[----:B----4-:R0:W4:Y:S01]  /*60b0*/  F2I.F64.TRUNC R27, R4 ;  /* 0x00000004001b7311 */ /* 0x010122000030d100 */
[----:B------:R-:W-:Y:S05]  /*60c0*/  BRA `(.L_x_10700) ;  /* 0x00000a7000007947 */ /* 0x000fea0003800000 */
.L_x_10695:
        /* <DEDUP_REMOVED lines=12> */
.L_x_10709:
[----:B------:R-:W4:Y:S02]  /*6190*/  LDG.E.64 R4, [R4.64] ;  /* 0x0000002404047981 */ /* 0x000f24000c1e1b00 */
[----:B----4-:R0:W4:Y:S01]  /*61a0*/  F2I.F64.TRUNC R27, R4 ;  /* 0x00000004001b7311 */ /* 0x010122000030d100 */
[----:B------:R-:W-:Y:S05]  /*61b0*/  BRA `(.L_x_10700) ;  /* 0x0000098000007947 */ /* 0x000fea0003800000 */
.L_x_10708:
        /* <DEDUP_REMOVED lines=25> */
[----:B------:R0:W4:Y:S01]  /*6350*/  F2I.FTZ.TRUNC.NTZ R27, R7 ;  /* 0x00000007001b7305 */ /* 0x000122000021f100 */
[----:B------:R-:W-:Y:S05]  /*6360*/  BRA `(.L_x_10700) ;  /* 0x000007d000007947 */ /* 0x000fea0003800000 */
.L_x_10711:
        /* <DEDUP_REMOVED lines=12> */
[----:B------:R0:W4:Y:S01]  /*6430*/  F2I.FTZ.TRUNC.NTZ R27, R0 ;  /* 0x00000000001b7305 */ /* 0x000122000021f100 */
[----:B------:R-:W-:Y:S05]  /*6440*/  BRA `(.L_x_10700) ;  /* 0x000006f000007947 */ /* 0x000fea0003800000 */
.L_x_10710:
[----:B------:R-:W4:Y:S02]  /*6450*/  LDG.E.U16 R27, [R4.64] ;  /* 0x00000024041b7981 */ /* 0x000f24000c1e1500 */
[----:B----4-:R-:W-:-:S06]  /*6460*/  PRMT R27, RZ, 0x5410, R27 ;  /* 0x00005410ff1b7816 */ /* 0x010fcc000000001b */
[----:B------:R-:W0:Y:S01]  /*6470*/  F2I.FTZ.TRUNC.NTZ R27, R27 ;  /* 0x0000001b001b7305 */ /* 0x000e22000021f100 */
[----:B------:R-:W-:Y:S05]  /*6480*/  BRA `(.L_x_10700) ;  /* 0x000006b000007947 */ /* 0x000fea0003800000 */
.L_x_10707:
        /* <DEDUP_REMOVED lines=10> */
.L_x_10714:
        /* <DEDUP_REMOVED lines=21> */
.L_x_10718:
[----:B------:R-:W-:Y:S05]  /*6680*/  BSYNC B1 ;  /* 0x0000000000017941 */ /* 0x000fea0003800000 */
.L_x_10717:
[----:B------:R-:W-:Y:S01]  /*6690*/  IMAD.SHL.U32 R3, R3, 0x100000, RZ ;  /* 0x0010000003037824 */ /* 0x000fe200078e00ff */
[----:B------:R-:W-:-:S04]  /*66a0*/  LEA R0, R0, 0x3b800000, 0x17 ;  /* 0x3b80000000007811 */ /* 0x000fc800078eb8ff */
[----:B------:R-:W-:Y:S02]  /*66b0*/  LOP3.LUT R27, R0, R3, R27, 0xfe, !PT ;  /* 0x00000003001b7212 */ /* 0x000fe400078efe1b */
.L_x_10716:
[----:B------:R-:W-:Y:S05]  /*66c0*/  BSYNC B0 ;  /* 0x0000000000007941 */ /* 0x000fea0003800000 */
.L_x_10715:
[----:B------:R-:W0:Y:S01]  /*66d0*/  F2I.FTZ.TRUNC.NTZ R27, R27 ;  /* 0x0000001b001b7305 */ /* 0x000e22000021f100 */
[----:B------:R-:W-:Y:S05]  /*66e0*/  BRA `(.L_x_10700) ;  /* 0x0000045000007947 */ /* 0x000fea0003800000 */
.L_x_10713:
        /* <DEDUP_REMOVED lines=21> */
.L_x_10722:
[----:B------:R-:W-:Y:S05]  /*6840*/  BSYNC B1 ;  /* 0x0000000000017941 */ /* 0x000fea0003800000 */
.L_x_10721:
[----:B------:R-:W-:Y:S01]  /*6850*/  IMAD.SHL.U32 R3, R3, 0x200000, RZ ;  /* 0x0020000003037824 */ /* 0x000fe200078e00ff */
[----:B------:R-:W-:-:S04]  /*6860*/  LEA R0, R0, 0x37800000, 0x17 ;  /* 0x3780000000007811 */ /* 0x000fc800078eb8ff */
[----:B------:R-:W-:Y:S02]  /*6870*/  LOP3.LUT R27, R0, R3, R27, 0xfe, !PT ;  /* 0x00000003001b7212 */ /* 0x000fe400078efe1b */
.L_x_10720:
[----:B------:R-:W-:Y:S05]  /*6880*/  BSYNC B0 ;  /* 0x0000000000007941 */ /* 0x000fea0003800000 */
.L_x_10719:
[----:B------:R-:W0:Y:S01]  /*6890*/  F2I.FTZ.TRUNC.NTZ R27, R27 ;  /* 0x0000001b001b7305 */ /* 0x000e22000021f100 */
[----:B------:R-:W-:Y:S05]  /*68a0*/  BRA `(.L_x_10700) ;  /* 0x0000029000007947 */ /* 0x000fea0003800000 */
.L_x_10712:
        /* <DEDUP_REMOVED lines=14> */
.L_x_10726:
[----:B------:R-:W-:Y:S05]  /*6990*/  BSYNC B0 ;  /* 0x0000000000007941 */ /* 0x000fea0003800000 */
.L_x_10725:
[----:B------:R-:W0:Y:S01]  /*69a0*/  F2I.FTZ.TRUNC.NTZ R27, R27 ;  /* 0x0000001b001b7305 */ /* 0x000e22000021f100 */
[----:B------:R-:W-:Y:S05]  /*69b0*/  BRA `(.L_x_10700) ;  /* 0x0000018000007947 */ /* 0x000fea0003800000 */
.L_x_10699:
[----:B------:R-:W-:Y:S02]  /*69c0*/  IMAD.MOV.U32 R4, RZ, RZ, c[0x4][0x4e8] ;  /* 0x01013a00ff047624 */ /* 0x000fe400078e00ff */
[----:B------:R-:W-:Y:S02]  /*69d0*/  IMAD.MOV.U32 R5, RZ, RZ, c[0x4][0x4ec] ;  /* 0x01013b00ff057624 */ /* 0x000fe400078e00ff */
[----:B------:R-:W-:Y:S02]  /*69e0*/  IMAD.MOV.U32 R6, RZ, RZ, c[0x4][0x4f0] ;  /* 0x01013c00ff067624 */ /* 0x000fe400078e00ff */
[----:B------:R-:W-:Y:S02]  /*69f0*/  IMAD.MOV.U32 R7, RZ, RZ, c[0x4][0x4f4] ;  /* 0x01013d00ff077624 */ /* 0x000fe400078e00ff */
[----:B------:R-:W-:-:S02]  /*6a00*/  IMAD.MOV.U32 R8, RZ, RZ, 0x4e ;  /* 0x0000004eff087424 */ /* 0x000fc400078e00ff */
[----:B------:R-:W-:Y:S02]  /*6a10*/  IMAD.MOV.U32 R10, RZ, RZ, c[0x4][0x348] ;  /* 0x0100d200ff0a7624 */ /* 0x000fe400078e00ff */
[----:B------:R-:W-:Y:S02]  /*6a20*/  IMAD.MOV.U32 R11, RZ, RZ, c[0x4][0x34c] ;  /* 0x0100d300ff0b7624 */ /* 0x000fe400078e00ff */
[----:B------:R-:W-:Y:S02]  /*6a30*/  IMAD.MOV.U32 R12, RZ, RZ, 0x1 ;  /* 0x00000001ff0c7424 */ /* 0x000fe400078e00ff */
[----:B------:R-:W-:Y:S02]  /*6a40*/  IMAD.MOV.U32 R13, RZ, RZ, RZ ;  /* 0x000000ffff0d7224 */ /* 0x000fe400078e00ff */
[----:B------:R-:W-:Y:S02]  /*6a50*/  IMAD.MOV.U32 R27, RZ, RZ, RZ ;  /* 0x000000ffff1b7224 */ /* 0x000fe400078e00ff */
[----:B------:R-:W-:Y:S01]  /*6a60*/  LEPC R14 ;  /* 0x00000000000e734e */ /* 0x000fe20000000000 */
[----:B------:R-:W-:Y:S02]  /*6a70*/  MOV R3, 0x6b00 ;  /* 0x00006b0000037802 */ /* 0x000fe40000000f00 */
[----:B------:R-:W-:-:S02]  /*6a80*/  MOV R20, 0x6a60 ;  /* 0x00006a6000147802 */ /* 0x000fc40000000f00 */
[----:B------:R-:W-:Y:S02]  /*6a90*/  MOV R21, 0x0 ;  /* 0x0000000000157802 */ /* 0x000fe40000000f00 */
[----:B------:R-:W-:Y:S02]  /*6aa0*/  MOV R0, 0x0 ;  /* 0x0000000000007802 */ /* 0x000fe40000000f00 */
[----:B------:R-:W-:-:S04]  /*6ab0*/  IADD3 R20, P0, P1, -R20, R3, R14 ;  /* 0x0000000314147210 */ /* 0x000fc8000791e10e */
[----:B------:R-:W-:Y:S02]  /*6ac0*/  IADD3.X R21, ~R0, R21, R15, P0, P1 ;  /* 0x0000001500157210 */ /* 0x000fe400007e250f */
[----:B------:R-:W-:-:S06]  /*6ad0*/  MOV R14, 0x0 ;  /* 0x00000000000e7802 */ /* 0x000fcc0000000f00 */
[----:B------:R-:W0:Y:S02]  /*6ae0*/  LDC.64 R14, c[0x4][R14] ;  /* 0x010000000e0e7b82 */ /* 0x000e240000000a00 */
[----:B0123-5:R-:W-:Y:S05]  /*6af0*/  CALL.ABS.NOINC R14 ;  /* 0x000000000e007343 */ /* 0x02ffea0003c00000 */
[----:B------:R-:W-:Y:S05]  /*6b00*/  BRA `(.L_x_10700) ;  /* 0x0000003000007947 */ /* 0x000fea0003800000 */
.L_x_10724:
[----:B------:R0:W5:Y:S01]  /*6b10*/  LDG.E R27, [R4.64] ;  /* 0x00000024041b7981 */ /* 0x000162000c1e1900 */
[----:B------:R-:W-:Y:S05]  /*6b20*/  BRA `(.L_x_10700) ;  /* 0x0000001000007947 */ /* 0x000fea0003800000 */
.L_x_10723:
[----:B------:R0:W5:Y:S02]  /*6b30*/  LDG.E R27, [R4.64] ;  /* 0x00000024041b7981 */ /* 0x000164000c1e1900 */
.L_x_10700:
        /* <DEDUP_REMOVED lines=18> */
.L_x_10730:
[----:B----4-:R-:W4:Y:S02]  /*6c60*/  LDG.E.U8 R4, [R4.64] ;  /* 0x0000002404047981 */ /* 0x010f24000c1e1100 */
[----:B----4-:R-:W-:-:S04]  /*6c70*/  ISETP.NE.AND P0, PT, R4, RZ, PT ;  /* 0x000000ff0400720c */ /* 0x010fc80003f05270 */
[----:B------:R-:W-:Y:S01]  /*6c80*/  P2R R30, PR, RZ, 0x1 ;  /* 0x00000001ff1e7803 */ /* 0x000fe20000000000 */
[----:B------:R-:W-:Y:S05]  /*6c90*/  BRA `(.L_x_10732) ;  /* 0x00000f4000007947 */ /* 0x000fea0003800000 */
.L_x_10729:
        /* <DEDUP_REMOVED lines=11> */
.L_x_10734:
[----:B----4-:R-:W4:Y:S02]  /*6d50*/  LDG.E R4, [R4.64] ;  /* 0x0000002404047981 */ /* 0x010f24000c1e1900 */
[----:B----4-:R-:W-:-:S04]  /*6d60*/  ISETP.NE.AND P0, PT, R4, RZ, PT ;  /* 0x000000ff0400720c */ /* 0x010fc80003f05270 */
[----:B------:R-:W-:Y:S01]  /*6d70*/  P2R R30, PR, RZ, 0x1 ;  /* 0x00000001ff1e7803 */ /* 0x000fe20000000000 */
[----:B------:R-:W-:Y:S05]  /*6d80*/  BRA `(.L_x_10732) ;  /* 0x00000e5000007947 */ /* 0x000fea0003800000 */
.L_x_10733:
[----:B----4-:R-:W4:Y:S02]  /*6d90*/  LDG.E.U16 R4, [R4.64] ;  /* 0x0000002404047981 */ /* 0x010f24000c1e1500 */
[----:B----4-:R-:W-:-:S04]  /*6da0*/  ISETP.NE.AND P0, PT, R4, RZ, PT ;  /* 0x000000ff0400720c */ /* 0x010fc80003f05270 */
[----:B------:R-:W-:Y:S01]  /*6db0*/  P2R R30, PR, RZ, 0x1 ;  /* 0x00000001ff1e7803 */ /* 0x000fe20000000000 */
[----:B------:R-:W-:Y:S05]  /*6dc0*/  BRA `(.L_x_10732) ;  /* 0x00000e1000007947 */ /* 0x000fea0003800000 */
.L_x_10728:
        /* <DEDUP_REMOVED lines=10> */
.L_x_10736:
[----:B----4-:R-:W4:Y:S02]  /*6e70*/  LDG.E.U16 R0, [R4.64] ;  /* 0x0000002404007981 */ /* 0x010f24000c1e1500 */
[----:B----4-:R-:W-:-:S05]  /*6e80*/  HADD2.F32 R0, -RZ, R0.H0_H0 ;  /* 0x20000000ff007230 */ /* 0x010fca0000004100 */
[----:B------:R-:W-:-:S04]  /*6e90*/  FSETP.NEU.FTZ.AND P0, PT, R0, RZ, PT ;  /* 0x000000ff0000720b */ /* 0x000fc80003f1d000 */
[----:B------:R-:W-:Y:S01]  /*6ea0*/  P2R R30, PR, RZ, 0x1 ;  /* 0x00000001ff1e7803 */ /* 0x000fe20000000000 */
[----:B------:R-:W-:Y:S05]  /*6eb0*/  BRA `(.L_x_10732) ;  /* 0x00000d2000007947 */ /* 0x000fea0003800000 */
.L_x_10735:
        /* <DEDUP_REMOVED lines=12> */
.L_x_10738:
        /* <DEDUP_REMOVED lines=11> */
.L_x_10737:
[----:B----4-:R-:W4:Y:S02]  /*7030*/  LDG.E.64 R4, [R4.64] ;  /* 0x0000002404047981 */ /* 0x010f24000c1e1b00 */
[----:B----4-:R-:W0:-:S06]  /*7040*/  DSETP.NEU.AND P0, PT, R4, RZ, PT ;  /* 0x000000ff0400722a */ /* 0x010e0c0003f0d000 */
[----:B0-----:R-:W-:Y:S01]  /*7050*/  P2R R30, PR, RZ, 0x1 ;  /* 0x00000001ff1e7803 */ /* 0x001fe20000000000 */
[----:B------:R-:W-:Y:S05]  /*7060*/  BRA `(.L_x_10732) ;  /* 0x00000b7000007947 */ /* 0x000fea0003800000 */
.L_x_10727:
        /* <DEDUP_REMOVED lines=12> */
.L_x_10741:
[----:B----4-:R-:W4:Y:S02]  /*7130*/  LDG.E.128 R4, [R4.64] ;  /* 0x0000002404047981 */ /* 0x010f24000c1e1d00 */
[----:B----4-:R-:W0:-:S06]  /*7140*/  DSETP.NEU.AND P0, PT, R6, RZ, PT ;  /* 0x000000ff0600722a */ /* 0x010e0c0003f0d000 */
[----:B0-----:R-:W0:-:S06]  /*7150*/  DSETP.NEU.OR P0, PT, R4, RZ, P0 ;  /* 0x000000ff0400722a */ /* 0x001e0c000070d400 */
[----:B0-----:R-:W-:Y:S01]  /*7160*/  P2R R30, PR, RZ, 0x1 ;  /* 0x00000001ff1e7803 */ /* 0x001fe20000000000 */
[----:B------:R-:W-:Y:S05]  /*7170*/  BRA `(.L_x_10732) ;  /* 0x00000a6000007947 */ /* 0x000fea0003800000 */
.L_x_10740:
        /* <DEDUP_REMOVED lines=28> */
.L_x_10743:
        /* <DEDUP_REMOVED lines=15> */
.L_x_10742:
[----:B----4-:R-:W4:Y:S02]  /*7430*/  LDG.E.U16 R0, [R4.64] ;  /* 0x0000002404007981 */ /* 0x010f24000c1e1500 */
[----:B----4-:R-:W-:-:S04]  /*7440*/  PRMT R0, RZ, 0x5410, R0 ;  /* 0x00005410ff007816 */ /* 0x010fc80000000000 */
[----:B------:R-:W-:-:S04]  /*7450*/  FSETP.NEU.FTZ.AND P0, PT, R0, RZ, PT ;  /* 0x000000ff0000720b */ /* 0x000fc80003f1d000 */
[----:B------:R-:W-:Y:S01]  /*7460*/  P2R R30, PR, RZ, 0x1 ;  /* 0x00000001ff1e7803 */ /* 0x000fe20000000000 */
[----:B------:R-:W-:Y:S05]  /*7470*/  BRA `(.L_x_10732) ;  /* 0x0000076000007947 */ /* 0x000fea0003800000 */
.L_x_10739:
        /* <DEDUP_REMOVED lines=12> */
.L_x_10746:
        /* <DEDUP_REMOVED lines=21> */
.L_x_10750:
[----:B------:R-:W-:Y:S05]  /*7690*/  BSYNC B1 ;  /* 0x0000000000017941 */ /* 0x000fea0003800000 */
.L_x_10749:
[----:B------:R-:W-:Y:S01]  /*76a0*/  LEA R5, R0, 0x3b800000, 0x17 ;  /* 0x3b80000000057811 */ /* 0x000fe200078eb8ff */
[----:B------:R-:W-:-:S05]  /*76b0*/  IMAD.SHL.U32 R0, R3, 0x100000, RZ ;  /* 0x0010000003007824 */ /* 0x000fca00078e00ff */
[----:B------:R-:W-:Y:S02]  /*76c0*/  LOP3.LUT R0, R5, R0, R6, 0xfe, !PT ;  /* 0x0000000005007212 */ /* 0x000fe400078efe06 */
.L_x_10748:
[----:B------:R-:W-:Y:S05]  /*76d0*/  BSYNC B0 ;  /* 0x0000000000007941 */ /* 0x000fea0003800000 */
.L_x_10747:
[----:B------:R-:W-:-:S04]  /*76e0*/  FSETP.NEU.FTZ.AND P0, PT, R0, RZ, PT ;  /* 0x000000ff0000720b */ /* 0x000fc80003f1d000 */
[----:B------:R-:W-:Y:S01]  /*76f0*/  P2R R30, PR, RZ, 0x1 ;  /* 0x00000001ff1e7803 */ /* 0x000fe20000000000 */
[----:B------:R-:W-:Y:S05]  /*7700*/  BRA `(.L_x_10732) ;  /* 0x000004d000007947 */ /* 0x000fea0003800000 */
.L_x_10745:
        /* <DEDUP_REMOVED lines=21> */
.L_x_10754:
[----:B------:R-:W-:Y:S05]  /*7860*/  BSYNC B1 ;  /* 0x0000000000017941 */ /* 0x000fea0003800000 */
.L_x_10753:
[----:B------:R-:W-:Y:S01]  /*7870*/  LEA R5, R0, 0x37800000, 0x17 ;  /* 0x3780000000057811 */ /* 0x000fe200078eb8ff */
[----:B------:R-:W-:-:S05]  /*7880*/  IMAD.SHL.U32 R0, R3, 0x200000, RZ ;  /* 0x0020000003007824 */ /* 0x000fca00078e00ff */
[----:B------:R-:W-:Y:S02]  /*7890*/  LOP3.LUT R0, R5, R0, R6, 0xfe, !PT ;  /* 0x0000000005007212 */ /* 0x000fe400078efe06 */
.L_x_10752:
[----:B------:R-:W-:Y:S05]  /*78a0*/  BSYNC B0 ;  /* 0x0000000000007941 */ /* 0x000fea0003800000 */
.L_x_10751:
[----:B------:R-:W-:-:S04]  /*78b0*/  FSETP.NEU.FTZ.AND P0, PT, R0, RZ, PT ;  /* 0x000000ff0000720b */ /* 0x000fc80003f1d000 */
[----:B------:R-:W-:Y:S01]  /*78c0*/  P2R R30, PR, RZ, 0x1 ;  /* 0x00000001ff1e7803 */ /* 0x000fe20000000000 */
[----:B------:R-:W-:Y:S05]  /*78d0*/  BRA `(.L_x_10732) ;  /* 0x0000030000007947 */ /* 0x000fea0003800000 */
.L_x_10744:
        /* <DEDUP_REMOVED lines=14> */
.L_x_10758:
[----:B------:R-:W-:Y:S05]  /*79c0*/  BSYNC B0 ;  /* 0x0000000000007941 */ /* 0x000fea0003800000 */
.L_x_10757:
[----:B------:R-:W-:-:S04]  /*79d0*/  FSETP.NEU.FTZ.AND P0, PT, R0, RZ, PT ;  /* 0x000000ff0000720b */ /* 0x000fc80003f1d000 */
[----:B------:R-:W-:Y:S01]  /*79e0*/  P2R R30, PR, RZ, 0x1 ;  /* 0x00000001ff1e7803 */ /* 0x000fe20000000000 */
[----:B------:R-:W-:Y:S05]  /*79f0*/  BRA `(.L_x_10732) ;  /* 0x000001e000007947 */ /* 0x000fea0003800000 */
.L_x_10731:
[----:B------:R-:W-:Y:S02]  /*7a00*/  IMAD.MOV.U32 R4, RZ, RZ, c[0x4][0x4e8] ;  /* 0x01013a00ff047624 */ /* 0x000fe400078e00ff */
[----:B------:R-:W-:Y:S02]  /*7a10*/  IMAD.MOV.U32 R5, RZ, RZ, c[0x4][0x4ec] ;  /* 0x01013b00ff057624 */ /* 0x000fe400078e00ff */
[----:B------:R-:W-:Y:S02]  /*7a20*/  IMAD.MOV.U32 R6, RZ, RZ, c[0x4][0x4f0] ;  /* 0x01013c00ff067624 */ /* 0x000fe400078e00ff */
[----:B------:R-:W-:Y:S02]  /*7a30*/  IMAD.MOV.U32 R7, RZ, RZ, c[0x4][0x4f4] ;  /* 0x01013d00ff077624 */ /* 0x000fe400078e00ff */
[----:B------:R-:W-:Y:S02]  /*7a40*/  IMAD.MOV.U32 R8, RZ, RZ, 0x4e ;  /* 0x0000004eff087424 */ /* 0x000fe400078e00ff */
[----:B------:R-:W-:-:S02]  /*7a50*/  IMAD.MOV.U32 R10, RZ, RZ, c[0x4][0x320] ;  /* 0x0100c800ff0a7624 */ /* 0x000fc400078e00ff */
[----:B------:R-:W-:Y:S02]  /*7a60*/  IMAD.MOV.U32 R11, RZ, RZ, c[0x4][0x324] ;  /* 0x0100c900ff0b7624 */ /* 0x000fe400078e00ff */
[----:B------:R-:W-:Y:S02]  /*7a70*/  IMAD.MOV.U32 R12, RZ, RZ, 0x1 ;  /* 0x00000001ff0c7424 */ /* 0x000fe400078e00ff */
[----:B------:R-:W-:Y:S02]  /*7a80*/  IMAD.MOV.U32 R13, RZ, RZ, RZ ;  /* 0x000000ffff0d7224 */ /* 0x000fe400078e00ff */
[----:B------:R-:W-:Y:S01]  /*7a90*/  LEPC R14 ;  /* 0x00000000000e734e */ /* 0x000fe20000000000 */
[----:B------:R-:W-:Y:S02]  /*7aa0*/  MOV R3, 0x7b30 ;  /* 0x00007b3000037802 */ /* 0x000fe40000000f00 */
[----:B------:R-:W-:Y:S02]  /*7ab0*/  MOV R20, 0x7a90 ;  /* 0x00007a9000147802 */ /* 0x000fe40000000f00 */
[----:B------:R-:W-:Y:S02]  /*7ac0*/  MOV R21, 0x0 ;  /* 0x0000000000157802 */ /* 0x000fe40000000f00 */
[----:B------:R-:W-:-:S02]  /*7ad0*/  MOV R0, 0x0 ;  /* 0x0000000000007802 */ /* 0x000fc40000000f00 */
[----:B------:R-:W-:-:S04]  /*7ae0*/  IADD3 R20, P0, P1, -R20, R3, R14 ;  /* 0x0000000314147210 */ /* 0x000fc8000791e10e */
[----:B------:R-:W-:Y:S02]  /*7af0*/  IADD3.X R21, ~R0, R21, R15, P0, P1 ;  /* 0x0000001500157210 */ /* 0x000fe400007e250f */
[----:B------:R-:W-:-:S06]  /*7b00*/  MOV R14, 0x0 ;  /* 0x00000000000e7802 */ /* 0x000fcc0000000f00 */
[----:B------:R-:W0:Y:S02]  /*7b10*/  LDC.64 R14, c[0x4][R14] ;  /* 0x010000000e0e7b82 */ /* 0x000e240000000a00 */
[----:B012345:R-:W-:Y:S05]  /*7b20*/  CALL.ABS.NOINC R14 ;  /* 0x000000000e007343 */ /* 0x03ffea0003c00000 */
[----:B------:R-:W-:-:S04]  /*7b30*/  PLOP3.LUT P0, PT, PT, PT, PT, 0x8, 0x0 ;  /* 0x000000000000781c */ /* 0x000fc80003f0e170 */
[----:B------:R-:W-:Y:S01]  /*7b40*/  P2R R30, PR, RZ, 0x1 ;  /* 0x00000001ff1e7803 */ /* 0x000fe20000000000 */
[----:B------:R-:W-:Y:S05]  /*7b50*/  BRA `(.L_x_10732) ;  /* 0x0000008000007947 */ /* 0x000fea0003800000 */
.L_x_10756:
[----:B----4-:R-:W4:Y:S02]  /*7b60*/  LDG.E.64 R4, [R4.64] ;  /* 0x0000002404047981 */ /* 0x010f24000c1e1b00 */
[----:B----4-:R-:W-:-:S04]  /*7b70*/  ISETP.NE.U32.AND P0, PT, R4, RZ, PT ;  /* 0x000000ff0400720c */ /* 0x010fc80003f05070 */
[----:B------:R-:W-:-:S04]  /*7b80*/  ISETP.NE.AND.EX P0, PT, R5, RZ, PT, P0 ;  /* 0x000000ff0500720c */ /* 0x000fc80003f05300 */
[----:B------:R-:W-:Y:S01]  /*7b90*/  P2R R30, PR, RZ, 0x1 ;  /* 0x00000001ff1e7803 */ /* 0x000fe20000000000 */
[----:B------:R-:W-:Y:S05]  /*7ba0*/  BRA `(.L_x_10732) ;  /* 0x0000003000007947 */ /* 0x000fea0003800000 */
.L_x_10755:
[----:B----4-:R-:W4:Y:S02]  /*7bb0*/  LDG.E R4, [R4.64] ;  /* 0x0000002404047981 */ /* 0x010f24000c1e1900 */
[----:B----4-:R-:W-:-:S04]  /*7bc0*/  ISETP.NE.AND P0, PT, R4, RZ, PT ;  /* 0x000000ff0400720c */ /* 0x010fc80003f05270 */
[----:B------:R-:W-:Y:S02]  /*7bd0*/  P2R R30, PR, RZ, 0x1 ;  /* 0x00000001ff1e7803 */ /* 0x000fe40000000000 */
.L_x_10732:
        /* <DEDUP_REMOVED lines=18> */
.L_x_10762:
[----:B------:R0:W5:Y:S01]  /*7d00*/  LDG.E.U8 R18, [R4.64] ;  /* 0x0000002404127981 */ /* 0x000162000c1e1100 */
[----:B------:R-:W-:Y:S01]  /*7d10*/  IMAD.MOV.U32 R19, RZ, RZ, RZ ;  /* 0x000000ffff137224 */ /* 0x000fe200078e00ff */
[----:B------:R-:W-:Y:S05]  /*7d20*/  BRA `(.L_x_10764) ;  /* 0x00000d5000007947 */ /* 0x000fea0003800000 */
.L_x_10761:
        /* <DEDUP_REMOVED lines=8> */
.L_x_10766:
[----:B------:R-:W4:Y:S02]  /*7db0*/  LDG.E R18, [R4.64] ;  /* 0x0000002404127981 */ /* 0x000f24000c1e1900 */
[----:B----4-:R-:W-:Y:S01]  /*7dc0*/  SHF.R.S32.HI R19, RZ, 0x1f, R18 ;  /* 0x0000001fff137819 */ /* 0x010fe20000011412 */
[----:B------:R-:W-:Y:S05]  /*7dd0*/  BRA `(.L_x_10764) ;  /* 0x00000ca000007947 */ /* 0x000fea0003800000 */
.L_x_10765:
[----:B------:R-:W4:Y:S02]  /*7de0*/  LDG.E.S16 R18, [R4.64] ;  /* 0x0000002404127981 */ /* 0x000f24000c1e1700 */
[----:B----4-:R-:W-:Y:S01]  /*7df0*/  SHF.R.S32.HI R19, RZ, 0x1f, R18 ;  /* 0x0000001fff137819 */ /* 0x010fe20000011412 */
[----:B------:R-:W-:Y:S05]  /*7e00*/  BRA `(.L_x_10764) ;  /* 0x00000c7000007947 */ /* 0x000fea0003800000 */
.L_x_10760:
        /* <DEDUP_REMOVED lines=9> */
.L_x_10768:
[----:B------:R-:W4:Y:S02]  /*7ea0*/  LDG.E.U16 R4, [R4.64] ;  /* 0x0000002404047981 */ /* 0x000f24000c1e1500 */
[----:B----4-:R-:W-:-:S06]  /*7eb0*/  HADD2.F32 R18, -RZ, R4.H0_H0 ;  /* 0x20000004ff127230 */ /* 0x010fcc0000004100 */
[----:B------:R-:W0:Y:S01]  /*7ec0*/  F2I.S64.TRUNC R18, R18 ;  /* 0x0000001200127311 */ /* 0x000e22000020d900 */
[----:B------:R-:W-:Y:S05]  /*7ed0*/  BRA `(.L_x_10764) ;  /* 0x00000ba000007947 */ /* 0x000fea0003800000 */
.L_x_10767:
        /* <DEDUP_REMOVED lines=9> */
.L_x_10770:
[----:B------:R-:W4:Y:S02]  /*7f70*/  LDG.E.U16 R4, [R4.64] ;  /* 0x0000002404047981 */ /* 0x000f24000c1e1500 */
[----:B----4-:R-:W-:-:S06]  /*7f80*/  HADD2.F32 R18, -RZ, R4.H0_H0 ;  /* 0x20000004ff127230 */ /* 0x010fcc0000004100 */
[----:B------:R-:W0:Y:S01]  /*7f90*/  F2I.S64.TRUNC R18, R18 ;  /* 0x0000001200127311 */ /* 0x000e22000020d900 */
[----:B------:R-:W-:Y:S05]  /*7fa0*/  BRA `(.L_x_10764) ;  /* 0x00000ad000007947 */ /* 0x000fea0003800000 */
.L_x_10769:
[----:B------:R-:W4:Y:S02]  /*7fb0*/  LDG.E.64 R4, [R4.64] ;  /* 0x0000002404047981 */ /* 0x000f24000c1e1b00 */
[----:B----4-:R0:W4:Y:S01]  /*7fc0*/  F2I.S64.F64.TRUNC R18, R4 ;  /* 0x0000000400127311 */ /* 0x010122000030d900 */
[----:B------:R-:W-:Y:S05]  /*7fd0*/  BRA `(.L_x_10764) ;  /* 0x00000aa000007947 */ /* 0x000fea0003800000 */
.L_x_10759:
        /* <DEDUP_REMOVED lines=13> */
.L_x_10773:
[----:B------:R-:W4:Y:S02]  /*80b0*/  LDG.E.64 R4, [R4.64] ;  /* 0x0000002404047981 */ /* 0x000f24000c1e1b00 */
[----:B----4-:R0:W4:Y:S01]  /*80c0*/  F2I.S64.F64.TRUNC R18, R4 ;  /* 0x0000000400127311 */ /* 0x010122000030d900 */
[----:B------:R-:W-:Y:S05]  /*80d0*/  BRA `(.L_x_10764) ;  /* 0x000009a000007947 */ /* 0x000fea0003800000 */
.L_x_10772:
        /* <DEDUP_REMOVED lines=27> */
.L_x_10775:
        /* <DEDUP_REMOVED lines=14> */
.L_x_10774:
[----:B------:R-:W4:Y:S02]  /*8370*/  LDG.E.U16 R18, [R4.64] ;  /* 0x0000002404127981 */ /* 0x000f24000c1e1500 */
[----:B----4-:R-:W-:-:S06]  /*8380*/  PRMT R18, RZ, 0x5410, R18 ;  /* 0x00005410ff127816 */ /* 0x010fcc0000000012 */
[----:B------:R-:W0:Y:S01]  /*8390*/  F2I.S64.TRUNC R18, R18 ;  /* 0x0000001200127311 */ /* 0x000e22000020d900 */
[----:B------:R-:W-:Y:S05]  /*83a0*/  BRA `(.L_x_10764) ;  /* 0x000006d000007947 */ /* 0x000fea0003800000 */
.L_x_10771:
        /* <DEDUP_REMOVED lines=11> */
.L_x_10778:
        /* <DEDUP_REMOVED lines=21> */
.L_x_10782:
[----:B------:R-:W-:Y:S05]  /*85b0*/  BSYNC B1 ;  /* 0x0000000000017941 */ /* 0x000fea0003800000 */
.L_x_10781:
[----:B------:R-:W-:Y:S01]  /*85c0*/  IMAD.SHL.U32 R3, R3, 0x100000, RZ ;  /* 0x0010000003037824 */ /* 0x000fe200078e00ff */
[----:B------:R-:W-:-:S04]  /*85d0*/  LEA R5, R0, 0x3b800000, 0x17 ;  /* 0x3b80000000057811 */ /* 0x000fc800078eb8ff */
[----:B------:R-:W-:Y:S02]  /*85e0*/  LOP3.LUT R18, R5, R3, R18, 0xfe, !PT ;  /* 0x0000000305127212 */ /* 0x000fe400078efe12 */
.L_x_10780:
[----:B------:R-:W-:Y:S05]  /*85f0*/  BSYNC B0 ;  /* 0x0000000000007941 */ /* 0x000fea0003800000 */
.L_x_10779:
[----:B------:R-:W0:Y:S01]  /*8600*/  F2I.S64.TRUNC R18, R18 ;  /* 0x0000001200127311 */ /* 0x000e22000020d900 */
[----:B------:R-:W-:Y:S05]  /*8610*/  BRA `(.L_x_10764) ;  /* 0x0000046000007947 */ /* 0x000fea0003800000 */
.L_x_10777:
        /* <DEDUP_REMOVED lines=21> */
.L_x_10786:
[----:B------:R-:W-:Y:S05]  /*8770*/  BSYNC B1 ;  /* 0x0000000000017941 */ /* 0x000fea0003800000 */
.L_x_10785:
[----:B------:R-:W-:Y:S01]  /*8780*/  IMAD.SHL.U32 R3, R3, 0x200000, RZ ;  /* 0x0020000003037824 */ /* 0x000fe200078e00ff */
[----:B------:R-:W-:-:S04]  /*8790*/  LEA R5, R0, 0x37800000, 0x17 ;  /* 0x3780000000057811 */ /* 0x000fc800078eb8ff */
[----:B------:R-:W-:Y:S02]  /*87a0*/  LOP3.LUT R18, R5, R3, R18, 0xfe, !PT ;  /* 0x0000000305127212 */ /* 0x000fe400078efe12 */
.L_x_10784:
[----:B------:R-:W-:Y:S05]  /*87b0*/  BSYNC B0 ;  /* 0x0000000000007941 */ /* 0x000fea0003800000 */
.L_x_10783:
[----:B------:R-:W0:Y:S01]  /*87c0*/  F2I.S64.TRUNC R18, R18 ;  /* 0x0000001200127311 */ /* 0x000e22000020d900 */
[----:B------:R-:W-:Y:S05]  /*87d0*/  BRA `(.L_x_10764) ;  /* 0x000002a000007947 */ /* 0x000fea0003800000 */
.L_x_10776:
        /* <DEDUP_REMOVED lines=14> */
.L_x_10790:
[----:B------:R-:W-:Y:S05]  /*88c0*/  BSYNC B0 ;  /* 0x0000000000007941 */ /* 0x000fea0003800000 */
.L_x_10789:
[----:B------:R-:W0:Y:S01]  /*88d0*/  F2I.S64.TRUNC R18, R18 ;  /* 0x0000001200127311 */ /* 0x000e22000020d900 */
[----:B------:R-:W-:Y:S05]  /*88e0*/  BRA `(.L_x_10764) ;  /* 0x0000019000007947 */ /* 0x000fea0003800000 */
.L_x_10763:
        /* <DEDUP_REMOVED lines=21> */
.L_x_10788:
[----:B------:R0:W5:Y:S01]  /*8a40*/  LDG.E.64 R18, [R4.64] ;  /* 0x0000002404127981 */ /* 0x000162000c1e1b00 */
[----:B------:R-:W-:Y:S05]  /*8a50*/  BRA `(.L_x_10764) ;  /* 0x0000002000007947 */ /* 0x000fea0003800000 */
.L_x_10787:
[----:B------:R0:W5:Y:S01]  /*8a60*/  LDG.E R18, [R4.64] ;  /* 0x0000002404127981 */ /* 0x000162000c1e1900 */
[----:B------:R-:W-:-:S03]  /*8a70*/  IMAD.MOV.U32 R19, RZ, RZ, RZ ;  /* 0x000000ffff137224 */ /* 0x000fc600078e00ff */
.L_x_10764:
[----:B------:R-:W-:Y:S02]  /*8a80*/  ISETP.NE.AND P0, PT, R30, RZ, PT ;  /* 0x000000ff1e00720c */ /* 0x000fe40003f05270 */
[----:B------:R-:W-:Y:S02]  /*8a90*/  IADD3 R29, R29, 0x80, RZ ;  /* 0x000000801d1d7810 */ /* 0x000fe40007ffe0ff */
[----:B------:R-:W-:-:S04]  /*8aa0*/  SEL R30, RZ, 0x1, !P0 ;  /* 0x00000001ff1e7807 */ /* 0x000fc80004000000 */
.L_x_10694:
[----:B------:R-:W-:Y:S05]  /*8ab0*/  BSYNC B6 ;  /* 0x0000000000067941 */ /* 0x000fea0003800000 */
.L_x_10693:
        /* <DEDUP_REMOVED lines=20> */
.L_x_10796:
[----:B------:R0:W5:Y:S01]  /*8c00*/  LDG.E.U8 R26, [R4.64] ;  /* 0x00000024041a7981 */ /* 0x000162000c1e1100 */
[----:B------:R-:W-:Y:S05]  /*8c10*/  BRA `(.L_x_10798) ;  /* 0x00000d0000007947 */ /* 0x000fea0003800000 */
.L_x_10795:
        /* <DEDUP_REMOVED lines=8> */
.L_x_10800:
[----:B------:R0:W5:Y:S01]  /*8ca0*/  LDG.E R26, [R4.64] ;  /* 0x00000024041a7981 */ /* 0x000162000c1e1900 */
[----:B------:R-:W-:Y:S05]  /*8cb0*/  BRA `(.L_x_10798) ;  /* 0x00000c6000007947 */ /* 0x000fea0003800000 */
.L_x_10799:
[----:B------:R0:W5:Y:S01]  /*8cc0*/  LDG.E.S16 R26, [R4.64] ;  /* 0x00000024041a7981 */ /* 0x000162000c1e1700 */
[----:B------:R-:W-:Y:S05]  /*8cd0*/  BRA `(.L_x_10798) ;  /* 0x00000c4000007947 */ /* 0x000fea0003800000 */
.L_x_10794:
[----:B------:R-:W-:-:S13]  /*8ce0*/  ISETP.GT.AND P0, PT, R0, 0x6, PT ;  /* 0x000000060000780c */ /* 0x000fda0003f04270 */
[----:B------:R-:W-:Y:S05]  /*8cf0*/  @P0 BRA `(.L_x_10801) ;  /* 0x000000b000000947 */ /* 0x000fea0003800000 */
[----:B------:R-:W-:-:S13]  /*8d00*/  ISETP.NE.AND P0, PT, R0, 0x5, PT ;  /* 0x000000050000780c */ /* 0x000fda0003f05270 */
[----:B------:R-:W-:Y:S05]  /*8d10*/  @!P0 BRA `(.L_x_10802) ;  /* 0x0000005000008947 */ /* 0x000fea0003800000 */
[----:B------:R-:W-:-:S13]  /*8d20*/  ISETP.NE.AND P0, PT, R0, 0x6, PT ;  /* 0x000000060000780c */ /* 0x000fda0003f05270 */
[----:B------:R-:W-:Y:S05]  /*8d30*/  @P0 BRA `(.L_x_10797) ;  /* 0x00000a6000000947 */ /* 0x000fea0003800000 */
[----:B----4-:R-:W4:Y:S02]  /*8d40*/  LDG.E R4, [R4.64] ;  /* 0x0000002404047981 */ /* 0x010f24000c1e1900 */
[----:B----4-:R0:W4:Y:S01]  /*8d50*/  F2I.FTZ.TRUNC.NTZ R26, R4 ;  /* 0x00000004001a7305 */ /* 0x010122000021f100 */
[----:B------:R-:W-:Y:S05]  /*8d60*/  BRA `(.L_x_10798) ;  /* 0x00000bb000007947 */ /* 0x000fea0003800000 */
.L_x_10802:
[----:B----4-:R-:W4:Y:S02]  /*8d70*/  LDG.E.U16 R4, [R4.64] ;  /* 0x0000002404047981 */ /* 0x010f24000c1e1500 */
[----:B----4-:R-:W-:-:S06]  /*8d80*/  HADD2.F32 R26, -RZ, R4.H0_H0 ;  /* 0x20000004ff1a7230 */ /* 0x010fcc0000004100 */
[----:B------:R-:W0:Y:S01]  /*8d90*/  F2I.FTZ.TRUNC.NTZ R26, R26 ;  /* 0x0000001a001a7305 */ /* 0x000e22000021f100 */
[----:B------:R-:W-:Y:S05]  /*8da0*/  BRA `(.L_x_10798) ;  /* 0x00000b7000007947 */ /* 0x000fea0003800000 */
.L_x_10801:
[----:B------:R-:W-:-:S13]  /*8db0*/  ISETP.NE.AND P0, PT, R0, 0x7, PT ;  /* 0x000000070000780c */ /* 0x000fda0003f05270 */
[----:B------:R-:W-:Y:S05]  /*8dc0*/  @!P0 BRA `(.L_x_10803) ;  /* 0x000000b000008947 */ /* 0x000fea0003800000 */
[----:B------:R-:W-:-:S13]  /*8dd0*/  ISETP.NE.AND P0, PT, R0, 0x8, PT ;  /* 0x000000080000780c */ /* 0x000fda0003f05270 */
[----:B------:R-:W-:Y:S05]  /*8de0*/  @!P0 BRA `(.L_x_10804) ;  /* 0x0000005000008947 */ /* 0x000fea0003800000 */
[----:B------:R-:W-:-:S13]  /*8df0*/  ISETP.NE.AND P0, PT, R0, 0x9, PT ;  /* 0x000000090000780c */ /* 0x000fda0003f05270 */
[----:B------:R-:W-:Y:S05]  /*8e00*/  @P0 BRA `(.L_x_10797) ;  /* 0x0000099000000947 */ /* 0x000fea0003800000 */
[----:B----4-:R-:W4:Y:S02]  /*8e10*/  LDG.E R4, [R4.64] ;  /* 0x0000002404047981 */ /* 0x010f24000c1e1900 */
[----:B----4-:R0:W4:Y:S01]  /*8e20*/  F2I.FTZ.TRUNC.NTZ R26, R4 ;  /* 0x00000004001a7305 */ /* 0x010122000021f100 */
[----:B------:R-:W-:Y:S05]  /*8e30*/  BRA `(.L_x_10798) ;  /* 0x00000ae000007947 */ /* 0x000fea0003800000 */
.L_x_10804:
[----:B----4-:R-:W4:Y:S02]  /*8e40*/  LDG.E.U16 R4, [R4.64] ;  /* 0x0000002404047981 */ /* 0x010f24000c1e1500 */
[----:B----4-:R-:W-:-:S06]  /*8e50*/  HADD2.F32 R26, -RZ, R4.H0_H0 ;  /* 0x20000004ff1a7230 */ /* 0x010fcc0000004100 */
[----:B------:R-:W0:Y:S01]  /*8e60*/  F2I.FTZ.TRUNC.NTZ R26, R26 ;  /* 0x0000001a001a7305 */ /* 0x000e22000021f100 */
[----:B------:R-:W-:Y:S05]  /*8e70*/  BRA `(.L_x_10798) ;  /* 0x00000aa000007947 */ /* 0x000fea0003800000 */
.L_x_10803:
[----:B----4-:R-:W4:Y:S02]  /*8e80*/  LDG.E.64 R4, [R4.64] ;  /* 0x0000002404047981 */ /* 0x010f24000c1e1b00 */
[----:B----4-:R0:W4:Y:S01]  /*8e90*/  F2I.F64.TRUNC R26, R4 ;  /* 0x00000004001a7311 */ /* 0x010122000030d100 */
[----:B------:R-:W-:Y:S05]  /*8ea0*/  BRA `(.L_x_10798) ;  /* 0x00000a7000007947 */ /* 0x000fea0003800000 */
.L_x_10793:
        /* <DEDUP_REMOVED lines=10> */
[----:B------:R-:W-:Y:S01]  /*8f50*/  SEL R26, RZ, 0x1, !P0 ;  /* 0x00000001ff1a7807 */ /* 0x000fe20004000000 */
[----:B------:R-:W-:Y:S05]  /*8f60*/  BRA `(.L_x_10798) ;  /* 0x000009b000007947 */ /* 0x000fea0003800000 */
.L_x_10807:
[----:B----4-:R-:W4:Y:S02]  /*8f70*/  LDG.E.64 R4, [R4.64] ;  /* 0x0000002404047981 */ /* 0x010f24000c1e1b00 */
[----:B----4-:R0:W4:Y:S01]  /*8f80*/  F2I.F64.TRUNC R26, R4 ;  /* 0x00000004001a7311 */ /* 0x010122000030d100 */
[----:B------:R-:W-:Y:S05]  /*8f90*/  BRA `(.L_x_10798) ;  /* 0x0000098000007947 */ /* 0x000fea0003800000 */
.L_x_10806:
        /* <DEDUP_REMOVED lines=27> */
.L_x_10809:
        /* <DEDUP_REMOVED lines=14> */
.L_x_10808:
[----:B----4-:R-:W4:Y:S02]  /*9230*/  LDG.E.U16 R26, [R4.64] ;  /* 0x00000024041a7981 */ /* 0x010f24000c1e1500 */
[----:B----4-:R-:W-:-:S06]  /*9240*/  PRMT R26, RZ, 0x5410, R26 ;  /* 0x00005410ff1a7816 */ /* 0x010fcc000000001a */
[----:B------:R-:W0:Y:S01]  /*9250*/  F2I.FTZ.TRUNC.NTZ R26, R26 ;  /* 0x0000001a001a7305 */ /* 0x000e22000021f100 */
[----:B------:R-:W-:Y:S05]  /*9260*/  BRA `(.L_x_10798) ;  /* 0x000006b000007947 */ /* 0x000fea0003800000 */
.L_x_10805:
        /* <DEDUP_REMOVED lines=10> */
.L_x_10812:
        /* <DEDUP_REMOVED lines=21> */
.L_x_10816:
[----:B------:R-:W-:Y:S05]  /*9460*/  BSYNC B1 ;  /* 0x0000000000017941 */ /* 0x000fea0003800000 */
.L_x_10815:
[----:B------:R-:W-:Y:S01]  /*9470*/  IMAD.SHL.U32 R3, R3, 0x100000, RZ ;  /* 0x0010000003037824 */ /* 0x000fe200078e00ff */
[----:B------:R-:W-:-:S04]  /*9480*/  LEA R5, R0, 0x3b800000, 0x17 ;  /* 0x3b80000000057811 */ /* 0x000fc800078eb8ff */
[----:B------:R-:W-:Y:S02]  /*9490*/  LOP3.LUT R26, R5, R3, R26, 0xfe, !PT ;  /* 0x00000003051a7212 */ /* 0x000fe400078efe1a */
.L_x_10814:
[----:B------:R-:W-:Y:S05]  /*94a0*/  BSYNC B0 ;  /* 0x0000000000007941 */ /* 0x000fea0003800000 */
.L_x_10813:
[----:B------:R-:W0:Y:S01]  /*94b0*/  F2I.FTZ.TRUNC.NTZ R26, R26 ;  /* 0x0000001a001a7305 */ /* 0x000e22000021f100 */
[----:B------:R-:W-:Y:S05]  /*94c0*/  BRA `(.L_x_10798) ;  /* 0x0000045000007947 */ /* 0x000fea0003800000 */
.L_x_10811:
        /* <DEDUP_REMOVED lines=21> */
.L_x_10820:
[----:B------:R-:W-:Y:S05]  /*9620*/  BSYNC B1 ;  /* 0x0000000000017941 */ /* 0x000fea0003800000 */
.L_x_10819:
[----:B------:R-:W-:Y:S01]  /*9630*/  IMAD.SHL.U32 R3, R3, 0x200000, RZ ;  /* 0x0020000003037824 */ /* 0x000fe200078e00ff */
[----:B------:R-:W-:-:S04]  /*9640*/  LEA R5, R0, 0x37800000, 0x17 ;  /* 0x3780000000057811 */ /* 0x000fc800078eb8ff */
[----:B------:R-:W-:Y:S02]  /*9650*/  LOP3.LUT R26, R5, R3, R26, 0xfe, !PT ;  /* 0x00000003051a7212 */ /* 0x000fe400078efe1a */
.L_x_10818:
[----:B------:R-:W-:Y:S05]  /*9660*/  BSYNC B0 ;  /* 0x0000000000007941 */ /* 0x000fea0003800000 */
.L_x_10817:
[----:B------:R-:W0:Y:S01]  /*9670*/  F2I.FTZ.TRUNC.NTZ R26, R26 ;  /* 0x0000001a001a7305 */ /* 0x000e22000021f100 */
[----:B------:R-:W-:Y:S05]  /*9680*/  BRA `(.L_x_10798) ;  /* 0x0000029000007947 */ /* 0x000fea0003800000 */
.L_x_10810:
        /* <DEDUP_REMOVED lines=14> */
.L_x_10824:
[----:B------:R-:W-:Y:S05]  /*9770*/  BSYNC B0 ;  /* 0x0000000000007941 */ /* 0x000fea0003800000 */
.L_x_10823:
[----:B------:R-:W0:Y:S01]  /*9780*/  F2I.FTZ.TRUNC.NTZ R26, R26 ;  /* 0x0000001a001a7305 */ /* 0x000e22000021f100 */
[----:B------:R-:W-:Y:S05]  /*9790*/  BRA `(.L_x_10798) ;  /* 0x0000018000007947 */ /* 0x000fea0003800000 */
.L_x_10797:
        /* <DEDUP_REMOVED lines=19> */
[----:B012345:R-:W-:Y:S05]  /*98d0*/  CALL.ABS.NOINC R14 ;  /* 0x000000000e007343 */ /* 0x03ffea0003c00000 */
[----:B------:R-:W-:Y:S05]  /*98e0*/  BRA `(.L_x_10798) ;  /* 0x0000003000007947 */ /* 0x000fea0003800000 */
.L_x_10822:
[----:B------:R0:W5:Y:S01]  /*98f0*/  LDG.E R26, [R4.64] ;  /* 0x00000024041a7981 */ /* 0x000162000c1e1900 */
[----:B------:R-:W-:Y:S05]  /*9900*/  BRA `(.L_x_10798) ;  /* 0x0000001000007947 */ /* 0x000fea0003800000 */
.L_x_10821:
[----:B------:R0:W5:Y:S02]  /*9910*/  LDG.E R26, [R4.64] ;  /* 0x00000024041a7981 */ /* 0x000164000c1e1900 */
.L_x_10798:
        /* <DEDUP_REMOVED lines=17> */
.L_x_10828:
[----:B----4-:R-:W4:Y:S02]  /*9a30*/  LDG.E.U8 R4, [R4.64] ;  /* 0x0000002404047981 */ /* 0x010f24000c1e1100 */
[----:B----4-:R-:W-:Y:S01]  /*9a40*/  ISETP.NE.AND P0, PT, R4, RZ, PT ;  /* 0x000000ff0400720c */ /* 0x010fe20003f05270 */
[----:B------:R-:W-:Y:S05]  /*9a50*/  BRA `(.L_x_10830) ;  /* 0x00000e0000007947 */ /* 0x000fea0003800000 */
.L_x_10827:
        /* <DEDUP_REMOVED lines=10> */
.L_x_10832:
[----:B----4-:R-:W4:Y:S02]  /*9b00*/  LDG.E R4, [R4.64] ;  /* 0x0000002404047981 */ /* 0x010f24000c1e1900 */
[----:B----4-:R-:W-:Y:S01]  /*9b10*/  ISETP.NE.AND P0, PT, R4, RZ, PT ;  /* 0x000000ff0400720c */ /* 0x010fe20003f05270 */
[----:B------:R-:W-:Y:S05]  /*9b20*/  BRA `(.L_x_10830) ;  /* 0x00000d3000007947 */ /* 0x000fea0003800000 */
.L_x_10831:
[----:B----4-:R-:W4:Y:S02]  /*9b30*/  LDG.E.U16 R4, [R4.64] ;  /* 0x0000002404047981 */ /* 0x010f24000c1e1500 */
[----:B----4-:R-:W-:Y:S01]  /*9b40*/  ISETP.NE.AND P0, PT, R4, RZ, PT ;  /* 0x000000ff0400720c */ /* 0x010fe20003f05270 */
[----:B------:R-:W-:Y:S05]  /*9b50*/  BRA `(.L_x_10830) ;  /* 0x00000d0000007947 */ /* 0x000fea0003800000 */
.L_x_10826:
        /* <DEDUP_REMOVED lines=9> */
.L_x_10834:
[----:B----4-:R-:W4:Y:S02]  /*9bf0*/  LDG.E.U16 R0, [R4.64] ;  /* 0x0000002404007981 */ /* 0x010f24000c1e1500 */
[----:B----4-:R-:W-:-:S05]  /*9c00*/  HADD2.F32 R0, -RZ, R0.H0_H0 ;  /* 0x20000000ff007230 */ /* 0x010fca0000004100 */
[----:B------:R-:W-:Y:S01]  /*9c10*/  FSETP.NEU.FTZ.AND P0, PT, R0, RZ, PT ;  /* 0x000000ff0000720b */ /* 0x000fe20003f1d000 */
[----:B------:R-:W-:Y:S05]  /*9c20*/  BRA `(.L_x_10830) ;  /* 0x00000c3000007947 */ /* 0x000fea0003800000 */
.L_x_10833:
        /* <DEDUP_REMOVED lines=11> */
.L_x_10836:
        /* <DEDUP_REMOVED lines=10> */
.L_x_10835:
[----:B----4-:R-:W4:Y:S02]  /*9d80*/  LDG.E.64 R4, [R4.64] ;  /* 0x0000002404047981 */ /* 0x010f24000c1e1b00 */
[----:B----4-:R0:W4:Y:S01]  /*9d90*/  DSETP.NEU.AND P0, PT, R4, RZ, PT ;  /* 0x000000ff0400722a */ /* 0x0101220003f0d000 */
[----:B------:R-:W-:Y:S05]  /*9da0*/  BRA `(.L_x_10830) ;  /* 0x00000ab000007947 */ /* 0x000fea0003800000 */
.L_x_10825:
        /* <DEDUP_REMOVED lines=11> */
.L_x_10839:
[----:B----4-:R-:W4:Y:S02]  /*9e60*/  LDG.E.128 R4, [R4.64] ;  /* 0x0000002404047981 */ /* 0x010f24000c1e1d00 */
[----:B----4-:R-:W0:-:S06]  /*9e70*/  DSETP.NEU.AND P0, PT, R6, RZ, PT ;  /* 0x000000ff0600722a */ /* 0x010e0c0003f0d000 */
[----:B0-----:R0:W4:Y:S01]  /*9e80*/  DSETP.NEU.OR P0, PT, R4, RZ, P0 ;  /* 0x000000ff0400722a */ /* 0x001122000070d400 */
[----:B------:R-:W-:Y:S05]  /*9e90*/  BRA `(.L_x_10830) ;  /* 0x000009c000007947 */ /* 0x000fea0003800000 */
.L_x_10838:
        /* <DEDUP_REMOVED lines=27> */
.L_x_10841:
        /* <DEDUP_REMOVED lines=14> */
.L_x_10840:
[----:B----4-:R-:W4:Y:S02]  /*a130*/  LDG.E.U16 R0, [R4.64] ;  /* 0x0000002404007981 */ /* 0x010f24000c1e1500 */
[----:B----4-:R-:W-:-:S04]  /*a140*/  PRMT R0, RZ, 0x5410, R0 ;  /* 0x00005410ff007816 */ /* 0x010fc80000000000 */
[----:B------:R-:W-:Y:S01]  /*a150*/  FSETP.NEU.FTZ.AND P0, PT, R0, RZ, PT ;  /* 0x000000ff0000720b */ /* 0x000fe20003f1d000 */
[----:B------:R-:W-:Y:S05]  /*a160*/  BRA `(.L_x_10830) ;  /* 0x000006f000007947 */ /* 0x000fea0003800000 */
.L_x_10837:
        /* <DEDUP_REMOVED lines=11> */
.L_x_10844:
        /* <DEDUP_REMOVED lines=21> */
.L_x_10848:
[----:B------:R-:W-:Y:S05]  /*a370*/  BSYNC B1 ;  /* 0x0000000000017941 */ /* 0x000fea0003800000 */
.L_x_10847:
[----:B------:R-:W-:Y:S01]  /*a380*/  LEA R5, R0, 0x3b800000, 0x17 ;  /* 0x3b80000000057811 */ /* 0x000fe200078eb8ff */
[----:B------:R-:W-:-:S05]  /*a390*/  IMAD.SHL.U32 R0, R3, 0x100000, RZ ;  /* 0x0010000003007824 */ /* 0x000fca00078e00ff */
[----:B------:R-:W-:Y:S02]  /*a3a0*/  LOP3.LUT R0, R5, R0, R6, 0xfe, !PT ;  /* 0x0000000005007212 */ /* 0x000fe400078efe06 */
.L_x_10846:
[----:B------:R-:W-:Y:S05]  /*a3b0*/  BSYNC B0 ;  /* 0x0000000000007941 */ /* 0x000fea0003800000 */
.L_x_10845:
[----:B------:R-:W-:Y:S01]  /*a3c0*/  FSETP.NEU.FTZ.AND P0, PT, R0, RZ, PT ;  /* 0x000000ff0000720b */ /* 0x000fe20003f1d000 */
[----:B------:R-:W-:Y:S05]  /*a3d0*/  BRA `(.L_x_10830) ;  /* 0x0000048000007947 */ /* 0x000fea0003800000 */
.L_x_10843:
        /* <DEDUP_REMOVED lines=21> */
.L_x_10852:
[----:B------:R-:W-:Y:S05]  /*a530*/  BSYNC B1 ;  /* 0x0000000000017941 */ /* 0x000fea0003800000 */
.L_x_10851:
[----:B------:R-:W-:Y:S01]  /*a540*/  LEA R5, R0, 0x37800000, 0x17 ;  /* 0x3780000000057811 */ /* 0x000fe200078eb8ff */
[----:B------:R-:W-:-:S05]  /*a550*/  IMAD.SHL.U32 R0, R3, 0x200000, RZ ;  /* 0x0020000003007824 */ /* 0x000fca00078e00ff */
[----:B------:R-:W-:Y:S02]  /*a560*/  LOP3.LUT R0, R5, R0, R6, 0xfe, !PT ;  /* 0x0000000005007212 */ /* 0x000fe400078efe06 */
.L_x_10850:
[----:B------:R-:W-:Y:S05]  /*a570*/  BSYNC B0 ;  /* 0x0000000000007941 */ /* 0x000fea0003800000 */
.L_x_10849:
[----:B------:R-:W-:Y:S01]  /*a580*/  FSETP.NEU.FTZ.AND P0, PT, R0, RZ, PT ;  /* 0x000000ff0000720b */ /* 0x000fe20003f1d000 */
[----:B------:R-:W-:Y:S05]  /*a590*/  BRA `(.L_x_10830) ;  /* 0x000002c000007947 */ /* 0x000fea0003800000 */
.L_x_10842:
        /* <DEDUP_REMOVED lines=14> */
.L_x_10856:
[----:B------:R-:W-:Y:S05]  /*a680*/  BSYNC B0 ;  /* 0x0000000000007941 */ /* 0x000fea0003800000 */
.L_x_10855:
[----:B------:R-:W-:Y:S01]  /*a690*/  FSETP.NEU.FTZ.AND P0, PT, R0, RZ, PT ;  /* 0x000000ff0000720b */ /* 0x000fe20003f1d000 */
[----:B------:R-:W-:Y:S05]  /*a6a0*/  BRA `(.L_x_10830) ;  /* 0x000001b000007947 */ /* 0x000fea0003800000 */
.L_x_10829:
        /* <DEDUP_REMOVED lines=21> */
.L_x_10854:
[----:B----4-:R-:W4:Y:S02]  /*a800*/  LDG.E.64 R4, [R4.64] ;  /* 0x0000002404047981 */ /* 0x010f24000c1e1b00 */
[----:B----4-:R-:W-:-:S04]  /*a810*/  ISETP.NE.U32.AND P0, PT, R4, RZ, PT ;  /* 0x000000ff0400720c */ /* 0x010fc80003f05070 */
[----:B------:R-:W-:Y:S01]  /*a820*/  ISETP.NE.AND.EX P0, PT, R5, RZ, PT, P0 ;  /* 0x000000ff0500720c */ /* 0x000fe20003f05300 */
[----:B------:R-:W-:Y:S05]  /*a830*/  BRA `(.L_x_10830) ;  /* 0x0000002000007947 */ /* 0x000fea0003800000 */
.L_x_10853:
[----:B----4-:R-:W4:Y:S02]  /*a840*/  LDG.E R4, [R4.64] ;  /* 0x0000002404047981 */ /* 0x010f24000c1e1900 */
[----:B----4-:R-:W-:Y:S02]  /*a850*/  ISETP.NE.AND P0, PT, R4, RZ, PT ;  /* 0x000000ff0400720c */ /* 0x010fe40003f05270 */
.L_x_10830:
        /* <DEDUP_REMOVED lines=19> */
.L_x_10860:
[----:B------:R0:W5:Y:S01]  /*a990*/  LDG.E.U8 R24, [R4.64] ;  /* 0x0000002404187981 */ /* 0x000162000c1e1100 */
[----:B------:R-:W-:Y:S01]  /*a9a0*/  IMAD.MOV.U32 R25, RZ, RZ, RZ ;  /* 0x000000ffff197224 */ /* 0x000fe200078e00ff */
[----:B------:R-:W-:Y:S05]  /*a9b0*/  BRA `(.L_x_10792) ;  /* 0x00000d4000007947 */ /* 0x000fea0003800000 */
.L_x_10859:
        /* <DEDUP_REMOVED lines=8> */
.L_x_10863:
[----:B------:R-:W4:Y:S02]  /*aa40*/  LDG.E R24, [R4.64] ;  /* 0x0000002404187981 */ /* 0x000f24000c1e1900 */
[----:B----4-:R-:W-:Y:S01]  /*aa50*/  SHF.R.S32.HI R25, RZ, 0x1f, R24 ;  /* 0x0000001fff197819 */ /* 0x010fe20000011418 */
[----:B------:R-:W-:Y:S05]  /*aa60*/  BRA `(.L_x_10792) ;  /* 0x00000c9000007947 */ /* 0x000fea0003800000 */
.L_x_10862:
[----:B------:R-:W4:Y:S02]  /*aa70*/  LDG.E.S16 R24, [R4.64] ;  /* 0x0000002404187981 */ /* 0x000f24000c1e1700 */
[----:B----4-:R-:W-:Y:S01]  /*aa80*/  SHF.R.S32.HI R25, RZ, 0x1f, R24 ;  /* 0x0000001fff197819 */ /* 0x010fe20000011418 */
[----:B------:R-:W-:Y:S05]  /*aa90*/  BRA `(.L_x_10792) ;  /* 0x00000c6000007947 */ /* 0x000fea0003800000 */
.L_x_10858:
        /* <DEDUP_REMOVED lines=9> */
.L_x_10865:
[----:B------:R-:W4:Y:S02]  /*ab30*/  LDG.E.U16 R4, [R4.64] ;  /* 0x0000002404047981 */ /* 0x000f24000c1e1500 */
[----:B----4-:R-:W-:-:S06]  /*ab40*/  HADD2.F32 R24, -RZ, R4.H0_H0 ;  /* 0x20000004ff187230 */ /* 0x010fcc0000004100 */
[----:B------:R-:W0:Y:S01]  /*ab50*/  F2I.S64.TRUNC R24, R24 ;  /* 0x0000001800187311 */ /* 0x000e22000020d900 */
[----:B------:R-:W-:Y:S05]  /*ab60*/  BRA `(.L_x_10792) ;  /* 0x00000b9000007947 */ /* 0x000fea0003800000 */
.L_x_10864:
        /* <DEDUP_REMOVED lines=9> */
.L_x_10867:
[----:B------:R-:W4:Y:S02]  /*ac00*/  LDG.E.U16 R4, [R4.64] ;  /* 0x0000002404047981 */ /* 0x000f24000c1e1500 */
[----:B----4-:R-:W-:-:S06]  /*ac10*/  HADD2.F32 R24, -RZ, R4.H0_H0 ;  /* 0x20000004ff187230 */ /* 0x010fcc0000004100 */
[----:B------:R-:W0:Y:S01]  /*ac20*/  F2I.S64.TRUNC R24, R24 ;  /* 0x0000001800187311 */ /* 0x000e22000020d900 */
[----:B------:R-:W-:Y:S05]  /*ac30*/  BRA `(.L_x_10792) ;  /* 0x00000ac000007947 */ /* 0x000fea0003800000 */
.L_x_10866:
[----:B------:R-:W4:Y:S02]  /*ac40*/  LDG.E.64 R4, [R4.64] ;  /* 0x0000002404047981 */ /* 0x000f24000c1e1b00 */
[----:B----4-:R0:W4:Y:S01]  /*ac50*/  F2I.S64.F64.TRUNC R24, R4 ;  /* 0x0000000400187311 */ /* 0x010122000030d900 */
[----:B------:R-:W-:Y:S05]  /*ac60*/  BRA `(.L_x_10792) ;  /* 0x00000a9000007947 */ /* 0x000fea0003800000 */
.L_x_10857:
        /* <DEDUP_REMOVED lines=13> */
.L_x_10870:
[----:B------:R-:W4:Y:S02]  /*ad40*/  LDG.E.64 R4, [R4.64] ;  /* 0x0000002404047981 */ /* 0x000f24000c1e1b00 */
[----:B----4-:R0:W4:Y:S01]  /*ad50*/  F2I.S64.F64.TRUNC R24, R4 ;  /* 0x0000000400187311 */ /* 0x010122000030d900 */
[----:B------:R-:W-:Y:S05]  /*ad60*/  BRA `(.L_x_10792) ;  /* 0x0000099000007947 */ /* 0x000fea0003800000 */
.L_x_10869:
        /* <DEDUP_REMOVED lines=27> */
.L_x_10872:
        /* <DEDUP_REMOVED lines=14> */
.L_x_10871:
[----:B------:R-:W4:Y:S02]  /*b000*/  LDG.E.U16 R24, [R4.64] ;  /* 0x0000002404187981 */ /* 0x000f24000c1e1500 */
[----:B----4-:R-:W-:-:S06]  /*b010*/  PRMT R24, RZ, 0x5410, R24 ;  /* 0x00005410ff187816 */ /* 0x010fcc0000000018 */
[----:B------:R-:W0:Y:S01]  /*b020*/  F2I.S64.TRUNC R24, R24 ;  /* 0x0000001800187311 */ /* 0x000e22000020d900 */
[----:B------:R-:W-:Y:S05]  /*b030*/  BRA `(.L_x_10792) ;  /* 0x000006c000007947 */ /* 0x000fea0003800000 */
.L_x_10868:
        /* <DEDUP_REMOVED lines=11> */
.L_x_10875:
        /* <DEDUP_REMOVED lines=21> */
.L_x_10879:
[----:B------:R-:W-:Y:S05]  /*b240*/  BSYNC B1 ;  /* 0x0000000000017941 */ /* 0x000fea0003800000 */
.L_x_10878:
[----:B------:R-:W-:Y:S01]  /*b250*/  IMAD.SHL.U32 R3, R3, 0x100000, RZ ;  /* 0x0010000003037824 */ /* 0x000fe200078e00ff */
[----:B------:R-:W-:-:S04]  /*b260*/  LEA R5, R0, 0x3b800000, 0x17 ;  /* 0x3b80000000057811 */ /* 0x000fc800078eb8ff */
[----:B------:R-:W-:Y:S02]  /*b270*/  LOP3.LUT R24, R5, R3, R24, 0xfe, !PT ;  /* 0x0000000305187212 */ /* 0x000fe400078efe18 */
.L_x_10877:
[----:B------:R-:W-:Y:S05]  /*b280*/  BSYNC B0 ;  /* 0x0000000000007941 */ /* 0x000fea0003800000 */
.L_x_10876:
[----:B------:R-:W0:Y:S01]  /*b290*/  F2I.S64.TRUNC R24, R24 ;  /* 0x0000001800187311 */ /* 0x000e22000020d900 */
[----:B------:R-:W-:Y:S05]  /*b2a0*/  BRA `(.L_x_10792) ;  /* 0x0000045000007947 */ /* 0x000fea0003800000 */
.L_x_10874:
        /* <DEDUP_REMOVED lines=21> */
.L_x_10883:
[----:B------:R-:W-:Y:S05]  /*b400*/  BSYNC B1 ;  /* 0x0000000000017941 */ /* 0x000fea0003800000 */
.L_x_10882:
[----:B------:R-:W-:Y:S01]  /*b410*/  IMAD.SHL.U32 R3, R3, 0x200000, RZ ;  /* 0x0020000003037824 */ /* 0x000fe200078e00ff */
[----:B------:R-:W-:-:S04]  /*b420*/  LEA R5, R0, 0x37800000, 0x17 ;  /* 0x3780000000057811 */ /* 0x000fc800078eb8ff */
[----:B------:R-:W-:Y:S02]  /*b430*/  LOP3.LUT R24, R5, R3, R24, 0xfe, !PT ;  /* 0x0000000305187212 */ /* 0x000fe400078efe18 */
.L_x_10881:
[----:B------:R-:W-:Y:S05]  /*b440*/  BSYNC B0 ;  /* 0x0000000000007941 */ /* 0x000fea0003800000 */
.L_x_10880:
[----:B------:R-:W0:Y:S01]  /*b450*/  F2I.S64.TRUNC R24, R24 ;  /* 0x0000001800187311 */ /* 0x000e22000020d900 */
[----:B------:R-:W-:Y:S05]  /*b460*/  BRA `(.L_x_10792) ;  /* 0x0000029000007947 */ /* 0x000fea0003800000 */
.L_x_10873:
        /* <DEDUP_REMOVED lines=14> */
.L_x_10887:
[----:B------:R-:W-:Y:S05]  /*b550*/  BSYNC B0 ;  /* 0x0000000000007941 */ /* 0x000fea0003800000 */
.L_x_10886:
[----:B------:R-:W0:Y:S01]  /*b560*/  F2I.S64.TRUNC R24, R24 ;  /* 0x0000001800187311 */ /* 0x000e22000020d900 */
[----:B------:R-:W-:Y:S05]  /*b570*/  BRA `(.L_x_10792) ;  /* 0x0000018000007947 */ /* 0x000fea0003800000 */
.L_x_10861:
        /* <DEDUP_REMOVED lines=20> */
.L_x_10885:
[----:B------:R0:W5:Y:S01]  /*b6c0*/  LDG.E.64 R24, [R4.64] ;  /* 0x0000002404187981 */ /* 0x000162000c1e1b00 */
[----:B------:R-:W-:Y:S05]  /*b6d0*/  BRA `(.L_x_10792) ;  /* 0x0000002000007947 */ /* 0x000fea0003800000 */
.L_x_10884:
[----:B------:R0:W5:Y:S01]  /*b6e0*/  LDG.E R24, [R4.64] ;  /* 0x0000002404187981 */ /* 0x000162000c1e1900 */
[----:B------:R-:W-:-:S03]  /*b6f0*/  IMAD.MOV.U32 R25, RZ, RZ, RZ ;  /* 0x000000ffff197224 */ /* 0x000fc600078e00ff */
.L_x_10792:
[----:B------:R-:W-:Y:S05]  /*b700*/  BSYNC B6 ;  /* 0x0000000000067941 */ /* 0x000fea0003800000 */
.L_x_10791:
        /* <DEDUP_REMOVED lines=50> */
.L_x_10893:
[----:B-----5:R0:W-:Y:S01]  /*ba30*/  STG.E.U8 [R8.64], R2 ;  /* 0x0000000208007986 */ /* 0x0201e2000c101124 */
[----:B------:R-:W-:Y:S01]  /*ba40*/  IMAD.MOV.U32 R29, RZ, RZ, R31 ;  /* 0x000000ffff1d7224 */ /* 0x000fe200078e001f */
[----:B------:R-:W-:Y:S05]  /*ba50*/  BRA `(.L_x_10889) ;  /* 0x00000eb000007947 */ /* 0x000fea0003800000 */
.L_x_10892:
[----:B------:R-:W-:-:S13]  /*ba60*/  ISETP.NE.AND P0, PT, R0, 0x2, PT ;  /* 0x000000020000780c */ /* 0x000fda0003f05270 */
[----:B------:R-:W-:Y:S05]  /*ba70*/  @!P0 BRA `(.L_x_10895) ;  /* 0x000000b000008947 */ /* 0x000fea0003800000 */
[----:B------:R-:W-:-:S13]  /*ba80*/  ISETP.NE.AND P0, PT, R0, 0x3, PT ;  /* 0x000000030000780c */ /* 0x000fda0003f05270 */
[----:B------:R-:W-:Y:S05]  /*ba90*/  @!P0 BRA `(.L_x_10896) ;  /* 0x0000006000008947 */ /* 0x000fea0003800000 */
[----:B------:R-:W-:-:S13]  /*baa0*/  ISETP.NE.AND P0, PT, R0, 0x4, PT ;  /* 0x000000040000780c */ /* 0x000fda0003f05270 */
[----:B------:R-:W-:Y:S05]  /*bab0*/  @P0 BRA `(.L_x_10894) ;  /* 0x00000ca000000947 */ /* 0x000fea0003800000 */
[----:B-----5:R-:W-:Y:S01]  /*bac0*/  SHF.R.S32.HI R3, RZ, 0x1f, R2 ;  /* 0x0000001fff037819 */ /* 0x020fe20000011402 */
[----:B------:R-:W-:-:S04]  /*bad0*/  IMAD.MOV.U32 R29, RZ, RZ, R31 ;  /* 0x000000ffff1d7224 */ /* 0x000fc800078e001f */
[----:B------:R0:W-:Y:S01]  /*bae0*/  STG.E.64 [R8.64], R2 ;  /* 0x0000000208007986 */ /* 0x0001e2000c101b24 */
[----:B------:R-:W-:Y:S05]  /*baf0*/  BRA `(.L_x_10889) ;  /* 0x00000e1000007947 */ /* 0x000fea0003800000 */
.L_x_10896:
[----:B-----5:R0:W-:Y:S01]  /*bb00*/  STG.E [R8.64], R2 ;  /* 0x0000000208007986 */ /* 0x0201e2000c101924 */
[----:B------:R-:W-:Y:S01]  /*bb10*/  IMAD.MOV.U32 R29, RZ, RZ, R31 ;  /* 0x000000ffff1d7224 */ /* 0x000fe200078e001f */
[----:B------:R-:W-:Y:S05]  /*bb20*/  BRA `(.L_x_10889) ;  /* 0x00000de000007947 */ /* 0x000fea0003800000 */
.L_x_10895:
[----:B-----5:R0:W-:Y:S01]  /*bb30*/  STG.E.U16 [R8.64], R2 ;  /* 0x0000000208007986 */ /* 0x0201e2000c101524 */
[----:B------:R-:W-:Y:S01]  /*bb40*/  IMAD.MOV.U32 R29, RZ, RZ, R31 ;  /* 0x000000ffff1d7224 */ /* 0x000fe200078e001f */
[----:B------:R-:W-:Y:S05]  /*bb50*/  BRA `(.L_x_10889) ;  /* 0x00000db000007947 */ /* 0x000fea0003800000 */
.L_x_10891:
[----:B------:R-:W-:-:S13]  /*bb60*/  ISETP.GT.AND P0, PT, R0, 0x6, PT ;  /* 0x000000060000780c */ /* 0x000fda0003f04270 */
[----:B------:R-:W-:Y:S05]  /*bb70*/  @P0 BRA `(.L_x_10897) ;  /* 0x000000d000000947 */ /* 0x000fea0003800000 */
[----:B------:R-:W-:-:S13]  /*bb80*/  ISETP.NE.AND P0, PT, R0, 0x5, PT ;  /* 0x000000050000780c */ /* 0x000fda0003f05270 */
[----:B------:R-:W-:Y:S05]  /*bb90*/  @!P0 BRA `(.L_x_10898) ;  /* 0x0000006000008947 */ /* 0x000fea0003800000 */
[----:B------:R-:W-:-:S13]  /*bba0*/  ISETP.NE.AND P0, PT, R0, 0x6, PT ;  /* 0x000000060000780c */ /* 0x000fda0003f05270 */
[----:B------:R-:W-:Y:S05]  /*bbb0*/  @P0 BRA `(.L_x_10894) ;  /* 0x00000ba000000947 */ /* 0x000fea0003800000 */
[----:B-----5:R-:W0:Y:S01]  /*bbc0*/  I2F R3, R2 ;  /* 0x0000000200037306 */ /* 0x020e220000201400 */
[----:B------:R-:W-:Y:S01]  /*bbd0*/  IMAD.MOV.U32 R29, RZ, RZ, R31 ;  /* 0x000000ffff1d7224 */ /* 0x000fe200078e001f */
[----:B0-----:R0:W-:Y:S01]  /*bbe0*/  STG.E [R8.64], R3 ;  /* 0x0000000308007986 */ /* 0x0011e2000c101924 */
[----:B------:R-:W-:Y:S05]  /*bbf0*/  BRA `(.L_x_10889) ;  /* 0x00000d1000007947 */ /* 0x000fea0003800000 */
.L_x_10898:
[----:B-----5:R-:W0:Y:S01]  /*bc00*/  I2F R0, R2 ;  /* 0x0000000200007306 */ /* 0x020e220000201400 */
[----:B------:R-:W-:Y:S01]  /*bc10*/  IMAD.MOV.U32 R29, RZ, RZ, R31 ;  /* 0x000000ffff1d7224 */ /* 0x000fe200078e001f */
[----:B0-----:R-:W-:-:S05]  /*bc20*/  F2FP.PACK_AB R0, RZ, R0 ;  /* 0x00000000ff00723e */ /* 0x001fca00000000ff */
[----:B------:R0:W-:Y:S01]  /*bc30*/  STG.E.U16 [R8.64], R0 ;  /* 0x0000000008007986 */ /* 0x0001e2000c101524 */
[----:B------:R-:W-:Y:S05]  /*bc40*/  BRA `(.L_x_10889) ;  /* 0x00000cc000007947 */ /* 0x000fea0003800000 */
.L_x_10897:
[----:B------:R-:W-:-:S13]  /*bc50*/  ISETP.NE.AND P0, PT, R0, 0x7, PT ;  /* 0x000000070000780c */ /* 0x000fda0003f05270 */
[----:B------:R-:W-:Y:S05]  /*bc60*/  @!P0 BRA `(.L_x_10899) ;  /* 0x000000f000008947 */ /* 0x000fea0003800000 */
[----:B------:R-:W-:-:S13]  /*bc70*/  ISETP.NE.AND P0, PT, R0, 0x8, PT ;  /* 0x000000080000780c */ /* 0x000fda0003f05270 */
[----:B------:R-:W-:Y:S05]  /*bc80*/  @!P0 BRA `(.L_x_10900) ;  /* 0x0000007000008947 */ /* 0x000fea0003800000 */
[----:B------:R-:W-:-:S13]  /*bc90*/  ISETP.NE.AND P0, PT, R0, 0x9, PT ;  /* 0x000000090000780c */ /* 0x000fda0003f05270 */
[----:B------:R-:W-:Y:S05]  /*bca0*/  @P0 BRA `(.L_x_10894) ;  /* 0x00000ab000000947 */ /* 0x000fea0003800000 */
[----:B-----5:R-:W0:Y:S01]  /*bcb0*/  I2F R2, R2 ;  /* 0x0000000200027306 */ /* 0x020e220000201400 */
[----:B------:R-:W-:Y:S02]  /*bcc0*/  IMAD.MOV.U32 R3, RZ, RZ, RZ ;  /* 0x000000ffff037224 */ /* 0x000fe400078e00ff */
[----:B------:R-:W-:-:S03]  /*bcd0*/  IMAD.MOV.U32 R29, RZ, RZ, R31 ;  /* 0x000000ffff1d7224 */ /* 0x000fc600078e001f */
[----:B0-----:R0:W-:Y:S01]  /*bce0*/  STG.E.64 [R8.64], R2 ;  /* 0x0000000208007986 */ /* 0x0011e2000c101b24 */
[----:B------:R-:W-:Y:S05]  /*bcf0*/  BRA `(.L_x_10889) ;  /* 0x00000c1000007947 */ /* 0x000fea0003800000 */
.L_x_10900:
[----:B-----5:R-:W0:Y:S01]  /*bd00*/  I2F R2, R2 ;  /* 0x0000000200027306 */ /* 0x020e220000201400 */
[----:B------:R-:W-:Y:S01]  /*bd10*/  IMAD.MOV.U32 R29, RZ, RZ, R31 ;  /* 0x000000ffff1d7224 */ /* 0x000fe200078e001f */
[----:B0-----:R-:W-:-:S04]  /*bd20*/  F2FP.PACK_AB R3, RZ, R2 ;  /* 0x00000002ff03723e */ /* 0x001fc800000000ff */
[----:B------:R-:W-:-:S05]  /*bd30*/  PRMT R3, R3, 0x5410, RZ ;  /* 0x0000541003037816 */ /* 0x000fca00000000ff */
[----:B------:R0:W-:Y:S01]  /*bd40*/  STG.E [R8.64], R3 ;  /* 0x0000000308007986 */ /* 0x0001e2000c101924 */
[----:B------:R-:W-:Y:S05]  /*bd50*/  BRA `(.L_x_10889) ;  /* 0x00000bb000007947 */ /* 0x000fea0003800000 */
.L_x_10899:
[----:B-----5:R-:W0:Y:S01]  /*bd60*/  I2F.F64 R2, R2 ;  /* 0x0000000200027312 */ /* 0x020e220000201c00 */
[----:B------:R-:W-:Y:S01]  /*bd70*/  IMAD.MOV.U32 R29, RZ, RZ, R31 ;  /* 0x000000ffff1d7224 */ /* 0x000fe200078e001f */
[----:B0-----:R0:W-:Y:S01]  /*bd80*/  STG.E.64 [R8.64], R2 ;  /* 0x0000000208007986 */ /* 0x0011e2000c101b24 */
[----:B------:R-:W-:Y:S05]  /*bd90*/  BRA `(.L_x_10889) ;  /* 0x00000b7000007947 */ /* 0x000fea0003800000 */
.L_x_10890:
        /* <DEDUP_REMOVED lines=8> */
[----:B-----5:R-:W-:Y:S01]  /*be20*/  ISETP.NE.AND P0, PT, R2, RZ, PT ;  /* 0x000000ff0200720c */ /* 0x020fe20003f05270 */
[----:B------:R-:W-:-:S03]  /*be30*/  IMAD.MOV.U32 R29, RZ, RZ, R31 ;  /* 0x000000ffff1d7224 */ /* 0x000fc600078e001f */
[----:B------:R-:W-:-:S05]  /*be40*/  SEL R3, RZ, 0x1, !P0 ;  /* 0x00000001ff037807 */ /* 0x000fca0004000000 */
[----:B------:R0:W-:Y:S01]  /*be50*/  STG.E.U8 [R8.64], R3 ;  /* 0x0000000308007986 */ /* 0x0001e2000c101124 */
[----:B------:R-:W-:Y:S05]  /*be60*/  BRA `(.L_x_10889) ;  /* 0x00000aa000007947 */ /* 0x000fea0003800000 */
.L_x_10903:
[----:B-----5:R-:W0:Y:S01]  /*be70*/  I2F.F64 R4, R2 ;  /* 0x0000000200047312 */ /* 0x020e220000201c00 */
[----:B------:R-:W-:Y:S01]  /*be80*/  CS2R R6, SRZ ;  /* 0x0000000000067805 */ /* 0x000fe2000001ff00 */
[----:B------:R-:W-:-:S04]  /*be90*/  IMAD.MOV.U32 R29, RZ, RZ, R31 ;  /* 0x000000ffff1d7224 */ /* 0x000fc800078e001f */
[----:B0-----:R0:W-:Y:S01]  /*bea0*/  STG.E.128 [R8.64], R4 ;  /* 0x0000000408007986 */ /* 0x0011e2000c101d24 */
[----:B------:R-:W-:Y:S05]  /*beb0*/  BRA `(.L_x_10889) ;  /* 0x00000a5000007947 */ /* 0x000fea0003800000 */
.L_x_10902:
[----:B------:R-:W-:-:S13]  /*bec0*/  ISETP.NE.AND P0, PT, R0, 0xf, PT ;  /* 0x0000000f0000780c */ /* 0x000fda0003f05270 */
[----:B------:R-:W-:Y:S05]  /*bed0*/  @!P0 BRA `(.L_x_10904) ;  /* 0x000002f000008947 */ /* 0x000fea0003800000 */
[----:B------:R-:W-:-:S13]  /*bee0*/  ISETP.NE.AND P0, PT, R0, 0x17, PT ;  /* 0x000000170000780c */ /* 0x000fda0003f05270 */
[----:B------:R-:W-:Y:S05]  /*bef0*/  @!P0 BRA `(.L_x_10905) ;  /* 0x0000016000008947 */ /* 0x000fea0003800000 */
[----:B------:R-:W-:-:S13]  /*bf00*/  ISETP.NE.AND P0, PT, R0, 0x18, PT ;  /* 0x000000180000780c */ /* 0x000fda0003f05270 */
[----:B------:R-:W-:Y:S05]  /*bf10*/  @P0 BRA `(.L_x_10894) ;  /* 0x0000084000000947 */ /* 0x000fea0003800000 */
[----:B-----5:R-:W0:Y:S01]  /*bf20*/  I2F R5, R2 ;  /* 0x0000000200057306 */ /* 0x020e220000201400 */
        /* <DEDUP_REMOVED lines=14> */
.L_x_10907:
[----:B------:R-:W-:Y:S05]  /*c010*/  BSYNC B0 ;  /* 0x0000000000007941 */ /* 0x000fea0003800000 */
.L_x_10906:
[----:B------:R-:W-:Y:S01]  /*c020*/  LOP3.LUT R3, R0, R3, RZ, 0xfc, !PT ;  /* 0x0000000300037212 */ /* 0x000fe200078efcff */
[----:B------:R-:W-:-:S04]  /*c030*/  IMAD.MOV.U32 R29, RZ, RZ, R31 ;  /* 0x000000ffff1d7224 */ /* 0x000fc800078e001f */
[----:B------:R0:W-:Y:S01]  /*c040*/  STG.E.U8 [R8.64], R3 ;  /* 0x0000000308007986 */ /* 0x0001e2000c101124 */
[----:B------:R-:W-:Y:S05]  /*c050*/  BRA `(.L_x_10889) ;  /* 0x000008b000007947 */ /* 0x000fea0003800000 */
.L_x_10905:
[----:B-----5:R-:W0:Y:S01]  /*c060*/  I2F R5, R2 ;  /* 0x0000000200057306 */ /* 0x020e220000201400 */
        /* <DEDUP_REMOVED lines=12> */
.L_x_10909:
[----:B------:R-:W-:Y:S01]  /*c130*/  IMAD.MOV.U32 R0, RZ, RZ, 0x7f ;  /* 0x0000007fff007424 */ /* 0x000fe200078e00ff */
[----:B------:R-:W-:-:S04]  /*c140*/  ISETP.GT.U32.AND P0, PT, R3, 0x7f800000, PT ;  /* 0x7f8000000300780c */ /* 0x000fc80003f04070 */
[----:B------:R-:W-:-:S04]  /*c150*/  SEL R0, R0, 0x7c, P0 ;  /* 0x0000007c00007807 */ /* 0x000fc80000000000 */
.L_x_10910:
[----:B------:R-:W-:Y:S05]  /*c160*/  BSYNC B0 ;  /* 0x0000000000007941 */ /* 0x000fea0003800000 */
.L_x_10908:
[----:B------:R-:W-:Y:S01]  /*c170*/  LOP3.LUT R2, R5, 0x80000000, RZ, 0xc0, !PT ;  /* 0x8000000005027812 */ /* 0x000fe200078ec0ff */
[----:B------:R-:W-:-:S03]  /*c180*/  IMAD.MOV.U32 R29, RZ, RZ, R31 ;  /* 0x000000ffff1d7224 */ /* 0x000fc600078e001f */
[----:B------:R-:W-:-:S04]  /*c190*/  SHF.R.U32.HI R3, RZ, 0x18, R2 ;  /* 0x00000018ff037819 */ /* 0x000fc80000011602 */
[----:B------:R-:W-:-:S05]  /*c1a0*/  LOP3.LUT R3, R0, R3, RZ, 0xfc, !PT ;  /* 0x0000000300037212 */ /* 0x000fca00078efcff */
[----:B------:R0:W-:Y:S01]  /*c1b0*/  STG.E.U8 [R8.64], R3 ;  /* 0x0000000308007986 */ /* 0x0001e2000c101124 */
[----:B------:R-:W-:Y:S05]  /*c1c0*/  BRA `(.L_x_10889) ;  /* 0x0000074000007947 */ /* 0x000fea0003800000 */
.L_x_10904:
[----:B-----5:R-:W0:Y:S01]  /*c1d0*/  I2F R0, R2 ;  /* 0x0000000200007306 */ /* 0x020e220000201400 */
[----:B------:R-:W-:Y:S01]  /*c1e0*/  IMAD.MOV.U32 R29, RZ, RZ, R31 ;  /* 0x000000ffff1d7224 */ /* 0x000fe200078e001f */
[----:B0-----:R-:W-:-:S05]  /*c1f0*/  F2FP.BF16.PACK_AB R0, RZ, R0 ;  /* 0x00000000ff00723e */ /* 0x001fca00000010ff */
[----:B------:R0:W-:Y:S01]  /*c200*/  STG.E.U16 [R8.64], R0 ;  /* 0x0000000008007986 */ /* 0x0001e2000c101524 */
[----:B------:R-:W-:Y:S05]  /*c210*/  BRA `(.L_x_10889) ;  /* 0x000006f000007947 */ /* 0x000fea0003800000 */
.L_x_10901:
        /* <DEDUP_REMOVED lines=11> */
.L_x_10913:
[----:B-----5:R-:W0:Y:S01]  /*c2d0*/  I2F R5, R2 ;  /* 0x0000000200057306 */ /* 0x020e220000201400 */
        /* <DEDUP_REMOVED lines=16> */
.L_x_10916:
[----:B------:R-:W-:-:S04]  /*c3e0*/  LOP3.LUT R2, R5, 0x80000000, RZ, 0xc0, !PT ;  /* 0x8000000005027812 */ /* 0x000fc800078ec0ff */
[----:B------:R-:W-:-:S04]  /*c3f0*/  SHF.R.U32.HI R3, RZ, 0x18, R2 ;  /* 0x00000018ff037819 */ /* 0x000fc80000011602 */
[----:B------:R-:W-:-:S04]  /*c400*/  LOP3.LUT R0, R0, R3, RZ, 0xfc, !PT ;  /* 0x0000000300007212 */ /* 0x000fc800078efcff */
[----:B------:R-:W-:Y:S02]  /*c410*/  PRMT R4, R0, 0x7610, R4 ;  /* 0x0000761000047816 */ /* 0x000fe40000000004 */
.L_x_10915:
[----:B------:R-:W-:Y:S05]  /*c420*/  BSYNC B0 ;  /* 0x0000000000007941 */ /* 0x000fea0003800000 */
.L_x_10914:
[----:B------:R0:W-:Y:S01]  /*c430*/  STG.E.U8 [R8.64], R4 ;  /* 0x0000000408007986 */ /* 0x0001e2000c101124 */
[----:B------:R-:W-:Y:S01]  /*c440*/  IMAD.MOV.U32 R29, RZ, RZ, R31 ;  /* 0x000000ffff1d7224 */ /* 0x000fe200078e001f */
[----:B------:R-:W-:Y:S05]  /*c450*/  BRA `(.L_x_10889) ;  /* 0x000004b000007947 */ /* 0x000fea0003800000 */
.L_x_10912:
        /* <DEDUP_REMOVED lines=17> */
.L_x_10919:
[----:B------:R-:W-:-:S04]  /*c570*/  LOP3.LUT R2, R5, 0x80000000, RZ, 0xc0, !PT ;  /* 0x8000000005027812 */ /* 0x000fc800078ec0ff */
[----:B------:R-:W-:-:S04]  /*c580*/  SHF.R.U32.HI R3, RZ, 0x18, R2 ;  /* 0x00000018ff037819 */ /* 0x000fc80000011602 */
[----:B------:R-:W-:-:S04]  /*c590*/  LOP3.LUT R0, R0, R3, RZ, 0xfc, !PT ;  /* 0x0000000300007212 */ /* 0x000fc800078efcff */
[----:B------:R-:W-:Y:S02]  /*c5a0*/  PRMT R4, R0, 0x7610, R4 ;  /* 0x0000761000047816 */ /* 0x000fe40000000004 */
.L_x_10918:
[----:B------:R-:W-:Y:S05]  /*c5b0*/  BSYNC B0 ;  /* 0x0000000000007941 */ /* 0x000fea0003800000 */
.L_x_10917:
[----:B------:R0:W-:Y:S01]  /*c5c0*/  STG.E.U8 [R8.64], R4 ;  /* 0x0000000408007986 */ /* 0x0001e2000c101124 */
[----:B------:R-:W-:Y:S01]  /*c5d0*/  IMAD.MOV.U32 R29, RZ, RZ, R31 ;  /* 0x000000ffff1d7224 */ /* 0x000fe200078e001f */
[----:B------:R-:W-:Y:S05]  /*c5e0*/  BRA `(.L_x_10889) ;  /* 0x0000032000007947 */ /* 0x000fea0003800000 */
.L_x_10911:
[----:B------:R-:W-:-:S13]  /*c5f0*/  ISETP.NE.AND P0, PT, R0, 0x1c, PT ;  /* 0x0000001c0000780c */ /* 0x000fda0003f05270 */
[----:B------:R-:W-:Y:S05]  /*c600*/  @!P0 BRA `(.L_x_10920) ;  /* 0x000002e000008947 */ /* 0x000fea0003800000 */
[----:B------:R-:W-:-:S13]  /*c610*/  ISETP.NE.AND P0, PT, R0, 0x1d, PT ;  /* 0x0000001d0000780c */ /* 0x000fda0003f05270 */
[----:B------:R-:W-:Y:S05]  /*c620*/  @!P0 BRA `(.L_x_10921) ;  /* 0x0000028000008947 */ /* 0x000fea0003800000 */
[----:B------:R-:W-:-:S13]  /*c630*/  ISETP.NE.AND P0, PT, R0, 0x2c, PT ;  /* 0x0000002c0000780c */ /* 0x000fda0003f05270 */
[----:B------:R-:W-:Y:S05]  /*c640*/  @P0 BRA `(.L_x_10894) ;  /* 0x0000011000000947 */ /* 0x000fea0003800000 */
[----:B-----5:R-:W0:Y:S01]  /*c650*/  I2F R2, R2 ;  /* 0x0000000200027306 */ /* 0x020e220000201400 */
        /* <DEDUP_REMOVED lines=16> */
.L_x_10894:
        /* <DEDUP_REMOVED lines=21> */
.L_x_10921:
[----:B-----5:R-:W-:Y:S01]  /*c8b0*/  SHF.R.S32.HI R3, RZ, 0x1f, R2 ;  /* 0x0000001fff037819 */ /* 0x020fe20000011402 */
[----:B------:R-:W-:-:S04]  /*c8c0*/  IMAD.MOV.U32 R29, RZ, RZ, R31 ;  /* 0x000000ffff1d7224 */ /* 0x000fc800078e001f */
[----:B------:R0:W-:Y:S01]  /*c8d0*/  STG.E.64 [R8.64], R2 ;  /* 0x0000000208007986 */ /* 0x0001e2000c101b24 */
[----:B------:R-:W-:Y:S05]  /*c8e0*/  BRA `(.L_x_10889) ;  /* 0x0000002000007947 */ /* 0x000fea0003800000 */
.L_x_10920:
[----:B-----5:R0:W-:Y:S01]  /*c8f0*/  STG.E [R8.64], R2 ;  /* 0x0000000208007986 */ /* 0x0201e2000c101924 */
[----:B------:R-:W-:-:S03]  /*c900*/  IMAD.MOV.U32 R29, RZ, RZ, R31 ;  /* 0x000000ffff1d7224 */ /* 0x000fc600078e001f */
.L_x_10889:
[----:B------:R-:W-:Y:S05]  /*c910*/  BSYNC B6 ;  /* 0x0000000000067941 */ /* 0x000fea0003800000 */
.L_x_10888:
[----:B------:R-:W-:Y:S01]  /*c920*/  ISETP.GE.AND P0, PT, R29, R34, PT ;  /* 0x000000221d00720c */ /* 0x000fe20003f06270 */
[----:B------:R-:W-:-:S12]  /*c930*/  BSSY B6, `(.L_x_10922) ;  /* 0x00001e0000067945 */ /* 0x000fd80003800000 */
[----:B------:R-:W-:Y:S05]  /*c940*/  @P0 BRA `(.L_x_10923) ;  /* 0x00001de000000947 */ /* 0x000fea0003800000 */
[----:B0-----:R-:W-:Y:S01]  /*c950*/  IMAD R0, R35, 0x200, R29 ;  /* 0x0000020023007824 */ /* 0x001fe200078e021d */
[----:B-1----:R-:W-:-:S03]  /*c960*/  PRMT R3, R16, 0x9910, RZ ;  /* 0x0000991010037816 */ /* 0x002fc600000000ff */
[----:B-----5:R-:W-:Y:S02]  /*c970*/  IMAD R2, R0, c[0x0][0x1b0], RZ ;  /* 0x00006c0000027a24 */ /* 0x020fe400078e02ff */
        /* <DEDUP_REMOVED lines=15> */
.L_x_10927:
[----:B------:R0:W-:Y:S01]  /*ca70*/  STG.E.U8 [R2.64], R28 ;  /* 0x0000001c02007986 */ /* 0x0001e2000c101124 */
[----:B------:R-:W-:Y:S05]  /*ca80*/  BRA `(.L_x_10929) ;  /* 0x00000d9000007947 */ /* 0x000fea0003800000 */
.L_x_10926:
[----:B------:R-:W-:-:S13]  /*ca90*/  ISETP.NE.AND P0, PT, R0, 0x2, PT ;  /* 0x000000020000780c */ /* 0x000fda0003f05270 */
[----:B------:R-:W-:Y:S05]  /*caa0*/  @!P0 BRA `(.L_x_10930) ;  /* 0x000000a000008947 */ /* 0x000fea0003800000 */
[----:B------:R-:W-:-:S13]  /*cab0*/  ISETP.NE.AND P0, PT, R0, 0x3, PT ;  /* 0x000000030000780c */ /* 0x000fda0003f05270 */
[----:B------:R-:W-:Y:S05]  /*cac0*/  @!P0 BRA `(.L_x_10931) ;  /* 0x0000006000008947 */ /* 0x000fea0003800000 */
[----:B------:R-:W-:-:S13]  /*cad0*/  ISETP.NE.AND P0, PT, R0, 0x4, PT ;  /* 0x000000040000780c */ /* 0x000fda0003f05270 */
[----:B------:R-:W-:Y:S05]  /*cae0*/  @P0 BRA `(.L_x_10928) ;  /* 0x00000ba000000947 */ /* 0x000fea0003800000 */
[--C-:B------:R-:W-:Y:S01]  /*caf0*/  SHF.R.S32.HI R5, RZ, 0x1f, R28.reuse ;  /* 0x0000001fff057819 */ /* 0x100fe2000001141c */
[----:B------:R-:W-:-:S05]  /*cb00*/  IMAD.MOV.U32 R4, RZ, RZ, R28 ;  /* 0x000000ffff047224 */ /* 0x000fca00078e001c */
[----:B------:R0:W-:Y:S01]  /*cb10*/  STG.E.64 [R2.64], R4 ;  /* 0x0000000402007986 */ /* 0x0001e2000c101b24 */
[----:B------:R-:W-:Y:S05]  /*cb20*/  BRA `(.L_x_10929) ;  /* 0x00000cf000007947 */ /* 0x000fea0003800000 */
.L_x_10931:
[----:B------:R0:W-:Y:S01]  /*cb30*/  STG.E [R2.64], R28 ;  /* 0x0000001c02007986 */ /* 0x0001e2000c101924 */
[----:B------:R-:W-:Y:S05]  /*cb40*/  BRA `(.L_x_10929) ;  /* 0x00000cd000007947 */ /* 0x000fea0003800000 */
.L_x_10930:
[----:B------:R0:W-:Y:S01]  /*cb50*/  STG.E.U16 [R2.64], R28 ;  /* 0x0000001c02007986 */ /* 0x0001e2000c101524 */
[----:B------:R-:W-:Y:S05]  /*cb60*/  BRA `(.L_x_10929) ;  /* 0x00000cb000007947 */ /* 0x000fea0003800000 */
.L_x_10925:
[----:B------:R-:W-:-:S13]  /*cb70*/  ISETP.GT.AND P0, PT, R0, 0x6, PT ;  /* 0x000000060000780c */ /* 0x000fda0003f04270 */
[----:B------:R-:W-:Y:S05]  /*cb80*/  @P0 BRA `(.L_x_10932) ;  /* 0x000000b000000947 */ /* 0x000fea0003800000 */
[----:B------:R-:W-:-:S13]  /*cb90*/  ISETP.NE.AND P0, PT, R0, 0x5, PT ;  /* 0x000000050000780c */ /* 0x000fda0003f05270 */
[----:B------:R-:W-:Y:S05]  /*cba0*/  @!P0 BRA `(.L_x_10933) ;  /* 0x0000005000008947 */ /* 0x000fea0003800000 */
[----:B------:R-:W-:-:S13]  /*cbb0*/  ISETP.NE.AND P0, PT, R0, 0x6, PT ;  /* 0x000000060000780c */ /* 0x000fda0003f05270 */
[----:B------:R-:W-:Y:S05]  /*cbc0*/  @P0 BRA `(.L_x_10928) ;  /* 0x00000ac000000947 */ /* 0x000fea0003800000 */
[----:B------:R-:W0:Y:S02]  /*cbd0*/  I2F R5, R28 ;  /* 0x0000001c00057306 */ /* 0x000e240000201400 */
[----:B0-----:R0:W-:Y:S01]  /*cbe0*/  STG.E [R2.64], R5 ;  /* 0x0000000502007986 */ /* 0x0011e2000c101924 */
[----:B------:R-:W-:Y:S05]  /*cbf0*/  BRA `(.L_x_10929) ;  /* 0x00000c2000007947 */ /* 0x000fea0003800000 */
.L_x_10933:
[----:B------:R-:W0:Y:S02]  /*cc00*/  I2F R0, R28 ;  /* 0x0000001c00007306 */ /* 0x000e240000201400 */
[----:B0-----:R-:W-:-:S05]  /*cc10*/  F2FP.PACK_AB R0, RZ, R0 ;  /* 0x00000000ff00723e */ /* 0x001fca00000000ff */
[----:B------:R0:W-:Y:S01]  /*cc20*/  STG.E.U16 [R2.64], R0 ;  /* 0x0000000002007986 */ /* 0x0001e2000c101524 */
[----:B------:R-:W-:Y:S05]  /*cc30*/  BRA `(.L_x_10929) ;  /* 0x00000be000007947 */ /* 0x000fea0003800000 */
.L_x_10932:
[----:B------:R-:W-:-:S13]  /*cc40*/  ISETP.NE.AND P0, PT, R0, 0x7, PT ;  /* 0x000000070000780c */ /* 0x000fda0003f05270 */
[----:B------:R-:W-:Y:S05]  /*cc50*/  @!P0 BRA `(.L_x_10934) ;  /* 0x000000d000008947 */ /* 0x000fea0003800000 */
[----:B------:R-:W-:-:S13]  /*cc60*/  ISETP.NE.AND P0, PT, R0, 0x8, PT ;  /* 0x000000080000780c */ /* 0x000fda0003f05270 */
[----:B------:R-:W-:Y:S05]  /*cc70*/  @!P0 BRA `(.L_x_10935) ;  /* 0x0000006000008947 */ /* 0x000fea0003800000 */
[----:B------:R-:W-:-:S13]  /*cc80*/  ISETP.NE.AND P0, PT, R0, 0x9, PT ;  /* 0x000000090000780c */ /* 0x000fda0003f05270 */
[----:B------:R-:W-:Y:S05]  /*cc90*/  @P0 BRA `(.L_x_10928) ;  /* 0x000009f000000947 */ /* 0x000fea0003800000 */
[----:B------:R-:W0:Y:S01]  /*cca0*/  I2F R4, R28 ;  /* 0x0000001c00047306 */ /* 0x000e220000201400 */
[----:B------:R-:W-:-:S05]  /*ccb0*/  IMAD.MOV.U32 R5, RZ, RZ, RZ ;  /* 0x000000ffff057224 */ /* 0x000fca00078e00ff */
[----:B0-----:R0:W-:Y:S01]  /*ccc0*/  STG.E.64 [R2.64], R4 ;  /* 0x0000000402007986 */ /* 0x0011e2000c101b24 */
[----:B------:R-:W-:Y:S05]  /*ccd0*/  BRA `(.L_x_10929) ;  /* 0x00000b4000007947 */ /* 0x000fea0003800000 */
.L_x_10935:
[----:B------:R-:W0:Y:S02]  /*cce0*/  I2F R28, R28 ;  /* 0x0000001c001c7306 */ /* 0x000e240000201400 */
[----:B0-----:R-:W-:-:S04]  /*ccf0*/  F2FP.PACK_AB R5, RZ, R28 ;  /* 0x0000001cff05723e */ /* 0x001fc800000000ff */
[----:B------:R-:W-:-:S05]  /*cd00*/  PRMT R5, R5, 0x5410, RZ ;  /* 0x0000541005057816 */ /* 0x000fca00000000ff */
[----:B------:R0:W-:Y:S01]  /*cd10*/  STG.E [R2.64], R5 ;  /* 0x0000000502007986 */ /* 0x0001e2000c101924 */
[----:B------:R-:W-:Y:S05]  /*cd20*/  BRA `(.L_x_10929) ;  /* 0x00000af000007947 */ /* 0x000fea0003800000 */
.L_x_10934:
[----:B------:R-:W0:Y:S02]  /*cd30*/  I2F.F64 R4, R28 ;  /* 0x0000001c00047312 */ /* 0x000e240000201c00 */
[----:B0-----:R0:W-:Y:S01]  /*cd40*/  STG.E.64 [R2.64], R4 ;  /* 0x0000000402007986 */ /* 0x0011e2000c101b24 */
[----:B------:R-:W-:Y:S05]  /*cd50*/  BRA `(.L_x_10929) ;  /* 0x00000ac000007947 */ /* 0x000fea0003800000 */
.L_x_10924:
        /* <DEDUP_REMOVED lines=8> */
[----:B------:R-:W-:-:S04]  /*cde0*/  ISETP.NE.AND P0, PT, R28, RZ, PT ;  /* 0x000000ff1c00720c */ /* 0x000fc80003f05270 */
[----:B------:R-:W-:-:S05]  /*cdf0*/  SEL R5, RZ, 0x1, !P0 ;  /* 0x00000001ff057807 */ /* 0x000fca0004000000 */
[----:B------:R0:W-:Y:S01]  /*ce00*/  STG.E.U8 [R2.64], R5 ;  /* 0x0000000502007986 */ /* 0x0001e2000c101124 */
[----:B------:R-:W-:Y:S05]  /*ce10*/  BRA `(.L_x_10929) ;  /* 0x00000a0000007947 */ /* 0x000fea0003800000 */
.L_x_10938:
[----:B------:R-:W0:Y:S01]  /*ce20*/  I2F.F64 R4, R28 ;  /* 0x0000001c00047312 */ /* 0x000e220000201c00 */
[----:B------:R-:W-:-:S05]  /*ce30*/  CS2R R6, SRZ ;  /* 0x0000000000067805 */ /* 0x000fca000001ff00 */
[----:B0-----:R0:W-:Y:S01]  /*ce40*/  STG.E.128 [R2.64], R4 ;  /* 0x0000000402007986 */ /* 0x0011e2000c101d24 */
[----:B------:R-:W-:Y:S05]  /*ce50*/  BRA `(.L_x_10929) ;  /* 0x000009c000007947 */ /* 0x000fea0003800000 */
.L_x_10937:
[----:B------:R-:W-:-:S13]  /*ce60*/  ISETP.NE.AND P0, PT, R0, 0xf, PT ;  /* 0x0000000f0000780c */ /* 0x000fda0003f05270 */
[----:B------:R-:W-:Y:S05]  /*ce70*/  @!P0 BRA `(.L_x_10939) ;  /* 0x000002d000008947 */ /* 0x000fea0003800000 */
[----:B------:R-:W-:-:S13]  /*ce80*/  ISETP.NE.AND P0, PT, R0, 0x17, PT ;  /* 0x000000170000780c */ /* 0x000fda0003f05270 */
[----:B------:R-:W-:Y:S05]  /*ce90*/  @!P0 BRA `(.L_x_10940) ;  /* 0x0000015000008947 */ /* 0x000fea0003800000 */
[----:B------:R-:W-:-:S13]  /*cea0*/  ISETP.NE.AND P0, PT, R0, 0x18, PT ;  /* 0x000000180000780c */ /* 0x000fda0003f05270 */
[----:B------:R-:W-:Y:S05]  /*ceb0*/  @P0 BRA `(.L_x_10928) ;  /* 0x000007d000000947 */ /* 0x000fea0003800000 */
[----:B------:R-:W0:Y:S01]  /*cec0*/  I2F R7, R28 ;  /* 0x0000001c00077306 */ /* 0x000e220000201400 */
        /* <DEDUP_REMOVED lines=14> */
.L_x_10942:
[----:B------:R-:W-:Y:S05]  /*cfb0*/  BSYNC B0 ;  /* 0x0000000000007941 */ /* 0x000fea0003800000 */
.L_x_10941:
[----:B------:R-:W-:-:S05]  /*cfc0*/  LOP3.LUT R5, R0, R5, RZ, 0xfc, !PT ;  /* 0x0000000500057212 */ /* 0x000fca00078efcff */
[----:B------:R0:W-:Y:S01]  /*cfd0*/  STG.E.U8 [R2.64], R5 ;  /* 0x0000000502007986 */ /* 0x0001e2000c101124 */
[----:B------:R-:W-:Y:S05]  /*cfe0*/  BRA `(.L_x_10929) ;  /* 0x0000083000007947 */ /* 0x000fea0003800000 */
.L_x_10940:
[----:B------:R-:W0:Y:S01]  /*cff0*/  I2F R5, R28 ;  /* 0x0000001c00057306 */ /* 0x000e220000201400 */
        /* <DEDUP_REMOVED lines=12> */
.L_x_10944:
[----:B------:R-:W-:Y:S01]  /*d0c0*/  IMAD.MOV.U32 R0, RZ, RZ, 0x7f ;  /* 0x0000007fff007424 */ /* 0x000fe200078e00ff */
[----:B------:R-:W-:-:S04]  /*d0d0*/  ISETP.GT.U32.AND P0, PT, R4, 0x7f800000, PT ;  /* 0x7f8000000400780c */ /* 0x000fc80003f04070 */
[----:B------:R-:W-:-:S04]  /*d0e0*/  SEL R0, R0, 0x7c, P0 ;  /* 0x0000007c00007807 */ /* 0x000fc80000000000 */
.L_x_10945:
[----:B------:R-:W-:Y:S05]  /*d0f0*/  BSYNC B0 ;  /* 0x0000000000007941 */ /* 0x000fea0003800000 */
.L_x_10943:
[----:B------:R-:W-:-:S04]  /*d100*/  LOP3.LUT R4, R5, 0x80000000, RZ, 0xc0, !PT ;  /* 0x8000000005047812 */ /* 0x000fc800078ec0ff */
[----:B------:R-:W-:-:S04]  /*d110*/  SHF.R.U32.HI R5, RZ, 0x18, R4 ;  /* 0x00000018ff057819 */ /* 0x000fc80000011604 */
[----:B------:R-:W-:-:S05]  /*d120*/  LOP3.LUT R5, R0, R5, RZ, 0xfc, !PT ;  /* 0x0000000500057212 */ /* 0x000fca00078efcff */
[----:B------:R0:W-:Y:S01]  /*d130*/  STG.E.U8 [R2.64], R5 ;  /* 0x0000000502007986 */ /* 0x0001e2000c101124 */
[----:B------:R-:W-:Y:S05]  /*d140*/  BRA `(.L_x_10929) ;  /* 0x000006d000007947 */ /* 0x000fea0003800000 */
.L_x_10939:
[----:B------:R-:W0:Y:S02]  /*d150*/  I2F R0, R28 ;  /* 0x0000001c00007306 */ /* 0x000e240000201400 */
[----:B0-----:R-:W-:-:S05]  /*d160*/  F2FP.BF16.PACK_AB R0, RZ, R0 ;  /* 0x00000000ff00723e */ /* 0x001fca00000010ff */
[----:B------:R0:W-:Y:S01]  /*d170*/  STG.E.U16 [R2.64], R0 ;  /* 0x0000000002007986 */ /* 0x0001e2000c101524 */
[----:B------:R-:W-:Y:S05]  /*d180*/  BRA `(.L_x_10929) ;  /* 0x0000069000007947 */ /* 0x000fea0003800000 */
.L_x_10936:
        /* <DEDUP_REMOVED lines=10> */
.L_x_10948:
[----:B------:R-:W0:Y:S01]  /*d230*/  I2F R7, R28 ;  /* 0x0000001c00077306 */ /* 0x000e220000201400 */
        /* <DEDUP_REMOVED lines=16> */
.L_x_10951:
[----:B------:R-:W-:-:S04]  /*d340*/  LOP3.LUT R0, R7, 0x80000000, RZ, 0xc0, !PT ;  /* 0x8000000007007812 */ /* 0x000fc800078ec0ff */
[----:B------:R-:W-:-:S04]  /*d350*/  SHF.R.U32.HI R5, RZ, 0x18, R0 ;  /* 0x00000018ff057819 */ /* 0x000fc80000011600 */
[----:B------:R-:W-:-:S04]  /*d360*/  LOP3.LUT R4, R4, R5, RZ, 0xfc, !PT ;  /* 0x0000000504047212 */ /* 0x000fc800078efcff */
[----:B------:R-:W-:Y:S02]  /*d370*/  PRMT R0, R4, 0x7610, R0 ;  /* 0x0000761004007816 */ /* 0x000fe40000000000 */
.L_x_10950:
[----:B------:R-:W-:Y:S05]  /*d380*/  BSYNC B0 ;  /* 0x0000000000007941 */ /* 0x000fea0003800000 */
.L_x_10949:
[----:B------:R0:W-:Y:S01]  /*d390*/  STG.E.U8 [R2.64], R0 ;  /* 0x0000000002007986 */ /* 0x0001e2000c101124 */
[----:B------:R-:W-:Y:S05]  /*d3a0*/  BRA `(.L_x_10929) ;  /* 0x0000047000007947 */ /* 0x000fea0003800000 */
.L_x_10947:
        /* <DEDUP_REMOVED lines=17> */
.L_x_10954:
[----:B------:R-:W-:-:S04]  /*d4c0*/  LOP3.LUT R0, R7, 0x80000000, RZ, 0xc0, !PT ;  /* 0x8000000007007812 */ /* 0x000fc800078ec0ff */
[----:B------:R-:W-:-:S04]  /*d4d0*/  SHF.R.U32.HI R5, RZ, 0x18, R0 ;  /* 0x00000018ff057819 */ /* 0x000fc80000011600 */
[----:B------:R-:W-:-:S04]  /*d4e0*/  LOP3.LUT R4, R4, R5, RZ, 0xfc, !PT ;  /* 0x0000000504047212 */ /* 0x000fc800078efcff */
[----:B------:R-:W-:Y:S02]  /*d4f0*/  PRMT R0, R4, 0x7610, R0 ;  /* 0x0000761004007816 */ /* 0x000fe40000000000 */
.L_x_10953:
[----:B------:R-:W-:Y:S05]  /*d500*/  BSYNC B0 ;  /* 0x0000000000007941 */ /* 0x000fea0003800000 */
.L_x_10952:
[----:B------:R0:W-:Y:S01]  /*d510*/  STG.E.U8 [R2.64], R0 ;  /* 0x0000000002007986 */ /* 0x0001e2000c101124 */
[----:B------:R-:W-:Y:S05]  /*d520*/  BRA `(.L_x_10929) ;  /* 0x000002f000007947 */ /* 0x000fea0003800000 */
.L_x_10946:
[----:B------:R-:W-:-:S13]  /*d530*/  ISETP.NE.AND P0, PT, R0, 0x1c, PT ;  /* 0x0000001c0000780c */ /* 0x000fda0003f05270 */
[----:B------:R-:W-:Y:S05]  /*d540*/  @!P0 BRA `(.L_x_10955) ;  /* 0x000002c000008947 */ /* 0x000fea0003800000 */
[----:B------:R-:W-:-:S13]  /*d550*/  ISETP.NE.AND P0, PT, R0, 0x1d, PT ;  /* 0x0000001d0000780c */ /* 0x000fda0003f05270 */
[----:B------:R-:W-:Y:S05]  /*d560*/  @!P0 BRA `(.L_x_10956) ;  /* 0x0000026000008947 */ /* 0x000fea0003800000 */
[----:B------:R-:W-:-:S13]  /*d570*/  ISETP.NE.AND P0, PT, R0, 0x2c, PT ;  /* 0x0000002c0000780c */ /* 0x000fda0003f05270 */
[----:B------:R-:W-:Y:S05]  /*d580*/  @P0 BRA `(.L_x_10928) ;  /* 0x0000010000000947 */ /* 0x000fea0003800000 */
[----:B------:R-:W0:Y:S01]  /*d590*/  I2F R28, R28 ;  /* 0x0000001c001c7306 */ /* 0x000e220000201400 */
        /* <DEDUP_REMOVED lines=15> */
.L_x_10928:
        /* <DEDUP_REMOVED lines=20> */
.L_x_10956:
[--C-:B------:R-:W-:Y:S01]  /*d7d0*/  SHF.R.S32.HI R5, RZ, 0x1f, R28.reuse ;  /* 0x0000001fff057819 */ /* 0x100fe2000001141c */
[----:B------:R-:W-:-:S05]  /*d7e0*/  IMAD.MOV.U32 R4, RZ, RZ, R28 ;  /* 0x000000ffff047224 */ /* 0x000fca00078e001c */
[----:B------:R0:W-:Y:S01]  /*d7f0*/  STG.E.64 [R2.64], R4 ;  /* 0x0000000402007986 */ /* 0x0001e2000c101b24 */
[----:B------:R-:W-:Y:S05]  /*d800*/  BRA `(.L_x_10929) ;  /* 0x0000001000007947 */ /* 0x000fea0003800000 */
.L_x_10955:
[----:B------:R0:W-:Y:S02]  /*d810*/  STG.E [R2.64], R28 ;  /* 0x0000001c02007986 */ /* 0x0001e4000c101924 */
.L_x_10929:
        /* <DEDUP_REMOVED lines=21> */
.L_x_10960:
[----:B------:R0:W-:Y:S01]  /*d970*/  STG.E.U8 [R2.64], R27 ;  /* 0x0000001b02007986 */ /* 0x0001e2000c101124 */
[----:B------:R-:W-:Y:S05]  /*d980*/  BRA `(.L_x_10962) ;  /* 0x00000d9000007947 */ /* 0x000fea0003800000 */
.L_x_10959:
        /* <DEDUP_REMOVED lines=10> */
.L_x_10964:
[----:B------:R0:W-:Y:S01]  /*da30*/  STG.E [R2.64], R27 ;  /* 0x0000001b02007986 */ /* 0x0001e2000c101924 */
[----:B------:R-:W-:Y:S05]  /*da40*/  BRA `(.L_x_10962) ;  /* 0x00000cd000007947 */ /* 0x000fea0003800000 */
.L_x_10963:
[----:B------:R0:W-:Y:S01]  /*da50*/  STG.E.U16 [R2.64], R27 ;  /* 0x0000001b02007986 */ /* 0x0001e2000c101524 */
[----:B------:R-:W-:Y:S05]  /*da60*/  BRA `(.L_x_10962) ;  /* 0x00000cb000007947 */ /* 0x000fea0003800000 */
.L_x_10958:
        /* <DEDUP_REMOVED lines=9> */
.L_x_10966:
[----:B------:R-:W0:Y:S02]  /*db00*/  I2F R0, R27 ;  /* 0x0000001b00007306 */ /* 0x000e240000201400 */
[----:B0-----:R-:W-:-:S05]  /*db10*/  F2FP.PACK_AB R0, RZ, R0 ;  /* 0x00000000ff00723e */ /* 0x001fca00000000ff */
[----:B------:R0:W-:Y:S01]  /*db20*/  STG.E.U16 [R2.64], R0 ;  /* 0x0000000002007986 */ /* 0x0001e2000c101524 */
[----:B------:R-:W-:Y:S05]  /*db30*/  BRA `(.L_x_10962) ;  /* 0x00000be000007947 */ /* 0x000fea0003800000 */
.L_x_10965:
        /* <DEDUP_REMOVED lines=10> */
.L_x_10968:
[----:B------:R-:W0:Y:S02]  /*dbe0*/  I2F R27, R27 ;  /* 0x0000001b001b7306 */ /* 0x000e240000201400 */
[----:B0-----:R-:W-:-:S04]  /*dbf0*/  F2FP.PACK_AB R5, RZ, R27 ;  /* 0x0000001bff05723e */ /* 0x001fc800000000ff */
[----:B------:R-:W-:-:S05]  /*dc00*/  PRMT R5, R5, 0x5410, RZ ;  /* 0x0000541005057816 */ /* 0x000fca00000000ff */
[----:B------:R0:W-:Y:S01]  /*dc10*/  STG.E [R2.64], R5 ;  /* 0x0000000502007986 */ /* 0x0001e2000c101924 */
[----:B------:R-:W-:Y:S05]  /*dc20*/  BRA `(.L_x_10962) ;  /* 0x00000af000007947 */ /* 0x000fea0003800000 */
.L_x_10967:
[----:B------:R-:W0:Y:S02]  /*dc30*/  I2F.F64 R4, R27 ;  /* 0x0000001b00047312 */ /* 0x000e240000201c00 */
[----:B0-----:R0:W-:Y:S01]  /*dc40*/  STG.E.64 [R2.64], R4 ;  /* 0x0000000402007986 */ /* 0x0011e2000c101b24 */
[----:B------:R-:W-:Y:S05]  /*dc50*/  BRA `(.L_x_10962) ;  /* 0x00000ac000007947 */ /* 0x000fea0003800000 */
.L_x_10957:
        /* <DEDUP_REMOVED lines=12> */
.L_x_10971:
[----:B------:R-:W0:Y:S01]  /*dd20*/  I2F.F64 R4, R27 ;  /* 0x0000001b00047312 */ /* 0x000e220000201c00 */
[----:B------:R-:W-:-:S05]  /*dd30*/  CS2R R6, SRZ ;  /* 0x0000000000067805 */ /* 0x000fca000001ff00 */
[----:B0-----:R0:W-:Y:S01]  /*dd40*/  STG.E.128 [R2.64], R4 ;  /* 0x0000000402007986 */ /* 0x0011e2000c101d24 */
[----:B------:R-:W-:Y:S05]  /*dd50*/  BRA `(.L_x_10962) ;  /* 0x000009c000007947 */ /* 0x000fea0003800000 */
.L_x_10970:
        /* <DEDUP_REMOVED lines=21> */
.L_x_10975:
[----:B------:R-:W-:Y:S05]  /*deb0*/  BSYNC B0 ;  /* 0x0000000000007941 */ /* 0x000fea0003800000 */
.L_x_10974:
[----:B------:R-:W-:-:S05]  /*dec0*/  LOP3.LUT R5, R0, R5, RZ, 0xfc, !PT ;  /* 0x0000000500057212 */ /* 0x000fca00078efcff */
[----:B------:R0:W-:Y:S01]  /*ded0*/  STG.E.U8 [R2.64], R5 ;  /* 0x0000000502007986 */ /* 0x0001e2000c101124 */
[----:B------:R-:W-:Y:S05]  /*dee0*/  BRA `(.L_x_10962) ;  /* 0x0000083000007947 */ /* 0x000fea0003800000 */
.L_x_10973:
        /* <DEDUP_REMOVED lines=13> */
.L_x_10977:
[----:B------:R-:W-:Y:S01]  /*dfc0*/  IMAD.MOV.U32 R0, RZ, RZ, 0x7f ;  /* 0x0000007fff007424 */ /* 0x000fe200078e00ff */
[----:B------:R-:W-:-:S04]  /*dfd0*/  ISETP.GT.U32.AND P0, PT, R4, 0x7f800000, PT ;  /* 0x7f8000000400780c */ /* 0x000fc80003f04070 */
[----:B------:R-:W-:-:S04]  /*dfe0*/  SEL R0, R0, 0x7c, P0 ;  /* 0x0000007c00007807 */ /* 0x000fc80000000000 */
.L_x_10978:
[----:B------:R-:W-:Y:S05]  /*dff0*/  BSYNC B0 ;  /* 0x0000000000007941 */ /* 0x000fea0003800000 */
.L_x_10976:
[----:B------:R-:W-:-:S04]  /*e000*/  LOP3.LUT R4, R27, 0x80000000, RZ, 0xc0, !PT ;  /* 0x800000001b047812 */ /* 0x000fc800078ec0ff */
[----:B------:R-:W-:-:S04]  /*e010*/  SHF.R.U32.HI R5, RZ, 0x18, R4 ;  /* 0x00000018ff057819 */ /* 0x000fc80000011604 */
[----:B------:R-:W-:-:S05]  /*e020*/  LOP3.LUT R5, R0, R5, RZ, 0xfc, !PT ;  /* 0x0000000500057212 */ /* 0x000fca00078efcff */
[----:B------:R0:W-:Y:S01]  /*e030*/  STG.E.U8 [R2.64], R5 ;  /* 0x0000000502007986 */ /* 0x0001e2000c101124 */
[----:B------:R-:W-:Y:S05]  /*e040*/  BRA `(.L_x_10962) ;  /* 0x000006d000007947 */ /* 0x000fea0003800000 */
.L_x_10972:
[----:B------:R-:W0:Y:S02]  /*e050*/  I2F R0, R27 ;  /* 0x0000001b00007306 */ /* 0x000e240000201400 */
[----:B0-----:R-:W-:-:S05]  /*e060*/  F2FP.BF16.PACK_AB R0, RZ, R0 ;  /* 0x00000000ff00723e */ /* 0x001fca00000010ff */
[----:B------:R0:W-:Y:S01]  /*e070*/  STG.E.U16 [R2.64], R0 ;  /* 0x0000000002007986 */ /* 0x0001e2000c101524 */
[----:B------:R-:W-:Y:S05]  /*e080*/  BRA `(.L_x_10962) ;  /* 0x0000069000007947 */ /* 0x000fea0003800000 */
.L_x_10969:
        /* <DEDUP_REMOVED lines=10> */
.L_x_10981:
        /* <DEDUP_REMOVED lines=17> */
.L_x_10984:
[----:B------:R-:W-:-:S04]  /*e240*/  LOP3.LUT R0, R27, 0x80000000, RZ, 0xc0, !PT ;  /* 0x800000001b007812 */ /* 0x000fc800078ec0ff */
[----:B------:R-:W-:-:S04]  /*e250*/  SHF.R.U32.HI R5, RZ, 0x18, R0 ;  /* 0x00000018ff057819 */ /* 0x000fc80000011600 */
[----:B------:R-:W-:-:S04]  /*e260*/  LOP3.LUT R4, R4, R5, RZ, 0xfc, !PT ;  /* 0x0000000504047212 */ /* 0x000fc800078efcff */
[----:B------:R-:W-:Y:S02]  /*e270*/  PRMT R0, R4, 0x7610, R0 ;  /* 0x0000761004007816 */ /* 0x000fe40000000000 */
.L_x_10983:
[----:B------:R-:W-:Y:S05]  /*e280*/  BSYNC B0 ;  /* 0x0000000000007941 */ /* 0x000fea0003800000 */
.L_x_10982:
[----:B------:R0:W-:Y:S01]  /*e290*/  STG.E.U8 [R2.64], R0 ;  /* 0x0000000002007986 */ /* 0x0001e2000c101124 */
[----:B------:R-:W-:Y:S05]  /*e2a0*/  BRA `(.L_x_10962) ;  /* 0x0000047000007947 */ /* 0x000fea0003800000 */
.L_x_10980:
        /* <DEDUP_REMOVED lines=17> */
.L_x_10987:
[----:B------:R-:W-:-:S04]  /*e3c0*/  LOP3.LUT R0, R27, 0x80000000, RZ, 0xc0, !PT ;  /* 0x800000001b007812 */ /* 0x000fc800078ec0ff */
[----:B------:R-:W-:-:S04]  /*e3d0*/  SHF.R.U32.HI R5, RZ, 0x18, R0 ;  /* 0x00000018ff057819 */ /* 0x000fc80000011600 */
[----:B------:R-:W-:-:S04]  /*e3e0*/  LOP3.LUT R4, R4, R5, RZ, 0xfc, !PT ;  /* 0x0000000504047212 */ /* 0x000fc800078efcff */
[----:B------:R-:W-:Y:S02]  /*e3f0*/  PRMT R0, R4, 0x7610, R0 ;  /* 0x0000761004007816 */ /* 0x000fe40000000000 */
.L_x_10986:
[----:B------:R-:W-:Y:S05]  /*e400*/  BSYNC B0 ;  /* 0x0000000000007941 */ /* 0x000fea0003800000 */
.L_x_10985:
[----:B------:R0:W-:Y:S01]  /*e410*/  STG.E.U8 [R2.64], R0 ;  /* 0x0000000002007986 */ /* 0x0001e2000c101124 */
[----:B------:R-:W-:Y:S05]  /*e420*/  BRA `(.L_x_10962) ;  /* 0x000002f000007947 */ /* 0x000fea0003800000 */
.L_x_10979:
        /* <DEDUP_REMOVED lines=22> */
.L_x_10961:
        /* <DEDUP_REMOVED lines=20> */
.L_x_10989:
[--C-:B------:R-:W-:Y:S01]  /*e6d0*/  SHF.R.S32.HI R5, RZ, 0x1f, R27.reuse ;  /* 0x0000001fff057819 */ /* 0x100fe2000001141b */
[----:B------:R-:W-:-:S05]  /*e6e0*/  IMAD.MOV.U32 R4, RZ, RZ, R27 ;  /* 0x000000ffff047224 */ /* 0x000fca00078e001b */
[----:B------:R0:W-:Y:S01]  /*e6f0*/  STG.E.64 [R2.64], R4 ;  /* 0x0000000402007986 */ /* 0x0001e2000c101b24 */
[----:B------:R-:W-:Y:S05]  /*e700*/  BRA `(.L_x_10962) ;  /* 0x0000001000007947 */ /* 0x000fea0003800000 */
.L_x_10988:
[----:B------:R0:W-:Y:S02]  /*e710*/  STG.E [R2.64], R27 ;  /* 0x0000001b02007986 */ /* 0x0001e4000c101924 */
.L_x_10962:
[----:B------:R-:W-:Y:S02]  /*e720*/  IADD3 R29, R29, 0x80, RZ ;  /* 0x000000801d1d7810 */ /* 0x000fe40007ffe0ff */
.L_x_10923:
[----:B------:R-:W-:Y:S05]  /*e730*/  BSYNC B6 ;  /* 0x0000000000067941 */ /* 0x000fea0003800000 */
.L_x_10922:
        /* <DEDUP_REMOVED lines=19> */
.L_x_10993:
[----:B------:R-:W-:Y:S01]  /*e870*/  STG.E.U8 [R2.64], R26 ;  /* 0x0000001a02007986 */ /* 0x000fe2000c101124 */
[----:B------:R-:W-:Y:S05]  /*e880*/  EXIT ;  /* 0x000000000000794d */ /* 0x000fea0003800000 */
.L_x_10992:
[----:B------:R-:W-:-:S13]  /*e890*/  ISETP.NE.AND P0, PT, R0, 0x2, PT ;  /* 0x000000020000780c */ /* 0x000fda0003f05270 */
[----:B------:R-:W-:Y:S05]  /*e8a0*/  @!P0 BRA `(.L_x_10995) ;  /* 0x0000009000008947 */ /* 0x000fea0003800000 */
[----:B------:R-:W-:-:S13]  /*e8b0*/  ISETP.NE.AND P0, PT, R0, 0x3, PT ;  /* 0x000000030000780c */ /* 0x000fda0003f05270 */
[----:B------:R-:W-:Y:S05]  /*e8c0*/  @!P0 BRA `(.L_x_10996) ;  /* 0x0000005000008947 */ /* 0x000fea0003800000 */
[----:B------:R-:W-:-:S13]  /*e8d0*/  ISETP.NE.AND P0, PT, R0, 0x4, PT ;  /* 0x000000040000780c */ /* 0x000fda0003f05270 */
[----:B------:R-:W-:Y:S05]  /*e8e0*/  @P0 BRA `(.L_x_10994) ;  /* 0x00000b9000000947 */ /* 0x000fea0003800000 */
[----:B------:R-:W-:-:S05]  /*e8f0*/  SHF.R.S32.HI R27, RZ, 0x1f, R26 ;  /* 0x0000001fff1b7819 */ /* 0x000fca000001141a */
[----:B------:R-:W-:Y:S01]  /*e900*/  STG.E.64 [R2.64], R26 ;  /* 0x0000001a02007986 */ /* 0x000fe2000c101b24 */
[----:B------:R-:W-:Y:S05]  /*e910*/  EXIT ;  /* 0x000000000000794d */ /* 0x000fea0003800000 */
.L_x_10996:
[----:B------:R-:W-:Y:S01]  /*e920*/  STG.E [R2.64], R26 ;  /* 0x0000001a02007986 */ /* 0x000fe2000c101924 */
[----:B------:R-:W-:Y:S05]  /*e930*/  EXIT ;  /* 0x000000000000794d */ /* 0x000fea0003800000 */
.L_x_10995:
[----:B------:R-:W-:Y:S01]  /*e940*/  STG.E.U16 [R2.64], R26 ;  /* 0x0000001a02007986 */ /* 0x000fe2000c101524 */
[----:B------:R-:W-:Y:S05]  /*e950*/  EXIT ;  /* 0x000000000000794d */ /* 0x000fea0003800000 */
.L_x_10991:
[----:B------:R-:W-:-:S13]  /*e960*/  ISETP.GT.AND P0, PT, R0, 0x6, PT ;  /* 0x000000060000780c */ /* 0x000fda0003f04270 */
[----:B------:R-:W-:Y:S05]  /*e970*/  @P0 BRA `(.L_x_10997) ;  /* 0x000000b000000947 */ /* 0x000fea0003800000 */
[----:B------:R-:W-:-:S13]  /*e980*/  ISETP.NE.AND P0, PT, R0, 0x5, PT ;  /* 0x000000050000780c */ /* 0x000fda0003f05270 */
[----:B------:R-:W-:Y:S05]  /*e990*/  @!P0 BRA `(.L_x_10998) ;  /* 0x0000005000008947 */ /* 0x000fea0003800000 */
[----:B------:R-:W-:-:S13]  /*e9a0*/  ISETP.NE.AND P0, PT, R0, 0x6, PT ;  /* 0x000000060000780c */ /* 0x000fda0003f05270 */
[----:B------:R-:W-:Y:S05]  /*e9b0*/  @P0 BRA `(.L_x_10994) ;  /* 0x00000ac000000947 */ /* 0x000fea0003800000 */
[----:B------:R-:W0:Y:S02]  /*e9c0*/  I2F R5, R26 ;  /* 0x0000001a00057306 */ /* 0x000e240000201400 */
[----:B0-----:R-:W-:Y:S01]  /*e9d0*/  STG.E [R2.64], R5 ;  /* 0x0000000502007986 */ /* 0x001fe2000c101924 */
[----:B------:R-:W-:Y:S05]  /*e9e0*/  EXIT ;  /* 0x000000000000794d */ /* 0x000fea0003800000 */
.L_x_10998:
[----:B------:R-:W0:Y:S02]  /*e9f0*/  I2F R0, R26 ;  /* 0x0000001a00007306 */ /* 0x000e240000201400 */
[----:B0-----:R-:W-:-:S05]  /*ea00*/  F2FP.PACK_AB R0, RZ, R0 ;  /* 0x00000000ff00723e */ /* 0x001fca00000000ff */
[----:B------:R-:W-:Y:S01]  /*ea10*/  STG.E.U16 [R2.64], R0 ;  /* 0x0000000002007986 */ /* 0x000fe2000c101524 */
[----:B------:R-:W-:Y:S05]  /*ea20*/  EXIT ;  /* 0x000000000000794d */ /* 0x000fea0003800000 */
.L_x_10997:
        /* <DEDUP_REMOVED lines=8> */
[----:B0-----:R-:W-:Y:S01]  /*eab0*/  STG.E.64 [R2.64], R26 ;  /* 0x0000001a02007986 */ /* 0x001fe2000c101b24 */
[----:B------:R-:W-:Y:S05]  /*eac0*/  EXIT ;  /* 0x000000000000794d */ /* 0x000fea0003800000 */
.L_x_11000:
[----:B------:R-:W0:Y:S02]  /*ead0*/  I2F R26, R26 ;  /* 0x0000001a001a7306 */ /* 0x000e240000201400 */
[----:B0-----:R-:W-:-:S04]  /*eae0*/  F2FP.PACK_AB R5, RZ, R26 ;  /* 0x0000001aff05723e */ /* 0x001fc800000000ff */
[----:B------:R-:W-:-:S05]  /*eaf0*/  PRMT R5, R5, 0x5410, RZ ;  /* 0x0000541005057816 */ /* 0x000fca00000000ff */
[----:B------:R-:W-:Y:S01]  /*eb00*/  STG.E [R2.64], R5 ;  /* 0x0000000502007986 */ /* 0x000fe2000c101924 */
[----:B------:R-:W-:Y:S05]  /*eb10*/  EXIT ;  /* 0x000000000000794d */ /* 0x000fea0003800000 */
.L_x_10999:
[----:B------:R-:W0:Y:S02]  /*eb20*/  I2F.F64 R26, R26 ;  /* 0x0000001a001a7312 */ /* 0x000e240000201c00 */
[----:B0-----:R-:W-:Y:S01]  /*eb30*/  STG.E.64 [R2.64], R26 ;  /* 0x0000001a02007986 */ /* 0x001fe2000c101b24 */
[----:B------:R-:W-:Y:S05]  /*eb40*/  EXIT ;  /* 0x000000000000794d */ /* 0x000fea0003800000 */
.L_x_10990:
        /* <DEDUP_REMOVED lines=10> */
[----:B------:R-:W-:Y:S01]  /*ebf0*/  STG.E.U8 [R2.64], R5 ;  /* 0x0000000502007986 */ /* 0x000fe2000c101124 */
[----:B------:R-:W-:Y:S05]  /*ec00*/  EXIT ;  /* 0x000000000000794d */ /* 0x000fea0003800000 */
.L_x_11003:
[----:B------:R-:W0:Y:S01]  /*ec10*/  I2F.F64 R4, R26 ;  /* 0x0000001a00047312 */ /* 0x000e220000201c00 */
[----:B------:R-:W-:-:S05]  /*ec20*/  CS2R R6, SRZ ;  /* 0x0000000000067805 */ /* 0x000fca000001ff00 */
[----:B0-----:R-:W-:Y:S01]  /*ec30*/  STG.E.128 [R2.64], R4 ;  /* 0x0000000402007986 */ /* 0x001fe2000c101d24 */
[----:B------:R-:W-:Y:S05]  /*ec40*/  EXIT ;  /* 0x000000000000794d */ /* 0x000fea0003800000 */
.L_x_11002:
        /* <DEDUP_REMOVED lines=21> */
.L_x_11007:
[----:B------:R-:W-:Y:S05]  /*eda0*/  BSYNC B0 ;  /* 0x0000000000007941 */ /* 0x000fea0003800000 */
.L_x_11006:
[----:B------:R-:W-:-:S05]  /*edb0*/  LOP3.LUT R5, R0, R5, RZ, 0xfc, !PT ;  /* 0x0000000500057212 */ /* 0x000fca00078efcff */
[----:B------:R-:W-:Y:S01]  /*edc0*/  STG.E.U8 [R2.64], R5 ;  /* 0x0000000502007986 */ /* 0x000fe2000c101124 */
[----:B------:R-:W-:Y:S05]  /*edd0*/  EXIT ;  /* 0x000000000000794d */ /* 0x000fea0003800000 */
.L_x_11005:
        /* <DEDUP_REMOVED lines=13> */
.L_x_11009:
[----:B------:R-:W-:Y:S01]  /*eeb0*/  IMAD.MOV.U32 R0, RZ, RZ, 0x7f ;  /* 0x0000007fff007424 */ /* 0x000fe200078e00ff */
[----:B------:R-:W-:-:S04]  /*eec0*/  ISETP.GT.U32.AND P0, PT, R4, 0x7f800000, PT ;  /* 0x7f8000000400780c */ /* 0x000fc80003f04070 */
[----:B------:R-:W-:-:S04]  /*eed0*/  SEL R0, R0, 0x7c, P0 ;  /* 0x0000007c00007807 */ /* 0x000fc80000000000 */
.L_x_11010:
[----:B------:R-:W-:Y:S05]  /*eee0*/  BSYNC B0 ;  /* 0x0000000000007941 */ /* 0x000fea0003800000 */
.L_x_11008:
[----:B------:R-:W-:-:S04]  /*eef0*/  LOP3.LUT R4, R5, 0x80000000, RZ, 0xc0, !PT ;  /* 0x8000000005047812 */ /* 0x000fc800078ec0ff */
[----:B------:R-:W-:-:S04]  /*ef00*/  SHF.R.U32.HI R5, RZ, 0x18, R4 ;  /* 0x00000018ff057819 */ /* 0x000fc80000011604 */
[----:B------:R-:W-:-:S05]  /*ef10*/  LOP3.LUT R5, R0, R5, RZ, 0xfc, !PT ;  /* 0x0000000500057212 */ /* 0x000fca00078efcff */
[----:B------:R-:W-:Y:S01]  /*ef20*/  STG.E.U8 [R2.64], R5 ;  /* 0x0000000502007986 */ /* 0x000fe2000c101124 */
[----:B------:R-:W-:Y:S05]  /*ef30*/  EXIT ;  /* 0x000000000000794d */ /* 0x000fea0003800000 */
.L_x_11004:
[----:B------:R-:W0:Y:S02]  /*ef40*/  I2F R0, R26 ;  /* 0x0000001a00007306 */ /* 0x000e240000201400 */
[----:B0-----:R-:W-:-:S05]  /*ef50*/  F2FP.BF16.PACK_AB R0, RZ, R0 ;  /* 0x00000000ff00723e */ /* 0x001fca00000010ff */
[----:B------:R-:W-:Y:S01]  /*ef60*/  STG.E.U16 [R2.64], R0 ;  /* 0x0000000002007986 */ /* 0x000fe2000c101524 */
[----:B------:R-:W-:Y:S05]  /*ef70*/  EXIT ;  /* 0x000000000000794d */ /* 0x000fea0003800000 */
.L_x_11001:
        /* <DEDUP_REMOVED lines=10> */
.L_x_11013:
        /* <DEDUP_REMOVED lines=17> */
.L_x_11016:
[----:B------:R-:W-:-:S04]  /*f130*/  LOP3.LUT R0, R7, 0x80000000, RZ, 0xc0, !PT ;  /* 0x8000000007007812 */ /* 0x000fc800078ec0ff */
[----:B------:R-:W-:-:S04]  /*f140*/  SHF.R.U32.HI R5, RZ, 0x18, R0 ;  /* 0x00000018ff057819 */ /* 0x000fc80000011600 */
[----:B------:R-:W-:-:S04]  /*f150*/  LOP3.LUT R4, R4, R5, RZ, 0xfc, !PT ;  /* 0x0000000504047212 */ /* 0x000fc800078efcff */
[----:B------:R-:W-:Y:S02]  /*f160*/  PRMT R0, R4, 0x7610, R0 ;  /* 0x0000761004007816 */ /* 0x000fe40000000000 */
.L_x_11015:
[----:B------:R-:W-:Y:S05]  /*f170*/  BSYNC B0 ;  /* 0x0000000000007941 */ /* 0x000fea0003800000 */
.L_x_11014:
[----:B------:R-:W-:Y:S01]  /*f180*/  STG.E.U8 [R2.64], R0 ;  /* 0x0000000002007986 */ /* 0x000fe2000c101124 */
[----:B------:R-:W-:Y:S05]  /*f190*/  EXIT ;  /* 0x000000000000794d */ /* 0x000fea0003800000 */
.L_x_11012:
        /* <DEDUP_REMOVED lines=17> */
.L_x_11019:
[----:B------:R-:W-:-:S04]  /*f2b0*/  LOP3.LUT R0, R7, 0x80000000, RZ, 0xc0, !PT ;  /* 0x8000000007007812 */ /* 0x000fc800078ec0ff */
[----:B------:R-:W-:-:S04]  /*f2c0*/  SHF.R.U32.HI R5, RZ, 0x18, R0 ;  /* 0x00000018ff057819 */ /* 0x000fc80000011600 */
[----:B------:R-:W-:-:S04]  /*f2d0*/  LOP3.LUT R4, R4, R5, RZ, 0xfc, !PT ;  /* 0x0000000504047212 */ /* 0x000fc800078efcff */
[----:B------:R-:W-:Y:S02]  /*f2e0*/  PRMT R0, R4, 0x7610, R0 ;  /* 0x0000761004007816 */ /* 0x000fe40000000000 */
.L_x_11018:
[----:B------:R-:W-:Y:S05]  /*f2f0*/  BSYNC B0 ;  /* 0x0000000000007941 */ /* 0x000fea0003800000 */
.L_x_11017:
[----:B------:R-:W-:Y:S01]  /*f300*/  STG.E.U8 [R2.64], R0 ;  /* 0x0000000002007986 */ /* 0x000fe2000c101124 */
[----:B------:R-:W-:Y:S05]  /*f310*/  EXIT ;  /* 0x000000000000794d */ /* 0x000fea0003800000 */
.L_x_11011:
        /* <DEDUP_REMOVED lines=22> */
.L_x_10994:
        /* <DEDUP_REMOVED lines=20> */
.L_x_11021:
[----:B------:R-:W-:-:S05]  /*f5c0*/  SHF.R.S32.HI R27, RZ, 0x1f, R26 ;  /* 0x0000001fff1b7819 */ /* 0x000fca000001141a */
[----:B------:R-:W-:Y:S01]  /*f5d0*/  STG.E.64 [R2.64], R26 ;  /* 0x0000001a02007986 */ /* 0x000fe2000c101b24 */
[----:B------:R-:W-:Y:S05]  /*f5e0*/  EXIT ;  /* 0x000000000000794d */ /* 0x000fea0003800000 */
.L_x_11020:
[----:B------:R-:W-:Y:S01]  /*f5f0*/  STG.E [R2.64], R26 ;  /* 0x0000001a02007986 */ /* 0x000fe2000c101924 */
[----:B------:R-:W-:Y:S05]  /*f600*/  EXIT ;  /* 0x000000000000794d */ /* 0x000fea0003800000 */
.L_x_11022:
        /* <DEDUP_REMOVED lines=15> */
.L_x_27507:


//--------------------- .text._ZN2at6native18elementwise_kernelILi128ELi2EZNS0_22gpu_kernel_impl_nocastIZZZNS0_28launch_masked_scatter_kernelERKNS_10TensorBaseES5_S5_S5_ENKUlvE_clEvENKUlvE1_clEvEUliblE_EEvRNS_18TensorIteratorBaseERKT_EUliE_EEviT1_ --------------------------
	.section	.text._ZN2at6native18elementwise_kernelILi128ELi2EZNS0_22gpu_kernel_impl_nocastIZZZNS0_28launch_masked_scatter_kernelERKNS_10TensorBaseES5_S5_S5_ENKUlvE_clEvENKUlvE1_clEvEUliblE_EEvRNS_18TensorIteratorBaseERKT_EUliE_EEviT1_,"ax",@progbits
	.sectioninfo	@"SHI_REGISTERS=14"
	.align	128
        .global         _ZN2at6native18elementwise_kernelILi128ELi2EZNS0_22gpu_kernel_impl_nocastIZZZNS0_28launch_masked_scatter_kernelERKNS_10TensorBaseES5_S5_S5_ENKUlvE_clEvENKUlvE1_clEvEUliblE_EEvRNS_18TensorIteratorBaseERKT_EUliE_EEviT1_
        .type           _ZN2at6native18elementwise_kernelILi128ELi2EZNS0_22gpu_kernel_impl_nocastIZZZNS0_28launch_masked_scatter_kernelERKNS_10TensorBaseES5_S5_S5_ENKUlvE_clEvENKUlvE1_clEvEUliblE_EEvRNS_18TensorIteratorBaseERKT_EUliE_EEviT1_,@function
        .size           _ZN2at6native18elementwise_kernelILi128ELi2EZNS0_22gpu_kernel_impl_nocastIZZZNS0_28launch_masked_scatter_kernelERKNS_10TensorBaseES5_S5_S5_ENKUlvE_clEvENKUlvE1_clEvEUliblE_EEvRNS_18TensorIteratorBaseERKT_EUliE_EEviT1_,(.L_x_27508 - _ZN2at6native18elementwise_kernelILi128ELi2EZNS0_22gpu_kernel_impl_nocastIZZZNS0_28launch_masked_scatter_kernelERKNS_10TensorBaseES5_S5_S5_ENKUlvE_clEvENKUlvE1_clEvEUliblE_EEvRNS_18TensorIteratorBaseERKT_EUliE_EEviT1_)
        .other          _ZN2at6native18elementwise_kernelILi128ELi2EZNS0_22gpu_kernel_impl_nocastIZZZNS0_28launch_masked_scatter_kernelERKNS_10TensorBaseES5_S5_S5_ENKUlvE_clEvENKUlvE1_clEvEUliblE_EEvRNS_18TensorIteratorBaseERKT_EUliE_EEviT1_,@"STO_CUDA_ENTRY STV_DEFAULT"
_ZN2at6native18elementwise_kernelILi128ELi2EZNS0_22gpu_kernel_impl_nocastIZZZNS0_28launch_masked_scatter_kernelERKNS_10TensorBaseES5_S5_S5_ENKUlvE_clEvENKUlvE1_clEvEUliblE_EEvRNS_18TensorIteratorBaseERKT_EUliE_EEviT1_:
.text._ZN2at6native18elementwise_kernelILi128ELi2EZNS0_22gpu_kernel_impl_nocastIZZZNS0_28launch_masked_scatter_kernelERKNS_10TensorBaseES5_S5_S5_ENKUlvE_clEvENKUlvE1_clEvEUliblE_EEvRNS_18TensorIteratorBaseERKT_EUliE_EEviT1_:
        /* <DEDUP_REMOVED lines=287> */
.L_x_11025:
        /* <DEDUP_REMOVED lines=18> */
.L_x_11024:
[----:B------:R-:W-:Y:S05]  /*1310*/  BSYNC B0 ;  /* 0x0000000000007941 */ /* 0x000fea0003800000 */
.L_x_11023:
        /* <DEDUP_REMOVED lines=281> */
.L_x_11026:
        /* <DEDUP_REMOVED lines=16> */
.L_x_11027:
        /* <DEDUP_REMOVED lines=13> */
.L_x_27508:


//--------------------- .text._ZN2at6native27unrolled_elementwise_kernelIZZZNS0_28launch_masked_scatter_kernelERKNS_10TensorBaseES4_S4_S4_ENKUlvE_clEvENKUlvE1_clEvEUliblE_St5arrayIPcLm4EELi4E23TrivialOffsetCalculatorILi3EjESB_ILi1EjENS0_6memory15LoadWithoutCastENSE_16StoreWithoutCastEEEviT_T0_T2_T3_T4_T5_ --------------------------
	.section	.text._ZN2at6native27unrolled_elementwise_kernelIZZZNS0_28launch_masked_scatter_kernelERKNS_10TensorBaseES4_S4_S4_ENKUlvE_clEvENKUlvE1_clEvEUliblE_St5arrayIPcLm4EELi4E23TrivialOffsetCalculatorILi3EjESB_ILi1EjENS0_6memory15LoadWithoutCastENSE_16StoreWithoutCastEEEviT_T0_T2_T3_T4_T5_,"ax",@progbits
	.sectioninfo	@"SHI_REGISTERS=32"
	.align	128
        .global         _ZN2at6native27unrolled_elementwise_kernelIZZZNS0_28launch_masked_scatter_kernelERKNS_10TensorBaseES4_S4_S4_ENKUlvE_clEvENKUlvE1_clEvEUliblE_St5arrayIPcLm4EELi4E23TrivialOffsetCalculatorILi3EjESB_ILi1EjENS0_6memory15LoadWithoutCastENSE_16StoreWithoutCastEEEviT_T0_T2_T3_T4_T5_
        .type           _ZN2at6native27unrolled_elementwise_kernelIZZZNS0_28launch_masked_scatter_kernelERKNS_10TensorBaseES4_S4_S4_ENKUlvE_clEvENKUlvE1_clEvEUliblE_St5arrayIPcLm4EELi4E23TrivialOffsetCalculatorILi3EjESB_ILi1EjENS0_6memory15LoadWithoutCastENSE_16StoreWithoutCastEEEviT_T0_T2_T3_T4_T5_,@function
        .size           _ZN2at6native27unrolled_elementwise_kernelIZZZNS0_28launch_masked_scatter_kernelERKNS_10TensorBaseES4_S4_S4_ENKUlvE_clEvENKUlvE1_clEvEUliblE_St5arrayIPcLm4EELi4E23TrivialOffsetCalculatorILi3EjESB_ILi1EjENS0_6memory15LoadWithoutCastENSE_16StoreWithoutCastEEEviT_T0_T2_T3_T4_T5_,(.L_x_27509 - _ZN2at6native27unrolled_elementwise_kernelIZZZNS0_28launch_masked_scatter_kernelERKNS_10TensorBaseES4_S4_S4_ENKUlvE_clEvENKUlvE1_clEvEUliblE_St5arrayIPcLm4EELi4E23TrivialOffsetCalculatorILi3EjESB_ILi1EjENS0_6memory15LoadWithoutCastENSE_16StoreWithoutCastEEEviT_T0_T2_T3_T4_T5_)
        .other          _ZN2at6native27unrolled_elementwise_kernelIZZZNS0_28launch_masked_scatter_kernelERKNS_10TensorBaseES4_S4_S4_ENKUlvE_clEvENKUlvE1_clEvEUliblE_St5arrayIPcLm4EELi4E23TrivialOffsetCalculatorILi3EjESB_ILi1EjENS0_6memory15LoadWithoutCastENSE_16StoreWithoutCastEEEviT_T0_T2_T3_T4_T5_,@"STO_CUDA_ENTRY STV_DEFAULT"
_ZN2at6native27unrolled_elementwise_kernelIZZZNS0_28launch_masked_scatter_kernelERKNS_10TensorBaseES4_S4_S4_ENKUlvE_clEvENKUlvE1_clEvEUliblE_St5arrayIPcLm4EELi4E23TrivialOffsetCalculatorILi3EjESB_ILi1EjENS0_6memory15LoadWithoutCastENSE_16StoreWithoutCastEEEviT_T0_T2_T3_T4_T5_:
.text._ZN2at6native27unrolled_elementwise_kernelIZZZNS0_28launch_masked_scatter_kernelERKNS_10TensorBaseES4_S4_S4_ENKUlvE_clEvENKUlvE1_clEvEUliblE_St5arrayIPcLm4EELi4E23TrivialOffsetCalculatorILi3EjESB_ILi1EjENS0_6memory15LoadWithoutCastENSE_16StoreWithoutCastEEEviT_T0_T2_T3_T4_T5_:
        /* <DEDUP_REMOVED lines=120> */
.L_x_11029:
[----:B------:R-:W-:Y:S05]  /*0780*/  BSYNC B0 ;  /* 0x0000000000007941 */ /* 0x000fea0003800000 */
.L_x_11028:
[----:B------:R-:W-:-:S13]  /*0790*/  ISETP.GE.AND P0, PT, R3, R18, PT ;  /* 0x000000120300720c */ /* 0x000fda0003f06270 */
[----:B------:R-:W-:Y:S05]  /*07a0*/  @P0 EXIT ;  /* 0x000000000000094d */ /* 0x000fea0003800000 */
[----:B------:R-:W-:Y:S02]  /*07b0*/  IMAD R3, R0, 0x200, R3 ;  /* 0x0000020000037824 */ /* 0x000fe400078e0203 */
[----:B------:R-:W-:-:S04]  /*07c0*/  IMAD.MOV.U32 R2, RZ, RZ, 0x4 ;  /* 0x00000004ff027424 */ /* 0x000fc800078e00ff */
[----:B------:R-:W-:-:S05]  /*07d0*/  IMAD.WIDE.U32 R2, R3, R2, c[0x0][0x178] ;  /* 0x00005e0003027625 */ /* 0x000fca00078e0002 */
[----:B-----5:R-:W-:Y:S01]  /*07e0*/  STG.E [R2.64], R19 ;  /* 0x0000001302007986 */ /* 0x020fe2000c101904 */
[----:B------:R-:W-:Y:S05]  /*07f0*/  EXIT ;  /* 0x000000000000794d */ /* 0x000fea0003800000 */
.L_x_11030:
        /* <DEDUP_REMOVED lines=16> */
.L_x_27509:


//--------------------- .text._ZN2at6native29vectorized_elementwise_kernelILi2EZZZNS0_28launch_masked_scatter_kernelERKNS_10TensorBaseES4_S4_S4_ENKUlvE_clEvENKUlvE1_clEvEUliblE_St5arrayIPcLm4EEEEviT0_T1_ --------------------------
	.section	.text._ZN2at6native29vectorized_elementwise_kernelILi2EZZZNS0_28launch_masked_scatter_kernelERKNS_10TensorBaseES4_S4_S4_ENKUlvE_clEvENKUlvE1_clEvEUliblE_St5arrayIPcLm4EEEEviT0_T1_,"ax",@progbits
	.sectioninfo	@"SHI_REGISTERS=40"
	.align	128
        .global         _ZN2at6native29vectorized_elementwise_kernelILi2EZZZNS0_28launch_masked_scatter_kernelERKNS_10TensorBaseES4_S4_S4_ENKUlvE_clEvENKUlvE1_clEvEUliblE_St5arrayIPcLm4EEEEviT0_T1_
        .type           _ZN2at6native29vectorized_elementwise_kernelILi2EZZZNS0_28launch_masked_scatter_kernelERKNS_10TensorBaseES4_S4_S4_ENKUlvE_clEvENKUlvE1_clEvEUliblE_St5arrayIPcLm4EEEEviT0_T1_,@function
        .size           _ZN2at6native29vectorized_elementwise_kernelILi2EZZZNS0_28launch_masked_scatter_kernelERKNS_10TensorBaseES4_S4_S4_ENKUlvE_clEvENKUlvE1_clEvEUliblE_St5arrayIPcLm4EEEEviT0_T1_,(.L_x_27510 - _ZN2at6native29vectorized_elementwise_kernelILi2EZZZNS0_28launch_masked_scatter_kernelERKNS_10TensorBaseES4_S4_S4_ENKUlvE_clEvENKUlvE1_clEvEUliblE_St5arrayIPcLm4EEEEviT0_T1_)
        .other          _ZN2at6native29vectorized_elementwise_kernelILi2EZZZNS0_28launch_masked_scatter_kernelERKNS_10TensorBaseES4_S4_S4_ENKUlvE_clEvENKUlvE1_clEvEUliblE_St5arrayIPcLm4EEEEviT0_T1_,@"STO_CUDA_ENTRY STV_DEFAULT"
_ZN2at6native29vectorized_elementwise_kernelILi2EZZZNS0_28launch_masked_scatter_kernelERKNS_10TensorBaseES4_S4_S4_ENKUlvE_clEvENKUlvE1_clEvEUliblE_St5arrayIPcLm4EEEEviT0_T1_:
.text._ZN2at6native29vectorized_elementwise_kernelILi2EZZZNS0_28launch_masked_scatter_kernelERKNS_10TensorBaseES4_S4_S4_ENKUlvE_clEvENKUlvE1_clEvEUliblE_St5arrayIPcLm4EEEEviT0_T1_:
        /* <DEDUP_REMOVED lines=76> */
.L_x_11031:
        /* <DEDUP_REMOVED lines=211> */
.L_x_11034:
[----:B0-----:R-:W-:-:S13]  /*11f0*/  ISETP.GE.AND P0, PT, R11, R2, PT ;  /* 0x000000020b00720c */ /* 0x001fda0003f06270 */
[----:B------:R-:W-:Y:S05]  /*1200*/  @P0 BRA `(.L_x_11036) ;  /* 0x000000c000000947 */ /* 0x000fea0003800000 */
[----:B------:R-:W-:Y:S01]  /*1210*/  IMAD.IADD R12, R0, 0x1, R11 ;  /* 0x00000001000c7824 */ /* 0x000fe200078e020b */
[----:B------:R-:W-:Y:S01]  /*1220*/  IADD3 R11, R11, 0x80, RZ ;  /* 0x000000800b0b7810 */ /* 0x000fe20007ffe0ff */
[----:B------:R-:W-:-:S04]  /*1230*/  IMAD.MOV.U32 R13, RZ, RZ, 0x4 ;  /* 0x00000004ff0d7424 */ /* 0x000fc800078e00ff */
[----:B------:R-:W-:-:S05]  /*1240*/  IMAD.WIDE.U32 R12, R12, R13, c[0x0][0x178] ;  /* 0x00005e000c0c7625 */ /* 0x000fca00078e000d */
[----:B-----5:R0:W-:Y:S02]  /*1250*/  STG.E [R12.64], R5 ;  /* 0x000000050c007986 */ /* 0x0201e4000c101904 */
.L_x_11035:
[----:B------:R-:W-:-:S13]  /*1260*/  ISETP.GE.AND P0, PT, R11, R2, PT ;  /* 0x000000020b00720c */ /* 0x000fda0003f06270 */
[----:B------:R-:W-:Y:S05]  /*1270*/  @P0 BRA `(.L_x_11037) ;  /* 0x000000d000000947 */ /* 0x000fea0003800000 */
[----:B------:R-:W-:Y:S01]  /*1280*/  IMAD.IADD R4, R0, 0x1, R11 ;  /* 0x0000000100047824 */ /* 0x000fe200078e020b */
[----:B------:R-:W-:Y:S01]  /*1290*/  IADD3 R11, R11, 0x80, RZ ;  /* 0x000000800b0b7810 */ /* 0x000fe20007ffe0ff */
[----:B0-----:R-:W-:-:S04]  /*12a0*/  IMAD.MOV.U32 R5, RZ, RZ, 0x4 ;  /* 0x00000004ff057424 */ /* 0x001fc800078e00ff */
[----:B------:R-:W-:-:S05]  /*12b0*/  IMAD.WIDE.U32 R4, R4, R5, c[0x0][0x178] ;  /* 0x00005e0004047625 */ /* 0x000fca00078e0005 */
[----:B------:R0:W-:Y:S02]  /*12c0*/  STG.E [R4.64], R6 ;  /* 0x0000000604007986 */ /* 0x0001e4000c101904 */
.L_x_11036:
        /* <DEDUP_REMOVED lines=8> */
.L_x_11037:
[----:B------:R-:W-:Y:S05]  /*1350*/  BSYNC B1 ;  /* 0x0000000000017941 */ /* 0x000fea0003800000 */
.L_x_11033:
[----:B------:R-:W-:-:S13]  /*1360*/  ISETP.GE.AND P0, PT, R11, R2, PT ;  /* 0x000000020b00720c */ /* 0x000fda0003f06270 */
[----:B0-----:R-:W-:Y:S01]  /*1370*/  @!P0 IMAD.IADD R4, R0, 0x1, R11 ;  /* 0x0000000100048824 */ /* 0x001fe200078e020b */
[----:B------:R-:W-:Y:S01]  /*1380*/  @!P0 IADD3 R11, R11, 0x80, RZ ;  /* 0x000000800b0b8810 */ /* 0x000fe20007ffe0ff */
[----:B------:R-:W-:-:S04]  /*1390*/  @!P0 IMAD.MOV.U32 R5, RZ, RZ, 0x4 ;  /* 0x00000004ff058424 */ /* 0x000fc800078e00ff */
[----:B------:R-:W-:-:S05]  /*13a0*/  @!P0 IMAD.WIDE.U32 R4, R4, R5, c[0x0][0x178] ;  /* 0x00005e0004048625 */ /* 0x000fca00078e0005 */
[----:B------:R0:W-:Y:S02]  /*13b0*/  @!P0 STG.E [R4.64], R8 ;  /* 0x0000000804008986 */ /* 0x0001e4000c101904 */
.L_x_11038:
[----:B------:R-:W-:Y:S05]  /*13c0*/  BSYNC B0 ;  /* 0x0000000000007941 */ /* 0x000fea0003800000 */
.L_x_11032:
        /* <DEDUP_REMOVED lines=8> */
.L_x_11039:
        /* <DEDUP_REMOVED lines=11> */
.L_x_27510:


//--------------------- .text._ZN2at6native29vectorized_elementwise_kernelILi4EZZZNS0_28launch_masked_scatter_kernelERKNS_10TensorBaseES4_S4_S4_ENKUlvE_clEvENKUlvE1_clEvEUliblE_St5arrayIPcLm4EEEEviT0_T1_ --------------------------
	.section	.text._ZN2at6native29vectorized_elementwise_kernelILi4EZZZNS0_28launch_masked_scatter_kernelERKNS_10TensorBaseES4_S4_S4_ENKUlvE_clEvENKUlvE1_clEvEUliblE_St5arrayIPcLm4EEEEviT0_T1_,"ax",@progbits
	.sectioninfo	@"SHI_REGISTERS=40"
	.align	128
        .global         _ZN2at6native29vectorized_elementwise_kernelILi4EZZZNS0_28launch_masked_scatter_kernelERKNS_10TensorBaseES4_S4_S4_ENKUlvE_clEvENKUlvE1_clEvEUliblE_St5arrayIPcLm4EEEEviT0_T1_
        .type           _ZN2at6native29vectorized_elementwise_kernelILi4EZZZNS0_28launch_masked_scatter_kernelERKNS_10TensorBaseES4_S4_S4_ENKUlvE_clEvENKUlvE1_clEvEUliblE_St5arrayIPcLm4EEEEviT0_T1_,@function
        .size           _ZN2at6native29vectorized_elementwise_kernelILi4EZZZNS0_28launch_masked_scatter_kernelERKNS_10TensorBaseES4_S4_S4_ENKUlvE_clEvENKUlvE1_clEvEUliblE_St5arrayIPcLm4EEEEviT0_T1_,(.L_x_27511 - _ZN2at6native29vectorized_elementwise_kernelILi4EZZZNS0_28launch_masked_scatter_kernelERKNS_10TensorBaseES4_S4_S4_ENKUlvE_clEvENKUlvE1_clEvEUliblE_St5arrayIPcLm4EEEEviT0_T1_)
        .other          _ZN2at6native29vectorized_elementwise_kernelILi4EZZZNS0_28launch_masked_scatter_kernelERKNS_10TensorBaseES4_S4_S4_ENKUlvE_clEvENKUlvE1_clEvEUliblE_St5arrayIPcLm4EEEEviT0_T1_,@"STO_CUDA_ENTRY STV_DEFAULT"
_ZN2at6native29vectorized_elementwise_kernelILi4EZZZNS0_28launch_masked_scatter_kernelERKNS_10TensorBaseES4_S4_S4_ENKUlvE_clEvENKUlvE1_clEvEUliblE_St5arrayIPcLm4EEEEviT0_T1_:
.text._ZN2at6native29vectorized_elementwise_kernelILi4EZZZNS0_28launch_masked_scatter_kernelERKNS_10TensorBaseES4_S4_S4_ENKUlvE_clEvENKUlvE1_clEvEUliblE_St5arrayIPcLm4EEEEviT0_T1_:
        /* <DEDUP_REMOVED lines=70> */
.L_x_11040:
        /* <DEDUP_REMOVED lines=211> */
.L_x_11043:
[----:B0-----:R-:W-:-:S13]  /*1190*/  ISETP.GE.AND P0, PT, R11, R2, PT ;  /* 0x000000020b00720c */ /* 0x001fda0003f06270 */
[----:B------:R-:W-:Y:S05]  /*11a0*/  @P0 BRA `(.L_x_11045) ;  /* 0x000000c000000947 */ /* 0x000fea0003800000 */
[----:B------:R-:W-:Y:S01]  /*11b0*/  IMAD.IADD R12, R0, 0x1, R11 ;  /* 0x00000001000c7824 */ /* 0x000fe200078e020b */
[----:B------:R-:W-:Y:S01]  /*11c0*/  IADD3 R11, R11, 0x80, RZ ;  /* 0x000000800b0b7810 */ /* 0x000fe20007ffe0ff */
[----:B------:R-:W-:-:S04]  /*11d0*/  IMAD.MOV.U32 R13, RZ, RZ, 0x4 ;  /* 0x00000004ff0d7424 */ /* 0x000fc800078e00ff */
[----:B------:R-:W-:-:S05]  /*11e0*/  IMAD.WIDE.U32 R12, R12, R13, c[0x0][0x178] ;  /* 0x00005e000c0c7625 */ /* 0x000fca00078e000d */
[----:B-----5:R0:W-:Y:S02]  /*11f0*/  STG.E [R12.64], R5 ;  /* 0x000000050c007986 */ /* 0x0201e4000c101904 */
.L_x_11044:
[----:B------:R-:W-:-:S13]  /*1200*/  ISETP.GE.AND P0, PT, R11, R2, PT ;  /* 0x000000020b00720c */ /* 0x000fda0003f06270 */
[----:B------:R-:W-:Y:S05]  /*1210*/  @P0 BRA `(.L_x_11046) ;  /* 0x000000d000000947 */ /* 0x000fea0003800000 */
[----:B------:R-:W-:Y:S01]  /*1220*/  IMAD.IADD R4, R0, 0x1, R11 ;  /* 0x0000000100047824 */ /* 0x000fe200078e020b */
[----:B------:R-:W-:Y:S01]  /*1230*/  IADD3 R11, R11, 0x80, RZ ;  /* 0x000000800b0b7810 */ /* 0x000fe20007ffe0ff */
[----:B0-----:R-:W-:-:S04]  /*1240*/  IMAD.MOV.U32 R5, RZ, RZ, 0x4 ;  /* 0x00000004ff057424 */ /* 0x001fc800078e00ff */
[----:B------:R-:W-:-:S05]  /*1250*/  IMAD.WIDE.U32 R4, R4, R5, c[0x0][0x178] ;  /* 0x00005e0004047625 */ /* 0x000fca00078e0005 */
[----:B------:R0:W-:Y:S02]  /*1260*/  STG.E [R4.64], R6 ;  /* 0x0000000604007986 */ /* 0x0001e4000c101904 */
.L_x_11045:
        /* <DEDUP_REMOVED lines=8> */
.L_x_11046:
[----:B------:R-:W-:Y:S05]  /*12f0*/  BSYNC B1 ;  /* 0x0000000000017941 */ /* 0x000fea0003800000 */
.L_x_11042:
[----:B------:R-:W-:-:S13]  /*1300*/  ISETP.GE.AND P0, PT, R11, R2, PT ;  /* 0x000000020b00720c */ /* 0x000fda0003f06270 */
[----:B0-----:R-:W-:Y:S01]  /*1310*/  @!P0 IMAD.IADD R4, R0, 0x1, R11 ;  /* 0x0000000100048824 */ /* 0x001fe200078e020b */
[----:B------:R-:W-:Y:S01]  /*1320*/  @!P0 IADD3 R11, R11, 0x80, RZ ;  /* 0x000000800b0b8810 */ /* 0x000fe20007ffe0ff */
[----:B------:R-:W-:-:S04]  /*1330*/  @!P0 IMAD.MOV.U32 R5, RZ, RZ, 0x4 ;  /* 0x00000004ff058424 */ /* 0x000fc800078e00ff */
[----:B------:R-:W-:-:S05]  /*1340*/  @!P0 IMAD.WIDE.U32 R4, R4, R5, c[0x0][0x178] ;  /* 0x00005e0004048625 */ /* 0x000fca00078e0005 */
[----:B------:R0:W-:Y:S02]  /*1350*/  @!P0 STG.E [R4.64], R8 ;  /* 0x0000000804008986 */ /* 0x0001e4000c101904 */
.L_x_11047:
[----:B------:R-:W-:Y:S05]  /*1360*/  BSYNC B0 ;  /* 0x0000000000007941 */ /* 0x000fea0003800000 */
.L_x_11041:
        /* <DEDUP_REMOVED lines=8> */
.L_x_11048:
        /* <DEDUP_REMOVED lines=9> */
.L_x_27511:


//--------------------- .text._ZN2at6native29vectorized_elementwise_kernelILi8EZZZNS0_28launch_masked_scatter_kernelERKNS_10TensorBaseES4_S4_S4_ENKUlvE_clEvENKUlvE1_clEvEUliblE_St5arrayIPcLm4EEEEviT0_T1_ --------------------------
	.section	.text._ZN2at6native29vectorized_elementwise_kernelILi8EZZZNS0_28launch_masked_scatter_kernelERKNS_10TensorBaseES4_S4_S4_ENKUlvE_clEvENKUlvE1_clEvEUliblE_St5arrayIPcLm4EEEEviT0_T1_,"ax",@progbits
	.sectioninfo	@"SHI_REGISTERS=4"
	.align	128
        .global         _ZN2at6native29vectorized_elementwise_kernelILi8EZZZNS0_28launch_masked_scatter_kernelERKNS_10TensorBaseES4_S4_S4_ENKUlvE_clEvENKUlvE1_clEvEUliblE_St5arrayIPcLm4EEEEviT0_T1_
        .type           _ZN2at6native29vectorized_elementwise_kernelILi8EZZZNS0_28launch_masked_scatter_kernelERKNS_10TensorBaseES4_S4_S4_ENKUlvE_clEvENKUlvE1_clEvEUliblE_St5arrayIPcLm4EEEEviT0_T1_,@function
        .size           _ZN2at6native29vectorized_elementwise_kernelILi8EZZZNS0_28launch_masked_scatter_kernelERKNS_10TensorBaseES4_S4_S4_ENKUlvE_clEvENKUlvE1_clEvEUliblE_St5arrayIPcLm4EEEEviT0_T1_,(.L_x_27512 - _ZN2at6native29vectorized_elementwise_kernelILi8EZZZNS0_28launch_masked_scatter_kernelERKNS_10TensorBaseES4_S4_S4_ENKUlvE_clEvENKUlvE1_clEvEUliblE_St5arrayIPcLm4EEEEviT0_T1_)
        .other          _ZN2at6native29vectorized_elementwise_kernelILi8EZZZNS0_28launch_masked_scatter_kernelERKNS_10TensorBaseES4_S4_S4_ENKUlvE_clEvENKUlvE1_clEvEUliblE_St5arrayIPcLm4EEEEviT0_T1_,@"STO_CUDA_ENTRY STV_DEFAULT"
_ZN2at6native29vectorized_elementwise_kernelILi8EZZZNS0_28launch_masked_scatter_kernelERKNS_10TensorBaseES4_S4_S4_ENKUlvE_clEvENKUlvE1_clEvEUliblE_St5arrayIPcLm4EEEEviT0_T1_:
.text._ZN2at6native29vectorized_elementwise_kernelILi8EZZZNS0_28launch_masked_scatter_kernelERKNS_10TensorBaseES4_S4_S4_ENKUlvE_clEvENKUlvE1_clEvEUliblE_St5arrayIPcLm4EEEEviT0_T1_:
[----:B------:R-:W-:Y:S02]  /*0000*/  MOV R1, c[0x0][0x28] ;  /* 0x00000a0000017a02 */ /* 0x000fe40000000f00 */
[----:B------:R-:W-:Y:S05]  /*0010*/  EXIT ;  /* 0x000000000000794d */ /* 0x000fea0003800000 */
.L_x_11049:
        /* <DEDUP_REMOVED lines=14> */
.L_x_27512:


//--------------------- .text._ZN2at6native18elementwise_kernelILi128ELi4EZNS0_15gpu_kernel_implIZZZNS0_28launch_masked_scatter_kernelERKNS_10TensorBaseES5_S5_S5_ENKUlvE_clEvENKUlvE0_clEvEUlablE_EEvRNS_18TensorIteratorBaseERKT_EUliE_EEviT1_ --------------------------
	.section	.text._ZN2at6native18elementwise_kernelILi128ELi4EZNS0_15gpu_kernel_implIZZZNS0_28launch_masked_scatter_kernelERKNS_10TensorBaseES5_S5_S5_ENKUlvE_clEvENKUlvE0_clEvEUlablE_EEvRNS_18TensorIteratorBaseERKT_EUliE_EEviT1_,"ax",@progbits
	.sectioninfo	@"SHI_REGISTERS=27"
	.align	128
        .global         _ZN2at6native18elementwise_kernelILi128ELi4EZNS0_15gpu_kernel_implIZZZNS0_28launch_masked_scatter_kernelERKNS_10TensorBaseES5_S5_S5_ENKUlvE_clEvENKUlvE0_clEvEUlablE_EEvRNS_18TensorIteratorBaseERKT_EUliE_EEviT1_
        .type           _ZN2at6native18elementwise_kernelILi128ELi4EZNS0_15gpu_kernel_implIZZZNS0_28launch_masked_scatter_kernelERKNS_10TensorBaseES5_S5_S5_ENKUlvE_clEvENKUlvE0_clEvEUlablE_EEvRNS_18TensorIteratorBaseERKT_EUliE_EEviT1_,@function
        .size           _ZN2at6native18elementwise_kernelILi128ELi4EZNS0_15gpu_kernel_implIZZZNS0_28launch_masked_scatter_kernelERKNS_10TensorBaseES5_S5_S5_ENKUlvE_clEvENKUlvE0_clEvEUlablE_EEvRNS_18TensorIteratorBaseERKT_EUliE_EEviT1_,(.L_x_27513 - _ZN2at6native18elementwise_kernelILi128ELi4EZNS0_15gpu_kernel_implIZZZNS0_28launch_masked_scatter_kernelERKNS_10TensorBaseES5_S5_S5_ENKUlvE_clEvENKUlvE0_clEvEUlablE_EEvRNS_18TensorIteratorBaseERKT_EUliE_EEviT1_)
        .other          _ZN2at6native18elementwise_kernelILi128ELi4EZNS0_15gpu_kernel_implIZZZNS0_28launch_masked_scatter_kernelERKNS_10TensorBaseES5_S5_S5_ENKUlvE_clEvENKUlvE0_clEvEUlablE_EEvRNS_18TensorIteratorBaseERKT_EUliE_EEviT1_,@"STO_CUDA_ENTRY STV_DEFAULT"
_ZN2at6native18elementwise_kernelILi128ELi4EZNS0_15gpu_kernel_implIZZZNS0_28launch_masked_scatter_kernelERKNS_10TensorBaseES5_S5_S5_ENKUlvE_clEvENKUlvE0_clEvEUlablE_EEvRNS_18TensorIteratorBaseERKT_EUliE_EEviT1_:
.text._ZN2at6native18elementwise_kernelILi128ELi4EZNS0_15gpu_kernel_implIZZZNS0_28launch_masked_scatter_kernelERKNS_10TensorBaseES5_S5_S5_ENKUlvE_clEvENKUlvE0_clEvEUlablE_EEvRNS_18TensorIteratorBaseERKT_EUliE_EEviT1_:
        /* <DEDUP_REMOVED lines=289> */
.L_x_11052:
        /* <DEDUP_REMOVED lines=16> */
[----:B------:R0:W5:Y:S01]  /*1310*/  LDG.E.U8 R23, [R2.64] ;  /* 0x0000002402177981 */ /* 0x000162000c1e1100 */
[----:B------:R-:W-:Y:S05]  /*1320*/  BRA `(.L_x_11058) ;  /* 0x00000da000007947 */ /* 0x000fea0003800000 */
.L_x_11056:
[----:B------:R0:W5:Y:S01]  /*1330*/  LDG.E.U8 R23, [R2.64] ;  /* 0x0000002402177981 */ /* 0x000162000c1e1100 */
[----:B------:R-:W-:Y:S05]  /*1340*/  BRA `(.L_x_11058) ;  /* 0x00000d8000007947 */ /* 0x000fea0003800000 */
.L_x_11055:
[----:B------:R-:W-:-:S13]  /*1350*/  ISETP.NE.AND P0, PT, R4, 0x2, PT ;  /* 0x000000020400780c */ /* 0x000fda0003f05270 */
[----:B------:R-:W-:Y:S05]  /*1360*/  @!P0 BRA `(.L_x_11059) ;  /* 0x0000008000008947 */ /* 0x000fea0003800000 */
[----:B------:R-:W-:-:S13]  /*1370*/  ISETP.NE.AND P0, PT, R4, 0x3, PT ;  /* 0x000000030400780c */ /* 0x000fda0003f05270 */
[----:B------:R-:W-:Y:S05]  /*1380*/  @!P0 BRA `(.L_x_11060) ;  /* 0x0000004000008947 */ /* 0x000fea0003800000 */
[----:B------:R-:W-:-:S13]  /*1390*/  ISETP.NE.AND P0, PT, R4, 0x4, PT ;  /* 0x000000040400780c */ /* 0x000fda0003f05270 */
[----:B------:R-:W-:Y:S05]  /*13a0*/  @P0 BRA `(.L_x_11057) ;  /* 0x00000ba000000947 */ /* 0x000fea0003800000 */
[----:B------:R0:W5:Y:S01]  /*13b0*/  LDG.E.U8 R23, [R2.64] ;  /* 0x0000002402177981 */ /* 0x000162000c1e1100 */
[----:B------:R-:W-:Y:S05]  /*13c0*/  BRA `(.L_x_11058) ;  /* 0x00000d0000007947 */ /* 0x000fea0003800000 */
.L_x_11060:
[----:B------:R0:W5:Y:S01]  /*13d0*/  LDG.E.U8 R23, [R2.64] ;  /* 0x0000002402177981 */ /* 0x000162000c1e1100 */
[----:B------:R-:W-:Y:S05]  /*13e0*/  BRA `(.L_x_11058) ;  /* 0x00000ce000007947 */ /* 0x000fea0003800000 */
.L_x_11059:
[----:B------:R0:W5:Y:S01]  /*13f0*/  LDG.E.U16 R23, [R2.64] ;  /* 0x0000002402177981 */ /* 0x000162000c1e1500 */
[----:B------:R-:W-:Y:S05]  /*1400*/  BRA `(.L_x_11058) ;  /* 0x00000cc000007947 */ /* 0x000fea0003800000 */
.L_x_11054:
        /* <DEDUP_REMOVED lines=9> */
.L_x_11062:
[----:B------:R-:W2:Y:S02]  /*14a0*/  LDG.E.U16 R0, [R2.64] ;  /* 0x0000002402007981 */ /* 0x000ea4000c1e1500 */
[----:B--2---:R-:W-:-:S06]  /*14b0*/  HADD2.F32 R0, -RZ, R0.H0_H0 ;  /* 0x20000000ff007230 */ /* 0x004fcc0000004100 */
[----:B------:R-:W0:Y:S02]  /*14c0*/  F2I.FTZ.TRUNC.NTZ R0, R0 ;  /* 0x0000000000007305 */ /* 0x000e24000021f100 */
[----:B0-----:R-:W-:Y:S01]  /*14d0*/  PRMT R23, R0, 0x7610, R23 ;  /* 0x0000761000177816 */ /* 0x001fe20000000017 */
[----:B------:R-:W-:Y:S05]  /*14e0*/  BRA `(.L_x_11058) ;  /* 0x00000be000007947 */ /* 0x000fea0003800000 */
.L_x_11061:
        /* <DEDUP_REMOVED lines=9> */
.L_x_11064:
[----:B------:R-:W2:Y:S02]  /*1580*/  LDG.E.U16 R2, [R2.64] ;  /* 0x0000002402027981 */ /* 0x000ea4000c1e1500 */
[----:B--2---:R-:W-:-:S06]  /*1590*/  HADD2.F32 R0, -RZ, R2.H0_H0 ;  /* 0x20000002ff007230 */ /* 0x004fcc0000004100 */
[----:B------:R-:W0:Y:S02]  /*15a0*/  F2I.FTZ.TRUNC.NTZ R0, R0 ;  /* 0x0000000000007305 */ /* 0x000e24000021f100 */
[----:B0-----:R-:W-:Y:S01]  /*15b0*/  PRMT R23, R0, 0x7610, R23 ;  /* 0x0000761000177816 */ /* 0x001fe20000000017 */
[----:B------:R-:W-:Y:S05]  /*15c0*/  BRA `(.L_x_11058) ;  /* 0x00000b0000007947 */ /* 0x000fea0003800000 */
.L_x_11063:
[----:B------:R-:W2:Y:S02]  /*15d0*/  LDG.E.64 R2, [R2.64] ;  /* 0x0000002402027981 */ /* 0x000ea4000c1e1b00 */
[----:B--2---:R0:W1:Y:S01]  /*15e0*/  F2I.F64.TRUNC R23, R2 ;  /* 0x0000000200177311 */ /* 0x004062000030d100 */
[----:B------:R-:W-:Y:S05]  /*15f0*/  BRA `(.L_x_11058) ;  /* 0x00000ad000007947 */ /* 0x000fea0003800000 */
.L_x_11053:
        /* <DEDUP_REMOVED lines=12> */
.L_x_11067:
[----:B------:R-:W2:Y:S02]  /*16c0*/  LDG.E.64 R2, [R2.64] ;  /* 0x0000002402027981 */ /* 0x000ea4000c1e1b00 */
[----:B--2---:R0:W1:Y:S01]  /*16d0*/  F2I.F64.TRUNC R23, R2 ;  /* 0x0000000200177311 */ /* 0x004062000030d100 */
[----:B------:R-:W-:Y:S05]  /*16e0*/  BRA `(.L_x_11058) ;  /* 0x000009e000007947 */ /* 0x000fea0003800000 */
.L_x_11066:
        /* <DEDUP_REMOVED lines=28> */
.L_x_11069:
        /* <DEDUP_REMOVED lines=15> */
.L_x_11068:
[----:B------:R-:W2:Y:S02]  /*19a0*/  LDG.E.U16 R0, [R2.64] ;  /* 0x0000002402007981 */ /* 0x000ea4000c1e1500 */
[----:B--2---:R-:W-:-:S06]  /*19b0*/  PRMT R0, RZ, 0x5410, R0 ;  /* 0x00005410ff007816 */ /* 0x004fcc0000000000 */
[----:B------:R-:W0:Y:S02]  /*19c0*/  F2I.FTZ.TRUNC.NTZ R0, R0 ;  /* 0x0000000000007305 */ /* 0x000e24000021f100 */
[----:B0-----:R-:W-:Y:S01]  /*19d0*/  PRMT R23, R0, 0x7610, R23 ;  /* 0x0000761000177816 */ /* 0x001fe20000000017 */
[----:B------:R-:W-:Y:S05]  /*19e0*/  BRA `(.L_x_11058) ;  /* 0x000006e000007947 */ /* 0x000fea0003800000 */
.L_x_11065:
        /* <DEDUP_REMOVED lines=10> */
.L_x_11072:
        /* <DEDUP_REMOVED lines=21> */
.L_x_11076:
[----:B------:R-:W-:Y:S05]  /*1be0*/  BSYNC B1 ;  /* 0x0000000000017941 */ /* 0x000fea0003800000 */
.L_x_11075:
[----:B------:R-:W-:Y:S01]  /*1bf0*/  LEA R3, R0, 0x3b800000, 0x17 ;  /* 0x3b80000000037811 */ /* 0x000fe200078eb8ff */
[----:B------:R-:W-:-:S05]  /*1c00*/  IMAD.SHL.U32 R0, R2, 0x100000, RZ ;  /* 0x0010000002007824 */ /* 0x000fca00078e00ff */
[----:B------:R-:W-:Y:S02]  /*1c10*/  LOP3.LUT R0, R3, R0, R4, 0xfe, !PT ;  /* 0x0000000003007212 */ /* 0x000fe400078efe04 */
.L_x_11074:
[----:B------:R-:W-:Y:S05]  /*1c20*/  BSYNC B0 ;  /* 0x0000000000007941 */ /* 0x000fea0003800000 */
.L_x_11073:
[----:B------:R-:W0:Y:S02]  /*1c30*/  F2I.FTZ.TRUNC.NTZ R0, R0 ;  /* 0x0000000000007305 */ /* 0x000e24000021f100 */
[----:B0-----:R-:W-:Y:S01]  /*1c40*/  PRMT R23, R0, 0x7610, R23 ;  /* 0x0000761000177816 */ /* 0x001fe20000000017 */
[----:B------:R-:W-:Y:S05]  /*1c50*/  BRA `(.L_x_11058) ;  /* 0x0000047000007947 */ /* 0x000fea0003800000 */
.L_x_11071:
        /* <DEDUP_REMOVED lines=21> */
.L_x_11080:
[----:B------:R-:W-:Y:S05]  /*1db0*/  BSYNC B1 ;  /* 0x0000000000017941 */ /* 0x000fea0003800000 */
.L_x_11079:
[----:B------:R-:W-:Y:S01]  /*1dc0*/  LEA R3, R0, 0x37800000, 0x17 ;  /* 0x3780000000037811 */ /* 0x000fe200078eb8ff */
[----:B------:R-:W-:-:S05]  /*1dd0*/  IMAD.SHL.U32 R0, R2, 0x200000, RZ ;  /* 0x0020000002007824 */ /* 0x000fca00078e00ff */
[----:B------:R-:W-:Y:S02]  /*1de0*/  LOP3.LUT R0, R3, R0, R4, 0xfe, !PT ;  /* 0x0000000003007212 */ /* 0x000fe400078efe04 */
.L_x_11078:
[----:B------:R-:W-:Y:S05]  /*1df0*/  BSYNC B0 ;  /* 0x0000000000007941 */ /* 0x000fea0003800000 */
.L_x_11077:
[----:B------:R-:W0:Y:S02]  /*1e00*/  F2I.FTZ.TRUNC.NTZ R0, R0 ;  /* 0x0000000000007305 */ /* 0x000e24000021f100 */
[----:B0-----:R-:W-:Y:S01]  /*1e10*/  PRMT R23, R0, 0x7610, R23 ;  /* 0x0000761000177816 */ /* 0x001fe20000000017 */
[----:B------:R-:W-:Y:S05]  /*1e20*/  BRA `(.L_x_11058) ;  /* 0x000002a000007947 */ /* 0x000fea0003800000 */
.L_x_11070:
        /* <DEDUP_REMOVED lines=14> */
.L_x_11084:
[----:B------:R-:W-:Y:S05]  /*1f10*/  BSYNC B0 ;  /* 0x0000000000007941 */ /* 0x000fea0003800000 */
.L_x_11083:
[----:B------:R-:W0:Y:S02]  /*1f20*/  F2I.FTZ.TRUNC.NTZ R0, R0 ;  /* 0x0000000000007305 */ /* 0x000e24000021f100 */
[----:B0-----:R-:W-:Y:S01]  /*1f30*/  PRMT R23, R0, 0x7610, R23 ;  /* 0x0000761000177816 */ /* 0x001fe20000000017 */
[----:B------:R-:W-:Y:S05]  /*1f40*/  BRA `(.L_x_11058) ;  /* 0x0000018000007947 */ /* 0x000fea0003800000 */
.L_x_11057:
        /* <DEDUP_REMOVED lines=21> */
.L_x_11082:
[----:B------:R0:W5:Y:S01]  /*20a0*/  LDG.E.U8 R23, [R2.64] ;  /* 0x0000002402177981 */ /* 0x000162000c1e1100 */
[----:B------:R-:W-:Y:S05]  /*20b0*/  BRA `(.L_x_11058) ;  /* 0x0000001000007947 */ /* 0x000fea0003800000 */
.L_x_11081:
[----:B------:R0:W5:Y:S02]  /*20c0*/  LDG.E.U8 R23, [R2.64] ;  /* 0x0000002402177981 */ /* 0x000164000c1e1100 */
.L_x_11058:
        /* <DEDUP_REMOVED lines=18> */
.L_x_11088:
[----:B------:R-:W2:Y:S02]  /*21f0*/  LDG.E.U8 R2, [R2.64] ;  /* 0x0000002402027981 */ /* 0x000ea4000c1e1100 */
[----:B--2---:R-:W-:-:S04]  /*2200*/  ISETP.NE.AND P0, PT, R2, RZ, PT ;  /* 0x000000ff0200720c */ /* 0x004fc80003f05270 */
[----:B------:R-:W-:Y:S01]  /*2210*/  P2R R24, PR, RZ, 0x1 ;  /* 0x00000001ff187803 */ /* 0x000fe20000000000 */
[----:B------:R-:W-:Y:S05]  /*2220*/  BRA `(.L_x_11090) ;  /* 0x00000f4000007947 */ /* 0x000fea0003800000 */
.L_x_11087:
        /* <DEDUP_REMOVED lines=11> */
.L_x_11092:
[----:B------:R-:W2:Y:S02]  /*22e0*/  LDG.E R2, [R2.64] ;  /* 0x0000002402027981 */ /* 0x000ea4000c1e1900 */
[----:B--2---:R-:W-:-:S04]  /*22f0*/  ISETP.NE.AND P0, PT, R2, RZ, PT ;  /* 0x000000ff0200720c */ /* 0x004fc80003f05270 */
[----:B------:R-:W-:Y:S01]  /*2300*/  P2R R24, PR, RZ, 0x1 ;  /* 0x00000001ff187803 */ /* 0x000fe20000000000 */
[----:B------:R-:W-:Y:S05]  /*2310*/  BRA `(.L_x_11090) ;  /* 0x00000e5000007947 */ /* 0x000fea0003800000 */
.L_x_11091:
[----:B------:R-:W2:Y:S02]  /*2320*/  LDG.E.U16 R2, [R2.64] ;  /* 0x0000002402027981 */ /* 0x000ea4000c1e1500 */
[----:B--2---:R-:W-:-:S04]  /*2330*/  ISETP.NE.AND P0, PT, R2, RZ, PT ;  /* 0x000000ff0200720c */ /* 0x004fc80003f05270 */
[----:B------:R-:W-:Y:S01]  /*2340*/  P2R R24, PR, RZ, 0x1 ;  /* 0x00000001ff187803 */ /* 0x000fe20000000000 */
[----:B------:R-:W-:Y:S05]  /*2350*/  BRA `(.L_x_11090) ;  /* 0x00000e1000007947 */ /* 0x000fea0003800000 */
.L_x_11086:
        /* <DEDUP_REMOVED lines=10> */
.L_x_11094:
[----:B------:R-:W2:Y:S02]  /*2400*/  LDG.E.U16 R0, [R2.64] ;  /* 0x0000002402007981 */ /* 0x000ea4000c1e1500 */
[----:B--2---:R-:W-:-:S05]  /*2410*/  HADD2.F32 R0, -RZ, R0.H0_H0 ;  /* 0x20000000ff007230 */ /* 0x004fca0000004100 */
[----:B------:R-:W-:-:S04]  /*2420*/  FSETP.NEU.FTZ.AND P0, PT, R0, RZ, PT ;  /* 0x000000ff0000720b */ /* 0x000fc80003f1d000 */
[----:B------:R-:W-:Y:S01]  /*2430*/  P2R R24, PR, RZ, 0x1 ;  /* 0x00000001ff187803 */ /* 0x000fe20000000000 */
[----:B------:R-:W-:Y:S05]  /*2440*/  BRA `(.L_x_11090) ;  /* 0x00000d2000007947 */ /* 0x000fea0003800000 */
.L_x_11093:
        /* <DEDUP_REMOVED lines=12> */
.L_x_11096:
        /* <DEDUP_REMOVED lines=11> */
.L_x_11095:
[----:B------:R-:W2:Y:S02]  /*25c0*/  LDG.E.64 R2, [R2.64] ;  /* 0x0000002402027981 */ /* 0x000ea4000c1e1b00 */
[----:B--2---:R-:W0:-:S06]  /*25d0*/  DSETP.NEU.AND P0, PT, R2, RZ, PT ;  /* 0x000000ff0200722a */ /* 0x004e0c0003f0d000 */
[----:B0-----:R-:W-:Y:S01]  /*25e0*/  P2R R24, PR, RZ, 0x1 ;  /* 0x00000001ff187803 */ /* 0x001fe20000000000 */
[----:B------:R-:W-:Y:S05]  /*25f0*/  BRA `(.L_x_11090) ;  /* 0x00000b7000007947 */ /* 0x000fea0003800000 */
.L_x_11085:
        /* <DEDUP_REMOVED lines=12> */
.L_x_11099:
[----:B------:R-:W2:Y:S02]  /*26c0*/  LDG.E.128 R4, [R2.64] ;  /* 0x0000002402047981 */ /* 0x000ea4000c1e1d00 */
[----:B--2---:R-:W0:-:S06]  /*26d0*/  DSETP.NEU.AND P0, PT, R6, RZ, PT ;  /* 0x000000ff0600722a */ /* 0x004e0c0003f0d000 */
[----:B0-----:R-:W0:-:S06]  /*26e0*/  DSETP.NEU.OR P0, PT, R4, RZ, P0 ;  /* 0x000000ff0400722a */ /* 0x001e0c000070d400 */
[----:B0-----:R-:W-:Y:S01]  /*26f0*/  P2R R24, PR, RZ, 0x1 ;  /* 0x00000001ff187803 */ /* 0x001fe20000000000 */
[----:B------:R-:W-:Y:S05]  /*2700*/  BRA `(.L_x_11090) ;  /* 0x00000a6000007947 */ /* 0x000fea0003800000 */
.L_x_11098:
        /* <DEDUP_REMOVED lines=28> */
.L_x_11101:
        /* <DEDUP_REMOVED lines=15> */
.L_x_11100:
[----:B------:R-:W2:Y:S02]  /*29c0*/  LDG.E.U16 R0, [R2.64] ;  /* 0x0000002402007981 */ /* 0x000ea4000c1e1500 */
[----:B--2---:R-:W-:-:S04]  /*29d0*/  PRMT R0, RZ, 0x5410, R0 ;  /* 0x00005410ff007816 */ /* 0x004fc80000000000 */
[----:B------:R-:W-:-:S04]  /*29e0*/  FSETP.NEU.FTZ.AND P0, PT, R0, RZ, PT ;  /* 0x000000ff0000720b */ /* 0x000fc80003f1d000 */
[----:B------:R-:W-:Y:S01]  /*29f0*/  P2R R24, PR, RZ, 0x1 ;  /* 0x00000001ff187803 */ /* 0x000fe20000000000 */
[----:B------:R-:W-:Y:S05]  /*2a00*/  BRA `(.L_x_11090) ;  /* 0x0000076000007947 */ /* 0x000fea0003800000 */
.L_x_11097:
        /* <DEDUP_REMOVED lines=12> */
.L_x_11104:
        /* <DEDUP_REMOVED lines=21> */
.L_x_11108:
[----:B------:R-:W-:Y:S05]  /*2c20*/  BSYNC B1 ;  /* 0x0000000000017941 */ /* 0x000fea0003800000 */
.L_x_11107:
[----:B------:R-:W-:Y:S01]  /*2c30*/  LEA R3, R0, 0x3b800000, 0x17 ;  /* 0x3b80000000037811 */ /* 0x000fe200078eb8ff */
[----:B------:R-:W-:-:S05]  /*2c40*/  IMAD.SHL.U32 R0, R2, 0x100000, RZ ;  /* 0x0010000002007824 */ /* 0x000fca00078e00ff */
[----:B------:R-:W-:Y:S02]  /*2c50*/  LOP3.LUT R0, R3, R0, R4, 0xfe, !PT ;  /* 0x0000000003007212 */ /* 0x000fe400078efe04 */
.L_x_11106:
[----:B------:R-:W-:Y:S05]  /*2c60*/  BSYNC B0 ;  /* 0x0000000000007941 */ /* 0x000fea0003800000 */
.L_x_11105:
[----:B------:R-:W-:-:S04]  /*2c70*/  FSETP.NEU.FTZ.AND P0, PT, R0, RZ, PT ;  /* 0x000000ff0000720b */ /* 0x000fc80003f1d000 */
[----:B------:R-:W-:Y:S01]  /*2c80*/  P2R R24, PR, RZ, 0x1 ;  /* 0x00000001ff187803 */ /* 0x000fe20000000000 */
[----:B------:R-:W-:Y:S05]  /*2c90*/  BRA `(.L_x_11090) ;  /* 0x000004d000007947 */ /* 0x000fea0003800000 */
.L_x_11103:
        /* <DEDUP_REMOVED lines=21> */
.L_x_11112:
[----:B------:R-:W-:Y:S05]  /*2df0*/  BSYNC B1 ;  /* 0x0000000000017941 */ /* 0x000fea0003800000 */
.L_x_11111:
[----:B------:R-:W-:Y:S01]  /*2e00*/  LEA R3, R0, 0x37800000, 0x17 ;  /* 0x3780000000037811 */ /* 0x000fe200078eb8ff */
[----:B------:R-:W-:-:S05]  /*2e10*/  IMAD.SHL.U32 R0, R2, 0x200000, RZ ;  /* 0x0020000002007824 */ /* 0x000fca00078e00ff */
[----:B------:R-:W-:Y:S02]  /*2e20*/  LOP3.LUT R0, R3, R0, R4, 0xfe, !PT ;  /* 0x0000000003007212 */ /* 0x000fe400078efe04 */
.L_x_11110:
[----:B------:R-:W-:Y:S05]  /*2e30*/  BSYNC B0 ;  /* 0x0000000000007941 */ /* 0x000fea0003800000 */
.L_x_11109:
[----:B------:R-:W-:-:S04]  /*2e40*/  FSETP.NEU.FTZ.AND P0, PT, R0, RZ, PT ;  /* 0x000000ff0000720b */ /* 0x000fc80003f1d000 */
[----:B------:R-:W-:Y:S01]  /*2e50*/  P2R R24, PR, RZ, 0x1 ;  /* 0x00000001ff187803 */ /* 0x000fe20000000000 */
[----:B------:R-:W-:Y:S05]  /*2e60*/  BRA `(.L_x_11090) ;  /* 0x0000030000007947 */ /* 0x000fea0003800000 */
.L_x_11102:
        /* <DEDUP_REMOVED lines=14> */
.L_x_11116:
[----:B------:R-:W-:Y:S05]  /*2f50*/  BSYNC B0 ;  /* 0x0000000000007941 */ /* 0x000fea0003800000 */
.L_x_11115:
[----:B------:R-:W-:-:S04]  /*2f60*/  FSETP.NEU.FTZ.AND P0, PT, R0, RZ, PT ;  /* 0x000000ff0000720b */ /* 0x000fc80003f1d000 */
[----:B------:R-:W-:Y:S01]  /*2f70*/  P2R R24, PR, RZ, 0x1 ;  /* 0x00000001ff187803 */ /* 0x000fe20000000000 */
[----:B------:R-:W-:Y:S05]  /*2f80*/  BRA `(.L_x_11090) ;  /* 0x000001e000007947 */ /* 0x000fea0003800000 */
.L_x_11089:
        /* <DEDUP_REMOVED lines=22> */
.L_x_11114:
[----:B------:R-:W2:Y:S02]  /*30f0*/  LDG.E.64 R2, [R2.64] ;  /* 0x0000002402027981 */ /* 0x000ea4000c1e1b00 */
[----:B--2---:R-:W-:-:S04]  /*3100*/  ISETP.NE.U32.AND P0, PT, R2, RZ, PT ;  /* 0x000000ff0200720c */ /* 0x004fc80003f05070 */
[----:B------:R-:W-:-:S04]  /*3110*/  ISETP.NE.AND.EX P0, PT, R3, RZ, PT, P0 ;  /* 0x000000ff0300720c */ /* 0x000fc80003f05300 */
[----:B------:R-:W-:Y:S01]  /*3120*/  P2R R24, PR, RZ, 0x1 ;  /* 0x00000001ff187803 */ /* 0x000fe20000000000 */
[----:B------:R-:W-:Y:S05]  /*3130*/  BRA `(.L_x_11090) ;  /* 0x0000003000007947 */ /* 0x000fea0003800000 */
.L_x_11113:
[----:B------:R-:W2:Y:S02]  /*3140*/  LDG.E R2, [R2.64] ;  /* 0x0000002402027981 */ /* 0x000ea4000c1e1900 */
[----:B--2---:R-:W-:-:S04]  /*3150*/  ISETP.NE.AND P0, PT, R2, RZ, PT ;  /* 0x000000ff0200720c */ /* 0x004fc80003f05270 */
[----:B------:R-:W-:Y:S02]  /*3160*/  P2R R24, PR, RZ, 0x1 ;  /* 0x00000001ff187803 */ /* 0x000fe40000000000 */
.L_x_11090:
        /* <DEDUP_REMOVED lines=17> */
.L_x_11120:
[----:B------:R0:W5:Y:S01]  /*3280*/  LDG.E.U8 R2, [R4.64] ;  /* 0x0000002404027981 */ /* 0x000162000c1e1100 */
[----:B------:R-:W-:Y:S01]  /*3290*/  IMAD.MOV.U32 R3, RZ, RZ, RZ ;  /* 0x000000ffff037224 */ /* 0x000fe200078e00ff */
[----:B------:R-:W-:Y:S05]  /*32a0*/  BRA `(.L_x_11122) ;  /* 0x00000d5000007947 */ /* 0x000fea0003800000 */
.L_x_11119:
        /* <DEDUP_REMOVED lines=8> */
.L_x_11124:
[----:B------:R-:W2:Y:S02]  /*3330*/  LDG.E R2, [R4.64] ;  /* 0x0000002404027981 */ /* 0x000ea4000c1e1900 */
[----:B--2---:R-:W-:Y:S01]  /*3340*/  SHF.R.S32.HI R3, RZ, 0x1f, R2 ;  /* 0x0000001fff037819 */ /* 0x004fe20000011402 */
[----:B------:R-:W-:Y:S05]  /*3350*/  BRA `(.L_x_11122) ;  /* 0x00000ca000007947 */ /* 0x000fea0003800000 */
.L_x_11123:
[----:B------:R-:W2:Y:S02]  /*3360*/  LDG.E.S16 R2, [R4.64] ;  /* 0x0000002404027981 */ /* 0x000ea4000c1e1700 */
[----:B--2---:R-:W-:Y:S01]  /*3370*/  SHF.R.S32.HI R3, RZ, 0x1f, R2 ;  /* 0x0000001fff037819 */ /* 0x004fe20000011402 */
[----:B------:R-:W-:Y:S05]  /*3380*/  BRA `(.L_x_11122) ;  /* 0x00000c7000007947 */ /* 0x000fea0003800000 */
.L_x_11118:
        /* <DEDUP_REMOVED lines=9> */
.L_x_11126:
[----:B------:R-:W2:Y:S02]  /*3420*/  LDG.E.U16 R4, [R4.64] ;  /* 0x0000002404047981 */ /* 0x000ea4000c1e1500 */
[----:B--2---:R-:W-:-:S06]  /*3430*/  HADD2.F32 R2, -RZ, R4.H0_H0 ;  /* 0x20000004ff027230 */ /* 0x004fcc0000004100 */
[----:B------:R-:W0:Y:S01]  /*3440*/  F2I.S64.TRUNC R2, R2 ;  /* 0x0000000200027311 */ /* 0x000e22000020d900 */
[----:B------:R-:W-:Y:S05]  /*3450*/  BRA `(.L_x_11122) ;  /* 0x00000ba000007947 */ /* 0x000fea0003800000 */
.L_x_11125:
        /* <DEDUP_REMOVED lines=9> */
.L_x_11128:
[----:B------:R-:W2:Y:S02]  /*34f0*/  LDG.E.U16 R4, [R4.64] ;  /* 0x0000002404047981 */ /* 0x000ea4000c1e1500 */
[----:B--2---:R-:W-:-:S06]  /*3500*/  HADD2.F32 R2, -RZ, R4.H0_H0 ;  /* 0x20000004ff027230 */ /* 0x004fcc0000004100 */
[----:B------:R-:W0:Y:S01]  /*3510*/  F2I.S64.TRUNC R2, R2 ;  /* 0x0000000200027311 */ /* 0x000e22000020d900 */
[----:B------:R-:W-:Y:S05]  /*3520*/  BRA `(.L_x_11122) ;  /* 0x00000ad000007947 */ /* 0x000fea0003800000 */
.L_x_11127:
[----:B------:R-:W2:Y:S02]  /*3530*/  LDG.E.64 R2, [R4.64] ;  /* 0x0000002404027981 */ /* 0x000ea4000c1e1b00 */
[----:B--2---:R-:W0:Y:S01]  /*3540*/  F2I.S64.F64.TRUNC R2, R2 ;  /* 0x0000000200027311 */ /* 0x004e22000030d900 */
[----:B------:R-:W-:Y:S05]  /*3550*/  BRA `(.L_x_11122) ;  /* 0x00000aa000007947 */ /* 0x000fea0003800000 */
.L_x_11117:
        /* <DEDUP_REMOVED lines=13> */
.L_x_11131:
[----:B------:R-:W2:Y:S02]  /*3630*/  LDG.E.64 R2, [R4.64] ;  /* 0x0000002404027981 */ /* 0x000ea4000c1e1b00 */
[----:B--2---:R-:W0:Y:S01]  /*3640*/  F2I.S64.F64.TRUNC R2, R2 ;  /* 0x0000000200027311 */ /* 0x004e22000030d900 */
[----:B------:R-:W-:Y:S05]  /*3650*/  BRA `(.L_x_11122) ;  /* 0x000009a000007947 */ /* 0x000fea0003800000 */
.L_x_11130:
        /* <DEDUP_REMOVED lines=27> */
.L_x_11133:
        /* <DEDUP_REMOVED lines=14> */
.L_x_11132:
[----:B------:R-:W2:Y:S02]  /*38f0*/  LDG.E.U16 R2, [R4.64] ;  /* 0x0000002404027981 */ /* 0x000ea4000c1e1500 */
[----:B--2---:R-:W-:-:S06]  /*3900*/  PRMT R2, RZ, 0x5410, R2 ;  /* 0x00005410ff027816 */ /* 0x004fcc0000000002 */
[----:B------:R-:W0:Y:S01]  /*3910*/  F2I.S64.TRUNC R2, R2 ;  /* 0x0000000200027311 */ /* 0x000e22000020d900 */
[----:B------:R-:W-:Y:S05]  /*3920*/  BRA `(.L_x_11122) ;  /* 0x000006d000007947 */ /* 0x000fea0003800000 */
.L_x_11129:
        /* <DEDUP_REMOVED lines=11> */
.L_x_11136:
        /* <DEDUP_REMOVED lines=21> */
.L_x_11140:
[----:B------:R-:W-:Y:S05]  /*3b30*/  BSYNC B1 ;  /* 0x0000000000017941 */ /* 0x000fea0003800000 */
.L_x_11139:
[----:B------:R-:W-:Y:S01]  /*3b40*/  IMAD.SHL.U32 R2, R2, 0x100000, RZ ;  /* 0x0010000002027824 */ /* 0x000fe200078e00ff */
[----:B------:R-:W-:-:S04]  /*3b50*/  LEA R3, R0, 0x3b800000, 0x17 ;  /* 0x3b80000000037811 */ /* 0x000fc800078eb8ff */
[----:B------:R-:W-:Y:S02]  /*3b60*/  LOP3.LUT R2, R3, R2, R4, 0xfe, !PT ;  /* 0x0000000203027212 */ /* 0x000fe400078efe04 */
.L_x_11138:
[----:B------:R-:W-:Y:S05]  /*3b70*/  BSYNC B0 ;  /* 0x0000000000007941 */ /* 0x000fea0003800000 */
.L_x_11137:
[----:B------:R-:W0:Y:S01]  /*3b80*/  F2I.S64.TRUNC R2, R2 ;  /* 0x0000000200027311 */ /* 0x000e22000020d900 */
[----:B------:R-:W-:Y:S05]  /*3b90*/  BRA `(.L_x_11122) ;  /* 0x0000046000007947 */ /* 0x000fea0003800000 */
.L_x_11135:
        /* <DEDUP_REMOVED lines=21> */
.L_x_11144:
[----:B------:R-:W-:Y:S05]  /*3cf0*/  BSYNC B1 ;  /* 0x0000000000017941 */ /* 0x000fea0003800000 */
.L_x_11143:
[----:B------:R-:W-:Y:S01]  /*3d00*/  IMAD.SHL.U32 R2, R2, 0x200000, RZ ;  /* 0x0020000002027824 */ /* 0x000fe200078e00ff */
[----:B------:R-:W-:-:S04]  /*3d10*/  LEA R3, R0, 0x37800000, 0x17 ;  /* 0x3780000000037811 */ /* 0x000fc800078eb8ff */
[----:B------:R-:W-:Y:S02]  /*3d20*/  LOP3.LUT R2, R3, R2, R4, 0xfe, !PT ;  /* 0x0000000203027212 */ /* 0x000fe400078efe04 */
.L_x_11142:
[----:B------:R-:W-:Y:S05]  /*3d30*/  BSYNC B0 ;  /* 0x0000000000007941 */ /* 0x000fea0003800000 */
.L_x_11141:
[----:B------:R-:W0:Y:S01]  /*3d40*/  F2I.S64.TRUNC R2, R2 ;  /* 0x0000000200027311 */ /* 0x000e22000020d900 */
[----:B------:R-:W-:Y:S05]  /*3d50*/  BRA `(.L_x_11122) ;  /* 0x000002a000007947 */ /* 0x000fea0003800000 */
.L_x_11134:
        /* <DEDUP_REMOVED lines=14> */
.L_x_11148:
[----:B------:R-:W-:Y:S05]  /*3e40*/  BSYNC B0 ;  /* 0x0000000000007941 */ /* 0x000fea0003800000 */
.L_x_11147:
[----:B------:R-:W0:Y:S01]  /*3e50*/  F2I.S64.TRUNC R2, R2 ;  /* 0x0000000200027311 */ /* 0x000e22000020d900 */
[----:B------:R-:W-:Y:S05]  /*3e60*/  BRA `(.L_x_11122) ;  /* 0x0000019000007947 */ /* 0x000fea0003800000 */
.L_x_11121:
        /* <DEDUP_REMOVED lines=21> */
.L_x_11146:
[----:B------:R0:W5:Y:S01]  /*3fc0*/  LDG.E.64 R2, [R4.64] ;  /* 0x0000002404027981 */ /* 0x000162000c1e1b00 */
[----:B------:R-:W-:Y:S05]  /*3fd0*/  BRA `(.L_x_11122) ;  /* 0x0000002000007947 */ /* 0x000fea0003800000 */
.L_x_11145:
[----:B------:R0:W5:Y:S01]  /*3fe0*/  LDG.E R2, [R4.64] ;  /* 0x0000002404027981 */ /* 0x000162000c1e1900 */
[----:B------:R-:W-:-:S03]  /*3ff0*/  IMAD.MOV.U32 R3, RZ, RZ, RZ ;  /* 0x000000ffff037224 */ /* 0x000fc600078e00ff */
.L_x_11122:
[----:B0-----:R-:W0:Y:S01]  /*4000*/  LDC.U8 R4, c[0x0][0x458] ;  /* 0x00011600ff047b82 */ /* 0x001e220000000000 */
[----:B------:R-:W-:Y:S01]  /*4010*/  ISETP.NE.AND P1, PT, R24, RZ, PT ;  /* 0x000000ff1800720c */ /* 0x000fe20003f25270 */
[----:B------:R-:W-:Y:S01]  /*4020*/  BSSY B0, `(.L_x_11149) ;  /* 0x0000007000007945 */ /* 0x000fe20003800000 */
[----:B0-----:R-:W-:-:S04]  /*4030*/  PRMT R0, R4, 0x9910, RZ ;  /* 0x0000991004007816 */ /* 0x001fc800000000ff */
[----:B------:R-:W-:-:S07]  /*4040*/  ISETP.GT.AND P0, PT, R0, 0x9, PT ;  /* 0x000000090000780c */ /* 0x000fce0003f04270 */
[----:B------:R-:W-:Y:S05]  /*4050*/  @!P1 BRA `(.L_x_11150) ;  /* 0x0000003000009947 */ /* 0x000fea0003800000 */
[----:B-----5:R-:W-:-:S04]  /*4060*/  IADD3 R2, P1, R2, c[0x0][0x448], RZ ;  /* 0x0001120002027a10 */ /* 0x020fc80007f3e0ff */
[----:B------:R-:W-:-:S05]  /*4070*/  IADD3.X R3, R3, c[0x0][0x44c], RZ, P1, !PT ;  /* 0x0001130003037a10 */ /* 0x000fca0000ffe4ff */
[----:B-1----:R0:W5:Y:S04]  /*4080*/  LDG.E.U8 R23, [R2.64] ;  /* 0x0000002402177981 */ /* 0x002168000c1e1100 */
.L_x_11150:
[----:B------:R-:W-:Y:S05]  /*4090*/  BSYNC B0 ;  /* 0x0000000000007941 */ /* 0x000fea0003800000 */
.L_x_11149:
        /* <DEDUP_REMOVED lines=11> */
.L_x_11154:
[----:B-1---5:R1:W-:Y:S01]  /*4150*/  STG.E.U8 [R16.64], R23 ;  /* 0x0000001710007986 */ /* 0x0223e2000c101124 */
[----:B------:R-:W-:Y:S05]  /*4160*/  BRA `(.L_x_11156) ;  /* 0x00000e9000007947 */ /* 0x000fea0003800000 */
.L_x_11153:
[----:B------:R-:W-:-:S13]  /*4170*/  ISETP.NE.AND P0, PT, R0, 0x2, PT ;  /* 0x000000020000780c */ /* 0x000fda0003f05270 */
[----:B------:R-:W-:Y:S05]  /*4180*/  @!P0 BRA `(.L_x_11157) ;  /* 0x000000e000008947 */ /* 0x000fea0003800000 */
[----:B------:R-:W-:-:S13]  /*4190*/  ISETP.NE.AND P0, PT, R0, 0x3, PT ;  /* 0x000000030000780c */ /* 0x000fda0003f05270 */
[----:B------:R-:W-:Y:S05]  /*41a0*/  @!P0 BRA `(.L_x_11158) ;  /* 0x0000008000008947 */ /* 0x000fea0003800000 */
[----:B------:R-:W-:-:S13]  /*41b0*/  ISETP.NE.AND P0, PT, R0, 0x4, PT ;  /* 0x000000040000780c */ /* 0x000fda0003f05270 */
[----:B------:R-:W-:Y:S05]  /*41c0*/  @P0 BRA `(.L_x_11155) ;  /* 0x00000c6000000947 */ /* 0x000fea0003800000 */
[----:B-1---5:R-:W-:-:S04]  /*41d0*/  LOP3.LUT R23, R23, 0xffff, RZ, 0xc0, !PT ;  /* 0x0000ffff17177812 */ /* 0x022fc800078ec0ff */
[----:B------:R-:W-:-:S05]  /*41e0*/  PRMT R23, R23, 0x8880, RZ ;  /* 0x0000888017177816 */ /* 0x000fca00000000ff */
[----:B0-----:R-:W-:-:S05]  /*41f0*/  IMAD.MOV.U32 R2, RZ, RZ, R23 ;  /* 0x000000ffff027224 */ /* 0x001fca00078e0017 */
[----:B------:R-:W-:-:S05]  /*4200*/  SHF.R.S32.HI R3, RZ, 0x1f, R2 ;  /* 0x0000001fff037819 */ /* 0x000fca0000011402 */
[----:B------:R0:W-:Y:S01]  /*4210*/  STG.E.64 [R16.64], R2 ;  /* 0x0000000210007986 */ /* 0x0001e2000c101b24 */
[----:B------:R-:W-:Y:S05]  /*4220*/  BRA `(.L_x_11156) ;  /* 0x00000dd000007947 */ /* 0x000fea0003800000 */
.L_x_11158:
[----:B-1---5:R-:W-:-:S04]  /*4230*/  LOP3.LUT R23, R23, 0xffff, RZ, 0xc0, !PT ;  /* 0x0000ffff17177812 */ /* 0x022fc800078ec0ff */
[----:B0-----:R-:W-:-:S05]  /*4240*/  PRMT R3, R23, 0x8880, RZ ;  /* 0x0000888017037816 */ /* 0x001fca00000000ff */
[----:B------:R0:W-:Y:S01]  /*4250*/  STG.E [R16.64], R3 ;  /* 0x0000000310007986 */ /* 0x0001e2000c101924 */
[----:B------:R-:W-:Y:S05]  /*4260*/  BRA `(.L_x_11156) ;  /* 0x00000d9000007947 */ /* 0x000fea0003800000 */
.L_x_11157:
[----:B01---5:R-:W-:-:S04]  /*4270*/  PRMT R3, R23, 0x8880, RZ ;  /* 0x0000888017037816 */ /* 0x023fc800000000ff */
[----:B------:R-:W-:-:S05]  /*4280*/  PRMT R3, R3, 0x7710, RZ ;  /* 0x0000771003037816 */ /* 0x000fca00000000ff */
[----:B------:R0:W-:Y:S01]  /*4290*/  STG.E.U16 [R16.64], R3 ;  /* 0x0000000310007986 */ /* 0x0001e2000c101524 */
[----:B------:R-:W-:Y:S05]  /*42a0*/  BRA `(.L_x_11156) ;  /* 0x00000d5000007947 */ /* 0x000fea0003800000 */
.L_x_11152:
[----:B------:R-:W-:-:S13]  /*42b0*/  ISETP.GT.AND P0, PT, R0, 0x6, PT ;  /* 0x000000060000780c */ /* 0x000fda0003f04270 */
[----:B------:R-:W-:Y:S05]  /*42c0*/  @P0 BRA `(.L_x_11159) ;  /* 0x000000b000000947 */ /* 0x000fea0003800000 */
[----:B------:R-:W-:-:S13]  /*42d0*/  ISETP.NE.AND P0, PT, R0, 0x5, PT ;  /* 0x000000050000780c */ /* 0x000fda0003f05270 */
[----:B------:R-:W-:Y:S05]  /*42e0*/  @!P0 BRA `(.L_x_11160) ;  /* 0x0000005000008947 */ /* 0x000fea0003800000 */
[----:B------:R-:W-:-:S13]  /*42f0*/  ISETP.NE.AND P0, PT, R0, 0x6, PT ;  /* 0x000000060000780c */ /* 0x000fda0003f05270 */
[----:B------:R-:W-:Y:S05]  /*4300*/  @P0 BRA `(.L_x_11155) ;  /* 0x00000b2000000947 */ /* 0x000fea0003800000 */
[----:B-1---5:R-:W1:Y:S02]  /*4310*/  I2F.S8 R23, R23 ;  /* 0x0000001700177306 */ /* 0x022e640000001400 */
[----:B-1----:R1:W-:Y:S01]  /*4320*/  STG.E [R16.64], R23 ;  /* 0x0000001710007986 */ /* 0x0023e2000c101924 */
[----:B------:R-:W-:Y:S05]  /*4330*/  BRA `(.L_x_11156) ;  /* 0x00000cc000007947 */ /* 0x000fea0003800000 */
.L_x_11160:
[----:B-1---5:R-:W1:Y:S02]  /*4340*/  I2F.S8 R0, R23 ;  /* 0x0000001700007306 */ /* 0x022e640000001400 */
[----:B-1----:R-:W-:-:S05]  /*4350*/  F2FP.PACK_AB R0, RZ, R0 ;  /* 0x00000000ff00723e */ /* 0x002fca00000000ff */
[----:B------:R1:W-:Y:S01]  /*4360*/  STG.E.U16 [R16.64], R0 ;  /* 0x0000000010007986 */ /* 0x0003e2000c101524 */
[----:B------:R-:W-:Y:S05]  /*4370*/  BRA `(.L_x_11156) ;  /* 0x00000c8000007947 */ /* 0x000fea0003800000 */
.L_x_11159:
[----:B------:R-:W-:-:S13]  /*4380*/  ISETP.NE.AND P0, PT, R0, 0x7, PT ;  /* 0x000000070000780c */ /* 0x000fda0003f05270 */
[----:B------:R-:W-:Y:S05]  /*4390*/  @!P0 BRA `(.L_x_11161) ;  /* 0x000000d000008947 */ /* 0x000fea0003800000 */
[----:B------:R-:W-:-:S13]  /*43a0*/  ISETP.NE.AND P0, PT, R0, 0x8, PT ;  /* 0x000000080000780c */ /* 0x000fda0003f05270 */
[----:B------:R-:W-:Y:S05]  /*43b0*/  @!P0 BRA `(.L_x_11162) ;  /* 0x0000006000008947 */ /* 0x000fea0003800000 */
[----:B------:R-:W-:-:S13]  /*43c0*/  ISETP.NE.AND P0, PT, R0, 0x9, PT ;  /* 0x000000090000780c */ /* 0x000fda0003f05270 */
[----:B------:R-:W-:Y:S05]  /*43d0*/  @P0 BRA `(.L_x_11155) ;  /* 0x00000a5000000947 */ /* 0x000fea0003800000 */
[----:B01---5:R-:W0:Y:S01]  /*43e0*/  I2F.S8 R2, R23 ;  /* 0x0000001700027306 */ /* 0x023e220000001400 */
[----:B------:R-:W-:-:S05]  /*43f0*/  IMAD.MOV.U32 R3, RZ, RZ, RZ ;  /* 0x000000ffff037224 */ /* 0x000fca00078e00ff */
[----:B0-----:R0:W-:Y:S01]  /*4400*/  STG.E.64 [R16.64], R2 ;  /* 0x0000000210007986 */ /* 0x0011e2000c101b24 */
[----:B------:R-:W-:Y:S05]  /*4410*/  BRA `(.L_x_11156) ;  /* 0x00000be000007947 */ /* 0x000fea0003800000 */
.L_x_11162:
[----:B-1---5:R-:W1:Y:S02]  /*4420*/  I2F.S8 R23, R23 ;  /* 0x0000001700177306 */ /* 0x022e640000001400 */
[----:B01----:R-:W-:-:S04]  /*4430*/  F2FP.PACK_AB R3, RZ, R23 ;  /* 0x00000017ff03723e */ /* 0x003fc800000000ff */
[----:B------:R-:W-:-:S05]  /*4440*/  PRMT R3, R3, 0x5410, RZ ;  /* 0x0000541003037816 */ /* 0x000fca00000000ff */
[----:B------:R0:W-:Y:S01]  /*4450*/  STG.E [R16.64], R3 ;  /* 0x0000000310007986 */ /* 0x0001e2000c101924 */
[----:B------:R-:W-:Y:S05]  /*4460*/  BRA `(.L_x_11156) ;  /* 0x00000b9000007947 */ /* 0x000fea0003800000 */
.L_x_11161:
[----:B01---5:R-:W-:-:S04]  /*4470*/  PRMT R2, R23, 0x8880, RZ ;  /* 0x0000888017027816 */ /* 0x023fc800000000ff */
[----:B------:R-:W-:-:S06]  /*4480*/  PRMT R2, R2, 0x7710, RZ ;  /* 0x0000771002027816 */ /* 0x000fcc00000000ff */
[----:B------:R-:W0:Y:S02]  /*4490*/  I2F.F64.S16 R2, R2 ;  /* 0x0000000200027312 */ /* 0x000e240000101c00 */
[----:B0-----:R0:W-:Y:S01]  /*44a0*/  STG.E.64 [R16.64], R2 ;  /* 0x0000000210007986 */ /* 0x0011e2000c101b24 */
[----:B------:R-:W-:Y:S05]  /*44b0*/  BRA `(.L_x_11156) ;  /* 0x00000b4000007947 */ /* 0x000fea0003800000 */
.L_x_11151:
        /* <DEDUP_REMOVED lines=8> */
[----:B-1---5:R-:W-:-:S04]  /*4540*/  LOP3.LUT P0, RZ, R23, 0xff, RZ, 0xc0, !PT ;  /* 0x000000ff17ff7812 */ /* 0x022fc8000780c0ff */
[----:B0-----:R-:W-:-:S05]  /*4550*/  SEL R3, RZ, 0x1, !P0 ;  /* 0x00000001ff037807 */ /* 0x001fca0004000000 */
[----:B------:R0:W-:Y:S01]  /*4560*/  STG.E.U8 [R16.64], R3 ;  /* 0x0000000310007986 */ /* 0x0001e2000c101124 */
[----:B------:R-:W-:Y:S05]  /*4570*/  BRA `(.L_x_11156) ;  /* 0x00000a8000007947 */ /* 0x000fea0003800000 */
.L_x_11165:
[----:B-1---5:R-:W-:Y:S01]  /*4580*/  PRMT R4, R23, 0x8880, RZ ;  /* 0x0000888017047816 */ /* 0x022fe200000000ff */
[----:B------:R-:W-:-:S03]  /*4590*/  CS2R R6, SRZ ;  /* 0x0000000000067805 */ /* 0x000fc6000001ff00 */
[----:B------:R-:W-:-:S06]  /*45a0*/  PRMT R4, R4, 0x7710, RZ ;  /* 0x0000771004047816 */ /* 0x000fcc00000000ff */
[----:B------:R-:W1:Y:S02]  /*45b0*/  I2F.F64.S16 R4, R4 ;  /* 0x0000000400047312 */ /* 0x000e640000101c00 */
[----:B-1----:R1:W-:Y:S01]  /*45c0*/  STG.E.128 [R16.64], R4 ;  /* 0x0000000410007986 */ /* 0x0023e2000c101d24 */
[----:B------:R-:W-:Y:S05]  /*45d0*/  BRA `(.L_x_11156) ;  /* 0x00000a2000007947 */ /* 0x000fea0003800000 */
.L_x_11164:
[----:B------:R-:W-:-:S13]  /*45e0*/  ISETP.NE.AND P0, PT, R0, 0xf, PT ;  /* 0x0000000f0000780c */ /* 0x000fda0003f05270 */
[----:B------:R-:W-:Y:S05]  /*45f0*/  @!P0 BRA `(.L_x_11166) ;  /* 0x000002d000008947 */ /* 0x000fea0003800000 */
[----:B------:R-:W-:-:S13]  /*4600*/  ISETP.NE.AND P0, PT, R0, 0x17, PT ;  /* 0x000000170000780c */ /* 0x000fda0003f05270 */
[----:B------:R-:W-:Y:S05]  /*4610*/  @!P0 BRA `(.L_x_11167) ;  /* 0x0000015000008947 */ /* 0x000fea0003800000 */
[----:B------:R-:W-:-:S13]  /*4620*/  ISETP.NE.AND P0, PT, R0, 0x18, PT ;  /* 0x000000180000780c */ /* 0x000fda0003f05270 */
[----:B------:R-:W-:Y:S05]  /*4630*/  @P0 BRA `(.L_x_11155) ;  /* 0x000007f000000947 */ /* 0x000fea0003800000 */
[----:B-1---5:R-:W1:Y:S01]  /*4640*/  I2F.S8 R23, R23 ;  /* 0x0000001700177306 */ /* 0x022e620000001400 */
        /* <DEDUP_REMOVED lines=14> */
.L_x_11169:
[----:B------:R-:W-:Y:S05]  /*4730*/  BSYNC B0 ;  /* 0x0000000000007941 */ /* 0x000fea0003800000 */
.L_x_11168:
[----:B------:R-:W-:-:S05]  /*4740*/  LOP3.LUT R3, R0, R3, RZ, 0xfc, !PT ;  /* 0x0000000300037212 */ /* 0x000fca00078efcff */
[----:B------:R0:W-:Y:S01]  /*4750*/  STG.E.U8 [R16.64], R3 ;  /* 0x0000000310007986 */ /* 0x0001e2000c101124 */
[----:B------:R-:W-:Y:S05]  /*4760*/  BRA `(.L_x_11156) ;  /* 0x0000089000007947 */ /* 0x000fea0003800000 */
.L_x_11167:
[----:B-1---5:R-:W1:Y:S01]  /*4770*/  I2F.S8 R23, R23 ;  /* 0x0000001700177306 */ /* 0x022e620000001400 */
        /* <DEDUP_REMOVED lines=12> */
.L_x_11171:
[----:B------:R-:W-:Y:S01]  /*4840*/  IMAD.MOV.U32 R0, RZ, RZ, 0x7f ;  /* 0x0000007fff007424 */ /* 0x000fe200078e00ff */
[----:B------:R-:W-:-:S04]  /*4850*/  ISETP.GT.U32.AND P0, PT, R2, 0x7f800000, PT ;  /* 0x7f8000000200780c */ /* 0x000fc80003f04070 */
[----:B------:R-:W-:-:S04]  /*4860*/  SEL R0, R0, 0x7c, P0 ;  /* 0x0000007c00007807 */ /* 0x000fc80000000000 */
.L_x_11172:
[----:B------:R-:W-:Y:S05]  /*4870*/  BSYNC B0 ;  /* 0x0000000000007941 */ /* 0x000fea0003800000 */
.L_x_11170:
[----:B------:R-:W-:-:S04]  /*4880*/  LOP3.LUT R2, R23, 0x80000000, RZ, 0xc0, !PT ;  /* 0x8000000017027812 */ /* 0x000fc800078ec0ff */
[----:B------:R-:W-:-:S04]  /*4890*/  SHF.R.U32.HI R3, RZ, 0x18, R2 ;  /* 0x00000018ff037819 */ /* 0x000fc80000011602 */
[----:B------:R-:W-:-:S05]  /*48a0*/  LOP3.LUT R3, R0, R3, RZ, 0xfc, !PT ;  /* 0x0000000300037212 */ /* 0x000fca00078efcff */
[----:B------:R0:W-:Y:S01]  /*48b0*/  STG.E.U8 [R16.64], R3 ;  /* 0x0000000310007986 */ /* 0x0001e2000c101124 */
[----:B------:R-:W-:Y:S05]  /*48c0*/  BRA `(.L_x_11156) ;  /* 0x0000073000007947 */ /* 0x000fea0003800000 */
.L_x_11166:
[----:B-1---5:R-:W1:Y:S02]  /*48d0*/  I2F.S8 R0, R23 ;  /* 0x0000001700007306 */ /* 0x022e640000001400 */
[----:B-1----:R-:W-:-:S05]  /*48e0*/  F2FP.BF16.PACK_AB R0, RZ, R0 ;  /* 0x00000000ff00723e */ /* 0x002fca00000010ff */
[----:B------:R1:W-:Y:S01]  /*48f0*/  STG.E.U16 [R16.64], R0 ;  /* 0x0000000010007986 */ /* 0x0003e2000c101524 */
[----:B------:R-:W-:Y:S05]  /*4900*/  BRA `(.L_x_11156) ;  /* 0x000006f000007947 */ /* 0x000fea0003800000 */
.L_x_11163:
        /* <DEDUP_REMOVED lines=8> */
[----:B01---5:R-:W-:-:S04]  /*4990*/  PRMT R3, R23, 0x8880, RZ ;  /* 0x0000888017037816 */ /* 0x023fc800000000ff */
[----:B------:R-:W-:-:S05]  /*49a0*/  PRMT R3, R3, 0x7710, RZ ;  /* 0x0000771003037816 */ /* 0x000fca00000000ff */
[----:B------:R0:W-:Y:S01]  /*49b0*/  STG.E.U16 [R16.64], R3 ;  /* 0x0000000310007986 */ /* 0x0001e2000c101524 */
[----:B------:R-:W-:Y:S05]  /*49c0*/  BRA `(.L_x_11156) ;  /* 0x0000063000007947 */ /* 0x000fea0003800000 */
.L_x_11175:
[----:B-1---5:R-:W1:Y:S01]  /*49d0*/  I2F.S8 R23, R23 ;  /* 0x0000001700177306 */ /* 0x022e620000001400 */
        /* <DEDUP_REMOVED lines=16> */
.L_x_11178:
[----:B------:R-:W-:-:S04]  /*4ae0*/  LOP3.LUT R2, R23, 0x80000000, RZ, 0xc0, !PT ;  /* 0x8000000017027812 */ /* 0x000fc800078ec0ff */
[----:B------:R-:W-:-:S04]  /*4af0*/  SHF.R.U32.HI R3, RZ, 0x18, R2 ;  /* 0x00000018ff037819 */ /* 0x000fc80000011602 */
[----:B------:R-:W-:-:S04]  /*4b00*/  LOP3.LUT R0, R0, R3, RZ, 0xfc, !PT ;  /* 0x0000000300007212 */ /* 0x000fc800078efcff */
[----:B------:R-:W-:Y:S02]  /*4b10*/  PRMT R8, R0, 0x7610, R8 ;  /* 0x0000761000087816 */ /* 0x000fe40000000008 */
.L_x_11177:
[----:B------:R-:W-:Y:S05]  /*4b20*/  BSYNC B0 ;  /* 0x0000000000007941 */ /* 0x000fea0003800000 */
.L_x_11176:
[----:B------:R0:W-:Y:S01]  /*4b30*/  STG.E.U8 [R16.64], R8 ;  /* 0x0000000810007986 */ /* 0x0001e2000c101124 */
[----:B------:R-:W-:Y:S05]  /*4b40*/  BRA `(.L_x_11156) ;  /* 0x000004b000007947 */ /* 0x000fea0003800000 */
.L_x_11174:
        /* <DEDUP_REMOVED lines=17> */
.L_x_11181:
[----:B------:R-:W-:-:S04]  /*4c60*/  LOP3.LUT R2, R23, 0x80000000, RZ, 0xc0, !PT ;  /* 0x8000000017027812 */ /* 0x000fc800078ec0ff */
[----:B------:R-:W-:-:S04]  /*4c70*/  SHF.R.U32.HI R3, RZ, 0x18, R2 ;  /* 0x00000018ff037819 */ /* 0x000fc80000011602 */
[----:B------:R-:W-:-:S04]  /*4c80*/  LOP3.LUT R0, R0, R3, RZ, 0xfc, !PT ;  /* 0x0000000300007212 */ /* 0x000fc800078efcff */
[----:B------:R-:W-:Y:S02]  /*4c90*/  PRMT R8, R0, 0x7610, R8 ;  /* 0x0000761000087816 */ /* 0x000fe40000000008 */
.L_x_11180:
[----:B------:R-:W-:Y:S05]  /*4ca0*/  BSYNC B0 ;  /* 0x0000000000007941 */ /* 0x000fea0003800000 */
.L_x_11179:
[----:B------:R0:W-:Y:S01]  /*4cb0*/  STG.E.U8 [R16.64], R8 ;  /* 0x0000000810007986 */ /* 0x0001e2000c101124 */
[----:B------:R-:W-:Y:S05]  /*4cc0*/  BRA `(.L_x_11156) ;  /* 0x0000033000007947 */ /* 0x000fea0003800000 */
.L_x_11173:
[----:B------:R-:W-:-:S13]  /*4cd0*/  ISETP.NE.AND P0, PT, R0, 0x1c, PT ;  /* 0x0000001c0000780c */ /* 0x000fda0003f05270 */
[----:B------:R-:W-:Y:S05]  /*4ce0*/  @!P0 BRA `(.L_x_11182) ;  /* 0x000002e000008947 */ /* 0x000fea0003800000 */
[----:B------:R-:W-:-:S13]  /*4cf0*/  ISETP.NE.AND P0, PT, R0, 0x1d, PT ;  /* 0x0000001d0000780c */ /* 0x000fda0003f05270 */
[----:B------:R-:W-:Y:S05]  /*4d00*/  @!P0 BRA `(.L_x_11183) ;  /* 0x0000026000008947 */ /* 0x000fea0003800000 */
[----:B------:R-:W-:-:S13]  /*4d10*/  ISETP.NE.AND P0, PT, R0, 0x2c, PT ;  /* 0x0000002c0000780c */ /* 0x000fda0003f05270 */
[----:B------:R-:W-:Y:S05]  /*4d20*/  @P0 BRA `(.L_x_11155) ;  /* 0x0000010000000947 */ /* 0x000fea0003800000 */
[----:B-1---5:R-:W1:Y:S01]  /*4d30*/  I2F.S8 R4, R23 ;  /* 0x0000001700047306 */ /* 0x022e620000001400 */
        /* <DEDUP_REMOVED lines=15> */
.L_x_11155:
        /* <DEDUP_REMOVED lines=20> */
.L_x_11183:
[----:B-1---5:R-:W-:-:S04]  /*4f70*/  LOP3.LUT R23, R23, 0xffff, RZ, 0xc0, !PT ;  /* 0x0000ffff17177812 */ /* 0x022fc800078ec0ff */
[----:B------:R-:W-:-:S05]  /*4f80*/  PRMT R23, R23, 0x8880, RZ ;  /* 0x0000888017177816 */ /* 0x000fca00000000ff */
[----:B0-----:R-:W-:-:S05]  /*4f90*/  IMAD.MOV.U32 R2, RZ, RZ, R23 ;  /* 0x000000ffff027224 */ /* 0x001fca00078e0017 */
[----:B------:R-:W-:-:S05]  /*4fa0*/  SHF.R.S32.HI R3, RZ, 0x1f, R2 ;  /* 0x0000001fff037819 */ /* 0x000fca0000011402 */
[----:B------:R0:W-:Y:S01]  /*4fb0*/  STG.E.64 [R16.64], R2 ;  /* 0x0000000210007986 */ /* 0x0001e2000c101b24 */
[----:B------:R-:W-:Y:S05]  /*4fc0*/  BRA `(.L_x_11156) ;  /* 0x0000003000007947 */ /* 0x000fea0003800000 */
.L_x_11182:
[----:B-1---5:R-:W-:-:S04]  /*4fd0*/  LOP3.LUT R23, R23, 0xffff, RZ, 0xc0, !PT ;  /* 0x0000ffff17177812 */ /* 0x022fc800078ec0ff */
[----:B0-----:R-:W-:-:S05]  /*4fe0*/  PRMT R3, R23, 0x8880, RZ ;  /* 0x0000888017037816 */ /* 0x001fca00000000ff */
[----:B------:R0:W-:Y:S02]  /*4ff0*/  STG.E [R16.64], R3 ;  /* 0x0000000310007986 */ /* 0x0001e4000c101924 */
.L_x_11156:
[----:B------:R-:W-:-:S05]  /*5000*/  IMAD R18, R19, 0x200, R18 ;  /* 0x0000020013127824 */ /* 0x000fca00078e0212 */
[----:B-1----:R-:W-:Y:S02]  /*5010*/  IADD3 R23, R18, 0x80, RZ ;  /* 0x0000008012177810 */ /* 0x002fe40007ffe0ff */
.L_x_11051:
[----:B------:R-:W-:Y:S05]  /*5020*/  BSYNC B6 ;  /* 0x0000000000067941 */ /* 0x000fea0003800000 */
.L_x_11050:
        /* <DEDUP_REMOVED lines=284> */
.L_x_11186:
        /* <DEDUP_REMOVED lines=18> */
.L_x_11190:
[----:B------:R0:W5:Y:S01]  /*6310*/  LDG.E.U8 R19, [R2.64] ;  /* 0x0000002402137981 */ /* 0x000162000c1e1100 */
[----:B------:R-:W-:Y:S05]  /*6320*/  BRA `(.L_x_11192) ;  /* 0x00000d8000007947 */ /* 0x000fea0003800000 */
.L_x_11189:
        /* <DEDUP_REMOVED lines=8> */
.L_x_11194:
[----:B------:R0:W5:Y:S01]  /*63b0*/  LDG.E.U8 R19, [R2.64] ;  /* 0x0000002402137981 */ /* 0x000162000c1e1100 */
[----:B------:R-:W-:Y:S05]  /*63c0*/  BRA `(.L_x_11192) ;  /* 0x00000ce000007947 */ /* 0x000fea0003800000 */
.L_x_11193:
[----:B------:R0:W5:Y:S01]  /*63d0*/  LDG.E.U16 R19, [R2.64] ;  /* 0x0000002402137981 */ /* 0x000162000c1e1500 */
[----:B------:R-:W-:Y:S05]  /*63e0*/  BRA `(.L_x_11192) ;  /* 0x00000cc000007947 */ /* 0x000fea0003800000 */
.L_x_11188:
        /* <DEDUP_REMOVED lines=9> */
.L_x_11196:
[----:B------:R-:W2:Y:S02]  /*6480*/  LDG.E.U16 R0, [R2.64] ;  /* 0x0000002402007981 */ /* 0x000ea4000c1e1500 */
[----:B--2---:R-:W-:-:S06]  /*6490*/  HADD2.F32 R0, -RZ, R0.H0_H0 ;  /* 0x20000000ff007230 */ /* 0x004fcc0000004100 */
[----:B------:R-:W0:Y:S02]  /*64a0*/  F2I.FTZ.TRUNC.NTZ R0, R0 ;  /* 0x0000000000007305 */ /* 0x000e24000021f100 */
[----:B0-----:R-:W-:Y:S01]  /*64b0*/  PRMT R19, R0, 0x7610, R19 ;  /* 0x0000761000137816 */ /* 0x001fe20000000013 */
[----:B------:R-:W-:Y:S05]  /*64c0*/  BRA `(.L_x_11192) ;  /* 0x00000be000007947 */ /* 0x000fea0003800000 */
.L_x_11195:
        /* <DEDUP_REMOVED lines=9> */
.L_x_11198:
[----:B------:R-:W2:Y:S02]  /*6560*/  LDG.E.U16 R2, [R2.64] ;  /* 0x0000002402027981 */ /* 0x000ea4000c1e1500 */
[----:B--2---:R-:W-:-:S06]  /*6570*/  HADD2.F32 R0, -RZ, R2.H0_H0 ;  /* 0x20000002ff007230 */ /* 0x004fcc0000004100 */
[----:B------:R-:W0:Y:S02]  /*6580*/  F2I.FTZ.TRUNC.NTZ R0, R0 ;  /* 0x0000000000007305 */ /* 0x000e24000021f100 */
[----:B0-----:R-:W-:Y:S01]  /*6590*/  PRMT R19, R0, 0x7610, R19 ;  /* 0x0000761000137816 */ /* 0x001fe20000000013 */
[----:B------:R-:W-:Y:S05]  /*65a0*/  BRA `(.L_x_11192) ;  /* 0x00000b0000007947 */ /* 0x000fea0003800000 */
.L_x_11197:
[----:B------:R-:W2:Y:S02]  /*65b0*/  LDG.E.64 R2, [R2.64] ;  /* 0x0000002402027981 */ /* 0x000ea4000c1e1b00 */
[----:B--2---:R0:W1:Y:S01]  /*65c0*/  F2I.F64.TRUNC R19, R2 ;  /* 0x0000000200137311 */ /* 0x004062000030d100 */
[----:B------:R-:W-:Y:S05]  /*65d0*/  BRA `(.L_x_11192) ;  /* 0x00000ad000007947 */ /* 0x000fea0003800000 */
.L_x_11187:
        /* <DEDUP_REMOVED lines=12> */
.L_x_11201:
[----:B------:R-:W2:Y:S02]  /*66a0*/  LDG.E.64 R2, [R2.64] ;  /* 0x0000002402027981 */ /* 0x000ea4000c1e1b00 */
[----:B--2---:R0:W1:Y:S01]  /*66b0*/  F2I.F64.TRUNC R19, R2 ;  /* 0x0000000200137311 */ /* 0x004062000030d100 */
[----:B------:R-:W-:Y:S05]  /*66c0*/  BRA `(.L_x_11192) ;  /* 0x000009e000007947 */ /* 0x000fea0003800000 */
.L_x_11200:
        /* <DEDUP_REMOVED lines=28> */
.L_x_11203:
        /* <DEDUP_REMOVED lines=15> */
.L_x_11202:
[----:B------:R-:W2:Y:S02]  /*6980*/  LDG.E.U16 R0, [R2.64] ;  /* 0x0000002402007981 */ /* 0x000ea4000c1e1500 */
[----:B--2---:R-:W-:-:S06]  /*6990*/  PRMT R0, RZ, 0x5410, R0 ;  /* 0x00005410ff007816 */ /* 0x004fcc0000000000 */
[----:B------:R-:W0:Y:S02]  /*69a0*/  F2I.FTZ.TRUNC.NTZ R0, R0 ;  /* 0x0000000000007305 */ /* 0x000e24000021f100 */
[----:B0-----:R-:W-:Y:S01]  /*69b0*/  PRMT R19, R0, 0x7610, R19 ;  /* 0x0000761000137816 */ /* 0x001fe20000000013 */
[----:B------:R-:W-:Y:S05]  /*69c0*/  BRA `(.L_x_11192) ;  /* 0x000006e000007947 */ /* 0x000fea0003800000 */
.L_x_11199:
        /* <DEDUP_REMOVED lines=10> */
.L_x_11206:
        /* <DEDUP_REMOVED lines=21> */
.L_x_11210:
[----:B------:R-:W-:Y:S05]  /*6bc0*/  BSYNC B1 ;  /* 0x0000000000017941 */ /* 0x000fea0003800000 */
.L_x_11209:
[----:B------:R-:W-:Y:S01]  /*6bd0*/  LEA R3, R0, 0x3b800000, 0x17 ;  /* 0x3b80000000037811 */ /* 0x000fe200078eb8ff */
[----:B------:R-:W-:-:S05]  /*6be0*/  IMAD.SHL.U32 R0, R2, 0x100000, RZ ;  /* 0x0010000002007824 */ /* 0x000fca00078e00ff */
[----:B------:R-:W-:Y:S02]  /*6bf0*/  LOP3.LUT R0, R3, R0, R4, 0xfe, !PT ;  /* 0x0000000003007212 */ /* 0x000fe400078efe04 */
.L_x_11208:
[----:B------:R-:W-:Y:S05]  /*6c00*/  BSYNC B0 ;  /* 0x0000000000007941 */ /* 0x000fea0003800000 */
.L_x_11207:
[----:B------:R-:W0:Y:S02]  /*6c10*/  F2I.FTZ.TRUNC.NTZ R0, R0 ;  /* 0x0000000000007305 */ /* 0x000e24000021f100 */
[----:B0-----:R-:W-:Y:S01]  /*6c20*/  PRMT R19, R0, 0x7610, R19 ;  /* 0x0000761000137816 */ /* 0x001fe20000000013 */
[----:B------:R-:W-:Y:S05]  /*6c30*/  BRA `(.L_x_11192) ;  /* 0x0000047000007947 */ /* 0x000fea0003800000 */
.L_x_11205:
        /* <DEDUP_REMOVED lines=21> */
.L_x_11214:
[----:B------:R-:W-:Y:S05]  /*6d90*/  BSYNC B1 ;  /* 0x0000000000017941 */ /* 0x000fea0003800000 */
.L_x_11213:
[----:B------:R-:W-:Y:S01]  /*6da0*/  LEA R3, R0, 0x37800000, 0x17 ;  /* 0x3780000000037811 */ /* 0x000fe200078eb8ff */
[----:B------:R-:W-:-:S05]  /*6db0*/  IMAD.SHL.U32 R0, R2, 0x200000, RZ ;  /* 0x0020000002007824 */ /* 0x000fca00078e00ff */
[----:B------:R-:W-:Y:S02]  /*6dc0*/  LOP3.LUT R0, R3, R0, R4, 0xfe, !PT ;  /* 0x0000000003007212 */ /* 0x000fe400078efe04 */
.L_x_11212:
[----:B------:R-:W-:Y:S05]  /*6dd0*/  BSYNC B0 ;  /* 0x0000000000007941 */ /* 0x000fea0003800000 */
.L_x_11211:
[----:B------:R-:W0:Y:S02]  /*6de0*/  F2I.FTZ.TRUNC.NTZ R0, R0 ;  /* 0x0000000000007305 */ /* 0x000e24000021f100 */
[----:B0-----:R-:W-:Y:S01]  /*6df0*/  PRMT R19, R0, 0x7610, R19 ;  /* 0x0000761000137816 */ /* 0x001fe20000000013 */
[----:B------:R-:W-:Y:S05]  /*6e00*/  BRA `(.L_x_11192) ;  /* 0x000002a000007947 */ /* 0x000fea0003800000 */
.L_x_11204:
        /* <DEDUP_REMOVED lines=14> */
.L_x_11218:
[----:B------:R-:W-:Y:S05]  /*6ef0*/  BSYNC B0 ;  /* 0x0000000000007941 */ /* 0x000fea0003800000 */
.L_x_11217:
[----:B------:R-:W0:Y:S02]  /*6f00*/  F2I.FTZ.TRUNC.NTZ R0, R0 ;  /* 0x0000000000007305 */ /* 0x000e24000021f100 */
[----:B0-----:R-:W-:Y:S01]  /*6f10*/  PRMT R19, R0, 0x7610, R19 ;  /* 0x0000761000137816 */ /* 0x001fe20000000013 */
[----:B------:R-:W-:Y:S05]  /*6f20*/  BRA `(.L_x_11192) ;  /* 0x0000018000007947 */ /* 0x000fea0003800000 */
.L_x_11191:
        /* <DEDUP_REMOVED lines=21> */
.L_x_11216:
[----:B------:R0:W5:Y:S01]  /*7080*/  LDG.E.U8 R19, [R2.64] ;  /* 0x0000002402137981 */ /* 0x000162000c1e1100 */
[----:B------:R-:W-:Y:S05]  /*7090*/  BRA `(.L_x_11192) ;  /* 0x0000001000007947 */ /* 0x000fea0003800000 */
.L_x_11215:
[----:B------:R0:W5:Y:S02]  /*70a0*/  LDG.E.U8 R19, [R2.64] ;  /* 0x0000002402137981 */ /* 0x000164000c1e1100 */
.L_x_11192:
        /* <DEDUP_REMOVED lines=18> */
.L_x_11222:
[----:B------:R-:W2:Y:S02]  /*71d0*/  LDG.E.U8 R2, [R2.64] ;  /* 0x0000002402027981 */ /* 0x000ea4000c1e1100 */
[----:B--2---:R-:W-:-:S04]  /*71e0*/  ISETP.NE.AND P0, PT, R2, RZ, PT ;  /* 0x000000ff0200720c */ /* 0x004fc80003f05270 */
[----:B------:R-:W-:Y:S01]  /*71f0*/  P2R R22, PR, RZ, 0x1 ;  /* 0x00000001ff167803 */ /* 0x000fe20000000000 */
[----:B------:R-:W-:Y:S05]  /*7200*/  BRA `(.L_x_11224) ;  /* 0x00000f4000007947 */ /* 0x000fea0003800000 */
.L_x_11221:
        /* <DEDUP_REMOVED lines=11> */
.L_x_11226:
[----:B------:R-:W2:Y:S02]  /*72c0*/  LDG.E R2, [R2.64] ;  /* 0x0000002402027981 */ /* 0x000ea4000c1e1900 */
[----:B--2---:R-:W-:-:S04]  /*72d0*/  ISETP.NE.AND P0, PT, R2, RZ, PT ;  /* 0x000000ff0200720c */ /* 0x004fc80003f05270 */
[----:B------:R-:W-:Y:S01]  /*72e0*/  P2R R22, PR, RZ, 0x1 ;  /* 0x00000001ff167803 */ /* 0x000fe20000000000 */
[----:B------:R-:W-:Y:S05]  /*72f0*/  BRA `(.L_x_11224) ;  /* 0x00000e5000007947 */ /* 0x000fea0003800000 */
.L_x_11225:
[----:B------:R-:W2:Y:S02]  /*7300*/  LDG.E.U16 R2, [R2.64] ;  /* 0x0000002402027981 */ /* 0x000ea4000c1e1500 */
[----:B--2---:R-:W-:-:S04]  /*7310*/  ISETP.NE.AND P0, PT, R2, RZ, PT ;  /* 0x000000ff0200720c */ /* 0x004fc80003f05270 */
[----:B------:R-:W-:Y:S01]  /*7320*/  P2R R22, PR, RZ, 0x1 ;  /* 0x00000001ff167803 */ /* 0x000fe20000000000 */
[----:B------:R-:W-:Y:S05]  /*7330*/  BRA `(.L_x_11224) ;  /* 0x00000e1000007947 */ /* 0x000fea0003800000 */
.L_x_11220:
        /* <DEDUP_REMOVED lines=10> */
.L_x_11228:
[----:B------:R-:W2:Y:S02]  /*73e0*/  LDG.E.U16 R0, [R2.64] ;  /* 0x0000002402007981 */ /* 0x000ea4000c1e1500 */
[----:B--2---:R-:W-:-:S05]  /*73f0*/  HADD2.F32 R0, -RZ, R0.H0_H0 ;  /* 0x20000000ff007230 */ /* 0x004fca0000004100 */
[----:B------:R-:W-:-:S04]  /*7400*/  FSETP.NEU.FTZ.AND P0, PT, R0, RZ, PT ;  /* 0x000000ff0000720b */ /* 0x000fc80003f1d000 */
[----:B------:R-:W-:Y:S01]  /*7410*/  P2R R22, PR, RZ, 0x1 ;  /* 0x00000001ff167803 */ /* 0x000fe20000000000 */
[----:B------:R-:W-:Y:S05]  /*7420*/  BRA `(.L_x_11224) ;  /* 0x00000d2000007947 */ /* 0x000fea0003800000 */
.L_x_11227:
        /* <DEDUP_REMOVED lines=12> */
.L_x_11230:
        /* <DEDUP_REMOVED lines=11> */
.L_x_11229:
[----:B------:R-:W2:Y:S02]  /*75a0*/  LDG.E.64 R2, [R2.64] ;  /* 0x0000002402027981 */ /* 0x000ea4000c1e1b00 */
[----:B--2---:R-:W0:-:S06]  /*75b0*/  DSETP.NEU.AND P0, PT, R2, RZ, PT ;  /* 0x000000ff0200722a */ /* 0x004e0c0003f0d000 */
[----:B0-----:R-:W-:Y:S01]  /*75c0*/  P2R R22, PR, RZ, 0x1 ;  /* 0x00000001ff167803 */ /* 0x001fe20000000000 */
[----:B------:R-:W-:Y:S05]  /*75d0*/  BRA `(.L_x_11224) ;  /* 0x00000b7000007947 */ /* 0x000fea0003800000 */
.L_x_11219:
        /* <DEDUP_REMOVED lines=12> */
.L_x_11233:
[----:B------:R-:W2:Y:S02]  /*76a0*/  LDG.E.128 R4, [R2.64] ;  /* 0x0000002402047981 */ /* 0x000ea4000c1e1d00 */
[----:B--2---:R-:W0:-:S06]  /*76b0*/  DSETP.NEU.AND P0, PT, R6, RZ, PT ;  /* 0x000000ff0600722a */ /* 0x004e0c0003f0d000 */
[----:B0-----:R-:W0:-:S06]  /*76c0*/  DSETP.NEU.OR P0, PT, R4, RZ, P0 ;  /* 0x000000ff0400722a */ /* 0x001e0c000070d400 */
[----:B0-----:R-:W-:Y:S01]  /*76d0*/  P2R R22, PR, RZ, 0x1 ;  /* 0x00000001ff167803 */ /* 0x001fe20000000000 */
[----:B------:R-:W-:Y:S05]  /*76e0*/  BRA `(.L_x_11224) ;  /* 0x00000a6000007947 */ /* 0x000fea0003800000 */
.L_x_11232:
        /* <DEDUP_REMOVED lines=28> */
.L_x_11235:
        /* <DEDUP_REMOVED lines=15> */
.L_x_11234:
[----:B------:R-:W2:Y:S02]  /*79a0*/  LDG.E.U16 R0, [R2.64] ;  /* 0x0000002402007981 */ /* 0x000ea4000c1e1500 */
[----:B--2---:R-:W-:-:S04]  /*79b0*/  PRMT R0, RZ, 0x5410, R0 ;  /* 0x00005410ff007816 */ /* 0x004fc80000000000 */
[----:B------:R-:W-:-:S04]  /*79c0*/  FSETP.NEU.FTZ.AND P0, PT, R0, RZ, PT ;  /* 0x000000ff0000720b */ /* 0x000fc80003f1d000 */
[----:B------:R-:W-:Y:S01]  /*79d0*/  P2R R22, PR, RZ, 0x1 ;  /* 0x00000001ff167803 */ /* 0x000fe20000000000 */
[----:B------:R-:W-:Y:S05]  /*79e0*/  BRA `(.L_x_11224) ;  /* 0x0000076000007947 */ /* 0x000fea0003800000 */
.L_x_11231:
        /* <DEDUP_REMOVED lines=12> */
.L_x_11238:
        /* <DEDUP_REMOVED lines=21> */
.L_x_11242:
[----:B------:R-:W-:Y:S05]  /*7c00*/  BSYNC B1 ;  /* 0x0000000000017941 */ /* 0x000fea0003800000 */
.L_x_11241:
[----:B------:R-:W-:Y:S01]  /*7c10*/  LEA R3, R0, 0x3b800000, 0x17 ;  /* 0x3b80000000037811 */ /* 0x000fe200078eb8ff */
[----:B------:R-:W-:-:S05]  /*7c20*/  IMAD.SHL.U32 R0, R2, 0x100000, RZ ;  /* 0x0010000002007824 */ /* 0x000fca00078e00ff */
[----:B------:R-:W-:Y:S02]  /*7c30*/  LOP3.LUT R0, R3, R0, R4, 0xfe, !PT ;  /* 0x0000000003007212 */ /* 0x000fe400078efe04 */
.L_x_11240:
[----:B------:R-:W-:Y:S05]  /*7c40*/  BSYNC B0 ;  /* 0x0000000000007941 */ /* 0x000fea0003800000 */
.L_x_11239:
[----:B------:R-:W-:-:S04]  /*7c50*/  FSETP.NEU.FTZ.AND P0, PT, R0, RZ, PT ;  /* 0x000000ff0000720b */ /* 0x000fc80003f1d000 */
[----:B------:R-:W-:Y:S01]  /*7c60*/  P2R R22, PR, RZ, 0x1 ;  /* 0x00000001ff167803 */ /* 0x000fe20000000000 */
[----:B------:R-:W-:Y:S05]  /*7c70*/  BRA `(.L_x_11224) ;  /* 0x000004d000007947 */ /* 0x000fea0003800000 */
.L_x_11237:
        /* <DEDUP_REMOVED lines=21> */
.L_x_11246:
[----:B------:R-:W-:Y:S05]  /*7dd0*/  BSYNC B1 ;  /* 0x0000000000017941 */ /* 0x000fea0003800000 */
.L_x_11245:
[----:B------:R-:W-:Y:S01]  /*7de0*/  LEA R3, R0, 0x37800000, 0x17 ;  /* 0x3780000000037811 */ /* 0x000fe200078eb8ff */
[----:B------:R-:W-:-:S05]  /*7df0*/  IMAD.SHL.U32 R0, R2, 0x200000, RZ ;  /* 0x0020000002007824 */ /* 0x000fca00078e00ff */
[----:B------:R-:W-:Y:S02]  /*7e00*/  LOP3.LUT R0, R3, R0, R4, 0xfe, !PT ;  /* 0x0000000003007212 */ /* 0x000fe400078efe04 */
.L_x_11244:
[----:B------:R-:W-:Y:S05]  /*7e10*/  BSYNC B0 ;  /* 0x0000000000007941 */ /* 0x000fea0003800000 */
.L_x_11243:
[----:B------:R-:W-:-:S04]  /*7e20*/  FSETP.NEU.FTZ.AND P0, PT, R0, RZ, PT ;  /* 0x000000ff0000720b */ /* 0x000fc80003f1d000 */
[----:B------:R-:W-:Y:S01]  /*7e30*/  P2R R22, PR, RZ, 0x1 ;  /* 0x00000001ff167803 */ /* 0x000fe20000000000 */
[----:B------:R-:W-:Y:S05]  /*7e40*/  BRA `(.L_x_11224) ;  /* 0x0000030000007947 */ /* 0x000fea0003800000 */
.L_x_11236:
        /* <DEDUP_REMOVED lines=14> */
.L_x_11250:
[----:B------:R-:W-:Y:S05]  /*7f30*/  BSYNC B0 ;  /* 0x0000000000007941 */ /* 0x000fea0003800000 */
.L_x_11249:
[----:B------:R-:W-:-:S04]  /*7f40*/  FSETP.NEU.FTZ.AND P0, PT, R0, RZ, PT ;  /* 0x000000ff0000720b */ /* 0x000fc80003f1d000 */
[----:B------:R-:W-:Y:S01]  /*7f50*/  P2R R22, PR, RZ, 0x1 ;  /* 0x00000001ff167803 */ /* 0x000fe20000000000 */
[----:B------:R-:W-:Y:S05]  /*7f60*/  BRA `(.L_x_11224) ;  /* 0x000001e000007947 */ /* 0x000fea0003800000 */
.L_x_11223:
        /* <DEDUP_REMOVED lines=22> */
.L_x_11248:
[----:B------:R-:W2:Y:S02]  /*80d0*/  LDG.E.64 R2, [R2.64] ;  /* 0x0000002402027981 */ /* 0x000ea4000c1e1b00 */
[----:B--2---:R-:W-:-:S04]  /*80e0*/  ISETP.NE.U32.AND P0, PT, R2, RZ, PT ;  /* 0x000000ff0200720c */ /* 0x004fc80003f05070 */
[----:B------:R-:W-:-:S04]  /*80f0*/  ISETP.NE.AND.EX P0, PT, R3, RZ, PT, P0 ;  /* 0x000000ff0300720c */ /* 0x000fc80003f05300 */
[----:B------:R-:W-:Y:S01]  /*8100*/  P2R R22, PR, RZ, 0x1 ;  /* 0x00000001ff167803 */ /* 0x000fe20000000000 */
[----:B------:R-:W-:Y:S05]  /*8110*/  BRA `(.L_x_11224) ;  /* 0x0000003000007947 */ /* 0x000fea0003800000 */
.L_x_11247:
[----:B------:R-:W2:Y:S02]  /*8120*/  LDG.E R2, [R2.64] ;  /* 0x0000002402027981 */ /* 0x000ea4000c1e1900 */
[----:B--2---:R-:W-:-:S04]  /*8130*/  ISETP.NE.AND P0, PT, R2, RZ, PT ;  /* 0x000000ff0200720c */ /* 0x004fc80003f05270 */
[----:B------:R-:W-:Y:S02]  /*8140*/  P2R R22, PR, RZ, 0x1 ;  /* 0x00000001ff167803 */ /* 0x000fe40000000000 */
.L_x_11224:
        /* <DEDUP_REMOVED lines=17> */
.L_x_11254:
[----:B------:R0:W5:Y:S01]  /*8260*/  LDG.E.U8 R2, [R4.64] ;  /* 0x0000002404027981 */ /* 0x000162000c1e1100 */
[----:B------:R-:W-:Y:S01]  /*8270*/  IMAD.MOV.U32 R3, RZ, RZ, RZ ;  /* 0x000000ffff037224 */ /* 0x000fe200078e00ff */
[----:B------:R-:W-:Y:S05]  /*8280*/  BRA `(.L_x_11256) ;  /* 0x00000d5000007947 */ /* 0x000fea0003800000 */
.L_x_11253:
        /* <DEDUP_REMOVED lines=8> */
.L_x_11258:
[----:B------:R-:W2:Y:S02]  /*8310*/  LDG.E R2, [R4.64] ;  /* 0x0000002404027981 */ /* 0x000ea4000c1e1900 */
[----:B--2---:R-:W-:Y:S01]  /*8320*/  SHF.R.S32.HI R3, RZ, 0x1f, R2 ;  /* 0x0000001fff037819 */ /* 0x004fe20000011402 */
[----:B------:R-:W-:Y:S05]  /*8330*/  BRA `(.L_x_11256) ;  /* 0x00000ca000007947 */ /* 0x000fea0003800000 */
.L_x_11257:
[----:B------:R-:W2:Y:S02]  /*8340*/  LDG.E.S16 R2, [R4.64] ;  /* 0x0000002404027981 */ /* 0x000ea4000c1e1700 */
[----:B--2---:R-:W-:Y:S01]  /*8350*/  SHF.R.S32.HI R3, RZ, 0x1f, R2 ;  /* 0x0000001fff037819 */ /* 0x004fe20000011402 */
[----:B------:R-:W-:Y:S05]  /*8360*/  BRA `(.L_x_11256) ;  /* 0x00000c7000007947 */ /* 0x000fea0003800000 */
.L_x_11252:
        /* <DEDUP_REMOVED lines=9> */
.L_x_11260:
[----:B------:R-:W2:Y:S02]  /*8400*/  LDG.E.U16 R4, [R4.64] ;  /* 0x0000002404047981 */ /* 0x000ea4000c1e1500 */
[----:B--2---:R-:W-:-:S06]  /*8410*/  HADD2.F32 R2, -RZ, R4.H0_H0 ;  /* 0x20000004ff027230 */ /* 0x004fcc0000004100 */
[----:B------:R-:W0:Y:S01]  /*8420*/  F2I.S64.TRUNC R2, R2 ;  /* 0x0000000200027311 */ /* 0x000e22000020d900 */
[----:B------:R-:W-:Y:S05]  /*8430*/  BRA `(.L_x_11256) ;  /* 0x00000ba000007947 */ /* 0x000fea0003800000 */
.L_x_11259:
        /* <DEDUP_REMOVED lines=9> */
.L_x_11262:
[----:B------:R-:W2:Y:S02]  /*84d0*/  LDG.E.U16 R4, [R4.64] ;  /* 0x0000002404047981 */ /* 0x000ea4000c1e1500 */
[----:B--2---:R-:W-:-:S06]  /*84e0*/  HADD2.F32 R2, -RZ, R4.H0_H0 ;  /* 0x20000004ff027230 */ /* 0x004fcc0000004100 */
[----:B------:R-:W0:Y:S01]  /*84f0*/  F2I.S64.TRUNC R2, R2 ;  /* 0x0000000200027311 */ /* 0x000e22000020d900 */
[----:B------:R-:W-:Y:S05]  /*8500*/  BRA `(.L_x_11256) ;  /* 0x00000ad000007947 */ /* 0x000fea0003800000 */
.L_x_11261:
[----:B------:R-:W2:Y:S02]  /*8510*/  LDG.E.64 R2, [R4.64] ;  /* 0x0000002404027981 */ /* 0x000ea4000c1e1b00 */
[----:B--2---:R-:W0:Y:S01]  /*8520*/  F2I.S64.F64.TRUNC R2, R2 ;  /* 0x0000000200027311 */ /* 0x004e22000030d900 */
[----:B------:R-:W-:Y:S05]  /*8530*/  BRA `(.L_x_11256) ;  /* 0x00000aa000007947 */ /* 0x000fea0003800000 */
.L_x_11251:
        /* <DEDUP_REMOVED lines=13> */
.L_x_11265:
[----:B------:R-:W2:Y:S02]  /*8610*/  LDG.E.64 R2, [R4.64] ;  /* 0x0000002404027981 */ /* 0x000ea4000c1e1b00 */
[----:B--2---:R-:W0:Y:S01]  /*8620*/  F2I.S64.F64.TRUNC R2, R2 ;  /* 0x0000000200027311 */ /* 0x004e22000030d900 */
[----:B------:R-:W-:Y:S05]  /*8630*/  BRA `(.L_x_11256) ;  /* 0x000009a000007947 */ /* 0x000fea0003800000 */
.L_x_11264:
        /* <DEDUP_REMOVED lines=27> */
.L_x_11267:
        /* <DEDUP_REMOVED lines=14> */
.L_x_11266:
[----:B------:R-:W2:Y:S02]  /*88d0*/  LDG.E.U16 R2, [R4.64] ;  /* 0x0000002404027981 */ /* 0x000ea4000c1e1500 */
[----:B--2---:R-:W-:-:S06]  /*88e0*/  PRMT R2, RZ, 0x5410, R2 ;  /* 0x00005410ff027816 */ /* 0x004fcc0000000002 */
[----:B------:R-:W0:Y:S01]  /*88f0*/  F2I.S64.TRUNC R2, R2 ;  /* 0x0000000200027311 */ /* 0x000e22000020d900 */
[----:B------:R-:W-:Y:S05]  /*8900*/  BRA `(.L_x_11256) ;  /* 0x000006d000007947 */ /* 0x000fea0003800000 */
.L_x_11263:
        /* <DEDUP_REMOVED lines=11> */
.L_x_11270:
        /* <DEDUP_REMOVED lines=21> */
.L_x_11274:
[----:B------:R-:W-:Y:S05]  /*8b10*/  BSYNC B1 ;  /* 0x0000000000017941 */ /* 0x000fea0003800000 */
.L_x_11273:
[----:B------:R-:W-:Y:S01]  /*8b20*/  IMAD.SHL.U32 R2, R2, 0x100000, RZ ;  /* 0x0010000002027824 */ /* 0x000fe200078e00ff */
[----:B------:R-:W-:-:S04]  /*8b30*/  LEA R3, R0, 0x3b800000, 0x17 ;  /* 0x3b80000000037811 */ /* 0x000fc800078eb8ff */
[----:B------:R-:W-:Y:S02]  /*8b40*/  LOP3.LUT R2, R3, R2, R4, 0xfe, !PT ;  /* 0x0000000203027212 */ /* 0x000fe400078efe04 */
.L_x_11272:
[----:B------:R-:W-:Y:S05]  /*8b50*/  BSYNC B0 ;  /* 0x0000000000007941 */ /* 0x000fea0003800000 */
.L_x_11271:
[----:B------:R-:W0:Y:S01]  /*8b60*/  F2I.S64.TRUNC R2, R2 ;  /* 0x0000000200027311 */ /* 0x000e22000020d900 */
[----:B------:R-:W-:Y:S05]  /*8b70*/  BRA `(.L_x_11256) ;  /* 0x0000046000007947 */ /* 0x000fea0003800000 */
.L_x_11269:
        /* <DEDUP_REMOVED lines=21> */
.L_x_11278:
[----:B------:R-:W-:Y:S05]  /*8cd0*/  BSYNC B1 ;  /* 0x0000000000017941 */ /* 0x000fea0003800000 */
.L_x_11277:
[----:B------:R-:W-:Y:S01]  /*8ce0*/  IMAD.SHL.U32 R2, R2, 0x200000, RZ ;  /* 0x0020000002027824 */ /* 0x000fe200078e00ff */
[----:B------:R-:W-:-:S04]  /*8cf0*/  LEA R3, R0, 0x37800000, 0x17 ;  /* 0x3780000000037811 */ /* 0x000fc800078eb8ff */
[----:B------:R-:W-:Y:S02]  /*8d00*/  LOP3.LUT R2, R3, R2, R4, 0xfe, !PT ;  /* 0x0000000203027212 */ /* 0x000fe400078efe04 */
.L_x_11276:
[----:B------:R-:W-:Y:S05]  /*8d10*/  BSYNC B0 ;  /* 0x0000000000007941 */ /* 0x000fea0003800000 */
.L_x_11275:
[----:B------:R-:W0:Y:S01]  /*8d20*/  F2I.S64.TRUNC R2, R2 ;  /* 0x0000000200027311 */ /* 0x000e22000020d900 */
[----:B------:R-:W-:Y:S05]  /*8d30*/  BRA `(.L_x_11256) ;  /* 0x000002a000007947 */ /* 0x000fea0003800000 */
.L_x_11268:
        /* <DEDUP_REMOVED lines=14> */
.L_x_11282:
[----:B------:R-:W-:Y:S05]  /*8e20*/  BSYNC B0 ;  /* 0x0000000000007941 */ /* 0x000fea0003800000 */
.L_x_11281:
[----:B------:R-:W0:Y:S01]  /*8e30*/  F2I.S64.TRUNC R2, R2 ;  /* 0x0000000200027311 */ /* 0x000e22000020d900 */
[----:B------:R-:W-:Y:S05]  /*8e40*/  BRA `(.L_x_11256) ;  /* 0x0000019000007947 */ /* 0x000fea0003800000 */
.L_x_11255:
        /* <DEDUP_REMOVED lines=21> */
.L_x_11280:
[----:B------:R0:W5:Y:S01]  /*8fa0*/  LDG.E.64 R2, [R4.64] ;  /* 0x0000002404027981 */ /* 0x000162000c1e1b00 */
[----:B------:R-:W-:Y:S05]  /*8fb0*/  BRA `(.L_x_11256) ;  /* 0x0000002000007947 */ /* 0x000fea0003800000 */
.L_x_11279:
[----:B------:R0:W5:Y:S01]  /*8fc0*/  LDG.E R2, [R4.64] ;  /* 0x0000002404027981 */ /* 0x000162000c1e1900 */
[----:B------:R-:W-:-:S03]  /*8fd0*/  IMAD.MOV.U32 R3, RZ, RZ, RZ ;  /* 0x000000ffff037224 */ /* 0x000fc600078e00ff */
.L_x_11256:
        /* <DEDUP_REMOVED lines=9> */
.L_x_11284:
[----:B------:R-:W-:Y:S05]  /*9070*/  BSYNC B0 ;  /* 0x0000000000007941 */ /* 0x000fea0003800000 */
.L_x_11283:
        /* <DEDUP_REMOVED lines=11> */
.L_x_11288:
[----:B-1---5:R1:W-:Y:S01]  /*9130*/  STG.E.U8 [R16.64], R19 ;  /* 0x0000001310007986 */ /* 0x0223e2000c101124 */
[----:B------:R-:W-:Y:S05]  /*9140*/  BRA `(.L_x_11290) ;  /* 0x00000e9000007947 */ /* 0x000fea0003800000 */
.L_x_11287:
        /* <DEDUP_REMOVED lines=12> */
.L_x_11292:
[----:B-1---5:R-:W-:-:S04]  /*9210*/  LOP3.LUT R19, R19, 0xffff, RZ, 0xc0, !PT ;  /* 0x0000ffff13137812 */ /* 0x022fc800078ec0ff */
[----:B0-----:R-:W-:-:S05]  /*9220*/  PRMT R3, R19, 0x8880, RZ ;  /* 0x0000888013037816 */ /* 0x001fca00000000ff */
[----:B------:R0:W-:Y:S01]  /*9230*/  STG.E [R16.64], R3 ;  /* 0x0000000310007986 */ /* 0x0001e2000c101924 */
[----:B------:R-:W-:Y:S05]  /*9240*/  BRA `(.L_x_11290) ;  /* 0x00000d9000007947 */ /* 0x000fea0003800000 */
.L_x_11291:
[----:B01---5:R-:W-:-:S04]  /*9250*/  PRMT R3, R19, 0x8880, RZ ;  /* 0x0000888013037816 */ /* 0x023fc800000000ff */
[----:B------:R-:W-:-:S05]  /*9260*/  PRMT R3, R3, 0x7710, RZ ;  /* 0x0000771003037816 */ /* 0x000fca00000000ff */
[----:B------:R0:W-:Y:S01]  /*9270*/  STG.E.U16 [R16.64], R3 ;  /* 0x0000000310007986 */ /* 0x0001e2000c101524 */
[----:B------:R-:W-:Y:S05]  /*9280*/  BRA `(.L_x_11290) ;  /* 0x00000d5000007947 */ /* 0x000fea0003800000 */
.L_x_11286:
        /* <DEDUP_REMOVED lines=9> */
.L_x_11294:
[----:B-1---5:R-:W1:Y:S02]  /*9320*/  I2F.S8 R0, R19 ;  /* 0x0000001300007306 */ /* 0x022e640000001400 */
[----:B-1----:R-:W-:-:S05]  /*9330*/  F2FP.PACK_AB R0, RZ, R0 ;  /* 0x00000000ff00723e */ /* 0x002fca00000000ff */
[----:B------:R1:W-:Y:S01]  /*9340*/  STG.E.U16 [R16.64], R0 ;  /* 0x0000000010007986 */ /* 0x0003e2000c101524 */
[----:B------:R-:W-:Y:S05]  /*9350*/  BRA `(.L_x_11290) ;  /* 0x00000c8000007947 */ /* 0x000fea0003800000 */
.L_x_11293:
        /* <DEDUP_REMOVED lines=10> */
.L_x_11296:
[----:B-1---5:R-:W1:Y:S02]  /*9400*/  I2F.S8 R19, R19 ;  /* 0x0000001300137306 */ /* 0x022e640000001400 */
[----:B01----:R-:W-:-:S04]  /*9410*/  F2FP.PACK_AB R3, RZ, R19 ;  /* 0x00000013ff03723e */ /* 0x003fc800000000ff */
[----:B------:R-:W-:-:S05]  /*9420*/  PRMT R3, R3, 0x5410, RZ ;  /* 0x0000541003037816 */ /* 0x000fca00000000ff */
[----:B------:R0:W-:Y:S01]  /*9430*/  STG.E [R16.64], R3 ;  /* 0x0000000310007986 */ /* 0x0001e2000c101924 */
[----:B------:R-:W-:Y:S05]  /*9440*/  BRA `(.L_x_11290) ;  /* 0x00000b9000007947 */ /* 0x000fea0003800000 */
.L_x_11295:
[----:B01---5:R-:W-:-:S04]  /*9450*/  PRMT R2, R19, 0x8880, RZ ;  /* 0x0000888013027816 */ /* 0x023fc800000000ff */
[----:B------:R-:W-:-:S06]  /*9460*/  PRMT R2, R2, 0x7710, RZ ;  /* 0x0000771002027816 */ /* 0x000fcc00000000ff */
[----:B------:R-:W0:Y:S02]  /*9470*/  I2F.F64.S16 R2, R2 ;  /* 0x0000000200027312 */ /* 0x000e240000101c00 */
[----:B0-----:R0:W-:Y:S01]  /*9480*/  STG.E.64 [R16.64], R2 ;  /* 0x0000000210007986 */ /* 0x0011e2000c101b24 */
[----:B------:R-:W-:Y:S05]  /*9490*/  BRA `(.L_x_11290) ;  /* 0x00000b4000007947 */ /* 0x000fea0003800000 */
.L_x_11285:
        /* <DEDUP_REMOVED lines=12> */
.L_x_11299:
[----:B-1---5:R-:W-:Y:S01]  /*9560*/  PRMT R4, R19, 0x8880, RZ ;  /* 0x0000888013047816 */ /* 0x022fe200000000ff */
[----:B------:R-:W-:-:S03]  /*9570*/  CS2R R6, SRZ ;  /* 0x0000000000067805 */ /* 0x000fc6000001ff00 */
[----:B------:R-:W-:-:S06]  /*9580*/  PRMT R4, R4, 0x7710, RZ ;  /* 0x0000771004047816 */ /* 0x000fcc00000000ff */
[----:B------:R-:W1:Y:S02]  /*9590*/  I2F.F64.S16 R4, R4 ;  /* 0x0000000400047312 */ /* 0x000e640000101c00 */
[----:B-1----:R1:W-:Y:S01]  /*95a0*/  STG.E.128 [R16.64], R4 ;  /* 0x0000000410007986 */ /* 0x0023e2000c101d24 */
[----:B------:R-:W-:Y:S05]  /*95b0*/  BRA `(.L_x_11290) ;  /* 0x00000a2000007947 */ /* 0x000fea0003800000 */
.L_x_11298:
        /* <DEDUP_REMOVED lines=21> */
.L_x_11303:
[----:B------:R-:W-:Y:S05]  /*9710*/  BSYNC B0 ;  /* 0x0000000000007941 */ /* 0x000fea0003800000 */
.L_x_11302:
[----:B------:R-:W-:-:S05]  /*9720*/  LOP3.LUT R3, R0, R3, RZ, 0xfc, !PT ;  /* 0x0000000300037212 */ /* 0x000fca00078efcff */
[----:B------:R0:W-:Y:S01]  /*9730*/  STG.E.U8 [R16.64], R3 ;  /* 0x0000000310007986 */ /* 0x0001e2000c101124 */
[----:B------:R-:W-:Y:S05]  /*9740*/  BRA `(.L_x_11290) ;  /* 0x0000089000007947 */ /* 0x000fea0003800000 */
.L_x_11301:
        /* <DEDUP_REMOVED lines=13> */
.L_x_11305:
[----:B------:R-:W-:Y:S01]  /*9820*/  IMAD.MOV.U32 R0, RZ, RZ, 0x7f ;  /* 0x0000007fff007424 */ /* 0x000fe200078e00ff */
[----:B------:R-:W-:-:S04]  /*9830*/  ISETP.GT.U32.AND P0, PT, R2, 0x7f800000, PT ;  /* 0x7f8000000200780c */ /* 0x000fc80003f04070 */
[----:B------:R-:W-:-:S04]  /*9840*/  SEL R0, R0, 0x7c, P0 ;  /* 0x0000007c00007807 */ /* 0x000fc80000000000 */
.L_x_11306:
[----:B------:R-:W-:Y:S05]  /*9850*/  BSYNC B0 ;  /* 0x0000000000007941 */ /* 0x000fea0003800000 */
.L_x_11304:
[----:B------:R-:W-:-:S04]  /*9860*/  LOP3.LUT R2, R19, 0x80000000, RZ, 0xc0, !PT ;  /* 0x8000000013027812 */ /* 0x000fc800078ec0ff */
[----:B------:R-:W-:-:S04]  /*9870*/  SHF.R.U32.HI R3, RZ, 0x18, R2 ;  /* 0x00000018ff037819 */ /* 0x000fc80000011602 */
[----:B------:R-:W-:-:S05]  /*9880*/  LOP3.LUT R3, R0, R3, RZ, 0xfc, !PT ;  /* 0x0000000300037212 */ /* 0x000fca00078efcff */
[----:B------:R0:W-:Y:S01]  /*9890*/  STG.E.U8 [R16.64], R3 ;  /* 0x0000000310007986 */ /* 0x0001e2000c101124 */
[----:B------:R-:W-:Y:S05]  /*98a0*/  BRA `(.L_x_11290) ;  /* 0x0000073000007947 */ /* 0x000fea0003800000 */
.L_x_11300:
[----:B-1---5:R-:W1:Y:S02]  /*98b0*/  I2F.S8 R0, R19 ;  /* 0x0000001300007306 */ /* 0x022e640000001400 */
[----:B-1----:R-:W-:-:S05]  /*98c0*/  F2FP.BF16.PACK_AB R0, RZ, R0 ;  /* 0x00000000ff00723e */ /* 0x002fca00000010ff */
[----:B------:R1:W-:Y:S01]  /*98d0*/  STG.E.U16 [R16.64], R0 ;  /* 0x0000000010007986 */ /* 0x0003e2000c101524 */
[----:B------:R-:W-:Y:S05]  /*98e0*/  BRA `(.L_x_11290) ;  /* 0x000006f000007947 */ /* 0x000fea0003800000 */
.L_x_11297:
        /* <DEDUP_REMOVED lines=12> */
.L_x_11309:
        /* <DEDUP_REMOVED lines=17> */
.L_x_11312:
[----:B------:R-:W-:-:S04]  /*9ac0*/  LOP3.LUT R2, R19, 0x80000000, RZ, 0xc0, !PT ;  /* 0x8000000013027812 */ /* 0x000fc800078ec0ff */
[----:B------:R-:W-:-:S04]  /*9ad0*/  SHF.R.U32.HI R3, RZ, 0x18, R2 ;  /* 0x00000018ff037819 */ /* 0x000fc80000011602 */
[----:B------:R-:W-:-:S04]  /*9ae0*/  LOP3.LUT R0, R0, R3, RZ, 0xfc, !PT ;  /* 0x0000000300007212 */ /* 0x000fc800078efcff */
[----:B------:R-:W-:Y:S02]  /*9af0*/  PRMT R8, R0, 0x7610, R8 ;  /* 0x0000761000087816 */ /* 0x000fe40000000008 */
.L_x_11311:
[----:B------:R-:W-:Y:S05]  /*9b00*/  BSYNC B0 ;  /* 0x0000000000007941 */ /* 0x000fea0003800000 */
.L_x_11310:
[----:B------:R0:W-:Y:S01]  /*9b10*/  STG.E.U8 [R16.64], R8 ;  /* 0x0000000810007986 */ /* 0x0001e2000c101124 */
[----:B------:R-:W-:Y:S05]  /*9b20*/  BRA `(.L_x_11290) ;  /* 0x000004b000007947 */ /* 0x000fea0003800000 */
.L_x_11308:
        /* <DEDUP_REMOVED lines=17> */
.L_x_11315:
[----:B------:R-:W-:-:S04]  /*9c40*/  LOP3.LUT R2, R19, 0x80000000, RZ, 0xc0, !PT ;  /* 0x8000000013027812 */ /* 0x000fc800078ec0ff */
[----:B------:R-:W-:-:S04]  /*9c50*/  SHF.R.U32.HI R3, RZ, 0x18, R2 ;  /* 0x00000018ff037819 */ /* 0x000fc80000011602 */
[----:B------:R-:W-:-:S04]  /*9c60*/  LOP3.LUT R0, R0, R3, RZ, 0xfc, !PT ;  /* 0x0000000300007212 */ /* 0x000fc800078efcff */
[----:B------:R-:W-:Y:S02]  /*9c70*/  PRMT R8, R0, 0x7610, R8 ;  /* 0x0000761000087816 */ /* 0x000fe40000000008 */
.L_x_11314:
[----:B------:R-:W-:Y:S05]  /*9c80*/  BSYNC B0 ;  /* 0x0000000000007941 */ /* 0x000fea0003800000 */
.L_x_11313:
[----:B------:R0:W-:Y:S01]  /*9c90*/  STG.E.U8 [R16.64], R8 ;  /* 0x0000000810007986 */ /* 0x0001e2000c101124 */
[----:B------:R-:W-:Y:S05]  /*9ca0*/  BRA `(.L_x_11290) ;  /* 0x0000033000007947 */ /* 0x000fea0003800000 */
.L_x_11307:
        /* <DEDUP_REMOVED lines=22> */
.L_x_11289:
        /* <DEDUP_REMOVED lines=20> */
.L_x_11317:
[----:B-1---5:R-:W-:-:S04]  /*9f50*/  LOP3.LUT R19, R19, 0xffff, RZ, 0xc0, !PT ;  /* 0x0000ffff13137812 */ /* 0x022fc800078ec0ff */
[----:B------:R-:W-:-:S05]  /*9f60*/  PRMT R19, R19, 0x8880, RZ ;  /* 0x0000888013137816 */ /* 0x000fca00000000ff */
[----:B0-----:R-:W-:-:S05]  /*9f70*/  IMAD.MOV.U32 R2, RZ, RZ, R19 ;  /* 0x000000ffff027224 */ /* 0x001fca00078e0013 */
[----:B------:R-:W-:-:S05]  /*9f80*/  SHF.R.S32.HI R3, RZ, 0x1f, R2 ;  /* 0x0000001fff037819 */ /* 0x000fca0000011402 */
[----:B------:R0:W-:Y:S01]  /*9f90*/  STG.E.64 [R16.64], R2 ;  /* 0x0000000210007986 */ /* 0x0001e2000c101b24 */
[----:B------:R-:W-:Y:S05]  /*9fa0*/  BRA `(.L_x_11290) ;  /* 0x0000003000007947 */ /* 0x000fea0003800000 */
.L_x_11316:
[----:B-1---5:R-:W-:-:S04]  /*9fb0*/  LOP3.LUT R19, R19, 0xffff, RZ, 0xc0, !PT ;  /* 0x0000ffff13137812 */ /* 0x022fc800078ec0ff */
[----:B0-----:R-:W-:-:S05]  /*9fc0*/  PRMT R3, R19, 0x8880, RZ ;  /* 0x0000888013037816 */ /* 0x001fca00000000ff */
[----:B------:R0:W-:Y:S02]  /*9fd0*/  STG.E [R16.64], R3 ;  /* 0x0000000310007986 */ /* 0x0001e4000c101924 */
.L_x_11290:
        /* <DEDUP_REMOVED lines=284> */
.L_x_11318:
        /* <DEDUP_REMOVED lines=18> */
.L_x_11322:
[----:B------:R0:W5:Y:S01]  /*b2c0*/  LDG.E.U8 R19, [R2.64] ;  /* 0x0000002402137981 */ /* 0x000162000c1e1100 */
[----:B------:R-:W-:Y:S05]  /*b2d0*/  BRA `(.L_x_11324) ;  /* 0x00000d8000007947 */ /* 0x000fea0003800000 */
.L_x_11321:
        /* <DEDUP_REMOVED lines=8> */
.L_x_11326:
[----:B------:R0:W5:Y:S01]  /*b360*/  LDG.E.U8 R19, [R2.64] ;  /* 0x0000002402137981 */ /* 0x000162000c1e1100 */
[----:B------:R-:W-:Y:S05]  /*b370*/  BRA `(.L_x_11324) ;  /* 0x00000ce000007947 */ /* 0x000fea0003800000 */
.L_x_11325:
[----:B------:R0:W5:Y:S01]  /*b380*/  LDG.E.U16 R19, [R2.64] ;  /* 0x0000002402137981 */ /* 0x000162000c1e1500 */
[----:B------:R-:W-:Y:S05]  /*b390*/  BRA `(.L_x_11324) ;  /* 0x00000cc000007947 */ /* 0x000fea0003800000 */
.L_x_11320:
        /* <DEDUP_REMOVED lines=9> */
.L_x_11328:
[----:B------:R-:W2:Y:S02]  /*b430*/  LDG.E.U16 R0, [R2.64] ;  /* 0x0000002402007981 */ /* 0x000ea4000c1e1500 */
[----:B--2---:R-:W-:-:S06]  /*b440*/  HADD2.F32 R0, -RZ, R0.H0_H0 ;  /* 0x20000000ff007230 */ /* 0x004fcc0000004100 */
[----:B------:R-:W0:Y:S02]  /*b450*/  F2I.FTZ.TRUNC.NTZ R0, R0 ;  /* 0x0000000000007305 */ /* 0x000e24000021f100 */
[----:B0-----:R-:W-:Y:S01]  /*b460*/  PRMT R19, R0, 0x7610, R19 ;  /* 0x0000761000137816 */ /* 0x001fe20000000013 */
[----:B------:R-:W-:Y:S05]  /*b470*/  BRA `(.L_x_11324) ;  /* 0x00000be000007947 */ /* 0x000fea0003800000 */
.L_x_11327:
        /* <DEDUP_REMOVED lines=9> */
.L_x_11330:
[----:B------:R-:W2:Y:S02]  /*b510*/  LDG.E.U16 R2, [R2.64] ;  /* 0x0000002402027981 */ /* 0x000ea4000c1e1500 */
[----:B--2---:R-:W-:-:S06]  /*b520*/  HADD2.F32 R0, -RZ, R2.H0_H0 ;  /* 0x20000002ff007230 */ /* 0x004fcc0000004100 */
[----:B------:R-:W0:Y:S02]  /*b530*/  F2I.FTZ.TRUNC.NTZ R0, R0 ;  /* 0x0000000000007305 */ /* 0x000e24000021f100 */
[----:B0-----:R-:W-:Y:S01]  /*b540*/  PRMT R19, R0, 0x7610, R19 ;  /* 0x0000761000137816 */ /* 0x001fe20000000013 */
[----:B------:R-:W-:Y:S05]  /*b550*/  BRA `(.L_x_11324) ;  /* 0x00000b0000007947 */ /* 0x000fea0003800000 */
.L_x_11329:
[----:B------:R-:W2:Y:S02]  /*b560*/  LDG.E.64 R2, [R2.64] ;  /* 0x0000002402027981 */ /* 0x000ea4000c1e1b00 */
[----:B--2---:R0:W1:Y:S01]  /*b570*/  F2I.F64.TRUNC R19, R2 ;  /* 0x0000000200137311 */ /* 0x004062000030d100 */
[----:B------:R-:W-:Y:S05]  /*b580*/  BRA `(.L_x_11324) ;  /* 0x00000ad000007947 */ /* 0x000fea0003800000 */
.L_x_11319:
        /* <DEDUP_REMOVED lines=12> */
.L_x_11333:
[----:B------:R-:W2:Y:S02]  /*b650*/  LDG.E.64 R2, [R2.64] ;  /* 0x0000002402027981 */ /* 0x000ea4000c1e1b00 */
[----:B--2---:R0:W1:Y:S01]  /*b660*/  F2I.F64.TRUNC R19, R2 ;  /* 0x0000000200137311 */ /* 0x004062000030d100 */
[----:B------:R-:W-:Y:S05]  /*b670*/  BRA `(.L_x_11324) ;  /* 0x000009e000007947 */ /* 0x000fea0003800000 */
.L_x_11332:
        /* <DEDUP_REMOVED lines=28> */
.L_x_11335:
        /* <DEDUP_REMOVED lines=15> */
.L_x_11334:
[----:B------:R-:W2:Y:S02]  /*b930*/  LDG.E.U16 R0, [R2.64] ;  /* 0x0000002402007981 */ /* 0x000ea4000c1e1500 */
[----:B--2---:R-:W-:-:S06]  /*b940*/  PRMT R0, RZ, 0x5410, R0 ;  /* 0x00005410ff007816 */ /* 0x004fcc0000000000 */
[----:B------:R-:W0:Y:S02]  /*b950*/  F2I.FTZ.TRUNC.NTZ R0, R0 ;  /* 0x0000000000007305 */ /* 0x000e24000021f100 */
[----:B0-----:R-:W-:Y:S01]  /*b960*/  PRMT R19, R0, 0x7610, R19 ;  /* 0x0000761000137816 */ /* 0x001fe20000000013 */
[----:B------:R-:W-:Y:S05]  /*b970*/  BRA `(.L_x_11324) ;  /* 0x000006e000007947 */ /* 0x000fea0003800000 */
.L_x_11331:
        /* <DEDUP_REMOVED lines=10> */
.L_x_11338:
        /* <DEDUP_REMOVED lines=21> */
.L_x_11342:
[----:B------:R-:W-:Y:S05]  /*bb70*/  BSYNC B1 ;  /* 0x0000000000017941 */ /* 0x000fea0003800000 */
.L_x_11341:
[----:B------:R-:W-:Y:S01]  /*bb80*/  LEA R3, R0, 0x3b800000, 0x17 ;  /* 0x3b80000000037811 */ /* 0x000fe200078eb8ff */
[----:B------:R-:W-:-:S05]  /*bb90*/  IMAD.SHL.U32 R0, R2, 0x100000, RZ ;  /* 0x0010000002007824 */ /* 0x000fca00078e00ff */
[----:B------:R-:W-:Y:S02]  /*bba0*/  LOP3.LUT R0, R3, R0, R4, 0xfe, !PT ;  /* 0x0000000003007212 */ /* 0x000fe400078efe04 */
.L_x_11340:
[----:B------:R-:W-:Y:S05]  /*bbb0*/  BSYNC B0 ;  /* 0x0000000000007941 */ /* 0x000fea0003800000 */
.L_x_11339:
[----:B------:R-:W0:Y:S02]  /*bbc0*/  F2I.FTZ.TRUNC.NTZ R0, R0 ;  /* 0x0000000000007305 */ /* 0x000e24000021f100 */
[----:B0-----:R-:W-:Y:S01]  /*bbd0*/  PRMT R19, R0, 0x7610, R19 ;  /* 0x0000761000137816 */ /* 0x001fe20000000013 */
[----:B------:R-:W-:Y:S05]  /*bbe0*/  BRA `(.L_x_11324) ;  /* 0x0000047000007947 */ /* 0x000fea0003800000 */
.L_x_11337:
        /* <DEDUP_REMOVED lines=21> */
.L_x_11346:
[----:B------:R-:W-:Y:S05]  /*bd40*/  BSYNC B1 ;  /* 0x0000000000017941 */ /* 0x000fea0003800000 */
.L_x_11345:
[----:B------:R-:W-:Y:S01]  /*bd50*/  LEA R3, R0, 0x37800000, 0x17 ;  /* 0x3780000000037811 */ /* 0x000fe200078eb8ff */
[----:B------:R-:W-:-:S05]  /*bd60*/  IMAD.SHL.U32 R0, R2, 0x200000, RZ ;  /* 0x0020000002007824 */ /* 0x000fca00078e00ff */
[----:B------:R-:W-:Y:S02]  /*bd70*/  LOP3.LUT R0, R3, R0, R4, 0xfe, !PT ;  /* 0x0000000003007212 */ /* 0x000fe400078efe04 */
.L_x_11344:
[----:B------:R-:W-:Y:S05]  /*bd80*/  BSYNC B0 ;  /* 0x0000000000007941 */ /* 0x000fea0003800000 */
.L_x_11343:
[----:B------:R-:W0:Y:S02]  /*bd90*/  F2I.FTZ.TRUNC.NTZ R0, R0 ;  /* 0x0000000000007305 */ /* 0x000e24000021f100 */
[----:B0-----:R-:W-:Y:S01]  /*bda0*/  PRMT R19, R0, 0x7610, R19 ;  /* 0x0000761000137816 */ /* 0x001fe20000000013 */
[----:B------:R-:W-:Y:S05]  /*bdb0*/  BRA `(.L_x_11324) ;  /* 0x000002a000007947 */ /* 0x000fea0003800000 */
.L_x_11336:
        /* <DEDUP_REMOVED lines=14> */
.L_x_11350:
[----:B------:R-:W-:Y:S05]  /*bea0*/  BSYNC B0 ;  /* 0x0000000000007941 */ /* 0x000fea0003800000 */
.L_x_11349:
[----:B------:R-:W0:Y:S02]  /*beb0*/  F2I.FTZ.TRUNC.NTZ R0, R0 ;  /* 0x0000000000007305 */ /* 0x000e24000021f100 */
[----:B0-----:R-:W-:Y:S01]  /*bec0*/  PRMT R19, R0, 0x7610, R19 ;  /* 0x0000761000137816 */ /* 0x001fe20000000013 */
[----:B------:R-:W-:Y:S05]  /*bed0*/  BRA `(.L_x_11324) ;  /* 0x0000018000007947 */ /* 0x000fea0003800000 */
.L_x_11323:
        /* <DEDUP_REMOVED lines=21> */
.L_x_11348:
[----:B------:R0:W5:Y:S01]  /*c030*/  LDG.E.U8 R19, [R2.64] ;  /* 0x0000002402137981 */ /* 0x000162000c1e1100 */
[----:B------:R-:W-:Y:S05]  /*c040*/  BRA `(.L_x_11324) ;  /* 0x0000001000007947 */ /* 0x000fea0003800000 */
.L_x_11347:
[----:B------:R0:W5:Y:S02]  /*c050*/  LDG.E.U8 R19, [R2.64] ;  /* 0x0000002402137981 */ /* 0x000164000c1e1100 */
.L_x_11324:
        /* <DEDUP_REMOVED lines=18> */
.L_x_11354:
[----:B------:R-:W2:Y:S02]  /*c180*/  LDG.E.U8 R2, [R2.64] ;  /* 0x0000002402027981 */ /* 0x000ea4000c1e1100 */
[----:B--2---:R-:W-:-:S04]  /*c190*/  ISETP.NE.AND P0, PT, R2, RZ, PT ;  /* 0x000000ff0200720c */ /* 0x004fc80003f05270 */
[----:B------:R-:W-:Y:S01]  /*c1a0*/  P2R R22, PR, RZ, 0x1 ;  /* 0x00000001ff167803 */ /* 0x000fe20000000000 */
[----:B------:R-:W-:Y:S05]  /*c1b0*/  BRA `(.L_x_11356) ;  /* 0x00000f4000007947 */ /* 0x000fea0003800000 */
.L_x_11353:
        /* <DEDUP_REMOVED lines=11> */
.L_x_11358:
[----:B------:R-:W2:Y:S02]  /*c270*/  LDG.E R2, [R2.64] ;  /* 0x0000002402027981 */ /* 0x000ea4000c1e1900 */
[----:B--2---:R-:W-:-:S04]  /*c280*/  ISETP.NE.AND P0, PT, R2, RZ, PT ;  /* 0x000000ff0200720c */ /* 0x004fc80003f05270 */
[----:B------:R-:W-:Y:S01]  /*c290*/  P2R R22, PR, RZ, 0x1 ;  /* 0x00000001ff167803 */ /* 0x000fe20000000000 */
[----:B------:R-:W-:Y:S05]  /*c2a0*/  BRA `(.L_x_11356) ;  /* 0x00000e5000007947 */ /* 0x000fea0003800000 */
.L_x_11357:
[----:B------:R-:W2:Y:S02]  /*c2b0*/  LDG.E.U16 R2, [R2.64] ;  /* 0x0000002402027981 */ /* 0x000ea4000c1e1500 */
[----:B--2---:R-:W-:-:S04]  /*c2c0*/  ISETP.NE.AND P0, PT, R2, RZ, PT ;  /* 0x000000ff0200720c */ /* 0x004fc80003f05270 */
[----:B------:R-:W-:Y:S01]  /*c2d0*/  P2R R22, PR, RZ, 0x1 ;  /* 0x00000001ff167803 */ /* 0x000fe20000000000 */
[----:B------:R-:W-:Y:S05]  /*c2e0*/  BRA `(.L_x_11356) ;  /* 0x00000e1000007947 */ /* 0x000fea0003800000 */
.L_x_11352:
        /* <DEDUP_REMOVED lines=10> */
.L_x_11360:
[----:B------:R-:W2:Y:S02]  /*c390*/  LDG.E.U16 R0, [R2.64] ;  /* 0x0000002402007981 */ /* 0x000ea4000c1e1500 */
[----:B--2---:R-:W-:-:S05]  /*c3a0*/  HADD2.F32 R0, -RZ, R0.H0_H0 ;  /* 0x20000000ff007230 */ /* 0x004fca0000004100 */
[----:B------:R-:W-:-:S04]  /*c3b0*/  FSETP.NEU.FTZ.AND P0, PT, R0, RZ, PT ;  /* 0x000000ff0000720b */ /* 0x000fc80003f1d000 */
[----:B------:R-:W-:Y:S01]  /*c3c0*/  P2R R22, PR, RZ, 0x1 ;  /* 0x00000001ff167803 */ /* 0x000fe20000000000 */
[----:B------:R-:W-:Y:S05]  /*c3d0*/  BRA `(.L_x_11356) ;  /* 0x00000d2000007947 */ /* 0x000fea0003800000 */
.L_x_11359:
        /* <DEDUP_REMOVED lines=12> */
.L_x_11362:
        /* <DEDUP_REMOVED lines=11> */
.L_x_11361:
[----:B------:R-:W2:Y:S02]  /*c550*/  LDG.E.64 R2, [R2.64] ;  /* 0x0000002402027981 */ /* 0x000ea4000c1e1b00 */
[----:B--2---:R-:W0:-:S06]  /*c560*/  DSETP.NEU.AND P0, PT, R2, RZ, PT ;  /* 0x000000ff0200722a */ /* 0x004e0c0003f0d000 */
[----:B0-----:R-:W-:Y:S01]  /*c570*/  P2R R22, PR, RZ, 0x1 ;  /* 0x00000001ff167803 */ /* 0x001fe20000000000 */
[----:B------:R-:W-:Y:S05]  /*c580*/  BRA `(.L_x_11356) ;  /* 0x00000b7000007947 */ /* 0x000fea0003800000 */
.L_x_11351:
        /* <DEDUP_REMOVED lines=12> */
.L_x_11365:
[----:B------:R-:W2:Y:S02]  /*c650*/  LDG.E.128 R4, [R2.64] ;  /* 0x0000002402047981 */ /* 0x000ea4000c1e1d00 */
[----:B--2---:R-:W0:-:S06]  /*c660*/  DSETP.NEU.AND P0, PT, R6, RZ, PT ;  /* 0x000000ff0600722a */ /* 0x004e0c0003f0d000 */
[----:B0-----:R-:W0:-:S06]  /*c670*/  DSETP.NEU.OR P0, PT, R4, RZ, P0 ;  /* 0x000000ff0400722a */ /* 0x001e0c000070d400 */
[----:B0-----:R-:W-:Y:S01]  /*c680*/  P2R R22, PR, RZ, 0x1 ;  /* 0x00000001ff167803 */ /* 0x001fe20000000000 */
[----:B------:R-:W-:Y:S05]  /*c690*/  BRA `(.L_x_11356) ;  /* 0x00000a6000007947 */ /* 0x000fea0003800000 */
.L_x_11364:
        /* <DEDUP_REMOVED lines=28> */
.L_x_11367:
        /* <DEDUP_REMOVED lines=15> */
.L_x_11366:
[----:B------:R-:W2:Y:S02]  /*c950*/  LDG.E.U16 R0, [R2.64] ;  /* 0x0000002402007981 */ /* 0x000ea4000c1e1500 */
[----:B--2---:R-:W-:-:S04]  /*c960*/  PRMT R0, RZ, 0x5410, R0 ;  /* 0x00005410ff007816 */ /* 0x004fc80000000000 */
[----:B------:R-:W-:-:S04]  /*c970*/  FSETP.NEU.FTZ.AND P0, PT, R0, RZ, PT ;  /* 0x000000ff0000720b */ /* 0x000fc80003f1d000 */
[----:B------:R-:W-:Y:S01]  /*c980*/  P2R R22, PR, RZ, 0x1 ;  /* 0x00000001ff167803 */ /* 0x000fe20000000000 */
[----:B------:R-:W-:Y:S05]  /*c990*/  BRA `(.L_x_11356) ;  /* 0x0000076000007947 */ /* 0x000fea0003800000 */
.L_x_11363:
        /* <DEDUP_REMOVED lines=12> */
.L_x_11370:
        /* <DEDUP_REMOVED lines=21> */
.L_x_11374:
[----:B------:R-:W-:Y:S05]  /*cbb0*/  BSYNC B1 ;  /* 0x0000000000017941 */ /* 0x000fea0003800000 */
.L_x_11373:
[----:B------:R-:W-:Y:S01]  /*cbc0*/  LEA R3, R0, 0x3b800000, 0x17 ;  /* 0x3b80000000037811 */ /* 0x000fe200078eb8ff */
[----:B------:R-:W-:-:S05]  /*cbd0*/  IMAD.SHL.U32 R0, R2, 0x100000, RZ ;  /* 0x0010000002007824 */ /* 0x000fca00078e00ff */
[----:B------:R-:W-:Y:S02]  /*cbe0*/  LOP3.LUT R0, R3, R0, R4, 0xfe, !PT ;  /* 0x0000000003007212 */ /* 0x000fe400078efe04 */
.L_x_11372:
[----:B------:R-:W-:Y:S05]  /*cbf0*/  BSYNC B0 ;  /* 0x0000000000007941 */ /* 0x000fea0003800000 */
.L_x_11371:
[----:B------:R-:W-:-:S04]  /*cc00*/  FSETP.NEU.FTZ.AND P0, PT, R0, RZ, PT ;  /* 0x000000ff0000720b */ /* 0x000fc80003f1d000 */
[----:B------:R-:W-:Y:S01]  /*cc10*/  P2R R22, PR, RZ, 0x1 ;  /* 0x00000001ff167803 */ /* 0x000fe20000000000 */
[----:B------:R-:W-:Y:S05]  /*cc20*/  BRA `(.L_x_11356) ;  /* 0x000004d000007947 */ /* 0x000fea0003800000 */
.L_x_11369:
        /* <DEDUP_REMOVED lines=21> */
.L_x_11378:
[----:B------:R-:W-:Y:S05]  /*cd80*/  BSYNC B1 ;  /* 0x0000000000017941 */ /* 0x000fea0003800000 */
.L_x_11377:
[----:B------:R-:W-:Y:S01]  /*cd90*/  LEA R3, R0, 0x37800000, 0x17 ;  /* 0x3780000000037811 */ /* 0x000fe200078eb8ff */
[----:B------:R-:W-:-:S05]  /*cda0*/  IMAD.SHL.U32 R0, R2, 0x200000, RZ ;  /* 0x0020000002007824 */ /* 0x000fca00078e00ff */
[----:B------:R-:W-:Y:S02]  /*cdb0*/  LOP3.LUT R0, R3, R0, R4, 0xfe, !PT ;  /* 0x0000000003007212 */ /* 0x000fe400078efe04 */
.L_x_11376:
[----:B------:R-:W-:Y:S05]  /*cdc0*/  BSYNC B0 ;  /* 0x0000000000007941 */ /* 0x000fea0003800000 */
.L_x_11375:
[----:B------:R-:W-:-:S04]  /*cdd0*/  FSETP.NEU.FTZ.AND P0, PT, R0, RZ, PT ;  /* 0x000000ff0000720b */ /* 0x000fc80003f1d000 */
[----:B------:R-:W-:Y:S01]  /*cde0*/  P2R R22, PR, RZ, 0x1 ;  /* 0x00000001ff167803 */ /* 0x000fe20000000000 */
[----:B------:R-:W-:Y:S05]  /*cdf0*/  BRA `(.L_x_11356) ;  /* 0x0000030000007947 */ /* 0x000fea0003800000 */
.L_x_11368:
        /* <DEDUP_REMOVED lines=14> */
.L_x_11382:
[----:B------:R-:W-:Y:S05]  /*cee0*/  BSYNC B0 ;  /* 0x0000000000007941 */ /* 0x000fea0003800000 */
.L_x_11381:
[----:B------:R-:W-:-:S04]  /*cef0*/  FSETP.NEU.FTZ.AND P0, PT, R0, RZ, PT ;  /* 0x000000ff0000720b */ /* 0x000fc80003f1d000 */
[----:B------:R-:W-:Y:S01]  /*cf00*/  P2R R22, PR, RZ, 0x1 ;  /* 0x00000001ff167803 */ /* 0x000fe20000000000 */
[----:B------:R-:W-:Y:S05]  /*cf10*/  BRA `(.L_x_11356) ;  /* 0x000001e000007947 */ /* 0x000fea0003800000 */
.L_x_11355:
        /* <DEDUP_REMOVED lines=22> */
.L_x_11380:
[----:B------:R-:W2:Y:S02]  /*d080*/  LDG.E.64 R2, [R2.64] ;  /* 0x0000002402027981 */ /* 0x000ea4000c1e1b00 */
[----:B--2---:R-:W-:-:S04]  /*d090*/  ISETP.NE.U32.AND P0, PT, R2, RZ, PT ;  /* 0x000000ff0200720c */ /* 0x004fc80003f05070 */
[----:B------:R-:W-:-:S04]  /*d0a0*/  ISETP.NE.AND.EX P0, PT, R3, RZ, PT, P0 ;  /* 0x000000ff0300720c */ /* 0x000fc80003f05300 */
[----:B------:R-:W-:Y:S01]  /*d0b0*/  P2R R22, PR, RZ, 0x1 ;  /* 0x00000001ff167803 */ /* 0x000fe20000000000 */
[----:B------:R-:W-:Y:S05]  /*d0c0*/  BRA `(.L_x_11356) ;  /* 0x0000003000007947 */ /* 0x000fea0003800000 */
.L_x_11379:
[----:B------:R-:W2:Y:S02]  /*d0d0*/  LDG.E R2, [R2.64] ;  /* 0x0000002402027981 */ /* 0x000ea4000c1e1900 */
[----:B--2---:R-:W-:-:S04]  /*d0e0*/  ISETP.NE.AND P0, PT, R2, RZ, PT ;  /* 0x000000ff0200720c */ /* 0x004fc80003f05270 */
[----:B------:R-:W-:Y:S02]  /*d0f0*/  P2R R22, PR, RZ, 0x1 ;  /* 0x00000001ff167803 */ /* 0x000fe40000000000 */
.L_x_11356:
        /* <DEDUP_REMOVED lines=17> */
.L_x_11386:
[----:B------:R0:W5:Y:S01]  /*d210*/  LDG.E.U8 R2, [R4.64] ;  /* 0x0000002404027981 */ /* 0x000162000c1e1100 */
[----:B------:R-:W-:Y:S01]  /*d220*/  IMAD.MOV.U32 R3, RZ, RZ, RZ ;  /* 0x000000ffff037224 */ /* 0x000fe200078e00ff */
[----:B------:R-:W-:Y:S05]  /*d230*/  BRA `(.L_x_11388) ;  /* 0x00000d5000007947 */ /* 0x000fea0003800000 */
.L_x_11385:
        /* <DEDUP_REMOVED lines=8> */
.L_x_11390:
[----:B------:R-:W2:Y:S02]  /*d2c0*/  LDG.E R2, [R4.64] ;  /* 0x0000002404027981 */ /* 0x000ea4000c1e1900 */
[----:B--2---:R-:W-:Y:S01]  /*d2d0*/  SHF.R.S32.HI R3, RZ, 0x1f, R2 ;  /* 0x0000001fff037819 */ /* 0x004fe20000011402 */
[----:B------:R-:W-:Y:S05]  /*d2e0*/  BRA `(.L_x_11388) ;  /* 0x00000ca000007947 */ /* 0x000fea0003800000 */
.L_x_11389:
[----:B------:R-:W2:Y:S02]  /*d2f0*/  LDG.E.S16 R2, [R4.64] ;  /* 0x0000002404027981 */ /* 0x000ea4000c1e1700 */
[----:B--2---:R-:W-:Y:S01]  /*d300*/  SHF.R.S32.HI R3, RZ, 0x1f, R2 ;  /* 0x0000001fff037819 */ /* 0x004fe20000011402 */
[----:B------:R-:W-:Y:S05]  /*d310*/  BRA `(.L_x_11388) ;  /* 0x00000c7000007947 */ /* 0x000fea0003800000 */
.L_x_11384:
        /* <DEDUP_REMOVED lines=9> */
.L_x_11392:
[----:B------:R-:W2:Y:S02]  /*d3b0*/  LDG.E.U16 R4, [R4.64] ;  /* 0x0000002404047981 */ /* 0x000ea4000c1e1500 */
[----:B--2---:R-:W-:-:S06]  /*d3c0*/  HADD2.F32 R2, -RZ, R4.H0_H0 ;  /* 0x20000004ff027230 */ /* 0x004fcc0000004100 */
[----:B------:R-:W0:Y:S01]  /*d3d0*/  F2I.S64.TRUNC R2, R2 ;  /* 0x0000000200027311 */ /* 0x000e22000020d900 */
[----:B------:R-:W-:Y:S05]  /*d3e0*/  BRA `(.L_x_11388) ;  /* 0x00000ba000007947 */ /* 0x000fea0003800000 */
.L_x_11391:
        /* <DEDUP_REMOVED lines=9> */
.L_x_11394:
[----:B------:R-:W2:Y:S02]  /*d480*/  LDG.E.U16 R4, [R4.64] ;  /* 0x0000002404047981 */ /* 0x000ea4000c1e1500 */
[----:B--2---:R-:W-:-:S06]  /*d490*/  HADD2.F32 R2, -RZ, R4.H0_H0 ;  /* 0x20000004ff027230 */ /* 0x004fcc0000004100 */
[----:B------:R-:W0:Y:S01]  /*d4a0*/  F2I.S64.TRUNC R2, R2 ;  /* 0x0000000200027311 */ /* 0x000e22000020d900 */
[----:B------:R-:W-:Y:S05]  /*d4b0*/  BRA `(.L_x_11388) ;  /* 0x00000ad000007947 */ /* 0x000fea0003800000 */
.L_x_11393:
[----:B------:R-:W2:Y:S02]  /*d4c0*/  LDG.E.64 R2, [R4.64] ;  /* 0x0000002404027981 */ /* 0x000ea4000c1e1b00 */
[----:B--2---:R-:W0:Y:S01]  /*d4d0*/  F2I.S64.F64.TRUNC R2, R2 ;  /* 0x0000000200027311 */ /* 0x004e22000030d900 */
[----:B------:R-:W-:Y:S05]  /*d4e0*/  BRA `(.L_x_11388) ;  /* 0x00000aa000007947 */ /* 0x000fea0003800000 */
.L_x_11383:
        /* <DEDUP_REMOVED lines=13> */
.L_x_11397:
[----:B------:R-:W2:Y:S02]  /*d5c0*/  LDG.E.64 R2, [R4.64] ;  /* 0x0000002404027981 */ /* 0x000ea4000c1e1b00 */
[----:B--2---:R-:W0:Y:S01]  /*d5d0*/  F2I.S64.F64.TRUNC R2, R2 ;  /* 0x0000000200027311 */ /* 0x004e22000030d900 */
[----:B------:R-:W-:Y:S05]  /*d5e0*/  BRA `(.L_x_11388) ;  /* 0x000009a000007947 */ /* 0x000fea0003800000 */
.L_x_11396:
        /* <DEDUP_REMOVED lines=27> */
.L_x_11399:
        /* <DEDUP_REMOVED lines=14> */
.L_x_11398:
[----:B------:R-:W2:Y:S02]  /*d880*/  LDG.E.U16 R2, [R4.64] ;  /* 0x0000002404027981 */ /* 0x000ea4000c1e1500 */
[----:B--2---:R-:W-:-:S06]  /*d890*/  PRMT R2, RZ, 0x5410, R2 ;  /* 0x00005410ff027816 */ /* 0x004fcc0000000002 */
[----:B------:R-:W0:Y:S01]  /*d8a0*/  F2I.S64.TRUNC R2, R2 ;  /* 0x0000000200027311 */ /* 0x000e22000020d900 */
[----:B------:R-:W-:Y:S05]  /*d8b0*/  BRA `(.L_x_11388) ;  /* 0x000006d000007947 */ /* 0x000fea0003800000 */
.L_x_11395:
        /* <DEDUP_REMOVED lines=11> */
.L_x_11402:
        /* <DEDUP_REMOVED lines=21> */
.L_x_11406:
[----:B------:R-:W-:Y:S05]  /*dac0*/  BSYNC B1 ;  /* 0x0000000000017941 */ /* 0x000fea0003800000 */
.L_x_11405:
[----:B------:R-:W-:Y:S01]  /*dad0*/  IMAD.SHL.U32 R2, R2, 0x100000, RZ ;  /* 0x0010000002027824 */ /* 0x000fe200078e00ff */
[----:B------:R-:W-:-:S04]  /*dae0*/  LEA R3, R0, 0x3b800000, 0x17 ;  /* 0x3b80000000037811 */ /* 0x000fc800078eb8ff */
[----:B------:R-:W-:Y:S02]  /*daf0*/  LOP3.LUT R2, R3, R2, R4, 0xfe, !PT ;  /* 0x0000000203027212 */ /* 0x000fe400078efe04 */
.L_x_11404:
[----:B------:R-:W-:Y:S05]  /*db00*/  BSYNC B0 ;  /* 0x0000000000007941 */ /* 0x000fea0003800000 */
.L_x_11403:
[----:B------:R-:W0:Y:S01]  /*db10*/  F2I.S64.TRUNC R2, R2 ;  /* 0x0000000200027311 */ /* 0x000e22000020d900 */
[----:B------:R-:W-:Y:S05]  /*db20*/  BRA `(.L_x_11388) ;  /* 0x0000046000007947 */ /* 0x000fea0003800000 */
.L_x_11401:
        /* <DEDUP_REMOVED lines=21> */
.L_x_11410:
[----:B------:R-:W-:Y:S05]  /*dc80*/  BSYNC B1 ;  /* 0x0000000000017941 */ /* 0x000fea0003800000 */
.L_x_11409:
[----:B------:R-:W-:Y:S01]  /*dc90*/  IMAD.SHL.U32 R2, R2, 0x200000, RZ ;  /* 0x0020000002027824 */ /* 0x000fe200078e00ff */
[----:B------:R-:W-:-:S04]  /*dca0*/  LEA R3, R0, 0x37800000, 0x17 ;  /* 0x3780000000037811 */ /* 0x000fc800078eb8ff */
[----:B------:R-:W-:Y:S02]  /*dcb0*/  LOP3.LUT R2, R3, R2, R4, 0xfe, !PT ;  /* 0x0000000203027212 */ /* 0x000fe400078efe04 */
.L_x_11408:
[----:B------:R-:W-:Y:S05]  /*dcc0*/  BSYNC B0 ;  /* 0x0000000000007941 */ /* 0x000fea0003800000 */
.L_x_11407:
[----:B------:R-:W0:Y:S01]  /*dcd0*/  F2I.S64.TRUNC R2, R2 ;  /* 0x0000000200027311 */ /* 0x000e22000020d900 */
[----:B------:R-:W-:Y:S05]  /*dce0*/  BRA `(.L_x_11388) ;  /* 0x000002a000007947 */ /* 0x000fea0003800000 */
.L_x_11400:
        /* <DEDUP_REMOVED lines=14> */
.L_x_11414:
[----:B------:R-:W-:Y:S05]  /*ddd0*/  BSYNC B0 ;  /* 0x0000000000007941 */ /* 0x000fea0003800000 */
.L_x_11413:
[----:B------:R-:W0:Y:S01]  /*dde0*/  F2I.S64.TRUNC R2, R2 ;  /* 0x0000000200027311 */ /* 0x000e22000020d900 */
[----:B------:R-:W-:Y:S05]  /*ddf0*/  BRA `(.L_x_11388) ;  /* 0x0000019000007947 */ /* 0x000fea0003800000 */
.L_x_11387:
        /* <DEDUP_REMOVED lines=21> */
.L_x_11412:
[----:B------:R0:W5:Y:S01]  /*df50*/  LDG.E.64 R2, [R4.64] ;  /* 0x0000002404027981 */ /* 0x000162000c1e1b00 */
[----:B------:R-:W-:Y:S05]  /*df60*/  BRA `(.L_x_11388) ;  /* 0x0000002000007947 */ /* 0x000fea0003800000 */
.L_x_11411:
[----:B------:R0:W5:Y:S01]  /*df70*/  LDG.E R2, [R4.64] ;  /* 0x0000002404027981 */ /* 0x000162000c1e1900 */
[----:B------:R-:W-:-:S03]  /*df80*/  IMAD.MOV.U32 R3, RZ, RZ, RZ ;  /* 0x000000ffff037224 */ /* 0x000fc600078e00ff */
.L_x_11388:
        /* <DEDUP_REMOVED lines=9> */
.L_x_11416:
[----:B------:R-:W-:Y:S05]  /*e020*/  BSYNC B0 ;  /* 0x0000000000007941 */ /* 0x000fea0003800000 */
.L_x_11415:
        /* <DEDUP_REMOVED lines=11> */
.L_x_11420:
[----:B-1---5:R1:W-:Y:S01]  /*e0e0*/  STG.E.U8 [R16.64], R19 ;  /* 0x0000001310007986 */ /* 0x0223e2000c101124 */
[----:B------:R-:W-:Y:S05]  /*e0f0*/  BRA `(.L_x_11422) ;  /* 0x00000e9000007947 */ /* 0x000fea0003800000 */
.L_x_11419:
        /* <DEDUP_REMOVED lines=12> */
.L_x_11424:
[----:B-1---5:R-:W-:-:S04]  /*e1c0*/  LOP3.LUT R19, R19, 0xffff, RZ, 0xc0, !PT ;  /* 0x0000ffff13137812 */ /* 0x022fc800078ec0ff */
[----:B0-----:R-:W-:-:S05]  /*e1d0*/  PRMT R3, R19, 0x8880, RZ ;  /* 0x0000888013037816 */ /* 0x001fca00000000ff */
[----:B------:R0:W-:Y:S01]  /*e1e0*/  STG.E [R16.64], R3 ;  /* 0x0000000310007986 */ /* 0x0001e2000c101924 */
[----:B------:R-:W-:Y:S05]  /*e1f0*/  BRA `(.L_x_11422) ;  /* 0x00000d9000007947 */ /* 0x000fea0003800000 */
.L_x_11423:
[----:B01---5:R-:W-:-:S04]  /*e200*/  PRMT R3, R19, 0x8880, RZ ;  /* 0x0000888013037816 */ /* 0x023fc800000000ff */
[----:B------:R-:W-:-:S05]  /*e210*/  PRMT R3, R3, 0x7710, RZ ;  /* 0x0000771003037816 */ /* 0x000fca00000000ff */
[----:B------:R0:W-:Y:S01]  /*e220*/  STG.E.U16 [R16.64], R3 ;  /* 0x0000000310007986 */ /* 0x0001e2000c101524 */
[----:B------:R-:W-:Y:S05]  /*e230*/  BRA `(.L_x_11422) ;  /* 0x00000d5000007947 */ /* 0x000fea0003800000 */
.L_x_11418:
        /* <DEDUP_REMOVED lines=9> */
.L_x_11426:
[----:B-1---5:R-:W1:Y:S02]  /*e2d0*/  I2F.S8 R0, R19 ;  /* 0x0000001300007306 */ /* 0x022e640000001400 */
[----:B-1----:R-:W-:-:S05]  /*e2e0*/  F2FP.PACK_AB R0, RZ, R0 ;  /* 0x00000000ff00723e */ /* 0x002fca00000000ff */
[----:B------:R1:W-:Y:S01]  /*e2f0*/  STG.E.U16 [R16.64], R0 ;  /* 0x0000000010007986 */ /* 0x0003e2000c101524 */
[----:B------:R-:W-:Y:S05]  /*e300*/  BRA `(.L_x_11422) ;  /* 0x00000c8000007947 */ /* 0x000fea0003800000 */
.L_x_11425:
        /* <DEDUP_REMOVED lines=10> */
.L_x_11428:
[----:B-1---5:R-:W1:Y:S02]  /*e3b0*/  I2F.S8 R19, R19 ;  /* 0x0000001300137306 */ /* 0x022e640000001400 */
[----:B01----:R-:W-:-:S04]  /*e3c0*/  F2FP.PACK_AB R3, RZ, R19 ;  /* 0x00000013ff03723e */ /* 0x003fc800000000ff */
[----:B------:R-:W-:-:S05]  /*e3d0*/  PRMT R3, R3, 0x5410, RZ ;  /* 0x0000541003037816 */ /* 0x000fca00000000ff */
[----:B------:R0:W-:Y:S01]  /*e3e0*/  STG.E [R16.64], R3 ;  /* 0x0000000310007986 */ /* 0x0001e2000c101924 */
[----:B------:R-:W-:Y:S05]  /*e3f0*/  BRA `(.L_x_11422) ;  /* 0x00000b9000007947 */ /* 0x000fea0003800000 */
.L_x_11427:
[----:B01---5:R-:W-:-:S04]  /*e400*/  PRMT R2, R19, 0x8880, RZ ;  /* 0x0000888013027816 */ /* 0x023fc800000000ff */
[----:B------:R-:W-:-:S06]  /*e410*/  PRMT R2, R2, 0x7710, RZ ;  /* 0x0000771002027816 */ /* 0x000fcc00000000ff */
[----:B------:R-:W0:Y:S02]  /*e420*/  I2F.F64.S16 R2, R2 ;  /* 0x0000000200027312 */ /* 0x000e240000101c00 */
[----:B0-----:R0:W-:Y:S01]  /*e430*/  STG.E.64 [R16.64], R2 ;  /* 0x0000000210007986 */ /* 0x0011e2000c101b24 */
[----:B------:R-:W-:Y:S05]  /*e440*/  BRA `(.L_x_11422) ;  /* 0x00000b4000007947 */ /* 0x000fea0003800000 */
.L_x_11417:
        /* <DEDUP_REMOVED lines=12> */
.L_x_11431:
[----:B-1---5:R-:W-:Y:S01]  /*e510*/  PRMT R4, R19, 0x8880, RZ ;  /* 0x0000888013047816 */ /* 0x022fe200000000ff */
[----:B------:R-:W-:-:S03]  /*e520*/  CS2R R6, SRZ ;  /* 0x0000000000067805 */ /* 0x000fc6000001ff00 */
[----:B------:R-:W-:-:S06]  /*e530*/  PRMT R4, R4, 0x7710, RZ ;  /* 0x0000771004047816 */ /* 0x000fcc00000000ff */
[----:B------:R-:W1:Y:S02]  /*e540*/  I2F.F64.S16 R4, R4 ;  /* 0x0000000400047312 */ /* 0x000e640000101c00 */
[----:B-1----:R1:W-:Y:S01]  /*e550*/  STG.E.128 [R16.64], R4 ;  /* 0x0000000410007986 */ /* 0x0023e2000c101d24 */
[----:B------:R-:W-:Y:S05]  /*e560*/  BRA `(.L_x_11422) ;  /* 0x00000a2000007947 */ /* 0x000fea0003800000 */
.L_x_11430:
        /* <DEDUP_REMOVED lines=21> */
.L_x_11435:
[----:B------:R-:W-:Y:S05]  /*e6c0*/  BSYNC B0 ;  /* 0x0000000000007941 */ /* 0x000fea0003800000 */
.L_x_11434:
[----:B------:R-:W-:-:S05]  /*e6d0*/  LOP3.LUT R3, R0, R3, RZ, 0xfc, !PT ;  /* 0x0000000300037212 */ /* 0x000fca00078efcff */
[----:B------:R0:W-:Y:S01]  /*e6e0*/  STG.E.U8 [R16.64], R3 ;  /* 0x0000000310007986 */ /* 0x0001e2000c101124 */
[----:B------:R-:W-:Y:S05]  /*e6f0*/  BRA `(.L_x_11422) ;  /* 0x0000089000007947 */ /* 0x000fea0003800000 */
.L_x_11433:
        /* <DEDUP_REMOVED lines=13> */
.L_x_11437:
[----:B------:R-:W-:Y:S01]  /*e7d0*/  IMAD.MOV.U32 R0, RZ, RZ, 0x7f ;  /* 0x0000007fff007424 */ /* 0x000fe200078e00ff */
[----:B------:R-:W-:-:S04]  /*e7e0*/  ISETP.GT.U32.AND P0, PT, R2, 0x7f800000, PT ;  /* 0x7f8000000200780c */ /* 0x000fc80003f04070 */
[----:B------:R-:W-:-:S04]  /*e7f0*/  SEL R0, R0, 0x7c, P0 ;  /* 0x0000007c00007807 */ /* 0x000fc80000000000 */
.L_x_11438:
[----:B------:R-:W-:Y:S05]  /*e800*/  BSYNC B0 ;  /* 0x0000000000007941 */ /* 0x000fea0003800000 */
.L_x_11436:
[----:B------:R-:W-:-:S04]  /*e810*/  LOP3.LUT R2, R19, 0x80000000, RZ, 0xc0, !PT ;  /* 0x8000000013027812 */ /* 0x000fc800078ec0ff */
[----:B------:R-:W-:-:S04]  /*e820*/  SHF.R.U32.HI R3, RZ, 0x18, R2 ;  /* 0x00000018ff037819 */ /* 0x000fc80000011602 */
[----:B------:R-:W-:-:S05]  /*e830*/  LOP3.LUT R3, R0, R3, RZ, 0xfc, !PT ;  /* 0x0000000300037212 */ /* 0x000fca00078efcff */
[----:B------:R0:W-:Y:S01]  /*e840*/  STG.E.U8 [R16.64], R3 ;  /* 0x0000000310007986 */ /* 0x0001e2000c101124 */
[----:B------:R-:W-:Y:S05]  /*e850*/  BRA `(.L_x_11422) ;  /* 0x0000073000007947 */ /* 0x000fea0003800000 */
.L_x_11432:
[----:B-1---5:R-:W1:Y:S02]  /*e860*/  I2F.S8 R0, R19 ;  /* 0x0000001300007306 */ /* 0x022e640000001400 */
[----:B-1----:R-:W-:-:S05]  /*e870*/  F2FP.BF16.PACK_AB R0, RZ, R0 ;  /* 0x00000000ff00723e */ /* 0x002fca00000010ff */
[----:B------:R1:W-:Y:S01]  /*e880*/  STG.E.U16 [R16.64], R0 ;  /* 0x0000000010007986 */ /* 0x0003e2000c101524 */
[----:B------:R-:W-:Y:S05]  /*e890*/  BRA `(.L_x_11422) ;  /* 0x000006f000007947 */ /* 0x000fea0003800000 */
.L_x_11429:
        /* <DEDUP_REMOVED lines=12> */
.L_x_11441:
        /* <DEDUP_REMOVED lines=17> */
.L_x_11444:
[----:B------:R-:W-:-:S04]  /*ea70*/  LOP3.LUT R2, R19, 0x80000000, RZ, 0xc0, !PT ;  /* 0x8000000013027812 */ /* 0x000fc800078ec0ff */
[----:B------:R-:W-:-:S04]  /*ea80*/  SHF.R.U32.HI R3, RZ, 0x18, R2 ;  /* 0x00000018ff037819 */ /* 0x000fc80000011602 */
[----:B------:R-:W-:-:S04]  /*ea90*/  LOP3.LUT R0, R0, R3, RZ, 0xfc, !PT ;  /* 0x0000000300007212 */ /* 0x000fc800078efcff */
[----:B------:R-:W-:Y:S02]  /*eaa0*/  PRMT R8, R0, 0x7610, R8 ;  /* 0x0000761000087816 */ /* 0x000fe40000000008 */
.L_x_11443:
[----:B------:R-:W-:Y:S05]  /*eab0*/  BSYNC B0 ;  /* 0x0000000000007941 */ /* 0x000fea0003800000 */
.L_x_11442:
[----:B------:R0:W-:Y:S01]  /*eac0*/  STG.E.U8 [R16.64], R8 ;  /* 0x0000000810007986 */ /* 0x0001e2000c101124 */
[----:B------:R-:W-:Y:S05]  /*ead0*/  BRA `(.L_x_11422) ;  /* 0x000004b000007947 */ /* 0x000fea0003800000 */
.L_x_11440:
        /* <DEDUP_REMOVED lines=17> */
.L_x_11447:
[----:B------:R-:W-:-:S04]  /*ebf0*/  LOP3.LUT R2, R19, 0x80000000, RZ, 0xc0, !PT ;  /* 0x8000000013027812 */ /* 0x000fc800078ec0ff */
[----:B------:R-:W-:-:S04]  /*ec00*/  SHF.R.U32.HI R3, RZ, 0x18, R2 ;  /* 0x00000018ff037819 */ /* 0x000fc80000011602 */
[----:B------:R-:W-:-:S04]  /*ec10*/  LOP3.LUT R0, R0, R3, RZ, 0xfc, !PT ;  /* 0x0000000300007212 */ /* 0x000fc800078efcff */
[----:B------:R-:W-:Y:S02]  /*ec20*/  PRMT R8, R0, 0x7610, R8 ;  /* 0x0000761000087816 */ /* 0x000fe40000000008 */
.L_x_11446:
[----:B------:R-:W-:Y:S05]  /*ec30*/  BSYNC B0 ;  /* 0x0000000000007941 */ /* 0x000fea0003800000 */
.L_x_11445:
[----:B------:R0:W-:Y:S01]  /*ec40*/  STG.E.U8 [R16.64], R8 ;  /* 0x0000000810007986 */ /* 0x0001e2000c101124 */
[----:B------:R-:W-:Y:S05]  /*ec50*/  BRA `(.L_x_11422) ;  /* 0x0000033000007947 */ /* 0x000fea0003800000 */
.L_x_11439:
        /* <DEDUP_REMOVED lines=22> */
.L_x_11421:
        /* <DEDUP_REMOVED lines=20> */
.L_x_11449:
[----:B-1---5:R-:W-:-:S04]  /*ef00*/  LOP3.LUT R19, R19, 0xffff, RZ, 0xc0, !PT ;  /* 0x0000ffff13137812 */ /* 0x022fc800078ec0ff */
[----:B------:R-:W-:-:S05]  /*ef10*/  PRMT R19, R19, 0x8880, RZ ;  /* 0x0000888013137816 */ /* 0x000fca00000000ff */
[----:B0-----:R-:W-:-:S05]  /*ef20*/  IMAD.MOV.U32 R2, RZ, RZ, R19 ;  /* 0x000000ffff027224 */ /* 0x001fca00078e0013 */
[----:B------:R-:W-:-:S05]  /*ef30*/  SHF.R.S32.HI R3, RZ, 0x1f, R2 ;  /* 0x0000001fff037819 */ /* 0x000fca0000011402 */
[----:B------:R0:W-:Y:S01]  /*ef40*/  STG.E.64 [R16.64], R2 ;  /* 0x0000000210007986 */ /* 0x0001e2000c101b24 */
[----:B------:R-:W-:Y:S05]  /*ef50*/  BRA `(.L_x_11422) ;  /* 0x0000003000007947 */ /* 0x000fea0003800000 */
.L_x_11448:
[----:B-1---5:R-:W-:-:S04]  /*ef60*/  LOP3.LUT R19, R19, 0xffff, RZ, 0xc0, !PT ;  /* 0x0000ffff13137812 */ /* 0x022fc800078ec0ff */
[----:B0-----:R-:W-:-:S05]  /*ef70*/  PRMT R3, R19, 0x8880, RZ ;  /* 0x0000888013037816 */ /* 0x001fca00000000ff */
[----:B------:R0:W-:Y:S02]  /*ef80*/  STG.E [R16.64], R3 ;  /* 0x0000000310007986 */ /* 0x0001e4000c101924 */
.L_x_11422:
[----:B------:R-:W-:Y:S02]  /*ef90*/  IADD3 R23, R23, 0x80, RZ ;  /* 0x0000008017177810 */ /* 0x000fe40007ffe0ff */
.L_x_11185:
[----:B------:R-:W-:Y:S05]  /*efa0*/  BSYNC B6 ;  /* 0x0000000000067941 */ /* 0x000fea0003800000 */
.L_x_11184:
        /* <DEDUP_REMOVED lines=283> */
.L_x_11450:
        /* <DEDUP_REMOVED lines=18> */
.L_x_11454:
[----:B------:R0:W5:Y:S01]  /*10280*/  LDG.E.U8 R19, [R2.64] ;  /* 0x0000002402137981 */ /* 0x000162000c1e1100 */
[----:B------:R-:W-:Y:S05]  /*10290*/  BRA `(.L_x_11456) ;  /* 0x00000d8000007947 */ /* 0x000fea0003800000 */
.L_x_11453:
        /* <DEDUP_REMOVED lines=8> */
.L_x_11458:
[----:B------:R0:W5:Y:S01]  /*10320*/  LDG.E.U8 R19, [R2.64] ;  /* 0x0000002402137981 */ /* 0x000162000c1e1100 */
[----:B------:R-:W-:Y:S05]  /*10330*/  BRA `(.L_x_11456) ;  /* 0x00000ce000007947 */ /* 0x000fea0003800000 */
.L_x_11457:
[----:B------:R0:W5:Y:S01]  /*10340*/  LDG.E.U16 R19, [R2.64] ;  /* 0x0000002402137981 */ /* 0x000162000c1e1500 */
[----:B------:R-:W-:Y:S05]  /*10350*/  BRA `(.L_x_11456) ;  /* 0x00000cc000007947 */ /* 0x000fea0003800000 */
.L_x_11452:
        /* <DEDUP_REMOVED lines=9> */
.L_x_11460:
[----:B------:R-:W2:Y:S02]  /*103f0*/  LDG.E.U16 R0, [R2.64] ;  /* 0x0000002402007981 */ /* 0x000ea4000c1e1500 */
[----:B--2---:R-:W-:-:S06]  /*10400*/  HADD2.F32 R0, -RZ, R0.H0_H0 ;  /* 0x20000000ff007230 */ /* 0x004fcc0000004100 */
[----:B------:R-:W0:Y:S02]  /*10410*/  F2I.FTZ.TRUNC.NTZ R0, R0 ;  /* 0x0000000000007305 */ /* 0x000e24000021f100 */
[----:B0-----:R-:W-:Y:S01]  /*10420*/  PRMT R19, R0, 0x7610, R19 ;  /* 0x0000761000137816 */ /* 0x001fe20000000013 */
[----:B------:R-:W-:Y:S05]  /*10430*/  BRA `(.L_x_11456) ;  /* 0x00000be000007947 */ /* 0x000fea0003800000 */
.L_x_11459:
        /* <DEDUP_REMOVED lines=9> */
.L_x_11462:
[----:B------:R-:W2:Y:S02]  /*104d0*/  LDG.E.U16 R2, [R2.64] ;  /* 0x0000002402027981 */ /* 0x000ea4000c1e1500 */
[----:B--2---:R-:W-:-:S06]  /*104e0*/  HADD2.F32 R0, -RZ, R2.H0_H0 ;  /* 0x20000002ff007230 */ /* 0x004fcc0000004100 */
[----:B------:R-:W0:Y:S02]  /*104f0*/  F2I.FTZ.TRUNC.NTZ R0, R0 ;  /* 0x0000000000007305 */ /* 0x000e24000021f100 */
[----:B0-----:R-:W-:Y:S01]  /*10500*/  PRMT R19, R0, 0x7610, R19 ;  /* 0x0000761000137816 */ /* 0x001fe20000000013 */
[----:B------:R-:W-:Y:S05]  /*10510*/  BRA `(.L_x_11456) ;  /* 0x00000b0000007947 */ /* 0x000fea0003800000 */
.L_x_11461:
[----:B------:R-:W2:Y:S02]  /*10520*/  LDG.E.64 R2, [R2.64] ;  /* 0x0000002402027981 */ /* 0x000ea4000c1e1b00 */
[----:B--2---:R0:W1:Y:S01]  /*10530*/  F2I.F64.TRUNC R19, R2 ;  /* 0x0000000200137311 */ /* 0x004062000030d100 */
[----:B------:R-:W-:Y:S05]  /*10540*/  BRA `(.L_x_11456) ;  /* 0x00000ad000007947 */ /* 0x000fea0003800000 */
.L_x_11451:
        /* <DEDUP_REMOVED lines=12> */
.L_x_11465:
[----:B------:R-:W2:Y:S02]  /*10610*/  LDG.E.64 R2, [R2.64] ;  /* 0x0000002402027981 */ /* 0x000ea4000c1e1b00 */
[----:B--2---:R0:W1:Y:S01]  /*10620*/  F2I.F64.TRUNC R19, R2 ;  /* 0x0000000200137311 */ /* 0x004062000030d100 */
[----:B------:R-:W-:Y:S05]  /*10630*/  BRA `(.L_x_11456) ;  /* 0x000009e000007947 */ /* 0x000fea0003800000 */
.L_x_11464:
        /* <DEDUP_REMOVED lines=28> */
.L_x_11467:
        /* <DEDUP_REMOVED lines=15> */
.L_x_11466:
[----:B------:R-:W2:Y:S02]  /*108f0*/  LDG.E.U16 R0, [R2.64] ;  /* 0x0000002402007981 */ /* 0x000ea4000c1e1500 */
[----:B--2---:R-:W-:-:S06]  /*10900*/  PRMT R0, RZ, 0x5410, R0 ;  /* 0x00005410ff007816 */ /* 0x004fcc0000000000 */
[----:B------:R-:W0:Y:S02]  /*10910*/  F2I.FTZ.TRUNC.NTZ R0, R0 ;  /* 0x0000000000007305 */ /* 0x000e24000021f100 */
[----:B0-----:R-:W-:Y:S01]  /*10920*/  PRMT R19, R0, 0x7610, R19 ;  /* 0x0000761000137816 */ /* 0x001fe20000000013 */
[----:B------:R-:W-:Y:S05]  /*10930*/  BRA `(.L_x_11456) ;  /* 0x000006e000007947 */ /* 0x000fea0003800000 */
.L_x_11463:
        /* <DEDUP_REMOVED lines=10> */
.L_x_11470:
        /* <DEDUP_REMOVED lines=21> */
.L_x_11474:
[----:B------:R-:W-:Y:S05]  /*10b30*/  BSYNC B1 ;  /* 0x0000000000017941 */ /* 0x000fea0003800000 */
.L_x_11473:
[----:B------:R-:W-:Y:S01]  /*10b40*/  LEA R3, R0, 0x3b800000, 0x17 ;  /* 0x3b80000000037811 */ /* 0x000fe200078eb8ff */
[----:B------:R-:W-:-:S05]  /*10b50*/  IMAD.SHL.U32 R0, R2, 0x100000, RZ ;  /* 0x0010000002007824 */ /* 0x000fca00078e00ff */
[----:B------:R-:W-:Y:S02]  /*10b60*/  LOP3.LUT R0, R3, R0, R4, 0xfe, !PT ;  /* 0x0000000003007212 */ /* 0x000fe400078efe04 */
.L_x_11472:
[----:B------:R-:W-:Y:S05]  /*10b70*/  BSYNC B0 ;  /* 0x0000000000007941 */ /* 0x000fea0003800000 */
.L_x_11471:
[----:B------:R-:W0:Y:S02]  /*10b80*/  F2I.FTZ.TRUNC.NTZ R0, R0 ;  /* 0x0000000000007305 */ /* 0x000e24000021f100 */
[----:B0-----:R-:W-:Y:S01]  /*10b90*/  PRMT R19, R0, 0x7610, R19 ;  /* 0x0000761000137816 */ /* 0x001fe20000000013 */
[----:B------:R-:W-:Y:S05]  /*10ba0*/  BRA `(.L_x_11456) ;  /* 0x0000047000007947 */ /* 0x000fea0003800000 */
.L_x_11469:
        /* <DEDUP_REMOVED lines=21> */
.L_x_11478:
[----:B------:R-:W-:Y:S05]  /*10d00*/  BSYNC B1 ;  /* 0x0000000000017941 */ /* 0x000fea0003800000 */
.L_x_11477:
[----:B------:R-:W-:Y:S01]  /*10d10*/  LEA R3, R0, 0x37800000, 0x17 ;  /* 0x3780000000037811 */ /* 0x000fe200078eb8ff */
[----:B------:R-:W-:-:S05]  /*10d20*/  IMAD.SHL.U32 R0, R2, 0x200000, RZ ;  /* 0x0020000002007824 */ /* 0x000fca00078e00ff */
[----:B------:R-:W-:Y:S02]  /*10d30*/  LOP3.LUT R0, R3, R0, R4, 0xfe, !PT ;  /* 0x0000000003007212 */ /* 0x000fe400078efe04 */
.L_x_11476:
[----:B------:R-:W-:Y:S05]  /*10d40*/  BSYNC B0 ;  /* 0x0000000000007941 */ /* 0x000fea0003800000 */
.L_x_11475:
[----:B------:R-:W0:Y:S02]  /*10d50*/  F2I.FTZ.TRUNC.NTZ R0, R0 ;  /* 0x0000000000007305 */ /* 0x000e24000021f100 */
[----:B0-----:R-:W-:Y:S01]  /*10d60*/  PRMT R19, R0, 0x7610, R19 ;  /* 0x0000761000137816 */ /* 0x001fe20000000013 */
[----:B------:R-:W-:Y:S05]  /*10d70*/  BRA `(.L_x_11456) ;  /* 0x000002a000007947 */ /* 0x000fea0003800000 */
.L_x_11468:
        /* <DEDUP_REMOVED lines=14> */
.L_x_11482:
[----:B------:R-:W-:Y:S05]  /*10e60*/  BSYNC B0 ;  /* 0x0000000000007941 */ /* 0x000fea0003800000 */
.L_x_11481:
[----:B------:R-:W0:Y:S02]  /*10e70*/  F2I.FTZ.TRUNC.NTZ R0, R0 ;  /* 0x0000000000007305 */ /* 0x000e24000021f100 */
[----:B0-----:R-:W-:Y:S01]  /*10e80*/  PRMT R19, R0, 0x7610, R19 ;  /* 0x0000761000137816 */ /* 0x001fe20000000013 */
[----:B------:R-:W-:Y:S05]  /*10e90*/  BRA `(.L_x_11456) ;  /* 0x0000018000007947 */ /* 0x000fea0003800000 */
.L_x_11455:
        /* <DEDUP_REMOVED lines=21> */
.L_x_11480:
[----:B------:R0:W5:Y:S01]  /*10ff0*/  LDG.E.U8 R19, [R2.64] ;  /* 0x0000002402137981 */ /* 0x000162000c1e1100 */
[----:B------:R-:W-:Y:S05]  /*11000*/  BRA `(.L_x_11456) ;  /* 0x0000001000007947 */ /* 0x000fea0003800000 */
.L_x_11479:
[----:B------:R0:W5:Y:S02]  /*11010*/  LDG.E.U8 R19, [R2.64] ;  /* 0x0000002402137981 */ /* 0x000164000c1e1100 */
.L_x_11456:
        /* <DEDUP_REMOVED lines=18> */
.L_x_11486:
[----:B------:R-:W2:Y:S02]  /*11140*/  LDG.E.U8 R2, [R2.64] ;  /* 0x0000002402027981 */ /* 0x000ea4000c1e1100 */
[----:B--2---:R-:W-:-:S04]  /*11150*/  ISETP.NE.AND P0, PT, R2, RZ, PT ;  /* 0x000000ff0200720c */ /* 0x004fc80003f05270 */
[----:B------:R-:W-:Y:S01]  /*11160*/  P2R R22, PR, RZ, 0x1 ;  /* 0x00000001ff167803 */ /* 0x000fe20000000000 */
[----:B------:R-:W-:Y:S05]  /*11170*/  BRA `(.L_x_11488) ;  /* 0x00000f4000007947 */ /* 0x000fea0003800000 */
.L_x_11485:
        /* <DEDUP_REMOVED lines=11> */
.L_x_11490:
[----:B------:R-:W2:Y:S02]  /*11230*/  LDG.E R2, [R2.64] ;  /* 0x0000002402027981 */ /* 0x000ea4000c1e1900 */
[----:B--2---:R-:W-:-:S04]  /*11240*/  ISETP.NE.AND P0, PT, R2, RZ, PT ;  /* 0x000000ff0200720c */ /* 0x004fc80003f05270 */
[----:B------:R-:W-:Y:S01]  /*11250*/  P2R R22, PR, RZ, 0x1 ;  /* 0x00000001ff167803 */ /* 0x000fe20000000000 */
[----:B------:R-:W-:Y:S05]  /*11260*/  BRA `(.L_x_11488) ;  /* 0x00000e5000007947 */ /* 0x000fea0003800000 */
.L_x_11489:
[----:B------:R-:W2:Y:S02]  /*11270*/  LDG.E.U16 R2, [R2.64] ;  /* 0x0000002402027981 */ /* 0x000ea4000c1e1500 */
[----:B--2---:R-:W-:-:S04]  /*11280*/  ISETP.NE.AND P0, PT, R2, RZ, PT ;  /* 0x000000ff0200720c */ /* 0x004fc80003f05270 */
[----:B------:R-:W-:Y:S01]  /*11290*/  P2R R22, PR, RZ, 0x1 ;  /* 0x00000001ff167803 */ /* 0x000fe20000000000 */
[----:B------:R-:W-:Y:S05]  /*112a0*/  BRA `(.L_x_11488) ;  /* 0x00000e1000007947 */ /* 0x000fea0003800000 */
.L_x_11484:
        /* <DEDUP_REMOVED lines=10> */
.L_x_11492:
[----:B------:R-:W2:Y:S02]  /*11350*/  LDG.E.U16 R0, [R2.64] ;  /* 0x0000002402007981 */ /* 0x000ea4000c1e1500 */
[----:B--2---:R-:W-:-:S05]  /*11360*/  HADD2.F32 R0, -RZ, R0.H0_H0 ;  /* 0x20000000ff007230 */ /* 0x004fca0000004100 */
[----:B------:R-:W-:-:S04]  /*11370*/  FSETP.NEU.FTZ.AND P0, PT, R0, RZ, PT ;  /* 0x000000ff0000720b */ /* 0x000fc80003f1d000 */
[----:B------:R-:W-:Y:S01]  /*11380*/  P2R R22, PR, RZ, 0x1 ;  /* 0x00000001ff167803 */ /* 0x000fe20000000000 */
[----:B------:R-:W-:Y:S05]  /*11390*/  BRA `(.L_x_11488) ;  /* 0x00000d2000007947 */ /* 0x000fea0003800000 */
.L_x_11491:
        /* <DEDUP_REMOVED lines=12> */
.L_x_11494:
        /* <DEDUP_REMOVED lines=11> */
.L_x_11493:
[----:B------:R-:W2:Y:S02]  /*11510*/  LDG.E.64 R2, [R2.64] ;  /* 0x0000002402027981 */ /* 0x000ea4000c1e1b00 */
[----:B--2---:R-:W0:-:S06]  /*11520*/  DSETP.NEU.AND P0, PT, R2, RZ, PT ;  /* 0x000000ff0200722a */ /* 0x004e0c0003f0d000 */
[----:B0-----:R-:W-:Y:S01]  /*11530*/  P2R R22, PR, RZ, 0x1 ;  /* 0x00000001ff167803 */ /* 0x001fe20000000000 */
[----:B------:R-:W-:Y:S05]  /*11540*/  BRA `(.L_x_11488) ;  /* 0x00000b7000007947 */ /* 0x000fea0003800000 */
.L_x_11483:
        /* <DEDUP_REMOVED lines=12> */
.L_x_11497:
[----:B------:R-:W2:Y:S02]  /*11610*/  LDG.E.128 R4, [R2.64] ;  /* 0x0000002402047981 */ /* 0x000ea4000c1e1d00 */
[----:B--2---:R-:W0:-:S06]  /*11620*/  DSETP.NEU.AND P0, PT, R6, RZ, PT ;  /* 0x000000ff0600722a */ /* 0x004e0c0003f0d000 */
[----:B0-----:R-:W0:-:S06]  /*11630*/  DSETP.NEU.OR P0, PT, R4, RZ, P0 ;  /* 0x000000ff0400722a */ /* 0x001e0c000070d400 */
[----:B0-----:R-:W-:Y:S01]  /*11640*/  P2R R22, PR, RZ, 0x1 ;  /* 0x00000001ff167803 */ /* 0x001fe20000000000 */
[----:B------:R-:W-:Y:S05]  /*11650*/  BRA `(.L_x_11488) ;  /* 0x00000a6000007947 */ /* 0x000fea0003800000 */
.L_x_11496:
        /* <DEDUP_REMOVED lines=28> */
.L_x_11499:
        /* <DEDUP_REMOVED lines=15> */
.L_x_11498:
[----:B------:R-:W2:Y:S02]  /*11910*/  LDG.E.U16 R0, [R2.64] ;  /* 0x0000002402007981 */ /* 0x000ea4000c1e1500 */
[----:B--2---:R-:W-:-:S04]  /*11920*/  PRMT R0, RZ, 0x5410, R0 ;  /* 0x00005410ff007816 */ /* 0x004fc80000000000 */
[----:B------:R-:W-:-:S04]  /*11930*/  FSETP.NEU.FTZ.AND P0, PT, R0, RZ, PT ;  /* 0x000000ff0000720b */ /* 0x000fc80003f1d000 */
[----:B------:R-:W-:Y:S01]  /*11940*/  P2R R22, PR, RZ, 0x1 ;  /* 0x00000001ff167803 */ /* 0x000fe20000000000 */
[----:B------:R-:W-:Y:S05]  /*11950*/  BRA `(.L_x_11488) ;  /* 0x0000076000007947 */ /* 0x000fea0003800000 */
.L_x_11495:
        /* <DEDUP_REMOVED lines=12> */
.L_x_11502:
        /* <DEDUP_REMOVED lines=21> */
.L_x_11506:
[----:B------:R-:W-:Y:S05]  /*11b70*/  BSYNC B1 ;  /* 0x0000000000017941 */ /* 0x000fea0003800000 */
.L_x_11505:
[----:B------:R-:W-:Y:S01]  /*11b80*/  LEA R3, R0, 0x3b800000, 0x17 ;  /* 0x3b80000000037811 */ /* 0x000fe200078eb8ff */
[----:B------:R-:W-:-:S05]  /*11b90*/  IMAD.SHL.U32 R0, R2, 0x100000, RZ ;  /* 0x0010000002007824 */ /* 0x000fca00078e00ff */
[----:B------:R-:W-:Y:S02]  /*11ba0*/  LOP3.LUT R0, R3, R0, R4, 0xfe, !PT ;  /* 0x0000000003007212 */ /* 0x000fe400078efe04 */
.L_x_11504:
[----:B------:R-:W-:Y:S05]  /*11bb0*/  BSYNC B0 ;  /* 0x0000000000007941 */ /* 0x000fea0003800000 */
.L_x_11503:
[----:B------:R-:W-:-:S04]  /*11bc0*/  FSETP.NEU.FTZ.AND P0, PT, R0, RZ, PT ;  /* 0x000000ff0000720b */ /* 0x000fc80003f1d000 */
[----:B------:R-:W-:Y:S01]  /*11bd0*/  P2R R22, PR, RZ, 0x1 ;  /* 0x00000001ff167803 */ /* 0x000fe20000000000 */
[----:B------:R-:W-:Y:S05]  /*11be0*/  BRA `(.L_x_11488) ;  /* 0x000004d000007947 */ /* 0x000fea0003800000 */
.L_x_11501:
        /* <DEDUP_REMOVED lines=21> */
.L_x_11510:
[----:B------:R-:W-:Y:S05]  /*11d40*/  BSYNC B1 ;  /* 0x0000000000017941 */ /* 0x000fea0003800000 */
.L_x_11509:
[----:B------:R-:W-:Y:S01]  /*11d50*/  LEA R3, R0, 0x37800000, 0x17 ;  /* 0x3780000000037811 */ /* 0x000fe200078eb8ff */
[----:B------:R-:W-:-:S05]  /*11d60*/  IMAD.SHL.U32 R0, R2, 0x200000, RZ ;  /* 0x0020000002007824 */ /* 0x000fca00078e00ff */
[----:B------:R-:W-:Y:S02]  /*11d70*/  LOP3.LUT R0, R3, R0, R4, 0xfe, !PT ;  /* 0x0000000003007212 */ /* 0x000fe400078efe04 */
.L_x_11508:
[----:B------:R-:W-:Y:S05]  /*11d80*/  BSYNC B0 ;  /* 0x0000000000007941 */ /* 0x000fea0003800000 */
.L_x_11507:
[----:B------:R-:W-:-:S04]  /*11d90*/  FSETP.NEU.FTZ.AND P0, PT, R0, RZ, PT ;  /* 0x000000ff0000720b */ /* 0x000fc80003f1d000 */
[----:B------:R-:W-:Y:S01]  /*11da0*/  P2R R22, PR, RZ, 0x1 ;  /* 0x00000001ff167803 */ /* 0x000fe20000000000 */
[----:B------:R-:W-:Y:S05]  /*11db0*/  BRA `(.L_x_11488) ;  /* 0x0000030000007947 */ /* 0x000fea0003800000 */
.L_x_11500:
        /* <DEDUP_REMOVED lines=14> */
.L_x_11514:
[----:B------:R-:W-:Y:S05]  /*11ea0*/  BSYNC B0 ;  /* 0x0000000000007941 */ /* 0x000fea0003800000 */
.L_x_11513:
[----:B------:R-:W-:-:S04]  /*11eb0*/  FSETP.NEU.FTZ.AND P0, PT, R0, RZ, PT ;  /* 0x000000ff0000720b */ /* 0x000fc80003f1d000 */
[----:B------:R-:W-:Y:S01]  /*11ec0*/  P2R R22, PR, RZ, 0x1 ;  /* 0x00000001ff167803 */ /* 0x000fe20000000000 */
[----:B------:R-:W-:Y:S05]  /*11ed0*/  BRA `(.L_x_11488) ;  /* 0x000001e000007947 */ /* 0x000fea0003800000 */
.L_x_11487:
        /* <DEDUP_REMOVED lines=22> */
.L_x_11512:
[----:B------:R-:W2:Y:S02]  /*12040*/  LDG.E.64 R2, [R2.64] ;  /* 0x0000002402027981 */ /* 0x000ea4000c1e1b00 */
[----:B--2---:R-:W-:-:S04]  /*12050*/  ISETP.NE.U32.AND P0, PT, R2, RZ, PT ;  /* 0x000000ff0200720c */ /* 0x004fc80003f05070 */
[----:B------:R-:W-:-:S04]  /*12060*/  ISETP.NE.AND.EX P0, PT, R3, RZ, PT, P0 ;  /* 0x000000ff0300720c */ /* 0x000fc80003f05300 */
[----:B------:R-:W-:Y:S01]  /*12070*/  P2R R22, PR, RZ, 0x1 ;  /* 0x00000001ff167803 */ /* 0x000fe20000000000 */
[----:B------:R-:W-:Y:S05]  /*12080*/  BRA `(.L_x_11488) ;  /* 0x0000003000007947 */ /* 0x000fea0003800000 */
.L_x_11511:
[----:B------:R-:W2:Y:S02]  /*12090*/  LDG.E R2, [R2.64] ;  /* 0x0000002402027981 */ /* 0x000ea4000c1e1900 */
[----:B--2---:R-:W-:-:S04]  /*120a0*/  ISETP.NE.AND P0, PT, R2, RZ, PT ;  /* 0x000000ff0200720c */ /* 0x004fc80003f05270 */
[----:B------:R-:W-:Y:S02]  /*120b0*/  P2R R22, PR, RZ, 0x1 ;  /* 0x00000001ff167803 */ /* 0x000fe40000000000 */
.L_x_11488:
        /* <DEDUP_REMOVED lines=17> */
.L_x_11518:
[----:B------:R0:W5:Y:S01]  /*121d0*/  LDG.E.U8 R2, [R4.64] ;  /* 0x0000002404027981 */ /* 0x000162000c1e1100 */
[----:B------:R-:W-:Y:S01]  /*121e0*/  IMAD.MOV.U32 R3, RZ, RZ, RZ ;  /* 0x000000ffff037224 */ /* 0x000fe200078e00ff */
[----:B------:R-:W-:Y:S05]  /*121f0*/  BRA `(.L_x_11520) ;  /* 0x00000d5000007947 */ /* 0x000fea0003800000 */
.L_x_11517:
        /* <DEDUP_REMOVED lines=8> */
.L_x_11522:
[----:B------:R-:W2:Y:S02]  /*12280*/  LDG.E R2, [R4.64] ;  /* 0x0000002404027981 */ /* 0x000ea4000c1e1900 */
[----:B--2---:R-:W-:Y:S01]  /*12290*/  SHF.R.S32.HI R3, RZ, 0x1f, R2 ;  /* 0x0000001fff037819 */ /* 0x004fe20000011402 */
[----:B------:R-:W-:Y:S05]  /*122a0*/  BRA `(.L_x_11520) ;  /* 0x00000ca000007947 */ /* 0x000fea0003800000 */
.L_x_11521:
[----:B------:R-:W2:Y:S02]  /*122b0*/  LDG.E.S16 R2, [R4.64] ;  /* 0x0000002404027981 */ /* 0x000ea4000c1e1700 */
[----:B--2---:R-:W-:Y:S01]  /*122c0*/  SHF.R.S32.HI R3, RZ, 0x1f, R2 ;  /* 0x0000001fff037819 */ /* 0x004fe20000011402 */
[----:B------:R-:W-:Y:S05]  /*122d0*/  BRA `(.L_x_11520) ;  /* 0x00000c7000007947 */ /* 0x000fea0003800000 */
.L_x_11516:
        /* <DEDUP_REMOVED lines=9> */
.L_x_11524:
[----:B------:R-:W2:Y:S02]  /*12370*/  LDG.E.U16 R4, [R4.64] ;  /* 0x0000002404047981 */ /* 0x000ea4000c1e1500 */
[----:B--2---:R-:W-:-:S06]  /*12380*/  HADD2.F32 R2, -RZ, R4.H0_H0 ;  /* 0x20000004ff027230 */ /* 0x004fcc0000004100 */
[----:B------:R-:W0:Y:S01]  /*12390*/  F2I.S64.TRUNC R2, R2 ;  /* 0x0000000200027311 */ /* 0x000e22000020d900 */
[----:B------:R-:W-:Y:S05]  /*123a0*/  BRA `(.L_x_11520) ;  /* 0x00000ba000007947 */ /* 0x000fea0003800000 */
.L_x_11523:
        /* <DEDUP_REMOVED lines=9> */
.L_x_11526:
[----:B------:R-:W2:Y:S02]  /*12440*/  LDG.E.U16 R4, [R4.64] ;  /* 0x0000002404047981 */ /* 0x000ea4000c1e1500 */
[----:B--2---:R-:W-:-:S06]  /*12450*/  HADD2.F32 R2, -RZ, R4.H0_H0 ;  /* 0x20000004ff027230 */ /* 0x004fcc0000004100 */
[----:B------:R-:W0:Y:S01]  /*12460*/  F2I.S64.TRUNC R2, R2 ;  /* 0x0000000200027311 */ /* 0x000e22000020d900 */
[----:B------:R-:W-:Y:S05]  /*12470*/  BRA `(.L_x_11520) ;  /* 0x00000ad000007947 */ /* 0x000fea0003800000 */
.L_x_11525:
[----:B------:R-:W2:Y:S02]  /*12480*/  LDG.E.64 R2, [R4.64] ;  /* 0x0000002404027981 */ /* 0x000ea4000c1e1b00 */
[----:B--2---:R-:W0:Y:S01]  /*12490*/  F2I.S64.F64.TRUNC R2, R2 ;  /* 0x0000000200027311 */ /* 0x004e22000030d900 */
[----:B------:R-:W-:Y:S05]  /*124a0*/  BRA `(.L_x_11520) ;  /* 0x00000aa000007947 */ /* 0x000fea0003800000 */
.L_x_11515:
        /* <DEDUP_REMOVED lines=13> */
.L_x_11529:
[----:B------:R-:W2:Y:S02]  /*12580*/  LDG.E.64 R2, [R4.64] ;  /* 0x0000002404027981 */ /* 0x000ea4000c1e1b00 */
[----:B--2---:R-:W0:Y:S01]  /*12590*/  F2I.S64.F64.TRUNC R2, R2 ;  /* 0x0000000200027311 */ /* 0x004e22000030d900 */
[----:B------:R-:W-:Y:S05]  /*125a0*/  BRA `(.L_x_11520) ;  /* 0x000009a000007947 */ /* 0x000fea0003800000 */
.L_x_11528:
        /* <DEDUP_REMOVED lines=27> */
.L_x_11531:
        /* <DEDUP_REMOVED lines=14> */
.L_x_11530:
[----:B------:R-:W2:Y:S02]  /*12840*/  LDG.E.U16 R2, [R4.64] ;  /* 0x0000002404027981 */ /* 0x000ea4000c1e1500 */
[----:B--2---:R-:W-:-:S06]  /*12850*/  PRMT R2, RZ, 0x5410, R2 ;  /* 0x00005410ff027816 */ /* 0x004fcc0000000002 */
[----:B------:R-:W0:Y:S01]  /*12860*/  F2I.S64.TRUNC R2, R2 ;  /* 0x0000000200027311 */ /* 0x000e22000020d900 */
[----:B------:R-:W-:Y:S05]  /*12870*/  BRA `(.L_x_11520) ;  /* 0x000006d000007947 */ /* 0x000fea0003800000 */
.L_x_11527:
        /* <DEDUP_REMOVED lines=11> */
.L_x_11534:
        /* <DEDUP_REMOVED lines=21> */
.L_x_11538:
[----:B------:R-:W-:Y:S05]  /*12a80*/  BSYNC B1 ;  /* 0x0000000000017941 */ /* 0x000fea0003800000 */
.L_x_11537:
[----:B------:R-:W-:Y:S01]  /*12a90*/  IMAD.SHL.U32 R2, R2, 0x100000, RZ ;  /* 0x0010000002027824 */ /* 0x000fe200078e00ff */
[----:B------:R-:W-:-:S04]  /*12aa0*/  LEA R3, R0, 0x3b800000, 0x17 ;  /* 0x3b80000000037811 */ /* 0x000fc800078eb8ff */
[----:B------:R-:W-:Y:S02]  /*12ab0*/  LOP3.LUT R2, R3, R2, R4, 0xfe, !PT ;  /* 0x0000000203027212 */ /* 0x000fe400078efe04 */
.L_x_11536:
[----:B------:R-:W-:Y:S05]  /*12ac0*/  BSYNC B0 ;  /* 0x0000000000007941 */ /* 0x000fea0003800000 */
.L_x_11535:
[----:B------:R-:W0:Y:S01]  /*12ad0*/  F2I.S64.TRUNC R2, R2 ;  /* 0x0000000200027311 */ /* 0x000e22000020d900 */
[----:B------:R-:W-:Y:S05]  /*12ae0*/  BRA `(.L_x_11520) ;  /* 0x0000046000007947 */ /* 0x000fea0003800000 */
.L_x_11533:
        /* <DEDUP_REMOVED lines=21> */
.L_x_11542:
[----:B------:R-:W-:Y:S05]  /*12c40*/  BSYNC B1 ;  /* 0x0000000000017941 */ /* 0x000fea0003800000 */
.L_x_11541:
[----:B------:R-:W-:Y:S01]  /*12c50*/  IMAD.SHL.U32 R2, R2, 0x200000, RZ ;  /* 0x0020000002027824 */ /* 0x000fe200078e00ff */
[----:B------:R-:W-:-:S04]  /*12c60*/  LEA R3, R0, 0x37800000, 0x17 ;  /* 0x3780000000037811 */ /* 0x000fc800078eb8ff */
[----:B------:R-:W-:Y:S02]  /*12c70*/  LOP3.LUT R2, R3, R2, R4, 0xfe, !PT ;  /* 0x0000000203027212 */ /* 0x000fe400078efe04 */
.L_x_11540:
[----:B------:R-:W-:Y:S05]  /*12c80*/  BSYNC B0 ;  /* 0x0000000000007941 */ /* 0x000fea0003800000 */
.L_x_11539:
[----:B------:R-:W0:Y:S01]  /*12c90*/  F2I.S64.TRUNC R2, R2 ;  /* 0x0000000200027311 */ /* 0x000e22000020d900 */
[----:B------:R-:W-:Y:S05]  /*12ca0*/  BRA `(.L_x_11520) ;  /* 0x000002a000007947 */ /* 0x000fea0003800000 */
.L_x_11532:
        /* <DEDUP_REMOVED lines=14> */
.L_x_11546:
[----:B------:R-:W-:Y:S05]  /*12d90*/  BSYNC B0 ;  /* 0x0000000000007941 */ /* 0x000fea0003800000 */
.L_x_11545:
[----:B------:R-:W0:Y:S01]  /*12da0*/  F2I.S64.TRUNC R2, R2 ;  /* 0x0000000200027311 */ /* 0x000e22000020d900 */
[----:B------:R-:W-:Y:S05]  /*12db0*/  BRA `(.L_x_11520) ;  /* 0x0000019000007947 */ /* 0x000fea0003800000 */
.L_x_11519:
        /* <DEDUP_REMOVED lines=21> */
.L_x_11544:
[----:B------:R0:W5:Y:S01]  /*12f10*/  LDG.E.64 R2, [R4.64] ;  /* 0x0000002404027981 */ /* 0x000162000c1e1b00 */
[----:B------:R-:W-:Y:S05]  /*12f20*/  BRA `(.L_x_11520) ;  /* 0x0000002000007947 */ /* 0x000fea0003800000 */
.L_x_11543:
[----:B------:R0:W5:Y:S01]  /*12f30*/  LDG.E R2, [R4.64] ;  /* 0x0000002404027981 */ /* 0x000162000c1e1900 */
[----:B------:R-:W-:-:S03]  /*12f40*/  IMAD.MOV.U32 R3, RZ, RZ, RZ ;  /* 0x000000ffff037224 */ /* 0x000fc600078e00ff */
.L_x_11520:
        /* <DEDUP_REMOVED lines=9> */
.L_x_11548:
[----:B------:R-:W-:Y:S05]  /*12fe0*/  BSYNC B0 ;  /* 0x0000000000007941 */ /* 0x000fea0003800000 */
.L_x_11547:
        /* <DEDUP_REMOVED lines=11> */
.L_x_11552:
[----:B-1---5:R-:W-:Y:S01]  /*130a0*/  STG.E.U8 [R16.64], R19 ;  /* 0x0000001310007986 */ /* 0x022fe2000c101124 */
[----:B------:R-:W-:Y:S05]  /*130b0*/  EXIT ;  /* 0x000000000000794d */ /* 0x000fea0003800000 */
.L_x_11551:
        /* <DEDUP_REMOVED lines=10> */
[----:B------:R-:W-:Y:S01]  /*13160*/  STG.E.64 [R16.64], R2 ;  /* 0x0000000210007986 */ /* 0x000fe2000c101b24 */
[----:B------:R-:W-:Y:S05]  /*13170*/  EXIT ;  /* 0x000000000000794d */ /* 0x000fea0003800000 */
.L_x_11555:
[----:B-1---5:R-:W-:-:S04]  /*13180*/  LOP3.LUT R19, R19, 0xffff, RZ, 0xc0, !PT ;  /* 0x0000ffff13137812 */ /* 0x022fc800078ec0ff */
[----:B0-----:R-:W-:-:S05]  /*13190*/  PRMT R3, R19, 0x8880, RZ ;  /* 0x0000888013037816 */ /* 0x001fca00000000ff */
[----:B------:R-:W-:Y:S01]  /*131a0*/  STG.E [R16.64], R3 ;  /* 0x0000000310007986 */ /* 0x000fe2000c101924 */
[----:B------:R-:W-:Y:S05]  /*131b0*/  EXIT ;  /* 0x000000000000794d */ /* 0x000fea0003800000 */
.L_x_11554:
[----:B01---5:R-:W-:-:S04]  /*131c0*/  PRMT R3, R19, 0x8880, RZ ;  /* 0x0000888013037816 */ /* 0x023fc800000000ff */
[----:B------:R-:W-:-:S05]  /*131d0*/  PRMT R3, R3, 0x7710, RZ ;  /* 0x0000771003037816 */ /* 0x000fca00000000ff */
[----:B------:R-:W-:Y:S01]  /*131e0*/  STG.E.U16 [R16.64], R3 ;  /* 0x0000000310007986 */ /* 0x000fe2000c101524 */
[----:B------:R-:W-:Y:S05]  /*131f0*/  EXIT ;  /* 0x000000000000794d */ /* 0x000fea0003800000 */
.L_x_11550:
[----:B------:R-:W-:-:S13]  /*13200*/  ISETP.GT.AND P0, PT, R0, 0x6, PT ;  /* 0x000000060000780c */ /* 0x000fda0003f04270 */
[----:B------:R-:W-:Y:S05]  /*13210*/  @P0 BRA `(.L_x_11556) ;  /* 0x000000b000000947 */ /* 0x000fea0003800000 */
[----:B------:R-:W-:-:S13]  /*13220*/  ISETP.NE.AND P0, PT, R0, 0x5, PT ;  /* 0x000000050000780c */ /* 0x000fda0003f05270 */
[----:B------:R-:W-:Y:S05]  /*13230*/  @!P0 BRA `(.L_x_11557) ;  /* 0x0000005000008947 */ /* 0x000fea0003800000 */
[----:B------:R-:W-:-:S13]  /*13240*/  ISETP.NE.AND P0, PT, R0, 0x6, PT ;  /* 0x000000060000780c */ /* 0x000fda0003f05270 */
[----:B------:R-:W-:Y:S05]  /*13250*/  @P0 BRA `(.L_x_11553) ;  /* 0x00000b2000000947 */ /* 0x000fea0003800000 */
[----:B-1---5:R-:W1:Y:S02]  /*13260*/  I2F.S8 R19, R19 ;  /* 0x0000001300137306 */ /* 0x022e640000001400 */
[----:B-1----:R-:W-:Y:S01]  /*13270*/  STG.E [R16.64], R19 ;  /* 0x0000001310007986 */ /* 0x002fe2000c101924 */
[----:B------:R-:W-:Y:S05]  /*13280*/  EXIT ;  /* 0x000000000000794d */ /* 0x000fea0003800000 */
.L_x_11557:
[----:B-1---5:R-:W1:Y:S02]  /*13290*/  I2F.S8 R0, R19 ;  /* 0x0000001300007306 */ /* 0x022e640000001400 */
[----:B-1----:R-:W-:-:S05]  /*132a0*/  F2FP.PACK_AB R0, RZ, R0 ;  /* 0x00000000ff00723e */ /* 0x002fca00000000ff */
[----:B------:R-:W-:Y:S01]  /*132b0*/  STG.E.U16 [R16.64], R0 ;  /* 0x0000000010007986 */ /* 0x000fe2000c101524 */
[----:B------:R-:W-:Y:S05]  /*132c0*/  EXIT ;  /* 0x000000000000794d */ /* 0x000fea0003800000 */
.L_x_11556:
        /* <DEDUP_REMOVED lines=8> */
[----:B0-----:R-:W-:Y:S01]  /*13350*/  STG.E.64 [R16.64], R2 ;  /* 0x0000000210007986 */ /* 0x001fe2000c101b24 */
[----:B------:R-:W-:Y:S05]  /*13360*/  EXIT ;  /* 0x000000000000794d */ /* 0x000fea0003800000 */
.L_x_11559:
[----:B-1---5:R-:W1:Y:S02]  /*13370*/  I2F.S8 R19, R19 ;  /* 0x0000001300137306 */ /* 0x022e640000001400 */
[----:B01----:R-:W-:-:S04]  /*13380*/  F2FP.PACK_AB R3, RZ, R19 ;  /* 0x00000013ff03723e */ /* 0x003fc800000000ff */
[----:B------:R-:W-:-:S05]  /*13390*/  PRMT R3, R3, 0x5410, RZ ;  /* 0x0000541003037816 */ /* 0x000fca00000000ff */
[----:B------:R-:W-:Y:S01]  /*133a0*/  STG.E [R16.64], R3 ;  /* 0x0000000310007986 */ /* 0x000fe2000c101924 */
[----:B------:R-:W-:Y:S05]  /*133b0*/  EXIT ;  /* 0x000000000000794d */ /* 0x000fea0003800000 */
.L_x_11558:
[----:B01---5:R-:W-:-:S04]  /*133c0*/  PRMT R2, R19, 0x8880, RZ ;  /* 0x0000888013027816 */ /* 0x023fc800000000ff */
[----:B------:R-:W-:-:S06]  /*133d0*/  PRMT R2, R2, 0x7710, RZ ;  /* 0x0000771002027816 */ /* 0x000fcc00000000ff */
[----:B------:R-:W0:Y:S02]  /*133e0*/  I2F.F64.S16 R2, R2 ;  /* 0x0000000200027312 */ /* 0x000e240000101c00 */
[----:B0-----:R-:W-:Y:S01]  /*133f0*/  STG.E.64 [R16.64], R2 ;  /* 0x0000000210007986 */ /* 0x001fe2000c101b24 */
[----:B------:R-:W-:Y:S05]  /*13400*/  EXIT ;  /* 0x000000000000794d */ /* 0x000fea0003800000 */
.L_x_11549:
        /* <DEDUP_REMOVED lines=10> */
[----:B------:R-:W-:Y:S01]  /*134b0*/  STG.E.U8 [R16.64], R3 ;  /* 0x0000000310007986 */ /* 0x000fe2000c101124 */
[----:B------:R-:W-:Y:S05]  /*134c0*/  EXIT ;  /* 0x000000000000794d */ /* 0x000fea0003800000 */
.L_x_11562:
[----:B-1---5:R-:W-:Y:S01]  /*134d0*/  PRMT R4, R19, 0x8880, RZ ;  /* 0x0000888013047816 */ /* 0x022fe200000000ff */
[----:B------:R-:W-:-:S03]  /*134e0*/  CS2R R6, SRZ ;  /* 0x0000000000067805 */ /* 0x000fc6000001ff00 */
[----:B------:R-:W-:-:S06]  /*134f0*/  PRMT R4, R4, 0x7710, RZ ;  /* 0x0000771004047816 */ /* 0x000fcc00000000ff */
[----:B------:R-:W1:Y:S02]  /*13500*/  I2F.F64.S16 R4, R4 ;  /* 0x0000000400047312 */ /* 0x000e640000101c00 */
[----:B-1----:R-:W-:Y:S01]  /*13510*/  STG.E.128 [R16.64], R4 ;  /* 0x0000000410007986 */ /* 0x002fe2000c101d24 */
[----:B------:R-:W-:Y:S05]  /*13520*/  EXIT ;  /* 0x000000000000794d */ /* 0x000fea0003800000 */
.L_x_11561:
        /* <DEDUP_REMOVED lines=21> */
.L_x_11566:
[----:B------:R-:W-:Y:S05]  /*13680*/  BSYNC B0 ;  /* 0x0000000000007941 */ /* 0x000fea0003800000 */
.L_x_11565:
[----:B------:R-:W-:-:S05]  /*13690*/  LOP3.LUT R3, R0, R3, RZ, 0xfc, !PT ;  /* 0x0000000300037212 */ /* 0x000fca00078efcff */
[----:B------:R-:W-:Y:S01]  /*136a0*/  STG.E.U8 [R16.64], R3 ;  /* 0x0000000310007986 */ /* 0x000fe2000c101124 */
[----:B------:R-:W-:Y:S05]  /*136b0*/  EXIT ;  /* 0x000000000000794d */ /* 0x000fea0003800000 */
.L_x_11564:
        /* <DEDUP_REMOVED lines=13> */
.L_x_11568:
[----:B------:R-:W-:Y:S01]  /*13790*/  IMAD.MOV.U32 R0, RZ, RZ, 0x7f ;  /* 0x0000007fff007424 */ /* 0x000fe200078e00ff */
[----:B------:R-:W-:-:S04]  /*137a0*/  ISETP.GT.U32.AND P0, PT, R2, 0x7f800000, PT ;  /* 0x7f8000000200780c */ /* 0x000fc80003f04070 */
[----:B------:R-:W-:-:S04]  /*137b0*/  SEL R0, R0, 0x7c, P0 ;  /* 0x0000007c00007807 */ /* 0x000fc80000000000 */
.L_x_11569:
[----:B------:R-:W-:Y:S05]  /*137c0*/  BSYNC B0 ;  /* 0x0000000000007941 */ /* 0x000fea0003800000 */
.L_x_11567:
[----:B------:R-:W-:-:S04]  /*137d0*/  LOP3.LUT R2, R19, 0x80000000, RZ, 0xc0, !PT ;  /* 0x8000000013027812 */ /* 0x000fc800078ec0ff */
[----:B------:R-:W-:-:S04]  /*137e0*/  SHF.R.U32.HI R3, RZ, 0x18, R2 ;  /* 0x00000018ff037819 */ /* 0x000fc80000011602 */
[----:B------:R-:W-:-:S05]  /*137f0*/  LOP3.LUT R3, R0, R3, RZ, 0xfc, !PT ;  /* 0x0000000300037212 */ /* 0x000fca00078efcff */
[----:B------:R-:W-:Y:S01]  /*13800*/  STG.E.U8 [R16.64], R3 ;  /* 0x0000000310007986 */ /* 0x000fe2000c101124 */
[----:B------:R-:W-:Y:S05]  /*13810*/  EXIT ;  /* 0x000000000000794d */ /* 0x000fea0003800000 */
.L_x_11563:
[----:B-1---5:R-:W1:Y:S02]  /*13820*/  I2F.S8 R0, R19 ;  /* 0x0000001300007306 */ /* 0x022e640000001400 */
[----:B-1----:R-:W-:-:S05]  /*13830*/  F2FP.BF16.PACK_AB R0, RZ, R0 ;  /* 0x00000000ff00723e */ /* 0x002fca00000010ff */
[----:B------:R-:W-:Y:S01]  /*13840*/  STG.E.U16 [R16.64], R0 ;  /* 0x0000000010007986 */ /* 0x000fe2000c101524 */
[----:B------:R-:W-:Y:S05]  /*13850*/  EXIT ;  /* 0x000000000000794d */ /* 0x000fea0003800000 */
.L_x_11560:
        /* <DEDUP_REMOVED lines=10> */
[----:B------:R-:W-:Y:S01]  /*13900*/  STG.E.U16 [R16.64], R3 ;  /* 0x0000000310007986 */ /* 0x000fe2000c101524 */
[----:B------:R-:W-:Y:S05]  /*13910*/  EXIT ;  /* 0x000000000000794d */ /* 0x000fea0003800000 */
.L_x_11572:
        /* <DEDUP_REMOVED lines=17> */
.L_x_11575:
[----:B------:R-:W-:-:S04]  /*13a30*/  LOP3.LUT R2, R19, 0x80000000, RZ, 0xc0, !PT ;  /* 0x8000000013027812 */ /* 0x000fc800078ec0ff */
[----:B------:R-:W-:-:S04]  /*13a40*/  SHF.R.U32.HI R3, RZ, 0x18, R2 ;  /* 0x00000018ff037819 */ /* 0x000fc80000011602 */
[----:B------:R-:W-:-:S04]  /*13a50*/  LOP3.LUT R0, R0, R3, RZ, 0xfc, !PT ;  /* 0x0000000300007212 */ /* 0x000fc800078efcff */
[----:B------:R-:W-:Y:S02]  /*13a60*/  PRMT R8, R0, 0x7610, R8 ;  /* 0x0000761000087816 */ /* 0x000fe40000000008 */
.L_x_11574:
[----:B------:R-:W-:Y:S05]  /*13a70*/  BSYNC B0 ;  /* 0x0000000000007941 */ /* 0x000fea0003800000 */
.L_x_11573:
[----:B------:R-:W-:Y:S01]  /*13a80*/  STG.E.U8 [R16.64], R8 ;  /* 0x0000000810007986 */ /* 0x000fe2000c101124 */
[----:B------:R-:W-:Y:S05]  /*13a90*/  EXIT ;  /* 0x000000000000794d */ /* 0x000fea0003800000 */
.L_x_11571:
        /* <DEDUP_REMOVED lines=17> */
.L_x_11578:
[----:B------:R-:W-:-:S04]  /*13bb0*/  LOP3.LUT R2, R19, 0x80000000, RZ, 0xc0, !PT ;  /* 0x8000000013027812 */ /* 0x000fc800078ec0ff */
[----:B------:R-:W-:-:S04]  /*13bc0*/  SHF.R.U32.HI R3, RZ, 0x18, R2 ;  /* 0x00000018ff037819 */ /* 0x000fc80000011602 */
[----:B------:R-:W-:-:S04]  /*13bd0*/  LOP3.LUT R0, R0, R3, RZ, 0xfc, !PT ;  /* 0x0000000300007212 */ /* 0x000fc800078efcff */
[----:B------:R-:W-:Y:S02]  /*13be0*/  PRMT R8, R0, 0x7610, R8 ;  /* 0x0000761000087816 */ /* 0x000fe40000000008 */
.L_x_11577:
[----:B------:R-:W-:Y:S05]  /*13bf0*/  BSYNC B0 ;  /* 0x0000000000007941 */ /* 0x000fea0003800000 */
.L_x_11576:
[----:B------:R-:W-:Y:S01]  /*13c00*/  STG.E.U8 [R16.64], R8 ;  /* 0x0000000810007986 */ /* 0x000fe2000c101124 */
[----:B------:R-:W-:Y:S05]  /*13c10*/  EXIT ;  /* 0x000000000000794d */ /* 0x000fea0003800000 */
.L_x_11570:
        /* <DEDUP_REMOVED lines=22> */
.L_x_11553:
        /* <DEDUP_REMOVED lines=20> */
.L_x_11580:
[----:B-1---5:R-:W-:-:S04]  /*13ec0*/  LOP3.LUT R19, R19, 0xffff, RZ, 0xc0, !PT ;  /* 0x0000ffff13137812 */ /* 0x022fc800078ec0ff */
[----:B------:R-:W-:-:S05]  /*13ed0*/  PRMT R19, R19, 0x8880, RZ ;  /* 0x0000888013137816 */ /* 0x000fca00000000ff */
[----:B0-----:R-:W-:-:S05]  /*13ee0*/  IMAD.MOV.U32 R2, RZ, RZ, R19 ;  /* 0x000000ffff027224 */ /* 0x001fca00078e0013 */
[----:B------:R-:W-:-:S05]  /*13ef0*/  SHF.R.S32.HI R3, RZ, 0x1f, R2 ;  /* 0x0000001fff037819 */ /* 0x000fca0000011402 */
[----:B------:R-:W-:Y:S01]  /*13f00*/  STG.E.64 [R16.64], R2 ;  /* 0x0000000210007986 */ /* 0x000fe2000c101b24 */
[----:B------:R-:W-:Y:S05]  /*13f10*/  EXIT ;  /* 0x000000000000794d */ /* 0x000fea0003800000 */
.L_x_11579:
[----:B-1---5:R-:W-:-:S04]  /*13f20*/  LOP3.LUT R19, R19, 0xffff, RZ, 0xc0, !PT ;  /* 0x0000ffff13137812 */ /* 0x022fc800078ec0ff */
[----:B0-----:R-:W-:-:S05]  /*13f30*/  PRMT R3, R19, 0x8880, RZ ;  /* 0x0000888013037816 */ /* 0x001fca00000000ff */
[----:B------:R-:W-:Y:S01]  /*13f40*/  STG.E [R16.64], R3 ;  /* 0x0000000310007986 */ /* 0x000fe2000c101924 */
[----:B------:R-:W-:Y:S05]  /*13f50*/  EXIT ;  /* 0x000000000000794d */ /* 0x000fea0003800000 */
.L_x_11581:
        /* <DEDUP_REMOVED lines=10> */
.L_x_27513:


//--------------------- .text._ZN2at6native27unrolled_elementwise_kernelIZZZNS0_28launch_masked_scatter_kernelERKNS_10TensorBaseES4_S4_S4_ENKUlvE_clEvENKUlvE0_clEvEUlablE_St5arrayIPcLm4EELi4E23TrivialOffsetCalculatorILi3EjESB_ILi1EjENS0_6memory12LoadWithCastILi3EEENSE_13StoreWithCastILi1EEEEEviT_T0_T2_T3_T4_T5_ --------------------------
	.section	.text._ZN2at6native27unrolled_elementwise_kernelIZZZNS0_28launch_masked_scatter_kernelERKNS_10TensorBaseES4_S4_S4_ENKUlvE_clEvENKUlvE0_clEvEUlablE_St5arrayIPcLm4EELi4E23TrivialOffsetCalculatorILi3EjESB_ILi1EjENS0_6memory12LoadWithCastILi3EEENSE_13StoreWithCastILi1EEEEEviT_T0_T2_T3_T4_T5_,"ax",@progbits
	.sectioninfo	@"SHI_REGISTERS=40"
	.align	128
        .global         _ZN2at6native27unrolled_elementwise_kernelIZZZNS0_28launch_masked_scatter_kernelERKNS_10TensorBaseES4_S4_S4_ENKUlvE_clEvENKUlvE0_clEvEUlablE_St5arrayIPcLm4EELi4E23TrivialOffsetCalculatorILi3EjESB_ILi1EjENS0_6memory12LoadWithCastILi3EEENSE_13StoreWithCastILi1EEEEEviT_T0_T2_T3_T4_T5_
        .type           _ZN2at6native27unrolled_elementwise_kernelIZZZNS0_28launch_masked_scatter_kernelERKNS_10TensorBaseES4_S4_S4_ENKUlvE_clEvENKUlvE0_clEvEUlablE_St5arrayIPcLm4EELi4E23TrivialOffsetCalculatorILi3EjESB_ILi1EjENS0_6memory12LoadWithCastILi3EEENSE_13StoreWithCastILi1EEEEEviT_T0_T2_T3_T4_T5_,@function
        .size           _ZN2at6native27unrolled_elementwise_kernelIZZZNS0_28launch_masked_scatter_kernelERKNS_10TensorBaseES4_S4_S4_ENKUlvE_clEvENKUlvE0_clEvEUlablE_St5arrayIPcLm4EELi4E23TrivialOffsetCalculatorILi3EjESB_ILi1EjENS0_6memory12LoadWithCastILi3EEENSE_13StoreWithCastILi1EEEEEviT_T0_T2_T3_T4_T5_,(.L_x_27514 - _ZN2at6native27unrolled_elementwise_kernelIZZZNS0_28launch_masked_scatter_kernelERKNS_10TensorBaseES4_S4_S4_ENKUlvE_clEvENKUlvE0_clEvEUlablE_St5arrayIPcLm4EELi4E23TrivialOffsetCalculatorILi3EjESB_ILi1EjENS0_6memory12LoadWithCastILi3EEENSE_13StoreWithCastILi1EEEEEviT_T0_T2_T3_T4_T5_)
        .other          _ZN2at6native27unrolled_elementwise_kernelIZZZNS0_28launch_masked_scatter_kernelERKNS_10TensorBaseES4_S4_S4_ENKUlvE_clEvENKUlvE0_clEvEUlablE_St5arrayIPcLm4EELi4E23TrivialOffsetCalculatorILi3EjESB_ILi1EjENS0_6memory12LoadWithCastILi3EEENSE_13StoreWithCastILi1EEEEEviT_T0_T2_T3_T4_T5_,@"STO_CUDA_ENTRY STV_DEFAULT"
_ZN2at6native27unrolled_elementwise_kernelIZZZNS0_28launch_masked_scatter_kernelERKNS_10TensorBaseES4_S4_S4_ENKUlvE_clEvENKUlvE0_clEvEUlablE_St5arrayIPcLm4EELi4E23TrivialOffsetCalculatorILi3EjESB_ILi1EjENS0_6memory12LoadWithCastILi3EEENSE_13StoreWithCastILi1EEEEEviT_T0_T2_T3_T4_T5_:
.text._ZN2at6native27unrolled_elementwise_kernelIZZZNS0_28launch_masked_scatter_kernelERKNS_10TensorBaseES4_S4_S4_ENKUlvE_clEvENKUlvE0_clEvEUlablE_St5arrayIPcLm4EELi4E23TrivialOffsetCalculatorILi3EjESB_ILi1EjENS0_6memory12LoadWithCastILi3EEENSE_13StoreWithCastILi1EEEEEviT_T0_T2_T3_T4_T5_:
        /* <DEDUP_REMOVED lines=34> */
.L_x_11587:
[----:B------:R0:W5:Y:S01]  /*0220*/  LDG.E.U8 R26, [R2.64] ;  /* 0x00000024021a7981 */ /* 0x000162000c1e1100 */
[----:B------:R-:W-:Y:S05]  /*0230*/  BRA `(.L_x_11589) ;  /* 0x00000d8000007947 */ /* 0x000fea0003800000 */
.L_x_11586:
        /* <DEDUP_REMOVED lines=8> */
.L_x_11591:
[----:B------:R0:W5:Y:S01]  /*02c0*/  LDG.E.U8 R26, [R2.64] ;  /* 0x00000024021a7981 */ /* 0x000162000c1e1100 */
[----:B------:R-:W-:Y:S05]  /*02d0*/  BRA `(.L_x_11589) ;  /* 0x00000ce000007947 */ /* 0x000fea0003800000 */
.L_x_11590:
[----:B------:R0:W5:Y:S01]  /*02e0*/  LDG.E.U16 R26, [R2.64] ;  /* 0x00000024021a7981 */ /* 0x000162000c1e1500 */
[----:B------:R-:W-:Y:S05]  /*02f0*/  BRA `(.L_x_11589) ;  /* 0x00000cc000007947 */ /* 0x000fea0003800000 */
.L_x_11585:
        /* <DEDUP_REMOVED lines=9> */
.L_x_11593:
[----:B------:R-:W2:Y:S02]  /*0390*/  LDG.E.U16 R0, [R2.64] ;  /* 0x0000002402007981 */ /* 0x000ea4000c1e1500 */
[----:B--2---:R-:W-:-:S06]  /*03a0*/  HADD2.F32 R0, -RZ, R0.H0_H0 ;  /* 0x20000000ff007230 */ /* 0x004fcc0000004100 */
[----:B------:R-:W0:Y:S02]  /*03b0*/  F2I.FTZ.TRUNC.NTZ R0, R0 ;  /* 0x0000000000007305 */ /* 0x000e24000021f100 */
[----:B0-----:R-:W-:Y:S01]  /*03c0*/  PRMT R26, R0, 0x7610, R26 ;  /* 0x00007610001a7816 */ /* 0x001fe2000000001a */
[----:B------:R-:W-:Y:S05]  /*03d0*/  BRA `(.L_x_11589) ;  /* 0x00000be000007947 */ /* 0x000fea0003800000 */
.L_x_11592:
        /* <DEDUP_REMOVED lines=9> */
.L_x_11595:
[----:B------:R-:W2:Y:S02]  /*0470*/  LDG.E.U16 R2, [R2.64] ;  /* 0x0000002402027981 */ /* 0x000ea4000c1e1500 */
[----:B--2---:R-:W-:-:S06]  /*0480*/  HADD2.F32 R0, -RZ, R2.H0_H0 ;  /* 0x20000002ff007230 */ /* 0x004fcc0000004100 */
[----:B------:R-:W0:Y:S02]  /*0490*/  F2I.FTZ.TRUNC.NTZ R0, R0 ;  /* 0x0000000000007305 */ /* 0x000e24000021f100 */
[----:B0-----:R-:W-:Y:S01]  /*04a0*/  PRMT R26, R0, 0x7610, R26 ;  /* 0x00007610001a7816 */ /* 0x001fe2000000001a */
[----:B------:R-:W-:Y:S05]  /*04b0*/  BRA `(.L_x_11589) ;  /* 0x00000b0000007947 */ /* 0x000fea0003800000 */
.L_x_11594:
[----:B------:R-:W2:Y:S02]  /*04c0*/  LDG.E.64 R2, [R2.64] ;  /* 0x0000002402027981 */ /* 0x000ea4000c1e1b00 */
[----:B--2---:R0:W1:Y:S01]  /*04d0*/  F2I.F64.TRUNC R26, R2 ;  /* 0x00000002001a7311 */ /* 0x004062000030d100 */
[----:B------:R-:W-:Y:S05]  /*04e0*/  BRA `(.L_x_11589) ;  /* 0x00000ad000007947 */ /* 0x000fea0003800000 */
.L_x_11584:
        /* <DEDUP_REMOVED lines=12> */
.L_x_11598:
[----:B------:R-:W2:Y:S02]  /*05b0*/  LDG.E.64 R2, [R2.64] ;  /* 0x0000002402027981 */ /* 0x000ea4000c1e1b00 */
[----:B--2---:R0:W1:Y:S01]  /*05c0*/  F2I.F64.TRUNC R26, R2 ;  /* 0x00000002001a7311 */ /* 0x004062000030d100 */
[----:B------:R-:W-:Y:S05]  /*05d0*/  BRA `(.L_x_11589) ;  /* 0x000009e000007947 */ /* 0x000fea0003800000 */
.L_x_11597:
        /* <DEDUP_REMOVED lines=28> */
.L_x_11600:
        /* <DEDUP_REMOVED lines=15> */
.L_x_11599:
[----:B------:R-:W2:Y:S02]  /*0890*/  LDG.E.U16 R0, [R2.64] ;  /* 0x0000002402007981 */ /* 0x000ea4000c1e1500 */
[----:B--2---:R-:W-:-:S06]  /*08a0*/  PRMT R0, RZ, 0x5410, R0 ;  /* 0x00005410ff007816 */ /* 0x004fcc0000000000 */
[----:B------:R-:W0:Y:S02]  /*08b0*/  F2I.FTZ.TRUNC.NTZ R0, R0 ;  /* 0x0000000000007305 */ /* 0x000e24000021f100 */
[----:B0-----:R-:W-:Y:S01]  /*08c0*/  PRMT R26, R0, 0x7610, R26 ;  /* 0x00007610001a7816 */ /* 0x001fe2000000001a */
[----:B------:R-:W-:Y:S05]  /*08d0*/  BRA `(.L_x_11589) ;  /* 0x000006e000007947 */ /* 0x000fea0003800000 */
.L_x_11596:
        /* <DEDUP_REMOVED lines=10> */
.L_x_11603:
        /* <DEDUP_REMOVED lines=21> */
.L_x_11607:
[----:B------:R-:W-:Y:S05]  /*0ad0*/  BSYNC B1 ;  /* 0x0000000000017941 */ /* 0x000fea0003800000 */
.L_x_11606:
[----:B------:R-:W-:Y:S01]  /*0ae0*/  LEA R3, R0, 0x3b800000, 0x17 ;  /* 0x3b80000000037811 */ /* 0x000fe200078eb8ff */
[----:B------:R-:W-:-:S05]  /*0af0*/  IMAD.SHL.U32 R0, R2, 0x100000, RZ ;  /* 0x0010000002007824 */ /* 0x000fca00078e00ff */
[----:B------:R-:W-:Y:S02]  /*0b00*/  LOP3.LUT R0, R3, R0, R4, 0xfe, !PT ;  /* 0x0000000003007212 */ /* 0x000fe400078efe04 */
.L_x_11605:
[----:B------:R-:W-:Y:S05]  /*0b10*/  BSYNC B0 ;  /* 0x0000000000007941 */ /* 0x000fea0003800000 */
.L_x_11604:
[----:B------:R-:W0:Y:S02]  /*0b20*/  F2I.FTZ.TRUNC.NTZ R0, R0 ;  /* 0x0000000000007305 */ /* 0x000e24000021f100 */
[----:B0-----:R-:W-:Y:S01]  /*0b30*/  PRMT R26, R0, 0x7610, R26 ;  /* 0x00007610001a7816 */ /* 0x001fe2000000001a */
[----:B------:R-:W-:Y:S05]  /*0b40*/  BRA `(.L_x_11589) ;  /* 0x0000047000007947 */ /* 0x000fea0003800000 */
.L_x_11602:
        /* <DEDUP_REMOVED lines=21> */
.L_x_11611:
[----:B------:R-:W-:Y:S05]  /*0ca0*/  BSYNC B1 ;  /* 0x0000000000017941 */ /* 0x000fea0003800000 */
.L_x_11610:
[----:B------:R-:W-:Y:S01]  /*0cb0*/  LEA R3, R0, 0x37800000, 0x17 ;  /* 0x3780000000037811 */ /* 0x000fe200078eb8ff */
[----:B------:R-:W-:-:S05]  /*0cc0*/  IMAD.SHL.U32 R0, R2, 0x200000, RZ ;  /* 0x0020000002007824 */ /* 0x000fca00078e00ff */
[----:B------:R-:W-:Y:S02]  /*0cd0*/  LOP3.LUT R0, R3, R0, R4, 0xfe, !PT ;  /* 0x0000000003007212 */ /* 0x000fe400078efe04 */
.L_x_11609:
[----:B------:R-:W-:Y:S05]  /*0ce0*/  BSYNC B0 ;  /* 0x0000000000007941 */ /* 0x000fea0003800000 */
.L_x_11608:
[----:B------:R-:W0:Y:S02]  /*0cf0*/  F2I.FTZ.TRUNC.NTZ R0, R0 ;  /* 0x0000000000007305 */ /* 0x000e24000021f100 */
[----:B0-----:R-:W-:Y:S01]  /*0d00*/  PRMT R26, R0, 0x7610, R26 ;  /* 0x00007610001a7816 */ /* 0x001fe2000000001a */
[----:B------:R-:W-:Y:S05]  /*0d10*/  BRA `(.L_x_11589) ;  /* 0x000002a000007947 */ /* 0x000fea0003800000 */
.L_x_11601:
        /* <DEDUP_REMOVED lines=14> */
.L_x_11615:
[----:B------:R-:W-:Y:S05]  /*0e00*/  BSYNC B0 ;  /* 0x0000000000007941 */ /* 0x000fea0003800000 */
.L_x_11614:
[----:B------:R-:W0:Y:S02]  /*0e10*/  F2I.FTZ.TRUNC.NTZ R0, R0 ;  /* 0x0000000000007305 */ /* 0x000e24000021f100 */
[----:B0-----:R-:W-:Y:S01]  /*0e20*/  PRMT R26, R0, 0x7610, R26 ;  /* 0x00007610001a7816 */ /* 0x001fe2000000001a */
[----:B------:R-:W-:Y:S05]  /*0e30*/  BRA `(.L_x_11589) ;  /* 0x0000018000007947 */ /* 0x000fea0003800000 */
.L_x_11588:
        /* <DEDUP_REMOVED lines=21> */
.L_x_11613:
[----:B------:R0:W5:Y:S01]  /*0f90*/  LDG.E.U8 R26, [R2.64] ;  /* 0x00000024021a7981 */ /* 0x000162000c1e1100 */
[----:B------:R-:W-:Y:S05]  /*0fa0*/  BRA `(.L_x_11589) ;  /* 0x0000001000007947 */ /* 0x000fea0003800000 */
.L_x_11612:
[----:B------:R0:W5:Y:S02]  /*0fb0*/  LDG.E.U8 R26, [R2.64] ;  /* 0x00000024021a7981 */ /* 0x000164000c1e1100 */
.L_x_11589:
        /* <DEDUP_REMOVED lines=18> */
.L_x_11619:
[----:B------:R-:W2:Y:S02]  /*10e0*/  LDG.E.U8 R2, [R2.64] ;  /* 0x0000002402027981 */ /* 0x000ea4000c1e1100 */
[----:B--2---:R-:W-:-:S04]  /*10f0*/  ISETP.NE.AND P0, PT, R2, RZ, PT ;  /* 0x000000ff0200720c */ /* 0x004fc80003f05270 */
[----:B------:R-:W-:Y:S01]  /*1100*/  P2R R18, PR, RZ, 0x1 ;  /* 0x00000001ff127803 */ /* 0x000fe20000000000 */
[----:B------:R-:W-:Y:S05]  /*1110*/  BRA `(.L_x_11621) ;  /* 0x00000f4000007947 */ /* 0x000fea0003800000 */
.L_x_11618:
        /* <DEDUP_REMOVED lines=11> */
.L_x_11623:
[----:B------:R-:W2:Y:S02]  /*11d0*/  LDG.E R2, [R2.64] ;  /* 0x0000002402027981 */ /* 0x000ea4000c1e1900 */
[----:B--2---:R-:W-:-:S04]  /*11e0*/  ISETP.NE.AND P0, PT, R2, RZ, PT ;  /* 0x000000ff0200720c */ /* 0x004fc80003f05270 */
[----:B------:R-:W-:Y:S01]  /*11f0*/  P2R R18, PR, RZ, 0x1 ;  /* 0x00000001ff127803 */ /* 0x000fe20000000000 */
[----:B------:R-:W-:Y:S05]  /*1200*/  BRA `(.L_x_11621) ;  /* 0x00000e5000007947 */ /* 0x000fea0003800000 */
.L_x_11622:
[----:B------:R-:W2:Y:S02]  /*1210*/  LDG.E.U16 R2, [R2.64] ;  /* 0x0000002402027981 */ /* 0x000ea4000c1e1500 */
[----:B--2---:R-:W-:-:S04]  /*1220*/  ISETP.NE.AND P0, PT, R2, RZ, PT ;  /* 0x000000ff0200720c */ /* 0x004fc80003f05270 */
[----:B------:R-:W-:Y:S01]  /*1230*/  P2R R18, PR, RZ, 0x1 ;  /* 0x00000001ff127803 */ /* 0x000fe20000000000 */
[----:B------:R-:W-:Y:S05]  /*1240*/  BRA `(.L_x_11621) ;  /* 0x00000e1000007947 */ /* 0x000fea0003800000 */
.L_x_11617:
        /* <DEDUP_REMOVED lines=10> */
.L_x_11625:
[----:B------:R-:W2:Y:S02]  /*12f0*/  LDG.E.U16 R0, [R2.64] ;  /* 0x0000002402007981 */ /* 0x000ea4000c1e1500 */
[----:B--2---:R-:W-:-:S05]  /*1300*/  HADD2.F32 R0, -RZ, R0.H0_H0 ;  /* 0x20000000ff007230 */ /* 0x004fca0000004100 */
[----:B------:R-:W-:-:S04]  /*1310*/  FSETP.NEU.FTZ.AND P0, PT, R0, RZ, PT ;  /* 0x000000ff0000720b */ /* 0x000fc80003f1d000 */
[----:B------:R-:W-:Y:S01]  /*1320*/  P2R R18, PR, RZ, 0x1 ;  /* 0x00000001ff127803 */ /* 0x000fe20000000000 */
[----:B------:R-:W-:Y:S05]  /*1330*/  BRA `(.L_x_11621) ;  /* 0x00000d2000007947 */ /* 0x000fea0003800000 */
.L_x_11624:
        /* <DEDUP_REMOVED lines=12> */
.L_x_11627:
        /* <DEDUP_REMOVED lines=11> */
.L_x_11626:
[----:B------:R-:W2:Y:S02]  /*14b0*/  LDG.E.64 R2, [R2.64] ;  /* 0x0000002402027981 */ /* 0x000ea4000c1e1b00 */
[----:B--2---:R-:W0:-:S06]  /*14c0*/  DSETP.NEU.AND P0, PT, R2, RZ, PT ;  /* 0x000000ff0200722a */ /* 0x004e0c0003f0d000 */
[----:B0-----:R-:W-:Y:S01]  /*14d0*/  P2R R18, PR, RZ, 0x1 ;  /* 0x00000001ff127803 */ /* 0x001fe20000000000 */
[----:B------:R-:W-:Y:S05]  /*14e0*/  BRA `(.L_x_11621) ;  /* 0x00000b7000007947 */ /* 0x000fea0003800000 */
.L_x_11616:
        /* <DEDUP_REMOVED lines=12> */
.L_x_11630:
[----:B------:R-:W2:Y:S02]  /*15b0*/  LDG.E.128 R4, [R2.64] ;  /* 0x0000002402047981 */ /* 0x000ea4000c1e1d00 */
[----:B--2---:R-:W0:-:S06]  /*15c0*/  DSETP.NEU.AND P0, PT, R6, RZ, PT ;  /* 0x000000ff0600722a */ /* 0x004e0c0003f0d000 */
[----:B0-----:R-:W0:-:S06]  /*15d0*/  DSETP.NEU.OR P0, PT, R4, RZ, P0 ;  /* 0x000000ff0400722a */ /* 0x001e0c000070d400 */
[----:B0-----:R-:W-:Y:S01]  /*15e0*/  P2R R18, PR, RZ, 0x1 ;  /* 0x00000001ff127803 */ /* 0x001fe20000000000 */
[----:B------:R-:W-:Y:S05]  /*15f0*/  BRA `(.L_x_11621) ;  /* 0x00000a6000007947 */ /* 0x000fea0003800000 */
.L_x_11629:
        /* <DEDUP_REMOVED lines=28> */
.L_x_11632:
        /* <DEDUP_REMOVED lines=15> */
.L_x_11631:
[----:B------:R-:W2:Y:S02]  /*18b0*/  LDG.E.U16 R0, [R2.64] ;  /* 0x0000002402007981 */ /* 0x000ea4000c1e1500 */
[----:B--2---:R-:W-:-:S04]  /*18c0*/  PRMT R0, RZ, 0x5410, R0 ;  /* 0x00005410ff007816 */ /* 0x004fc80000000000 */
[----:B------:R-:W-:-:S04]  /*18d0*/  FSETP.NEU.FTZ.AND P0, PT, R0, RZ, PT ;  /* 0x000000ff0000720b */ /* 0x000fc80003f1d000 */
[----:B------:R-:W-:Y:S01]  /*18e0*/  P2R R18, PR, RZ, 0x1 ;  /* 0x00000001ff127803 */ /* 0x000fe20000000000 */
[----:B------:R-:W-:Y:S05]  /*18f0*/  BRA `(.L_x_11621) ;  /* 0x0000076000007947 */ /* 0x000fea0003800000 */
.L_x_11628:
        /* <DEDUP_REMOVED lines=12> */
.L_x_11635:
        /* <DEDUP_REMOVED lines=21> */
.L_x_11639:
[----:B------:R-:W-:Y:S05]  /*1b10*/  BSYNC B1 ;  /* 0x0000000000017941 */ /* 0x000fea0003800000 */
.L_x_11638:
[----:B------:R-:W-:Y:S01]  /*1b20*/  LEA R3, R0, 0x3b800000, 0x17 ;  /* 0x3b80000000037811 */ /* 0x000fe200078eb8ff */
[----:B------:R-:W-:-:S05]  /*1b30*/  IMAD.SHL.U32 R0, R2, 0x100000, RZ ;  /* 0x0010000002007824 */ /* 0x000fca00078e00ff */
[----:B------:R-:W-:Y:S02]  /*1b40*/  LOP3.LUT R0, R3, R0, R4, 0xfe, !PT ;  /* 0x0000000003007212 */ /* 0x000fe400078efe04 */
.L_x_11637:
[----:B------:R-:W-:Y:S05]  /*1b50*/  BSYNC B0 ;  /* 0x0000000000007941 */ /* 0x000fea0003800000 */
.L_x_11636:
[----:B------:R-:W-:-:S04]  /*1b60*/  FSETP.NEU.FTZ.AND P0, PT, R0, RZ, PT ;  /* 0x000000ff0000720b */ /* 0x000fc80003f1d000 */
[----:B------:R-:W-:Y:S01]  /*1b70*/  P2R R18, PR, RZ, 0x1 ;  /* 0x00000001ff127803 */ /* 0x000fe20000000000 */
[----:B------:R-:W-:Y:S05]  /*1b80*/  BRA `(.L_x_11621) ;  /* 0x000004d000007947 */ /* 0x000fea0003800000 */
.L_x_11634:
        /* <DEDUP_REMOVED lines=21> */
.L_x_11643:
[----:B------:R-:W-:Y:S05]  /*1ce0*/  BSYNC B1 ;  /* 0x0000000000017941 */ /* 0x000fea0003800000 */
.L_x_11642:
[----:B------:R-:W-:Y:S01]  /*1cf0*/  LEA R3, R0, 0x37800000, 0x17 ;  /* 0x3780000000037811 */ /* 0x000fe200078eb8ff */
[----:B------:R-:W-:-:S05]  /*1d00*/  IMAD.SHL.U32 R0, R2, 0x200000, RZ ;  /* 0x0020000002007824 */ /* 0x000fca00078e00ff */
[----:B------:R-:W-:Y:S02]  /*1d10*/  LOP3.LUT R0, R3, R0, R4, 0xfe, !PT ;  /* 0x0000000003007212 */ /* 0x000fe400078efe04 */
.L_x_11641:
[----:B------:R-:W-:Y:S05]  /*1d20*/  BSYNC B0 ;  /* 0x0000000000007941 */ /* 0x000fea0003800000 */
.L_x_11640:
[----:B------:R-:W-:-:S04]  /*1d30*/  FSETP.NEU.FTZ.AND P0, PT, R0, RZ, PT ;  /* 0x000000ff0000720b */ /* 0x000fc80003f1d000 */
[----:B------:R-:W-:Y:S01]  /*1d40*/  P2R R18, PR, RZ, 0x1 ;  /* 0x00000001ff127803 */ /* 0x000fe20000000000 */
[----:B------:R-:W-:Y:S05]  /*1d50*/  BRA `(.L_x_11621) ;  /* 0x0000030000007947 */ /* 0x000fea0003800000 */
.L_x_11633:
        /* <DEDUP_REMOVED lines=14> */
.L_x_11647:
[----:B------:R-:W-:Y:S05]  /*1e40*/  BSYNC B0 ;  /* 0x0000000000007941 */ /* 0x000fea0003800000 */
.L_x_11646:
[----:B------:R-:W-:-:S04]  /*1e50*/  FSETP.NEU.FTZ.AND P0, PT, R0, RZ, PT ;  /* 0x000000ff0000720b */ /* 0x000fc80003f1d000 */
[----:B------:R-:W-:Y:S01]  /*1e60*/  P2R R18, PR, RZ, 0x1 ;  /* 0x00000001ff127803 */ /* 0x000fe20000000000 */
[----:B------:R-:W-:Y:S05]  /*1e70*/  BRA `(.L_x_11621) ;  /* 0x000001e000007947 */ /* 0x000fea0003800000 */
.L_x_11620:
        /* <DEDUP_REMOVED lines=22> */
.L_x_11645:
[----:B------:R-:W2:Y:S02]  /*1fe0*/  LDG.E.64 R2, [R2.64] ;  /* 0x0000002402027981 */ /* 0x000ea4000c1e1b00 */
[----:B--2---:R-:W-:-:S04]  /*1ff0*/  ISETP.NE.U32.AND P0, PT, R2, RZ, PT ;  /* 0x000000ff0200720c */ /* 0x004fc80003f05070 */
[----:B------:R-:W-:-:S04]  /*2000*/  ISETP.NE.AND.EX P0, PT, R3, RZ, PT, P0 ;  /* 0x000000ff0300720c */ /* 0x000fc80003f05300 */
[----:B------:R-:W-:Y:S01]  /*2010*/  P2R R18, PR, RZ, 0x1 ;  /* 0x00000001ff127803 */ /* 0x000fe20000000000 */
[----:B------:R-:W-:Y:S05]  /*2020*/  BRA `(.L_x_11621) ;  /* 0x0000003000007947 */ /* 0x000fea0003800000 */
.L_x_11644:
[----:B------:R-:W2:Y:S02]  /*2030*/  LDG.E R2, [R2.64] ;  /* 0x0000002402027981 */ /* 0x000ea4000c1e1900 */
[----:B--2---:R-:W-:-:S04]  /*2040*/  ISETP.NE.AND P0, PT, R2, RZ, PT ;  /* 0x000000ff0200720c */ /* 0x004fc80003f05270 */
[----:B------:R-:W-:Y:S02]  /*2050*/  P2R R18, PR, RZ, 0x1 ;  /* 0x00000001ff127803 */ /* 0x000fe40000000000 */
.L_x_11621:
        /* <DEDUP_REMOVED lines=17> */
.L_x_11651:
[----:B------:R0:W5:Y:S01]  /*2170*/  LDG.E.U8 R16, [R2.64] ;  /* 0x0000002402107981 */ /* 0x000162000c1e1100 */
[----:B------:R-:W-:Y:S01]  /*2180*/  IMAD.MOV.U32 R17, RZ, RZ, RZ ;  /* 0x000000ffff117224 */ /* 0x000fe200078e00ff */
[----:B------:R-:W-:Y:S05]  /*2190*/  BRA `(.L_x_11653) ;  /* 0x00000d5000007947 */ /* 0x000fea0003800000 */
.L_x_11650:
        /* <DEDUP_REMOVED lines=8> */
.L_x_11655:
[----:B------:R-:W2:Y:S02]  /*2220*/  LDG.E R16, [R2.64] ;  /* 0x0000002402107981 */ /* 0x000ea4000c1e1900 */
[----:B--2---:R-:W-:Y:S01]  /*2230*/  SHF.R.S32.HI R17, RZ, 0x1f, R16 ;  /* 0x0000001fff117819 */ /* 0x004fe20000011410 */
[----:B------:R-:W-:Y:S05]  /*2240*/  BRA `(.L_x_11653) ;  /* 0x00000ca000007947 */ /* 0x000fea0003800000 */
.L_x_11654:
[----:B------:R-:W2:Y:S02]  /*2250*/  LDG.E.S16 R16, [R2.64] ;  /* 0x0000002402107981 */ /* 0x000ea4000c1e1700 */
[----:B--2---:R-:W-:Y:S01]  /*2260*/  SHF.R.S32.HI R17, RZ, 0x1f, R16 ;  /* 0x0000001fff117819 */ /* 0x004fe20000011410 */
[----:B------:R-:W-:Y:S05]  /*2270*/  BRA `(.L_x_11653) ;  /* 0x00000c7000007947 */ /* 0x000fea0003800000 */
.L_x_11649:
        /* <DEDUP_REMOVED lines=9> */
.L_x_11657:
[----:B------:R-:W2:Y:S02]  /*2310*/  LDG.E.U16 R2, [R2.64] ;  /* 0x0000002402027981 */ /* 0x000ea4000c1e1500 */
[----:B--2---:R-:W-:-:S06]  /*2320*/  HADD2.F32 R16, -RZ, R2.H0_H0 ;  /* 0x20000002ff107230 */ /* 0x004fcc0000004100 */
[----:B------:R-:W0:Y:S01]  /*2330*/  F2I.S64.TRUNC R16, R16 ;  /* 0x0000001000107311 */ /* 0x000e22000020d900 */
[----:B------:R-:W-:Y:S05]  /*2340*/  BRA `(.L_x_11653) ;  /* 0x00000ba000007947 */ /* 0x000fea0003800000 */
.L_x_11656:
        /* <DEDUP_REMOVED lines=9> */
.L_x_11659:
[----:B------:R-:W2:Y:S02]  /*23e0*/  LDG.E.U16 R2, [R2.64] ;  /* 0x0000002402027981 */ /* 0x000ea4000c1e1500 */
[----:B--2---:R-:W-:-:S06]  /*23f0*/  HADD2.F32 R16, -RZ, R2.H0_H0 ;  /* 0x20000002ff107230 */ /* 0x004fcc0000004100 */
[----:B------:R-:W0:Y:S01]  /*2400*/  F2I.S64.TRUNC R16, R16 ;  /* 0x0000001000107311 */ /* 0x000e22000020d900 */
[----:B------:R-:W-:Y:S05]  /*2410*/  BRA `(.L_x_11653) ;  /* 0x00000ad000007947 */ /* 0x000fea0003800000 */
.L_x_11658:
[----:B------:R-:W2:Y:S02]  /*2420*/  LDG.E.64 R2, [R2.64] ;  /* 0x0000002402027981 */ /* 0x000ea4000c1e1b00 */
[----:B--2---:R0:W2:Y:S01]  /*2430*/  F2I.S64.F64.TRUNC R16, R2 ;  /* 0x0000000200107311 */ /* 0x0040a2000030d900 */
[----:B------:R-:W-:Y:S05]  /*2440*/  BRA `(.L_x_11653) ;  /* 0x00000aa000007947 */ /* 0x000fea0003800000 */
.L_x_11648:
        /* <DEDUP_REMOVED lines=13> */
.L_x_11662:
[----:B------:R-:W2:Y:S02]  /*2520*/  LDG.E.64 R2, [R2.64] ;  /* 0x0000002402027981 */ /* 0x000ea4000c1e1b00 */
[----:B--2---:R0:W2:Y:S01]  /*2530*/  F2I.S64.F64.TRUNC R16, R2 ;  /* 0x0000000200107311 */ /* 0x0040a2000030d900 */
[----:B------:R-:W-:Y:S05]  /*2540*/  BRA `(.L_x_11653) ;  /* 0x000009a000007947 */ /* 0x000fea0003800000 */
.L_x_11661:
        /* <DEDUP_REMOVED lines=27> */
.L_x_11664:
        /* <DEDUP_REMOVED lines=14> */
.L_x_11663:
[----:B------:R-:W2:Y:S02]  /*27e0*/  LDG.E.U16 R16, [R2.64] ;  /* 0x0000002402107981 */ /* 0x000ea4000c1e1500 */
[----:B--2---:R-:W-:-:S06]  /*27f0*/  PRMT R16, RZ, 0x5410, R16 ;  /* 0x00005410ff107816 */ /* 0x004fcc0000000010 */
[----:B------:R-:W0:Y:S01]  /*2800*/  F2I.S64.TRUNC R16, R16 ;  /* 0x0000001000107311 */ /* 0x000e22000020d900 */
[----:B------:R-:W-:Y:S05]  /*2810*/  BRA `(.L_x_11653) ;  /* 0x000006d000007947 */ /* 0x000fea0003800000 */
.L_x_11660:
        /* <DEDUP_REMOVED lines=11> */
.L_x_11667:
        /* <DEDUP_REMOVED lines=21> */
.L_x_11671:
[----:B------:R-:W-:Y:S05]  /*2a20*/  BSYNC B1 ;  /* 0x0000000000017941 */ /* 0x000fea0003800000 */
.L_x_11670:
[----:B------:R-:W-:Y:S01]  /*2a30*/  IMAD.SHL.U32 R2, R2, 0x100000, RZ ;  /* 0x0010000002027824 */ /* 0x000fe200078e00ff */
[----:B------:R-:W-:-:S04]  /*2a40*/  LEA R3, R0, 0x3b800000, 0x17 ;  /* 0x3b80000000037811 */ /* 0x000fc800078eb8ff */
[----:B------:R-:W-:Y:S02]  /*2a50*/  LOP3.LUT R16, R3, R2, R16, 0xfe, !PT ;  /* 0x0000000203107212 */ /* 0x000fe400078efe10 */
.L_x_11669:
[----:B------:R-:W-:Y:S05]  /*2a60*/  BSYNC B0 ;  /* 0x0000000000007941 */ /* 0x000fea0003800000 */
.L_x_11668:
[----:B------:R-:W0:Y:S01]  /*2a70*/  F2I.S64.TRUNC R16, R16 ;  /* 0x0000001000107311 */ /* 0x000e22000020d900 */
[----:B------:R-:W-:Y:S05]  /*2a80*/  BRA `(.L_x_11653) ;  /* 0x0000046000007947 */ /* 0x000fea0003800000 */
.L_x_11666:
        /* <DEDUP_REMOVED lines=21> */
.L_x_11675:
[----:B------:R-:W-:Y:S05]  /*2be0*/  BSYNC B1 ;  /* 0x0000000000017941 */ /* 0x000fea0003800000 */
.L_x_11674:
[----:B------:R-:W-:Y:S01]  /*2bf0*/  IMAD.SHL.U32 R2, R2, 0x200000, RZ ;  /* 0x0020000002027824 */ /* 0x000fe200078e00ff */
[----:B------:R-:W-:-:S04]  /*2c00*/  LEA R3, R0, 0x37800000, 0x17 ;  /* 0x3780000000037811 */ /* 0x000fc800078eb8ff */
[----:B------:R-:W-:Y:S02]  /*2c10*/  LOP3.LUT R16, R3, R2, R16, 0xfe, !PT ;  /* 0x0000000203107212 */ /* 0x000fe400078efe10 */
.L_x_11673:
[----:B------:R-:W-:Y:S05]  /*2c20*/  BSYNC B0 ;  /* 0x0000000000007941 */ /* 0x000fea0003800000 */
.L_x_11672:
[----:B------:R-:W0:Y:S01]  /*2c30*/  F2I.S64.TRUNC R16, R16 ;  /* 0x0000001000107311 */ /* 0x000e22000020d900 */
[----:B------:R-:W-:Y:S05]  /*2c40*/  BRA `(.L_x_11653) ;  /* 0x000002a000007947 */ /* 0x000fea0003800000 */
.L_x_11665:
        /* <DEDUP_REMOVED lines=14> */
.L_x_11679:
[----:B------:R-:W-:Y:S05]  /*2d30*/  BSYNC B0 ;  /* 0x0000000000007941 */ /* 0x000fea0003800000 */
.L_x_11678:
[----:B------:R-:W0:Y:S01]  /*2d40*/  F2I.S64.TRUNC R16, R16 ;  /* 0x0000001000107311 */ /* 0x000e22000020d900 */
[----:B------:R-:W-:Y:S05]  /*2d50*/  BRA `(.L_x_11653) ;  /* 0x0000019000007947 */ /* 0x000fea0003800000 */
.L_x_11652:
        /* <DEDUP_REMOVED lines=21> */
.L_x_11677:
[----:B------:R0:W5:Y:S01]  /*2eb0*/  LDG.E.64 R16, [R2.64] ;  /* 0x0000002402107981 */ /* 0x000162000c1e1b00 */
[----:B------:R-:W-:Y:S05]  /*2ec0*/  BRA `(.L_x_11653) ;  /* 0x0000002000007947 */ /* 0x000fea0003800000 */
.L_x_11676:
[----:B------:R0:W5:Y:S01]  /*2ed0*/  LDG.E R16, [R2.64] ;  /* 0x0000002402107981 */ /* 0x000162000c1e1900 */
[----:B------:R-:W-:-:S03]  /*2ee0*/  IMAD.MOV.U32 R17, RZ, RZ, RZ ;  /* 0x000000ffff117224 */ /* 0x000fc600078e00ff */
.L_x_11653:
[----:B------:R-:W-:Y:S02]  /*2ef0*/  ISETP.NE.AND P0, PT, R18, RZ, PT ;  /* 0x000000ff1200720c */ /* 0x000fe40003f05270 */
[----:B------:R-:W-:Y:S02]  /*2f00*/  IADD3 R29, R29, 0x80, RZ ;  /* 0x000000801d1d7810 */ /* 0x000fe40007ffe0ff */
[----:B------:R-:W-:-:S04]  /*2f10*/  SEL R33, RZ, 0x1, !P0 ;  /* 0x00000001ff217807 */ /* 0x000fc80004000000 */
.L_x_11583:
[----:B-1-34-:R-:W-:Y:S05]  /*2f20*/  BSYNC B6 ;  /* 0x0000000000067941 */ /* 0x01afea0003800000 */
.L_x_11582:
        /* <DEDUP_REMOVED lines=21> */
.L_x_11685:
[----:B------:R0:W5:Y:S01]  /*3080*/  LDG.E.U8 R27, [R2.64] ;  /* 0x00000024021b7981 */ /* 0x000162000c1e1100 */
[----:B------:R-:W-:Y:S05]  /*3090*/  BRA `(.L_x_11687) ;  /* 0x00000d8000007947 */ /* 0x000fea0003800000 */
.L_x_11684:
        /* <DEDUP_REMOVED lines=8> */
.L_x_11689:
[----:B------:R0:W5:Y:S01]  /*3120*/  LDG.E.U8 R27, [R2.64] ;  /* 0x00000024021b7981 */ /* 0x000162000c1e1100 */
[----:B------:R-:W-:Y:S05]  /*3130*/  BRA `(.L_x_11687) ;  /* 0x00000ce000007947 */ /* 0x000fea0003800000 */
.L_x_11688:
[----:B------:R0:W5:Y:S01]  /*3140*/  LDG.E.U16 R27, [R2.64] ;  /* 0x00000024021b7981 */ /* 0x000162000c1e1500 */
[----:B------:R-:W-:Y:S05]  /*3150*/  BRA `(.L_x_11687) ;  /* 0x00000cc000007947 */ /* 0x000fea0003800000 */
.L_x_11683:
        /* <DEDUP_REMOVED lines=9> */
.L_x_11691:
[----:B------:R-:W3:Y:S02]  /*31f0*/  LDG.E.U16 R0, [R2.64] ;  /* 0x0000002402007981 */ /* 0x000ee4000c1e1500 */
[----:B---3--:R-:W-:-:S06]  /*3200*/  HADD2.F32 R0, -RZ, R0.H0_H0 ;  /* 0x20000000ff007230 */ /* 0x008fcc0000004100 */
[----:B------:R-:W0:Y:S02]  /*3210*/  F2I.FTZ.TRUNC.NTZ R0, R0 ;  /* 0x0000000000007305 */ /* 0x000e24000021f100 */
[----:B0-----:R-:W-:Y:S01]  /*3220*/  PRMT R27, R0, 0x7610, R27 ;  /* 0x00007610001b7816 */ /* 0x001fe2000000001b */
[----:B------:R-:W-:Y:S05]  /*3230*/  BRA `(.L_x_11687) ;  /* 0x00000be000007947 */ /* 0x000fea0003800000 */
.L_x_11690:
        /* <DEDUP_REMOVED lines=9> */
.L_x_11693:
[----:B------:R-:W3:Y:S02]  /*32d0*/  LDG.E.U16 R2, [R2.64] ;  /* 0x0000002402027981 */ /* 0x000ee4000c1e1500 */
[----:B---3--:R-:W-:-:S06]  /*32e0*/  HADD2.F32 R0, -RZ, R2.H0_H0 ;  /* 0x20000002ff007230 */ /* 0x008fcc0000004100 */
[----:B------:R-:W0:Y:S02]  /*32f0*/  F2I.FTZ.TRUNC.NTZ R0, R0 ;  /* 0x0000000000007305 */ /* 0x000e24000021f100 */
[----:B0-----:R-:W-:Y:S01]  /*3300*/  PRMT R27, R0, 0x7610, R27 ;  /* 0x00007610001b7816 */ /* 0x001fe2000000001b */
[----:B------:R-:W-:Y:S05]  /*3310*/  BRA `(.L_x_11687) ;  /* 0x00000b0000007947 */ /* 0x000fea0003800000 */
.L_x_11692:
[----:B------:R-:W3:Y:S02]  /*3320*/  LDG.E.64 R2, [R2.64] ;  /* 0x0000002402027981 */ /* 0x000ee4000c1e1b00 */
[----:B---3--:R0:W1:Y:S01]  /*3330*/  F2I.F64.TRUNC R27, R2 ;  /* 0x00000002001b7311 */ /* 0x008062000030d100 */
[----:B------:R-:W-:Y:S05]  /*3340*/  BRA `(.L_x_11687) ;  /* 0x00000ad000007947 */ /* 0x000fea0003800000 */
.L_x_11682:
        /* <DEDUP_REMOVED lines=12> */
.L_x_11696:
[----:B------:R-:W3:Y:S02]  /*3410*/  LDG.E.64 R2, [R2.64] ;  /* 0x0000002402027981 */ /* 0x000ee4000c1e1b00 */
[----:B---3--:R0:W1:Y:S01]  /*3420*/  F2I.F64.TRUNC R27, R2 ;  /* 0x00000002001b7311 */ /* 0x008062000030d100 */
[----:B------:R-:W-:Y:S05]  /*3430*/  BRA `(.L_x_11687) ;  /* 0x000009e000007947 */ /* 0x000fea0003800000 */
.L_x_11695:
        /* <DEDUP_REMOVED lines=28> */
.L_x_11698:
        /* <DEDUP_REMOVED lines=15> */
.L_x_11697:
[----:B------:R-:W3:Y:S02]  /*36f0*/  LDG.E.U16 R0, [R2.64] ;  /* 0x0000002402007981 */ /* 0x000ee4000c1e1500 */
[----:B---3--:R-:W-:-:S06]  /*3700*/  PRMT R0, RZ, 0x5410, R0 ;  /* 0x00005410ff007816 */ /* 0x008fcc0000000000 */
[----:B------:R-:W0:Y:S02]  /*3710*/  F2I.FTZ.TRUNC.NTZ R0, R0 ;  /* 0x0000000000007305 */ /* 0x000e24000021f100 */
[----:B0-----:R-:W-:Y:S01]  /*3720*/  PRMT R27, R0, 0x7610, R27 ;  /* 0x00007610001b7816 */ /* 0x001fe2000000001b */
[----:B------:R-:W-:Y:S05]  /*3730*/  BRA `(.L_x_11687) ;  /* 0x000006e000007947 */ /* 0x000fea0003800000 */
.L_x_11694:
        /* <DEDUP_REMOVED lines=10> */
.L_x_11701:
        /* <DEDUP_REMOVED lines=21> */
.L_x_11705:
[----:B------:R-:W-:Y:S05]  /*3930*/  BSYNC B1 ;  /* 0x0000000000017941 */ /* 0x000fea0003800000 */
.L_x_11704:
[----:B------:R-:W-:Y:S01]  /*3940*/  LEA R3, R0, 0x3b800000, 0x17 ;  /* 0x3b80000000037811 */ /* 0x000fe200078eb8ff */
[----:B------:R-:W-:-:S05]  /*3950*/  IMAD.SHL.U32 R0, R2, 0x100000, RZ ;  /* 0x0010000002007824 */ /* 0x000fca00078e00ff */
[----:B------:R-:W-:Y:S02]  /*3960*/  LOP3.LUT R0, R3, R0, R4, 0xfe, !PT ;  /* 0x0000000003007212 */ /* 0x000fe400078efe04 */
.L_x_11703:
[----:B------:R-:W-:Y:S05]  /*3970*/  BSYNC B0 ;  /* 0x0000000000007941 */ /* 0x000fea0003800000 */
.L_x_11702:
[----:B------:R-:W0:Y:S02]  /*3980*/  F2I.FTZ.TRUNC.NTZ R0, R0 ;  /* 0x0000000000007305 */ /* 0x000e24000021f100 */
[----:B0-----:R-:W-:Y:S01]  /*3990*/  PRMT R27, R0, 0x7610, R27 ;  /* 0x00007610001b7816 */ /* 0x001fe2000000001b */
[----:B------:R-:W-:Y:S05]  /*39a0*/  BRA `(.L_x_11687) ;  /* 0x0000047000007947 */ /* 0x000fea0003800000 */
.L_x_11700:
        /* <DEDUP_REMOVED lines=21> */
.L_x_11709:
[----:B------:R-:W-:Y:S05]  /*3b00*/  BSYNC B1 ;  /* 0x0000000000017941 */ /* 0x000fea0003800000 */
.L_x_11708:
[----:B------:R-:W-:Y:S01]  /*3b10*/  LEA R3, R0, 0x37800000, 0x17 ;  /* 0x3780000000037811 */ /* 0x000fe200078eb8ff */
[----:B------:R-:W-:-:S05]  /*3b20*/  IMAD.SHL.U32 R0, R2, 0x200000, RZ ;  /* 0x0020000002007824 */ /* 0x000fca00078e00ff */
[----:B------:R-:W-:Y:S02]  /*3b30*/  LOP3.LUT R0, R3, R0, R4, 0xfe, !PT ;  /* 0x0000000003007212 */ /* 0x000fe400078efe04 */
.L_x_11707:
[----:B------:R-:W-:Y:S05]  /*3b40*/  BSYNC B0 ;  /* 0x0000000000007941 */ /* 0x000fea0003800000 */
.L_x_11706:
[----:B------:R-:W0:Y:S02]  /*3b50*/  F2I.FTZ.TRUNC.NTZ R0, R0 ;  /* 0x0000000000007305 */ /* 0x000e24000021f100 */
[----:B0-----:R-:W-:Y:S01]  /*3b60*/  PRMT R27, R0, 0x7610, R27 ;  /* 0x00007610001b7816 */ /* 0x001fe2000000001b */
[----:B------:R-:W-:Y:S05]  /*3b70*/  BRA `(.L_x_11687) ;  /* 0x000002a000007947 */ /* 0x000fea0003800000 */
.L_x_11699:
        /* <DEDUP_REMOVED lines=14> */
.L_x_11713:
[----:B------:R-:W-:Y:S05]  /*3c60*/  BSYNC B0 ;  /* 0x0000000000007941 */ /* 0x000fea0003800000 */
.L_x_11712:
[----:B------:R-:W0:Y:S02]  /*3c70*/  F2I.FTZ.TRUNC.NTZ R0, R0 ;  /* 0x0000000000007305 */ /* 0x000e24000021f100 */
[----:B0-----:R-:W-:Y:S01]  /*3c80*/  PRMT R27, R0, 0x7610, R27 ;  /* 0x00007610001b7816 */ /* 0x001fe2000000001b */
[----:B------:R-:W-:Y:S05]  /*3c90*/  BRA `(.L_x_11687) ;  /* 0x0000018000007947 */ /* 0x000fea0003800000 */
.L_x_11686:
        /* <DEDUP_REMOVED lines=21> */
.L_x_11711:
[----:B------:R0:W5:Y:S01]  /*3df0*/  LDG.E.U8 R27, [R2.64] ;  /* 0x00000024021b7981 */ /* 0x000162000c1e1100 */
[----:B------:R-:W-:Y:S05]  /*3e00*/  BRA `(.L_x_11687) ;  /* 0x0000001000007947 */ /* 0x000fea0003800000 */
.L_x_11710:
[----:B------:R0:W5:Y:S02]  /*3e10*/  LDG.E.U8 R27, [R2.64] ;  /* 0x00000024021b7981 */ /* 0x000164000c1e1100 */
.L_x_11687:
        /* <DEDUP_REMOVED lines=18> */
.L_x_11717:
[----:B------:R-:W3:Y:S02]  /*3f40*/  LDG.E.U8 R2, [R2.64] ;  /* 0x0000002402027981 */ /* 0x000ee4000c1e1100 */
[----:B---3--:R-:W-:-:S04]  /*3f50*/  ISETP.NE.AND P0, PT, R2, RZ, PT ;  /* 0x000000ff0200720c */ /* 0x008fc80003f05270 */
[----:B------:R-:W-:Y:S01]  /*3f60*/  P2R R19, PR, RZ, 0x1 ;  /* 0x00000001ff137803 */ /* 0x000fe20000000000 */
[----:B------:R-:W-:Y:S05]  /*3f70*/  BRA `(.L_x_11719) ;  /* 0x00000f4000007947 */ /* 0x000fea0003800000 */
.L_x_11716:
        /* <DEDUP_REMOVED lines=11> */
.L_x_11721:
[----:B------:R-:W3:Y:S02]  /*4030*/  LDG.E R2, [R2.64] ;  /* 0x0000002402027981 */ /* 0x000ee4000c1e1900 */
[----:B---3--:R-:W-:-:S04]  /*4040*/  ISETP.NE.AND P0, PT, R2, RZ, PT ;  /* 0x000000ff0200720c */ /* 0x008fc80003f05270 */
[----:B------:R-:W-:Y:S01]  /*4050*/  P2R R19, PR, RZ, 0x1 ;  /* 0x00000001ff137803 */ /* 0x000fe20000000000 */
[----:B------:R-:W-:Y:S05]  /*4060*/  BRA `(.L_x_11719) ;  /* 0x00000e5000007947 */ /* 0x000fea0003800000 */
.L_x_11720:
[----:B------:R-:W3:Y:S02]  /*4070*/  LDG.E.U16 R2, [R2.64] ;  /* 0x0000002402027981 */ /* 0x000ee4000c1e1500 */
[----:B---3--:R-:W-:-:S04]  /*4080*/  ISETP.NE.AND P0, PT, R2, RZ, PT ;  /* 0x000000ff0200720c */ /* 0x008fc80003f05270 */
[----:B------:R-:W-:Y:S01]  /*4090*/  P2R R19, PR, RZ, 0x1 ;  /* 0x00000001ff137803 */ /* 0x000fe20000000000 */
[----:B------:R-:W-:Y:S05]  /*40a0*/  BRA `(.L_x_11719) ;  /* 0x00000e1000007947 */ /* 0x000fea0003800000 */
.L_x_11715:
        /* <DEDUP_REMOVED lines=10> */
.L_x_11723:
[----:B------:R-:W3:Y:S02]  /*4150*/  LDG.E.U16 R0, [R2.64] ;  /* 0x0000002402007981 */ /* 0x000ee4000c1e1500 */
[----:B---3--:R-:W-:-:S05]  /*4160*/  HADD2.F32 R0, -RZ, R0.H0_H0 ;  /* 0x20000000ff007230 */ /* 0x008fca0000004100 */
[----:B------:R-:W-:-:S04]  /*4170*/  FSETP.NEU.FTZ.AND P0, PT, R0, RZ, PT ;  /* 0x000000ff0000720b */ /* 0x000fc80003f1d000 */
[----:B------:R-:W-:Y:S01]  /*4180*/  P2R R19, PR, RZ, 0x1 ;  /* 0x00000001ff137803 */ /* 0x000fe20000000000 */
[----:B------:R-:W-:Y:S05]  /*4190*/  BRA `(.L_x_11719) ;  /* 0x00000d2000007947 */ /* 0x000fea0003800000 */
.L_x_11722:
        /* <DEDUP_REMOVED lines=12> */
.L_x_11725:
        /* <DEDUP_REMOVED lines=11> */
.L_x_11724:
[----:B------:R-:W3:Y:S02]  /*4310*/  LDG.E.64 R2, [R2.64] ;  /* 0x0000002402027981 */ /* 0x000ee4000c1e1b00 */
[----:B---3--:R-:W0:-:S06]  /*4320*/  DSETP.NEU.AND P0, PT, R2, RZ, PT ;  /* 0x000000ff0200722a */ /* 0x008e0c0003f0d000 */
[----:B0-----:R-:W-:Y:S01]  /*4330*/  P2R R19, PR, RZ, 0x1 ;  /* 0x00000001ff137803 */ /* 0x001fe20000000000 */
[----:B------:R-:W-:Y:S05]  /*4340*/  BRA `(.L_x_11719) ;  /* 0x00000b7000007947 */ /* 0x000fea0003800000 */
.L_x_11714:
        /* <DEDUP_REMOVED lines=12> */
.L_x_11728:
[----:B------:R-:W3:Y:S02]  /*4410*/  LDG.E.128 R4, [R2.64] ;  /* 0x0000002402047981 */ /* 0x000ee4000c1e1d00 */
[----:B---3--:R-:W0:-:S06]  /*4420*/  DSETP.NEU.AND P0, PT, R6, RZ, PT ;  /* 0x000000ff0600722a */ /* 0x008e0c0003f0d000 */
[----:B0-----:R-:W0:-:S06]  /*4430*/  DSETP.NEU.OR P0, PT, R4, RZ, P0 ;  /* 0x000000ff0400722a */ /* 0x001e0c000070d400 */
[----:B0-----:R-:W-:Y:S01]  /*4440*/  P2R R19, PR, RZ, 0x1 ;  /* 0x00000001ff137803 */ /* 0x001fe20000000000 */
[----:B------:R-:W-:Y:S05]  /*4450*/  BRA `(.L_x_11719) ;  /* 0x00000a6000007947 */ /* 0x000fea0003800000 */
.L_x_11727:
        /* <DEDUP_REMOVED lines=28> */
.L_x_11730:
        /* <DEDUP_REMOVED lines=15> */
.L_x_11729:
[----:B------:R-:W3:Y:S02]  /*4710*/  LDG.E.U16 R0, [R2.64] ;  /* 0x0000002402007981 */ /* 0x000ee4000c1e1500 */
[----:B---3--:R-:W-:-:S04]  /*4720*/  PRMT R0, RZ, 0x5410, R0 ;  /* 0x00005410ff007816 */ /* 0x008fc80000000000 */
[----:B------:R-:W-:-:S04]  /*4730*/  FSETP.NEU.FTZ.AND P0, PT, R0, RZ, PT ;  /* 0x000000ff0000720b */ /* 0x000fc80003f1d000 */
[----:B------:R-:W-:Y:S01]  /*4740*/  P2R R19, PR, RZ, 0x1 ;  /* 0x00000001ff137803 */ /* 0x000fe20000000000 */
[----:B------:R-:W-:Y:S05]  /*4750*/  BRA `(.L_x_11719) ;  /* 0x0000076000007947 */ /* 0x000fea0003800000 */
.L_x_11726:
        /* <DEDUP_REMOVED lines=12> */
.L_x_11733:
        /* <DEDUP_REMOVED lines=21> */
.L_x_11737:
[----:B------:R-:W-:Y:S05]  /*4970*/  BSYNC B1 ;  /* 0x0000000000017941 */ /* 0x000fea0003800000 */
.L_x_11736:
[----:B------:R-:W-:Y:S01]  /*4980*/  LEA R3, R0, 0x3b800000, 0x17 ;  /* 0x3b80000000037811 */ /* 0x000fe200078eb8ff */
[----:B------:R-:W-:-:S05]  /*4990*/  IMAD.SHL.U32 R0, R2, 0x100000, RZ ;  /* 0x0010000002007824 */ /* 0x000fca00078e00ff */
[----:B------:R-:W-:Y:S02]  /*49a0*/  LOP3.LUT R0, R3, R0, R4, 0xfe, !PT ;  /* 0x0000000003007212 */ /* 0x000fe400078efe04 */
.L_x_11735:
[----:B------:R-:W-:Y:S05]  /*49b0*/  BSYNC B0 ;  /* 0x0000000000007941 */ /* 0x000fea0003800000 */
.L_x_11734:
[----:B------:R-:W-:-:S04]  /*49c0*/  FSETP.NEU.FTZ.AND P0, PT, R0, RZ, PT ;  /* 0x000000ff0000720b */ /* 0x000fc80003f1d000 */
[----:B------:R-:W-:Y:S01]  /*49d0*/  P2R R19, PR, RZ, 0x1 ;  /* 0x00000001ff137803 */ /* 0x000fe20000000000 */
[----:B------:R-:W-:Y:S05]  /*49e0*/  BRA `(.L_x_11719) ;  /* 0x000004d000007947 */ /* 0x000fea0003800000 */
.L_x_11732:
        /* <DEDUP_REMOVED lines=21> */
.L_x_11741:
[----:B------:R-:W-:Y:S05]  /*4b40*/  BSYNC B1 ;  /* 0x0000000000017941 */ /* 0x000fea0003800000 */
.L_x_11740:
[----:B------:R-:W-:Y:S01]  /*4b50*/  LEA R3, R0, 0x37800000, 0x17 ;  /* 0x3780000000037811 */ /* 0x000fe200078eb8ff */
[----:B------:R-:W-:-:S05]  /*4b60*/  IMAD.SHL.U32 R0, R2, 0x200000, RZ ;  /* 0x0020000002007824 */ /* 0x000fca00078e00ff */
[----:B------:R-:W-:Y:S02]  /*4b70*/  LOP3.LUT R0, R3, R0, R4, 0xfe, !PT ;  /* 0x0000000003007212 */ /* 0x000fe400078efe04 */
.L_x_11739:
[----:B------:R-:W-:Y:S05]  /*4b80*/  BSYNC B0 ;  /* 0x0000000000007941 */ /* 0x000fea0003800000 */
.L_x_11738:
[----:B------:R-:W-:-:S04]  /*4b90*/  FSETP.NEU.FTZ.AND P0, PT, R0, RZ, PT ;  /* 0x000000ff0000720b */ /* 0x000fc80003f1d000 */
[----:B------:R-:W-:Y:S01]  /*4ba0*/  P2R R19, PR, RZ, 0x1 ;  /* 0x00000001ff137803 */ /* 0x000fe20000000000 */
[----:B------:R-:W-:Y:S05]  /*4bb0*/  BRA `(.L_x_11719) ;  /* 0x0000030000007947 */ /* 0x000fea0003800000 */
.L_x_11731:
        /* <DEDUP_REMOVED lines=14> */
.L_x_11745:
[----:B------:R-:W-:Y:S05]  /*4ca0*/  BSYNC B0 ;  /* 0x0000000000007941 */ /* 0x000fea0003800000 */
.L_x_11744:
[----:B------:R-:W-:-:S04]  /*4cb0*/  FSETP.NEU.FTZ.AND P0, PT, R0, RZ, PT ;  /* 0x000000ff0000720b */ /* 0x000fc80003f1d000 */
[----:B------:R-:W-:Y:S01]  /*4cc0*/  P2R R19, PR, RZ, 0x1 ;  /* 0x00000001ff137803 */ /* 0x000fe20000000000 */
[----:B------:R-:W-:Y:S05]  /*4cd0*/  BRA `(.L_x_11719) ;  /* 0x000001e000007947 */ /* 0x000fea0003800000 */
.L_x_11718:
        /* <DEDUP_REMOVED lines=22> */
.L_x_11743:
[----:B------:R-:W3:Y:S02]  /*4e40*/  LDG.E.64 R2, [R2.64] ;  /* 0x0000002402027981 */ /* 0x000ee4000c1e1b00 */
[----:B---3--:R-:W-:-:S04]  /*4e50*/  ISETP.NE.U32.AND P0, PT, R2, RZ, PT ;  /* 0x000000ff0200720c */ /* 0x008fc80003f05070 */
[----:B------:R-:W-:-:S04]  /*4e60*/  ISETP.NE.AND.EX P0, PT, R3, RZ, PT, P0 ;  /* 0x000000ff0300720c */ /* 0x000fc80003f05300 */
[----:B------:R-:W-:Y:S01]  /*4e70*/  P2R R19, PR, RZ, 0x1 ;  /* 0x00000001ff137803 */ /* 0x000fe20000000000 */
[----:B------:R-:W-:Y:S05]  /*4e80*/  BRA `(.L_x_11719) ;  /* 0x0000003000007947 */ /* 0x000fea0003800000 */
.L_x_11742:
[----:B------:R-:W3:Y:S02]  /*4e90*/  LDG.E R2, [R2.64] ;  /* 0x0000002402027981 */ /* 0x000ee4000c1e1900 */
[----:B---3--:R-:W-:-:S04]  /*4ea0*/  ISETP.NE.AND P0, PT, R2, RZ, PT ;  /* 0x000000ff0200720c */ /* 0x008fc80003f05270 */
[----:B------:R-:W-:Y:S02]  /*4eb0*/  P2R R19, PR, RZ, 0x1 ;  /* 0x00000001ff137803 */ /* 0x000fe40000000000 */
.L_x_11719:
        /* <DEDUP_REMOVED lines=17> */
.L_x_11749:
[----:B------:R0:W5:Y:S01]  /*4fd0*/  LDG.E.U8 R22, [R2.64] ;  /* 0x0000002402167981 */ /* 0x000162000c1e1100 */
[----:B------:R-:W-:Y:S01]  /*4fe0*/  IMAD.MOV.U32 R23, RZ, RZ, RZ ;  /* 0x000000ffff177224 */ /* 0x000fe200078e00ff */
[----:B------:R-:W-:Y:S05]  /*4ff0*/  BRA `(.L_x_11751) ;  /* 0x00000d5000007947 */ /* 0x000fea0003800000 */
.L_x_11748:
        /* <DEDUP_REMOVED lines=8> */
.L_x_11753:
[----:B------:R-:W3:Y:S02]  /*5080*/  LDG.E R22, [R2.64] ;  /* 0x0000002402167981 */ /* 0x000ee4000c1e1900 */
[----:B---3--:R-:W-:Y:S01]  /*5090*/  SHF.R.S32.HI R23, RZ, 0x1f, R22 ;  /* 0x0000001fff177819 */ /* 0x008fe20000011416 */
[----:B------:R-:W-:Y:S05]  /*50a0*/  BRA `(.L_x_11751) ;  /* 0x00000ca000007947 */ /* 0x000fea0003800000 */
.L_x_11752:
[----:B------:R-:W3:Y:S02]  /*50b0*/  LDG.E.S16 R22, [R2.64] ;  /* 0x0000002402167981 */ /* 0x000ee4000c1e1700 */
[----:B---3--:R-:W-:Y:S01]  /*50c0*/  SHF.R.S32.HI R23, RZ, 0x1f, R22 ;  /* 0x0000001fff177819 */ /* 0x008fe20000011416 */
[----:B------:R-:W-:Y:S05]  /*50d0*/  BRA `(.L_x_11751) ;  /* 0x00000c7000007947 */ /* 0x000fea0003800000 */
.L_x_11747:
        /* <DEDUP_REMOVED lines=9> */
.L_x_11755:
[----:B------:R-:W3:Y:S02]  /*5170*/  LDG.E.U16 R2, [R2.64] ;  /* 0x0000002402027981 */ /* 0x000ee4000c1e1500 */
[----:B---3--:R-:W-:-:S06]  /*5180*/  HADD2.F32 R22, -RZ, R2.H0_H0 ;  /* 0x20000002ff167230 */ /* 0x008fcc0000004100 */
[----:B------:R-:W0:Y:S01]  /*5190*/  F2I.S64.TRUNC R22, R22 ;  /* 0x0000001600167311 */ /* 0x000e22000020d900 */
[----:B------:R-:W-:Y:S05]  /*51a0*/  BRA `(.L_x_11751) ;  /* 0x00000ba000007947 */ /* 0x000fea0003800000 */
.L_x_11754:
        /* <DEDUP_REMOVED lines=9> */
.L_x_11757:
[----:B------:R-:W3:Y:S02]  /*5240*/  LDG.E.U16 R2, [R2.64] ;  /* 0x0000002402027981 */ /* 0x000ee4000c1e1500 */
[----:B---3--:R-:W-:-:S06]  /*5250*/  HADD2.F32 R22, -RZ, R2.H0_H0 ;  /* 0x20000002ff167230 */ /* 0x008fcc0000004100 */
[----:B------:R-:W0:Y:S01]  /*5260*/  F2I.S64.TRUNC R22, R22 ;  /* 0x0000001600167311 */ /* 0x000e22000020d900 */
[----:B------:R-:W-:Y:S05]  /*5270*/  BRA `(.L_x_11751) ;  /* 0x00000ad000007947 */ /* 0x000fea0003800000 */
.L_x_11756:
[----:B------:R-:W3:Y:S02]  /*5280*/  LDG.E.64 R2, [R2.64] ;  /* 0x0000002402027981 */ /* 0x000ee4000c1e1b00 */
[----:B---3--:R0:W3:Y:S01]  /*5290*/  F2I.S64.F64.TRUNC R22, R2 ;  /* 0x0000000200167311 */ /* 0x0080e2000030d900 */
[----:B------:R-:W-:Y:S05]  /*52a0*/  BRA `(.L_x_11751) ;  /* 0x00000aa000007947 */ /* 0x000fea0003800000 */
.L_x_11746:
        /* <DEDUP_REMOVED lines=13> */
.L_x_11760:
[----:B------:R-:W3:Y:S02]  /*5380*/  LDG.E.64 R2, [R2.64] ;  /* 0x0000002402027981 */ /* 0x000ee4000c1e1b00 */
[----:B---3--:R0:W3:Y:S01]  /*5390*/  F2I.S64.F64.TRUNC R22, R2 ;  /* 0x0000000200167311 */ /* 0x0080e2000030d900 */
[----:B------:R-:W-:Y:S05]  /*53a0*/  BRA `(.L_x_11751) ;  /* 0x000009a000007947 */ /* 0x000fea0003800000 */
.L_x_11759:
        /* <DEDUP_REMOVED lines=27> */
.L_x_11762:
        /* <DEDUP_REMOVED lines=14> */
.L_x_11761:
[----:B------:R-:W3:Y:S02]  /*5640*/  LDG.E.U16 R22, [R2.64] ;  /* 0x0000002402167981 */ /* 0x000ee4000c1e1500 */
[----:B---3--:R-:W-:-:S06]  /*5650*/  PRMT R22, RZ, 0x5410, R22 ;  /* 0x00005410ff167816 */ /* 0x008fcc0000000016 */
[----:B------:R-:W0:Y:S01]  /*5660*/  F2I.S64.TRUNC R22, R22 ;  /* 0x0000001600167311 */ /* 0x000e22000020d900 */
[----:B------:R-:W-:Y:S05]  /*5670*/  BRA `(.L_x_11751) ;  /* 0x000006d000007947 */ /* 0x000fea0003800000 */
.L_x_11758:
        /* <DEDUP_REMOVED lines=11> */
.L_x_11765:
        /* <DEDUP_REMOVED lines=21> */
.L_x_11769:
[----:B------:R-:W-:Y:S05]  /*5880*/  BSYNC B1 ;  /* 0x0000000000017941 */ /* 0x000fea0003800000 */
.L_x_11768:
[----:B------:R-:W-:Y:S01]  /*5890*/  IMAD.SHL.U32 R2, R2, 0x100000, RZ ;  /* 0x0010000002027824 */ /* 0x000fe200078e00ff */
[----:B------:R-:W-:-:S04]  /*58a0*/  LEA R3, R0, 0x3b800000, 0x17 ;  /* 0x3b80000000037811 */ /* 0x000fc800078eb8ff */
[----:B------:R-:W-:Y:S02]  /*58b0*/  LOP3.LUT R22, R3, R2, R22, 0xfe, !PT ;  /* 0x0000000203167212 */ /* 0x000fe400078efe16 */
.L_x_11767:
[----:B------:R-:W-:Y:S05]  /*58c0*/  BSYNC B0 ;  /* 0x0000000000007941 */ /* 0x000fea0003800000 */
.L_x_11766:
[----:B------:R-:W0:Y:S01]  /*58d0*/  F2I.S64.TRUNC R22, R22 ;  /* 0x0000001600167311 */ /* 0x000e22000020d900 */
[----:B------:R-:W-:Y:S05]  /*58e0*/  BRA `(.L_x_11751) ;  /* 0x0000046000007947 */ /* 0x000fea0003800000 */
.L_x_11764:
        /* <DEDUP_REMOVED lines=21> */
.L_x_11773:
[----:B------:R-:W-:Y:S05]  /*5a40*/  BSYNC B1 ;  /* 0x0000000000017941 */ /* 0x000fea0003800000 */
.L_x_11772:
[----:B------:R-:W-:Y:S01]  /*5a50*/  IMAD.SHL.U32 R2, R2, 0x200000, RZ ;  /* 0x0020000002027824 */ /* 0x000fe200078e00ff */
[----:B------:R-:W-:-:S04]  /*5a60*/  LEA R3, R0, 0x37800000, 0x17 ;  /* 0x3780000000037811 */ /* 0x000fc800078eb8ff */
[----:B------:R-:W-:Y:S02]  /*5a70*/  LOP3.LUT R22, R3, R2, R22, 0xfe, !PT ;  /* 0x0000000203167212 */ /* 0x000fe400078efe16 */
.L_x_11771:
[----:B------:R-:W-:Y:S05]  /*5a80*/  BSYNC B0 ;  /* 0x0000000000007941 */ /* 0x000fea0003800000 */
.L_x_11770:
[----:B------:R-:W0:Y:S01]  /*5a90*/  F2I.S64.TRUNC R22, R22 ;  /* 0x0000001600167311 */ /* 0x000e22000020d900 */
[----:B------:R-:W-:Y:S05]  /*5aa0*/  BRA `(.L_x_11751) ;  /* 0x000002a000007947 */ /* 0x000fea0003800000 */
.L_x_11763:
        /* <DEDUP_REMOVED lines=14> */
.L_x_11777:
[----:B------:R-:W-:Y:S05]  /*5b90*/  BSYNC B0 ;  /* 0x0000000000007941 */ /* 0x000fea0003800000 */
.L_x_11776:
[----:B------:R-:W0:Y:S01]  /*5ba0*/  F2I.S64.TRUNC R22, R22 ;  /* 0x0000001600167311 */ /* 0x000e22000020d900 */
[----:B------:R-:W-:Y:S05]  /*5bb0*/  BRA `(.L_x_11751) ;  /* 0x0000019000007947 */ /* 0x000fea0003800000 */
.L_x_11750:
        /* <DEDUP_REMOVED lines=21> */
.L_x_11775:
[----:B------:R0:W5:Y:S01]  /*5d10*/  LDG.E.64 R22, [R2.64] ;  /* 0x0000002402167981 */ /* 0x000162000c1e1b00 */
[----:B------:R-:W-:Y:S05]  /*5d20*/  BRA `(.L_x_11751) ;  /* 0x0000002000007947 */ /* 0x000fea0003800000 */
.L_x_11774:
[----:B------:R0:W5:Y:S01]  /*5d30*/  LDG.E R22, [R2.64] ;  /* 0x0000002402167981 */ /* 0x000162000c1e1900 */
[----:B------:R-:W-:-:S03]  /*5d40*/  IMAD.MOV.U32 R23, RZ, RZ, RZ ;  /* 0x000000ffff177224 */ /* 0x000fc600078e00ff */
.L_x_11751:
[----:B------:R-:W-:Y:S02]  /*5d50*/  ISETP.NE.AND P0, PT, R19, RZ, PT ;  /* 0x000000ff1300720c */ /* 0x000fe40003f05270 */
[----:B------:R-:W-:Y:S02]  /*5d60*/  IADD3 R29, R29, 0x80, RZ ;  /* 0x000000801d1d7810 */ /* 0x000fe40007ffe0ff */
[----:B------:R-:W-:-:S04]  /*5d70*/  SEL R32, RZ, 0x1, !P0 ;  /* 0x00000001ff207807 */ /* 0x000fc80004000000 */
.L_x_11681:
[----:B------:R-:W-:Y:S05]  /*5d80*/  BSYNC B6 ;  /* 0x0000000000067941 */ /* 0x000fea0003800000 */
.L_x_11680:
[----:B------:R-:W-:Y:S01]  /*5d90*/  ISETP.GE.AND P0, PT, R29, R34, PT ;  /* 0x000000221d00720c */ /* 0x000fe20003f06270 */
[----:B------:R-:W-:Y:S01]  /*5da0*/  BSSY B6, `(.L_x_11778) ;  /* 0x00002e9000067945 */ /* 0x000fe20003800000 */
[----:B------:R-:W-:Y:S01]  /*5db0*/  PRMT R31, RZ, 0x7610, R31 ;  /* 0x00007610ff1f7816 */ /* 0x000fe2000000001f */
[----:B------:R-:W-:Y:S01]  /*5dc0*/  CS2R R24, SRZ ;  /* 0x0000000000187805 */ /* 0x000fe2000001ff00 */
[----:B------:R-:W-:Y:S01]  /*5dd0*/  PRMT R30, RZ, 0x7610, R30 ;  /* 0x00007610ff1e7816 */ /* 0x000fe2000000001e */
[----:B------:R-:W-:Y:S01]  /*5de0*/  CS2R R18, SRZ ;  /* 0x0000000000127805 */ /* 0x000fe2000001ff00 */
[----:B0-----:R-:W-:-:S07]  /*5df0*/  PRMT R2, RZ, 0x7610, R2 ;  /* 0x00007610ff027816 */ /* 0x001fce0000000002 */
        /* <DEDUP_REMOVED lines=18> */
.L_x_11783:
[----:B------:R0:W5:Y:S01]  /*5f20*/  LDG.E.U8 R2, [R4.64] ;  /* 0x0000002404027981 */ /* 0x000162000c1e1100 */
[----:B------:R-:W-:Y:S05]  /*5f30*/  BRA `(.L_x_11785) ;  /* 0x00000d8000007947 */ /* 0x000fea0003800000 */
.L_x_11782:
        /* <DEDUP_REMOVED lines=8> */
.L_x_11787:
[----:B------:R0:W5:Y:S01]  /*5fc0*/  LDG.E.U8 R2, [R4.64] ;  /* 0x0000002404027981 */ /* 0x000162000c1e1100 */
[----:B------:R-:W-:Y:S05]  /*5fd0*/  BRA `(.L_x_11785) ;  /* 0x00000ce000007947 */ /* 0x000fea0003800000 */
.L_x_11786:
[----:B------:R0:W5:Y:S01]  /*5fe0*/  LDG.E.U16 R2, [R4.64] ;  /* 0x0000002404027981 */ /* 0x000162000c1e1500 */
[----:B------:R-:W-:Y:S05]  /*5ff0*/  BRA `(.L_x_11785) ;  /* 0x00000cc000007947 */ /* 0x000fea0003800000 */
.L_x_11781:
        /* <DEDUP_REMOVED lines=9> */
.L_x_11789:
[----:B------:R-:W4:Y:S02]  /*6090*/  LDG.E.U16 R0, [R4.64] ;  /* 0x0000002404007981 */ /* 0x000f24000c1e1500 */
[----:B----4-:R-:W-:-:S06]  /*60a0*/  HADD2.F32 R0, -RZ, R0.H0_H0 ;  /* 0x20000000ff007230 */ /* 0x010fcc0000004100 */
[----:B------:R-:W0:Y:S02]  /*60b0*/  F2I.FTZ.TRUNC.NTZ R0, R0 ;  /* 0x0000000000007305 */ /* 0x000e24000021f100 */
[----:B0-----:R-:W-:Y:S01]  /*60c0*/  PRMT R2, R0, 0x7610, R2 ;  /* 0x0000761000027816 */ /* 0x001fe20000000002 */
[----:B------:R-:W-:Y:S05]  /*60d0*/  BRA `(.L_x_11785) ;  /* 0x00000be000007947 */ /* 0x000fea0003800000 */
.L_x_11788:
        /* <DEDUP_REMOVED lines=9> */
.L_x_11791:
[----:B------:R-:W4:Y:S02]  /*6170*/  LDG.E.U16 R4, [R4.64] ;  /* 0x0000002404047981 */ /* 0x000f24000c1e1500 */
[----:B----4-:R-:W-:-:S06]  /*6180*/  HADD2.F32 R0, -RZ, R4.H0_H0 ;  /* 0x20000004ff007230 */ /* 0x010fcc0000004100 */
[----:B------:R-:W0:Y:S02]  /*6190*/  F2I.FTZ.TRUNC.NTZ R0, R0 ;  /* 0x0000000000007305 */ /* 0x000e24000021f100 */
[----:B0-----:R-:W-:Y:S01]  /*61a0*/  PRMT R2, R0, 0x7610, R2 ;  /* 0x0000761000027816 */ /* 0x001fe20000000002 */
[----:B------:R-:W-:Y:S05]  /*61b0*/  BRA `(.L_x_11785) ;  /* 0x00000b0000007947 */ /* 0x000fea0003800000 */
.L_x_11790:
[----:B------:R-:W4:Y:S02]  /*61c0*/  LDG.E.64 R4, [R4.64] ;  /* 0x0000002404047981 */ /* 0x000f24000c1e1b00 */
[----:B----4-:R0:W4:Y:S01]  /*61d0*/  F2I.F64.TRUNC R2, R4 ;  /* 0x0000000400027311 */ /* 0x010122000030d100 */
[----:B------:R-:W-:Y:S05]  /*61e0*/  BRA `(.L_x_11785) ;  /* 0x00000ad000007947 */ /* 0x000fea0003800000 */
.L_x_11780:
        /* <DEDUP_REMOVED lines=12> */
.L_x_11794:
[----:B------:R-:W4:Y:S02]  /*62b0*/  LDG.E.64 R4, [R4.64] ;  /* 0x0000002404047981 */ /* 0x000f24000c1e1b00 */
[----:B----4-:R0:W4:Y:S01]  /*62c0*/  F2I.F64.TRUNC R2, R4 ;  /* 0x0000000400027311 */ /* 0x010122000030d100 */
[----:B------:R-:W-:Y:S05]  /*62d0*/  BRA `(.L_x_11785) ;  /* 0x000009e000007947 */ /* 0x000fea0003800000 */
.L_x_11793:
        /* <DEDUP_REMOVED lines=28> */
.L_x_11796:
        /* <DEDUP_REMOVED lines=15> */
.L_x_11795:
[----:B------:R-:W4:Y:S02]  /*6590*/  LDG.E.U16 R0, [R4.64] ;  /* 0x0000002404007981 */ /* 0x000f24000c1e1500 */
[----:B----4-:R-:W-:-:S06]  /*65a0*/  PRMT R0, RZ, 0x5410, R0 ;  /* 0x00005410ff007816 */ /* 0x010fcc0000000000 */
[----:B------:R-:W0:Y:S02]  /*65b0*/  F2I.FTZ.TRUNC.NTZ R0, R0 ;  /* 0x0000000000007305 */ /* 0x000e24000021f100 */
[----:B0-----:R-:W-:Y:S01]  /*65c0*/  PRMT R2, R0, 0x7610, R2 ;  /* 0x0000761000027816 */ /* 0x001fe20000000002 */
[----:B------:R-:W-:Y:S05]  /*65d0*/  BRA `(.L_x_11785) ;  /* 0x000006e000007947 */ /* 0x000fea0003800000 */
.L_x_11792:
        /* <DEDUP_REMOVED lines=10> */
.L_x_11799:
        /* <DEDUP_REMOVED lines=21> */
.L_x_11803:
[----:B------:R-:W-:Y:S05]  /*67d0*/  BSYNC B1 ;  /* 0x0000000000017941 */ /* 0x000fea0003800000 */
.L_x_11802:
[----:B------:R-:W-:Y:S01]  /*67e0*/  LEA R3, R0, 0x3b800000, 0x17 ;  /* 0x3b80000000037811 */ /* 0x000fe200078eb8ff */
[----:B------:R-:W-:-:S05]  /*67f0*/  IMAD.SHL.U32 R0, R2, 0x100000, RZ ;  /* 0x0010000002007824 */ /* 0x000fca00078e00ff */
[----:B------:R-:W-:Y:S02]  /*6800*/  LOP3.LUT R0, R3, R0, R4, 0xfe, !PT ;  /* 0x0000000003007212 */ /* 0x000fe400078efe04 */
.L_x_11801:
[----:B------:R-:W-:Y:S05]  /*6810*/  BSYNC B0 ;  /* 0x0000000000007941 */ /* 0x000fea0003800000 */
.L_x_11800:
[----:B------:R-:W0:Y:S02]  /*6820*/  F2I.FTZ.TRUNC.NTZ R0, R0 ;  /* 0x0000000000007305 */ /* 0x000e24000021f100 */
[----:B0-----:R-:W-:Y:S01]  /*6830*/  PRMT R2, R0, 0x7610, R2 ;  /* 0x0000761000027816 */ /* 0x001fe20000000002 */
[----:B------:R-:W-:Y:S05]  /*6840*/  BRA `(.L_x_11785) ;  /* 0x0000047000007947 */ /* 0x000fea0003800000 */
.L_x_11798:
        /* <DEDUP_REMOVED lines=21> */
.L_x_11807:
[----:B------:R-:W-:Y:S05]  /*69a0*/  BSYNC B1 ;  /* 0x0000000000017941 */ /* 0x000fea0003800000 */
.L_x_11806:
[----:B------:R-:W-:Y:S01]  /*69b0*/  LEA R3, R0, 0x37800000, 0x17 ;  /* 0x3780000000037811 */ /* 0x000fe200078eb8ff */
[----:B------:R-:W-:-:S05]  /*69c0*/  IMAD.SHL.U32 R0, R2, 0x200000, RZ ;  /* 0x0020000002007824 */ /* 0x000fca00078e00ff */
[----:B------:R-:W-:Y:S02]  /*69d0*/  LOP3.LUT R0, R3, R0, R4, 0xfe, !PT ;  /* 0x0000000003007212 */ /* 0x000fe400078efe04 */
.L_x_11805:
[----:B------:R-:W-:Y:S05]  /*69e0*/  BSYNC B0 ;  /* 0x0000000000007941 */ /* 0x000fea0003800000 */
.L_x_11804:
[----:B------:R-:W0:Y:S02]  /*69f0*/  F2I.FTZ.TRUNC.NTZ R0, R0 ;  /* 0x0000000000007305 */ /* 0x000e24000021f100 */
[----:B0-----:R-:W-:Y:S01]  /*6a00*/  PRMT R2, R0, 0x7610, R2 ;  /* 0x0000761000027816 */ /* 0x001fe20000000002 */
[----:B------:R-:W-:Y:S05]  /*6a10*/  BRA `(.L_x_11785) ;  /* 0x000002a000007947 */ /* 0x000fea0003800000 */
.L_x_11797:
        /* <DEDUP_REMOVED lines=14> */
.L_x_11811:
[----:B------:R-:W-:Y:S05]  /*6b00*/  BSYNC B0 ;  /* 0x0000000000007941 */ /* 0x000fea0003800000 */
.L_x_11810:
[----:B------:R-:W0:Y:S02]  /*6b10*/  F2I.FTZ.TRUNC.NTZ R0, R0 ;  /* 0x0000000000007305 */ /* 0x000e24000021f100 */
[----:B0-----:R-:W-:Y:S01]  /*6b20*/  PRMT R2, R0, 0x7610, R2 ;  /* 0x0000761000027816 */ /* 0x001fe20000000002 */
[----:B------:R-:W-:Y:S05]  /*6b30*/  BRA `(.L_x_11785) ;  /* 0x0000018000007947 */ /* 0x000fea0003800000 */
.L_x_11784:
        /* <DEDUP_REMOVED lines=21> */
.L_x_11809:
[----:B------:R0:W5:Y:S01]  /*6c90*/  LDG.E.U8 R2, [R4.64] ;  /* 0x0000002404027981 */ /* 0x000162000c1e1100 */
[----:B------:R-:W-:Y:S05]  /*6ca0*/  BRA `(.L_x_11785) ;  /* 0x0000001000007947 */ /* 0x000fea0003800000 */
.L_x_11808:
[----:B------:R0:W5:Y:S02]  /*6cb0*/  LDG.E.U8 R2, [R4.64] ;  /* 0x0000002404027981 */ /* 0x000164000c1e1100 */
.L_x_11785:
        /* <DEDUP_REMOVED lines=18> */
.L_x_11815:
[----:B----4-:R-:W4:Y:S02]  /*6de0*/  LDG.E.U8 R4, [R4.64] ;  /* 0x0000002404047981 */ /* 0x010f24000c1e1100 */
[----:B----4-:R-:W-:-:S04]  /*6df0*/  ISETP.NE.AND P0, PT, R4, RZ, PT ;  /* 0x000000ff0400720c */ /* 0x010fc80003f05270 */
[----:B------:R-:W-:Y:S01]  /*6e00*/  P2R R28, PR, RZ, 0x1 ;  /* 0x00000001ff1c7803 */ /* 0x000fe20000000000 */
[----:B------:R-:W-:Y:S05]  /*6e10*/  BRA `(.L_x_11817) ;  /* 0x00000f4000007947 */ /* 0x000fea0003800000 */
.L_x_11814:
        /* <DEDUP_REMOVED lines=11> */
.L_x_11819:
[----:B----4-:R-:W4:Y:S02]  /*6ed0*/  LDG.E R4, [R4.64] ;  /* 0x0000002404047981 */ /* 0x010f24000c1e1900 */
[----:B----4-:R-:W-:-:S04]  /*6ee0*/  ISETP.NE.AND P0, PT, R4, RZ, PT ;  /* 0x000000ff0400720c */ /* 0x010fc80003f05270 */
[----:B------:R-:W-:Y:S01]  /*6ef0*/  P2R R28, PR, RZ, 0x1 ;  /* 0x00000001ff1c7803 */ /* 0x000fe20000000000 */
[----:B------:R-:W-:Y:S05]  /*6f00*/  BRA `(.L_x_11817) ;  /* 0x00000e5000007947 */ /* 0x000fea0003800000 */
.L_x_11818:
[----:B----4-:R-:W4:Y:S02]  /*6f10*/  LDG.E.U16 R4, [R4.64] ;  /* 0x0000002404047981 */ /* 0x010f24000c1e1500 */
[----:B----4-:R-:W-:-:S04]  /*6f20*/  ISETP.NE.AND P0, PT, R4, RZ, PT ;  /* 0x000000ff0400720c */ /* 0x010fc80003f05270 */
[----:B------:R-:W-:Y:S01]  /*6f30*/  P2R R28, PR, RZ, 0x1 ;  /* 0x00000001ff1c7803 */ /* 0x000fe20000000000 */
[----:B------:R-:W-:Y:S05]  /*6f40*/  BRA `(.L_x_11817) ;  /* 0x00000e1000007947 */ /* 0x000fea0003800000 */
.L_x_11813:
        /* <DEDUP_REMOVED lines=10> */
.L_x_11821:
[----:B----4-:R-:W4:Y:S02]  /*6ff0*/  LDG.E.U16 R0, [R4.64] ;  /* 0x0000002404007981 */ /* 0x010f24000c1e1500 */
[----:B----4-:R-:W-:-:S05]  /*7000*/  HADD2.F32 R0, -RZ, R0.H0_H0 ;  /* 0x20000000ff007230 */ /* 0x010fca0000004100 */
[----:B------:R-:W-:-:S04]  /*7010*/  FSETP.NEU.FTZ.AND P0, PT, R0, RZ, PT ;  /* 0x000000ff0000720b */ /* 0x000fc80003f1d000 */
[----:B------:R-:W-:Y:S01]  /*7020*/  P2R R28, PR, RZ, 0x1 ;  /* 0x00000001ff1c7803 */ /* 0x000fe20000000000 */
[----:B------:R-:W-:Y:S05]  /*7030*/  BRA `(.L_x_11817) ;  /* 0x00000d2000007947 */ /* 0x000fea0003800000 */
.L_x_11820:
        /* <DEDUP_REMOVED lines=12> */
.L_x_11823:
        /* <DEDUP_REMOVED lines=11> */
.L_x_11822:
[----:B----4-:R-:W4:Y:S02]  /*71b0*/  LDG.E.64 R4, [R4.64] ;  /* 0x0000002404047981 */ /* 0x010f24000c1e1b00 */
[----:B----4-:R-:W0:-:S06]  /*71c0*/  DSETP.NEU.AND P0, PT, R4, RZ, PT ;  /* 0x000000ff0400722a */ /* 0x010e0c0003f0d000 */
[----:B0-----:R-:W-:Y:S01]  /*71d0*/  P2R R28, PR, RZ, 0x1 ;  /* 0x00000001ff1c7803 */ /* 0x001fe20000000000 */
[----:B------:R-:W-:Y:S05]  /*71e0*/  BRA `(.L_x_11817) ;  /* 0x00000b7000007947 */ /* 0x000fea0003800000 */
.L_x_11812:
        /* <DEDUP_REMOVED lines=12> */
.L_x_11826:
[----:B----4-:R-:W4:Y:S02]  /*72b0*/  LDG.E.128 R4, [R4.64] ;  /* 0x0000002404047981 */ /* 0x010f24000c1e1d00 */
[----:B----4-:R-:W0:-:S06]  /*72c0*/  DSETP.NEU.AND P0, PT, R6, RZ, PT ;  /* 0x000000ff0600722a */ /* 0x010e0c0003f0d000 */
[----:B0-----:R-:W0:-:S06]  /*72d0*/  DSETP.NEU.OR P0, PT, R4, RZ, P0 ;  /* 0x000000ff0400722a */ /* 0x001e0c000070d400 */
[----:B0-----:R-:W-:Y:S01]  /*72e0*/  P2R R28, PR, RZ, 0x1 ;  /* 0x00000001ff1c7803 */ /* 0x001fe20000000000 */
[----:B------:R-:W-:Y:S05]  /*72f0*/  BRA `(.L_x_11817) ;  /* 0x00000a6000007947 */ /* 0x000fea0003800000 */
.L_x_11825:
        /* <DEDUP_REMOVED lines=28> */
.L_x_11828:
        /* <DEDUP_REMOVED lines=15> */
.L_x_11827:
[----:B----4-:R-:W4:Y:S02]  /*75b0*/  LDG.E.U16 R0, [R4.64] ;  /* 0x0000002404007981 */ /* 0x010f24000c1e1500 */
[----:B----4-:R-:W-:-:S04]  /*75c0*/  PRMT R0, RZ, 0x5410, R0 ;  /* 0x00005410ff007816 */ /* 0x010fc80000000000 */
[----:B------:R-:W-:-:S04]  /*75d0*/  FSETP.NEU.FTZ.AND P0, PT, R0, RZ, PT ;  /* 0x000000ff0000720b */ /* 0x000fc80003f1d000 */
[----:B------:R-:W-:Y:S01]  /*75e0*/  P2R R28, PR, RZ, 0x1 ;  /* 0x00000001ff1c7803 */ /* 0x000fe20000000000 */
[----:B------:R-:W-:Y:S05]  /*75f0*/  BRA `(.L_x_11817) ;  /* 0x0000076000007947 */ /* 0x000fea0003800000 */
.L_x_11824:
        /* <DEDUP_REMOVED lines=12> */
.L_x_11831:
        /* <DEDUP_REMOVED lines=21> */
.L_x_11835:
[----:B------:R-:W-:Y:S05]  /*7810*/  BSYNC B1 ;  /* 0x0000000000017941 */ /* 0x000fea0003800000 */
.L_x_11834:
[----:B------:R-:W-:Y:S01]  /*7820*/  LEA R5, R0, 0x3b800000, 0x17 ;  /* 0x3b80000000057811 */ /* 0x000fe200078eb8ff */
[----:B------:R-:W-:-:S05]  /*7830*/  IMAD.SHL.U32 R0, R3, 0x100000, RZ ;  /* 0x0010000003007824 */ /* 0x000fca00078e00ff */
[----:B------:R-:W-:Y:S02]  /*7840*/  LOP3.LUT R0, R5, R0, R6, 0xfe, !PT ;  /* 0x0000000005007212 */ /* 0x000fe400078efe06 */
.L_x_11833:
[----:B------:R-:W-:Y:S05]  /*7850*/  BSYNC B0 ;  /* 0x0000000000007941 */ /* 0x000fea0003800000 */
.L_x_11832:
[----:B------:R-:W-:-:S04]  /*7860*/  FSETP.NEU.FTZ.AND P0, PT, R0, RZ, PT ;  /* 0x000000ff0000720b */ /* 0x000fc80003f1d000 */
[----:B------:R-:W-:Y:S01]  /*7870*/  P2R R28, PR, RZ, 0x1 ;  /* 0x00000001ff1c7803 */ /* 0x000fe20000000000 */
[----:B------:R-:W-:Y:S05]  /*7880*/  BRA `(.L_x_11817) ;  /* 0x000004d000007947 */ /* 0x000fea0003800000 */
.L_x_11830:
        /* <DEDUP_REMOVED lines=21> */
.L_x_11839:
[----:B------:R-:W-:Y:S05]  /*79e0*/  BSYNC B1 ;  /* 0x0000000000017941 */ /* 0x000fea0003800000 */
.L_x_11838:
[----:B------:R-:W-:Y:S01]  /*79f0*/  LEA R5, R0, 0x37800000, 0x17 ;  /* 0x3780000000057811 */ /* 0x000fe200078eb8ff */
[----:B------:R-:W-:-:S05]  /*7a00*/  IMAD.SHL.U32 R0, R3, 0x200000, RZ ;  /* 0x0020000003007824 */ /* 0x000fca00078e00ff */
[----:B------:R-:W-:Y:S02]  /*7a10*/  LOP3.LUT R0, R5, R0, R6, 0xfe, !PT ;  /* 0x0000000005007212 */ /* 0x000fe400078efe06 */
.L_x_11837:
[----:B------:R-:W-:Y:S05]  /*7a20*/  BSYNC B0 ;  /* 0x0000000000007941 */ /* 0x000fea0003800000 */
.L_x_11836:
[----:B------:R-:W-:-:S04]  /*7a30*/  FSETP.NEU.FTZ.AND P0, PT, R0, RZ, PT ;  /* 0x000000ff0000720b */ /* 0x000fc80003f1d000 */
[----:B------:R-:W-:Y:S01]  /*7a40*/  P2R R28, PR, RZ, 0x1 ;  /* 0x00000001ff1c7803 */ /* 0x000fe20000000000 */
[----:B------:R-:W-:Y:S05]  /*7a50*/  BRA `(.L_x_11817) ;  /* 0x0000030000007947 */ /* 0x000fea0003800000 */
.L_x_11829:
        /* <DEDUP_REMOVED lines=14> */
.L_x_11843:
[----:B------:R-:W-:Y:S05]  /*7b40*/  BSYNC B0 ;  /* 0x0000000000007941 */ /* 0x000fea0003800000 */
.L_x_11842:
[----:B------:R-:W-:-:S04]  /*7b50*/  FSETP.NEU.FTZ.AND P0, PT, R0, RZ, PT ;  /* 0x000000ff0000720b */ /* 0x000fc80003f1d000 */
[----:B------:R-:W-:Y:S01]  /*7b60*/  P2R R28, PR, RZ, 0x1 ;  /* 0x00000001ff1c7803 */ /* 0x000fe20000000000 */
[----:B------:R-:W-:Y:S05]  /*7b70*/  BRA `(.L_x_11817) ;  /* 0x000001e000007947 */ /* 0x000fea0003800000 */
.L_x_11816:
        /* <DEDUP_REMOVED lines=22> */
.L_x_11841:
[----:B----4-:R-:W4:Y:S02]  /*7ce0*/  LDG.E.64 R4, [R4.64] ;  /* 0x0000002404047981 */ /* 0x010f24000c1e1b00 */
[----:B----4-:R-:W-:-:S04]  /*7cf0*/  ISETP.NE.U32.AND P0, PT, R4, RZ, PT ;  /* 0x000000ff0400720c */ /* 0x010fc80003f05070 */
[----:B------:R-:W-:-:S04]  /*7d00*/  ISETP.NE.AND.EX P0, PT, R5, RZ, PT, P0 ;  /* 0x000000ff0500720c */ /* 0x000fc80003f05300 */
[----:B------:R-:W-:Y:S01]  /*7d10*/  P2R R28, PR, RZ, 0x1 ;  /* 0x00000001ff1c7803 */ /* 0x000fe20000000000 */
[----:B------:R-:W-:Y:S05]  /*7d20*/  BRA `(.L_x_11817) ;  /* 0x0000003000007947 */ /* 0x000fea0003800000 */
.L_x_11840:
[----:B----4-:R-:W4:Y:S02]  /*7d30*/  LDG.E R4, [R4.64] ;  /* 0x0000002404047981 */ /* 0x010f24000c1e1900 */
[----:B----4-:R-:W-:-:S04]  /*7d40*/  ISETP.NE.AND P0, PT, R4, RZ, PT ;  /* 0x000000ff0400720c */ /* 0x010fc80003f05270 */
[----:B------:R-:W-:Y:S02]  /*7d50*/  P2R R28, PR, RZ, 0x1 ;  /* 0x00000001ff1c7803 */ /* 0x000fe40000000000 */
.L_x_11817:
        /* <DEDUP_REMOVED lines=18> */
.L_x_11847:
[----:B------:R0:W5:Y:S01]  /*7e80*/  LDG.E.U8 R18, [R4.64] ;  /* 0x0000002404127981 */ /* 0x000162000c1e1100 */
[----:B------:R-:W-:Y:S01]  /*7e90*/  IMAD.MOV.U32 R19, RZ, RZ, RZ ;  /* 0x000000ffff137224 */ /* 0x000fe200078e00ff */
[----:B------:R-:W-:Y:S05]  /*7ea0*/  BRA `(.L_x_11849) ;  /* 0x00000d5000007947 */ /* 0x000fea0003800000 */
.L_x_11846:
        /* <DEDUP_REMOVED lines=8> */
.L_x_11851:
[----:B------:R-:W4:Y:S02]  /*7f30*/  LDG.E R18, [R4.64] ;  /* 0x0000002404127981 */ /* 0x000f24000c1e1900 */
[----:B----4-:R-:W-:Y:S01]  /*7f40*/  SHF.R.S32.HI R19, RZ, 0x1f, R18 ;  /* 0x0000001fff137819 */ /* 0x010fe20000011412 */
[----:B------:R-:W-:Y:S05]  /*7f50*/  BRA `(.L_x_11849) ;  /* 0x00000ca000007947 */ /* 0x000fea0003800000 */
.L_x_11850:
[----:B------:R-:W4:Y:S02]  /*7f60*/  LDG.E.S16 R18, [R4.64] ;  /* 0x0000002404127981 */ /* 0x000f24000c1e1700 */
[----:B----4-:R-:W-:Y:S01]  /*7f70*/  SHF.R.S32.HI R19, RZ, 0x1f, R18 ;  /* 0x0000001fff137819 */ /* 0x010fe20000011412 */
[----:B------:R-:W-:Y:S05]  /*7f80*/  BRA `(.L_x_11849) ;  /* 0x00000c7000007947 */ /* 0x000fea0003800000 */
.L_x_11845:
        /* <DEDUP_REMOVED lines=9> */
.L_x_11853:
[----:B------:R-:W4:Y:S02]  /*8020*/  LDG.E.U16 R4, [R4.64] ;  /* 0x0000002404047981 */ /* 0x000f24000c1e1500 */
[----:B----4-:R-:W-:-:S06]  /*8030*/  HADD2.F32 R18, -RZ, R4.H0_H0 ;  /* 0x20000004ff127230 */ /* 0x010fcc0000004100 */
[----:B------:R-:W0:Y:S01]  /*8040*/  F2I.S64.TRUNC R18, R18 ;  /* 0x0000001200127311 */ /* 0x000e22000020d900 */
[----:B------:R-:W-:Y:S05]  /*8050*/  BRA `(.L_x_11849) ;  /* 0x00000ba000007947 */ /* 0x000fea0003800000 */
.L_x_11852:
        /* <DEDUP_REMOVED lines=9> */
.L_x_11855:
[----:B------:R-:W4:Y:S02]  /*80f0*/  LDG.E.U16 R4, [R4.64] ;  /* 0x0000002404047981 */ /* 0x000f24000c1e1500 */
[----:B----4-:R-:W-:-:S06]  /*8100*/  HADD2.F32 R18, -RZ, R4.H0_H0 ;  /* 0x20000004ff127230 */ /* 0x010fcc0000004100 */
[----:B------:R-:W0:Y:S01]  /*8110*/  F2I.S64.TRUNC R18, R18 ;  /* 0x0000001200127311 */ /* 0x000e22000020d900 */
[----:B------:R-:W-:Y:S05]  /*8120*/  BRA `(.L_x_11849) ;  /* 0x00000ad000007947 */ /* 0x000fea0003800000 */
.L_x_11854:
[----:B------:R-:W4:Y:S02]  /*8130*/  LDG.E.64 R4, [R4.64] ;  /* 0x0000002404047981 */ /* 0x000f24000c1e1b00 */
[----:B----4-:R0:W4:Y:S01]  /*8140*/  F2I.S64.F64.TRUNC R18, R4 ;  /* 0x0000000400127311 */ /* 0x010122000030d900 */
[----:B------:R-:W-:Y:S05]  /*8150*/  BRA `(.L_x_11849) ;  /* 0x00000aa000007947 */ /* 0x000fea0003800000 */
.L_x_11844:
        /* <DEDUP_REMOVED lines=13> */
.L_x_11858:
[----:B------:R-:W4:Y:S02]  /*8230*/  LDG.E.64 R4, [R4.64] ;  /* 0x0000002404047981 */ /* 0x000f24000c1e1b00 */
[----:B----4-:R0:W4:Y:S01]  /*8240*/  F2I.S64.F64.TRUNC R18, R4 ;  /* 0x0000000400127311 */ /* 0x010122000030d900 */
[----:B------:R-:W-:Y:S05]  /*8250*/  BRA `(.L_x_11849) ;  /* 0x000009a000007947 */ /* 0x000fea0003800000 */
.L_x_11857:
        /* <DEDUP_REMOVED lines=27> */
.L_x_11860:
        /* <DEDUP_REMOVED lines=14> */
.L_x_11859:
[----:B------:R-:W4:Y:S02]  /*84f0*/  LDG.E.U16 R18, [R4.64] ;  /* 0x0000002404127981 */ /* 0x000f24000c1e1500 */
[----:B----4-:R-:W-:-:S06]  /*8500*/  PRMT R18, RZ, 0x5410, R18 ;  /* 0x00005410ff127816 */ /* 0x010fcc0000000012 */
[----:B------:R-:W0:Y:S01]  /*8510*/  F2I.S64.TRUNC R18, R18 ;  /* 0x0000001200127311 */ /* 0x000e22000020d900 */
[----:B------:R-:W-:Y:S05]  /*8520*/  BRA `(.L_x_11849) ;  /* 0x000006d000007947 */ /* 0x000fea0003800000 */
.L_x_11856:
        /* <DEDUP_REMOVED lines=11> */
.L_x_11863:
        /* <DEDUP_REMOVED lines=21> */
.L_x_11867:
[----:B------:R-:W-:Y:S05]  /*8730*/  BSYNC B1 ;  /* 0x0000000000017941 */ /* 0x000fea0003800000 */
.L_x_11866:
[----:B------:R-:W-:Y:S01]  /*8740*/  IMAD.SHL.U32 R3, R3, 0x100000, RZ ;  /* 0x0010000003037824 */ /* 0x000fe200078e00ff */
[----:B------:R-:W-:-:S04]  /*8750*/  LEA R5, R0, 0x3b800000, 0x17 ;  /* 0x3b80000000057811 */ /* 0x000fc800078eb8ff */
[----:B------:R-:W-:Y:S02]  /*8760*/  LOP3.LUT R18, R5, R3, R18, 0xfe, !PT ;  /* 0x0000000305127212 */ /* 0x000fe400078efe12 */
.L_x_11865:
[----:B------:R-:W-:Y:S05]  /*8770*/  BSYNC B0 ;  /* 0x0000000000007941 */ /* 0x000fea0003800000 */
.L_x_11864:
[----:B------:R-:W0:Y:S01]  /*8780*/  F2I.S64.TRUNC R18, R18 ;  /* 0x0000001200127311 */ /* 0x000e22000020d900 */
[----:B------:R-:W-:Y:S05]  /*8790*/  BRA `(.L_x_11849) ;  /* 0x0000046000007947 */ /* 0x000fea0003800000 */
.L_x_11862:
        /* <DEDUP_REMOVED lines=21> */
.L_x_11871:
[----:B------:R-:W-:Y:S05]  /*88f0*/  BSYNC B1 ;  /* 0x0000000000017941 */ /* 0x000fea0003800000 */
.L_x_11870:
[----:B------:R-:W-:Y:S01]  /*8900*/  IMAD.SHL.U32 R3, R3, 0x200000, RZ ;  /* 0x0020000003037824 */ /* 0x000fe200078e00ff */
[----:B------:R-:W-:-:S04]  /*8910*/  LEA R5, R0, 0x37800000, 0x17 ;  /* 0x3780000000057811 */ /* 0x000fc800078eb8ff */
[----:B------:R-:W-:Y:S02]  /*8920*/  LOP3.LUT R18, R5, R3, R18, 0xfe, !PT ;  /* 0x0000000305127212 */ /* 0x000fe400078efe12 */
.L_x_11869:
[----:B------:R-:W-:Y:S05]  /*8930*/  BSYNC B0 ;  /* 0x0000000000007941 */ /* 0x000fea0003800000 */
.L_x_11868:
[----:B------:R-:W0:Y:S01]  /*8940*/  F2I.S64.TRUNC R18, R18 ;  /* 0x0000001200127311 */ /* 0x000e22000020d900 */
[----:B------:R-:W-:Y:S05]  /*8950*/  BRA `(.L_x_11849) ;  /* 0x000002a000007947 */ /* 0x000fea0003800000 */
.L_x_11861:
        /* <DEDUP_REMOVED lines=14> */
.L_x_11875:
[----:B------:R-:W-:Y:S05]  /*8a40*/  BSYNC B0 ;  /* 0x0000000000007941 */ /* 0x000fea0003800000 */
.L_x_11874:
[----:B------:R-:W0:Y:S01]  /*8a50*/  F2I.S64.TRUNC R18, R18 ;  /* 0x0000001200127311 */ /* 0x000e22000020d900 */
[----:B------:R-:W-:Y:S05]  /*8a60*/  BRA `(.L_x_11849) ;  /* 0x0000019000007947 */ /* 0x000fea0003800000 */
.L_x_11848:
        /* <DEDUP_REMOVED lines=21> */
.L_x_11873:
[----:B------:R0:W5:Y:S01]  /*8bc0*/  LDG.E.64 R18, [R4.64] ;  /* 0x0000002404127981 */ /* 0x000162000c1e1b00 */
[----:B------:R-:W-:Y:S05]  /*8bd0*/  BRA `(.L_x_11849) ;  /* 0x0000002000007947 */ /* 0x000fea0003800000 */
.L_x_11872:
[----:B------:R0:W5:Y:S01]  /*8be0*/  LDG.E R18, [R4.64] ;  /* 0x0000002404127981 */ /* 0x000162000c1e1900 */
[----:B------:R-:W-:-:S03]  /*8bf0*/  IMAD.MOV.U32 R19, RZ, RZ, RZ ;  /* 0x000000ffff137224 */ /* 0x000fc600078e00ff */
.L_x_11849:
[----:B------:R-:W-:Y:S02]  /*8c00*/  ISETP.NE.AND P0, PT, R28, RZ, PT ;  /* 0x000000ff1c00720c */ /* 0x000fe40003f05270 */
[----:B------:R-:W-:Y:S02]  /*8c10*/  IADD3 R29, R29, 0x80, RZ ;  /* 0x000000801d1d7810 */ /* 0x000fe40007ffe0ff */
[----:B------:R-:W-:-:S04]  /*8c20*/  SEL R30, RZ, 0x1, !P0 ;  /* 0x00000001ff1e7807 */ /* 0x000fc80004000000 */
.L_x_11779:
[----:B------:R-:W-:Y:S05]  /*8c30*/  BSYNC B6 ;  /* 0x0000000000067941 */ /* 0x000fea0003800000 */
.L_x_11778:
        /* <DEDUP_REMOVED lines=22> */
.L_x_11881:
[----:B------:R0:W5:Y:S01]  /*8da0*/  LDG.E.U8 R28, [R4.64] ;  /* 0x00000024041c7981 */ /* 0x000162000c1e1100 */
[----:B------:R-:W-:Y:S05]  /*8db0*/  BRA `(.L_x_11883) ;  /* 0x00000d8000007947 */ /* 0x000fea0003800000 */
.L_x_11880:
        /* <DEDUP_REMOVED lines=8> */
.L_x_11885:
[----:B------:R0:W5:Y:S01]  /*8e40*/  LDG.E.U8 R28, [R4.64] ;  /* 0x00000024041c7981 */ /* 0x000162000c1e1100 */
[----:B------:R-:W-:Y:S05]  /*8e50*/  BRA `(.L_x_11883) ;  /* 0x00000ce000007947 */ /* 0x000fea0003800000 */
.L_x_11884:
[----:B------:R0:W5:Y:S01]  /*8e60*/  LDG.E.U16 R28, [R4.64] ;  /* 0x00000024041c7981 */ /* 0x000162000c1e1500 */
[----:B------:R-:W-:Y:S05]  /*8e70*/  BRA `(.L_x_11883) ;  /* 0x00000cc000007947 */ /* 0x000fea0003800000 */
.L_x_11879:
        /* <DEDUP_REMOVED lines=9> */
.L_x_11887:
[----:B------:R-:W4:Y:S02]  /*8f10*/  LDG.E.U16 R0, [R4.64] ;  /* 0x0000002404007981 */ /* 0x000f24000c1e1500 */
[----:B----4-:R-:W-:-:S06]  /*8f20*/  HADD2.F32 R0, -RZ, R0.H0_H0 ;  /* 0x20000000ff007230 */ /* 0x010fcc0000004100 */
[----:B------:R-:W0:Y:S02]  /*8f30*/  F2I.FTZ.TRUNC.NTZ R0, R0 ;  /* 0x0000000000007305 */ /* 0x000e24000021f100 */
[----:B0-----:R-:W-:Y:S01]  /*8f40*/  PRMT R28, R0, 0x7610, R28 ;  /* 0x00007610001c7816 */ /* 0x001fe2000000001c */
[----:B------:R-:W-:Y:S05]  /*8f50*/  BRA `(.L_x_11883) ;  /* 0x00000be000007947 */ /* 0x000fea0003800000 */
.L_x_11886:
        /* <DEDUP_REMOVED lines=9> */
.L_x_11889:
[----:B------:R-:W4:Y:S02]  /*8ff0*/  LDG.E.U16 R4, [R4.64] ;  /* 0x0000002404047981 */ /* 0x000f24000c1e1500 */
[----:B----4-:R-:W-:-:S06]  /*9000*/  HADD2.F32 R0, -RZ, R4.H0_H0 ;  /* 0x20000004ff007230 */ /* 0x010fcc0000004100 */
[----:B------:R-:W0:Y:S02]  /*9010*/  F2I.FTZ.TRUNC.NTZ R0, R0 ;  /* 0x0000000000007305 */ /* 0x000e24000021f100 */
[----:B0-----:R-:W-:Y:S01]  /*9020*/  PRMT R28, R0, 0x7610, R28 ;  /* 0x00007610001c7816 */ /* 0x001fe2000000001c */
[----:B------:R-:W-:Y:S05]  /*9030*/  BRA `(.L_x_11883) ;  /* 0x00000b0000007947 */ /* 0x000fea0003800000 */
.L_x_11888:
[----:B------:R-:W4:Y:S02]  /*9040*/  LDG.E.64 R4, [R4.64] ;  /* 0x0000002404047981 */ /* 0x000f24000c1e1b00 */
[----:B----4-:R0:W4:Y:S01]  /*9050*/  F2I.F64.TRUNC R28, R4 ;  /* 0x00000004001c7311 */ /* 0x010122000030d100 */
[----:B------:R-:W-:Y:S05]  /*9060*/  BRA `(.L_x_11883) ;  /* 0x00000ad000007947 */ /* 0x000fea0003800000 */
.L_x_11878:
        /* <DEDUP_REMOVED lines=12> */
.L_x_11892:
[----:B------:R-:W4:Y:S02]  /*9130*/  LDG.E.64 R4, [R4.64] ;  /* 0x0000002404047981 */ /* 0x000f24000c1e1b00 */
[----:B----4-:R0:W4:Y:S01]  /*9140*/  F2I.F64.TRUNC R28, R4 ;  /* 0x00000004001c7311 */ /* 0x010122000030d100 */
[----:B------:R-:W-:Y:S05]  /*9150*/  BRA `(.L_x_11883) ;  /* 0x000009e000007947 */ /* 0x000fea0003800000 */
.L_x_11891:
        /* <DEDUP_REMOVED lines=28> */
.L_x_11894:
        /* <DEDUP_REMOVED lines=15> */
.L_x_11893:
[----:B------:R-:W4:Y:S02]  /*9410*/  LDG.E.U16 R0, [R4.64] ;  /* 0x0000002404007981 */ /* 0x000f24000c1e1500 */
[----:B----4-:R-:W-:-:S06]  /*9420*/  PRMT R0, RZ, 0x5410, R0 ;  /* 0x00005410ff007816 */ /* 0x010fcc0000000000 */
[----:B------:R-:W0:Y:S02]  /*9430*/  F2I.FTZ.TRUNC.NTZ R0, R0 ;  /* 0x0000000000007305 */ /* 0x000e24000021f100 */
[----:B0-----:R-:W-:Y:S01]  /*9440*/  PRMT R28, R0, 0x7610, R28 ;  /* 0x00007610001c7816 */ /* 0x001fe2000000001c */
[----:B------:R-:W-:Y:S05]  /*9450*/  BRA `(.L_x_11883) ;  /* 0x000006e000007947 */ /* 0x000fea0003800000 */
.L_x_11890:
        /* <DEDUP_REMOVED lines=10> */
.L_x_11897:
        /* <DEDUP_REMOVED lines=21> */
.L_x_11901:
[----:B------:R-:W-:Y:S05]  /*9650*/  BSYNC B1 ;  /* 0x0000000000017941 */ /* 0x000fea0003800000 */
.L_x_11900:
[----:B------:R-:W-:Y:S01]  /*9660*/  LEA R5, R0, 0x3b800000, 0x17 ;  /* 0x3b80000000057811 */ /* 0x000fe200078eb8ff */
[----:B------:R-:W-:-:S05]  /*9670*/  IMAD.SHL.U32 R0, R3, 0x100000, RZ ;  /* 0x0010000003007824 */ /* 0x000fca00078e00ff */
[----:B------:R-:W-:Y:S02]  /*9680*/  LOP3.LUT R0, R5, R0, R6, 0xfe, !PT ;  /* 0x0000000005007212 */ /* 0x000fe400078efe06 */
.L_x_11899:
[----:B------:R-:W-:Y:S05]  /*9690*/  BSYNC B0 ;  /* 0x0000000000007941 */ /* 0x000fea0003800000 */
.L_x_11898:
[----:B------:R-:W0:Y:S02]  /*96a0*/  F2I.FTZ.TRUNC.NTZ R0, R0 ;  /* 0x0000000000007305 */ /* 0x000e24000021f100 */
[----:B0-----:R-:W-:Y:S01]  /*96b0*/  PRMT R28, R0, 0x7610, R28 ;  /* 0x00007610001c7816 */ /* 0x001fe2000000001c */
[----:B------:R-:W-:Y:S05]  /*96c0*/  BRA `(.L_x_11883) ;  /* 0x0000047000007947 */ /* 0x000fea0003800000 */
.L_x_11896:
        /* <DEDUP_REMOVED lines=21> */
.L_x_11905:
[----:B------:R-:W-:Y:S05]  /*9820*/  BSYNC B1 ;  /* 0x0000000000017941 */ /* 0x000fea0003800000 */
.L_x_11904:
[----:B------:R-:W-:Y:S01]  /*9830*/  LEA R5, R0, 0x37800000, 0x17 ;  /* 0x3780000000057811 */ /* 0x000fe200078eb8ff */
[----:B------:R-:W-:-:S05]  /*9840*/  IMAD.SHL.U32 R0, R3, 0x200000, RZ ;  /* 0x0020000003007824 */ /* 0x000fca00078e00ff */
[----:B------:R-:W-:Y:S02]  /*9850*/  LOP3.LUT R0, R5, R0, R6, 0xfe, !PT ;  /* 0x0000000005007212 */ /* 0x000fe400078efe06 */
.L_x_11903:
[----:B------:R-:W-:Y:S05]  /*9860*/  BSYNC B0 ;  /* 0x0000000000007941 */ /* 0x000fea0003800000 */
.L_x_11902:
[----:B------:R-:W0:Y:S02]  /*9870*/  F2I.FTZ.TRUNC.NTZ R0, R0 ;  /* 0x0000000000007305 */ /* 0x000e24000021f100 */
[----:B0-----:R-:W-:Y:S01]  /*9880*/  PRMT R28, R0, 0x7610, R28 ;  /* 0x00007610001c7816 */ /* 0x001fe2000000001c */
[----:B------:R-:W-:Y:S05]  /*9890*/  BRA `(.L_x_11883) ;  /* 0x000002a000007947 */ /* 0x000fea0003800000 */
.L_x_11895:
        /* <DEDUP_REMOVED lines=14> */
.L_x_11909:
[----:B------:R-:W-:Y:S05]  /*9980*/  BSYNC B0 ;  /* 0x0000000000007941 */ /* 0x000fea0003800000 */
.L_x_11908:
[----:B------:R-:W0:Y:S02]  /*9990*/  F2I.FTZ.TRUNC.NTZ R0, R0 ;  /* 0x0000000000007305 */ /* 0x000e24000021f100 */
[----:B0-----:R-:W-:Y:S01]  /*99a0*/  PRMT R28, R0, 0x7610, R28 ;  /* 0x00007610001c7816 */ /* 0x001fe2000000001c */
[----:B------:R-:W-:Y:S05]  /*99b0*/  BRA `(.L_x_11883) ;  /* 0x0000018000007947 */ /* 0x000fea0003800000 */
.L_x_11882:
        /* <DEDUP_REMOVED lines=21> */
.L_x_11907:
[----:B------:R0:W5:Y:S01]  /*9b10*/  LDG.E.U8 R28, [R4.64] ;  /* 0x00000024041c7981 */ /* 0x000162000c1e1100 */
[----:B------:R-:W-:Y:S05]  /*9b20*/  BRA `(.L_x_11883) ;  /* 0x0000001000007947 */ /* 0x000fea0003800000 */
.L_x_11906:
[----:B------:R0:W5:Y:S02]  /*9b30*/  LDG.E.U8 R28, [R4.64] ;  /* 0x00000024041c7981 */ /* 0x000164000c1e1100 */
.L_x_11883:
        /* <DEDUP_REMOVED lines=18> */
.L_x_11913:
[----:B----4-:R-:W4:Y:S02]  /*9c60*/  LDG.E.U8 R4, [R4.64] ;  /* 0x0000002404047981 */ /* 0x010f24000c1e1100 */
[----:B----4-:R-:W-:Y:S01]  /*9c70*/  ISETP.NE.AND P0, PT, R4, RZ, PT ;  /* 0x000000ff0400720c */ /* 0x010fe20003f05270 */
[----:B------:R-:W-:Y:S05]  /*9c80*/  BRA `(.L_x_11915) ;  /* 0x00000e0000007947 */ /* 0x000fea0003800000 */
.L_x_11912:
        /* <DEDUP_REMOVED lines=10> */
.L_x_11917:
[----:B----4-:R-:W4:Y:S02]  /*9d30*/  LDG.E R4, [R4.64] ;  /* 0x0000002404047981 */ /* 0x010f24000c1e1900 */
[----:B----4-:R-:W-:Y:S01]  /*9d40*/  ISETP.NE.AND P0, PT, R4, RZ, PT ;  /* 0x000000ff0400720c */ /* 0x010fe20003f05270 */
[----:B------:R-:W-:Y:S05]  /*9d50*/  BRA `(.L_x_11915) ;  /* 0x00000d3000007947 */ /* 0x000fea0003800000 */
.L_x_11916:
[----:B----4-:R-:W4:Y:S02]  /*9d60*/  LDG.E.U16 R4, [R4.64] ;  /* 0x0000002404047981 */ /* 0x010f24000c1e1500 */
[----:B----4-:R-:W-:Y:S01]  /*9d70*/  ISETP.NE.AND P0, PT, R4, RZ, PT ;  /* 0x000000ff0400720c */ /* 0x010fe20003f05270 */
[----:B------:R-:W-:Y:S05]  /*9d80*/  BRA `(.L_x_11915) ;  /* 0x00000d0000007947 */ /* 0x000fea0003800000 */
.L_x_11911:
        /* <DEDUP_REMOVED lines=9> */
.L_x_11919:
[----:B----4-:R-:W4:Y:S02]  /*9e20*/  LDG.E.U16 R0, [R4.64] ;  /* 0x0000002404007981 */ /* 0x010f24000c1e1500 */
[----:B----4-:R-:W-:-:S05]  /*9e30*/  HADD2.F32 R0, -RZ, R0.H0_H0 ;  /* 0x20000000ff007230 */ /* 0x010fca0000004100 */
[----:B------:R-:W-:Y:S01]  /*9e40*/  FSETP.NEU.FTZ.AND P0, PT, R0, RZ, PT ;  /* 0x000000ff0000720b */ /* 0x000fe20003f1d000 */
[----:B------:R-:W-:Y:S05]  /*9e50*/  BRA `(.L_x_11915) ;  /* 0x00000c3000007947 */ /* 0x000fea0003800000 */
.L_x_11918:
        /* <DEDUP_REMOVED lines=11> */
.L_x_11921:
        /* <DEDUP_REMOVED lines=10> */
.L_x_11920:
[----:B----4-:R-:W4:Y:S02]  /*9fb0*/  LDG.E.64 R4, [R4.64] ;  /* 0x0000002404047981 */ /* 0x010f24000c1e1b00 */
[----:B----4-:R0:W4:Y:S01]  /*9fc0*/  DSETP.NEU.AND P0, PT, R4, RZ, PT ;  /* 0x000000ff0400722a */ /* 0x0101220003f0d000 */
[----:B------:R-:W-:Y:S05]  /*9fd0*/  BRA `(.L_x_11915) ;  /* 0x00000ab000007947 */ /* 0x000fea0003800000 */
.L_x_11910:
        /* <DEDUP_REMOVED lines=11> */
.L_x_11924:
[----:B----4-:R-:W4:Y:S02]  /*a090*/  LDG.E.128 R4, [R4.64] ;  /* 0x0000002404047981 */ /* 0x010f24000c1e1d00 */
[----:B----4-:R-:W0:-:S06]  /*a0a0*/  DSETP.NEU.AND P0, PT, R6, RZ, PT ;  /* 0x000000ff0600722a */ /* 0x010e0c0003f0d000 */
[----:B0-----:R0:W4:Y:S01]  /*a0b0*/  DSETP.NEU.OR P0, PT, R4, RZ, P0 ;  /* 0x000000ff0400722a */ /* 0x001122000070d400 */
[----:B------:R-:W-:Y:S05]  /*a0c0*/  BRA `(.L_x_11915) ;  /* 0x000009c000007947 */ /* 0x000fea0003800000 */
.L_x_11923:
        /* <DEDUP_REMOVED lines=27> */
.L_x_11926:
        /* <DEDUP_REMOVED lines=14> */
.L_x_11925:
[----:B----4-:R-:W4:Y:S02]  /*a360*/  LDG.E.U16 R0, [R4.64] ;  /* 0x0000002404007981 */ /* 0x010f24000c1e1500 */
[----:B----4-:R-:W-:-:S04]  /*a370*/  PRMT R0, RZ, 0x5410, R0 ;  /* 0x00005410ff007816 */ /* 0x010fc80000000000 */
[----:B------:R-:W-:Y:S01]  /*a380*/  FSETP.NEU.FTZ.AND P0, PT, R0, RZ, PT ;  /* 0x000000ff0000720b */ /* 0x000fe20003f1d000 */
[----:B------:R-:W-:Y:S05]  /*a390*/  BRA `(.L_x_11915) ;  /* 0x000006f000007947 */ /* 0x000fea0003800000 */
.L_x_11922:
        /* <DEDUP_REMOVED lines=11> */
.L_x_11929:
        /* <DEDUP_REMOVED lines=21> */
.L_x_11933:
[----:B------:R-:W-:Y:S05]  /*a5a0*/  BSYNC B1 ;  /* 0x0000000000017941 */ /* 0x000fea0003800000 */
.L_x_11932:
[----:B------:R-:W-:Y:S01]  /*a5b0*/  LEA R5, R0, 0x3b800000, 0x17 ;  /* 0x3b80000000057811 */ /* 0x000fe200078eb8ff */
[----:B------:R-:W-:-:S05]  /*a5c0*/  IMAD.SHL.U32 R0, R3, 0x100000, RZ ;  /* 0x0010000003007824 */ /* 0x000fca00078e00ff */
[----:B------:R-:W-:Y:S02]  /*a5d0*/  LOP3.LUT R0, R5, R0, R6, 0xfe, !PT ;  /* 0x0000000005007212 */ /* 0x000fe400078efe06 */
.L_x_11931:
[----:B------:R-:W-:Y:S05]  /*a5e0*/  BSYNC B0 ;  /* 0x0000000000007941 */ /* 0x000fea0003800000 */
.L_x_11930:
[----:B------:R-:W-:Y:S01]  /*a5f0*/  FSETP.NEU.FTZ.AND P0, PT, R0, RZ, PT ;  /* 0x000000ff0000720b */ /* 0x000fe20003f1d000 */
[----:B------:R-:W-:Y:S05]  /*a600*/  BRA `(.L_x_11915) ;  /* 0x0000048000007947 */ /* 0x000fea0003800000 */
.L_x_11928:
        /* <DEDUP_REMOVED lines=21> */
.L_x_11937:
[----:B------:R-:W-:Y:S05]  /*a760*/  BSYNC B1 ;  /* 0x0000000000017941 */ /* 0x000fea0003800000 */
.L_x_11936:
[----:B------:R-:W-:Y:S01]  /*a770*/  LEA R5, R0, 0x37800000, 0x17 ;  /* 0x3780000000057811 */ /* 0x000fe200078eb8ff */
[----:B------:R-:W-:-:S05]  /*a780*/  IMAD.SHL.U32 R0, R3, 0x200000, RZ ;  /* 0x0020000003007824 */ /* 0x000fca00078e00ff */
[----:B------:R-:W-:Y:S02]  /*a790*/  LOP3.LUT R0, R5, R0, R6, 0xfe, !PT ;  /* 0x0000000005007212 */ /* 0x000fe400078efe06 */
.L_x_11935:
[----:B------:R-:W-:Y:S05]  /*a7a0*/  BSYNC B0 ;  /* 0x0000000000007941 */ /* 0x000fea0003800000 */
.L_x_11934:
[----:B------:R-:W-:Y:S01]  /*a7b0*/  FSETP.NEU.FTZ.AND P0, PT, R0, RZ, PT ;  /* 0x000000ff0000720b */ /* 0x000fe20003f1d000 */
[----:B------:R-:W-:Y:S05]  /*a7c0*/  BRA `(.L_x_11915) ;  /* 0x000002c000007947 */ /* 0x000fea0003800000 */
.L_x_11927:
        /* <DEDUP_REMOVED lines=14> */
.L_x_11941:
[----:B------:R-:W-:Y:S05]  /*a8b0*/  BSYNC B0 ;  /* 0x0000000000007941 */ /* 0x000fea0003800000 */
.L_x_11940:
[----:B------:R-:W-:Y:S01]  /*a8c0*/  FSETP.NEU.FTZ.AND P0, PT, R0, RZ, PT ;  /* 0x000000ff0000720b */ /* 0x000fe20003f1d000 */
[----:B------:R-:W-:Y:S05]  /*a8d0*/  BRA `(.L_x_11915) ;  /* 0x000001b000007947 */ /* 0x000fea0003800000 */
.L_x_11914:
        /* <DEDUP_REMOVED lines=21> */
.L_x_11939:
[----:B----4-:R-:W4:Y:S02]  /*aa30*/  LDG.E.64 R4, [R4.64] ;  /* 0x0000002404047981 */ /* 0x010f24000c1e1b00 */
[----:B----4-:R-:W-:-:S04]  /*aa40*/  ISETP.NE.U32.AND P0, PT, R4, RZ, PT ;  /* 0x000000ff0400720c */ /* 0x010fc80003f05070 */
[----:B------:R-:W-:Y:S01]  /*aa50*/  ISETP.NE.AND.EX P0, PT, R5, RZ, PT, P0 ;  /* 0x000000ff0500720c */ /* 0x000fe20003f05300 */
[----:B------:R-:W-:Y:S05]  /*aa60*/  BRA `(.L_x_11915) ;  /* 0x0000002000007947 */ /* 0x000fea0003800000 */
.L_x_11938:
[----:B----4-:R-:W4:Y:S02]  /*aa70*/  LDG.E R4, [R4.64] ;  /* 0x0000002404047981 */ /* 0x010f24000c1e1900 */
[----:B----4-:R-:W-:Y:S02]  /*aa80*/  ISETP.NE.AND P0, PT, R4, RZ, PT ;  /* 0x000000ff0400720c */ /* 0x010fe40003f05270 */
.L_x_11915:
        /* <DEDUP_REMOVED lines=19> */
.L_x_11945:
[----:B------:R0:W5:Y:S01]  /*abc0*/  LDG.E.U8 R24, [R4.64] ;  /* 0x0000002404187981 */ /* 0x000162000c1e1100 */
[----:B------:R-:W-:Y:S01]  /*abd0*/  IMAD.MOV.U32 R25, RZ, RZ, RZ ;  /* 0x000000ffff197224 */ /* 0x000fe200078e00ff */
[----:B------:R-:W-:Y:S05]  /*abe0*/  BRA `(.L_x_11877) ;  /* 0x00000d4000007947 */ /* 0x000fea0003800000 */
.L_x_11944:
        /* <DEDUP_REMOVED lines=8> */
.L_x_11948:
[----:B------:R-:W4:Y:S02]  /*ac70*/  LDG.E R24, [R4.64] ;  /* 0x0000002404187981 */ /* 0x000f24000c1e1900 */
[----:B----4-:R-:W-:Y:S01]  /*ac80*/  SHF.R.S32.HI R25, RZ, 0x1f, R24 ;  /* 0x0000001fff197819 */ /* 0x010fe20000011418 */
[----:B------:R-:W-:Y:S05]  /*ac90*/  BRA `(.L_x_11877) ;  /* 0x00000c9000007947 */ /* 0x000fea0003800000 */
.L_x_11947:
[----:B------:R-:W4:Y:S02]  /*aca0*/  LDG.E.S16 R24, [R4.64] ;  /* 0x0000002404187981 */ /* 0x000f24000c1e1700 */
[----:B----4-:R-:W-:Y:S01]  /*acb0*/  SHF.R.S32.HI R25, RZ, 0x1f, R24 ;  /* 0x0000001fff197819 */ /* 0x010fe20000011418 */
[----:B------:R-:W-:Y:S05]  /*acc0*/  BRA `(.L_x_11877) ;  /* 0x00000c6000007947 */ /* 0x000fea0003800000 */
.L_x_11943:
        /* <DEDUP_REMOVED lines=9> */
.L_x_11950:
[----:B------:R-:W4:Y:S02]  /*ad60*/  LDG.E.U16 R4, [R4.64] ;  /* 0x0000002404047981 */ /* 0x000f24000c1e1500 */
[----:B----4-:R-:W-:-:S06]  /*ad70*/  HADD2.F32 R24, -RZ, R4.H0_H0 ;  /* 0x20000004ff187230 */ /* 0x010fcc0000004100 */
[----:B------:R-:W0:Y:S01]  /*ad80*/  F2I.S64.TRUNC R24, R24 ;  /* 0x0000001800187311 */ /* 0x000e22000020d900 */
[----:B------:R-:W-:Y:S05]  /*ad90*/  BRA `(.L_x_11877) ;  /* 0x00000b9000007947 */ /* 0x000fea0003800000 */
.L_x_11949:
        /* <DEDUP_REMOVED lines=9> */
.L_x_11952:
[----:B------:R-:W4:Y:S02]  /*ae30*/  LDG.E.U16 R4, [R4.64] ;  /* 0x0000002404047981 */ /* 0x000f24000c1e1500 */
[----:B----4-:R-:W-:-:S06]  /*ae40*/  HADD2.F32 R24, -RZ, R4.H0_H0 ;  /* 0x20000004ff187230 */ /* 0x010fcc0000004100 */
[----:B------:R-:W0:Y:S01]  /*ae50*/  F2I.S64.TRUNC R24, R24 ;  /* 0x0000001800187311 */ /* 0x000e22000020d900 */
[----:B------:R-:W-:Y:S05]  /*ae60*/  BRA `(.L_x_11877) ;  /* 0x00000ac000007947 */ /* 0x000fea0003800000 */
.L_x_11951:
[----:B------:R-:W4:Y:S02]  /*ae70*/  LDG.E.64 R4, [R4.64] ;  /* 0x0000002404047981 */ /* 0x000f24000c1e1b00 */
[----:B----4-:R0:W4:Y:S01]  /*ae80*/  F2I.S64.F64.TRUNC R24, R4 ;  /* 0x0000000400187311 */ /* 0x010122000030d900 */
[----:B------:R-:W-:Y:S05]  /*ae90*/  BRA `(.L_x_11877) ;  /* 0x00000a9000007947 */ /* 0x000fea0003800000 */
.L_x_11942:
        /* <DEDUP_REMOVED lines=13> */
.L_x_11955:
[----:B------:R-:W4:Y:S02]  /*af70*/  LDG.E.64 R4, [R4.64] ;  /* 0x0000002404047981 */ /* 0x000f24000c1e1b00 */
[----:B----4-:R0:W4:Y:S01]  /*af80*/  F2I.S64.F64.TRUNC R24, R4 ;  /* 0x0000000400187311 */ /* 0x010122000030d900 */
[----:B------:R-:W-:Y:S05]  /*af90*/  BRA `(.L_x_11877) ;  /* 0x0000099000007947 */ /* 0x000fea0003800000 */
.L_x_11954:
        /* <DEDUP_REMOVED lines=27> */
.L_x_11957:
        /* <DEDUP_REMOVED lines=14> */
.L_x_11956:
[----:B------:R-:W4:Y:S02]  /*b230*/  LDG.E.U16 R24, [R4.64] ;  /* 0x0000002404187981 */ /* 0x000f24000c1e1500 */
[----:B----4-:R-:W-:-:S06]  /*b240*/  PRMT R24, RZ, 0x5410, R24 ;  /* 0x00005410ff187816 */ /* 0x010fcc0000000018 */
[----:B------:R-:W0:Y:S01]  /*b250*/  F2I.S64.TRUNC R24, R24 ;  /* 0x0000001800187311 */ /* 0x000e22000020d900 */
[----:B------:R-:W-:Y:S05]  /*b260*/  BRA `(.L_x_11877) ;  /* 0x000006c000007947 */ /* 0x000fea0003800000 */
.L_x_11953:
        /* <DEDUP_REMOVED lines=11> */
.L_x_11960:
        /* <DEDUP_REMOVED lines=21> */
.L_x_11964:
[----:B------:R-:W-:Y:S05]  /*b470*/  BSYNC B1 ;  /* 0x0000000000017941 */ /* 0x000fea0003800000 */
.L_x_11963:
[----:B------:R-:W-:Y:S01]  /*b480*/  IMAD.SHL.U32 R3, R3, 0x100000, RZ ;  /* 0x0010000003037824 */ /* 0x000fe200078e00ff */
[----:B------:R-:W-:-:S04]  /*b490*/  LEA R5, R0, 0x3b800000, 0x17 ;  /* 0x3b80000000057811 */ /* 0x000fc800078eb8ff */
[----:B------:R-:W-:Y:S02]  /*b4a0*/  LOP3.LUT R24, R5, R3, R24, 0xfe, !PT ;  /* 0x0000000305187212 */ /* 0x000fe400078efe18 */
.L_x_11962:
[----:B------:R-:W-:Y:S05]  /*b4b0*/  BSYNC B0 ;  /* 0x0000000000007941 */ /* 0x000fea0003800000 */
.L_x_11961:
[----:B------:R-:W0:Y:S01]  /*b4c0*/  F2I.S64.TRUNC R24, R24 ;  /* 0x0000001800187311 */ /* 0x000e22000020d900 */
[----:B------:R-:W-:Y:S05]  /*b4d0*/  BRA `(.L_x_11877) ;  /* 0x0000045000007947 */ /* 0x000fea0003800000 */
.L_x_11959:
        /* <DEDUP_REMOVED lines=21> */
.L_x_11968:
[----:B------:R-:W-:Y:S05]  /*b630*/  BSYNC B1 ;  /* 0x0000000000017941 */ /* 0x000fea0003800000 */
.L_x_11967:
[----:B------:R-:W-:Y:S01]  /*b640*/  IMAD.SHL.U32 R3, R3, 0x200000, RZ ;  /* 0x0020000003037824 */ /* 0x000fe200078e00ff */
[----:B------:R-:W-:-:S04]  /*b650*/  LEA R5, R0, 0x37800000, 0x17 ;  /* 0x3780000000057811 */ /* 0x000fc800078eb8ff */
[----:B------:R-:W-:Y:S02]  /*b660*/  LOP3.LUT R24, R5, R3, R24, 0xfe, !PT ;  /* 0x0000000305187212 */ /* 0x000fe400078efe18 */
.L_x_11966:
[----:B------:R-:W-:Y:S05]  /*b670*/  BSYNC B0 ;  /* 0x0000000000007941 */ /* 0x000fea0003800000 */
.L_x_11965:
[----:B------:R-:W0:Y:S01]  /*b680*/  F2I.S64.TRUNC R24, R24 ;  /* 0x0000001800187311 */ /* 0x000e22000020d900 */
[----:B------:R-:W-:Y:S05]  /*b690*/  BRA `(.L_x_11877) ;  /* 0x0000029000007947 */ /* 0x000fea0003800000 */
.L_x_11958:
        /* <DEDUP_REMOVED lines=14> */
.L_x_11972:
[----:B------:R-:W-:Y:S05]  /*b780*/  BSYNC B0 ;  /* 0x0000000000007941 */ /* 0x000fea0003800000 */
.L_x_11971:
[----:B------:R-:W0:Y:S01]  /*b790*/  F2I.S64.TRUNC R24, R24 ;  /* 0x0000001800187311 */ /* 0x000e22000020d900 */
[----:B------:R-:W-:Y:S05]  /*b7a0*/  BRA `(.L_x_11877) ;  /* 0x0000018000007947 */ /* 0x000fea0003800000 */
.L_x_11946:
        /* <DEDUP_REMOVED lines=20> */
.L_x_11970:
[----:B------:R0:W5:Y:S01]  /*b8f0*/  LDG.E.64 R24, [R4.64] ;  /* 0x0000002404187981 */ /* 0x000162000c1e1b00 */
[----:B------:R-:W-:Y:S05]  /*b900*/  BRA `(.L_x_11877) ;  /* 0x0000002000007947 */ /* 0x000fea0003800000 */
.L_x_11969:
[----:B------:R0:W5:Y:S01]  /*b910*/  LDG.E R24, [R4.64] ;  /* 0x0000002404187981 */ /* 0x000162000c1e1900 */
[----:B------:R-:W-:-:S03]  /*b920*/  IMAD.MOV.U32 R25, RZ, RZ, RZ ;  /* 0x000000ffff197224 */ /* 0x000fc600078e00ff */
.L_x_11877:
[----:B------:R-:W-:Y:S05]  /*b930*/  BSYNC B6 ;  /* 0x0000000000067941 */ /* 0x000fea0003800000 */
.L_x_11876:
        /* <DEDUP_REMOVED lines=17> */
[----:B--2--5:R-:W-:Y:S02]  /*ba50*/  @!P4 IADD3 R4, P5, R16, c[0x0][0x168], RZ ;  /* 0x00005a001004ca10 */ /* 0x024fe40007fbe0ff */
[----:B------:R-:W-:Y:S02]  /*ba60*/  @!P0 IADD3 R8, P6, R18, c[0x0][0x168], RZ ;  /* 0x00005a0012088a10 */ /* 0x000fe40007fde0ff */
[----:B------:R-:W-:Y:S02]  /*ba70*/  @!P4 IADD3.X R5, R17, c[0x0][0x16c], RZ, P5, !PT ;  /* 0x00005b001105ca10 */ /* 0x000fe40002ffe4ff */
[----:B------:R-:W-:Y:S02]  /*ba80*/  @!P0 IADD3.X R9, R19, c[0x0][0x16c], RZ, P6, !PT ;  /* 0x00005b0013098a10 */ /* 0x000fe400037fe4ff */
[----:B------:R-:W-:Y:S01]  /*ba90*/  @!P1 IADD3 R10, P6, R24, c[0x0][0x168], RZ ;  /* 0x00005a00180a9a10 */ /* 0x000fe20007fde0ff */
[----:B------:R0:W5:Y:S01]  /*baa0*/  @!P4 LDG.E.U8 R26, [R4.64] ;  /* 0x00000024041ac981 */ /* 0x000162000c1e1100 */
[----:B---3--:R-:W-:-:S02]  /*bab0*/  @!P2 IADD3 R6, P5, R22, c[0x0][0x168], RZ ;  /* 0x00005a001606aa10 */ /* 0x008fc40007fbe0ff */
[----:B------:R-:W-:Y:S01]  /*bac0*/  @!P1 IADD3.X R11, R25, c[0x0][0x16c], RZ, P6, !PT ;  /* 0x00005b00190b9a10 */ /* 0x000fe200037fe4ff */
[----:B------:R0:W5:Y:S01]  /*bad0*/  @!P0 LDG.E.U8 R2, [R8.64] ;  /* 0x0000002408028981 */ /* 0x000162000c1e1100 */
[----:B------:R-:W-:-:S03]  /*bae0*/  @!P2 IADD3.X R7, R23, c[0x0][0x16c], RZ, P5, !PT ;  /* 0x00005b001707aa10 */ /* 0x000fc60002ffe4ff */
[----:B------:R0:W5:Y:S04]  /*baf0*/  @!P1 LDG.E.U8 R28, [R10.64] ;  /* 0x000000240a1c9981 */ /* 0x000168000c1e1100 */
[----:B-1----:R0:W5:Y:S01]  /*bb00*/  @!P2 LDG.E.U8 R27, [R6.64] ;  /* 0x00000024061ba981 */ /* 0x002162000c1e1100 */
        /* <DEDUP_REMOVED lines=21> */
.L_x_11978:
[----:B-----5:R0:W-:Y:S01]  /*bc60*/  STG.E.U8 [R8.64], R26 ;  /* 0x0000001a08007986 */ /* 0x0201e2000c101124 */
[----:B------:R-:W-:Y:S01]  /*bc70*/  IMAD.MOV.U32 R29, RZ, RZ, R31 ;  /* 0x000000ffff1d7224 */ /* 0x000fe200078e001f */
[----:B------:R-:W-:Y:S05]  /*bc80*/  BRA `(.L_x_11974) ;  /* 0x00000fd000007947 */ /* 0x000fea0003800000 */
.L_x_11977:
        /* <DEDUP_REMOVED lines=13> */
.L_x_11981:
[----:B-----5:R-:W-:Y:S01]  /*bd60*/  LOP3.LUT R26, R26, 0xffff, RZ, 0xc0, !PT ;  /* 0x0000ffff1a1a7812 */ /* 0x020fe200078ec0ff */
[----:B------:R-:W-:-:S03]  /*bd70*/  IMAD.MOV.U32 R29, RZ, RZ, R31 ;  /* 0x000000ffff1d7224 */ /* 0x000fc600078e001f */
[----:B------:R-:W-:-:S05]  /*bd80*/  PRMT R3, R26, 0x8880, RZ ;  /* 0x000088801a037816 */ /* 0x000fca00000000ff */
[----:B------:R0:W-:Y:S01]  /*bd90*/  STG.E [R8.64], R3 ;  /* 0x0000000308007986 */ /* 0x0001e2000c101924 */
[----:B------:R-:W-:Y:S05]  /*bda0*/  BRA `(.L_x_11974) ;  /* 0x00000eb000007947 */ /* 0x000fea0003800000 */
.L_x_11980:
[----:B-----5:R-:W-:Y:S01]  /*bdb0*/  PRMT R3, R26, 0x8880, RZ ;  /* 0x000088801a037816 */ /* 0x020fe200000000ff */
[----:B------:R-:W-:-:S03]  /*bdc0*/  IMAD.MOV.U32 R29, RZ, RZ, R31 ;  /* 0x000000ffff1d7224 */ /* 0x000fc600078e001f */
[----:B------:R-:W-:-:S05]  /*bdd0*/  PRMT R3, R3, 0x7710, RZ ;  /* 0x0000771003037816 */ /* 0x000fca00000000ff */
[----:B------:R0:W-:Y:S01]  /*bde0*/  STG.E.U16 [R8.64], R3 ;  /* 0x0000000308007986 */ /* 0x0001e2000c101524 */
[----:B------:R-:W-:Y:S05]  /*bdf0*/  BRA `(.L_x_11974) ;  /* 0x00000e6000007947 */ /* 0x000fea0003800000 */
.L_x_11976:
        /* <DEDUP_REMOVED lines=10> */
.L_x_11983:
[----:B-----5:R-:W0:Y:S01]  /*bea0*/  I2F.S8 R0, R26 ;  /* 0x0000001a00007306 */ /* 0x020e220000001400 */
[----:B------:R-:W-:Y:S01]  /*beb0*/  IMAD.MOV.U32 R29, RZ, RZ, R31 ;  /* 0x000000ffff1d7224 */ /* 0x000fe200078e001f */
[----:B0-----:R-:W-:-:S05]  /*bec0*/  F2FP.PACK_AB R0, RZ, R0 ;  /* 0x00000000ff00723e */ /* 0x001fca00000000ff */
[----:B------:R0:W-:Y:S01]  /*bed0*/  STG.E.U16 [R8.64], R0 ;  /* 0x0000000008007986 */ /* 0x0001e2000c101524 */
[----:B------:R-:W-:Y:S05]  /*bee0*/  BRA `(.L_x_11974) ;  /* 0x00000d7000007947 */ /* 0x000fea0003800000 */
.L_x_11982:
        /* <DEDUP_REMOVED lines=11> */
.L_x_11985:
[----:B-----5:R-:W0:Y:S01]  /*bfa0*/  I2F.S8 R26, R26 ;  /* 0x0000001a001a7306 */ /* 0x020e220000001400 */
[----:B------:R-:W-:Y:S01]  /*bfb0*/  IMAD.MOV.U32 R29, RZ, RZ, R31 ;  /* 0x000000ffff1d7224 */ /* 0x000fe200078e001f */
[----:B0-----:R-:W-:-:S04]  /*bfc0*/  F2FP.PACK_AB R3, RZ, R26 ;  /* 0x0000001aff03723e */ /* 0x001fc800000000ff */
[----:B------:R-:W-:-:S05]  /*bfd0*/  PRMT R3, R3, 0x5410, RZ ;  /* 0x0000541003037816 */ /* 0x000fca00000000ff */
[----:B------:R0:W-:Y:S01]  /*bfe0*/  STG.E [R8.64], R3 ;  /* 0x0000000308007986 */ /* 0x0001e2000c101924 */
[----:B------:R-:W-:Y:S05]  /*bff0*/  BRA `(.L_x_11974) ;  /* 0x00000c6000007947 */ /* 0x000fea0003800000 */
.L_x_11984:
[----:B-----5:R-:W-:Y:S01]  /*c000*/  PRMT R4, R26, 0x8880, RZ ;  /* 0x000088801a047816 */ /* 0x020fe200000000ff */
[----:B------:R-:W-:-:S03]  /*c010*/  IMAD.MOV.U32 R29, RZ, RZ, R31 ;  /* 0x000000ffff1d7224 */ /* 0x000fc600078e001f */
[----:B------:R-:W-:-:S06]  /*c020*/  PRMT R4, R4, 0x7710, RZ ;  /* 0x0000771004047816 */ /* 0x000fcc00000000ff */
[----:B------:R-:W0:Y:S02]  /*c030*/  I2F.F64.S16 R4, R4 ;  /* 0x0000000400047312 */ /* 0x000e240000101c00 */
[----:B0-----:R0:W-:Y:S01]  /*c040*/  STG.E.64 [R8.64], R4 ;  /* 0x0000000408007986 */ /* 0x0011e2000c101b24 */
[----:B------:R-:W-:Y:S05]  /*c050*/  BRA `(.L_x_11974) ;  /* 0x00000c0000007947 */ /* 0x000fea0003800000 */
.L_x_11975:
        /* <DEDUP_REMOVED lines=13> */
.L_x_11988:
[----:B-----5:R-:W-:Y:S01]  /*c130*/  PRMT R4, R26, 0x8880, RZ ;  /* 0x000088801a047816 */ /* 0x020fe200000000ff */
[----:B------:R-:W-:Y:S01]  /*c140*/  CS2R R6, SRZ ;  /* 0x0000000000067805 */ /* 0x000fe2000001ff00 */
[----:B------:R-:W-:Y:S02]  /*c150*/  IMAD.MOV.U32 R29, RZ, RZ, R31 ;  /* 0x000000ffff1d7224 */ /* 0x000fe400078e001f */
[----:B------:R-:W-:-:S06]  /*c160*/  PRMT R4, R4, 0x7710, RZ ;  /* 0x0000771004047816 */ /* 0x000fcc00000000ff */
[----:B------:R-:W0:Y:S02]  /*c170*/  I2F.F64.S16 R4, R4 ;  /* 0x0000000400047312 */ /* 0x000e240000101c00 */
[----:B0-----:R0:W-:Y:S01]  /*c180*/  STG.E.128 [R8.64], R4 ;  /* 0x0000000408007986 */ /* 0x0011e2000c101d24 */
[----:B------:R-:W-:Y:S05]  /*c190*/  BRA `(.L_x_11974) ;  /* 0x00000ac000007947 */ /* 0x000fea0003800000 */
.L_x_11987:
        /* <DEDUP_REMOVED lines=21> */
.L_x_11992:
[----:B------:R-:W-:Y:S05]  /*c2f0*/  BSYNC B0 ;  /* 0x0000000000007941 */ /* 0x000fea0003800000 */
.L_x_11991:
[----:B------:R-:W-:Y:S01]  /*c300*/  LOP3.LUT R5, R0, R5, RZ, 0xfc, !PT ;  /* 0x0000000500057212 */ /* 0x000fe200078efcff */
[----:B------:R-:W-:-:S04]  /*c310*/  IMAD.MOV.U32 R29, RZ, RZ, R31 ;  /* 0x000000ffff1d7224 */ /* 0x000fc800078e001f */
[----:B------:R0:W-:Y:S01]  /*c320*/  STG.E.U8 [R8.64], R5 ;  /* 0x0000000508007986 */ /* 0x0001e2000c101124 */
[----:B------:R-:W-:Y:S05]  /*c330*/  BRA `(.L_x_11974) ;  /* 0x0000092000007947 */ /* 0x000fea0003800000 */
.L_x_11990:
        /* <DEDUP_REMOVED lines=13> */
.L_x_11994:
[----:B------:R-:W-:Y:S01]  /*c410*/  IMAD.MOV.U32 R0, RZ, RZ, 0x7f ;  /* 0x0000007fff007424 */ /* 0x000fe200078e00ff */
[----:B------:R-:W-:-:S04]  /*c420*/  ISETP.GT.U32.AND P0, PT, R3, 0x7f800000, PT ;  /* 0x7f8000000300780c */ /* 0x000fc80003f04070 */
[----:B------:R-:W-:-:S04]  /*c430*/  SEL R0, R0, 0x7c, P0 ;  /* 0x0000007c00007807 */ /* 0x000fc80000000000 */
.L_x_11995:
[----:B------:R-:W-:Y:S05]  /*c440*/  BSYNC B0 ;  /* 0x0000000000007941 */ /* 0x000fea0003800000 */
.L_x_11993:
[----:B------:R-:W-:Y:S01]  /*c450*/  LOP3.LUT R3, R5, 0x80000000, RZ, 0xc0, !PT ;  /* 0x8000000005037812 */ /* 0x000fe200078ec0ff */
[----:B------:R-:W-:-:S03]  /*c460*/  IMAD.MOV.U32 R29, RZ, RZ, R31 ;  /* 0x000000ffff1d7224 */ /* 0x000fc600078e001f */
[----:B------:R-:W-:-:S04]  /*c470*/  SHF.R.U32.HI R3, RZ, 0x18, R3 ;  /* 0x00000018ff037819 */ /* 0x000fc80000011603 */
[----:B------:R-:W-:-:S05]  /*c480*/  LOP3.LUT R3, R0, R3, RZ, 0xfc, !PT ;  /* 0x0000000300037212 */ /* 0x000fca00078efcff */
[----:B------:R0:W-:Y:S01]  /*c490*/  STG.E.U8 [R8.64], R3 ;  /* 0x0000000308007986 */ /* 0x0001e2000c101124 */
[----:B------:R-:W-:Y:S05]  /*c4a0*/  BRA `(.L_x_11974) ;  /* 0x000007b000007947 */ /* 0x000fea0003800000 */
.L_x_11989:
[----:B-----5:R-:W0:Y:S01]  /*c4b0*/  I2F.S8 R0, R26 ;  /* 0x0000001a00007306 */ /* 0x020e220000001400 */
[----:B------:R-:W-:Y:S01]  /*c4c0*/  IMAD.MOV.U32 R29, RZ, RZ, R31 ;  /* 0x000000ffff1d7224 */ /* 0x000fe200078e001f */
[----:B0-----:R-:W-:-:S05]  /*c4d0*/  F2FP.BF16.PACK_AB R0, RZ, R0 ;  /* 0x00000000ff00723e */ /* 0x001fca00000010ff */
[----:B------:R0:W-:Y:S01]  /*c4e0*/  STG.E.U16 [R8.64], R0 ;  /* 0x0000000008007986 */ /* 0x0001e2000c101524 */
[----:B------:R-:W-:Y:S05]  /*c4f0*/  BRA `(.L_x_11974) ;  /* 0x0000076000007947 */ /* 0x000fea0003800000 */
.L_x_11986:
        /* <DEDUP_REMOVED lines=13> */
.L_x_11998:
        /* <DEDUP_REMOVED lines=17> */
.L_x_12001:
[----:B------:R-:W-:-:S04]  /*c6e0*/  LOP3.LUT R3, R5, 0x80000000, RZ, 0xc0, !PT ;  /* 0x8000000005037812 */ /* 0x000fc800078ec0ff */
[----:B------:R-:W-:-:S04]  /*c6f0*/  SHF.R.U32.HI R3, RZ, 0x18, R3 ;  /* 0x00000018ff037819 */ /* 0x000fc80000011603 */
[----:B------:R-:W-:-:S04]  /*c700*/  LOP3.LUT R0, R0, R3, RZ, 0xfc, !PT ;  /* 0x0000000300007212 */ /* 0x000fc800078efcff */
[----:B------:R-:W-:Y:S02]  /*c710*/  PRMT R4, R0, 0x7610, R4 ;  /* 0x0000761000047816 */ /* 0x000fe40000000004 */
.L_x_12000:
[----:B------:R-:W-:Y:S05]  /*c720*/  BSYNC B0 ;  /* 0x0000000000007941 */ /* 0x000fea0003800000 */
.L_x_11999:
[----:B------:R0:W-:Y:S01]  /*c730*/  STG.E.U8 [R8.64], R4 ;  /* 0x0000000408007986 */ /* 0x0001e2000c101124 */
[----:B------:R-:W-:Y:S01]  /*c740*/  IMAD.MOV.U32 R29, RZ, RZ, R31 ;  /* 0x000000ffff1d7224 */ /* 0x000fe200078e001f */
[----:B------:R-:W-:Y:S05]  /*c750*/  BRA `(.L_x_11974) ;  /* 0x0000050000007947 */ /* 0x000fea0003800000 */
.L_x_11997:
        /* <DEDUP_REMOVED lines=17> */
.L_x_12004:
[----:B------:R-:W-:-:S04]  /*c870*/  LOP3.LUT R3, R5, 0x80000000, RZ, 0xc0, !PT ;  /* 0x8000000005037812 */ /* 0x000fc800078ec0ff */
[----:B------:R-:W-:-:S04]  /*c880*/  SHF.R.U32.HI R3, RZ, 0x18, R3 ;  /* 0x00000018ff037819 */ /* 0x000fc80000011603 */
[----:B------:R-:W-:-:S04]  /*c890*/  LOP3.LUT R0, R0, R3, RZ, 0xfc, !PT ;  /* 0x0000000300007212 */ /* 0x000fc800078efcff */
[----:B------:R-:W-:Y:S02]  /*c8a0*/  PRMT R4, R0, 0x7610, R4 ;  /* 0x0000761000047816 */ /* 0x000fe40000000004 */
.L_x_12003:
[----:B------:R-:W-:Y:S05]  /*c8b0*/  BSYNC B0 ;  /* 0x0000000000007941 */ /* 0x000fea0003800000 */
.L_x_12002:
[----:B------:R0:W-:Y:S01]  /*c8c0*/  STG.E.U8 [R8.64], R4 ;  /* 0x0000000408007986 */ /* 0x0001e2000c101124 */
[----:B------:R-:W-:Y:S01]  /*c8d0*/  IMAD.MOV.U32 R29, RZ, RZ, R31 ;  /* 0x000000ffff1d7224 */ /* 0x000fe200078e001f */
[----:B------:R-:W-:Y:S05]  /*c8e0*/  BRA `(.L_x_11974) ;  /* 0x0000037000007947 */ /* 0x000fea0003800000 */
.L_x_11996:
        /* <DEDUP_REMOVED lines=23> */
.L_x_11979:
        /* <DEDUP_REMOVED lines=21> */
.L_x_12006:
[----:B-----5:R-:W-:Y:S01]  /*cbb0*/  LOP3.LUT R26, R26, 0xffff, RZ, 0xc0, !PT ;  /* 0x0000ffff1a1a7812 */ /* 0x020fe200078ec0ff */
[----:B------:R-:W-:-:S03]  /*cbc0*/  IMAD.MOV.U32 R29, RZ, RZ, R31 ;  /* 0x000000ffff1d7224 */ /* 0x000fc600078e001f */
[----:B------:R-:W-:-:S05]  /*cbd0*/  PRMT R26, R26, 0x8880, RZ ;  /* 0x000088801a1a7816 */ /* 0x000fca00000000ff */
[----:B------:R-:W-:-:S05]  /*cbe0*/  IMAD.MOV.U32 R4, RZ, RZ, R26 ;  /* 0x000000ffff047224 */ /* 0x000fca00078e001a */
[----:B------:R-:W-:-:S05]  /*cbf0*/  SHF.R.S32.HI R5, RZ, 0x1f, R4 ;  /* 0x0000001fff057819 */ /* 0x000fca0000011404 */
[----:B------:R0:W-:Y:S01]  /*cc00*/  STG.E.64 [R8.64], R4 ;  /* 0x0000000408007986 */ /* 0x0001e2000c101b24 */
[----:B------:R-:W-:Y:S05]  /*cc10*/  BRA `(.L_x_11974) ;  /* 0x0000004000007947 */ /* 0x000fea0003800000 */
.L_x_12005:
[----:B-----5:R-:W-:Y:S01]  /*cc20*/  LOP3.LUT R26, R26, 0xffff, RZ, 0xc0, !PT ;  /* 0x0000ffff1a1a7812 */ /* 0x020fe200078ec0ff */
[----:B------:R-:W-:-:S03]  /*cc30*/  IMAD.MOV.U32 R29, RZ, RZ, R31 ;  /* 0x000000ffff1d7224 */ /* 0x000fc600078e001f */
[----:B------:R-:W-:-:S05]  /*cc40*/  PRMT R3, R26, 0x8880, RZ ;  /* 0x000088801a037816 */ /* 0x000fca00000000ff */
[----:B------:R0:W-:Y:S02]  /*cc50*/  STG.E [R8.64], R3 ;  /* 0x0000000308007986 */ /* 0x0001e4000c101924 */
.L_x_11974:
[----:B------:R-:W-:Y:S05]  /*cc60*/  BSYNC B6 ;  /* 0x0000000000067941 */ /* 0x000fea0003800000 */
.L_x_11973:
        /* <DEDUP_REMOVED lines=21> */
.L_x_12012:
[----:B-----5:R0:W-:Y:S01]  /*cdc0*/  STG.E.U8 [R4.64], R27 ;  /* 0x0000001b04007986 */ /* 0x0201e2000c101124 */
[----:B------:R-:W-:Y:S05]  /*cdd0*/  BRA `(.L_x_12014) ;  /* 0x00000e7000007947 */ /* 0x000fea0003800000 */
.L_x_12011:
        /* <DEDUP_REMOVED lines=8> */
[----:B------:R-:W-:-:S05]  /*ce60*/  IMAD.MOV.U32 R6, RZ, RZ, R27 ;  /* 0x000000ffff067224 */ /* 0x000fca00078e001b */
[----:B------:R-:W-:-:S05]  /*ce70*/  SHF.R.S32.HI R7, RZ, 0x1f, R6 ;  /* 0x0000001fff077819 */ /* 0x000fca0000011406 */
[----:B------:R0:W-:Y:S01]  /*ce80*/  STG.E.64 [R4.64], R6 ;  /* 0x0000000604007986 */ /* 0x0001e2000c101b24 */
[----:B------:R-:W-:Y:S05]  /*ce90*/  BRA `(.L_x_12014) ;  /* 0x00000db000007947 */ /* 0x000fea0003800000 */
.L_x_12016:
[----:B-----5:R-:W-:-:S04]  /*cea0*/  LOP3.LUT R27, R27, 0xffff, RZ, 0xc0, !PT ;  /* 0x0000ffff1b1b7812 */ /* 0x020fc800078ec0ff */
[----:B------:R-:W-:-:S05]  /*ceb0*/  PRMT R3, R27, 0x8880, RZ ;  /* 0x000088801b037816 */ /* 0x000fca00000000ff */
[----:B------:R0:W-:Y:S01]  /*cec0*/  STG.E [R4.64], R3 ;  /* 0x0000000304007986 */ /* 0x0001e2000c101924 */
[----:B------:R-:W-:Y:S05]  /*ced0*/  BRA `(.L_x_12014) ;  /* 0x00000d7000007947 */ /* 0x000fea0003800000 */
.L_x_12015:
[----:B-----5:R-:W-:-:S04]  /*cee0*/  PRMT R3, R27, 0x8880, RZ ;  /* 0x000088801b037816 */ /* 0x020fc800000000ff */
[----:B------:R-:W-:-:S05]  /*cef0*/  PRMT R3, R3, 0x7710, RZ ;  /* 0x0000771003037816 */ /* 0x000fca00000000ff */
[----:B------:R0:W-:Y:S01]  /*cf00*/  STG.E.U16 [R4.64], R3 ;  /* 0x0000000304007986 */ /* 0x0001e2000c101524 */
[----:B------:R-:W-:Y:S05]  /*cf10*/  BRA `(.L_x_12014) ;  /* 0x00000d3000007947 */ /* 0x000fea0003800000 */
.L_x_12010:
        /* <DEDUP_REMOVED lines=9> */
.L_x_12018:
[----:B-----5:R-:W0:Y:S02]  /*cfb0*/  I2F.S8 R0, R27 ;  /* 0x0000001b00007306 */ /* 0x020e240000001400 */
[----:B0-----:R-:W-:-:S05]  /*cfc0*/  F2FP.PACK_AB R0, RZ, R0 ;  /* 0x00000000ff00723e */ /* 0x001fca00000000ff */
[----:B------:R0:W-:Y:S01]  /*cfd0*/  STG.E.U16 [R4.64], R0 ;  /* 0x0000000004007986 */ /* 0x0001e2000c101524 */
[----:B------:R-:W-:Y:S05]  /*cfe0*/  BRA `(.L_x_12014) ;  /* 0x00000c6000007947 */ /* 0x000fea0003800000 */
.L_x_12017:
        /* <DEDUP_REMOVED lines=10> */
.L_x_12020:
[----:B-----5:R-:W0:Y:S02]  /*d090*/  I2F.S8 R27, R27 ;  /* 0x0000001b001b7306 */ /* 0x020e240000001400 */
[----:B0-----:R-:W-:-:S04]  /*d0a0*/  F2FP.PACK_AB R3, RZ, R27 ;  /* 0x0000001bff03723e */ /* 0x001fc800000000ff */
[----:B------:R-:W-:-:S05]  /*d0b0*/  PRMT R3, R3, 0x5410, RZ ;  /* 0x0000541003037816 */ /* 0x000fca00000000ff */
[----:B------:R0:W-:Y:S01]  /*d0c0*/  STG.E [R4.64], R3 ;  /* 0x0000000304007986 */ /* 0x0001e2000c101924 */
[----:B------:R-:W-:Y:S05]  /*d0d0*/  BRA `(.L_x_12014) ;  /* 0x00000b7000007947 */ /* 0x000fea0003800000 */
.L_x_12019:
[----:B-----5:R-:W-:-:S04]  /*d0e0*/  PRMT R6, R27, 0x8880, RZ ;  /* 0x000088801b067816 */ /* 0x020fc800000000ff */
[----:B------:R-:W-:-:S06]  /*d0f0*/  PRMT R6, R6, 0x7710, RZ ;  /* 0x0000771006067816 */ /* 0x000fcc00000000ff */
[----:B------:R-:W0:Y:S02]  /*d100*/  I2F.F64.S16 R6, R6 ;  /* 0x0000000600067312 */ /* 0x000e240000101c00 */
[----:B0-----:R0:W-:Y:S01]  /*d110*/  STG.E.64 [R4.64], R6 ;  /* 0x0000000604007986 */ /* 0x0011e2000c101b24 */
[----:B------:R-:W-:Y:S05]  /*d120*/  BRA `(.L_x_12014) ;  /* 0x00000b2000007947 */ /* 0x000fea0003800000 */
.L_x_12009:
        /* <DEDUP_REMOVED lines=12> */
.L_x_12023:
[----:B-----5:R-:W-:Y:S01]  /*d1f0*/  PRMT R8, R27, 0x8880, RZ ;  /* 0x000088801b087816 */ /* 0x020fe200000000ff */
[----:B------:R-:W-:-:S03]  /*d200*/  CS2R R10, SRZ ;  /* 0x00000000000a7805 */ /* 0x000fc6000001ff00 */
[----:B------:R-:W-:-:S06]  /*d210*/  PRMT R8, R8, 0x7710, RZ ;  /* 0x0000771008087816 */ /* 0x000fcc00000000ff */
[----:B------:R-:W0:Y:S02]  /*d220*/  I2F.F64.S16 R8, R8 ;  /* 0x0000000800087312 */ /* 0x000e240000101c00 */
[----:B0-----:R0:W-:Y:S01]  /*d230*/  STG.E.128 [R4.64], R8 ;  /* 0x0000000804007986 */ /* 0x0011e2000c101d24 */
[----:B------:R-:W-:Y:S05]  /*d240*/  BRA `(.L_x_12014) ;  /* 0x00000a0000007947 */ /* 0x000fea0003800000 */
.L_x_12022:
        /* <DEDUP_REMOVED lines=21> */
.L_x_12027:
[----:B------:R-:W-:Y:S05]  /*d3a0*/  BSYNC B0 ;  /* 0x0000000000007941 */ /* 0x000fea0003800000 */
.L_x_12026:
[----:B------:R-:W-:-:S05]  /*d3b0*/  LOP3.LUT R7, R0, R7, RZ, 0xfc, !PT ;  /* 0x0000000700077212 */ /* 0x000fca00078efcff */
[----:B------:R0:W-:Y:S01]  /*d3c0*/  STG.E.U8 [R4.64], R7 ;  /* 0x0000000704007986 */ /* 0x0001e2000c101124 */
[----:B------:R-:W-:Y:S05]  /*d3d0*/  BRA `(.L_x_12014) ;  /* 0x0000087000007947 */ /* 0x000fea0003800000 */
.L_x_12025:
        /* <DEDUP_REMOVED lines=13> */
.L_x_12029:
[----:B------:R-:W-:Y:S01]  /*d4b0*/  IMAD.MOV.U32 R0, RZ, RZ, 0x7f ;  /* 0x0000007fff007424 */ /* 0x000fe200078e00ff */
[----:B------:R-:W-:-:S04]  /*d4c0*/  ISETP.GT.U32.AND P0, PT, R3, 0x7f800000, PT ;  /* 0x7f8000000300780c */ /* 0x000fc80003f04070 */
[----:B------:R-:W-:-:S04]  /*d4d0*/  SEL R0, R0, 0x7c, P0 ;  /* 0x0000007c00007807 */ /* 0x000fc80000000000 */
.L_x_12030:
[----:B------:R-:W-:Y:S05]  /*d4e0*/  BSYNC B0 ;  /* 0x0000000000007941 */ /* 0x000fea0003800000 */
.L_x_12028:
[----:B------:R-:W-:-:S04]  /*d4f0*/  LOP3.LUT R3, R27, 0x80000000, RZ, 0xc0, !PT ;  /* 0x800000001b037812 */ /* 0x000fc800078ec0ff */
[----:B------:R-:W-:-:S04]  /*d500*/  SHF.R.U32.HI R3, RZ, 0x18, R3 ;  /* 0x00000018ff037819 */ /* 0x000fc80000011603 */
[----:B------:R-:W-:-:S05]  /*d510*/  LOP3.LUT R3, R0, R3, RZ, 0xfc, !PT ;  /* 0x0000000300037212 */ /* 0x000fca00078efcff */
[----:B------:R0:W-:Y:S01]  /*d520*/  STG.E.U8 [R4.64], R3 ;  /* 0x0000000304007986 */ /* 0x0001e2000c101124 */
[----:B------:R-:W-:Y:S05]  /*d530*/  BRA `(.L_x_12014) ;  /* 0x0000071000007947 */ /* 0x000fea0003800000 */
.L_x_12024:
[----:B-----5:R-:W0:Y:S02]  /*d540*/  I2F.S8 R0, R27 ;  /* 0x0000001b00007306 */ /* 0x020e240000001400 */
[----:B0-----:R-:W-:-:S05]  /*d550*/  F2FP.BF16.PACK_AB R0, RZ, R0 ;  /* 0x00000000ff00723e */ /* 0x001fca00000010ff */
[----:B------:R0:W-:Y:S01]  /*d560*/  STG.E.U16 [R4.64], R0 ;  /* 0x0000000004007986 */ /* 0x0001e2000c101524 */
[----:B------:R-:W-:Y:S05]  /*d570*/  BRA `(.L_x_12014) ;  /* 0x000006d000007947 */ /* 0x000fea0003800000 */
.L_x_12021:
        /* <DEDUP_REMOVED lines=12> */
.L_x_12033:
        /* <DEDUP_REMOVED lines=17> */
.L_x_12036:
[----:B------:R-:W-:-:S04]  /*d750*/  LOP3.LUT R0, R27, 0x80000000, RZ, 0xc0, !PT ;  /* 0x800000001b007812 */ /* 0x000fc800078ec0ff */
[----:B------:R-:W-:-:S04]  /*d760*/  SHF.R.U32.HI R0, RZ, 0x18, R0 ;  /* 0x00000018ff007819 */ /* 0x000fc80000011600 */
[----:B------:R-:W-:Y:S02]  /*d770*/  LOP3.LUT R0, R3, R0, RZ, 0xfc, !PT ;  /* 0x0000000003007212 */ /* 0x000fe400078efcff */
.L_x_12035:
[----:B------:R-:W-:Y:S05]  /*d780*/  BSYNC B0 ;  /* 0x0000000000007941 */ /* 0x000fea0003800000 */
.L_x_12034:
[----:B------:R0:W-:Y:S01]  /*d790*/  STG.E.U8 [R4.64], R0 ;  /* 0x0000000004007986 */ /* 0x0001e2000c101124 */
[----:B------:R-:W-:Y:S05]  /*d7a0*/  BRA `(.L_x_12014) ;  /* 0x000004a000007947 */ /* 0x000fea0003800000 */
.L_x_12032:
        /* <DEDUP_REMOVED lines=17> */
.L_x_12039:
[----:B------:R-:W-:-:S04]  /*d8c0*/  LOP3.LUT R0, R27, 0x80000000, RZ, 0xc0, !PT ;  /* 0x800000001b007812 */ /* 0x000fc800078ec0ff */
[----:B------:R-:W-:-:S04]  /*d8d0*/  SHF.R.U32.HI R0, RZ, 0x18, R0 ;  /* 0x00000018ff007819 */ /* 0x000fc80000011600 */
[----:B------:R-:W-:Y:S02]  /*d8e0*/  LOP3.LUT R0, R3, R0, RZ, 0xfc, !PT ;  /* 0x0000000003007212 */ /* 0x000fe400078efcff */
.L_x_12038:
[----:B------:R-:W-:Y:S05]  /*d8f0*/  BSYNC B0 ;  /* 0x0000000000007941 */ /* 0x000fea0003800000 */
.L_x_12037:
[----:B------:R0:W-:Y:S01]  /*d900*/  STG.E.U8 [R4.64], R0 ;  /* 0x0000000004007986 */ /* 0x0001e2000c101124 */
[----:B------:R-:W-:Y:S05]  /*d910*/  BRA `(.L_x_12014) ;  /* 0x0000033000007947 */ /* 0x000fea0003800000 */
.L_x_12031:
        /* <DEDUP_REMOVED lines=22> */
.L_x_12013:
        /* <DEDUP_REMOVED lines=20> */
.L_x_12041:
[----:B-----5:R-:W-:-:S04]  /*dbc0*/  LOP3.LUT R27, R27, 0xffff, RZ, 0xc0, !PT ;  /* 0x0000ffff1b1b7812 */ /* 0x020fc800078ec0ff */
[----:B------:R-:W-:-:S05]  /*dbd0*/  PRMT R27, R27, 0x8880, RZ ;  /* 0x000088801b1b7816 */ /* 0x000fca00000000ff */
[----:B------:R-:W-:-:S05]  /*dbe0*/  IMAD.MOV.U32 R6, RZ, RZ, R27 ;  /* 0x000000ffff067224 */ /* 0x000fca00078e001b */
[----:B------:R-:W-:-:S05]  /*dbf0*/  SHF.R.S32.HI R7, RZ, 0x1f, R6 ;  /* 0x0000001fff077819 */ /* 0x000fca0000011406 */
[----:B------:R0:W-:Y:S01]  /*dc00*/  STG.E.64 [R4.64], R6 ;  /* 0x0000000604007986 */ /* 0x0001e2000c101b24 */
[----:B------:R-:W-:Y:S05]  /*dc10*/  BRA `(.L_x_12014) ;  /* 0x0000003000007947 */ /* 0x000fea0003800000 */
.L_x_12040:
[----:B-----5:R-:W-:-:S04]  /*dc20*/  LOP3.LUT R27, R27, 0xffff, RZ, 0xc0, !PT ;  /* 0x0000ffff1b1b7812 */ /* 0x020fc800078ec0ff */
[----:B------:R-:W-:-:S05]  /*dc30*/  PRMT R3, R27, 0x8880, RZ ;  /* 0x000088801b037816 */ /* 0x000fca00000000ff */
[----:B------:R0:W-:Y:S02]  /*dc40*/  STG.E [R4.64], R3 ;  /* 0x0000000304007986 */ /* 0x0001e4000c101924 */
.L_x_12014:
        /* <DEDUP_REMOVED lines=21> */
.L_x_12045:
[----:B------:R0:W-:Y:S01]  /*dda0*/  STG.E.U8 [R4.64], R2 ;  /* 0x0000000204007986 */ /* 0x0001e2000c101124 */
[----:B------:R-:W-:Y:S05]  /*ddb0*/  BRA `(.L_x_12047) ;  /* 0x00000e7000007947 */ /* 0x000fea0003800000 */
.L_x_12044:
[----:B------:R-:W-:-:S13]  /*ddc0*/  ISETP.NE.AND P0, PT, R0, 0x2, PT ;  /* 0x000000020000780c */ /* 0x000fda0003f05270 */
[----:B------:R-:W-:Y:S05]  /*ddd0*/  @!P0 BRA `(.L_x_12048) ;  /* 0x000000d000008947 */ /* 0x000fea0003800000 */
[----:B------:R-:W-:-:S13]  /*dde0*/  ISETP.NE.AND P0, PT, R0, 0x3, PT ;  /* 0x000000030000780c */ /* 0x000fda0003f05270 */
[----:B------:R-:W-:Y:S05]  /*ddf0*/  @!P0 BRA `(.L_x_12049) ;  /* 0x0000007000008947 */ /* 0x000fea0003800000 */
[----:B------:R-:W-:-:S13]  /*de00*/  ISETP.NE.AND P0, PT, R0, 0x4, PT ;  /* 0x000000040000780c */ /* 0x000fda0003f05270 */
[----:B------:R-:W-:Y:S05]  /*de10*/  @P0 BRA `(.L_x_12046) ;  /* 0x00000c5000000947 */ /* 0x000fea0003800000 */
[----:B------:R-:W-:-:S04]  /*de20*/  LOP3.LUT R2, R2, 0xffff, RZ, 0xc0, !PT ;  /* 0x0000ffff02027812 */ /* 0x000fc800078ec0ff */
[----:B------:R-:W-:-:S04]  /*de30*/  PRMT R2, R2, 0x8880, RZ ;  /* 0x0000888002027816 */ /* 0x000fc800000000ff */
[----:B------:R-:W-:-:S05]  /*de40*/  SHF.R.S32.HI R3, RZ, 0x1f, R2 ;  /* 0x0000001fff037819 */ /* 0x000fca0000011402 */
[----:B------:R0:W-:Y:S01]  /*de50*/  STG.E.64 [R4.64], R2 ;  /* 0x0000000204007986 */ /* 0x0001e2000c101b24 */
[----:B------:R-:W-:Y:S05]  /*de60*/  BRA `(.L_x_12047) ;  /* 0x00000dc000007947 */ /* 0x000fea0003800000 */
.L_x_12049:
[----:B------:R-:W-:-:S04]  /*de70*/  LOP3.LUT R2, R2, 0xffff, RZ, 0xc0, !PT ;  /* 0x0000ffff02027812 */ /* 0x000fc800078ec0ff */
[----:B------:R-:W-:-:S05]  /*de80*/  PRMT R3, R2, 0x8880, RZ ;  /* 0x0000888002037816 */ /* 0x000fca00000000ff */
[----:B------:R0:W-:Y:S01]  /*de90*/  STG.E [R4.64], R3 ;  /* 0x0000000304007986 */ /* 0x0001e2000c101924 */
[----:B------:R-:W-:Y:S05]  /*dea0*/  BRA `(.L_x_12047) ;  /* 0x00000d8000007947 */ /* 0x000fea0003800000 */
.L_x_12048:
[----:B------:R-:W-:-:S04]  /*deb0*/  PRMT R3, R2, 0x8880, RZ ;  /* 0x0000888002037816 */ /* 0x000fc800000000ff */
[----:B------:R-:W-:-:S05]  /*dec0*/  PRMT R3, R3, 0x7710, RZ ;  /* 0x0000771003037816 */ /* 0x000fca00000000ff */
[----:B------:R0:W-:Y:S01]  /*ded0*/  STG.E.U16 [R4.64], R3 ;  /* 0x0000000304007986 */ /* 0x0001e2000c101524 */
[----:B------:R-:W-:Y:S05]  /*dee0*/  BRA `(.L_x_12047) ;  /* 0x00000d4000007947 */ /* 0x000fea0003800000 */
.L_x_12043:
        /* <DEDUP_REMOVED lines=9> */
.L_x_12051:
[----:B------:R-:W0:Y:S02]  /*df80*/  I2F.S8 R0, R2 ;  /* 0x0000000200007306 */ /* 0x000e240000001400 */
[----:B0-----:R-:W-:-:S05]  /*df90*/  F2FP.PACK_AB R0, RZ, R0 ;  /* 0x00000000ff00723e */ /* 0x001fca00000000ff */
[----:B------:R0:W-:Y:S01]  /*dfa0*/  STG.E.U16 [R4.64], R0 ;  /* 0x0000000004007986 */ /* 0x0001e2000c101524 */
[----:B------:R-:W-:Y:S05]  /*dfb0*/  BRA `(.L_x_12047) ;  /* 0x00000c7000007947 */ /* 0x000fea0003800000 */
.L_x_12050:
        /* <DEDUP_REMOVED lines=10> */
.L_x_12053:
[----:B------:R-:W0:Y:S02]  /*e060*/  I2F.S8 R2, R2 ;  /* 0x0000000200027306 */ /* 0x000e240000001400 */
[----:B0-----:R-:W-:-:S04]  /*e070*/  F2FP.PACK_AB R3, RZ, R2 ;  /* 0x00000002ff03723e */ /* 0x001fc800000000ff */
[----:B------:R-:W-:-:S05]  /*e080*/  PRMT R3, R3, 0x5410, RZ ;  /* 0x0000541003037816 */ /* 0x000fca00000000ff */
[----:B------:R0:W-:Y:S01]  /*e090*/  STG.E [R4.64], R3 ;  /* 0x0000000304007986 */ /* 0x0001e2000c101924 */
[----:B------:R-:W-:Y:S05]  /*e0a0*/  BRA `(.L_x_12047) ;  /* 0x00000b8000007947 */ /* 0x000fea0003800000 */
.L_x_12052:
[----:B------:R-:W-:-:S04]  /*e0b0*/  PRMT R2, R2, 0x8880, RZ ;  /* 0x0000888002027816 */ /* 0x000fc800000000ff */
[----:B------:R-:W-:-:S06]  /*e0c0*/  PRMT R2, R2, 0x7710, RZ ;  /* 0x0000771002027816 */ /* 0x000fcc00000000ff */
[----:B------:R-:W0:Y:S02]  /*e0d0*/  I2F.F64.S16 R2, R2 ;  /* 0x0000000200027312 */ /* 0x000e240000101c00 */
[----:B0-----:R0:W-:Y:S01]  /*e0e0*/  STG.E.64 [R4.64], R2 ;  /* 0x0000000204007986 */ /* 0x0011e2000c101b24 */
[----:B------:R-:W-:Y:S05]  /*e0f0*/  BRA `(.L_x_12047) ;  /* 0x00000b3000007947 */ /* 0x000fea0003800000 */
.L_x_12042:
        /* <DEDUP_REMOVED lines=12> */
.L_x_12056:
[----:B------:R-:W-:Y:S01]  /*e1c0*/  PRMT R8, R2, 0x8880, RZ ;  /* 0x0000888002087816 */ /* 0x000fe200000000ff */
[----:B------:R-:W-:-:S03]  /*e1d0*/  CS2R R10, SRZ ;  /* 0x00000000000a7805 */ /* 0x000fc6000001ff00 */
[----:B------:R-:W-:-:S06]  /*e1e0*/  PRMT R8, R8, 0x7710, RZ ;  /* 0x0000771008087816 */ /* 0x000fcc00000000ff */
[----:B------:R-:W0:Y:S02]  /*e1f0*/  I2F.F64.S16 R8, R8 ;  /* 0x0000000800087312 */ /* 0x000e240000101c00 */
[----:B0-----:R0:W-:Y:S01]  /*e200*/  STG.E.128 [R4.64], R8 ;  /* 0x0000000804007986 */ /* 0x0011e2000c101d24 */
[----:B------:R-:W-:Y:S05]  /*e210*/  BRA `(.L_x_12047) ;  /* 0x00000a1000007947 */ /* 0x000fea0003800000 */
.L_x_12055:
        /* <DEDUP_REMOVED lines=21> */
.L_x_12060:
[----:B------:R-:W-:Y:S05]  /*e370*/  BSYNC B0 ;  /* 0x0000000000007941 */ /* 0x000fea0003800000 */
.L_x_12059:
[----:B------:R-:W-:-:S05]  /*e380*/  LOP3.LUT R3, R0, R3, RZ, 0xfc, !PT ;  /* 0x0000000300037212 */ /* 0x000fca00078efcff */
[----:B------:R0:W-:Y:S01]  /*e390*/  STG.E.U8 [R4.64], R3 ;  /* 0x0000000304007986 */ /* 0x0001e2000c101124 */
[----:B------:R-:W-:Y:S05]  /*e3a0*/  BRA `(.L_x_12047) ;  /* 0x0000088000007947 */ /* 0x000fea0003800000 */
.L_x_12058:
        /* <DEDUP_REMOVED lines=13> */
.L_x_12062:
[----:B------:R-:W-:Y:S01]  /*e480*/  IMAD.MOV.U32 R0, RZ, RZ, 0x7f ;  /* 0x0000007fff007424 */ /* 0x000fe200078e00ff */
[----:B------:R-:W-:-:S04]  /*e490*/  ISETP.GT.U32.AND P0, PT, R3, 0x7f800000, PT ;  /* 0x7f8000000300780c */ /* 0x000fc80003f04070 */
[----:B------:R-:W-:-:S04]  /*e4a0*/  SEL R0, R0, 0x7c, P0 ;  /* 0x0000007c00007807 */ /* 0x000fc80000000000 */
.L_x_12063:
[----:B------:R-:W-:Y:S05]  /*e4b0*/  BSYNC B0 ;  /* 0x0000000000007941 */ /* 0x000fea0003800000 */
.L_x_12061:
[----:B------:R-:W-:-:S04]  /*e4c0*/  LOP3.LUT R2, R7, 0x80000000, RZ, 0xc0, !PT ;  /* 0x8000000007027812 */ /* 0x000fc800078ec0ff */
[----:B------:R-:W-:-:S04]  /*e4d0*/  SHF.R.U32.HI R3, RZ, 0x18, R2 ;  /* 0x00000018ff037819 */ /* 0x000fc80000011602 */
[----:B------:R-:W-:-:S05]  /*e4e0*/  LOP3.LUT R3, R0, R3, RZ, 0xfc, !PT ;  /* 0x0000000300037212 */ /* 0x000fca00078efcff */
[----:B------:R0:W-:Y:S01]  /*e4f0*/  STG.E.U8 [R4.64], R3 ;  /* 0x0000000304007986 */ /* 0x0001e2000c101124 */
[----:B------:R-:W-:Y:S05]  /*e500*/  BRA `(.L_x_12047) ;  /* 0x0000072000007947 */ /* 0x000fea0003800000 */
.L_x_12057:
[----:B------:R-:W0:Y:S02]  /*e510*/  I2F.S8 R0, R2 ;  /* 0x0000000200007306 */ /* 0x000e240000001400 */
[----:B0-----:R-:W-:-:S05]  /*e520*/  F2FP.BF16.PACK_AB R0, RZ, R0 ;  /* 0x00000000ff00723e */ /* 0x001fca00000010ff */
[----:B------:R0:W-:Y:S01]  /*e530*/  STG.E.U16 [R4.64], R0 ;  /* 0x0000000004007986 */ /* 0x0001e2000c101524 */
[----:B------:R-:W-:Y:S05]  /*e540*/  BRA `(.L_x_12047) ;  /* 0x000006e000007947 */ /* 0x000fea0003800000 */
.L_x_12054:
        /* <DEDUP_REMOVED lines=12> */
.L_x_12066:
        /* <DEDUP_REMOVED lines=17> */
.L_x_12069:
[----:B------:R-:W-:-:S04]  /*e720*/  LOP3.LUT R0, R7, 0x80000000, RZ, 0xc0, !PT ;  /* 0x8000000007007812 */ /* 0x000fc800078ec0ff */
[----:B------:R-:W-:-:S04]  /*e730*/  SHF.R.U32.HI R3, RZ, 0x18, R0 ;  /* 0x00000018ff037819 */ /* 0x000fc80000011600 */
[----:B------:R-:W-:-:S04]  /*e740*/  LOP3.LUT R2, R2, R3, RZ, 0xfc, !PT ;  /* 0x0000000302027212 */ /* 0x000fc800078efcff */
[----:B------:R-:W-:Y:S02]  /*e750*/  PRMT R0, R2, 0x7610, R0 ;  /* 0x0000761002007816 */ /* 0x000fe40000000000 */
.L_x_12068:
[----:B------:R-:W-:Y:S05]  /*e760*/  BSYNC B0 ;  /* 0x0000000000007941 */ /* 0x000fea0003800000 */
.L_x_12067:
[----:B------:R0:W-:Y:S01]  /*e770*/  STG.E.U8 [R4.64], R0 ;  /* 0x0000000004007986 */ /* 0x0001e2000c101124 */
[----:B------:R-:W-:Y:S05]  /*e780*/  BRA `(.L_x_12047) ;  /* 0x000004a000007947 */ /* 0x000fea0003800000 */
.L_x_12065:
        /* <DEDUP_REMOVED lines=17> */
.L_x_12072:
[----:B------:R-:W-:-:S04]  /*e8a0*/  LOP3.LUT R0, R7, 0x80000000, RZ, 0xc0, !PT ;  /* 0x8000000007007812 */ /* 0x000fc800078ec0ff */
[----:B------:R-:W-:-:S04]  /*e8b0*/  SHF.R.U32.HI R3, RZ, 0x18, R0 ;  /* 0x00000018ff037819 */ /* 0x000fc80000011600 */
[----:B------:R-:W-:-:S04]  /*e8c0*/  LOP3.LUT R2, R2, R3, RZ, 0xfc, !PT ;  /* 0x0000000302027212 */ /* 0x000fc800078efcff */
[----:B------:R-:W-:Y:S02]  /*e8d0*/  PRMT R0, R2, 0x7610, R0 ;  /* 0x0000761002007816 */ /* 0x000fe40000000000 */
.L_x_12071:
[----:B------:R-:W-:Y:S05]  /*e8e0*/  BSYNC B0 ;  /* 0x0000000000007941 */ /* 0x000fea0003800000 */
.L_x_12070:
[----:B------:R0:W-:Y:S01]  /*e8f0*/  STG.E.U8 [R4.64], R0 ;  /* 0x0000000004007986 */ /* 0x0001e2000c101124 */
[----:B------:R-:W-:Y:S05]  /*e900*/  BRA `(.L_x_12047) ;  /* 0x0000032000007947 */ /* 0x000fea0003800000 */
.L_x_12064:
        /* <DEDUP_REMOVED lines=22> */
.L_x_12046:
        /* <DEDUP_REMOVED lines=20> */
.L_x_12074:
[----:B------:R-:W-:-:S04]  /*ebb0*/  LOP3.LUT R2, R2, 0xffff, RZ, 0xc0, !PT ;  /* 0x0000ffff02027812 */ /* 0x000fc800078ec0ff */
[----:B------:R-:W-:-:S04]  /*ebc0*/  PRMT R2, R2, 0x8880, RZ ;  /* 0x0000888002027816 */ /* 0x000fc800000000ff */
[----:B------:R-:W-:-:S05]  /*ebd0*/  SHF.R.S32.HI R3, RZ, 0x1f, R2 ;  /* 0x0000001fff037819 */ /* 0x000fca0000011402 */
[----:B------:R0:W-:Y:S01]  /*ebe0*/  STG.E.64 [R4.64], R2 ;  /* 0x0000000204007986 */ /* 0x0001e2000c101b24 */
[----:B------:R-:W-:Y:S05]  /*ebf0*/  BRA `(.L_x_12047) ;  /* 0x0000003000007947 */ /* 0x000fea0003800000 */
.L_x_12073:
[----:B------:R-:W-:-:S04]  /*ec00*/  LOP3.LUT R2, R2, 0xffff, RZ, 0xc0, !PT ;  /* 0x0000ffff02027812 */ /* 0x000fc800078ec0ff */
[----:B------:R-:W-:-:S05]  /*ec10*/  PRMT R3, R2, 0x8880, RZ ;  /* 0x0000888002037816 */ /* 0x000fca00000000ff */
[----:B------:R0:W-:Y:S02]  /*ec20*/  STG.E [R4.64], R3 ;  /* 0x0000000304007986 */ /* 0x0001e4000c101924 */
.L_x_12047:
[----:B------:R-:W-:Y:S02]  /*ec30*/  IADD3 R29, R29, 0x80, RZ ;  /* 0x000000801d1d7810 */ /* 0x000fe40007ffe0ff */
.L_x_12008:
[----:B------:R-:W-:Y:S05]  /*ec40*/  BSYNC B6 ;  /* 0x0000000000067941 */ /* 0x000fea0003800000 */
.L_x_12007:
        /* <DEDUP_REMOVED lines=19> */
.L_x_12078:
[----:B------:R-:W-:Y:S01]  /*ed80*/  STG.E.U8 [R2.64], R28 ;  /* 0x0000001c02007986 */ /* 0x000fe2000c101124 */
[----:B------:R-:W-:Y:S05]  /*ed90*/  EXIT ;  /* 0x000000000000794d */ /* 0x000fea0003800000 */
.L_x_12077:
        /* <DEDUP_REMOVED lines=12> */
.L_x_12081:
[----:B------:R-:W-:-:S04]  /*ee60*/  LOP3.LUT R28, R28, 0xffff, RZ, 0xc0, !PT ;  /* 0x0000ffff1c1c7812 */ /* 0x000fc800078ec0ff */
[----:B------:R-:W-:-:S05]  /*ee70*/  PRMT R5, R28, 0x8880, RZ ;  /* 0x000088801c057816 */ /* 0x000fca00000000ff */
[----:B------:R-:W-:Y:S01]  /*ee80*/  STG.E [R2.64], R5 ;  /* 0x0000000502007986 */ /* 0x000fe2000c101924 */
[----:B------:R-:W-:Y:S05]  /*ee90*/  EXIT ;  /* 0x000000000000794d */ /* 0x000fea0003800000 */
.L_x_12080:
[----:B------:R-:W-:-:S04]  /*eea0*/  PRMT R5, R28, 0x8880, RZ ;  /* 0x000088801c057816 */ /* 0x000fc800000000ff */
[----:B------:R-:W-:-:S05]  /*eeb0*/  PRMT R5, R5, 0x7710, RZ ;  /* 0x0000771005057816 */ /* 0x000fca00000000ff */
[----:B------:R-:W-:Y:S01]  /*eec0*/  STG.E.U16 [R2.64], R5 ;  /* 0x0000000502007986 */ /* 0x000fe2000c101524 */
[----:B------:R-:W-:Y:S05]  /*eed0*/  EXIT ;  /* 0x000000000000794d */ /* 0x000fea0003800000 */
.L_x_12076:
        /* <DEDUP_REMOVED lines=9> */
.L_x_12083:
[----:B------:R-:W0:Y:S02]  /*ef70*/  I2F.S8 R0, R28 ;  /* 0x0000001c00007306 */ /* 0x000e240000001400 */
[----:B0-----:R-:W-:-:S05]  /*ef80*/  F2FP.PACK_AB R0, RZ, R0 ;  /* 0x00000000ff00723e */ /* 0x001fca00000000ff */
[----:B------:R-:W-:Y:S01]  /*ef90*/  STG.E.U16 [R2.64], R0 ;  /* 0x0000000002007986 */ /* 0x000fe2000c101524 */
[----:B------:R-:W-:Y:S05]  /*efa0*/  EXIT ;  /* 0x000000000000794d */ /* 0x000fea0003800000 */
.L_x_12082:
        /* <DEDUP_REMOVED lines=10> */
.L_x_12085:
[----:B------:R-:W0:Y:S02]  /*f050*/  I2F.S8 R28, R28 ;  /* 0x0000001c001c7306 */ /* 0x000e240000001400 */
[----:B0-----:R-:W-:-:S04]  /*f060*/  F2FP.PACK_AB R5, RZ, R28 ;  /* 0x0000001cff05723e */ /* 0x001fc800000000ff */
[----:B------:R-:W-:-:S05]  /*f070*/  PRMT R5, R5, 0x5410, RZ ;  /* 0x0000541005057816 */ /* 0x000fca00000000ff */
[----:B------:R-:W-:Y:S01]  /*f080*/  STG.E [R2.64], R5 ;  /* 0x0000000502007986 */ /* 0x000fe2000c101924 */
[----:B------:R-:W-:Y:S05]  /*f090*/  EXIT ;  /* 0x000000000000794d */ /* 0x000fea0003800000 */
.L_x_12084:
[----:B------:R-:W-:-:S04]  /*f0a0*/  PRMT R4, R28, 0x8880, RZ ;  /* 0x000088801c047816 */ /* 0x000fc800000000ff */
[----:B------:R-:W-:-:S06]  /*f0b0*/  PRMT R4, R4, 0x7710, RZ ;  /* 0x0000771004047816 */ /* 0x000fcc00000000ff */
[----:B------:R-:W0:Y:S02]  /*f0c0*/  I2F.F64.S16 R4, R4 ;  /* 0x0000000400047312 */ /* 0x000e240000101c00 */
[----:B0-----:R-:W-:Y:S01]  /*f0d0*/  STG.E.64 [R2.64], R4 ;  /* 0x0000000402007986 */ /* 0x001fe2000c101b24 */
[----:B------:R-:W-:Y:S05]  /*f0e0*/  EXIT ;  /* 0x000000000000794d */ /* 0x000fea0003800000 */
.L_x_12075:
        /* <DEDUP_REMOVED lines=12> */
.L_x_12088:
[----:B------:R-:W-:Y:S01]  /*f1b0*/  PRMT R4, R28, 0x8880, RZ ;  /* 0x000088801c047816 */ /* 0x000fe200000000ff */
[----:B------:R-:W-:-:S03]  /*f1c0*/  CS2R R6, SRZ ;  /* 0x0000000000067805 */ /* 0x000fc6000001ff00 */
[----:B------:R-:W-:-:S06]  /*f1d0*/  PRMT R4, R4, 0x7710, RZ ;  /* 0x0000771004047816 */ /* 0x000fcc00000000ff */
[----:B------:R-:W0:Y:S02]  /*f1e0*/  I2F.F64.S16 R4, R4 ;  /* 0x0000000400047312 */ /* 0x000e240000101c00 */
[----:B0-----:R-:W-:Y:S01]  /*f1f0*/  STG.E.128 [R2.64], R4 ;  /* 0x0000000402007986 */ /* 0x001fe2000c101d24 */
[----:B------:R-:W-:Y:S05]  /*f200*/  EXIT ;  /* 0x000000000000794d */ /* 0x000fea0003800000 */
.L_x_12087:
        /* <DEDUP_REMOVED lines=21> */
.L_x_12092:
[----:B------:R-:W-:Y:S05]  /*f360*/  BSYNC B0 ;  /* 0x0000000000007941 */ /* 0x000fea0003800000 */
.L_x_12091:
[----:B------:R-:W-:-:S05]  /*f370*/  LOP3.LUT R5, R0, R5, RZ, 0xfc, !PT ;  /* 0x0000000500057212 */ /* 0x000fca00078efcff */
[----:B------:R-:W-:Y:S01]  /*f380*/  STG.E.U8 [R2.64], R5 ;  /* 0x0000000502007986 */ /* 0x000fe2000c101124 */
[----:B------:R-:W-:Y:S05]  /*f390*/  EXIT ;  /* 0x000000000000794d */ /* 0x000fea0003800000 */
.L_x_12090:
        /* <DEDUP_REMOVED lines=13> */
.L_x_12094:
[----:B------:R-:W-:Y:S01]  /*f470*/  IMAD.MOV.U32 R0, RZ, RZ, 0x7f ;  /* 0x0000007fff007424 */ /* 0x000fe200078e00ff */
[----:B------:R-:W-:-:S04]  /*f480*/  ISETP.GT.U32.AND P0, PT, R4, 0x7f800000, PT ;  /* 0x7f8000000400780c */ /* 0x000fc80003f04070 */
[----:B------:R-:W-:-:S04]  /*f490*/  SEL R0, R0, 0x7c, P0 ;  /* 0x0000007c00007807 */ /* 0x000fc80000000000 */
.L_x_12095:
[----:B------:R-:W-:Y:S05]  /*f4a0*/  BSYNC B0 ;  /* 0x0000000000007941 */ /* 0x000fea0003800000 */
.L_x_12093:
[----:B------:R-:W-:-:S04]  /*f4b0*/  LOP3.LUT R4, R5, 0x80000000, RZ, 0xc0, !PT ;  /* 0x8000000005047812 */ /* 0x000fc800078ec0ff */
[----:B------:R-:W-:-:S04]  /*f4c0*/  SHF.R.U32.HI R5, RZ, 0x18, R4 ;  /* 0x00000018ff057819 */ /* 0x000fc80000011604 */
[----:B------:R-:W-:-:S05]  /*f4d0*/  LOP3.LUT R5, R0, R5, RZ, 0xfc, !PT ;  /* 0x0000000500057212 */ /* 0x000fca00078efcff */
[----:B------:R-:W-:Y:S01]  /*f4e0*/  STG.E.U8 [R2.64], R5 ;  /* 0x0000000502007986 */ /* 0x000fe2000c101124 */
[----:B------:R-:W-:Y:S05]  /*f4f0*/  EXIT ;  /* 0x000000000000794d */ /* 0x000fea0003800000 */
.L_x_12089:
[----:B------:R-:W0:Y:S02]  /*f500*/  I2F.S8 R0, R28 ;  /* 0x0000001c00007306 */ /* 0x000e240000001400 */
[----:B0-----:R-:W-:-:S05]  /*f510*/  F2FP.BF16.PACK_AB R0, RZ, R0 ;  /* 0x00000000ff00723e */ /* 0x001fca00000010ff */
[----:B------:R-:W-:Y:S01]  /*f520*/  STG.E.U16 [R2.64], R0 ;  /* 0x0000000002007986 */ /* 0x000fe2000c101524 */
[----:B------:R-:W-:Y:S05]  /*f530*/  EXIT ;  /* 0x000000000000794d */ /* 0x000fea0003800000 */
.L_x_12086:
        /* <DEDUP_REMOVED lines=12> */
.L_x_12098:
        /* <DEDUP_REMOVED lines=17> */
.L_x_12101:
[----:B------:R-:W-:-:S04]  /*f710*/  LOP3.LUT R0, R7, 0x80000000, RZ, 0xc0, !PT ;  /* 0x8000000007007812 */ /* 0x000fc800078ec0ff */
[----:B------:R-:W-:-:S04]  /*f720*/  SHF.R.U32.HI R5, RZ, 0x18, R0 ;  /* 0x00000018ff057819 */ /* 0x000fc80000011600 */
[----:B------:R-:W-:-:S04]  /*f730*/  LOP3.LUT R4, R4, R5, RZ, 0xfc, !PT ;  /* 0x0000000504047212 */ /* 0x000fc800078efcff */
[----:B------:R-:W-:Y:S02]  /*f740*/  PRMT R0, R4, 0x7610, R0 ;  /* 0x0000761004007816 */ /* 0x000fe40000000000 */
.L_x_12100:
[----:B------:R-:W-:Y:S05]  /*f750*/  BSYNC B0 ;  /* 0x0000000000007941 */ /* 0x000fea0003800000 */
.L_x_12099:
[----:B------:R-:W-:Y:S01]  /*f760*/  STG.E.U8 [R2.64], R0 ;  /* 0x0000000002007986 */ /* 0x000fe2000c101124 */
[----:B------:R-:W-:Y:S05]  /*f770*/  EXIT ;  /* 0x000000000000794d */ /* 0x000fea0003800000 */
.L_x_12097:
        /* <DEDUP_REMOVED lines=17> */
.L_x_12104:
[----:B------:R-:W-:-:S04]  /*f890*/  LOP3.LUT R0, R7, 0x80000000, RZ, 0xc0, !PT ;  /* 0x8000000007007812 */ /* 0x000fc800078ec0ff */
[----:B------:R-:W-:-:S04]  /*f8a0*/  SHF.R.U32.HI R5, RZ, 0x18, R0 ;  /* 0x00000018ff057819 */ /* 0x000fc80000011600 */
[----:B------:R-:W-:-:S04]  /*f8b0*/  LOP3.LUT R4, R4, R5, RZ, 0xfc, !PT ;  /* 0x0000000504047212 */ /* 0x000fc800078efcff */
[----:B------:R-:W-:Y:S02]  /*f8c0*/  PRMT R0, R4, 0x7610, R0 ;  /* 0x0000761004007816 */ /* 0x000fe40000000000 */
.L_x_12103:
[----:B------:R-:W-:Y:S05]  /*f8d0*/  BSYNC B0 ;  /* 0x0000000000007941 */ /* 0x000fea0003800000 */
.L_x_12102:
[----:B------:R-:W-:Y:S01]  /*f8e0*/  STG.E.U8 [R2.64], R0 ;  /* 0x0000000002007986 */ /* 0x000fe2000c101124 */
[----:B------:R-:W-:Y:S05]  /*f8f0*/  EXIT ;  /* 0x000000000000794d */ /* 0x000fea0003800000 */
.L_x_12096:
        /* <DEDUP_REMOVED lines=22> */
.L_x_12079:
        /* <DEDUP_REMOVED lines=20> */
.L_x_12106:
[----:B------:R-:W-:-:S04]  /*fba0*/  LOP3.LUT R28, R28, 0xffff, RZ, 0xc0, !PT ;  /* 0x0000ffff1c1c7812 */ /* 0x000fc800078ec0ff */
[----:B------:R-:W-:-:S05]  /*fbb0*/  PRMT R28, R28, 0x8880, RZ ;  /* 0x000088801c1c7816 */ /* 0x000fca00000000ff */
[----:B------:R-:W-:-:S05]  /*fbc0*/  IMAD.MOV.U32 R4, RZ, RZ, R28 ;  /* 0x000000ffff047224 */ /* 0x000fca00078e001c */
[----:B------:R-:W-:-:S05]  /*fbd0*/  SHF.R.S32.HI R5, RZ, 0x1f, R4 ;  /* 0x0000001fff057819 */ /* 0x000fca0000011404 */
[----:B------:R-:W-:Y:S01]  /*fbe0*/  STG.E.64 [R2.64], R4 ;  /* 0x0000000402007986 */ /* 0x000fe2000c101b24 */
[----:B------:R-:W-:Y:S05]  /*fbf0*/  EXIT ;  /* 0x000000000000794d */ /* 0x000fea0003800000 */
.L_x_12105:
[----:B------:R-:W-:-:S04]  /*fc00*/  LOP3.LUT R28, R28, 0xffff, RZ, 0xc0, !PT ;  /* 0x0000ffff1c1c7812 */ /* 0x000fc800078ec0ff */
[----:B------:R-:W-:-:S05]  /*fc10*/  PRMT R5, R28, 0x8880, RZ ;  /* 0x000088801c057816 */ /* 0x000fca00000000ff */
[----:B------:R-:W-:Y:S01]  /*fc20*/  STG.E [R2.64], R5 ;  /* 0x0000000502007986 */ /* 0x000fe2000c101924 */
[----:B------:R-:W-:Y:S05]  /*fc30*/  EXIT ;  /* 0x000000000000794d */ /* 0x000fea0003800000 */
.L_x_12107:
        /* <DEDUP_REMOVED lines=12> */
.L_x_27514:


//--------------------- .text._ZN2at6native18elementwise_kernelILi128ELi4EZNS0_22gpu_kernel_impl_nocastIZZZNS0_28launch_masked_scatter_kernelERKNS_10TensorBaseES5_S5_S5_ENKUlvE_clEvENKUlvE0_clEvEUlablE_EEvRNS_18TensorIteratorBaseERKT_EUliE_EEviT1_ --------------------------
	.section	.text._ZN2at6native18elementwise_kernelILi128ELi4EZNS0_22gpu_kernel_impl_nocastIZZZNS0_28launch_masked_scatter_kernelERKNS_10TensorBaseES5_S5_S5_ENKUlvE_clEvENKUlvE0_clEvEUlablE_EEvRNS_18TensorIteratorBaseERKT_EUliE_EEviT1_,"ax",@progbits
	.sectioninfo	@"SHI_REGISTERS=14"
	.align	128
        .global         _ZN2at6native18elementwise_kernelILi128ELi4EZNS0_22gpu_kernel_impl_nocastIZZZNS0_28launch_masked_scatter_kernelERKNS_10TensorBaseES5_S5_S5_ENKUlvE_clEvENKUlvE0_clEvEUlablE_EEvRNS_18TensorIteratorBaseERKT_EUliE_EEviT1_
        .type           _ZN2at6native18elementwise_kernelILi128ELi4EZNS0_22gpu_kernel_impl_nocastIZZZNS0_28launch_masked_scatter_kernelERKNS_10TensorBaseES5_S5_S5_ENKUlvE_clEvENKUlvE0_clEvEUlablE_EEvRNS_18TensorIteratorBaseERKT_EUliE_EEviT1_,@function
        .size           _ZN2at6native18elementwise_kernelILi128ELi4EZNS0_22gpu_kernel_impl_nocastIZZZNS0_28launch_masked_scatter_kernelERKNS_10TensorBaseES5_S5_S5_ENKUlvE_clEvENKUlvE0_clEvEUlablE_EEvRNS_18TensorIteratorBaseERKT_EUliE_EEviT1_,(.L_x_27515 - _ZN2at6native18elementwise_kernelILi128ELi4EZNS0_22gpu_kernel_impl_nocastIZZZNS0_28launch_masked_scatter_kernelERKNS_10TensorBaseES5_S5_S5_ENKUlvE_clEvENKUlvE0_clEvEUlablE_EEvRNS_18TensorIteratorBaseERKT_EUliE_EEviT1_)
        .other          _ZN2at6native18elementwise_kernelILi128ELi4EZNS0_22gpu_kernel_impl_nocastIZZZNS0_28launch_masked_scatter_kernelERKNS_10TensorBaseES5_S5_S5_ENKUlvE_clEvENKUlvE0_clEvEUlablE_EEvRNS_18TensorIteratorBaseERKT_EUliE_EEviT1_,@"STO_CUDA_ENTRY STV_DEFAULT"
_ZN2at6native18elementwise_kernelILi128ELi4EZNS0_22gpu_kernel_impl_nocastIZZZNS0_28launch_masked_scatter_kernelERKNS_10TensorBaseES5_S5_S5_ENKUlvE_clEvENKUlvE0_clEvEUlablE_EEvRNS_18TensorIteratorBaseERKT_EUliE_EEviT1_:
.text._ZN2at6native18elementwise_kernelILi128ELi4EZNS0_22gpu_kernel_impl_nocastIZZZNS0_28launch_masked_scatter_kernelERKNS_10TensorBaseES5_S5_S5_ENKUlvE_clEvENKUlvE0_clEvEUlablE_EEvRNS_18TensorIteratorBaseERKT_EUliE_EEviT1_:
        /* <DEDUP_REMOVED lines=287> */
.L_x_12110:
        /* <DEDUP_REMOVED lines=9> */
[----:B--2---:R-:W-:-:S04]  /*1280*/  @P0 IADD3 R2, P1, R4, c[0x0][0x448], RZ ;  /* 0x0001120004020a10 */ /* 0x004fc80007f3e0ff */
[----:B------:R-:W-:Y:S02]  /*1290*/  @P0 IADD3.X R9, R5, c[0x0][0x44c], RZ, P1, !PT ;  /* 0x0001130005090a10 */ /* 0x000fe40000ffe4ff */
[----:B------:R-:W-:Y:S02]  /*12a0*/  MOV R4, R2 ;  /* 0x0000000200047202 */ /* 0x000fe40000000f00 */
[----:B------:R-:W-:-:S05]  /*12b0*/  MOV R5, R9 ;  /* 0x0000000900057202 */ /* 0x000fca0000000f00 */
[----:B------:R-:W2:Y:S01]  /*12c0*/  LDG.E.U8 R9, [R4.64] ;  /* 0x0000000404097981 */ /* 0x000ea2000c1e1100 */
[----:B------:R-:W-:Y:S02]  /*12d0*/  IADD3 R6, P0, R0, c[0x0][0x428], RZ ;  /* 0x00010a0000067a10 */ /* 0x000fe40007f1e0ff */
[----:B------:R-:W-:Y:S02]  /*12e0*/  IADD3 R3, R3, 0x80, RZ ;  /* 0x0000008003037810 */ /* 0x000fe40007ffe0ff */
[----:B------:R-:W-:-:S05]  /*12f0*/  IADD3.X R7, RZ, c[0x0][0x42c], RZ, P0, !PT ;  /* 0x00010b00ff077a10 */ /* 0x000fca00007fe4ff */
[----:B--2---:R0:W-:Y:S04]  /*1300*/  STG.E.U8 [R6.64], R9 ;  /* 0x0000000906007986 */ /* 0x0041e8000c101104 */
.L_x_12109:
[----:B------:R-:W-:Y:S05]  /*1310*/  BSYNC B0 ;  /* 0x0000000000007941 */ /* 0x000fea0003800000 */
.L_x_12108:
        /* <DEDUP_REMOVED lines=281> */
.L_x_12113:
        /* <DEDUP_REMOVED lines=16> */
[----:B------:R-:W-:Y:S02]  /*25b0*/  IADD3.X R7, RZ, c[0x0][0x42c], RZ, P0, !PT ;  /* 0x00010b00ff077a10 */ /* 0x000fe400007fe4ff */
[----:B------:R-:W-:-:S03]  /*25c0*/  ISETP.GE.AND P0, PT, R3, c[0x0][0x160], PT ;  /* 0x0000580003007a0c */ /* 0x000fc60003f06270 */
[----:B--2---:R0:W-:Y:S10]  /*25d0*/  STG.E.U8 [R6.64], R9 ;  /* 0x0000000906007986 */ /* 0x0041f4000c101104 */
        /* <DEDUP_REMOVED lines=279> */
.L_x_12114:
        /* <DEDUP_REMOVED lines=18> */
.L_x_12112:
[----:B------:R-:W-:Y:S05]  /*3870*/  BSYNC B0 ;  /* 0x0000000000007941 */ /* 0x000fea0003800000 */
.L_x_12111:
        /* <DEDUP_REMOVED lines=280> */
.L_x_12115:
        /* <DEDUP_REMOVED lines=10> */
[----:B------:R-:W-:-:S06]  /*4aa0*/  @P0 IADD3.X R3, R5, c[0x0][0x44c], RZ, P1, !PT ;  /* 0x0001130005030a10 */ /* 0x000fcc0000ffe4ff */
[----:B------:R-:W2:Y:S01]  /*4ab0*/  LDG.E.U8 R3, [R2.64] ;  /* 0x0000000402037981 */ /* 0x000ea2000c1e1100 */
[----:B------:R-:W-:-:S04]  /*4ac0*/  IADD3 R6, P0, R0, c[0x0][0x428], RZ ;  /* 0x00010a0000067a10 */ /* 0x000fc80007f1e0ff */
[----:B------:R-:W-:-:S05]  /*4ad0*/  IADD3.X R7, RZ, c[0x0][0x42c], RZ, P0, !PT ;  /* 0x00010b00ff077a10 */ /* 0x000fca00007fe4ff */
[----:B--2---:R-:W-:Y:S01]  /*4ae0*/  STG.E.U8 [R6.64], R3 ;  /* 0x0000000306007986 */ /* 0x004fe2000c101104 */
[----:B------:R-:W-:Y:S05]  /*4af0*/  EXIT ;  /* 0x000000000000794d */ /* 0x000fea0003800000 */
.L_x_12116:
        /* <DEDUP_REMOVED lines=16> */
.L_x_27515:


//--------------------- .text._ZN2at6native27unrolled_elementwise_kernelIZZZNS0_28launch_masked_scatter_kernelERKNS_10TensorBaseES4_S4_S4_ENKUlvE_clEvENKUlvE0_clEvEUlablE_St5arrayIPcLm4EELi4E23TrivialOffsetCalculatorILi3EjESB_ILi1EjENS0_6memory15LoadWithoutCastENSE_16StoreWithoutCastEEEviT_T0_T2_T3_T4_T5_ --------------------------
	.section	.text._ZN2at6native27unrolled_elementwise_kernelIZZZNS0_28launch_masked_scatter_kernelERKNS_10TensorBaseES4_S4_S4_ENKUlvE_clEvENKUlvE0_clEvEUlablE_St5arrayIPcLm4EELi4E23TrivialOffsetCalculatorILi3EjESB_ILi1EjENS0_6memory15LoadWithoutCastENSE_16StoreWithoutCastEEEviT_T0_T2_T3_T4_T5_,"ax",@progbits
	.sectioninfo	@"SHI_REGISTERS=32"
	.align	128
        .global         _ZN2at6native27unrolled_elementwise_kernelIZZZNS0_28launch_masked_scatter_kernelERKNS_10TensorBaseES4_S4_S4_ENKUlvE_clEvENKUlvE0_clEvEUlablE_St5arrayIPcLm4EELi4E23TrivialOffsetCalculatorILi3EjESB_ILi1EjENS0_6memory15LoadWithoutCastENSE_16StoreWithoutCastEEEviT_T0_T2_T3_T4_T5_
        .type           _ZN2at6native27unrolled_elementwise_kernelIZZZNS0_28launch_masked_scatter_kernelERKNS_10TensorBaseES4_S4_S4_ENKUlvE_clEvENKUlvE0_clEvEUlablE_St5arrayIPcLm4EELi4E23TrivialOffsetCalculatorILi3EjESB_ILi1EjENS0_6memory15LoadWithoutCastENSE_16StoreWithoutCastEEEviT_T0_T2_T3_T4_T5_,@function
        .size           _ZN2at6native27unrolled_elementwise_kernelIZZZNS0_28launch_masked_scatter_kernelERKNS_10TensorBaseES4_S4_S4_ENKUlvE_clEvENKUlvE0_clEvEUlablE_St5arrayIPcLm4EELi4E23TrivialOffsetCalculatorILi3EjESB_ILi1EjENS0_6memory15LoadWithoutCastENSE_16StoreWithoutCastEEEviT_T0_T2_T3_T4_T5_,(.L_x_27516 - _ZN2at6native27unrolled_elementwise_kernelIZZZNS0_28launch_masked_scatter_kernelERKNS_10TensorBaseES4_S4_S4_ENKUlvE_clEvENKUlvE0_clEvEUlablE_St5arrayIPcLm4EELi4E23TrivialOffsetCalculatorILi3EjESB_ILi1EjENS0_6memory15LoadWithoutCastENSE_16StoreWithoutCastEEEviT_T0_T2_T3_T4_T5_)
        .other          _ZN2at6native27unrolled_elementwise_kernelIZZZNS0_28launch_masked_scatter_kernelERKNS_10TensorBaseES4_S4_S4_ENKUlvE_clEvENKUlvE0_clEvEUlablE_St5arrayIPcLm4EELi4E23TrivialOffsetCalculatorILi3EjESB_ILi1EjENS0_6memory15LoadWithoutCastENSE_16StoreWithoutCastEEEviT_T0_T2_T3_T4_T5_,@"STO_CUDA_ENTRY STV_DEFAULT"
_ZN2at6native27unrolled_elementwise_kernelIZZZNS0_28launch_masked_scatter_kernelERKNS_10TensorBaseES4_S4_S4_ENKUlvE_clEvENKUlvE0_clEvEUlablE_St5arrayIPcLm4EELi4E23TrivialOffsetCalculatorILi3EjESB_ILi1EjENS0_6memory15LoadWithoutCastENSE_16StoreWithoutCastEEEviT_T0_T2_T3_T4_T5_:
.text._ZN2at6native27unrolled_elementwise_kernelIZZZNS0_28launch_masked_scatter_kernelERKNS_10TensorBaseES4_S4_S4_ENKUlvE_clEvENKUlvE0_clEvEUlablE_St5arrayIPcLm4EELi4E23TrivialOffsetCalculatorILi3EjESB_ILi1EjENS0_6memory15LoadWithoutCastENSE_16StoreWithoutCastEEEviT_T0_T2_T3_T4_T5_:
        /* <DEDUP_REMOVED lines=23> */
[----:B------:R-:W-:-:S03]  /*0170*/  CS2R R2, SRZ ;  /* 0x0000000000027805 */ /* 0x000fc6000001ff00 */
[----:B------:R-:W-:-:S03]  /*0180*/  @!P0 IADD3 R10, P4, R6, c[0x0][0x188], RZ ;  /* 0x00006200060a8a10 */ /* 0x000fc60007f9e0ff */
[----:B------:R1:W3:Y:S02]  /*0190*/  @!P3 LDG.E.64 R2, [R4.64] ;  /* 0x000000040402b981 */ /* 0x0002e4000c1e1b00 */
[----:B------:R-:W-:Y:S01]  /*01a0*/  @!P0 IMAD.X R11, RZ, RZ, c[0x0][0x18c], P4 ;  /* 0x00006300ff0b8624 */ /* 0x000fe200020e06ff */
[----:B0-----:R-:W-:Y:S02]  /*01b0*/  @!P3 IADD3 R8, P4, R7, c[0x0][0x180], RZ ;  /* 0x000060000708ba10 */ /* 0x001fe40007f9e0ff */
[----:B------:R-:W-:Y:S02]  /*01c0*/  PRMT R21, RZ, 0x7610, R21 ;  /* 0x00007610ff157816 */ /* 0x000fe40000000015 */
[----:B------:R0:W4:Y:S01]  /*01d0*/  @!P0 LDG.E.U8 R24, [R10.64] ;  /* 0x000000040a188981 */ /* 0x000122000c1e1100 */
[----:B------:R-:W-:-:S05]  /*01e0*/  @!P3 IMAD.X R9, RZ, RZ, c[0x0][0x184], P4 ;  /* 0x00006100ff09b624 */ /* 0x000fca00020e06ff */
[----:B------:R0:W4:Y:S01]  /*01f0*/  @!P3 LDG.E.U8 R21, [R8.64] ;  /* 0x000000040815b981 */ /* 0x000122000c1e1100 */
[----:B------:R-:W-:-:S05]  /*0200*/  @!P2 IADD3 R14, P4, R12, c[0x0][0x188], RZ ;  /* 0x000062000c0eaa10 */ /* 0x000fca0007f9e0ff */
[----:B------:R-:W-:Y:S01]  /*0210*/  @!P2 IMAD.X R15, RZ, RZ, c[0x0][0x18c], P4 ;  /* 0x00006300ff0fa624 */ /* 0x000fe200020e06ff */
[----:B------:R-:W-:Y:S01]  /*0220*/  @!P1 IADD3 R26, P4, R16, c[0x0][0x188], RZ ;  /* 0x00006200101a9a10 */ /* 0x000fe20007f9e0ff */
[----:B------:R-:W-:-:S03]  /*0230*/  @!P0 IMAD.MOV.U32 R7, RZ, RZ, 0x8 ;  /* 0x00000008ff078424 */ /* 0x000fc600078e00ff */
[----:B------:R0:W4:Y:S01]  /*0240*/  @!P2 LDG.E.U8 R22, [R14.64] ;  /* 0x000000040e16a981 */ /* 0x000122000c1e1100 */
[----:B------:R-:W-:-:S05]  /*0250*/  @!P1 IMAD.X R27, RZ, RZ, c[0x0][0x18c], P4 ;  /* 0x00006300ff1b9624 */ /* 0x000fca00020e06ff */
[----:B------:R0:W4:Y:S01]  /*0260*/  @!P1 LDG.E.U8 R20, [R26.64] ;  /* 0x000000041a149981 */ /* 0x000122000c1e1100 */
[----:B------:R-:W-:Y:S01]  /*0270*/  @!P0 IADD3 R28, P4, R6, c[0x0][0x180], RZ ;  /* 0x00006000061c8a10 */ /* 0x000fe20007f9e0ff */
[----:B-1----:R-:W-:Y:S01]  /*0280*/  CS2R R4, SRZ ;  /* 0x0000000000047805 */ /* 0x002fe2000001ff00 */
[----:B0-----:R-:W-:-:S03]  /*0290*/  @!P2 IMAD.MOV.U32 R9, RZ, RZ, 0x8 ;  /* 0x00000008ff09a424 */ /* 0x001fc600078e00ff */
[----:B------:R-:W-:Y:S02]  /*02a0*/  @!P0 IMAD.X R29, RZ, RZ, c[0x0][0x184], P4 ;  /* 0x00006100ff1d8624 */ /* 0x000fe400020e06ff */
[----:B------:R-:W-:-:S04]  /*02b0*/  @!P0 IMAD.WIDE.U32 R26, R6, R7, c[0x0][0x190] ;  /* 0x00006400061a8625 */ /* 0x000fc800078e0007 */
[C---:B------:R-:W-:Y:S01]  /*02c0*/  @!P2 IMAD.WIDE.U32 R14, R12.reuse, R9, c[0x0][0x190] ;  /* 0x000064000c0ea625 */ /* 0x040fe200078e0009 */
[----:B------:R-:W-:Y:S01]  /*02d0*/  @!P2 IADD3 R12, P4, R12, c[0x0][0x180], RZ ;  /* 0x000060000c0caa10 */ /* 0x000fe20007f9e0ff */
[----:B------:R0:W4:Y:S01]  /*02e0*/  @!P0 LDG.E.64 R4, [R26.64] ;  /* 0x000000041a048981 */ /* 0x000122000c1e1b00 */
[----:B------:R-:W-:Y:S01]  /*02f0*/  CS2R R6, SRZ ;  /* 0x0000000000067805 */ /* 0x000fe2000001ff00 */
[----:B------:R-:W-:Y:S02]  /*0300*/  @!P1 IMAD.MOV.U32 R11, RZ, RZ, 0x8 ;  /* 0x00000008ff0b9424 */ /* 0x000fe400078e00ff */
[----:B------:R-:W-:Y:S01]  /*0310*/  @!P2 IMAD.X R13, RZ, RZ, c[0x0][0x184], P4 ;  /* 0x00006100ff0da624 */ /* 0x000fe200020e06ff */
[----:B------:R-:W-:Y:S01]  /*0320*/  CS2R R8, SRZ ;  /* 0x0000000000087805 */ /* 0x000fe2000001ff00 */
[C---:B------:R-:W-:Y:S01]  /*0330*/  @!P1 IMAD.WIDE.U32 R10, R16.reuse, R11, c[0x0][0x190] ;  /* 0x00006400100a9625 */ /* 0x040fe200078e000b */
[----:B------:R1:W4:Y:S01]  /*0340*/  @!P2 LDG.E.64 R6, [R14.64] ;  /* 0x000000040e06a981 */ /* 0x000322000c1e1b00 */
[----:B------:R-:W-:-:S02]  /*0350*/  @!P1 IADD3 R16, P5, R16, c[0x0][0x180], RZ ;  /* 0x0000600010109a10 */ /* 0x000fc40007fbe0ff */
[----:B------:R-:W-:Y:S01]  /*0360*/  PRMT R19, RZ, 0x7610, R19 ;  /* 0x00007610ff137816 */ /* 0x000fe20000000013 */
[----:B------:R2:W4:Y:S01]  /*0370*/  @!P1 LDG.E.64 R8, [R10.64] ;  /* 0x000000040a089981 */ /* 0x000522000c1e1b00 */
[----:B-1----:R-:W-:Y:S01]  /*0380*/  PRMT R14, RZ, 0x7610, R14 ;  /* 0x00007610ff0e7816 */ /* 0x002fe2000000000e */
[----:B------:R-:W-:-:S03]  /*0390*/  @!P1 IMAD.X R17, RZ, RZ, c[0x0][0x184], P5 ;  /* 0x00006100ff119624 */ /* 0x000fc600028e06ff */
[----:B------:R1:W4:Y:S01]  /*03a0*/  @!P0 LDG.E.U8 R19, [R28.64] ;  /* 0x000000041c138981 */ /* 0x000322000c1e1100 */
[----:B0-----:R-:W-:Y:S02]  /*03b0*/  PRMT R26, RZ, 0x7610, R26 ;  /* 0x00007610ff1a7816 */ /* 0x001fe4000000001a */
[----:B------:R-:W-:-:S04]  /*03c0*/  PRMT R27, RZ, 0x7610, R27 ;  /* 0x00007610ff1b7816 */ /* 0x000fc8000000001b */
[----:B------:R1:W4:Y:S04]  /*03d0*/  @!P2 LDG.E.U8 R26, [R12.64] ;  /* 0x000000040c1aa981 */ /* 0x000328000c1e1100 */
[----:B------:R1:W4:Y:S01]  /*03e0*/  @!P1 LDG.E.U8 R27, [R16.64] ;  /* 0x00000004101b9981 */ /* 0x000322000c1e1100 */
[----:B--2---:R-:W-:-:S04]  /*03f0*/  @!P3 ISETP.NE.AND P4, PT, R25, RZ, PT ;  /* 0x000000ff1900b20c */ /* 0x004fc80003f85270 */
[----:B------:R-:W-:-:S04]  /*0400*/  @!P3 SEL R14, RZ, 0x1, !P4 ;  /* 0x00000001ff0eb807 */ /* 0x000fc80006000000 */
[----:B------:R-:W-:-:S04]  /*0410*/  PRMT R10, R14, 0x9910, RZ ;  /* 0x000099100e0a7816 */ /* 0x000fc800000000ff */
[----:B------:R-:W-:-:S13]  /*0420*/  ISETP.EQ.OR P5, PT, R10, RZ, P3 ;  /* 0x000000ff0a00720c */ /* 0x000fda0001fa2670 */
[----:B---3--:R-:W-:-:S04]  /*0430*/  @!P5 IADD3 R2, P6, R2, c[0x0][0x168], RZ ;  /* 0x00005a000202da10 */ /* 0x008fc80007fde0ff */
[----:B------:R-:W-:-:S05]  /*0440*/  @!P5 IADD3.X R3, R3, c[0x0][0x16c], RZ, P6, !PT ;  /* 0x00005b000303da10 */ /* 0x000fca00037fe4ff */
[----:B----4-:R0:W2:Y:S01]  /*0450*/  @!P5 LDG.E.U8 R21, [R2.64] ;  /* 0x000000040215d981 */ /* 0x0100a2000c1e1100 */
[----:B------:R-:W-:Y:S02]  /*0460*/  @!P0 ISETP.NE.AND P4, PT, R24, RZ, PT ;  /* 0x000000ff1800820c */ /* 0x000fe40003f85270 */
[----:B------:R-:W-:Y:S02]  /*0470*/  PRMT R10, RZ, 0x7610, R10 ;  /* 0x00007610ff0a7816 */ /* 0x000fe4000000000a */
[----:B------:R-:W-:-:S04]  /*0480*/  @!P0 SEL R10, RZ, 0x1, !P4 ;  /* 0x00000001ff0a8807 */ /* 0x000fc80006000000 */
[----:B------:R-:W-:Y:S02]  /*0490*/  PRMT R10, R10, 0x9910, RZ ;  /* 0x000099100a0a7816 */ /* 0x000fe400000000ff */
[----:B------:R-:W-:Y:S02]  /*04a0*/  IADD3 R11, R23, 0x180, RZ ;  /* 0x00000180170b7810 */ /* 0x000fe40007ffe0ff */
[----:B------:R-:W-:-:S04]  /*04b0*/  ISETP.NE.AND P0, PT, R10, RZ, PT ;  /* 0x000000ff0a00720c */ /* 0x000fc80003f05270 */
[----:B------:R-:W-:Y:S02]  /*04c0*/  ISETP.GE.OR P0, PT, R11, R18, !P0 ;  /* 0x000000120b00720c */ /* 0x000fe40004706670 */
[----:B------:R-:W-:Y:S02]  /*04d0*/  @!P1 ISETP.NE.AND P5, PT, R20, RZ, PT ;  /* 0x000000ff1400920c */ /* 0x000fe40003fa5270 */
[----:B------:R-:W-:Y:S02]  /*04e0*/  @!P2 ISETP.NE.AND P4, PT, R22, RZ, PT ;  /* 0x000000ff1600a20c */ /* 0x000fe40003f85270 */
[----:B------:R-:W-:Y:S02]  /*04f0*/  PRMT R11, RZ, 0x7610, R11 ;  /* 0x00007610ff0b7816 */ /* 0x000fe4000000000b */
[----:B------:R-:W-:Y:S02]  /*0500*/  @!P1 SEL R11, RZ, 0x1, !P5 ;  /* 0x00000001ff0b9807 */ /* 0x000fe40006800000 */
[----:B------:R-:W-:-:S02]  /*0510*/  PRMT R10, RZ, 0x7610, R10 ;  /* 0x00007610ff0a7816 */ /* 0x000fc4000000000a */
[----:B------:R-:W-:Y:S02]  /*0520*/  @!P2 SEL R10, RZ, 0x1, !P4 ;  /* 0x00000001ff0aa807 */ /* 0x000fe40006000000 */
[----:B------:R-:W-:Y:S02]  /*0530*/  PRMT R11, R11, 0x9910, RZ ;  /* 0x000099100b0b7816 */ /* 0x000fe400000000ff */
[----:B0-----:R-:W-:Y:S02]  /*0540*/  PRMT R3, R10, 0x9910, RZ ;  /* 0x000099100a037816 */ /* 0x001fe400000000ff */
[----:B------:R-:W-:Y:S01]  /*0550*/  @!P0 IADD3 R2, P2, R4, c[0x0][0x168], RZ ;  /* 0x00005a0004028a10 */ /* 0x000fe20007f5e0ff */
[----:B------:R-:W-:Y:S01]  /*0560*/  IMAD.MOV.U32 R4, RZ, RZ, R11 ;  /* 0x000000ffff047224 */ /* 0x000fe200078e000b */
[----:B------:R-:W-:Y:S02]  /*0570*/  ISETP.NE.AND P1, PT, R3, RZ, PT ;  /* 0x000000ff0300720c */ /* 0x000fe40003f25270 */
[----:B------:R-:W-:-:S02]  /*0580*/  IADD3 R11, R23, 0x80, RZ ;  /* 0x00000080170b7810 */ /* 0x000fc40007ffe0ff */
[----:B------:R-:W-:Y:S02]  /*0590*/  @!P0 IADD3.X R3, R5, c[0x0][0x16c], RZ, P2, !PT ;  /* 0x00005b0005038a10 */ /* 0x000fe400017fe4ff */
[----:B------:R-:W-:Y:S02]  /*05a0*/  ISETP.NE.AND P2, PT, R4, RZ, PT ;  /* 0x000000ff0400720c */ /* 0x000fe40003f45270 */
[----:B------:R-:W-:Y:S02]  /*05b0*/  IADD3 R5, R23, 0x100, RZ ;  /* 0x0000010017057810 */ /* 0x000fe40007ffe0ff */
[-C--:B------:R-:W-:Y:S02]  /*05c0*/  ISETP.GE.OR P1, PT, R11, R18.reuse, !P1 ;  /* 0x000000120b00720c */ /* 0x080fe40004f26670 */
[----:B------:R-:W-:Y:S01]  /*05d0*/  ISETP.GE.OR P2, PT, R5, R18, !P2 ;  /* 0x000000120500720c */ /* 0x000fe20005746670 */
[----:B------:R1:W5:Y:S10]  /*05e0*/  @!P0 LDG.E.U8 R19, [R2.64] ;  /* 0x0000000402138981 */ /* 0x000374000c1e1100 */
[----:B------:R-:W-:-:S02]  /*05f0*/  @!P1 IADD3 R4, P0, R6, c[0x0][0x168], RZ ;  /* 0x00005a0006049a10 */ /* 0x000fc40007f1e0ff */
[----:B------:R-:W-:Y:S01]  /*0600*/  @!P2 IADD3 R6, P4, R8, c[0x0][0x168], RZ ;  /* 0x00005a000806aa10 */ /* 0x000fe20007f9e0ff */
[----:B------:R-:W-:Y:S01]  /*0610*/  @!P3 IMAD R8, R0, 0x200, R23 ;  /* 0x000002000008b824 */ /* 0x000fe200078e0217 */
[----:B------:R-:W-:-:S05]  /*0620*/  @!P1 IADD3.X R5, R7, c[0x0][0x16c], RZ, P0, !PT ;  /* 0x00005b0007059a10 */ /* 0x000fca00007fe4ff */
[----:B------:R1:W5:Y:S01]  /*0630*/  @!P1 LDG.E.U8 R26, [R4.64] ;  /* 0x00000004041a9981 */ /* 0x000362000c1e1100 */
[----:B------:R-:W-:Y:S02]  /*0640*/  @!P3 IADD3 R8, P1, R8, c[0x0][0x178], RZ ;  /* 0x00005e000808ba10 */ /* 0x000fe40007f3e0ff */
[----:B------:R-:W-:-:S03]  /*0650*/  @!P2 IADD3.X R7, R9, c[0x0][0x16c], RZ, P4, !PT ;  /* 0x00005b000907aa10 */ /* 0x000fc600027fe4ff */
[----:B------:R-:W-:Y:S02]  /*0660*/  @!P3 IMAD.X R9, RZ, RZ, c[0x0][0x17c], P1 ;  /* 0x00005f00ff09b624 */ /* 0x000fe400008e06ff */
[----:B------:R1:W5:Y:S01]  /*0670*/  @!P2 LDG.E.U8 R27, [R6.64] ;  /* 0x00000004061ba981 */ /* 0x000362000c1e1100 */
[----:B------:R-:W-:-:S05]  /*0680*/  @!P3 IMAD.MOV.U32 R23, RZ, RZ, R11 ;  /* 0x000000ffff17b224 */ /* 0x000fca00078e000b */
[----:B------:R-:W-:Y:S01]  /*0690*/  ISETP.GE.AND P0, PT, R23, R18, PT ;  /* 0x000000121700720c */ /* 0x000fe20003f06270 */
[----:B------:R-:W-:Y:S01]  /*06a0*/  BSSY B0, `(.L_x_12117) ;  /* 0x000000e000007945 */ /* 0x000fe20003800000 */
[----:B--2---:R1:W-:Y:S11]  /*06b0*/  @!P3 STG.E.U8 [R8.64], R21 ;  /* 0x000000150800b986 */ /* 0x0043f6000c101104 */
        /* <DEDUP_REMOVED lines=12> */
.L_x_12118:
[----:B------:R-:W-:Y:S05]  /*0780*/  BSYNC B0 ;  /* 0x0000000000007941 */ /* 0x000fea0003800000 */
.L_x_12117:
[----:B------:R-:W-:-:S13]  /*0790*/  ISETP.GE.AND P0, PT, R23, R18, PT ;  /* 0x000000121700720c */ /* 0x000fda0003f06270 */
[----:B------:R-:W-:Y:S05]  /*07a0*/  @P0 EXIT ;  /* 0x000000000000094d */ /* 0x000fea0003800000 */
[----:B------:R-:W-:-:S05]  /*07b0*/  IMAD R0, R0, 0x200, R23 ;  /* 0x0000020000007824 */ /* 0x000fca00078e0217 */
[----:B01----:R-:W-:-:S05]  /*07c0*/  IADD3 R2, P0, R0, c[0x0][0x178], RZ ;  /* 0x00005e0000027a10 */ /* 0x003fca0007f1e0ff */
[----:B------:R-:W-:-:S05]  /*07d0*/  IMAD.X R3, RZ, RZ, c[0x0][0x17c], P0 ;  /* 0x00005f00ff037624 */ /* 0x000fca00000e06ff */
[----:B-----5:R-:W-:Y:S01]  /*07e0*/  STG.E.U8 [R2.64], R19 ;  /* 0x0000001302007986 */ /* 0x020fe2000c101104 */
[----:B------:R-:W-:Y:S05]  /*07f0*/  EXIT ;  /* 0x000000000000794d */ /* 0x000fea0003800000 */
.L_x_12119:
        /* <DEDUP_REMOVED lines=16> */
.L_x_27516:


//--------------------- .text._ZN2at6native29vectorized_elementwise_kernelILi2EZZZNS0_28launch_masked_scatter_kernelERKNS_10TensorBaseES4_S4_S4_ENKUlvE_clEvENKUlvE0_clEvEUlablE_St5arrayIPcLm4EEEEviT0_T1_ --------------------------
	.section	.text._ZN2at6native29vectorized_elementwise_kernelILi2EZZZNS0_28launch_masked_scatter_kernelERKNS_10TensorBaseES4_S4_S4_ENKUlvE_clEvENKUlvE0_clEvEUlablE_St5arrayIPcLm4EEEEviT0_T1_,"ax",@progbits
	.sectioninfo	@"SHI_REGISTERS=32"
	.align	128
        .global         _ZN2at6native29vectorized_elementwise_kernelILi2EZZZNS0_28launch_masked_scatter_kernelERKNS_10TensorBaseES4_S4_S4_ENKUlvE_clEvENKUlvE0_clEvEUlablE_St5arrayIPcLm4EEEEviT0_T1_
        .type           _ZN2at6native29vectorized_elementwise_kernelILi2EZZZNS0_28launch_masked_scatter_kernelERKNS_10TensorBaseES4_S4_S4_ENKUlvE_clEvENKUlvE0_clEvEUlablE_St5arrayIPcLm4EEEEviT0_T1_,@function
        .size           _ZN2at6native29vectorized_elementwise_kernelILi2EZZZNS0_28launch_masked_scatter_kernelERKNS_10TensorBaseES4_S4_S4_ENKUlvE_clEvENKUlvE0_clEvEUlablE_St5arrayIPcLm4EEEEviT0_T1_,(.L_x_27517 - _ZN2at6native29vectorized_elementwise_kernelILi2EZZZNS0_28launch_masked_scatter_kernelERKNS_10TensorBaseES4_S4_S4_ENKUlvE_clEvENKUlvE0_clEvEUlablE_St5arrayIPcLm4EEEEviT0_T1_)
        .other          _ZN2at6native29vectorized_elementwise_kernelILi2EZZZNS0_28launch_masked_scatter_kernelERKNS_10TensorBaseES4_S4_S4_ENKUlvE_clEvENKUlvE0_clEvEUlablE_St5arrayIPcLm4EEEEviT0_T1_,@"STO_CUDA_ENTRY STV_DEFAULT"
_ZN2at6native29vectorized_elementwise_kernelILi2EZZZNS0_28launch_masked_scatter_kernelERKNS_10TensorBaseES4_S4_S4_ENKUlvE_clEvENKUlvE0_clEvEUlablE_St5arrayIPcLm4EEEEviT0_T1_:
.text._ZN2at6native29vectorized_elementwise_kernelILi2EZZZNS0_28launch_masked_scatter_kernelERKNS_10TensorBaseES4_S4_S4_ENKUlvE_clEvENKUlvE0_clEvEUlablE_St5arrayIPcLm4EEEEviT0_T1_:
        /* <DEDUP_REMOVED lines=10> */
[----:B------:R-:W-:-:S05]  /*00a0*/  IADD3.X R17, R2, c[0x0][0x18c], RZ, P0, !PT ;  /* 0x0000630002117a10 */ /* 0x000fca00007fe4ff */
[----:B0-----:R-:W-:-:S05]  /*00b0*/  IMAD.WIDE.U32 R16, R0, 0x2, R16 ;  /* 0x0000000200107825 */ /* 0x001fca00078e0010 */
[----:B------:R0:W2:Y:S01]  /*00c0*/  LDG.E.U16 R28, [R16.64] ;  /* 0x00000004101c7981 */ /* 0x0000a2000c1e1500 */
[----:B------:R-:W-:Y:S01]  /*00d0*/  IMAD.MOV.U32 R26, RZ, RZ, 0x8 ;  /* 0x00000008ff1a7424 */ /* 0x000fe200078e00ff */
[C---:B------:R-:W-:Y:S02]  /*00e0*/  IADD3 R20, P0, R9.reuse, c[0x0][0x180], RZ ;  /* 0x0000600009147a10 */ /* 0x040fe40007f1e0ff */
[----:B------:R0:W3:Y:S01]  /*00f0*/  LDG.E.U16 R3, [R16.64+0x100] ;  /* 0x0001000410037981 */ /* 0x0000e2000c1e1500 */
[----:B------:R-:W-:Y:S01]  /*0100*/  IMAD.WIDE R26, R9, R26, c[0x0][0x190] ;  /* 0x00006400091a7625 */ /* 0x000fe200078e021a */
[----:B------:R-:W-:Y:S02]  /*0110*/  IADD3.X R21, R2, c[0x0][0x184], RZ, P0, !PT ;  /* 0x0000610002157a10 */ /* 0x000fe400007fe4ff */
[----:B------:R0:W4:Y:S03]  /*0120*/  LDG.E.U16 R8, [R16.64+0x200] ;  /* 0x0002000410087981 */ /* 0x000126000c1e1500 */
[C---:B------:R-:W-:Y:S01]  /*0130*/  IMAD.WIDE.U32 R26, R0.reuse, 0x10, R26 ;  /* 0x00000010001a7825 */ /* 0x040fe200078e001a */
[----:B------:R0:W5:Y:S03]  /*0140*/  LDG.E.U16 R10, [R16.64+0x300] ;  /* 0x00030004100a7981 */ /* 0x000166000c1e1500 */
[----:B------:R-:W-:Y:S01]  /*0150*/  IMAD.WIDE.U32 R20, R0, 0x2, R20 ;  /* 0x0000000200147825 */ /* 0x000fe200078e0014 */
[----:B------:R-:W3:Y:S04]  /*0160*/  LDG.E.128 R4, [R26.64] ;  /* 0x000000041a047981 */ /* 0x000ee8000c1e1d00 */
[----:B------:R1:W4:Y:S04]  /*0170*/  LDG.E.U16 R2, [R20.64] ;  /* 0x0000000414027981 */ /* 0x000328000c1e1500 */
[----:B------:R1:W5:Y:S04]  /*0180*/  LDG.E.128 R12, [R26.64+0x800] ;  /* 0x000800041a0c7981 */ /* 0x000368000c1e1d00 */
[----:B------:R1:W5:Y:S04]  /*0190*/  LDG.E.U16 R11, [R20.64+0x100] ;  /* 0x00010004140b7981 */ /* 0x000368000c1e1500 */
[----:B0-----:R0:W5:Y:S04]  /*01a0*/  LDG.E.128 R16, [R26.64+0x1000] ;  /* 0x001000041a107981 */ /* 0x001168000c1e1d00 */
[----:B------:R1:W5:Y:S04]  /*01b0*/  LDG.E.U16 R24, [R20.64+0x200] ;  /* 0x0002000414187981 */ /* 0x000368000c1e1500 */
[----:B------:R1:W5:Y:S01]  /*01c0*/  LDG.E.U16 R25, [R20.64+0x300] ;  /* 0x0003000414197981 */ /* 0x000362000c1e1500 */
[----:B--2---:R-:W-:-:S04]  /*01d0*/  PRMT R22, R28, 0x7770, RZ ;  /* 0x000077701c167816 */ /* 0x004fc800000000ff */
[----:B------:R-:W-:Y:S02]  /*01e0*/  ISETP.NE.AND P0, PT, R22, RZ, PT ;  /* 0x000000ff1600720c */ /* 0x000fe40003f05270 */
[----:B-1----:R0:W2:Y:S01]  /*01f0*/  LDG.E.128 R20, [R26.64+0x1800] ;  /* 0x001800041a147981 */ /* 0x0020a2000c1e1d00 */
[----:B------:R-:W-:-:S04]  /*0200*/  PRMT R28, R28, 0x7771, RZ ;  /* 0x000077711c1c7816 */ /* 0x000fc800000000ff */
[----:B------:R-:W-:-:S06]  /*0210*/  ISETP.NE.AND P2, PT, R28, RZ, PT ;  /* 0x000000ff1c00720c */ /* 0x000fcc0003f45270 */
[----:B---3--:R-:W-:Y:S02]  /*0220*/  @P0 IADD3 R4, P1, R4, c[0x0][0x168], RZ ;  /* 0x00005a0004040a10 */ /* 0x008fe40007f3e0ff */
[----:B----4-:R-:W-:Y:S02]  /*0230*/  PRMT R28, R2, 0x7770, RZ ;  /* 0x00007770021c7816 */ /* 0x010fe400000000ff */
[----:B------:R-:W-:Y:S02]  /*0240*/  @P0 IADD3.X R5, R5, c[0x0][0x16c], RZ, P1, !PT ;  /* 0x00005b0005050a10 */ /* 0x000fe40000ffe4ff */
[----:B------:R-:W-:-:S03]  /*0250*/  PRMT R29, R3, 0x7770, RZ ;  /* 0x00007770031d7816 */ /* 0x000fc600000000ff */
[----:B------:R1:W3:Y:S01]  /*0260*/  @P0 LDG.E.U8 R28, [R4.64] ;  /* 0x00000004041c0981 */ /* 0x0002e2000c1e1100 */
[----:B------:R-:W-:Y:S02]  /*0270*/  ISETP.NE.AND P0, PT, R29, RZ, PT ;  /* 0x000000ff1d00720c */ /* 0x000fe40003f05270 */
[----:B------:R-:W-:Y:S02]  /*0280*/  @P2 IADD3 R6, P1, R6, c[0x0][0x168], RZ ;  /* 0x00005a0006062a10 */ /* 0x000fe40007f3e0ff */
[----:B------:R-:W-:Y:S02]  /*0290*/  PRMT R3, R3, 0x7771, RZ ;  /* 0x0000777103037816 */ /* 0x000fe400000000ff */
[----:B------:R-:W-:Y:S02]  /*02a0*/  @P2 IADD3.X R7, R7, c[0x0][0x16c], RZ, P1, !PT ;  /* 0x00005b0007072a10 */ /* 0x000fe40000ffe4ff */
[----:B------:R-:W-:Y:S02]  /*02b0*/  ISETP.NE.AND P1, PT, R3, RZ, PT ;  /* 0x000000ff0300720c */ /* 0x000fe40003f25270 */
[----:B0-----:R-:W-:-:S02]  /*02c0*/  PRMT R27, R2, 0x7771, RZ ;  /* 0x00007771021b7816 */ /* 0x001fc400000000ff */
[C---:B------:R-:W-:Y:S02]  /*02d0*/  PRMT R3, R8.reuse, 0x7770, RZ ;  /* 0x0000777008037816 */ /* 0x040fe400000000ff */
[----:B------:R-:W-:Y:S02]  /*02e0*/  PRMT R8, R8, 0x7771, RZ ;  /* 0x0000777108087816 */ /* 0x000fe400000000ff */
[----:B-----5:R-:W-:Y:S01]  /*02f0*/  @P0 IADD3 R2, P4, R12, c[0x0][0x168], RZ ;  /* 0x00005a000c020a10 */ /* 0x020fe20007f9e0ff */
[----:B------:R0:W3:Y:S01]  /*0300*/  @P2 LDG.E.U8 R27, [R6.64] ;  /* 0x00000004061b2981 */ /* 0x0000e2000c1e1100 */
[----:B------:R-:W-:Y:S02]  /*0310*/  ISETP.NE.AND P3, PT, R3, RZ, PT ;  /* 0x000000ff0300720c */ /* 0x000fe40003f65270 */
[C---:B-1----:R-:W-:Y:S02]  /*0320*/  PRMT R5, R10.reuse, 0x7770, RZ ;  /* 0x000077700a057816 */ /* 0x042fe400000000ff */
[----:B------:R-:W-:-:S02]  /*0330*/  PRMT R10, R10, 0x7771, RZ ;  /* 0x000077710a0a7816 */ /* 0x000fc400000000ff */
[----:B------:R-:W-:Y:S02]  /*0340*/  ISETP.NE.AND P2, PT, R8, RZ, PT ;  /* 0x000000ff0800720c */ /* 0x000fe40003f45270 */
[----:B------:R-:W-:Y:S02]  /*0350*/  @P0 IADD3.X R3, R13, c[0x0][0x16c], RZ, P4, !PT ;  /* 0x00005b000d030a10 */ /* 0x000fe400027fe4ff */
[----:B------:R-:W-:Y:S02]  /*0360*/  ISETP.NE.AND P5, PT, R5, RZ, PT ;  /* 0x000000ff0500720c */ /* 0x000fe40003fa5270 */
[----:B------:R-:W-:Y:S02]  /*0370*/  ISETP.NE.AND P4, PT, R10, RZ, PT ;  /* 0x000000ff0a00720c */ /* 0x000fe40003f85270 */
[----:B------:R-:W-:Y:S02]  /*0380*/  PRMT R8, R11, 0x7770, RZ ;  /* 0x000077700b087816 */ /* 0x000fe400000000ff */
[----:B------:R-:W-:-:S02]  /*0390*/  @P1 IADD3 R4, P6, R14, c[0x0][0x168], RZ ;  /* 0x00005a000e041a10 */ /* 0x000fc40007fde0ff */
[----:B------:R-:W-:Y:S02]  /*03a0*/  PRMT R13, R11, 0x7771, RZ ;  /* 0x000077710b0d7816 */ /* 0x000fe400000000ff */
[----:B------:R-:W-:Y:S01]  /*03b0*/  @P1 IADD3.X R5, R15, c[0x0][0x16c], RZ, P6, !PT ;  /* 0x00005b000f051a10 */ /* 0x000fe200037fe4ff */
[----:B------:R1:W4:Y:S01]  /*03c0*/  @P0 LDG.E.U8 R8, [R2.64] ;  /* 0x0000000402080981 */ /* 0x000322000c1e1100 */
[----:B0-----:R-:W-:Y:S02]  /*03d0*/  @P3 IADD3 R6, P0, R16, c[0x0][0x168], RZ ;  /* 0x00005a0010063a10 */ /* 0x001fe40007f1e0ff */
[----:B------:R-:W-:Y:S01]  /*03e0*/  @P2 IADD3 R10, P6, R18, c[0x0][0x168], RZ ;  /* 0x00005a00120a2a10 */ /* 0x000fe20007fde0ff */
[----:B------:R-:W4:Y:S01]  /*03f0*/  @P1 LDG.E.U8 R13, [R4.64] ;  /* 0x00000004040d1981 */ /* 0x000f22000c1e1100 */
[----:B------:R-:W-:Y:S02]  /*0400*/  @P3 IADD3.X R7, R17, c[0x0][0x16c], RZ, P0, !PT ;  /* 0x00005b0011073a10 */ /* 0x000fe400007fe4ff */
[----:B------:R-:W-:-:S02]  /*0410*/  @P2 IADD3.X R11, R19, c[0x0][0x16c], RZ, P6, !PT ;  /* 0x00005b00130b2a10 */ /* 0x000fc400037fe4ff */
[C---:B------:R-:W-:Y:S02]  /*0420*/  PRMT R18, R25.reuse, 0x7770, RZ ;  /* 0x0000777019127816 */ /* 0x040fe400000000ff */
[C---:B------:R-:W-:Y:S02]  /*0430*/  PRMT R12, R24.reuse, 0x7770, RZ ;  /* 0x00007770180c7816 */ /* 0x040fe400000000ff */
[----:B------:R-:W-:Y:S02]  /*0440*/  PRMT R19, R24, 0x7771, RZ ;  /* 0x0000777118137816 */ /* 0x000fe400000000ff */
[----:B------:R-:W-:Y:S02]  /*0450*/  PRMT R25, R25, 0x7771, RZ ;  /* 0x0000777119197816 */ /* 0x000fe400000000ff */
[----:B------:R-:W5:Y:S04]  /*0460*/  @P3 LDG.E.U8 R12, [R6.64] ;  /* 0x00000004060c3981 */ /* 0x000f68000c1e1100 */
[----:B------:R-:W5:Y:S01]  /*0470*/  @P2 LDG.E.U8 R19, [R10.64] ;  /* 0x000000040a132981 */ /* 0x000f62000c1e1100 */
[----:B--2---:R-:W-:-:S02]  /*0480*/  @P5 IADD3 R14, P0, R20, c[0x0][0x168], RZ ;  /* 0x00005a00140e5a10 */ /* 0x004fc40007f1e0ff */
[----:B------:R-:W-:Y:S02]  /*0490*/  @P4 IADD3 R16, P1, R22, c[0x0][0x168], RZ ;  /* 0x00005a0016104a10 */ /* 0x000fe40007f3e0ff */
[----:B------:R-:W-:Y:S02]  /*04a0*/  @P5 IADD3.X R15, R21, c[0x0][0x16c], RZ, P0, !PT ;  /* 0x00005b00150f5a10 */ /* 0x000fe400007fe4ff */
[----:B------:R-:W-:-:S03]  /*04b0*/  @P4 IADD3.X R17, R23, c[0x0][0x16c], RZ, P1, !PT ;  /* 0x00005b0017114a10 */ /* 0x000fc60000ffe4ff */
[----:B------:R-:W2:Y:S04]  /*04c0*/  @P5 LDG.E.U8 R18, [R14.64] ;  /* 0x000000040e125981 */ /* 0x000ea8000c1e1100 */
[----:B------:R-:W2:Y:S01]  /*04d0*/  @P4 LDG.E.U8 R25, [R16.64] ;  /* 0x0000000410194981 */ /* 0x000ea2000c1e1100 */
[----:B-1----:R-:W-:-:S05]  /*04e0*/  IADD3 R2, P0, R9, c[0x0][0x178], RZ ;  /* 0x00005e0009027a10 */ /* 0x002fca0007f1e0ff */
[----:B------:R-:W-:-:S04]  /*04f0*/  IMAD.X R3, RZ, RZ, c[0x0][0x17c], P0 ;  /* 0x00005f00ff037624 */ /* 0x000fc800000e06ff */
[----:B------:R-:W-:Y:S01]  /*0500*/  IMAD.WIDE R2, R0, 0x2, R2 ;  /* 0x0000000200027825 */ /* 0x000fe200078e0202 */
[----:B---3--:R-:W-:-:S05]  /*0510*/  PRMT R27, R27, 0x7604, R28 ;  /* 0x000076041b1b7816 */ /* 0x008fca000000001c */
[----:B------:R-:W-:Y:S01]  /*0520*/  STG.E.U16 [R2.64], R27 ;  /* 0x0000001b02007986 */ /* 0x000fe2000c101504 */
[----:B----4-:R-:W-:-:S05]  /*0530*/  PRMT R13, R13, 0x7604, R8 ;  /* 0x000076040d0d7816 */ /* 0x010fca0000000008 */
[----:B------:R-:W-:Y:S01]  /*0540*/  STG.E.U16 [R2.64+0x100], R13 ;  /* 0x0001000d02007986 */ /* 0x000fe2000c101504 */
[----:B-----5:R-:W-:-:S05]  /*0550*/  PRMT R19, R19, 0x7604, R12 ;  /* 0x0000760413137816 */ /* 0x020fca000000000c */
[----:B------:R-:W-:Y:S01]  /*0560*/  STG.E.U16 [R2.64+0x200], R19 ;  /* 0x0002001302007986 */ /* 0x000fe2000c101504 */
[----:B--2---:R-:W-:-:S05]  /*0570*/  PRMT R25, R25, 0x7604, R18 ;  /* 0x0000760419197816 */ /* 0x004fca0000000012 */
[----:B------:R-:W-:Y:S01]  /*0580*/  STG.E.U16 [R2.64+0x300], R25 ;  /* 0x0003001902007986 */ /* 0x000fe2000c101504 */
[----:B------:R-:W-:Y:S05]  /*0590*/  EXIT ;  /* 0x000000000000794d */ /* 0x000fea0003800000 */
.L_x_12120:
[----:B------:R-:W0:Y:S02]  /*05a0*/  S2R R29, SR_TID.X ;  /* 0x00000000001d7919 */ /* 0x000e240000002100 */
[----:B0-----:R-:W-:Y:S01]  /*05b0*/  ISETP.GE.AND P2, PT, R29, R23, PT ;  /* 0x000000171d00720c */ /* 0x001fe20003f46270 */
[----:B------:R-:W-:-:S12]  /*05c0*/  IMAD.MOV.U32 R4, RZ, RZ, R29 ;  /* 0x000000ffff047224 */ /* 0x000fd800078e001d */
[----:B------:R-:W-:Y:S01]  /*05d0*/  @!P2 IMAD.IADD R10, R9, 0x1, R4 ;  /* 0x00000001090aa824 */ /* 0x000fe200078e0204 */
[----:B------:R-:W-:-:S04]  /*05e0*/  @!P2 IADD3 R4, R4, 0x80, RZ ;  /* 0x000000800404a810 */ /* 0x000fc80007ffe0ff */
[----:B------:R-:W-:Y:S02]  /*05f0*/  ISETP.GE.AND P0, PT, R4, R23, PT ;  /* 0x000000170400720c */ /* 0x000fe40003f06270 */
[----:B------:R-:W-:-:S05]  /*0600*/  @!P2 IADD3 R6, P1, R10, c[0x0][0x188], RZ ;  /* 0x000062000a06aa10 */ /* 0x000fca0007f3e0ff */
[----:B------:R-:W-:-:S05]  /*0610*/  @!P2 IMAD.X R7, RZ, RZ, c[0x0][0x18c], P1 ;  /* 0x00006300ff07a624 */ /* 0x000fca00008e06ff */
[----:B------:R0:W2:Y:S01]  /*0620*/  @!P2 LDG.E.U8 R2, [R6.64] ;  /* 0x000000040602a981 */ /* 0x0000a2000c1e1100 */
[----:B------:R-:W-:Y:S01]  /*0630*/  @!P0 IMAD.IADD R18, R9, 0x1, R4 ;  /* 0x0000000109128824 */ /* 0x000fe200078e0204 */
[----:B------:R-:W-:-:S04]  /*0640*/  @!P0 IADD3 R4, R4, 0x80, RZ ;  /* 0x0000008004048810 */ /* 0x000fc80007ffe0ff */
[----:B------:R-:W-:-:S05]  /*0650*/  @!P0 IADD3 R16, P1, R18, c[0x0][0x188], RZ ;  /* 0x0000620012108a10 */ /* 0x000fca0007f3e0ff */
[----:B------:R-:W-:Y:S01]  /*0660*/  @!P0 IMAD.X R17, RZ, RZ, c[0x0][0x18c], P1 ;  /* 0x00006300ff118624 */ /* 0x000fe200008e06ff */
[----:B------:R-:W-:Y:S01]  /*0670*/  ISETP.GE.AND P1, PT, R4, R23, PT ;  /* 0x000000170400720c */ /* 0x000fe20003f26270 */
[----:B------:R-:W-:-:S03]  /*0680*/  @!P2 IMAD.MOV.U32 R15, RZ, RZ, 0x8 ;  /* 0x00000008ff0fa424 */ /* 0x000fc600078e00ff */
[----:B------:R1:W3:Y:S01]  /*0690*/  @!P0 LDG.E.U8 R3, [R16.64] ;  /* 0x0000000410038981 */ /* 0x0002e2000c1e1100 */
[----:B------:R-:W-:Y:S01]  /*06a0*/  CS2R R12, SRZ ;  /* 0x00000000000c7805 */ /* 0x000fe2000001ff00 */
[----:B------:R-:W-:-:S05]  /*06b0*/  @!P2 IMAD.WIDE.U32 R14, R10, R15, c[0x0][0x190] ;  /* 0x000064000a0ea625 */ /* 0x000fca00078e000f */
[----:B------:R4:W3:Y:S02]  /*06c0*/  @!P2 LDG.E.64 R12, [R14.64] ;  /* 0x000000040e0ca981 */ /* 0x0008e4000c1e1b00 */
[----:B------:R-:W-:-:S05]  /*06d0*/  @!P1 IMAD.IADD R5, R9, 0x1, R4 ;  /* 0x0000000109059824 */ /* 0x000fca00078e0204 */
[----:B------:R-:W-:-:S05]  /*06e0*/  @!P1 IADD3 R24, P3, R5, c[0x0][0x188], RZ ;  /* 0x0000620005189a10 */ /* 0x000fca0007f7e0ff */
[----:B------:R-:W-:Y:S01]  /*06f0*/  @!P1 IMAD.X R25, RZ, RZ, c[0x0][0x18c], P3 ;  /* 0x00006300ff199624 */ /* 0x000fe200018e06ff */
[----:B------:R-:W-:Y:S01]  /*0700*/  @!P2 IADD3 R10, P3, R10, c[0x0][0x180], RZ ;  /* 0x000060000a0aaa10 */ /* 0x000fe20007f7e0ff */
[----:B------:R-:W-:Y:S01]  /*0710*/  @!P0 IMAD.MOV.U32 R21, RZ, RZ, 0x8 ;  /* 0x00000008ff158424 */ /* 0x000fe200078e00ff */
[----:B0-----:R-:W-:Y:S01]  /*0720*/  PRMT R7, RZ, 0x7610, R7 ;  /* 0x00007610ff077816 */ /* 0x001fe20000000007 */
[----:B-1----:R-:W-:Y:S01]  /*0730*/  CS2R R16, SRZ ;  /* 0x0000000000107805 */ /* 0x002fe2000001ff00 */
[----:B------:R0:W3:Y:S01]  /*0740*/  @!P1 LDG.E.U8 R0, [R24.64] ;  /* 0x0000000418009981 */ /* 0x0000e2000c1e1100 */
[----:B------:R-:W-:Y:S02]  /*0750*/  @!P2 IMAD.X R11, RZ, RZ, c[0x0][0x184], P3 ;  /* 0x00006100ff0ba624 */ /* 0x000fe400018e06ff */
[----:B------:R-:W-:-:S03]  /*0760*/  @!P0 IMAD.WIDE.U32 R20, R18, R21, c[0x0][0x190] ;  /* 0x0000640012148625 */ /* 0x000fc600078e0015 */
[----:B------:R1:W3:Y:S04]  /*0770*/  @!P2 LDG.E.U8 R7, [R10.64] ;  /* 0x000000040a07a981 */ /* 0x0002e8000c1e1100 */
[----:B------:R0:W3:Y:S01]  /*0780*/  @!P0 LDG.E.64 R16, [R20.64] ;  /* 0x0000000414108981 */ /* 0x0000e2000c1e1b00 */
[----:B------:R-:W-:Y:S02]  /*0790*/  @!P0 IADD3 R18, P3, R18, c[0x0][0x180], RZ ;  /* 0x0000600012128a10 */ /* 0x000fe40007f7e0ff */
[----:B------:R-:W-:-:S03]  /*07a0*/  PRMT R6, RZ, 0x7610, R6 ;  /* 0x00007610ff067816 */ /* 0x000fc60000000006 */
[----:B------:R-:W-:Y:S02]  /*07b0*/  @!P0 IMAD.X R19, RZ, RZ, c[0x0][0x184], P3 ;  /* 0x00006100ff138624 */ /* 0x000fe400018e06ff */
[----:B------:R-:W-:Y:S01]  /*07c0*/  @!P1 IMAD.MOV.U32 R26, RZ, RZ, 0x8 ;  /* 0x00000008ff1a9424 */ /* 0x000fe200078e00ff */
[----:B----4-:R-:W-:Y:S02]  /*07d0*/  CS2R R14, SRZ ;  /* 0x00000000000e7805 */ /* 0x010fe4000001ff00 */
[----:B------:R4:W3:Y:S01]  /*07e0*/  @!P0 LDG.E.U8 R6, [R18.64] ;  /* 0x0000000412068981 */ /* 0x0008e2000c1e1100 */
[----:B------:R-:W-:-:S05]  /*07f0*/  @!P1 IMAD.WIDE.U32 R26, R5, R26, c[0x0][0x190] ;  /* 0x00006400051a9625 */ /* 0x000fca00078e001a */
[----:B------:R1:W3:Y:S01]  /*0800*/  @!P1 LDG.E.64 R14, [R26.64] ;  /* 0x000000041a0e9981 */ /* 0x0002e2000c1e1b00 */
[----:B0-----:R-:W-:Y:S02]  /*0810*/  @!P1 IADD3 R24, P3, R5, c[0x0][0x180], RZ ;  /* 0x0000600005189a10 */ /* 0x001fe40007f7e0ff */
[----:B------:R-:W-:-:S03]  /*0820*/  @!P1 IADD3 R4, R4, 0x80, RZ ;  /* 0x0000008004049810 */ /* 0x000fc60007ffe0ff */
[----:B------:R-:W-:Y:S01]  /*0830*/  @!P1 IMAD.X R25, RZ, RZ, c[0x0][0x184], P3 ;  /* 0x00006100ff199624 */ /* 0x000fe200018e06ff */
[----:B------:R-:W-:Y:S02]  /*0840*/  ISETP.GE.AND P5, PT, R4, R23, PT ;  /* 0x000000170400720c */ /* 0x000fe40003fa6270 */
[----:B------:R-:W-:-:S06]  /*0850*/  PRMT R5, RZ, 0x7610, R5 ;  /* 0x00007610ff057816 */ /* 0x000fcc0000000005 */
[----:B------:R0:W3:Y:S05]  /*0860*/  @!P1 LDG.E.U8 R5, [R24.64] ;  /* 0x0000000418059981 */ /* 0x0000ea000c1e1100 */
[----:B----4-:R-:W-:Y:S01]  /*0870*/  @!P5 IMAD.IADD R18, R9, 0x1, R4 ;  /* 0x000000010912d824 */ /* 0x010fe200078e0204 */
[----:B------:R-:W-:Y:S01]  /*0880*/  @!P5 IADD3 R4, R4, 0x80, RZ ;  /* 0x000000800404d810 */ /* 0x000fe20007ffe0ff */
[----:B------:R-:W-:-:S03]  /*0890*/  @!P5 IMAD.MOV.U32 R21, RZ, RZ, 0x8 ;  /* 0x00000008ff15d424 */ /* 0x000fc600078e00ff */
[----:B------:R-:W-:Y:S02]  /*08a0*/  ISETP.GE.AND P6, PT, R4, R23, PT ;  /* 0x000000170400720c */ /* 0x000fe40003fc6270 */
[----:B------:R-:W-:Y:S01]  /*08b0*/  IADD3 R22, R29, 0x80, RZ ;  /* 0x000000801d167810 */ /* 0x000fe20007ffe0ff */
[----:B------:R-:W-:Y:S01]  /*08c0*/  @!P5 IMAD.WIDE.U32 R20, R18, R21, c[0x0][0x190] ;  /* 0x000064001214d625 */ /* 0x000fe200078e0015 */
[----:B-1----:R-:W-:-:S06]  /*08d0*/  CS2R R10, SRZ ;  /* 0x00000000000a7805 */ /* 0x002fcc000001ff00 */
[----:B------:R1:W4:Y:S03]  /*08e0*/  @!P5 LDG.E.64 R10, [R20.64] ;  /* 0x00000004140ad981 */ /* 0x000326000c1e1b00 */
[----:B------:R-:W-:Y:S01]  /*08f0*/  @!P6 IMAD.MOV.U32 R28, RZ, RZ, 0x8 ;  /* 0x00000008ff1ce424 */ /* 0x000fe200078e00ff */
[----:B--2---:R-:W-:Y:S02]  /*0900*/  @!P2 ISETP.NE.AND P3, PT, R2, RZ, PT ;  /* 0x000000ff0200a20c */ /* 0x004fe40003f65270 */
[----:B------:R-:W-:Y:S02]  /*0910*/  PRMT R2, RZ, 0x7610, R2 ;  /* 0x00007610ff027816 */ /* 0x000fe40000000002 */
[----:B------:R-:W-:-:S04]  /*0920*/  @!P2 SEL R2, RZ, 0x1, !P3 ;  /* 0x00000001ff02a807 */ /* 0x000fc80005800000 */
[----:B------:R-:W-:-:S04]  /*0930*/  PRMT R2, R2, 0x9910, RZ ;  /* 0x0000991002027816 */ /* 0x000fc800000000ff */
[----:B------:R-:W-:Y:S02]  /*0940*/  ISETP.EQ.OR P3, PT, R2, RZ, P2 ;  /* 0x000000ff0200720c */ /* 0x000fe40001762670 */
[----:B---3--:R-:W-:Y:S02]  /*0950*/  @!P0 ISETP.NE.AND P4, PT, R3, RZ, PT ;  /* 0x000000ff0300820c */ /* 0x008fe40003f85270 */
[----:B------:R-:W-:Y:S02]  /*0960*/  PRMT R2, RZ, 0x7610, R2 ;  /* 0x00007610ff027816 */ /* 0x000fe40000000002 */
[----:B------:R-:W-:Y:S02]  /*0970*/  @!P0 SEL R2, RZ, 0x1, !P4 ;  /* 0x00000001ff028807 */ /* 0x000fe40006000000 */
[----:B0-----:R-:W-:-:S05]  /*0980*/  @!P5 IADD3 R24, P0, R18, c[0x0][0x180], RZ ;  /* 0x000060001218da10 */ /* 0x001fca0007f1e0ff */
[----:B------:R-:W-:Y:S01]  /*0990*/  @!P5 IMAD.X R25, RZ, RZ, c[0x0][0x184], P0 ;  /* 0x00006100ff19d624 */ /* 0x000fe200000e06ff */
[----:B------:R-:W-:Y:S02]  /*09a0*/  @!P3 IADD3 R26, P0, R12, c[0x0][0x168], RZ ;  /* 0x00005a000c1aba10 */ /* 0x000fe40007f1e0ff */
[----:B------:R-:W-:Y:S02]  /*09b0*/  PRMT R12, R2, 0x9910, RZ ;  /* 0x00009910020c7816 */ /* 0x000fe400000000ff */
[----:B------:R-:W-:Y:S02]  /*09c0*/  @!P3 IADD3.X R27, R13, c[0x0][0x16c], RZ, P0, !PT ;  /* 0x00005b000d1bba10 */ /* 0x000fe400007fe4ff */
[----:B------:R-:W-:Y:S02]  /*09d0*/  ISETP.NE.AND P0, PT, R12, RZ, PT ;  /* 0x000000ff0c00720c */ /* 0x000fe40003f05270 */
[----:B------:R-:W-:Y:S02]  /*09e0*/  @!P5 IADD3 R18, P4, R18, c[0x0][0x188], RZ ;  /* 0x000062001212da10 */ /* 0x000fe40007f9e0ff */
[----:B------:R-:W-:Y:S01]  /*09f0*/  ISETP.GE.OR P0, PT, R22, R23, !P0 ;  /* 0x000000171600720c */ /* 0x000fe20004706670 */
[----:B------:R-:W-:-:S02]  /*0a00*/  @!P6 IMAD.IADD R2, R9, 0x1, R4 ;  /* 0x000000010902e824 */ /* 0x000fc400078e0204 */
[----:B------:R-:W-:Y:S01]  /*0a10*/  @!P5 IMAD.X R19, RZ, RZ, c[0x0][0x18c], P4 ;  /* 0x00006300ff13d624 */ /* 0x000fe200020e06ff */
[----:B------:R-:W-:Y:S02]  /*0a20*/  @!P1 ISETP.NE.AND P4, PT, R0, RZ, PT ;  /* 0x000000ff0000920c */ /* 0x000fe40003f85270 */
[----:B------:R-:W-:Y:S02]  /*0a30*/  @!P6 IADD3 R4, R4, 0x80, RZ ;  /* 0x000000800404e810 */ /* 0x000fe40007ffe0ff */
[----:B------:R-:W-:Y:S01]  /*0a40*/  PRMT R0, RZ, 0x7610, R0 ;  /* 0x00007610ff007816 */ /* 0x000fe20000000000 */
[----:B------:R0:W2:Y:S01]  /*0a50*/  @!P3 LDG.E.U8 R7, [R26.64] ;  /* 0x000000041a07b981 */ /* 0x0000a2000c1e1100 */
[----:B------:R-:W-:Y:S02]  /*0a60*/  @!P1 SEL R0, RZ, 0x1, !P4 ;  /* 0x00000001ff009807 */ /* 0x000fe40006000000 */
[----:B------:R-:W-:Y:S01]  /*0a70*/  ISETP.GE.AND P3, PT, R4, R23, PT ;  /* 0x000000170400720c */ /* 0x000fe20003f66270 */
[----:B------:R3:W2:Y:S01]  /*0a80*/  @!P5 LDG.E.U8 R8, [R18.64] ;  /* 0x000000041208d981 */ /* 0x0006a2000c1e1100 */
[----:B------:R-:W-:-:S02]  /*0a90*/  @!P0 IADD3 R16, P1, R16, c[0x0][0x168], RZ ;  /* 0x00005a0010108a10 */ /* 0x000fc40007f3e0ff */
[----:B------:R-:W-:Y:S01]  /*0aa0*/  PRMT R0, R0, 0x9910, RZ ;  /* 0x0000991000007816 */ /* 0x000fe200000000ff */
[----:B------:R-:W-:Y:S01]  /*0ab0*/  CS2R R12, SRZ ;  /* 0x00000000000c7805 */ /* 0x000fe2000001ff00 */
[----:B------:R-:W-:Y:S02]  /*0ac0*/  PRMT R3, RZ, 0x7610, R3 ;  /* 0x00007610ff037816 */ /* 0x000fe40000000003 */
[C---:B---3--:R-:W-:Y:S01]  /*0ad0*/  @!P6 IADD3 R18, P4, R2.reuse, c[0x0][0x188], RZ ;  /* 0x000062000212ea10 */ /* 0x048fe20007f9e0ff */
[----:B-1----:R-:W-:Y:S01]  /*0ae0*/  @!P6 IMAD.WIDE.U32 R20, R2, R28, c[0x0][0x190] ;  /* 0x000064000214e625 */ /* 0x002fe200078e001c */
[----:B------:R-:W-:Y:S02]  /*0af0*/  @!P0 IADD3.X R17, R17, c[0x0][0x16c], RZ, P1, !PT ;  /* 0x00005b0011118a10 */ /* 0x000fe40000ffe4ff */
[----:B------:R1:W3:Y:S01]  /*0b00*/  @!P5 LDG.E.U8 R3, [R24.64] ;  /* 0x000000041803d981 */ /* 0x0002e2000c1e1100 */
[----:B------:R-:W-:Y:S01]  /*0b10*/  ISETP.NE.AND P1, PT, R0, RZ, PT ;  /* 0x000000ff0000720c */ /* 0x000fe20003f25270 */
[----:B------:R-:W-:Y:S01]  /*0b20*/  @!P6 IMAD.X R19, RZ, RZ, c[0x0][0x18c], P4 ;  /* 0x00006300ff13e624 */ /* 0x000fe200020e06ff */
[----:B------:R-:W-:Y:S01]  /*0b30*/  IADD3 R0, R29, 0x100, RZ ;  /* 0x000001001d007810 */ /* 0x000fe20007ffe0ff */
[----:B------:R0:W3:Y:S03]  /*0b40*/  @!P6 LDG.E.64 R12, [R20.64] ;  /* 0x00000004140ce981 */ /* 0x0000e6000c1e1b00 */
[----:B------:R-:W-:Y:S01]  /*0b50*/  ISETP.GE.OR P1, PT, R0, R23, !P1 ;  /* 0x000000170000720c */ /* 0x000fe20004f26670 */
[----:B------:R0:W3:Y:S01]  /*0b60*/  @!P6 LDG.E.U8 R28, [R18.64] ;  /* 0x00000004121ce981 */ /* 0x0000e2000c1e1100 */
[----:B-1----:R-:W-:-:S03]  /*0b70*/  @!P6 IADD3 R24, P4, R2, c[0x0][0x180], RZ ;  /* 0x000060000218ea10 */ /* 0x002fc60007f9e0ff */
[----:B------:R1:W5:Y:S01]  /*0b80*/  @!P0 LDG.E.U8 R6, [R16.64] ;  /* 0x0000000410068981 */ /* 0x000362000c1e1100 */
[----:B0-----:R-:W-:Y:S01]  /*0b90*/  @!P3 IMAD.IADD R20, R9, 0x1, R4 ;  /* 0x000000010914b824 */ /* 0x001fe200078e0204 */
[----:B------:R-:W-:Y:S01]  /*0ba0*/  @!P3 IADD3 R4, R4, 0x80, RZ ;  /* 0x000000800404b810 */ /* 0x000fe20007ffe0ff */
[----:B------:R-:W-:-:S03]  /*0bb0*/  @!P6 IMAD.X R25, RZ, RZ, c[0x0][0x184], P4 ;  /* 0x00006100ff19e624 */ /* 0x000fc600020e06ff */
[----:B------:R-:W-:Y:S02]  /*0bc0*/  ISETP.GE.AND P4, PT, R4, R23, PT ;  /* 0x000000170400720c */ /* 0x000fe40003f86270 */
[----:B------:R-:W-:Y:S01]  /*0bd0*/  @!P3 IADD3 R26, P0, R20, c[0x0][0x180], RZ ;  /* 0x00006000141aba10 */ /* 0x000fe20007f1e0ff */
[----:B------:R-:W-:Y:S01]  /*0be0*/  @!P3 IMAD.MOV.U32 R19, RZ, RZ, 0x8 ;  /* 0x00000008ff13b424 */ /* 0x000fe200078e00ff */
[----:B-1----:R-:W-:-:S03]  /*0bf0*/  CS2R R16, SRZ ;  /* 0x0000000000107805 */ /* 0x002fc6000001ff00 */
[----:B------:R-:W-:Y:S01]  /*0c00*/  @!P3 IMAD.X R27, RZ, RZ, c[0x0][0x184], P0 ;  /* 0x00006100ff1bb624 */ /* 0x000fe200000e06ff */
[----:B------:R-:W-:Y:S01]  /*0c10*/  @!P1 IADD3 R14, P0, R14, c[0x0][0x168], RZ ;  /* 0x00005a000e0e9a10 */ /* 0x000fe20007f1e0ff */
[C---:B------:R-:W-:Y:S01]  /*0c20*/  @!P3 IMAD.WIDE.U32 R18, R20.reuse, R19, c[0x0][0x190] ;  /* 0x000064001412b625 */ /* 0x040fe200078e0013 */
[----:B------:R-:W-:Y:S02]  /*0c30*/  PRMT R2, RZ, 0x7610, R2 ;  /* 0x00007610ff027816 */ /* 0x000fe40000000002 */
[----:B------:R-:W-:Y:S02]  /*0c40*/  @!P1 IADD3.X R15, R15, c[0x0][0x16c], RZ, P0, !PT ;  /* 0x00005b000f0f9a10 */ /* 0x000fe400007fe4ff */
[----:B------:R-:W-:Y:S01]  /*0c50*/  @!P3 IADD3 R20, P0, R20, c[0x0][0x188], RZ ;  /* 0x000062001414ba10 */ /* 0x000fe20007f1e0ff */
[----:B------:R0:W4:Y:S01]  /*0c60*/  @!P3 LDG.E.64 R16, [R18.64] ;  /* 0x000000041210b981 */ /* 0x000122000c1e1b00 */
[----:B------:R-:W-:-:S03]  /*0c70*/  PRMT R0, RZ, 0x7610, R0 ;  /* 0x00007610ff007816 */ /* 0x000fc60000000000 */
[----:B------:R1:W4:Y:S01]  /*0c80*/  @!P6 LDG.E.U8 R2, [R24.64] ;  /* 0x000000041802e981 */ /* 0x000322000c1e1100 */
[----:B------:R-:W-:-:S03]  /*0c90*/  @!P3 IMAD.X R21, RZ, RZ, c[0x0][0x18c], P0 ;  /* 0x00006300ff15b624 */ /* 0x000fc600000e06ff */
[----:B------:R1:W4:Y:S01]  /*0ca0*/  @!P3 LDG.E.U8 R0, [R26.64] ;  /* 0x000000041a00b981 */ /* 0x000322000c1e1100 */
[----:B0-----:R-:W-:-:S03]  /*0cb0*/  @!P4 IMAD.IADD R18, R9, 0x1, R4 ;  /* 0x000000010912c824 */ /* 0x001fc600078e0204 */
[----:B------:R-:W4:Y:S02]  /*0cc0*/  @!P3 LDG.E.U8 R20, [R20.64] ;  /* 0x000000041414b981 */ /* 0x000f24000c1e1100 */
[C---:B-1----:R-:W-:Y:S02]  /*0cd0*/  @!P4 IADD3 R24, P0, R18.reuse, c[0x0][0x180], RZ ;  /* 0x000060001218ca10 */ /* 0x042fe40007f1e0ff */
[----:B------:R0:W5:Y:S03]  /*0ce0*/  @!P1 LDG.E.U8 R5, [R14.64] ;  /* 0x000000040e059981 */ /* 0x000166000c1e1100 */
[----:B------:R-:W-:Y:S01]  /*0cf0*/  @!P4 IMAD.X R25, RZ, RZ, c[0x0][0x184], P0 ;  /* 0x00006100ff19c624 */ /* 0x000fe200000e06ff */
[----:B------:R-:W-:-:S05]  /*0d00*/  @!P4 IADD3 R26, P0, R18, c[0x0][0x188], RZ ;  /* 0x00006200121aca10 */ /* 0x000fca0007f1e0ff */
[----:B------:R-:W-:-:S05]  /*0d10*/  @!P4 IMAD.X R27, RZ, RZ, c[0x0][0x18c], P0 ;  /* 0x00006300ff1bc624 */ /* 0x000fca00000e06ff */
[----:B------:R-:W4:Y:S01]  /*0d20*/  @!P4 LDG.E.U8 R26, [R26.64] ;  /* 0x000000041a1ac981 */ /* 0x000f22000c1e1100 */
[----:B------:R-:W-:Y:S02]  /*0d30*/  @!P4 IADD3 R4, R4, 0x80, RZ ;  /* 0x000000800404c810 */ /* 0x000fe40007ffe0ff */
[----:B------:R-:W-:Y:S01]  /*0d40*/  PRMT R19, RZ, 0x7610, R19 ;  /* 0x00007610ff137816 */ /* 0x000fe20000000013 */
[----:B0-----:R-:W-:-:S04]  /*0d50*/  @!P4 IMAD.MOV.U32 R15, RZ, RZ, 0x8 ;  /* 0x00000008ff0fc424 */ /* 0x001fc800078e00ff */
[----:B------:R-:W-:Y:S01]  /*0d60*/  @!P4 IMAD.WIDE.U32 R14, R18, R15, c[0x0][0x190] ;  /* 0x00006400120ec625 */ /* 0x000fe200078e000f */
[----:B------:R0:W4:Y:S02]  /*0d70*/  @!P4 LDG.E.U8 R19, [R24.64] ;  /* 0x000000041813c981 */ /* 0x000124000c1e1100 */
[----:B0-----:R-:W-:-:S06]  /*0d80*/  CS2R R24, SRZ ;  /* 0x0000000000187805 */ /* 0x001fcc000001ff00 */
[----:B------:R0:W4:Y:S01]  /*0d90*/  @!P4 LDG.E.64 R24, [R14.64] ;  /* 0x000000040e18c981 */ /* 0x000122000c1e1b00 */
[----:B--2---:R-:W-:Y:S02]  /*0da0*/  @!P5 ISETP.NE.AND P0, PT, R8, RZ, PT ;  /* 0x000000ff0800d20c */ /* 0x004fe40003f05270 */
[----:B------:R-:W-:Y:S02]  /*0db0*/  PRMT R8, RZ, 0x7610, R8 ;  /* 0x00007610ff087816 */ /* 0x000fe40000000008 */
[----:B------:R-:W-:Y:S02]  /*0dc0*/  @!P5 SEL R8, RZ, 0x1, !P0 ;  /* 0x00000001ff08d807 */ /* 0x000fe40004000000 */
[----:B------:R-:W-:Y:S02]  /*0dd0*/  ISETP.GE.AND P5, PT, R4, R23, PT ;  /* 0x000000170400720c */ /* 0x000fe40003fa6270 */
[----:B------:R-:W-:-:S04]  /*0de0*/  PRMT R8, R8, 0x9910, RZ ;  /* 0x0000991008087816 */ /* 0x000fc800000000ff */
[----:B------:R-:W-:Y:S02]  /*0df0*/  ISETP.NE.AND P1, PT, R8, RZ, PT ;  /* 0x000000ff0800720c */ /* 0x000fe40003f25270 */
[----:B------:R-:W-:Y:S02]  /*0e00*/  PRMT R8, RZ, 0x7610, R8 ;  /* 0x00007610ff087816 */ /* 0x000fe40000000008 */
[----:B---3--:R-:W-:-:S04]  /*0e10*/  @!P6 ISETP.NE.AND P0, PT, R28, RZ, PT ;  /* 0x000000ff1c00e20c */ /* 0x008fc80003f05270 */
[----:B------:R-:W-:-:S04]  /*0e20*/  @!P6 SEL R8, RZ, 0x1, !P0 ;  /* 0x00000001ff08e807 */ /* 0x000fc80004000000 */
[----:B------:R-:W-:Y:S01]  /*0e30*/  PRMT R18, R8, 0x9910, RZ ;  /* 0x0000991008127816 */ /* 0x000fe200000000ff */
[----:B------:R-:W-:-:S04]  /*0e40*/  @!P5 IMAD.IADD R8, R9, 0x1, R4 ;  /* 0x000000010908d824 */ /* 0x000fc800078e0204 */
[----:B------:R-:W-:Y:S01]  /*0e50*/  IMAD.MOV.U32 R4, RZ, RZ, R18 ;  /* 0x000000ffff047224 */ /* 0x000fe200078e0012 */
[----:B0-----:R-:W-:-:S04]  /*0e60*/  @!P5 IADD3 R14, P6, R8, c[0x0][0x180], RZ ;  /* 0x00006000080eda10 */ /* 0x001fc80007fde0ff */
[----:B------:R-:W-:Y:S01]  /*0e70*/  ISETP.NE.AND P0, PT, R4, RZ, PT ;  /* 0x000000ff0400720c */ /* 0x000fe20003f05270 */
[----:B------:R-:W-:Y:S01]  /*0e80*/  @!P5 IMAD.X R15, RZ, RZ, c[0x0][0x184], P6 ;  /* 0x00006100ff0fd624 */ /* 0x000fe200030e06ff */
[----:B------:R-:W-:-:S06]  /*0e90*/  PRMT R4, RZ, 0x7610, R4 ;  /* 0x00007610ff047816 */ /* 0x000fcc0000000004 */
[----:B------:R0:W2:Y:S01]  /*0ea0*/  @!P5 LDG.E.U8 R4, [R14.64] ;  /* 0x000000040e04d981 */ /* 0x0000a2000c1e1100 */
[----:B------:R-:W-:Y:S02]  /*0eb0*/  IADD3 R18, R29, 0x180, RZ ;  /* 0x000001801d127810 */ /* 0x000fe40007ffe0ff */
[----:B0-----:R-:W-:-:S05]  /*0ec0*/  @!P5 IADD3 R14, P6, R8, c[0x0][0x188], RZ ;  /* 0x00006200080eda10 */ /* 0x001fca0007fde0ff */
[----:B------:R-:W-:Y:S01]  /*0ed0*/  @!P5 IMAD.X R15, RZ, RZ, c[0x0][0x18c], P6 ;  /* 0x00006300ff0fd624 */ /* 0x000fe200030e06ff */
[----:B----4-:R-:W-:Y:S02]  /*0ee0*/  @!P3 ISETP.NE.AND P6, PT, R20, RZ, PT ;  /* 0x000000ff1400b20c */ /* 0x010fe40003fc5270 */
[----:B------:R-:W-:Y:S02]  /*0ef0*/  ISETP.GE.OR P1, PT, R18, R23, !P1 ;  /* 0x000000171200720c */ /* 0x000fe40004f26670 */
[----:B------:R0:W3:Y:S01]  /*0f00*/  @!P5 LDG.E.U8 R18, [R14.64] ;  /* 0x000000040e12d981 */ /* 0x0000e2000c1e1100 */
[----:B------:R-:W-:Y:S02]  /*0f10*/  PRMT R20, RZ, 0x7610, R20 ;  /* 0x00007610ff147816 */ /* 0x000fe40000000014 */
[----:B------:R-:W-:-:S04]  /*0f20*/  @!P3 SEL R20, RZ, 0x1, !P6 ;  /* 0x00000001ff14b807 */ /* 0x000fc80007000000 */
[----:B------:R-:W-:Y:S02]  /*0f30*/  PRMT R21, R20, 0x9910, RZ ;  /* 0x0000991014157816 */ /* 0x000fe400000000ff */
[----:B------:R-:W-:Y:S02]  /*0f40*/  @!P4 ISETP.NE.AND P6, PT, R26, RZ, PT ;  /* 0x000000ff1a00c20c */ /* 0x000fe40003fc5270 */
[----:B------:R-:W-:Y:S02]  /*0f50*/  PRMT R20, RZ, 0x7610, R20 ;  /* 0x00007610ff147816 */ /* 0x000fe40000000014 */
[----:B------:R-:W-:Y:S02]  /*0f60*/  @!P4 SEL R20, RZ, 0x1, !P6 ;  /* 0x00000001ff14c807 */ /* 0x000fe40007000000 */
[----:B------:R-:W-:Y:S02]  /*0f70*/  @!P1 IADD3 R10, P4, R10, c[0x0][0x168], RZ ;  /* 0x00005a000a0a9a10 */ /* 0x000fe40007f9e0ff */
[----:B0-----:R-:W-:-:S02]  /*0f80*/  PRMT R14, R20, 0x9910, RZ ;  /* 0x00009910140e7816 */ /* 0x001fc400000000ff */
[----:B------:R-:W-:Y:S02]  /*0f90*/  IADD3 R20, R29, 0x200, RZ ;  /* 0x000002001d147810 */ /* 0x000fe40007ffe0ff */
[----:B------:R-:W-:Y:S02]  /*0fa0*/  @!P1 IADD3.X R11, R11, c[0x0][0x16c], RZ, P4, !PT ;  /* 0x00005b000b0b9a10 */ /* 0x000fe400027fe4ff */
[----:B------:R-:W-:Y:S02]  /*0fb0*/  ISETP.GE.OR P0, PT, R20, R23, !P0 ;  /* 0x000000171400720c */ /* 0x000fe40004706670 */
[----:B------:R-:W-:Y:S01]  /*0fc0*/  ISETP.NE.AND P4, PT, R14, RZ, PT ;  /* 0x000000ff0e00720c */ /* 0x000fe20003f85270 */
[----:B------:R-:W-:Y:S01]  /*0fd0*/  @!P5 IMAD.MOV.U32 R15, RZ, RZ, 0x8 ;  /* 0x00000008ff0fd424 */ /* 0x000fe200078e00ff */
[----:B------:R-:W-:Y:S01]  /*0fe0*/  IADD3 R20, R29, 0x300, RZ ;  /* 0x000003001d147810 */ /* 0x000fe20007ffe0ff */
[----:B------:R0:W5:Y:S01]  /*0ff0*/  @!P1 LDG.E.U8 R3, [R10.64] ;  /* 0x000000040a039981 */ /* 0x000162000c1e1100 */
[----:B------:R-:W-:-:S02]  /*1000*/  ISETP.NE.AND P3, PT, R21, RZ, PT ;  /* 0x000000ff1500720c */ /* 0x000fc40003f65270 */
[----:B------:R-:W-:Y:S02]  /*1010*/  IADD3 R14, R29, 0x280, RZ ;  /* 0x000002801d0e7810 */ /* 0x000fe40007ffe0ff */
[-C--:B------:R-:W-:Y:S02]  /*1020*/  ISETP.GE.OR P4, PT, R20, R23.reuse, !P4 ;  /* 0x000000171400720c */ /* 0x080fe40006786670 */
[----:B------:R-:W-:Y:S01]  /*1030*/  ISETP.GE.OR P3, PT, R14, R23, !P3 ;  /* 0x000000170e00720c */ /* 0x000fe20005f66670 */
[----:B------:R-:W-:Y:S01]  /*1040*/  CS2R R20, SRZ ;  /* 0x0000000000147805 */ /* 0x000fe2000001ff00 */
[----:B------:R-:W-:-:S05]  /*1050*/  @!P5 IMAD.WIDE.U32 R14, R8, R15, c[0x0][0x190] ;  /* 0x00006400080ed625 */ /* 0x000fca00078e000f */
[----:B------:R1:W4:Y:S01]  /*1060*/  @!P5 LDG.E.64 R20, [R14.64] ;  /* 0x000000040e14d981 */ /* 0x000322000c1e1b00 */
[----:B------:R-:W-:Y:S01]  /*1070*/  PRMT R8, RZ, 0x7610, R8 ;  /* 0x00007610ff087816 */ /* 0x000fe20000000008 */
[----:B0-----:R-:W-:Y:S01]  /*1080*/  @!P2 IMAD.IADD R10, R9, 0x1, R29 ;  /* 0x00000001090aa824 */ /* 0x001fe200078e021d */
[----:B------:R-:W-:Y:S01]  /*1090*/  BSSY B0, `(.L_x_12121) ;  /* 0x0000043000007945 */ /* 0x000fe20003800000 */
[----:B------:R-:W-:Y:S01]  /*10a0*/  BSSY B1, `(.L_x_12122) ;  /* 0x000003b000017945 */ /* 0x000fe20003800000 */
[----:B---3--:R-:W-:-:S04]  /*10b0*/  @!P5 ISETP.NE.AND P6, PT, R18, RZ, PT ;  /* 0x000000ff1200d20c */ /* 0x008fc80003fc5270 */
[----:B------:R-:W-:-:S04]  /*10c0*/  @!P5 SEL R8, RZ, 0x1, !P6 ;  /* 0x00000001ff08d807 */ /* 0x000fc80007000000 */
[----:B------:R-:W-:-:S04]  /*10d0*/  PRMT R8, R8, 0x9910, RZ ;  /* 0x0000991008087816 */ /* 0x000fc800000000ff */
[----:B------:R-:W-:Y:S02]  /*10e0*/  ISETP.NE.AND P5, PT, R8, RZ, PT ;  /* 0x000000ff0800720c */ /* 0x000fe40003fa5270 */
[----:B------:R-:W-:-:S04]  /*10f0*/  IADD3 R8, R29, 0x380, RZ ;  /* 0x000003801d087810 */ /* 0x000fc80007ffe0ff */
[----:B------:R-:W-:Y:S02]  /*1100*/  ISETP.GE.OR P1, PT, R8, R23, !P5 ;  /* 0x000000170800720c */ /* 0x000fe40006f26670 */
[----:B------:R-:W-:Y:S02]  /*1110*/  @!P0 IADD3 R12, P6, R12, c[0x0][0x168], RZ ;  /* 0x00005a000c0c8a10 */ /* 0x000fe40007fde0ff */
[----:B-1----:R-:W-:Y:S02]  /*1120*/  @!P3 IADD3 R14, P5, R16, c[0x0][0x168], RZ ;  /* 0x00005a00100eba10 */ /* 0x002fe40007fbe0ff */
[----:B------:R-:W-:Y:S02]  /*1130*/  @!P0 IADD3.X R13, R13, c[0x0][0x16c], RZ, P6, !PT ;  /* 0x00005b000d0d8a10 */ /* 0x000fe400037fe4ff */
[----:B------:R-:W-:Y:S02]  /*1140*/  @!P3 IADD3.X R15, R17, c[0x0][0x16c], RZ, P5, !PT ;  /* 0x00005b00110fba10 */ /* 0x000fe40002ffe4ff */
[----:B------:R-:W-:Y:S01]  /*1150*/  @!P4 IADD3 R16, P5, R24, c[0x0][0x168], RZ ;  /* 0x00005a001810ca10 */ /* 0x000fe20007fbe0ff */
[----:B------:R0:W5:Y:S01]  /*1160*/  @!P0 LDG.E.U8 R2, [R12.64] ;  /* 0x000000040c028981 */ /* 0x000162000c1e1100 */
[----:B------:R-:W-:-:S02]  /*1170*/  @!P2 IADD3 R10, P0, R10, c[0x0][0x178], RZ ;  /* 0x00005e000a0aaa10 */ /* 0x000fc40007f1e0ff */
[----:B------:R-:W-:Y:S01]  /*1180*/  @!P4 IADD3.X R17, R25, c[0x0][0x16c], RZ, P5, !PT ;  /* 0x00005b001911ca10 */ /* 0x000fe20002ffe4ff */
[----:B------:R0:W5:Y:S02]  /*1190*/  @!P3 LDG.E.U8 R0, [R14.64] ;  /* 0x000000040e00b981 */ /* 0x000164000c1e1100 */
[----:B------:R-:W-:Y:S02]  /*11a0*/  @!P2 IMAD.X R11, RZ, RZ, c[0x0][0x17c], P0 ;  /* 0x00005f00ff0ba624 */ /* 0x000fe400000e06ff */
[----:B------:R0:W5:Y:S01]  /*11b0*/  @!P4 LDG.E.U8 R19, [R16.64] ;  /* 0x000000041013c981 */ /* 0x000162000c1e1100 */
[----:B----4-:R-:W-:-:S04]  /*11c0*/  @!P1 IADD3 R20, P5, R20, c[0x0][0x168], RZ ;  /* 0x00005a0014149a10 */ /* 0x010fc80007fbe0ff */
[----:B------:R-:W-:Y:S01]  /*11d0*/  @!P1 IADD3.X R21, R21, c[0x0][0x16c], RZ, P5, !PT ;  /* 0x00005b0015159a10 */ /* 0x000fe20002ffe4ff */
[----:B------:R-:W-:-:S04]  /*11e0*/  @!P2 IMAD.MOV.U32 R29, RZ, RZ, R22 ;  /* 0x000000ffff1da224 */ /* 0x000fc800078e0016 */
[----:B--2---:R0:W5:Y:S04]  /*11f0*/  @!P1 LDG.E.U8 R4, [R20.64] ;  /* 0x0000000414049981 */ /* 0x004168000c1e1100 */
[----:B------:R0:W-:Y:S01]  /*1200*/  @!P2 STG.E.U8 [R10.64], R7 ;  /* 0x000000070a00a986 */ /* 0x0001e2000c101104 */
[----:B------:R-:W-:-:S13]  /*1210*/  ISETP.GE.AND P0, PT, R29, R23, PT ;  /* 0x000000171d00720c */ /* 0x000fda0003f06270 */
[----:B------:R-:W-:Y:S05]  /*1220*/  @P0 BRA `(.L_x_12123) ;  /* 0x000000c000000947 */ /* 0x000fea0003800000 */
[----:B0-----:R-:W-:Y:S01]  /*1230*/  IMAD.IADD R10, R9, 0x1, R29 ;  /* 0x00000001090a7824 */ /* 0x001fe200078e021d */
        /* <DEDUP_REMOVED lines=11> */
.L_x_12123:
[----:B0-----:R-:W-:-:S13]  /*12f0*/  ISETP.GE.AND P0, PT, R29, R23, PT ;  /* 0x000000171d00720c */ /* 0x001fda0003f06270 */
[----:B------:R-:W-:Y:S05]  /*1300*/  @P0 BRA `(.L_x_12125) ;  /* 0x000000c000000947 */ /* 0x000fea0003800000 */
[----:B-----5:R-:W-:Y:S01]  /*1310*/  IMAD.IADD R6, R9, 0x1, R29 ;  /* 0x0000000109067824 */ /* 0x020fe200078e021d */
[----:B------:R-:W-:-:S04]  /*1320*/  IADD3 R29, R29, 0x80, RZ ;  /* 0x000000801d1d7810 */ /* 0x000fc80007ffe0ff */
[----:B------:R-:W-:-:S05]  /*1330*/  IADD3 R6, P0, R6, c[0x0][0x178], RZ ;  /* 0x00005e0006067a10 */ /* 0x000fca0007f1e0ff */
[----:B------:R-:W-:-:S05]  /*1340*/  IMAD.X R7, RZ, RZ, c[0x0][0x17c], P0 ;  /* 0x00005f00ff077624 */ /* 0x000fca00000e06ff */
[----:B------:R0:W-:Y:S03]  /*1350*/  STG.E.U8 [R6.64], R3 ;  /* 0x0000000306007986 */ /* 0x0001e6000c101104 */
.L_x_12124:
[----:B------:R-:W-:-:S13]  /*1360*/  ISETP.GE.AND P0, PT, R29, R23, PT ;  /* 0x000000171d00720c */ /* 0x000fda0003f06270 */
[----:B------:R-:W-:Y:S05]  /*1370*/  @P0 BRA `(.L_x_12126) ;  /* 0x000000d000000947 */ /* 0x000fea0003800000 */
[----:B0-----:R-:W-:Y:S01]  /*1380*/  IMAD.IADD R6, R9, 0x1, R29 ;  /* 0x0000000109067824 */ /* 0x001fe200078e021d */
[----:B------:R-:W-:-:S04]  /*1390*/  IADD3 R29, R29, 0x80, RZ ;  /* 0x000000801d1d7810 */ /* 0x000fc80007ffe0ff */
[----:B------:R-:W-:-:S05]  /*13a0*/  IADD3 R6, P0, R6, c[0x0][0x178], RZ ;  /* 0x00005e0006067a10 */ /* 0x000fca0007f1e0ff */
[----:B------:R-:W-:-:S05]  /*13b0*/  IMAD.X R7, RZ, RZ, c[0x0][0x17c], P0 ;  /* 0x00005f00ff077624 */ /* 0x000fca00000e06ff */
[----:B------:R0:W-:Y:S03]  /*13c0*/  STG.E.U8 [R6.64], R2 ;  /* 0x0000000206007986 */ /* 0x0001e6000c101104 */
.L_x_12125:
[----:B------:R-:W-:-:S13]  /*13d0*/  ISETP.GE.AND P0, PT, R29, R23, PT ;  /* 0x000000171d00720c */ /* 0x000fda0003f06270 */
[----:B------:R-:W-:Y:S01]  /*13e0*/  @P0 BREAK B1 ;  /* 0x0000000000010942 */ /* 0x000fe20003800000 */
[----:B------:R-:W-:Y:S05]  /*13f0*/  @P0 BRA `(.L_x_12127) ;  /* 0x000000c000000947 */ /* 0x000fea0003800000 */
[----:B0----5:R-:W-:Y:S01]  /*1400*/  IMAD.IADD R2, R9, 0x1, R29 ;  /* 0x0000000109027824 */ /* 0x021fe200078e021d */
[----:B------:R-:W-:-:S04]  /*1410*/  IADD3 R29, R29, 0x80, RZ ;  /* 0x000000801d1d7810 */ /* 0x000fc80007ffe0ff */
[----:B------:R-:W-:-:S05]  /*1420*/  IADD3 R2, P0, R2, c[0x0][0x178], RZ ;  /* 0x00005e0002027a10 */ /* 0x000fca0007f1e0ff */
[----:B------:R-:W-:-:S05]  /*1430*/  IMAD.X R3, RZ, RZ, c[0x0][0x17c], P0 ;  /* 0x00005f00ff037624 */ /* 0x000fca00000e06ff */
[----:B------:R0:W-:Y:S03]  /*1440*/  STG.E.U8 [R2.64], R0 ;  /* 0x0000000002007986 */ /* 0x0001e6000c101104 */
.L_x_12126:
[----:B------:R-:W-:Y:S05]  /*1450*/  BSYNC B1 ;  /* 0x0000000000017941 */ /* 0x000fea0003800000 */
.L_x_12122:
[----:B------:R-:W-:-:S13]  /*1460*/  ISETP.GE.AND P0, PT, R29, R23, PT ;  /* 0x000000171d00720c */ /* 0x000fda0003f06270 */
[----:B0-----:R-:W-:Y:S01]  /*1470*/  @!P0 IMAD.IADD R2, R9, 0x1, R29 ;  /* 0x0000000109028824 */ /* 0x001fe200078e021d */
[----:B------:R-:W-:-:S04]  /*1480*/  @!P0 IADD3 R29, R29, 0x80, RZ ;  /* 0x000000801d1d8810 */ /* 0x000fc80007ffe0ff */
[----:B------:R-:W-:-:S05]  /*1490*/  @!P0 IADD3 R2, P1, R2, c[0x0][0x178], RZ ;  /* 0x00005e0002028a10 */ /* 0x000fca0007f3e0ff */
[----:B------:R-:W-:-:S05]  /*14a0*/  @!P0 IMAD.X R3, RZ, RZ, c[0x0][0x17c], P1 ;  /* 0x00005f00ff038624 */ /* 0x000fca00008e06ff */
[----:B------:R0:W-:Y:S03]  /*14b0*/  @!P0 STG.E.U8 [R2.64], R19 ;  /* 0x0000001302008986 */ /* 0x0001e6000c101104 */
.L_x_12127:
[----:B------:R-:W-:Y:S05]  /*14c0*/  BSYNC B0 ;  /* 0x0000000000007941 */ /* 0x000fea0003800000 */
.L_x_12121:
[----:B------:R-:W-:Y:S01]  /*14d0*/  WARPSYNC 0xffffffff ;  /* 0xffffffff00007948 */ /* 0x000fe20003800000 */
[----:B------:R-:W-:-:S13]  /*14e0*/  ISETP.GE.AND P0, PT, R29, R23, PT ;  /* 0x000000171d00720c */ /* 0x000fda0003f06270 */
[----:B------:R-:W-:Y:S05]  /*14f0*/  @P0 EXIT ;  /* 0x000000000000094d */ /* 0x000fea0003800000 */
[----:B0----5:R-:W-:-:S05]  /*1500*/  IMAD.IADD R2, R9, 0x1, R29 ;  /* 0x0000000109027824 */ /* 0x021fca00078e021d */
[----:B------:R-:W-:-:S05]  /*1510*/  IADD3 R2, P0, R2, c[0x0][0x178], RZ ;  /* 0x00005e0002027a10 */ /* 0x000fca0007f1e0ff */
[----:B------:R-:W-:-:S05]  /*1520*/  IMAD.X R3, RZ, RZ, c[0x0][0x17c], P0 ;  /* 0x00005f00ff037624 */ /* 0x000fca00000e06ff */
[----:B------:R-:W-:Y:S01]  /*1530*/  STG.E.U8 [R2.64], R4 ;  /* 0x0000000402007986 */ /* 0x000fe2000c101104 */
[----:B------:R-:W-:Y:S05]  /*1540*/  EXIT ;  /* 0x000000000000794d */ /* 0x000fea0003800000 */
.L_x_12128:
        /* <DEDUP_REMOVED lines=11> */
.L_x_27517:


//--------------------- .text._ZN2at6native29vectorized_elementwise_kernelILi4EZZZNS0_28launch_masked_scatter_kernelERKNS_10TensorBaseES4_S4_S4_ENKUlvE_clEvENKUlvE0_clEvEUlablE_St5arrayIPcLm4EEEEviT0_T1_ --------------------------
	.section	.text._ZN2at6native29vectorized_elementwise_kernelILi4EZZZNS0_28launch_masked_scatter_kernelERKNS_10TensorBaseES4_S4_S4_ENKUlvE_clEvENKUlvE0_clEvEUlablE_St5arrayIPcLm4EEEEviT0_T1_,"ax",@progbits
	.sectioninfo	@"SHI_REGISTERS=32"
	.align	128
        .global         _ZN2at6native29vectorized_elementwise_kernelILi4EZZZNS0_28launch_masked_scatter_kernelERKNS_10TensorBaseES4_S4_S4_ENKUlvE_clEvENKUlvE0_clEvEUlablE_St5arrayIPcLm4EEEEviT0_T1_
        .type           _ZN2at6native29vectorized_elementwise_kernelILi4EZZZNS0_28launch_masked_scatter_kernelERKNS_10TensorBaseES4_S4_S4_ENKUlvE_clEvENKUlvE0_clEvEUlablE_St5arrayIPcLm4EEEEviT0_T1_,@function
        .size           _ZN2at6native29vectorized_elementwise_kernelILi4EZZZNS0_28launch_masked_scatter_kernelERKNS_10TensorBaseES4_S4_S4_ENKUlvE_clEvENKUlvE0_clEvEUlablE_St5arrayIPcLm4EEEEviT0_T1_,(.L_x_27518 - _ZN2at6native29vectorized_elementwise_kernelILi4EZZZNS0_28launch_masked_scatter_kernelERKNS_10TensorBaseES4_S4_S4_ENKUlvE_clEvENKUlvE0_clEvEUlablE_St5arrayIPcLm4EEEEviT0_T1_)
        .other          _ZN2at6native29vectorized_elementwise_kernelILi4EZZZNS0_28launch_masked_scatter_kernelERKNS_10TensorBaseES4_S4_S4_ENKUlvE_clEvENKUlvE0_clEvEUlablE_St5arrayIPcLm4EEEEviT0_T1_,@"STO_CUDA_ENTRY STV_DEFAULT"
_ZN2at6native29vectorized_elementwise_kernelILi4EZZZNS0_28launch_masked_scatter_kernelERKNS_10TensorBaseES4_S4_S4_ENKUlvE_clEvENKUlvE0_clEvEUlablE_St5arrayIPcLm4EEEEviT0_T1_:
.text._ZN2at6native29vectorized_elementwise_kernelILi4EZZZNS0_28launch_masked_scatter_kernelERKNS_10TensorBaseES4_S4_S4_ENKUlvE_clEvENKUlvE0_clEvEUlablE_St5arrayIPcLm4EEEEviT0_T1_:
        /* <DEDUP_REMOVED lines=10> */
[----:B------:R-:W-:Y:S01]  /*00a0*/  IADD3.X R29, R0, c[0x0][0x18c], RZ, P0, !PT ;  /* 0x00006300001d7a10 */ /* 0x000fe200007fe4ff */
[----:B------:R-:W-:Y:S01]  /*00b0*/  IMAD.MOV.U32 R10, RZ, RZ, 0x8 ;  /* 0x00000008ff0a7424 */ /* 0x000fe200078e00ff */
[----:B------:R-:W-:-:S03]  /*00c0*/  IADD3 R26, P0, R9, c[0x0][0x180], RZ ;  /* 0x00006000091a7a10 */ /* 0x000fc60007f1e0ff */
[----:B------:R-:W-:-:S04]  /*00d0*/  IMAD.WIDE R10, R9, R10, c[0x0][0x190] ;  /* 0x00006400090a7625 */ /* 0x000fc800078e020a */
[----:B0-----:R-:W-:-:S05]  /*00e0*/  IMAD.WIDE.U32 R28, R8, 0x4, R28 ;  /* 0x00000004081c7825 */ /* 0x001fca00078e001c */
[----:B------:R-:W2:Y:S01]  /*00f0*/  LDG.E R2, [R28.64] ;  /* 0x000000041c027981 */ /* 0x000ea2000c1e1900 */
[----:B------:R-:W-:Y:S01]  /*0100*/  IADD3.X R27, R0, c[0x0][0x184], RZ, P0, !PT ;  /* 0x00006100001b7a10 */ /* 0x000fe200007fe4ff */
[C---:B------:R-:W-:Y:S02]  /*0110*/  IMAD.WIDE.U32 R10, R8.reuse, 0x20, R10 ;  /* 0x00000020080a7825 */ /* 0x040fe400078e000a */
[----:B------:R0:W3:Y:S02]  /*0120*/  LDG.E R25, [R28.64+0x200] ;  /* 0x000200041c197981 */ /* 0x0000e4000c1e1900 */
[----:B------:R-:W-:Y:S02]  /*0130*/  IMAD.WIDE.U32 R26, R8, 0x4, R26 ;  /* 0x00000004081a7825 */ /* 0x000fe400078e001a */
[----:B------:R3:W4:Y:S04]  /*0140*/  LDG.E.128 R20, [R10.64] ;  /* 0x000000040a147981 */ /* 0x000728000c1e1d00 */
[----:B------:R-:W5:Y:S04]  /*0150*/  LDG.E R24, [R26.64] ;  /* 0x000000041a187981 */ /* 0x000f68000c1e1900 */
[----:B------:R3:W4:Y:S04]  /*0160*/  LDG.E.128 R12, [R10.64+0x10] ;  /* 0x000010040a0c7981 */ /* 0x000728000c1e1d00 */
[----:B------:R3:W5:Y:S04]  /*0170*/  LDG.E.128 R16, [R10.64+0x1000] ;  /* 0x001000040a107981 */ /* 0x000768000c1e1d00 */
[----:B------:R-:W5:Y:S04]  /*0180*/  LDG.E R0, [R26.64+0x200] ;  /* 0x000200041a007981 */ /* 0x000f68000c1e1900 */
[----:B------:R3:W5:Y:S01]  /*0190*/  LDG.E.128 R4, [R10.64+0x1010] ;  /* 0x001010040a047981 */ /* 0x000762000c1e1d00 */
[----:B--2---:R-:W-:-:S02]  /*01a0*/  PRMT R3, R2, 0x7770, RZ ;  /* 0x0000777002037816 */ /* 0x004fc400000000ff */
[C---:B0-----:R-:W-:Y:S02]  /*01b0*/  PRMT R28, R2.reuse, 0x7772, RZ ;  /* 0x00007772021c7816 */ /* 0x041fe400000000ff */
[----:B------:R-:W-:Y:S02]  /*01c0*/  ISETP.NE.AND P5, PT, R3, RZ, PT ;  /* 0x000000ff0300720c */ /* 0x000fe40003fa5270 */
[----:B------:R-:W-:Y:S02]  /*01d0*/  PRMT R3, R2, 0x7771, RZ ;  /* 0x0000777102037816 */ /* 0x000fe400000000ff */
[----:B------:R-:W-:Y:S02]  /*01e0*/  ISETP.NE.AND P0, PT, R28, RZ, PT ;  /* 0x000000ff1c00720c */ /* 0x000fe40003f05270 */
[----:B------:R-:W-:Y:S02]  /*01f0*/  ISETP.NE.AND P4, PT, R3, RZ, PT ;  /* 0x000000ff0300720c */ /* 0x000fe40003f85270 */
[----:B------:R-:W-:-:S02]  /*0200*/  PRMT R3, R2, 0x7773, RZ ;  /* 0x0000777302037816 */ /* 0x000fc400000000ff */
[----:B---3--:R-:W-:Y:S02]  /*0210*/  PRMT R10, R25, 0x7771, RZ ;  /* 0x00007771190a7816 */ /* 0x008fe400000000ff */
[----:B------:R-:W-:Y:S02]  /*0220*/  ISETP.NE.AND P1, PT, R3, RZ, PT ;  /* 0x000000ff0300720c */ /* 0x000fe40003f25270 */
[----:B----4-:R-:W-:Y:S02]  /*0230*/  @P5 IADD3 R2, P2, R20, c[0x0][0x168], RZ ;  /* 0x00005a0014025a10 */ /* 0x010fe40007f5e0ff */
[----:B------:R-:W-:Y:S02]  /*0240*/  PRMT R28, R25, 0x7770, RZ ;  /* 0x00007770191c7816 */ /* 0x000fe400000000ff */
[----:B------:R-:W-:Y:S02]  /*0250*/  @P5 IADD3.X R3, R21, c[0x0][0x16c], RZ, P2, !PT ;  /* 0x00005b0015035a10 */ /* 0x000fe400017fe4ff */
[----:B-----5:R-:W-:-:S02]  /*0260*/  PRMT R20, R24, 0x7770, RZ ;  /* 0x0000777018147816 */ /* 0x020fc400000000ff */
[----:B------:R-:W-:Y:S02]  /*0270*/  ISETP.NE.AND P2, PT, R10, RZ, PT ;  /* 0x000000ff0a00720c */ /* 0x000fe40003f45270 */
[----:B------:R-:W-:Y:S02]  /*0280*/  @P4 IADD3 R10, P6, R22, c[0x0][0x168], RZ ;  /* 0x00005a00160a4a10 */ /* 0x000fe40007fde0ff */
[----:B------:R-:W-:Y:S01]  /*0290*/  PRMT R21, R25, 0x7772, RZ ;  /* 0x0000777219157816 */ /* 0x000fe200000000ff */
[----:B------:R0:W2:Y:S01]  /*02a0*/  @P5 LDG.E.U8 R20, [R2.64] ;  /* 0x0000000402145981 */ /* 0x0000a2000c1e1100 */
[----:B------:R-:W-:Y:S02]  /*02b0*/  ISETP.NE.AND P3, PT, R28, RZ, PT ;  /* 0x000000ff1c00720c */ /* 0x000fe40003f65270 */
[----:B------:R-:W-:Y:S02]  /*02c0*/  @P4 IADD3.X R11, R23, c[0x0][0x16c], RZ, P6, !PT ;  /* 0x00005b00170b4a10 */ /* 0x000fe400037fe4ff */
[----:B------:R-:W-:-:S02]  /*02d0*/  ISETP.NE.AND P6, PT, R21, RZ, PT ;  /* 0x000000ff1500720c */ /* 0x000fc40003fc5270 */
[----:B------:R-:W-:Y:S02]  /*02e0*/  @P0 IADD3 R12, P5, R12, c[0x0][0x168], RZ ;  /* 0x00005a000c0c0a10 */ /* 0x000fe40007fbe0ff */
[C---:B------:R-:W-:Y:S02]  /*02f0*/  PRMT R21, R24.reuse, 0x7771, RZ ;  /* 0x0000777118157816 */ /* 0x040fe400000000ff */
[----:B------:R-:W-:Y:S02]  /*0300*/  PRMT R25, R25, 0x7773, RZ ;  /* 0x0000777319197816 */ /* 0x000fe400000000ff */
[----:B------:R-:W-:Y:S02]  /*0310*/  PRMT R22, R24, 0x7772, RZ ;  /* 0x0000777218167816 */ /* 0x000fe400000000ff */
[----:B------:R-:W-:Y:S01]  /*0320*/  @P0 IADD3.X R13, R13, c[0x0][0x16c], RZ, P5, !PT ;  /* 0x00005b000d0d0a10 */ /* 0x000fe20002ffe4ff */
[----:B------:R1:W2:Y:S01]  /*0330*/  @P4 LDG.E.U8 R21, [R10.64] ;  /* 0x000000040a154981 */ /* 0x0002a2000c1e1100 */
[----:B------:R-:W-:-:S02]  /*0340*/  @P1 IADD3 R14, P5, R14, c[0x0][0x168], RZ ;  /* 0x00005a000e0e1a10 */ /* 0x000fc40007fbe0ff */
[----:B------:R-:W-:Y:S01]  /*0350*/  ISETP.NE.AND P4, PT, R25, RZ, PT ;  /* 0x000000ff1900720c */ /* 0x000fe20003f85270 */
[----:B------:R3:W4:Y:S01]  /*0360*/  @P0 LDG.E.U8 R22, [R12.64] ;  /* 0x000000040c160981 */ /* 0x000722000c1e1100 */
[----:B------:R-:W-:Y:S02]  /*0370*/  @P1 IADD3.X R15, R15, c[0x0][0x16c], RZ, P5, !PT ;  /* 0x00005b000f0f1a10 */ /* 0x000fe40002ffe4ff */
[----:B------:R-:W-:Y:S02]  /*0380*/  @P3 IADD3 R16, P0, R16, c[0x0][0x168], RZ ;  /* 0x00005a0010103a10 */ /* 0x000fe40007f1e0ff */
[----:B0-----:R-:W-:Y:S02]  /*0390*/  @P2 IADD3 R2, P5, R18, c[0x0][0x168], RZ ;  /* 0x00005a0012022a10 */ /* 0x001fe40007fbe0ff */
[----:B------:R-:W-:Y:S02]  /*03a0*/  PRMT R18, R0, 0x7770, RZ ;  /* 0x0000777000127816 */ /* 0x000fe400000000ff */
[----:B------:R-:W-:-:S02]  /*03b0*/  @P3 IADD3.X R17, R17, c[0x0][0x16c], RZ, P0, !PT ;  /* 0x00005b0011113a10 */ /* 0x000fc400007fe4ff */
[----:B------:R-:W-:Y:S02]  /*03c0*/  @P2 IADD3.X R3, R19, c[0x0][0x16c], RZ, P5, !PT ;  /* 0x00005b0013032a10 */ /* 0x000fe40002ffe4ff */
[----:B------:R-:W-:Y:S01]  /*03d0*/  PRMT R19, R0, 0x7771, RZ ;  /* 0x0000777100137816 */ /* 0x000fe200000000ff */
[----:B------:R-:W5:Y:S01]  /*03e0*/  @P3 LDG.E.U8 R18, [R16.64] ;  /* 0x0000000410123981 */ /* 0x000f62000c1e1100 */
[----:B------:R-:W-:Y:S02]  /*03f0*/  @P6 IADD3 R4, P0, R4, c[0x0][0x168], RZ ;  /* 0x00005a0004046a10 */ /* 0x000fe40007f1e0ff */
[----:B---3--:R-:W-:Y:S02]  /*0400*/  PRMT R12, R0, 0x7772, RZ ;  /* 0x00007772000c7816 */ /* 0x008fe400000000ff */
[----:B------:R-:W-:Y:S01]  /*0410*/  @P4 IADD3 R6, P3, R6, c[0x0][0x168], RZ ;  /* 0x00005a0006064a10 */ /* 0x000fe20007f7e0ff */
[----:B------:R-:W5:Y:S01]  /*0420*/  @P2 LDG.E.U8 R19, [R2.64] ;  /* 0x0000000402132981 */ /* 0x000f62000c1e1100 */
[----:B------:R-:W-:-:S02]  /*0430*/  @P6 IADD3.X R5, R5, c[0x0][0x16c], RZ, P0, !PT ;  /* 0x00005b0005056a10 */ /* 0x000fc400007fe4ff */
[----:B------:R-:W-:Y:S02]  /*0440*/  PRMT R24, R24, 0x7773, RZ ;  /* 0x0000777318187816 */ /* 0x000fe400000000ff */
[----:B------:R-:W-:Y:S01]  /*0450*/  PRMT R0, R0, 0x7773, RZ ;  /* 0x0000777300007816 */ /* 0x000fe200000000ff */
[----:B------:R-:W3:Y:S01]  /*0460*/  @P6 LDG.E.U8 R12, [R4.64] ;  /* 0x00000004040c6981 */ /* 0x000ee2000c1e1100 */
[----:B------:R-:W-:-:S03]  /*0470*/  @P4 IADD3.X R7, R7, c[0x0][0x16c], RZ, P3, !PT ;  /* 0x00005b0007074a10 */ /* 0x000fc60001ffe4ff */
[----:B------:R-:W3:Y:S04]  /*0480*/  @P1 LDG.E.U8 R24, [R14.64] ;  /* 0x000000040e181981 */ /* 0x000ee8000c1e1100 */
[----:B------:R-:W3:Y:S01]  /*0490*/  @P4 LDG.E.U8 R0, [R6.64] ;  /* 0x0000000406004981 */ /* 0x000ee2000c1e1100 */
[----:B-1----:R-:W-:-:S05]  /*04a0*/  IADD3 R10, P0, R9, c[0x0][0x178], RZ ;  /* 0x00005e00090a7a10 */ /* 0x002fca0007f1e0ff */
[----:B------:R-:W-:-:S04]  /*04b0*/  IMAD.X R11, RZ, RZ, c[0x0][0x17c], P0 ;  /* 0x00005f00ff0b7624 */ /* 0x000fc800000e06ff */
[----:B------:R-:W-:Y:S01]  /*04c0*/  IMAD.WIDE R8, R8, 0x4, R10 ;  /* 0x0000000408087825 */ /* 0x000fe200078e020a */
[----:B--2---:R-:W-:-:S04]  /*04d0*/  PRMT R21, R21, 0x7604, R20 ;  /* 0x0000760415157816 */ /* 0x004fc80000000014 */
[----:B----4-:R-:W-:Y:S02]  /*04e0*/  PRMT R21, R22, 0x7054, R21 ;  /* 0x0000705416157816 */ /* 0x010fe40000000015 */
[----:B-----5:R-:W-:-:S04]  /*04f0*/  PRMT R19, R19, 0x7604, R18 ;  /* 0x0000760413137816 */ /* 0x020fc80000000012 */
[----:B---3--:R-:W-:Y:S02]  /*0500*/  PRMT R19, R12, 0x7054, R19 ;  /* 0x000070540c137816 */ /* 0x008fe40000000013 */
[----:B------:R-:W-:Y:S02]  /*0510*/  PRMT R21, R24, 0x654, R21 ;  /* 0x0000065418157816 */ /* 0x000fe40000000015 */
[----:B------:R-:W-:-:S03]  /*0520*/  PRMT R19, R0, 0x654, R19 ;  /* 0x0000065400137816 */ /* 0x000fc60000000013 */
[----:B------:R-:W-:Y:S04]  /*0530*/  STG.E [R8.64], R21 ;  /* 0x0000001508007986 */ /* 0x000fe8000c101904 */
[----:B------:R-:W-:Y:S01]  /*0540*/  STG.E [R8.64+0x200], R19 ;  /* 0x0002001308007986 */ /* 0x000fe2000c101904 */
[----:B------:R-:W-:Y:S05]  /*0550*/  EXIT ;  /* 0x000000000000794d */ /* 0x000fea0003800000 */
.L_x_12129:
        /* <DEDUP_REMOVED lines=213> */
.L_x_12132:
[----:B0-----:R-:W-:-:S13]  /*12b0*/  ISETP.GE.AND P0, PT, R29, R23, PT ;  /* 0x000000171d00720c */ /* 0x001fda0003f06270 */
[----:B------:R-:W-:Y:S05]  /*12c0*/  @P0 BRA `(.L_x_12134) ;  /* 0x000000c000000947 */ /* 0x000fea0003800000 */
[----:B-----5:R-:W-:Y:S01]  /*12d0*/  IMAD.IADD R6, R9, 0x1, R29 ;  /* 0x0000000109067824 */ /* 0x020fe200078e021d */
[----:B------:R-:W-:-:S04]  /*12e0*/  IADD3 R29, R29, 0x80, RZ ;  /* 0x000000801d1d7810 */ /* 0x000fc80007ffe0ff */
[----:B------:R-:W-:-:S05]  /*12f0*/  IADD3 R6, P0, R6, c[0x0][0x178], RZ ;  /* 0x00005e0006067a10 */ /* 0x000fca0007f1e0ff */
[----:B------:R-:W-:-:S05]  /*1300*/  IMAD.X R7, RZ, RZ, c[0x0][0x17c], P0 ;  /* 0x00005f00ff077624 */ /* 0x000fca00000e06ff */
[----:B------:R0:W-:Y:S03]  /*1310*/  STG.E.U8 [R6.64], R3 ;  /* 0x0000000306007986 */ /* 0x0001e6000c101104 */
.L_x_12133:
[----:B------:R-:W-:-:S13]  /*1320*/  ISETP.GE.AND P0, PT, R29, R23, PT ;  /* 0x000000171d00720c */ /* 0x000fda0003f06270 */
[----:B------:R-:W-:Y:S05]  /*1330*/  @P0 BRA `(.L_x_12135) ;  /* 0x000000d000000947 */ /* 0x000fea0003800000 */
[----:B0-----:R-:W-:Y:S01]  /*1340*/  IMAD.IADD R6, R9, 0x1, R29 ;  /* 0x0000000109067824 */ /* 0x001fe200078e021d */
[----:B------:R-:W-:-:S04]  /*1350*/  IADD3 R29, R29, 0x80, RZ ;  /* 0x000000801d1d7810 */ /* 0x000fc80007ffe0ff */
[----:B------:R-:W-:-:S05]  /*1360*/  IADD3 R6, P0, R6, c[0x0][0x178], RZ ;  /* 0x00005e0006067a10 */ /* 0x000fca0007f1e0ff */
[----:B------:R-:W-:-:S05]  /*1370*/  IMAD.X R7, RZ, RZ, c[0x0][0x17c], P0 ;  /* 0x00005f00ff077624 */ /* 0x000fca00000e06ff */
[----:B------:R0:W-:Y:S03]  /*1380*/  STG.E.U8 [R6.64], R2 ;  /* 0x0000000206007986 */ /* 0x0001e6000c101104 */
.L_x_12134:
        /* <DEDUP_REMOVED lines=8> */
.L_x_12135:
[----:B------:R-:W-:Y:S05]  /*1410*/  BSYNC B1 ;  /* 0x0000000000017941 */ /* 0x000fea0003800000 */
.L_x_12131:
[----:B------:R-:W-:-:S13]  /*1420*/  ISETP.GE.AND P0, PT, R29, R23, PT ;  /* 0x000000171d00720c */ /* 0x000fda0003f06270 */
[----:B0-----:R-:W-:Y:S01]  /*1430*/  @!P0 IMAD.IADD R2, R9, 0x1, R29 ;  /* 0x0000000109028824 */ /* 0x001fe200078e021d */
[----:B------:R-:W-:-:S04]  /*1440*/  @!P0 IADD3 R29, R29, 0x80, RZ ;  /* 0x000000801d1d8810 */ /* 0x000fc80007ffe0ff */
[----:B------:R-:W-:-:S05]  /*1450*/  @!P0 IADD3 R2, P1, R2, c[0x0][0x178], RZ ;  /* 0x00005e0002028a10 */ /* 0x000fca0007f3e0ff */
[----:B------:R-:W-:-:S05]  /*1460*/  @!P0 IMAD.X R3, RZ, RZ, c[0x0][0x17c], P1 ;  /* 0x00005f00ff038624 */ /* 0x000fca00008e06ff */
[----:B------:R0:W-:Y:S03]  /*1470*/  @!P0 STG.E.U8 [R2.64], R19 ;  /* 0x0000001302008986 */ /* 0x0001e6000c101104 */
.L_x_12136:
[----:B------:R-:W-:Y:S05]  /*1480*/  BSYNC B0 ;  /* 0x0000000000007941 */ /* 0x000fea0003800000 */
.L_x_12130:
        /* <DEDUP_REMOVED lines=8> */
.L_x_12137:
        /* <DEDUP_REMOVED lines=15> */
.L_x_27518:


//--------------------- .text._ZN2at6native29vectorized_elementwise_kernelILi8EZZZNS0_28launch_masked_scatter_kernelERKNS_10TensorBaseES4_S4_S4_ENKUlvE_clEvENKUlvE0_clEvEUlablE_St5arrayIPcLm4EEEEviT0_T1_ --------------------------
	.section	.text._ZN2at6native29vectorized_elementwise_kernelILi8EZZZNS0_28launch_masked_scatter_kernelERKNS_10TensorBaseES4_S4_S4_ENKUlvE_clEvENKUlvE0_clEvEUlablE_St5arrayIPcLm4EEEEviT0_T1_,"ax",@progbits
	.sectioninfo	@"SHI_REGISTERS=4"
	.align	128
        .global         _ZN2at6native29vectorized_elementwise_kernelILi8EZZZNS0_28launch_masked_scatter_kernelERKNS_10TensorBaseES4_S4_S4_ENKUlvE_clEvENKUlvE0_clEvEUlablE_St5arrayIPcLm4EEEEviT0_T1_
        .type           _ZN2at6native29vectorized_elementwise_kernelILi8EZZZNS0_28launch_masked_scatter_kernelERKNS_10TensorBaseES4_S4_S4_ENKUlvE_clEvENKUlvE0_clEvEUlablE_St5arrayIPcLm4EEEEviT0_T1_,@function
        .size           _ZN2at6native29vectorized_elementwise_kernelILi8EZZZNS0_28launch_masked_scatter_kernelERKNS_10TensorBaseES4_S4_S4_ENKUlvE_clEvENKUlvE0_clEvEUlablE_St5arrayIPcLm4EEEEviT0_T1_,(.L_x_27519 - _ZN2at6native29vectorized_elementwise_kernelILi8EZZZNS0_28launch_masked_scatter_kernelERKNS_10TensorBaseES4_S4_S4_ENKUlvE_clEvENKUlvE0_clEvEUlablE_St5arrayIPcLm4EEEEviT0_T1_)
        .other          _ZN2at6native29vectorized_elementwise_kernelILi8EZZZNS0_28launch_masked_scatter_kernelERKNS_10TensorBaseES4_S4_S4_ENKUlvE_clEvENKUlvE0_clEvEUlablE_St5arrayIPcLm4EEEEviT0_T1_,@"STO_CUDA_ENTRY STV_DEFAULT"
_ZN2at6native29vectorized_elementwise_kernelILi8EZZZNS0_28launch_masked_scatter_kernelERKNS_10TensorBaseES4_S4_S4_ENKUlvE_clEvENKUlvE0_clEvEUlablE_St5arrayIPcLm4EEEEviT0_T1_:
.text._ZN2at6native29vectorized_elementwise_kernelILi8EZZZNS0_28launch_masked_scatter_kernelERKNS_10TensorBaseES4_S4_S4_ENKUlvE_clEvENKUlvE0_clEvEUlablE_St5arrayIPcLm4EEEEviT0_T1_:
[----:B------:R-:W-:Y:S02]  /*0000*/  MOV R1, c[0x0][0x28] ;  /* 0x00000a0000017a02 */ /* 0x000fe40000000f00 */
[----:B------:R-:W-:Y:S05]  /*0010*/  EXIT ;  /* 0x000000000000794d */ /* 0x000fea0003800000 */
.L_x_12138:
        /* <DEDUP_REMOVED lines=14> */
.L_x_27519:


//--------------------- .text._ZN2at6native18elementwise_kernelILi128ELi4EZNS0_15gpu_kernel_implIZZZNS0_28launch_masked_scatter_kernelERKNS_10TensorBaseES5_S5_S5_ENKUlvE_clEvENKUlvE_clEvEUlhblE_EEvRNS_18TensorIteratorBaseERKT_EUliE_EEviT1_ --------------------------
	.section	.text._ZN2at6native18elementwise_kernelILi128ELi4EZNS0_15gpu_kernel_implIZZZNS0_28launch_masked_scatter_kernelERKNS_10TensorBaseES5_S5_S5_ENKUlvE_clEvENKUlvE_clEvEUlhblE_EEvRNS_18TensorIteratorBaseERKT_EUliE_EEviT1_,"ax",@progbits
	.sectioninfo	@"SHI_REGISTERS=27"
	.align	128
        .global         _ZN2at6native18elementwise_kernelILi128ELi4EZNS0_15gpu_kernel_implIZZZNS0_28launch_masked_scatter_kernelERKNS_10TensorBaseES5_S5_S5_ENKUlvE_clEvENKUlvE_clEvEUlhblE_EEvRNS_18TensorIteratorBaseERKT_EUliE_EEviT1_
        .type           _ZN2at6native18elementwise_kernelILi128ELi4EZNS0_15gpu_kernel_implIZZZNS0_28launch_masked_scatter_kernelERKNS_10TensorBaseES5_S5_S5_ENKUlvE_clEvENKUlvE_clEvEUlhblE_EEvRNS_18TensorIteratorBaseERKT_EUliE_EEviT1_,@function
        .size           _ZN2at6native18elementwise_kernelILi128ELi4EZNS0_15gpu_kernel_implIZZZNS0_28launch_masked_scatter_kernelERKNS_10TensorBaseES5_S5_S5_ENKUlvE_clEvENKUlvE_clEvEUlhblE_EEvRNS_18TensorIteratorBaseERKT_EUliE_EEviT1_,(.L_x_27520 - _ZN2at6native18elementwise_kernelILi128ELi4EZNS0_15gpu_kernel_implIZZZNS0_28launch_masked_scatter_kernelERKNS_10TensorBaseES5_S5_S5_ENKUlvE_clEvENKUlvE_clEvEUlhblE_EEvRNS_18TensorIteratorBaseERKT_EUliE_EEviT1_)
        .other          _ZN2at6native18elementwise_kernelILi128ELi4EZNS0_15gpu_kernel_implIZZZNS0_28launch_masked_scatter_kernelERKNS_10TensorBaseES5_S5_S5_ENKUlvE_clEvENKUlvE_clEvEUlhblE_EEvRNS_18TensorIteratorBaseERKT_EUliE_EEviT1_,@"STO_CUDA_ENTRY STV_DEFAULT"
_ZN2at6native18elementwise_kernelILi128ELi4EZNS0_15gpu_kernel_implIZZZNS0_28launch_masked_scatter_kernelERKNS_10TensorBaseES5_S5_S5_ENKUlvE_clEvENKUlvE_clEvEUlhblE_EEvRNS_18TensorIteratorBaseERKT_EUliE_EEviT1_:
.text._ZN2at6native18elementwise_kernelILi128ELi4EZNS0_15gpu_kernel_implIZZZNS0_28launch_masked_scatter_kernelERKNS_10TensorBaseES5_S5_S5_ENKUlvE_clEvENKUlvE_clEvEUlhblE_EEvRNS_18TensorIteratorBaseERKT_EUliE_EEviT1_:
        /* <DEDUP_REMOVED lines=289> */
.L_x_12141:
        /* <DEDUP_REMOVED lines=18> */
.L_x_12145:
[----:B------:R0:W5:Y:S01]  /*1330*/  LDG.E.U8 R23, [R4.64] ;  /* 0x0000002404177981 */ /* 0x000162000c1e1100 */
[----:B------:R-:W-:Y:S05]  /*1340*/  BRA `(.L_x_12147) ;  /* 0x00000dc000007947 */ /* 0x000fea0003800000 */
.L_x_12144:
        /* <DEDUP_REMOVED lines=8> */
.L_x_12149:
[----:B------:R0:W5:Y:S01]  /*13d0*/  LDG.E.U8 R23, [R4.64] ;  /* 0x0000002404177981 */ /* 0x000162000c1e1100 */
[----:B------:R-:W-:Y:S05]  /*13e0*/  BRA `(.L_x_12147) ;  /* 0x00000d2000007947 */ /* 0x000fea0003800000 */
.L_x_12148:
[----:B------:R0:W5:Y:S01]  /*13f0*/  LDG.E.U16 R23, [R4.64] ;  /* 0x0000002404177981 */ /* 0x000162000c1e1500 */
[----:B------:R-:W-:Y:S05]  /*1400*/  BRA `(.L_x_12147) ;  /* 0x00000d0000007947 */ /* 0x000fea0003800000 */
.L_x_12143:
[----:B------:R-:W-:-:S13]  /*1410*/  ISETP.GT.AND P0, PT, R2, 0x6, PT ;  /* 0x000000060200780c */ /* 0x000fda0003f04270 */
[----:B------:R-:W-:Y:S05]  /*1420*/  @P0 BRA `(.L_x_12150) ;  /* 0x000000d000000947 */ /* 0x000fea0003800000 */
[----:B------:R-:W-:-:S13]  /*1430*/  ISETP.NE.AND P0, PT, R2, 0x5, PT ;  /* 0x000000050200780c */ /* 0x000fda0003f05270 */
[----:B------:R-:W-:Y:S05]  /*1440*/  @!P0 BRA `(.L_x_12151) ;  /* 0x0000006000008947 */ /* 0x000fea0003800000 */
[----:B------:R-:W-:-:S13]  /*1450*/  ISETP.NE.AND P0, PT, R2, 0x6, PT ;  /* 0x000000060200780c */ /* 0x000fda0003f05270 */
[----:B------:R-:W-:Y:S05]  /*1460*/  @P0 BRA `(.L_x_12146) ;  /* 0x00000b2000000947 */ /* 0x000fea0003800000 */
[----:B------:R-:W2:Y:S02]  /*1470*/  LDG.E R2, [R4.64] ;  /* 0x0000002404027981 */ /* 0x000ea4000c1e1900 */
[----:B--2---:R-:W0:Y:S02]  /*1480*/  F2I.S64.TRUNC R2, R2 ;  /* 0x0000000200027311 */ /* 0x004e24000020d900 */
[----:B0-----:R-:W-:Y:S01]  /*1490*/  PRMT R23, R2, 0x7610, R23 ;  /* 0x0000761002177816 */ /* 0x001fe20000000017 */
[----:B------:R-:W-:Y:S05]  /*14a0*/  BRA `(.L_x_12147) ;  /* 0x00000c6000007947 */ /* 0x000fea0003800000 */
.L_x_12151:
[----:B------:R-:W2:Y:S02]  /*14b0*/  LDG.E.U16 R2, [R4.64] ;  /* 0x0000002404027981 */ /* 0x000ea4000c1e1500 */
[----:B--2---:R-:W-:-:S06]  /*14c0*/  HADD2.F32 R2, -RZ, R2.H0_H0 ;  /* 0x20000002ff027230 */ /* 0x004fcc0000004100 */
[----:B------:R-:W0:Y:S02]  /*14d0*/  F2I.S64.TRUNC R2, R2 ;  /* 0x0000000200027311 */ /* 0x000e24000020d900 */
[----:B0-----:R-:W-:Y:S01]  /*14e0*/  PRMT R23, R2, 0x7610, R23 ;  /* 0x0000761002177816 */ /* 0x001fe20000000017 */
[----:B------:R-:W-:Y:S05]  /*14f0*/  BRA `(.L_x_12147) ;  /* 0x00000c1000007947 */ /* 0x000fea0003800000 */
.L_x_12150:
[----:B------:R-:W-:-:S13]  /*1500*/  ISETP.NE.AND P0, PT, R2, 0x7, PT ;  /* 0x000000070200780c */ /* 0x000fda0003f05270 */
[----:B------:R-:W-:Y:S05]  /*1510*/  @!P0 BRA `(.L_x_12152) ;  /* 0x000000d000008947 */ /* 0x000fea0003800000 */
        /* <DEDUP_REMOVED lines=8> */
.L_x_12153:
[----:B------:R-:W2:Y:S02]  /*15a0*/  LDG.E.U16 R4, [R4.64] ;  /* 0x0000002404047981 */ /* 0x000ea4000c1e1500 */
[----:B--2---:R-:W-:-:S06]  /*15b0*/  HADD2.F32 R2, -RZ, R4.H0_H0 ;  /* 0x20000004ff027230 */ /* 0x004fcc0000004100 */
[----:B------:R-:W0:Y:S02]  /*15c0*/  F2I.S64.TRUNC R2, R2 ;  /* 0x0000000200027311 */ /* 0x000e24000020d900 */
[----:B0-----:R-:W-:Y:S01]  /*15d0*/  PRMT R23, R2, 0x7610, R23 ;  /* 0x0000761002177816 */ /* 0x001fe20000000017 */
[----:B------:R-:W-:Y:S05]  /*15e0*/  BRA `(.L_x_12147) ;  /* 0x00000b2000007947 */ /* 0x000fea0003800000 */
.L_x_12152:
[----:B------:R-:W2:Y:S02]  /*15f0*/  LDG.E.64 R2, [R4.64] ;  /* 0x0000002404027981 */ /* 0x000ea4000c1e1b00 */
[----:B--2---:R-:W0:Y:S02]  /*1600*/  F2I.S64.F64.TRUNC R2, R2 ;  /* 0x0000000200027311 */ /* 0x004e24000030d900 */
[----:B0-----:R-:W-:Y:S01]  /*1610*/  PRMT R23, R2, 0x7610, R23 ;  /* 0x0000761002177816 */ /* 0x001fe20000000017 */
[----:B------:R-:W-:Y:S05]  /*1620*/  BRA `(.L_x_12147) ;  /* 0x00000ae000007947 */ /* 0x000fea0003800000 */
.L_x_12142:
        /* <DEDUP_REMOVED lines=12> */
.L_x_12156:
[----:B------:R-:W2:Y:S02]  /*16f0*/  LDG.E.64 R4, [R4.64] ;  /* 0x0000002404047981 */ /* 0x000ea4000c1e1b00 */
[----:B--2---:R-:W0:Y:S02]  /*1700*/  F2I.S64.F64.TRUNC R2, R4 ;  /* 0x0000000400027311 */ /* 0x004e24000030d900 */
[----:B0-----:R-:W-:Y:S01]  /*1710*/  PRMT R23, R2, 0x7610, R23 ;  /* 0x0000761002177816 */ /* 0x001fe20000000017 */
[----:B------:R-:W-:Y:S05]  /*1720*/  BRA `(.L_x_12147) ;  /* 0x000009e000007947 */ /* 0x000fea0003800000 */
.L_x_12155:
        /* <DEDUP_REMOVED lines=25> */
[----:B------:R-:W0:Y:S02]  /*18c0*/  F2I.S64.TRUNC R2, R3 ;  /* 0x0000000300027311 */ /* 0x000e24000020d900 */
[----:B0-----:R-:W-:Y:S01]  /*18d0*/  PRMT R23, R2, 0x7610, R23 ;  /* 0x0000761002177816 */ /* 0x001fe20000000017 */
[----:B------:R-:W-:Y:S05]  /*18e0*/  BRA `(.L_x_12147) ;  /* 0x0000082000007947 */ /* 0x000fea0003800000 */
.L_x_12158:
        /* <DEDUP_REMOVED lines=12> */
[----:B------:R-:W0:Y:S02]  /*19b0*/  F2I.S64.TRUNC R2, R2 ;  /* 0x0000000200027311 */ /* 0x000e24000020d900 */
[----:B0-----:R-:W-:Y:S01]  /*19c0*/  PRMT R23, R2, 0x7610, R23 ;  /* 0x0000761002177816 */ /* 0x001fe20000000017 */
[----:B------:R-:W-:Y:S05]  /*19d0*/  BRA `(.L_x_12147) ;  /* 0x0000073000007947 */ /* 0x000fea0003800000 */
.L_x_12157:
[----:B------:R-:W2:Y:S02]  /*19e0*/  LDG.E.U16 R2, [R4.64] ;  /* 0x0000002404027981 */ /* 0x000ea4000c1e1500 */
[----:B--2---:R-:W-:-:S06]  /*19f0*/  PRMT R2, RZ, 0x5410, R2 ;  /* 0x00005410ff027816 */ /* 0x004fcc0000000002 */
[----:B------:R-:W0:Y:S02]  /*1a00*/  F2I.S64.TRUNC R2, R2 ;  /* 0x0000000200027311 */ /* 0x000e24000020d900 */
[----:B0-----:R-:W-:Y:S01]  /*1a10*/  PRMT R23, R2, 0x7610, R23 ;  /* 0x0000761002177816 */ /* 0x001fe20000000017 */
[----:B------:R-:W-:Y:S05]  /*1a20*/  BRA `(.L_x_12147) ;  /* 0x000006e000007947 */ /* 0x000fea0003800000 */
.L_x_12154:
        /* <DEDUP_REMOVED lines=10> */
.L_x_12161:
        /* <DEDUP_REMOVED lines=21> */
.L_x_12165:
[----:B------:R-:W-:Y:S05]  /*1c20*/  BSYNC B1 ;  /* 0x0000000000017941 */ /* 0x000fea0003800000 */
.L_x_12164:
[----:B------:R-:W-:Y:S01]  /*1c30*/  IMAD.SHL.U32 R2, R2, 0x100000, RZ ;  /* 0x0010000002027824 */ /* 0x000fe200078e00ff */
[----:B------:R-:W-:-:S04]  /*1c40*/  LEA R3, R0, 0x3b800000, 0x17 ;  /* 0x3b80000000037811 */ /* 0x000fc800078eb8ff */
[----:B------:R-:W-:Y:S02]  /*1c50*/  LOP3.LUT R2, R3, R2, R4, 0xfe, !PT ;  /* 0x0000000203027212 */ /* 0x000fe400078efe04 */
.L_x_12163:
[----:B------:R-:W-:Y:S05]  /*1c60*/  BSYNC B0 ;  /* 0x0000000000007941 */ /* 0x000fea0003800000 */
.L_x_12162:
[----:B------:R-:W0:Y:S02]  /*1c70*/  F2I.S64.TRUNC R2, R2 ;  /* 0x0000000200027311 */ /* 0x000e24000020d900 */
[----:B0-----:R-:W-:Y:S01]  /*1c80*/  PRMT R23, R2, 0x7610, R23 ;  /* 0x0000761002177816 */ /* 0x001fe20000000017 */
[----:B------:R-:W-:Y:S05]  /*1c90*/  BRA `(.L_x_12147) ;  /* 0x0000047000007947 */ /* 0x000fea0003800000 */
.L_x_12160:
        /* <DEDUP_REMOVED lines=21> */
.L_x_12169:
[----:B------:R-:W-:Y:S05]  /*1df0*/  BSYNC B1 ;  /* 0x0000000000017941 */ /* 0x000fea0003800000 */
.L_x_12168:
[----:B------:R-:W-:Y:S01]  /*1e00*/  IMAD.SHL.U32 R2, R2, 0x200000, RZ ;  /* 0x0020000002027824 */ /* 0x000fe200078e00ff */
[----:B------:R-:W-:-:S04]  /*1e10*/  LEA R3, R0, 0x37800000, 0x17 ;  /* 0x3780000000037811 */ /* 0x000fc800078eb8ff */
[----:B------:R-:W-:Y:S02]  /*1e20*/  LOP3.LUT R2, R3, R2, R4, 0xfe, !PT ;  /* 0x0000000203027212 */ /* 0x000fe400078efe04 */
.L_x_12167:
[----:B------:R-:W-:Y:S05]  /*1e30*/  BSYNC B0 ;  /* 0x0000000000007941 */ /* 0x000fea0003800000 */
.L_x_12166:
[----:B------:R-:W0:Y:S02]  /*1e40*/  F2I.S64.TRUNC R2, R2 ;  /* 0x0000000200027311 */ /* 0x000e24000020d900 */
[----:B0-----:R-:W-:Y:S01]  /*1e50*/  PRMT R23, R2, 0x7610, R23 ;  /* 0x0000761002177816 */ /* 0x001fe20000000017 */
[----:B------:R-:W-:Y:S05]  /*1e60*/  BRA `(.L_x_12147) ;  /* 0x000002a000007947 */ /* 0x000fea0003800000 */
.L_x_12159:
        /* <DEDUP_REMOVED lines=14> */
.L_x_12173:
[----:B------:R-:W-:Y:S05]  /*1f50*/  BSYNC B0 ;  /* 0x0000000000007941 */ /* 0x000fea0003800000 */
.L_x_12172:
[----:B------:R-:W0:Y:S02]  /*1f60*/  F2I.S64.TRUNC R2, R2 ;  /* 0x0000000200027311 */ /* 0x000e24000020d900 */
[----:B0-----:R-:W-:Y:S01]  /*1f70*/  PRMT R23, R2, 0x7610, R23 ;  /* 0x0000761002177816 */ /* 0x001fe20000000017 */
[----:B------:R-:W-:Y:S05]  /*1f80*/  BRA `(.L_x_12147) ;  /* 0x0000018000007947 */ /* 0x000fea0003800000 */
.L_x_12146:
        /* <DEDUP_REMOVED lines=21> */
.L_x_12171:
[----:B------:R0:W5:Y:S01]  /*20e0*/  LDG.E.U8 R23, [R4.64] ;  /* 0x0000002404177981 */ /* 0x000162000c1e1100 */
[----:B------:R-:W-:Y:S05]  /*20f0*/  BRA `(.L_x_12147) ;  /* 0x0000001000007947 */ /* 0x000fea0003800000 */
.L_x_12170:
[----:B------:R0:W5:Y:S02]  /*2100*/  LDG.E.U8 R23, [R4.64] ;  /* 0x0000002404177981 */ /* 0x000164000c1e1100 */
.L_x_12147:
        /* <DEDUP_REMOVED lines=18> */
.L_x_12177:
[----:B------:R-:W2:Y:S02]  /*2230*/  LDG.E.U8 R2, [R2.64] ;  /* 0x0000002402027981 */ /* 0x000ea4000c1e1100 */
[----:B--2---:R-:W-:-:S04]  /*2240*/  ISETP.NE.AND P0, PT, R2, RZ, PT ;  /* 0x000000ff0200720c */ /* 0x004fc80003f05270 */
[----:B------:R-:W-:Y:S01]  /*2250*/  P2R R24, PR, RZ, 0x1 ;  /* 0x00000001ff187803 */ /* 0x000fe20000000000 */
[----:B------:R-:W-:Y:S05]  /*2260*/  BRA `(.L_x_12179) ;  /* 0x00000f4000007947 */ /* 0x000fea0003800000 */
.L_x_12176:
        /* <DEDUP_REMOVED lines=11> */
.L_x_12181:
[----:B------:R-:W2:Y:S02]  /*2320*/  LDG.E R2, [R2.64] ;  /* 0x0000002402027981 */ /* 0x000ea4000c1e1900 */
[----:B--2---:R-:W-:-:S04]  /*2330*/  ISETP.NE.AND P0, PT, R2, RZ, PT ;  /* 0x000000ff0200720c */ /* 0x004fc80003f05270 */
[----:B------:R-:W-:Y:S01]  /*2340*/  P2R R24, PR, RZ, 0x1 ;  /* 0x00000001ff187803 */ /* 0x000fe20000000000 */
[----:B------:R-:W-:Y:S05]  /*2350*/  BRA `(.L_x_12179) ;  /* 0x00000e5000007947 */ /* 0x000fea0003800000 */
.L_x_12180:
[----:B------:R-:W2:Y:S02]  /*2360*/  LDG.E.U16 R2, [R2.64] ;  /* 0x0000002402027981 */ /* 0x000ea4000c1e1500 */
[----:B--2---:R-:W-:-:S04]  /*2370*/  ISETP.NE.AND P0, PT, R2, RZ, PT ;  /* 0x000000ff0200720c */ /* 0x004fc80003f05270 */
[----:B------:R-:W-:Y:S01]  /*2380*/  P2R R24, PR, RZ, 0x1 ;  /* 0x00000001ff187803 */ /* 0x000fe20000000000 */
[----:B------:R-:W-:Y:S05]  /*2390*/  BRA `(.L_x_12179) ;  /* 0x00000e1000007947 */ /* 0x000fea0003800000 */
.L_x_12175:
        /* <DEDUP_REMOVED lines=10> */
.L_x_12183:
[----:B------:R-:W2:Y:S02]  /*2440*/  LDG.E.U16 R0, [R2.64] ;  /* 0x0000002402007981 */ /* 0x000ea4000c1e1500 */
[----:B--2---:R-:W-:-:S05]  /*2450*/  HADD2.F32 R0, -RZ, R0.H0_H0 ;  /* 0x20000000ff007230 */ /* 0x004fca0000004100 */
[----:B------:R-:W-:-:S04]  /*2460*/  FSETP.NEU.FTZ.AND P0, PT, R0, RZ, PT ;  /* 0x000000ff0000720b */ /* 0x000fc80003f1d000 */
[----:B------:R-:W-:Y:S01]  /*2470*/  P2R R24, PR, RZ, 0x1 ;  /* 0x00000001ff187803 */ /* 0x000fe20000000000 */
[----:B------:R-:W-:Y:S05]  /*2480*/  BRA `(.L_x_12179) ;  /* 0x00000d2000007947 */ /* 0x000fea0003800000 */
.L_x_12182:
        /* <DEDUP_REMOVED lines=12> */
.L_x_12185:
        /* <DEDUP_REMOVED lines=11> */
.L_x_12184:
[----:B------:R-:W2:Y:S02]  /*2600*/  LDG.E.64 R2, [R2.64] ;  /* 0x0000002402027981 */ /* 0x000ea4000c1e1b00 */
[----:B--2---:R-:W0:-:S06]  /*2610*/  DSETP.NEU.AND P0, PT, R2, RZ, PT ;  /* 0x000000ff0200722a */ /* 0x004e0c0003f0d000 */
[----:B0-----:R-:W-:Y:S01]  /*2620*/  P2R R24, PR, RZ, 0x1 ;  /* 0x00000001ff187803 */ /* 0x001fe20000000000 */
[----:B------:R-:W-:Y:S05]  /*2630*/  BRA `(.L_x_12179) ;  /* 0x00000b7000007947 */ /* 0x000fea0003800000 */
.L_x_12174:
        /* <DEDUP_REMOVED lines=12> */
.L_x_12188:
[----:B------:R-:W2:Y:S02]  /*2700*/  LDG.E.128 R4, [R2.64] ;  /* 0x0000002402047981 */ /* 0x000ea4000c1e1d00 */
[----:B--2---:R-:W0:-:S06]  /*2710*/  DSETP.NEU.AND P0, PT, R6, RZ, PT ;  /* 0x000000ff0600722a */ /* 0x004e0c0003f0d000 */
[----:B0-----:R-:W0:-:S06]  /*2720*/  DSETP.NEU.OR P0, PT, R4, RZ, P0 ;  /* 0x000000ff0400722a */ /* 0x001e0c000070d400 */
[----:B0-----:R-:W-:Y:S01]  /*2730*/  P2R R24, PR, RZ, 0x1 ;  /* 0x00000001ff187803 */ /* 0x001fe20000000000 */
[----:B------:R-:W-:Y:S05]  /*2740*/  BRA `(.L_x_12179) ;  /* 0x00000a6000007947 */ /* 0x000fea0003800000 */
.L_x_12187:
        /* <DEDUP_REMOVED lines=28> */
.L_x_12190:
        /* <DEDUP_REMOVED lines=15> */
.L_x_12189:
[----:B------:R-:W2:Y:S02]  /*2a00*/  LDG.E.U16 R0, [R2.64] ;  /* 0x0000002402007981 */ /* 0x000ea4000c1e1500 */
[----:B--2---:R-:W-:-:S04]  /*2a10*/  PRMT R0, RZ, 0x5410, R0 ;  /* 0x00005410ff007816 */ /* 0x004fc80000000000 */
[----:B------:R-:W-:-:S04]  /*2a20*/  FSETP.NEU.FTZ.AND P0, PT, R0, RZ, PT ;  /* 0x000000ff0000720b */ /* 0x000fc80003f1d000 */
[----:B------:R-:W-:Y:S01]  /*2a30*/  P2R R24, PR, RZ, 0x1 ;  /* 0x00000001ff187803 */ /* 0x000fe20000000000 */
[----:B------:R-:W-:Y:S05]  /*2a40*/  BRA `(.L_x_12179) ;  /* 0x0000076000007947 */ /* 0x000fea0003800000 */
.L_x_12186:
        /* <DEDUP_REMOVED lines=12> */
.L_x_12193:
        /* <DEDUP_REMOVED lines=21> */
.L_x_12197:
[----:B------:R-:W-:Y:S05]  /*2c60*/  BSYNC B1 ;  /* 0x0000000000017941 */ /* 0x000fea0003800000 */
.L_x_12196:
[----:B------:R-:W-:Y:S01]  /*2c70*/  LEA R3, R0, 0x3b800000, 0x17 ;  /* 0x3b80000000037811 */ /* 0x000fe200078eb8ff */
[----:B------:R-:W-:-:S05]  /*2c80*/  IMAD.SHL.U32 R0, R2, 0x100000, RZ ;  /* 0x0010000002007824 */ /* 0x000fca00078e00ff */
[----:B------:R-:W-:Y:S02]  /*2c90*/  LOP3.LUT R0, R3, R0, R4, 0xfe, !PT ;  /* 0x0000000003007212 */ /* 0x000fe400078efe04 */
.L_x_12195:
[----:B------:R-:W-:Y:S05]  /*2ca0*/  BSYNC B0 ;  /* 0x0000000000007941 */ /* 0x000fea0003800000 */
.L_x_12194:
[----:B------:R-:W-:-:S04]  /*2cb0*/  FSETP.NEU.FTZ.AND P0, PT, R0, RZ, PT ;  /* 0x000000ff0000720b */ /* 0x000fc80003f1d000 */
[----:B------:R-:W-:Y:S01]  /*2cc0*/  P2R R24, PR, RZ, 0x1 ;  /* 0x00000001ff187803 */ /* 0x000fe20000000000 */
[----:B------:R-:W-:Y:S05]  /*2cd0*/  BRA `(.L_x_12179) ;  /* 0x000004d000007947 */ /* 0x000fea0003800000 */
.L_x_12192:
        /* <DEDUP_REMOVED lines=21> */
.L_x_12201:
[----:B------:R-:W-:Y:S05]  /*2e30*/  BSYNC B1 ;  /* 0x0000000000017941 */ /* 0x000fea0003800000 */
.L_x_12200:
[----:B------:R-:W-:Y:S01]  /*2e40*/  LEA R3, R0, 0x37800000, 0x17 ;  /* 0x3780000000037811 */ /* 0x000fe200078eb8ff */
[----:B------:R-:W-:-:S05]  /*2e50*/  IMAD.SHL.U32 R0, R2, 0x200000, RZ ;  /* 0x0020000002007824 */ /* 0x000fca00078e00ff */
[----:B------:R-:W-:Y:S02]  /*2e60*/  LOP3.LUT R0, R3, R0, R4, 0xfe, !PT ;  /* 0x0000000003007212 */ /* 0x000fe400078efe04 */
.L_x_12199:
[----:B------:R-:W-:Y:S05]  /*2e70*/  BSYNC B0 ;  /* 0x0000000000007941 */ /* 0x000fea0003800000 */
.L_x_12198:
[----:B------:R-:W-:-:S04]  /*2e80*/  FSETP.NEU.FTZ.AND P0, PT, R0, RZ, PT ;  /* 0x000000ff0000720b */ /* 0x000fc80003f1d000 */
[----:B------:R-:W-:Y:S01]  /*2e90*/  P2R R24, PR, RZ, 0x1 ;  /* 0x00000001ff187803 */ /* 0x000fe20000000000 */
[----:B------:R-:W-:Y:S05]  /*2ea0*/  BRA `(.L_x_12179) ;  /* 0x0000030000007947 */ /* 0x000fea0003800000 */
.L_x_12191:
        /* <DEDUP_REMOVED lines=14> */
.L_x_12205:
[----:B------:R-:W-:Y:S05]  /*2f90*/  BSYNC B0 ;  /* 0x0000000000007941 */ /* 0x000fea0003800000 */
.L_x_12204:
[----:B------:R-:W-:-:S04]  /*2fa0*/  FSETP.NEU.FTZ.AND P0, PT, R0, RZ, PT ;  /* 0x000000ff0000720b */ /* 0x000fc80003f1d000 */
[----:B------:R-:W-:Y:S01]  /*2fb0*/  P2R R24, PR, RZ, 0x1 ;  /* 0x00000001ff187803 */ /* 0x000fe20000000000 */
[----:B------:R-:W-:Y:S05]  /*2fc0*/  BRA `(.L_x_12179) ;  /* 0x000001e000007947 */ /* 0x000fea0003800000 */
.L_x_12178:
        /* <DEDUP_REMOVED lines=22> */
.L_x_12203:
[----:B------:R-:W2:Y:S02]  /*3130*/  LDG.E.64 R2, [R2.64] ;  /* 0x0000002402027981 */ /* 0x000ea4000c1e1b00 */
[----:B--2---:R-:W-:-:S04]  /*3140*/  ISETP.NE.U32.AND P0, PT, R2, RZ, PT ;  /* 0x000000ff0200720c */ /* 0x004fc80003f05070 */
[----:B------:R-:W-:-:S04]  /*3150*/  ISETP.NE.AND.EX P0, PT, R3, RZ, PT, P0 ;  /* 0x000000ff0300720c */ /* 0x000fc80003f05300 */
[----:B------:R-:W-:Y:S01]  /*3160*/  P2R R24, PR, RZ, 0x1 ;  /* 0x00000001ff187803 */ /* 0x000fe20000000000 */
[----:B------:R-:W-:Y:S05]  /*3170*/  BRA `(.L_x_12179) ;  /* 0x0000003000007947 */ /* 0x000fea0003800000 */
.L_x_12202:
[----:B------:R-:W2:Y:S02]  /*3180*/  LDG.E R2, [R2.64] ;  /* 0x0000002402027981 */ /* 0x000ea4000c1e1900 */
[----:B--2---:R-:W-:-:S04]  /*3190*/  ISETP.NE.AND P0, PT, R2, RZ, PT ;  /* 0x000000ff0200720c */ /* 0x004fc80003f05270 */
[----:B------:R-:W-:Y:S02]  /*31a0*/  P2R R24, PR, RZ, 0x1 ;  /* 0x00000001ff187803 */ /* 0x000fe40000000000 */
.L_x_12179:
        /* <DEDUP_REMOVED lines=17> */
.L_x_12209:
[----:B------:R0:W5:Y:S01]  /*32c0*/  LDG.E.U8 R2, [R4.64] ;  /* 0x0000002404027981 */ /* 0x000162000c1e1100 */
[----:B------:R-:W-:Y:S01]  /*32d0*/  IMAD.MOV.U32 R3, RZ, RZ, RZ ;  /* 0x000000ffff037224 */ /* 0x000fe200078e00ff */
[----:B------:R-:W-:Y:S05]  /*32e0*/  BRA `(.L_x_12211) ;  /* 0x00000d5000007947 */ /* 0x000fea0003800000 */
.L_x_12208:
        /* <DEDUP_REMOVED lines=8> */
.L_x_12213:
[----:B------:R-:W2:Y:S02]  /*3370*/  LDG.E R2, [R4.64] ;  /* 0x0000002404027981 */ /* 0x000ea4000c1e1900 */
[----:B--2---:R-:W-:Y:S01]  /*3380*/  SHF.R.S32.HI R3, RZ, 0x1f, R2 ;  /* 0x0000001fff037819 */ /* 0x004fe20000011402 */
[----:B------:R-:W-:Y:S05]  /*3390*/  BRA `(.L_x_12211) ;  /* 0x00000ca000007947 */ /* 0x000fea0003800000 */
.L_x_12212:
[----:B------:R-:W2:Y:S02]  /*33a0*/  LDG.E.S16 R2, [R4.64] ;  /* 0x0000002404027981 */ /* 0x000ea4000c1e1700 */
[----:B--2---:R-:W-:Y:S01]  /*33b0*/  SHF.R.S32.HI R3, RZ, 0x1f, R2 ;  /* 0x0000001fff037819 */ /* 0x004fe20000011402 */
[----:B------:R-:W-:Y:S05]  /*33c0*/  BRA `(.L_x_12211) ;  /* 0x00000c7000007947 */ /* 0x000fea0003800000 */
.L_x_12207:
        /* <DEDUP_REMOVED lines=9> */
.L_x_12215:
[----:B------:R-:W2:Y:S02]  /*3460*/  LDG.E.U16 R4, [R4.64] ;  /* 0x0000002404047981 */ /* 0x000ea4000c1e1500 */
[----:B--2---:R-:W-:-:S06]  /*3470*/  HADD2.F32 R2, -RZ, R4.H0_H0 ;  /* 0x20000004ff027230 */ /* 0x004fcc0000004100 */
[----:B------:R-:W0:Y:S01]  /*3480*/  F2I.S64.TRUNC R2, R2 ;  /* 0x0000000200027311 */ /* 0x000e22000020d900 */
[----:B------:R-:W-:Y:S05]  /*3490*/  BRA `(.L_x_12211) ;  /* 0x00000ba000007947 */ /* 0x000fea0003800000 */
.L_x_12214:
        /* <DEDUP_REMOVED lines=9> */
.L_x_12217:
[----:B------:R-:W2:Y:S02]  /*3530*/  LDG.E.U16 R4, [R4.64] ;  /* 0x0000002404047981 */ /* 0x000ea4000c1e1500 */
[----:B--2---:R-:W-:-:S06]  /*3540*/  HADD2.F32 R2, -RZ, R4.H0_H0 ;  /* 0x20000004ff027230 */ /* 0x004fcc0000004100 */
[----:B------:R-:W0:Y:S01]  /*3550*/  F2I.S64.TRUNC R2, R2 ;  /* 0x0000000200027311 */ /* 0x000e22000020d900 */
[----:B------:R-:W-:Y:S05]  /*3560*/  BRA `(.L_x_12211) ;  /* 0x00000ad000007947 */ /* 0x000fea0003800000 */
.L_x_12216:
[----:B------:R-:W2:Y:S02]  /*3570*/  LDG.E.64 R2, [R4.64] ;  /* 0x0000002404027981 */ /* 0x000ea4000c1e1b00 */
[----:B--2---:R-:W0:Y:S01]  /*3580*/  F2I.S64.F64.TRUNC R2, R2 ;  /* 0x0000000200027311 */ /* 0x004e22000030d900 */
[----:B------:R-:W-:Y:S05]  /*3590*/  BRA `(.L_x_12211) ;  /* 0x00000aa000007947 */ /* 0x000fea0003800000 */
.L_x_12206:
        /* <DEDUP_REMOVED lines=13> */
.L_x_12220:
[----:B------:R-:W2:Y:S02]  /*3670*/  LDG.E.64 R2, [R4.64] ;  /* 0x0000002404027981 */ /* 0x000ea4000c1e1b00 */
[----:B--2---:R-:W0:Y:S01]  /*3680*/  F2I.S64.F64.TRUNC R2, R2 ;  /* 0x0000000200027311 */ /* 0x004e22000030d900 */
[----:B------:R-:W-:Y:S05]  /*3690*/  BRA `(.L_x_12211) ;  /* 0x000009a000007947 */ /* 0x000fea0003800000 */
.L_x_12219:
        /* <DEDUP_REMOVED lines=27> */
.L_x_12222:
        /* <DEDUP_REMOVED lines=14> */
.L_x_12221:
[----:B------:R-:W2:Y:S02]  /*3930*/  LDG.E.U16 R2, [R4.64] ;  /* 0x0000002404027981 */ /* 0x000ea4000c1e1500 */
[----:B--2---:R-:W-:-:S06]  /*3940*/  PRMT R2, RZ, 0x5410, R2 ;  /* 0x00005410ff027816 */ /* 0x004fcc0000000002 */
[----:B------:R-:W0:Y:S01]  /*3950*/  F2I.S64.TRUNC R2, R2 ;  /* 0x0000000200027311 */ /* 0x000e22000020d900 */
[----:B------:R-:W-:Y:S05]  /*3960*/  BRA `(.L_x_12211) ;  /* 0x000006d000007947 */ /* 0x000fea0003800000 */
.L_x_12218:
        /* <DEDUP_REMOVED lines=11> */
.L_x_12225:
        /* <DEDUP_REMOVED lines=21> */
.L_x_12229:
[----:B------:R-:W-:Y:S05]  /*3b70*/  BSYNC B1 ;  /* 0x0000000000017941 */ /* 0x000fea0003800000 */
.L_x_12228:
[----:B------:R-:W-:Y:S01]  /*3b80*/  IMAD.SHL.U32 R2, R2, 0x100000, RZ ;  /* 0x0010000002027824 */ /* 0x000fe200078e00ff */
[----:B------:R-:W-:-:S04]  /*3b90*/  LEA R3, R0, 0x3b800000, 0x17 ;  /* 0x3b80000000037811 */ /* 0x000fc800078eb8ff */
[----:B------:R-:W-:Y:S02]  /*3ba0*/  LOP3.LUT R2, R3, R2, R4, 0xfe, !PT ;  /* 0x0000000203027212 */ /* 0x000fe400078efe04 */
.L_x_12227:
[----:B------:R-:W-:Y:S05]  /*3bb0*/  BSYNC B0 ;  /* 0x0000000000007941 */ /* 0x000fea0003800000 */
.L_x_12226:
[----:B------:R-:W0:Y:S01]  /*3bc0*/  F2I.S64.TRUNC R2, R2 ;  /* 0x0000000200027311 */ /* 0x000e22000020d900 */
[----:B------:R-:W-:Y:S05]  /*3bd0*/  BRA `(.L_x_12211) ;  /* 0x0000046000007947 */ /* 0x000fea0003800000 */
.L_x_12224:
        /* <DEDUP_REMOVED lines=21> */
.L_x_12233:
[----:B------:R-:W-:Y:S05]  /*3d30*/  BSYNC B1 ;  /* 0x0000000000017941 */ /* 0x000fea0003800000 */
.L_x_12232:
[----:B------:R-:W-:Y:S01]  /*3d40*/  IMAD.SHL.U32 R2, R2, 0x200000, RZ ;  /* 0x0020000002027824 */ /* 0x000fe200078e00ff */
[----:B------:R-:W-:-:S04]  /*3d50*/  LEA R3, R0, 0x37800000, 0x17 ;  /* 0x3780000000037811 */ /* 0x000fc800078eb8ff */
[----:B------:R-:W-:Y:S02]  /*3d60*/  LOP3.LUT R2, R3, R2, R4, 0xfe, !PT ;  /* 0x0000000203027212 */ /* 0x000fe400078efe04 */
.L_x_12231:
[----:B------:R-:W-:Y:S05]  /*3d70*/  BSYNC B0 ;  /* 0x0000000000007941 */ /* 0x000fea0003800000 */
.L_x_12230:
[----:B------:R-:W0:Y:S01]  /*3d80*/  F2I.S64.TRUNC R2, R2 ;  /* 0x0000000200027311 */ /* 0x000e22000020d900 */
[----:B------:R-:W-:Y:S05]  /*3d90*/  BRA `(.L_x_12211) ;  /* 0x000002a000007947 */ /* 0x000fea0003800000 */
.L_x_12223:
        /* <DEDUP_REMOVED lines=14> */
.L_x_12237:
[----:B------:R-:W-:Y:S05]  /*3e80*/  BSYNC B0 ;  /* 0x0000000000007941 */ /* 0x000fea0003800000 */
.L_x_12236:
[----:B------:R-:W0:Y:S01]  /*3e90*/  F2I.S64.TRUNC R2, R2 ;  /* 0x0000000200027311 */ /* 0x000e22000020d900 */
[----:B------:R-:W-:Y:S05]  /*3ea0*/  BRA `(.L_x_12211) ;  /* 0x0000019000007947 */ /* 0x000fea0003800000 */
.L_x_12210:
        /* <DEDUP_REMOVED lines=21> */
.L_x_12235:
[----:B------:R0:W5:Y:S01]  /*4000*/  LDG.E.64 R2, [R4.64] ;  /* 0x0000002404027981 */ /* 0x000162000c1e1b00 */
[----:B------:R-:W-:Y:S05]  /*4010*/  BRA `(.L_x_12211) ;  /* 0x0000002000007947 */ /* 0x000fea0003800000 */
.L_x_12234:
[----:B------:R0:W5:Y:S01]  /*4020*/  LDG.E R2, [R4.64] ;  /* 0x0000002404027981 */ /* 0x000162000c1e1900 */
[----:B------:R-:W-:-:S03]  /*4030*/  IMAD.MOV.U32 R3, RZ, RZ, RZ ;  /* 0x000000ffff037224 */ /* 0x000fc600078e00ff */
.L_x_12211:
        /* <DEDUP_REMOVED lines=8> */
[----:B------:R0:W5:Y:S04]  /*40c0*/  LDG.E.U8 R23, [R2.64] ;  /* 0x0000002402177981 */ /* 0x000168000c1e1100 */
.L_x_12239:
[----:B------:R-:W-:Y:S05]  /*40d0*/  BSYNC B0 ;  /* 0x0000000000007941 */ /* 0x000fea0003800000 */
.L_x_12238:
        /* <DEDUP_REMOVED lines=11> */
.L_x_12243:
[----:B-----5:R1:W-:Y:S01]  /*4190*/  STG.E.U8 [R16.64], R23 ;  /* 0x0000001710007986 */ /* 0x0203e2000c101124 */
[----:B------:R-:W-:Y:S05]  /*41a0*/  BRA `(.L_x_12245) ;  /* 0x00000e9000007947 */ /* 0x000fea0003800000 */
.L_x_12242:
[----:B------:R-:W-:-:S13]  /*41b0*/  ISETP.NE.AND P0, PT, R0, 0x2, PT ;  /* 0x000000020000780c */ /* 0x000fda0003f05270 */
[----:B------:R-:W-:Y:S05]  /*41c0*/  @!P0 BRA `(.L_x_12246) ;  /* 0x000000b000008947 */ /* 0x000fea0003800000 */
[----:B------:R-:W-:-:S13]  /*41d0*/  ISETP.NE.AND P0, PT, R0, 0x3, PT ;  /* 0x000000030000780c */ /* 0x000fda0003f05270 */
[----:B------:R-:W-:Y:S05]  /*41e0*/  @!P0 BRA `(.L_x_12247) ;  /* 0x0000006000008947 */ /* 0x000fea0003800000 */
[----:B------:R-:W-:-:S13]  /*41f0*/  ISETP.NE.AND P0, PT, R0, 0x4, PT ;  /* 0x000000040000780c */ /* 0x000fda0003f05270 */
[----:B------:R-:W-:Y:S05]  /*4200*/  @P0 BRA `(.L_x_12244) ;  /* 0x00000c9000000947 */ /* 0x000fea0003800000 */
[----:B0----5:R-:W-:Y:S01]  /*4210*/  LOP3.LUT R2, R23, 0xff, RZ, 0xc0, !PT ;  /* 0x000000ff17027812 */ /* 0x021fe200078ec0ff */
[----:B------:R-:W-:-:S05]  /*4220*/  IMAD.MOV.U32 R3, RZ, RZ, RZ ;  /* 0x000000ffff037224 */ /* 0x000fca00078e00ff */
[----:B------:R0:W-:Y:S01]  /*4230*/  STG.E.64 [R16.64], R2 ;  /* 0x0000000210007986 */ /* 0x0001e2000c101b24 */
[----:B------:R-:W-:Y:S05]  /*4240*/  BRA `(.L_x_12245) ;  /* 0x00000df000007947 */ /* 0x000fea0003800000 */
.L_x_12247:
[----:B-----5:R-:W-:-:S05]  /*4250*/  LOP3.LUT R23, R23, 0xff, RZ, 0xc0, !PT ;  /* 0x000000ff17177812 */ /* 0x020fca00078ec0ff */
[----:B------:R1:W-:Y:S01]  /*4260*/  STG.E [R16.64], R23 ;  /* 0x0000001710007986 */ /* 0x0003e2000c101924 */
[----:B------:R-:W-:Y:S05]  /*4270*/  BRA `(.L_x_12245) ;  /* 0x00000dc000007947 */ /* 0x000fea0003800000 */
.L_x_12246:
[----:B-----5:R-:W-:-:S05]  /*4280*/  LOP3.LUT R23, R23, 0xff, RZ, 0xc0, !PT ;  /* 0x000000ff17177812 */ /* 0x020fca00078ec0ff */
[----:B------:R1:W-:Y:S01]  /*4290*/  STG.E.U16 [R16.64], R23 ;  /* 0x0000001710007986 */ /* 0x0003e2000c101524 */
[----:B------:R-:W-:Y:S05]  /*42a0*/  BRA `(.L_x_12245) ;  /* 0x00000d9000007947 */ /* 0x000fea0003800000 */
.L_x_12241:
[----:B------:R-:W-:-:S13]  /*42b0*/  ISETP.GT.AND P0, PT, R0, 0x6, PT ;  /* 0x000000060000780c */ /* 0x000fda0003f04270 */
[----:B------:R-:W-:Y:S05]  /*42c0*/  @P0 BRA `(.L_x_12248) ;  /* 0x000000d000000947 */ /* 0x000fea0003800000 */
[----:B------:R-:W-:-:S13]  /*42d0*/  ISETP.NE.AND P0, PT, R0, 0x5, PT ;  /* 0x000000050000780c */ /* 0x000fda0003f05270 */
[----:B------:R-:W-:Y:S05]  /*42e0*/  @!P0 BRA `(.L_x_12249) ;  /* 0x0000006000008947 */ /* 0x000fea0003800000 */
[----:B------:R-:W-:-:S13]  /*42f0*/  ISETP.NE.AND P0, PT, R0, 0x6, PT ;  /* 0x000000060000780c */ /* 0x000fda0003f05270 */
[----:B------:R-:W-:Y:S05]  /*4300*/  @P0 BRA `(.L_x_12244) ;  /* 0x00000b9000000947 */ /* 0x000fea0003800000 */
[----:B0----5:R-:W-:-:S06]  /*4310*/  LOP3.LUT R3, R23, 0xff, RZ, 0xc0, !PT ;  /* 0x000000ff17037812 */ /* 0x021fcc00078ec0ff */
[----:B------:R-:W0:Y:S02]  /*4320*/  I2F.U16 R3, R3 ;  /* 0x0000000300037306 */ /* 0x000e240000101000 */
[----:B0-----:R0:W-:Y:S01]  /*4330*/  STG.E [R16.64], R3 ;  /* 0x0000000310007986 */ /* 0x0011e2000c101924 */
[----:B------:R-:W-:Y:S05]  /*4340*/  BRA `(.L_x_12245) ;  /* 0x00000cf000007947 */ /* 0x000fea0003800000 */
.L_x_12249:
[----:B-----5:R-:W-:-:S04]  /*4350*/  LOP3.LUT R23, R23, 0xff, RZ, 0xc0, !PT ;  /* 0x000000ff17177812 */ /* 0x020fc800078ec0ff */
[----:B------:R-:W1:Y:S02]  /*4360*/  I2F.U16 R0, R23 ;  /* 0x0000001700007306 */ /* 0x000e640000101000 */
[----:B-1----:R-:W-:-:S05]  /*4370*/  F2FP.PACK_AB R0, RZ, R0 ;  /* 0x00000000ff00723e */ /* 0x002fca00000000ff */
[----:B------:R1:W-:Y:S01]  /*4380*/  STG.E.U16 [R16.64], R0 ;  /* 0x0000000010007986 */ /* 0x0003e2000c101524 */
[----:B------:R-:W-:Y:S05]  /*4390*/  BRA `(.L_x_12245) ;  /* 0x00000ca000007947 */ /* 0x000fea0003800000 */
.L_x_12248:
[----:B------:R-:W-:-:S13]  /*43a0*/  ISETP.NE.AND P0, PT, R0, 0x7, PT ;  /* 0x000000070000780c */ /* 0x000fda0003f05270 */
[----:B------:R-:W-:Y:S05]  /*43b0*/  @!P0 BRA `(.L_x_12250) ;  /* 0x000000f000008947 */ /* 0x000fea0003800000 */
[----:B------:R-:W-:-:S13]  /*43c0*/  ISETP.NE.AND P0, PT, R0, 0x8, PT ;  /* 0x000000080000780c */ /* 0x000fda0003f05270 */
[----:B------:R-:W-:Y:S05]  /*43d0*/  @!P0 BRA `(.L_x_12251) ;  /* 0x0000007000008947 */ /* 0x000fea0003800000 */
[----:B------:R-:W-:-:S13]  /*43e0*/  ISETP.NE.AND P0, PT, R0, 0x9, PT ;  /* 0x000000090000780c */ /* 0x000fda0003f05270 */
[----:B------:R-:W-:Y:S05]  /*43f0*/  @P0 BRA `(.L_x_12244) ;  /* 0x00000aa000000947 */ /* 0x000fea0003800000 */
[----:B-----5:R-:W-:Y:S01]  /*4400*/  LOP3.LUT R23, R23, 0xff, RZ, 0xc0, !PT ;  /* 0x000000ff17177812 */ /* 0x020fe200078ec0ff */
[----:B0-----:R-:W-:-:S03]  /*4410*/  IMAD.MOV.U32 R3, RZ, RZ, RZ ;  /* 0x000000ffff037224 */ /* 0x001fc600078e00ff */
[----:B------:R-:W0:Y:S02]  /*4420*/  I2F.U16 R2, R23 ;  /* 0x0000001700027306 */ /* 0x000e240000101000 */
[----:B0-----:R0:W-:Y:S01]  /*4430*/  STG.E.64 [R16.64], R2 ;  /* 0x0000000210007986 */ /* 0x0011e2000c101b24 */
[----:B------:R-:W-:Y:S05]  /*4440*/  BRA `(.L_x_12245) ;  /* 0x00000bf000007947 */ /* 0x000fea0003800000 */
.L_x_12251:
[----:B-----5:R-:W-:-:S06]  /*4450*/  LOP3.LUT R23, R23, 0xff, RZ, 0xc0, !PT ;  /* 0x000000ff17177812 */ /* 0x020fcc00078ec0ff */
[----:B------:R-:W1:Y:S02]  /*4460*/  I2F.U16 R23, R23 ;  /* 0x0000001700177306 */ /* 0x000e640000101000 */
[----:B01----:R-:W-:-:S04]  /*4470*/  F2FP.PACK_AB R3, RZ, R23 ;  /* 0x00000017ff03723e */ /* 0x003fc800000000ff */
[----:B------:R-:W-:-:S05]  /*4480*/  PRMT R3, R3, 0x5410, RZ ;  /* 0x0000541003037816 */ /* 0x000fca00000000ff */
[----:B------:R0:W-:Y:S01]  /*4490*/  STG.E [R16.64], R3 ;  /* 0x0000000310007986 */ /* 0x0001e2000c101924 */
[----:B------:R-:W-:Y:S05]  /*44a0*/  BRA `(.L_x_12245) ;  /* 0x00000b9000007947 */ /* 0x000fea0003800000 */
.L_x_12250:
[----:B0----5:R-:W-:-:S06]  /*44b0*/  LOP3.LUT R2, R23, 0xff, RZ, 0xc0, !PT ;  /* 0x000000ff17027812 */ /* 0x021fcc00078ec0ff */
[----:B------:R-:W0:Y:S02]  /*44c0*/  I2F.F64.U16 R2, R2 ;  /* 0x0000000200027312 */ /* 0x000e240000101800 */
[----:B0-----:R0:W-:Y:S01]  /*44d0*/  STG.E.64 [R16.64], R2 ;  /* 0x0000000210007986 */ /* 0x0011e2000c101b24 */
[----:B------:R-:W-:Y:S05]  /*44e0*/  BRA `(.L_x_12245) ;  /* 0x00000b5000007947 */ /* 0x000fea0003800000 */
.L_x_12240:
        /* <DEDUP_REMOVED lines=12> */
.L_x_12254:
[----:B-----5:R-:W-:Y:S01]  /*45b0*/  LOP3.LUT R4, R23, 0xff, RZ, 0xc0, !PT ;  /* 0x000000ff17047812 */ /* 0x020fe200078ec0ff */
[----:B------:R-:W-:-:S05]  /*45c0*/  CS2R R6, SRZ ;  /* 0x0000000000067805 */ /* 0x000fca000001ff00 */
[----:B------:R-:W1:Y:S02]  /*45d0*/  I2F.F64.U16 R4, R4 ;  /* 0x0000000400047312 */ /* 0x000e640000101800 */
[----:B-1----:R1:W-:Y:S01]  /*45e0*/  STG.E.128 [R16.64], R4 ;  /* 0x0000000410007986 */ /* 0x0023e2000c101d24 */
[----:B------:R-:W-:Y:S05]  /*45f0*/  BRA `(.L_x_12245) ;  /* 0x00000a4000007947 */ /* 0x000fea0003800000 */
.L_x_12253:
[----:B------:R-:W-:-:S13]  /*4600*/  ISETP.NE.AND P0, PT, R0, 0xf, PT ;  /* 0x0000000f0000780c */ /* 0x000fda0003f05270 */
[----:B------:R-:W-:Y:S05]  /*4610*/  @!P0 BRA `(.L_x_12255) ;  /* 0x000002f000008947 */ /* 0x000fea0003800000 */
[----:B------:R-:W-:-:S13]  /*4620*/  ISETP.NE.AND P0, PT, R0, 0x17, PT ;  /* 0x000000170000780c */ /* 0x000fda0003f05270 */
[----:B------:R-:W-:Y:S05]  /*4630*/  @!P0 BRA `(.L_x_12256) ;  /* 0x0000016000008947 */ /* 0x000fea0003800000 */
[----:B------:R-:W-:-:S13]  /*4640*/  ISETP.NE.AND P0, PT, R0, 0x18, PT ;  /* 0x000000180000780c */ /* 0x000fda0003f05270 */
[----:B------:R-:W-:Y:S05]  /*4650*/  @P0 BRA `(.L_x_12244) ;  /* 0x0000084000000947 */ /* 0x000fea0003800000 */
[----:B-----5:R-:W-:Y:S01]  /*4660*/  LOP3.LUT R23, R23, 0xff, RZ, 0xc0, !PT ;  /* 0x000000ff17177812 */ /* 0x020fe200078ec0ff */
[----:B------:R-:W-:Y:S05]  /*4670*/  BSSY B0, `(.L_x_12257) ;  /* 0x000000f000007945 */ /* 0x000fea0003800000 */
[----:B------:R-:W1:Y:S02]  /*4680*/  I2F.U16 R23, R23 ;  /* 0x0000001700177306 */ /* 0x000e640000101000 */
[C---:B01----:R-:W-:Y:S02]  /*4690*/  LOP3.LUT R2, R23.reuse, 0x7fffffff, RZ, 0xc0, !PT ;  /* 0x7fffffff17027812 */ /* 0x043fe400078ec0ff */
[----:B------:R-:W-:-:S02]  /*46a0*/  LOP3.LUT R0, R23, 0x80000000, RZ, 0xc0, !PT ;  /* 0x8000000017007812 */ /* 0x000fc400078ec0ff */
        /* <DEDUP_REMOVED lines=11> */
.L_x_12258:
[----:B------:R-:W-:Y:S05]  /*4760*/  BSYNC B0 ;  /* 0x0000000000007941 */ /* 0x000fea0003800000 */
.L_x_12257:
[----:B------:R-:W-:-:S05]  /*4770*/  LOP3.LUT R3, R0, R3, RZ, 0xfc, !PT ;  /* 0x0000000300037212 */ /* 0x000fca00078efcff */
[----:B------:R0:W-:Y:S01]  /*4780*/  STG.E.U8 [R16.64], R3 ;  /* 0x0000000310007986 */ /* 0x0001e2000c101124 */
[----:B------:R-:W-:Y:S05]  /*4790*/  BRA `(.L_x_12245) ;  /* 0x000008a000007947 */ /* 0x000fea0003800000 */
.L_x_12256:
[----:B-----5:R-:W-:Y:S01]  /*47a0*/  LOP3.LUT R23, R23, 0xff, RZ, 0xc0, !PT ;  /* 0x000000ff17177812 */ /* 0x020fe200078ec0ff */
[----:B------:R-:W-:Y:S05]  /*47b0*/  BSSY B0, `(.L_x_12259) ;  /* 0x0000010000007945 */ /* 0x000fea0003800000 */
[----:B------:R-:W1:Y:S02]  /*47c0*/  I2F.U16 R23, R23 ;  /* 0x0000001700177306 */ /* 0x000e640000101000 */
        /* <DEDUP_REMOVED lines=11> */
.L_x_12260:
[----:B------:R-:W-:Y:S01]  /*4880*/  IMAD.MOV.U32 R0, RZ, RZ, 0x7f ;  /* 0x0000007fff007424 */ /* 0x000fe200078e00ff */
[----:B------:R-:W-:-:S04]  /*4890*/  ISETP.GT.U32.AND P0, PT, R2, 0x7f800000, PT ;  /* 0x7f8000000200780c */ /* 0x000fc80003f04070 */
[----:B------:R-:W-:-:S04]  /*48a0*/  SEL R0, R0, 0x7c, P0 ;  /* 0x0000007c00007807 */ /* 0x000fc80000000000 */
.L_x_12261:
[----:B------:R-:W-:Y:S05]  /*48b0*/  BSYNC B0 ;  /* 0x0000000000007941 */ /* 0x000fea0003800000 */
.L_x_12259:
[----:B------:R-:W-:-:S04]  /*48c0*/  LOP3.LUT R2, R23, 0x80000000, RZ, 0xc0, !PT ;  /* 0x8000000017027812 */ /* 0x000fc800078ec0ff */
[----:B------:R-:W-:-:S04]  /*48d0*/  SHF.R.U32.HI R3, RZ, 0x18, R2 ;  /* 0x00000018ff037819 */ /* 0x000fc80000011602 */
[----:B------:R-:W-:-:S05]  /*48e0*/  LOP3.LUT R3, R0, R3, RZ, 0xfc, !PT ;  /* 0x0000000300037212 */ /* 0x000fca00078efcff */
[----:B------:R0:W-:Y:S01]  /*48f0*/  STG.E.U8 [R16.64], R3 ;  /* 0x0000000310007986 */ /* 0x0001e2000c101124 */
[----:B------:R-:W-:Y:S05]  /*4900*/  BRA `(.L_x_12245) ;  /* 0x0000073000007947 */ /* 0x000fea0003800000 */
.L_x_12255:
[----:B-----5:R-:W-:-:S04]  /*4910*/  LOP3.LUT R23, R23, 0xff, RZ, 0xc0, !PT ;  /* 0x000000ff17177812 */ /* 0x020fc800078ec0ff */
[----:B------:R-:W1:Y:S02]  /*4920*/  I2F.U16 R0, R23 ;  /* 0x0000001700007306 */ /* 0x000e640000101000 */
[----:B-1----:R-:W-:-:S05]  /*4930*/  F2FP.BF16.PACK_AB R0, RZ, R0 ;  /* 0x00000000ff00723e */ /* 0x002fca00000010ff */
[----:B------:R1:W-:Y:S01]  /*4940*/  STG.E.U16 [R16.64], R0 ;  /* 0x0000000010007986 */ /* 0x0003e2000c101524 */
[----:B------:R-:W-:Y:S05]  /*4950*/  BRA `(.L_x_12245) ;  /* 0x000006e000007947 */ /* 0x000fea0003800000 */
.L_x_12252:
        /* <DEDUP_REMOVED lines=8> */
[----:B-----5:R-:W-:-:S05]  /*49e0*/  LOP3.LUT R23, R23, 0xff, RZ, 0xc0, !PT ;  /* 0x000000ff17177812 */ /* 0x020fca00078ec0ff */
[----:B------:R1:W-:Y:S01]  /*49f0*/  STG.E.U16 [R16.64], R23 ;  /* 0x0000001710007986 */ /* 0x0003e2000c101524 */
[----:B------:R-:W-:Y:S05]  /*4a00*/  BRA `(.L_x_12245) ;  /* 0x0000063000007947 */ /* 0x000fea0003800000 */
.L_x_12264:
[----:B-----5:R-:W-:Y:S01]  /*4a10*/  LOP3.LUT R23, R23, 0xff, RZ, 0xc0, !PT ;  /* 0x000000ff17177812 */ /* 0x020fe200078ec0ff */
[----:B------:R-:W-:Y:S01]  /*4a20*/  BSSY B0, `(.L_x_12265) ;  /* 0x0000015000007945 */ /* 0x000fe20003800000 */
[----:B------:R-:W-:-:S04]  /*4a30*/  IMAD.MOV.U32 R8, RZ, RZ, 0x80 ;  /* 0x00000080ff087424 */ /* 0x000fc800078e00ff */
[----:B------:R-:W1:Y:S02]  /*4a40*/  I2F.U16 R23, R23 ;  /* 0x0000001700177306 */ /* 0x000e640000101000 */
        /* <DEDUP_REMOVED lines=14> */
.L_x_12267:
[----:B------:R-:W-:-:S04]  /*4b30*/  LOP3.LUT R2, R23, 0x80000000, RZ, 0xc0, !PT ;  /* 0x8000000017027812 */ /* 0x000fc800078ec0ff */
[----:B------:R-:W-:-:S04]  /*4b40*/  SHF.R.U32.HI R3, RZ, 0x18, R2 ;  /* 0x00000018ff037819 */ /* 0x000fc80000011602 */
[----:B------:R-:W-:-:S04]  /*4b50*/  LOP3.LUT R0, R0, R3, RZ, 0xfc, !PT ;  /* 0x0000000300007212 */ /* 0x000fc800078efcff */
[----:B------:R-:W-:Y:S02]  /*4b60*/  PRMT R8, R0, 0x7610, R8 ;  /* 0x0000761000087816 */ /* 0x000fe40000000008 */
.L_x_12266:
[----:B------:R-:W-:Y:S05]  /*4b70*/  BSYNC B0 ;  /* 0x0000000000007941 */ /* 0x000fea0003800000 */
.L_x_12265:
[----:B------:R0:W-:Y:S01]  /*4b80*/  STG.E.U8 [R16.64], R8 ;  /* 0x0000000810007986 */ /* 0x0001e2000c101124 */
[----:B------:R-:W-:Y:S05]  /*4b90*/  BRA `(.L_x_12245) ;  /* 0x000004a000007947 */ /* 0x000fea0003800000 */
.L_x_12263:
        /* <DEDUP_REMOVED lines=18> */
.L_x_12270:
[----:B------:R-:W-:-:S04]  /*4cc0*/  LOP3.LUT R2, R23, 0x80000000, RZ, 0xc0, !PT ;  /* 0x8000000017027812 */ /* 0x000fc800078ec0ff */
[----:B------:R-:W-:-:S04]  /*4cd0*/  SHF.R.U32.HI R3, RZ, 0x18, R2 ;  /* 0x00000018ff037819 */ /* 0x000fc80000011602 */
[----:B------:R-:W-:-:S04]  /*4ce0*/  LOP3.LUT R0, R0, R3, RZ, 0xfc, !PT ;  /* 0x0000000300007212 */ /* 0x000fc800078efcff */
[----:B------:R-:W-:Y:S02]  /*4cf0*/  PRMT R8, R0, 0x7610, R8 ;  /* 0x0000761000087816 */ /* 0x000fe40000000008 */
.L_x_12269:
[----:B------:R-:W-:Y:S05]  /*4d00*/  BSYNC B0 ;  /* 0x0000000000007941 */ /* 0x000fea0003800000 */
.L_x_12268:
[----:B------:R0:W-:Y:S01]  /*4d10*/  STG.E.U8 [R16.64], R8 ;  /* 0x0000000810007986 */ /* 0x0001e2000c101124 */
[----:B------:R-:W-:Y:S05]  /*4d20*/  BRA `(.L_x_12245) ;  /* 0x0000031000007947 */ /* 0x000fea0003800000 */
.L_x_12262:
[----:B------:R-:W-:-:S13]  /*4d30*/  ISETP.NE.AND P0, PT, R0, 0x1c, PT ;  /* 0x0000001c0000780c */ /* 0x000fda0003f05270 */
[----:B------:R-:W-:Y:S05]  /*4d40*/  @!P0 BRA `(.L_x_12271) ;  /* 0x000002d000008947 */ /* 0x000fea0003800000 */
[----:B------:R-:W-:-:S13]  /*4d50*/  ISETP.NE.AND P0, PT, R0, 0x1d, PT ;  /* 0x0000001d0000780c */ /* 0x000fda0003f05270 */
[----:B------:R-:W-:Y:S05]  /*4d60*/  @!P0 BRA `(.L_x_12272) ;  /* 0x0000027000008947 */ /* 0x000fea0003800000 */
[----:B------:R-:W-:-:S13]  /*4d70*/  ISETP.NE.AND P0, PT, R0, 0x2c, PT ;  /* 0x0000002c0000780c */ /* 0x000fda0003f05270 */
[----:B------:R-:W-:Y:S05]  /*4d80*/  @P0 BRA `(.L_x_12244) ;  /* 0x0000011000000947 */ /* 0x000fea0003800000 */
[----:B-----5:R-:W-:Y:S02]  /*4d90*/  LOP3.LUT R23, R23, 0xff, RZ, 0xc0, !PT ;  /* 0x000000ff17177812 */ /* 0x020fe400078ec0ff */
[----:B------:R-:W-:Y:S02]  /*4da0*/  PLOP3.LUT P0, PT, PT, PT, PT, 0x80, 0x0 ;  /* 0x000000000000781c */ /* 0x000fe40003f0f070 */
[----:B------:R-:W1:Y:S02]  /*4db0*/  I2F.U16 R4, R23 ;  /* 0x0000001700047306 */ /* 0x000e640000101000 */
        /* <DEDUP_REMOVED lines=14> */
.L_x_12244:
        /* <DEDUP_REMOVED lines=20> */
.L_x_12272:
[----:B0----5:R-:W-:Y:S01]  /*4fe0*/  LOP3.LUT R2, R23, 0xff, RZ, 0xc0, !PT ;  /* 0x000000ff17027812 */ /* 0x021fe200078ec0ff */
[----:B------:R-:W-:-:S05]  /*4ff0*/  IMAD.MOV.U32 R3, RZ, RZ, RZ ;  /* 0x000000ffff037224 */ /* 0x000fca00078e00ff */
[----:B------:R0:W-:Y:S01]  /*5000*/  STG.E.64 [R16.64], R2 ;  /* 0x0000000210007986 */ /* 0x0001e2000c101b24 */
[----:B------:R-:W-:Y:S05]  /*5010*/  BRA `(.L_x_12245) ;  /* 0x0000002000007947 */ /* 0x000fea0003800000 */
.L_x_12271:
[----:B-----5:R-:W-:-:S05]  /*5020*/  LOP3.LUT R23, R23, 0xff, RZ, 0xc0, !PT ;  /* 0x000000ff17177812 */ /* 0x020fca00078ec0ff */
[----:B------:R1:W-:Y:S02]  /*5030*/  STG.E [R16.64], R23 ;  /* 0x0000001710007986 */ /* 0x0003e4000c101924 */
.L_x_12245:
[----:B------:R-:W-:-:S05]  /*5040*/  IMAD R18, R19, 0x200, R18 ;  /* 0x0000020013127824 */ /* 0x000fca00078e0212 */
[----:B-1----:R-:W-:Y:S02]  /*5050*/  IADD3 R23, R18, 0x80, RZ ;  /* 0x0000008012177810 */ /* 0x002fe40007ffe0ff */
.L_x_12140:
[----:B------:R-:W-:Y:S05]  /*5060*/  BSYNC B6 ;  /* 0x0000000000067941 */ /* 0x000fea0003800000 */
.L_x_12139:
        /* <DEDUP_REMOVED lines=284> */
.L_x_12275:
        /* <DEDUP_REMOVED lines=18> */
.L_x_12279:
[----:B------:R0:W5:Y:S01]  /*6350*/  LDG.E.U8 R19, [R4.64] ;  /* 0x0000002404137981 */ /* 0x000162000c1e1100 */
[----:B------:R-:W-:Y:S05]  /*6360*/  BRA `(.L_x_12281) ;  /* 0x00000dc000007947 */ /* 0x000fea0003800000 */
.L_x_12278:
        /* <DEDUP_REMOVED lines=8> */
.L_x_12283:
[----:B------:R0:W5:Y:S01]  /*63f0*/  LDG.E.U8 R19, [R4.64] ;  /* 0x0000002404137981 */ /* 0x000162000c1e1100 */
[----:B------:R-:W-:Y:S05]  /*6400*/  BRA `(.L_x_12281) ;  /* 0x00000d2000007947 */ /* 0x000fea0003800000 */
.L_x_12282:
[----:B------:R0:W5:Y:S01]  /*6410*/  LDG.E.U16 R19, [R4.64] ;  /* 0x0000002404137981 */ /* 0x000162000c1e1500 */
[----:B------:R-:W-:Y:S05]  /*6420*/  BRA `(.L_x_12281) ;  /* 0x00000d0000007947 */ /* 0x000fea0003800000 */
.L_x_12277:
        /* <DEDUP_REMOVED lines=10> */
.L_x_12285:
[----:B------:R-:W2:Y:S02]  /*64d0*/  LDG.E.U16 R2, [R4.64] ;  /* 0x0000002404027981 */ /* 0x000ea4000c1e1500 */
[----:B--2---:R-:W-:-:S06]  /*64e0*/  HADD2.F32 R2, -RZ, R2.H0_H0 ;  /* 0x20000002ff027230 */ /* 0x004fcc0000004100 */
[----:B------:R-:W0:Y:S02]  /*64f0*/  F2I.S64.TRUNC R2, R2 ;  /* 0x0000000200027311 */ /* 0x000e24000020d900 */
[----:B0-----:R-:W-:Y:S01]  /*6500*/  PRMT R19, R2, 0x7610, R19 ;  /* 0x0000761002137816 */ /* 0x001fe20000000013 */
[----:B------:R-:W-:Y:S05]  /*6510*/  BRA `(.L_x_12281) ;  /* 0x00000c1000007947 */ /* 0x000fea0003800000 */
.L_x_12284:
        /* <DEDUP_REMOVED lines=10> */
.L_x_12287:
[----:B------:R-:W2:Y:S02]  /*65c0*/  LDG.E.U16 R4, [R4.64] ;  /* 0x0000002404047981 */ /* 0x000ea4000c1e1500 */
[----:B--2---:R-:W-:-:S06]  /*65d0*/  HADD2.F32 R2, -RZ, R4.H0_H0 ;  /* 0x20000004ff027230 */ /* 0x004fcc0000004100 */
[----:B------:R-:W0:Y:S02]  /*65e0*/  F2I.S64.TRUNC R2, R2 ;  /* 0x0000000200027311 */ /* 0x000e24000020d900 */
[----:B0-----:R-:W-:Y:S01]  /*65f0*/  PRMT R19, R2, 0x7610, R19 ;  /* 0x0000761002137816 */ /* 0x001fe20000000013 */
[----:B------:R-:W-:Y:S05]  /*6600*/  BRA `(.L_x_12281) ;  /* 0x00000b2000007947 */ /* 0x000fea0003800000 */
.L_x_12286:
[----:B------:R-:W2:Y:S02]  /*6610*/  LDG.E.64 R2, [R4.64] ;  /* 0x0000002404027981 */ /* 0x000ea4000c1e1b00 */
[----:B--2---:R-:W0:Y:S02]  /*6620*/  F2I.S64.F64.TRUNC R2, R2 ;  /* 0x0000000200027311 */ /* 0x004e24000030d900 */
[----:B0-----:R-:W-:Y:S01]  /*6630*/  PRMT R19, R2, 0x7610, R19 ;  /* 0x0000761002137816 */ /* 0x001fe20000000013 */
[----:B------:R-:W-:Y:S05]  /*6640*/  BRA `(.L_x_12281) ;  /* 0x00000ae000007947 */ /* 0x000fea0003800000 */
.L_x_12276:
        /* <DEDUP_REMOVED lines=12> */
.L_x_12290:
[----:B------:R-:W2:Y:S02]  /*6710*/  LDG.E.64 R4, [R4.64] ;  /* 0x0000002404047981 */ /* 0x000ea4000c1e1b00 */
[----:B--2---:R-:W0:Y:S02]  /*6720*/  F2I.S64.F64.TRUNC R2, R4 ;  /* 0x0000000400027311 */ /* 0x004e24000030d900 */
[----:B0-----:R-:W-:Y:S01]  /*6730*/  PRMT R19, R2, 0x7610, R19 ;  /* 0x0000761002137816 */ /* 0x001fe20000000013 */
[----:B------:R-:W-:Y:S05]  /*6740*/  BRA `(.L_x_12281) ;  /* 0x000009e000007947 */ /* 0x000fea0003800000 */
.L_x_12289:
        /* <DEDUP_REMOVED lines=28> */
.L_x_12292:
        /* <DEDUP_REMOVED lines=15> */
.L_x_12291:
[----:B------:R-:W2:Y:S02]  /*6a00*/  LDG.E.U16 R2, [R4.64] ;  /* 0x0000002404027981 */ /* 0x000ea4000c1e1500 */
[----:B--2---:R-:W-:-:S06]  /*6a10*/  PRMT R2, RZ, 0x5410, R2 ;  /* 0x00005410ff027816 */ /* 0x004fcc0000000002 */
[----:B------:R-:W0:Y:S02]  /*6a20*/  F2I.S64.TRUNC R2, R2 ;  /* 0x0000000200027311 */ /* 0x000e24000020d900 */
[----:B0-----:R-:W-:Y:S01]  /*6a30*/  PRMT R19, R2, 0x7610, R19 ;  /* 0x0000761002137816 */ /* 0x001fe20000000013 */
[----:B------:R-:W-:Y:S05]  /*6a40*/  BRA `(.L_x_12281) ;  /* 0x000006e000007947 */ /* 0x000fea0003800000 */
.L_x_12288:
        /* <DEDUP_REMOVED lines=10> */
.L_x_12295:
        /* <DEDUP_REMOVED lines=21> */
.L_x_12299:
[----:B------:R-:W-:Y:S05]  /*6c40*/  BSYNC B1 ;  /* 0x0000000000017941 */ /* 0x000fea0003800000 */
.L_x_12298:
[----:B------:R-:W-:Y:S01]  /*6c50*/  IMAD.SHL.U32 R2, R2, 0x100000, RZ ;  /* 0x0010000002027824 */ /* 0x000fe200078e00ff */
[----:B------:R-:W-:-:S04]  /*6c60*/  LEA R3, R0, 0x3b800000, 0x17 ;  /* 0x3b80000000037811 */ /* 0x000fc800078eb8ff */
[----:B------:R-:W-:Y:S02]  /*6c70*/  LOP3.LUT R2, R3, R2, R4, 0xfe, !PT ;  /* 0x0000000203027212 */ /* 0x000fe400078efe04 */
.L_x_12297:
[----:B------:R-:W-:Y:S05]  /*6c80*/  BSYNC B0 ;  /* 0x0000000000007941 */ /* 0x000fea0003800000 */
.L_x_12296:
[----:B------:R-:W0:Y:S02]  /*6c90*/  F2I.S64.TRUNC R2, R2 ;  /* 0x0000000200027311 */ /* 0x000e24000020d900 */
[----:B0-----:R-:W-:Y:S01]  /*6ca0*/  PRMT R19, R2, 0x7610, R19 ;  /* 0x0000761002137816 */ /* 0x001fe20000000013 */
[----:B------:R-:W-:Y:S05]  /*6cb0*/  BRA `(.L_x_12281) ;  /* 0x0000047000007947 */ /* 0x000fea0003800000 */
.L_x_12294:
        /* <DEDUP_REMOVED lines=21> */
.L_x_12303:
[----:B------:R-:W-:Y:S05]  /*6e10*/  BSYNC B1 ;  /* 0x0000000000017941 */ /* 0x000fea0003800000 */
.L_x_12302:
[----:B------:R-:W-:Y:S01]  /*6e20*/  IMAD.SHL.U32 R2, R2, 0x200000, RZ ;  /* 0x0020000002027824 */ /* 0x000fe200078e00ff */
[----:B------:R-:W-:-:S04]  /*6e30*/  LEA R3, R0, 0x37800000, 0x17 ;  /* 0x3780000000037811 */ /* 0x000fc800078eb8ff */
[----:B------:R-:W-:Y:S02]  /*6e40*/  LOP3.LUT R2, R3, R2, R4, 0xfe, !PT ;  /* 0x0000000203027212 */ /* 0x000fe400078efe04 */
.L_x_12301:
[----:B------:R-:W-:Y:S05]  /*6e50*/  BSYNC B0 ;  /* 0x0000000000007941 */ /* 0x000fea0003800000 */
.L_x_12300:
[----:B------:R-:W0:Y:S02]  /*6e60*/  F2I.S64.TRUNC R2, R2 ;  /* 0x0000000200027311 */ /* 0x000e24000020d900 */
[----:B0-----:R-:W-:Y:S01]  /*6e70*/  PRMT R19, R2, 0x7610, R19 ;  /* 0x0000761002137816 */ /* 0x001fe20000000013 */
[----:B------:R-:W-:Y:S05]  /*6e80*/  BRA `(.L_x_12281) ;  /* 0x000002a000007947 */ /* 0x000fea0003800000 */
.L_x_12293:
        /* <DEDUP_REMOVED lines=14> */
.L_x_12307:
[----:B------:R-:W-:Y:S05]  /*6f70*/  BSYNC B0 ;  /* 0x0000000000007941 */ /* 0x000fea0003800000 */
.L_x_12306:
[----:B------:R-:W0:Y:S02]  /*6f80*/  F2I.S64.TRUNC R2, R2 ;  /* 0x0000000200027311 */ /* 0x000e24000020d900 */
[----:B0-----:R-:W-:Y:S01]  /*6f90*/  PRMT R19, R2, 0x7610, R19 ;  /* 0x0000761002137816 */ /* 0x001fe20000000013 */
[----:B------:R-:W-:Y:S05]  /*6fa0*/  BRA `(.L_x_12281) ;  /* 0x0000018000007947 */ /* 0x000fea0003800000 */
.L_x_12280:
        /* <DEDUP_REMOVED lines=21> */
.L_x_12305:
[----:B------:R0:W5:Y:S01]  /*7100*/  LDG.E.U8 R19, [R4.64] ;  /* 0x0000002404137981 */ /* 0x000162000c1e1100 */
[----:B------:R-:W-:Y:S05]  /*7110*/  BRA `(.L_x_12281) ;  /* 0x0000001000007947 */ /* 0x000fea0003800000 */
.L_x_12304:
[----:B------:R0:W5:Y:S02]  /*7120*/  LDG.E.U8 R19, [R4.64] ;  /* 0x0000002404137981 */ /* 0x000164000c1e1100 */
.L_x_12281:
        /* <DEDUP_REMOVED lines=18> */
.L_x_12311:
[----:B------:R-:W2:Y:S02]  /*7250*/  LDG.E.U8 R2, [R2.64] ;  /* 0x0000002402027981 */ /* 0x000ea4000c1e1100 */
[----:B--2---:R-:W-:-:S04]  /*7260*/  ISETP.NE.AND P0, PT, R2, RZ, PT ;  /* 0x000000ff0200720c */ /* 0x004fc80003f05270 */
[----:B------:R-:W-:Y:S01]  /*7270*/  P2R R22, PR, RZ, 0x1 ;  /* 0x00000001ff167803 */ /* 0x000fe20000000000 */
[----:B------:R-:W-:Y:S05]  /*7280*/  BRA `(.L_x_12313) ;  /* 0x00000f4000007947 */ /* 0x000fea0003800000 */
.L_x_12310:
        /* <DEDUP_REMOVED lines=11> */
.L_x_12315:
[----:B------:R-:W2:Y:S02]  /*7340*/  LDG.E R2, [R2.64] ;  /* 0x0000002402027981 */ /* 0x000ea4000c1e1900 */
[----:B--2---:R-:W-:-:S04]  /*7350*/  ISETP.NE.AND P0, PT, R2, RZ, PT ;  /* 0x000000ff0200720c */ /* 0x004fc80003f05270 */
[----:B------:R-:W-:Y:S01]  /*7360*/  P2R R22, PR, RZ, 0x1 ;  /* 0x00000001ff167803 */ /* 0x000fe20000000000 */
[----:B------:R-:W-:Y:S05]  /*7370*/  BRA `(.L_x_12313) ;  /* 0x00000e5000007947 */ /* 0x000fea0003800000 */
.L_x_12314:
[----:B------:R-:W2:Y:S02]  /*7380*/  LDG.E.U16 R2, [R2.64] ;  /* 0x0000002402027981 */ /* 0x000ea4000c1e1500 */
[----:B--2---:R-:W-:-:S04]  /*7390*/  ISETP.NE.AND P0, PT, R2, RZ, PT ;  /* 0x000000ff0200720c */ /* 0x004fc80003f05270 */
[----:B------:R-:W-:Y:S01]  /*73a0*/  P2R R22, PR, RZ, 0x1 ;  /* 0x00000001ff167803 */ /* 0x000fe20000000000 */
[----:B------:R-:W-:Y:S05]  /*73b0*/  BRA `(.L_x_12313) ;  /* 0x00000e1000007947 */ /* 0x000fea0003800000 */
.L_x_12309:
        /* <DEDUP_REMOVED lines=10> */
.L_x_12317:
[----:B------:R-:W2:Y:S02]  /*7460*/  LDG.E.U16 R0, [R2.64] ;  /* 0x0000002402007981 */ /* 0x000ea4000c1e1500 */
[----:B--2---:R-:W-:-:S05]  /*7470*/  HADD2.F32 R0, -RZ, R0.H0_H0 ;  /* 0x20000000ff007230 */ /* 0x004fca0000004100 */
[----:B------:R-:W-:-:S04]  /*7480*/  FSETP.NEU.FTZ.AND P0, PT, R0, RZ, PT ;  /* 0x000000ff0000720b */ /* 0x000fc80003f1d000 */
[----:B------:R-:W-:Y:S01]  /*7490*/  P2R R22, PR, RZ, 0x1 ;  /* 0x00000001ff167803 */ /* 0x000fe20000000000 */
[----:B------:R-:W-:Y:S05]  /*74a0*/  BRA `(.L_x_12313) ;  /* 0x00000d2000007947 */ /* 0x000fea0003800000 */
.L_x_12316:
        /* <DEDUP_REMOVED lines=12> */
.L_x_12319:
        /* <DEDUP_REMOVED lines=11> */
.L_x_12318:
[----:B------:R-:W2:Y:S02]  /*7620*/  LDG.E.64 R2, [R2.64] ;  /* 0x0000002402027981 */ /* 0x000ea4000c1e1b00 */
[----:B--2---:R-:W0:-:S06]  /*7630*/  DSETP.NEU.AND P0, PT, R2, RZ, PT ;  /* 0x000000ff0200722a */ /* 0x004e0c0003f0d000 */
[----:B0-----:R-:W-:Y:S01]  /*7640*/  P2R R22, PR, RZ, 0x1 ;  /* 0x00000001ff167803 */ /* 0x001fe20000000000 */
[----:B------:R-:W-:Y:S05]  /*7650*/  BRA `(.L_x_12313) ;  /* 0x00000b7000007947 */ /* 0x000fea0003800000 */
.L_x_12308:
        /* <DEDUP_REMOVED lines=12> */
.L_x_12322:
[----:B------:R-:W2:Y:S02]  /*7720*/  LDG.E.128 R4, [R2.64] ;  /* 0x0000002402047981 */ /* 0x000ea4000c1e1d00 */
[----:B--2---:R-:W0:-:S06]  /*7730*/  DSETP.NEU.AND P0, PT, R6, RZ, PT ;  /* 0x000000ff0600722a */ /* 0x004e0c0003f0d000 */
[----:B0-----:R-:W0:-:S06]  /*7740*/  DSETP.NEU.OR P0, PT, R4, RZ, P0 ;  /* 0x000000ff0400722a */ /* 0x001e0c000070d400 */
[----:B0-----:R-:W-:Y:S01]  /*7750*/  P2R R22, PR, RZ, 0x1 ;  /* 0x00000001ff167803 */ /* 0x001fe20000000000 */
[----:B------:R-:W-:Y:S05]  /*7760*/  BRA `(.L_x_12313) ;  /* 0x00000a6000007947 */ /* 0x000fea0003800000 */
.L_x_12321:
        /* <DEDUP_REMOVED lines=28> */
.L_x_12324:
        /* <DEDUP_REMOVED lines=15> */
.L_x_12323:
[----:B------:R-:W2:Y:S02]  /*7a20*/  LDG.E.U16 R0, [R2.64] ;  /* 0x0000002402007981 */ /* 0x000ea4000c1e1500 */
[----:B--2---:R-:W-:-:S04]  /*7a30*/  PRMT R0, RZ, 0x5410, R0 ;  /* 0x00005410ff007816 */ /* 0x004fc80000000000 */
[----:B------:R-:W-:-:S04]  /*7a40*/  FSETP.NEU.FTZ.AND P0, PT, R0, RZ, PT ;  /* 0x000000ff0000720b */ /* 0x000fc80003f1d000 */
[----:B------:R-:W-:Y:S01]  /*7a50*/  P2R R22, PR, RZ, 0x1 ;  /* 0x00000001ff167803 */ /* 0x000fe20000000000 */
[----:B------:R-:W-:Y:S05]  /*7a60*/  BRA `(.L_x_12313) ;  /* 0x0000076000007947 */ /* 0x000fea0003800000 */
.L_x_12320:
        /* <DEDUP_REMOVED lines=12> */
.L_x_12327:
        /* <DEDUP_REMOVED lines=21> */
.L_x_12331:
[----:B------:R-:W-:Y:S05]  /*7c80*/  BSYNC B1 ;  /* 0x0000000000017941 */ /* 0x000fea0003800000 */
.L_x_12330:
[----:B------:R-:W-:Y:S01]  /*7c90*/  LEA R3, R0, 0x3b800000, 0x17 ;  /* 0x3b80000000037811 */ /* 0x000fe200078eb8ff */
[----:B------:R-:W-:-:S05]  /*7ca0*/  IMAD.SHL.U32 R0, R2, 0x100000, RZ ;  /* 0x0010000002007824 */ /* 0x000fca00078e00ff */
[----:B------:R-:W-:Y:S02]  /*7cb0*/  LOP3.LUT R0, R3, R0, R4, 0xfe, !PT ;  /* 0x0000000003007212 */ /* 0x000fe400078efe04 */
.L_x_12329:
[----:B------:R-:W-:Y:S05]  /*7cc0*/  BSYNC B0 ;  /* 0x0000000000007941 */ /* 0x000fea0003800000 */
.L_x_12328:
[----:B------:R-:W-:-:S04]  /*7cd0*/  FSETP.NEU.FTZ.AND P0, PT, R0, RZ, PT ;  /* 0x000000ff0000720b */ /* 0x000fc80003f1d000 */
[----:B------:R-:W-:Y:S01]  /*7ce0*/  P2R R22, PR, RZ, 0x1 ;  /* 0x00000001ff167803 */ /* 0x000fe20000000000 */
[----:B------:R-:W-:Y:S05]  /*7cf0*/  BRA `(.L_x_12313) ;  /* 0x000004d000007947 */ /* 0x000fea0003800000 */
.L_x_12326:
        /* <DEDUP_REMOVED lines=21> */
.L_x_12335:
[----:B------:R-:W-:Y:S05]  /*7e50*/  BSYNC B1 ;  /* 0x0000000000017941 */ /* 0x000fea0003800000 */
.L_x_12334:
[----:B------:R-:W-:Y:S01]  /*7e60*/  LEA R3, R0, 0x37800000, 0x17 ;  /* 0x3780000000037811 */ /* 0x000fe200078eb8ff */
[----:B------:R-:W-:-:S05]  /*7e70*/  IMAD.SHL.U32 R0, R2, 0x200000, RZ ;  /* 0x0020000002007824 */ /* 0x000fca00078e00ff */
[----:B------:R-:W-:Y:S02]  /*7e80*/  LOP3.LUT R0, R3, R0, R4, 0xfe, !PT ;  /* 0x0000000003007212 */ /* 0x000fe400078efe04 */
.L_x_12333:
[----:B------:R-:W-:Y:S05]  /*7e90*/  BSYNC B0 ;  /* 0x0000000000007941 */ /* 0x000fea0003800000 */
.L_x_12332:
[----:B------:R-:W-:-:S04]  /*7ea0*/  FSETP.NEU.FTZ.AND P0, PT, R0, RZ, PT ;  /* 0x000000ff0000720b */ /* 0x000fc80003f1d000 */
[----:B------:R-:W-:Y:S01]  /*7eb0*/  P2R R22, PR, RZ, 0x1 ;  /* 0x00000001ff167803 */ /* 0x000fe20000000000 */
[----:B------:R-:W-:Y:S05]  /*7ec0*/  BRA `(.L_x_12313) ;  /* 0x0000030000007947 */ /* 0x000fea0003800000 */
.L_x_12325:
        /* <DEDUP_REMOVED lines=14> */
.L_x_12339:
[----:B------:R-:W-:Y:S05]  /*7fb0*/  BSYNC B0 ;  /* 0x0000000000007941 */ /* 0x000fea0003800000 */
.L_x_12338:
[----:B------:R-:W-:-:S04]  /*7fc0*/  FSETP.NEU.FTZ.AND P0, PT, R0, RZ, PT ;  /* 0x000000ff0000720b */ /* 0x000fc80003f1d000 */
[----:B------:R-:W-:Y:S01]  /*7fd0*/  P2R R22, PR, RZ, 0x1 ;  /* 0x00000001ff167803 */ /* 0x000fe20000000000 */
[----:B------:R-:W-:Y:S05]  /*7fe0*/  BRA `(.L_x_12313) ;  /* 0x000001e000007947 */ /* 0x000fea0003800000 */
.L_x_12312:
        /* <DEDUP_REMOVED lines=22> */
.L_x_12337:
[----:B------:R-:W2:Y:S02]  /*8150*/  LDG.E.64 R2, [R2.64] ;  /* 0x0000002402027981 */ /* 0x000ea4000c1e1b00 */
[----:B--2---:R-:W-:-:S04]  /*8160*/  ISETP.NE.U32.AND P0, PT, R2, RZ, PT ;  /* 0x000000ff0200720c */ /* 0x004fc80003f05070 */
[----:B------:R-:W-:-:S04]  /*8170*/  ISETP.NE.AND.EX P0, PT, R3, RZ, PT, P0 ;  /* 0x000000ff0300720c */ /* 0x000fc80003f05300 */
[----:B------:R-:W-:Y:S01]  /*8180*/  P2R R22, PR, RZ, 0x1 ;  /* 0x00000001ff167803 */ /* 0x000fe20000000000 */
[----:B------:R-:W-:Y:S05]  /*8190*/  BRA `(.L_x_12313) ;  /* 0x0000003000007947 */ /* 0x000fea0003800000 */
.L_x_12336:
[----:B------:R-:W2:Y:S02]  /*81a0*/  LDG.E R2, [R2.64] ;  /* 0x0000002402027981 */ /* 0x000ea4000c1e1900 */
[----:B--2---:R-:W-:-:S04]  /*81b0*/  ISETP.NE.AND P0, PT, R2, RZ, PT ;  /* 0x000000ff0200720c */ /* 0x004fc80003f05270 */
[----:B------:R-:W-:Y:S02]  /*81c0*/  P2R R22, PR, RZ, 0x1 ;  /* 0x00000001ff167803 */ /* 0x000fe40000000000 */
.L_x_12313:
        /* <DEDUP_REMOVED lines=17> */
.L_x_12343:
[----:B------:R0:W5:Y:S01]  /*82e0*/  LDG.E.U8 R2, [R4.64] ;  /* 0x0000002404027981 */ /* 0x000162000c1e1100 */
[----:B------:R-:W-:Y:S01]  /*82f0*/  IMAD.MOV.U32 R3, RZ, RZ, RZ ;  /* 0x000000ffff037224 */ /* 0x000fe200078e00ff */
[----:B------:R-:W-:Y:S05]  /*8300*/  BRA `(.L_x_12345) ;  /* 0x00000d5000007947 */ /* 0x000fea0003800000 */
.L_x_12342:
        /* <DEDUP_REMOVED lines=8> */
.L_x_12347:
[----:B------:R-:W2:Y:S02]  /*8390*/  LDG.E R2, [R4.64] ;  /* 0x0000002404027981 */ /* 0x000ea4000c1e1900 */
[----:B--2---:R-:W-:Y:S01]  /*83a0*/  SHF.R.S32.HI R3, RZ, 0x1f, R2 ;  /* 0x0000001fff037819 */ /* 0x004fe20000011402 */
[----:B------:R-:W-:Y:S05]  /*83b0*/  BRA `(.L_x_12345) ;  /* 0x00000ca000007947 */ /* 0x000fea0003800000 */
.L_x_12346:
[----:B------:R-:W2:Y:S02]  /*83c0*/  LDG.E.S16 R2, [R4.64] ;  /* 0x0000002404027981 */ /* 0x000ea4000c1e1700 */
[----:B--2---:R-:W-:Y:S01]  /*83d0*/  SHF.R.S32.HI R3, RZ, 0x1f, R2 ;  /* 0x0000001fff037819 */ /* 0x004fe20000011402 */
[----:B------:R-:W-:Y:S05]  /*83e0*/  BRA `(.L_x_12345) ;  /* 0x00000c7000007947 */ /* 0x000fea0003800000 */
.L_x_12341:
        /* <DEDUP_REMOVED lines=9> */
.L_x_12349:
[----:B------:R-:W2:Y:S02]  /*8480*/  LDG.E.U16 R4, [R4.64] ;  /* 0x0000002404047981 */ /* 0x000ea4000c1e1500 */
[----:B--2---:R-:W-:-:S06]  /*8490*/  HADD2.F32 R2, -RZ, R4.H0_H0 ;  /* 0x20000004ff027230 */ /* 0x004fcc0000004100 */
[----:B------:R-:W0:Y:S01]  /*84a0*/  F2I.S64.TRUNC R2, R2 ;  /* 0x0000000200027311 */ /* 0x000e22000020d900 */
[----:B------:R-:W-:Y:S05]  /*84b0*/  BRA `(.L_x_12345) ;  /* 0x00000ba000007947 */ /* 0x000fea0003800000 */
.L_x_12348:
        /* <DEDUP_REMOVED lines=9> */
.L_x_12351:
[----:B------:R-:W2:Y:S02]  /*8550*/  LDG.E.U16 R4, [R4.64] ;  /* 0x0000002404047981 */ /* 0x000ea4000c1e1500 */
[----:B--2---:R-:W-:-:S06]  /*8560*/  HADD2.F32 R2, -RZ, R4.H0_H0 ;  /* 0x20000004ff027230 */ /* 0x004fcc0000004100 */
[----:B------:R-:W0:Y:S01]  /*8570*/  F2I.S64.TRUNC R2, R2 ;  /* 0x0000000200027311 */ /* 0x000e22000020d900 */
[----:B------:R-:W-:Y:S05]  /*8580*/  BRA `(.L_x_12345) ;  /* 0x00000ad000007947 */ /* 0x000fea0003800000 */
.L_x_12350:
[----:B------:R-:W2:Y:S02]  /*8590*/  LDG.E.64 R2, [R4.64] ;  /* 0x0000002404027981 */ /* 0x000ea4000c1e1b00 */
[----:B--2---:R-:W0:Y:S01]  /*85a0*/  F2I.S64.F64.TRUNC R2, R2 ;  /* 0x0000000200027311 */ /* 0x004e22000030d900 */
[----:B------:R-:W-:Y:S05]  /*85b0*/  BRA `(.L_x_12345) ;  /* 0x00000aa000007947 */ /* 0x000fea0003800000 */
.L_x_12340:
        /* <DEDUP_REMOVED lines=13> */
.L_x_12354:
[----:B------:R-:W2:Y:S02]  /*8690*/  LDG.E.64 R2, [R4.64] ;  /* 0x0000002404027981 */ /* 0x000ea4000c1e1b00 */
[----:B--2---:R-:W0:Y:S01]  /*86a0*/  F2I.S64.F64.TRUNC R2, R2 ;  /* 0x0000000200027311 */ /* 0x004e22000030d900 */
[----:B------:R-:W-:Y:S05]  /*86b0*/  BRA `(.L_x_12345) ;  /* 0x000009a000007947 */ /* 0x000fea0003800000 */
.L_x_12353:
        /* <DEDUP_REMOVED lines=27> */
.L_x_12356:
        /* <DEDUP_REMOVED lines=14> */
.L_x_12355:
[----:B------:R-:W2:Y:S02]  /*8950*/  LDG.E.U16 R2, [R4.64] ;  /* 0x0000002404027981 */ /* 0x000ea4000c1e1500 */
[----:B--2---:R-:W-:-:S06]  /*8960*/  PRMT R2, RZ, 0x5410, R2 ;  /* 0x00005410ff027816 */ /* 0x004fcc0000000002 */
[----:B------:R-:W0:Y:S01]  /*8970*/  F2I.S64.TRUNC R2, R2 ;  /* 0x0000000200027311 */ /* 0x000e22000020d900 */
[----:B------:R-:W-:Y:S05]  /*8980*/  BRA `(.L_x_12345) ;  /* 0x000006d000007947 */ /* 0x000fea0003800000 */
.L_x_12352:
        /* <DEDUP_REMOVED lines=11> */
.L_x_12359:
        /* <DEDUP_REMOVED lines=21> */
.L_x_12363:
[----:B------:R-:W-:Y:S05]  /*8b90*/  BSYNC B1 ;  /* 0x0000000000017941 */ /* 0x000fea0003800000 */
.L_x_12362:
[----:B------:R-:W-:Y:S01]  /*8ba0*/  IMAD.SHL.U32 R2, R2, 0x100000, RZ ;  /* 0x0010000002027824 */ /* 0x000fe200078e00ff */
[----:B------:R-:W-:-:S04]  /*8bb0*/  LEA R3, R0, 0x3b800000, 0x17 ;  /* 0x3b80000000037811 */ /* 0x000fc800078eb8ff */
[----:B------:R-:W-:Y:S02]  /*8bc0*/  LOP3.LUT R2, R3, R2, R4, 0xfe, !PT ;  /* 0x0000000203027212 */ /* 0x000fe400078efe04 */
.L_x_12361:
[----:B------:R-:W-:Y:S05]  /*8bd0*/  BSYNC B0 ;  /* 0x0000000000007941 */ /* 0x000fea0003800000 */
.L_x_12360:
[----:B------:R-:W0:Y:S01]  /*8be0*/  F2I.S64.TRUNC R2, R2 ;  /* 0x0000000200027311 */ /* 0x000e22000020d900 */
[----:B------:R-:W-:Y:S05]  /*8bf0*/  BRA `(.L_x_12345) ;  /* 0x0000046000007947 */ /* 0x000fea0003800000 */
.L_x_12358:
        /* <DEDUP_REMOVED lines=21> */
.L_x_12367:
[----:B------:R-:W-:Y:S05]  /*8d50*/  BSYNC B1 ;  /* 0x0000000000017941 */ /* 0x000fea0003800000 */
.L_x_12366:
[----:B------:R-:W-:Y:S01]  /*8d60*/  IMAD.SHL.U32 R2, R2, 0x200000, RZ ;  /* 0x0020000002027824 */ /* 0x000fe200078e00ff */
[----:B------:R-:W-:-:S04]  /*8d70*/  LEA R3, R0, 0x37800000, 0x17 ;  /* 0x3780000000037811 */ /* 0x000fc800078eb8ff */
[----:B------:R-:W-:Y:S02]  /*8d80*/  LOP3.LUT R2, R3, R2, R4, 0xfe, !PT ;  /* 0x0000000203027212 */ /* 0x000fe400078efe04 */
.L_x_12365:
[----:B------:R-:W-:Y:S05]  /*8d90*/  BSYNC B0 ;  /* 0x0000000000007941 */ /* 0x000fea0003800000 */
.L_x_12364:
[----:B------:R-:W0:Y:S01]  /*8da0*/  F2I.S64.TRUNC R2, R2 ;  /* 0x0000000200027311 */ /* 0x000e22000020d900 */
[----:B------:R-:W-:Y:S05]  /*8db0*/  BRA `(.L_x_12345) ;  /* 0x000002a000007947 */ /* 0x000fea0003800000 */
.L_x_12357:
        /* <DEDUP_REMOVED lines=14> */
.L_x_12371:
[----:B------:R-:W-:Y:S05]  /*8ea0*/  BSYNC B0 ;  /* 0x0000000000007941 */ /* 0x000fea0003800000 */
.L_x_12370:
[----:B------:R-:W0:Y:S01]  /*8eb0*/  F2I.S64.TRUNC R2, R2 ;  /* 0x0000000200027311 */ /* 0x000e22000020d900 */
[----:B------:R-:W-:Y:S05]  /*8ec0*/  BRA `(.L_x_12345) ;  /* 0x0000019000007947 */ /* 0x000fea0003800000 */
.L_x_12344:
        /* <DEDUP_REMOVED lines=21> */
.L_x_12369:
[----:B------:R0:W5:Y:S01]  /*9020*/  LDG.E.64 R2, [R4.64] ;  /* 0x0000002404027981 */ /* 0x000162000c1e1b00 */
[----:B------:R-:W-:Y:S05]  /*9030*/  BRA `(.L_x_12345) ;  /* 0x0000002000007947 */ /* 0x000fea0003800000 */
.L_x_12368:
[----:B------:R0:W5:Y:S01]  /*9040*/  LDG.E R2, [R4.64] ;  /* 0x0000002404027981 */ /* 0x000162000c1e1900 */
[----:B------:R-:W-:-:S03]  /*9050*/  IMAD.MOV.U32 R3, RZ, RZ, RZ ;  /* 0x000000ffff037224 */ /* 0x000fc600078e00ff */
.L_x_12345:
        /* <DEDUP_REMOVED lines=9> */
.L_x_12373:
[----:B------:R-:W-:Y:S05]  /*90f0*/  BSYNC B0 ;  /* 0x0000000000007941 */ /* 0x000fea0003800000 */
.L_x_12372:
        /* <DEDUP_REMOVED lines=11> */
.L_x_12377:
[----:B-----5:R1:W-:Y:S01]  /*91b0*/  STG.E.U8 [R16.64], R19 ;  /* 0x0000001310007986 */ /* 0x0203e2000c101124 */
[----:B------:R-:W-:Y:S05]  /*91c0*/  BRA `(.L_x_12379) ;  /* 0x00000e9000007947 */ /* 0x000fea0003800000 */
.L_x_12376:
        /* <DEDUP_REMOVED lines=10> */
.L_x_12381:
[----:B-----5:R-:W-:-:S05]  /*9270*/  LOP3.LUT R19, R19, 0xff, RZ, 0xc0, !PT ;  /* 0x000000ff13137812 */ /* 0x020fca00078ec0ff */
[----:B------:R1:W-:Y:S01]  /*9280*/  STG.E [R16.64], R19 ;  /* 0x0000001310007986 */ /* 0x0003e2000c101924 */
[----:B------:R-:W-:Y:S05]  /*9290*/  BRA `(.L_x_12379) ;  /* 0x00000dc000007947 */ /* 0x000fea0003800000 */
.L_x_12380:
[----:B-----5:R-:W-:-:S05]  /*92a0*/  LOP3.LUT R19, R19, 0xff, RZ, 0xc0, !PT ;  /* 0x000000ff13137812 */ /* 0x020fca00078ec0ff */
[----:B------:R1:W-:Y:S01]  /*92b0*/  STG.E.U16 [R16.64], R19 ;  /* 0x0000001310007986 */ /* 0x0003e2000c101524 */
[----:B------:R-:W-:Y:S05]  /*92c0*/  BRA `(.L_x_12379) ;  /* 0x00000d9000007947 */ /* 0x000fea0003800000 */
.L_x_12375:
        /* <DEDUP_REMOVED lines=10> */
.L_x_12383:
[----:B-----5:R-:W-:-:S04]  /*9370*/  LOP3.LUT R19, R19, 0xff, RZ, 0xc0, !PT ;  /* 0x000000ff13137812 */ /* 0x020fc800078ec0ff */
[----:B------:R-:W1:Y:S02]  /*9380*/  I2F.U16 R0, R19 ;  /* 0x0000001300007306 */ /* 0x000e640000101000 */
[----:B-1----:R-:W-:-:S05]  /*9390*/  F2FP.PACK_AB R0, RZ, R0 ;  /* 0x00000000ff00723e */ /* 0x002fca00000000ff */
[----:B------:R1:W-:Y:S01]  /*93a0*/  STG.E.U16 [R16.64], R0 ;  /* 0x0000000010007986 */ /* 0x0003e2000c101524 */
[----:B------:R-:W-:Y:S05]  /*93b0*/  BRA `(.L_x_12379) ;  /* 0x00000ca000007947 */ /* 0x000fea0003800000 */
.L_x_12382:
        /* <DEDUP_REMOVED lines=11> */
.L_x_12385:
[----:B-----5:R-:W-:-:S06]  /*9470*/  LOP3.LUT R19, R19, 0xff, RZ, 0xc0, !PT ;  /* 0x000000ff13137812 */ /* 0x020fcc00078ec0ff */
[----:B------:R-:W1:Y:S02]  /*9480*/  I2F.U16 R19, R19 ;  /* 0x0000001300137306 */ /* 0x000e640000101000 */
[----:B01----:R-:W-:-:S04]  /*9490*/  F2FP.PACK_AB R3, RZ, R19 ;  /* 0x00000013ff03723e */ /* 0x003fc800000000ff */
[----:B------:R-:W-:-:S05]  /*94a0*/  PRMT R3, R3, 0x5410, RZ ;  /* 0x0000541003037816 */ /* 0x000fca00000000ff */
[----:B------:R0:W-:Y:S01]  /*94b0*/  STG.E [R16.64], R3 ;  /* 0x0000000310007986 */ /* 0x0001e2000c101924 */
[----:B------:R-:W-:Y:S05]  /*94c0*/  BRA `(.L_x_12379) ;  /* 0x00000b9000007947 */ /* 0x000fea0003800000 */
.L_x_12384:
[----:B0----5:R-:W-:-:S06]  /*94d0*/  LOP3.LUT R2, R19, 0xff, RZ, 0xc0, !PT ;  /* 0x000000ff13027812 */ /* 0x021fcc00078ec0ff */
[----:B------:R-:W0:Y:S02]  /*94e0*/  I2F.F64.U16 R2, R2 ;  /* 0x0000000200027312 */ /* 0x000e240000101800 */
[----:B0-----:R0:W-:Y:S01]  /*94f0*/  STG.E.64 [R16.64], R2 ;  /* 0x0000000210007986 */ /* 0x0011e2000c101b24 */
[----:B------:R-:W-:Y:S05]  /*9500*/  BRA `(.L_x_12379) ;  /* 0x00000b5000007947 */ /* 0x000fea0003800000 */
.L_x_12374:
        /* <DEDUP_REMOVED lines=12> */
.L_x_12388:
[----:B-----5:R-:W-:Y:S01]  /*95d0*/  LOP3.LUT R4, R19, 0xff, RZ, 0xc0, !PT ;  /* 0x000000ff13047812 */ /* 0x020fe200078ec0ff */
[----:B------:R-:W-:-:S05]  /*95e0*/  CS2R R6, SRZ ;  /* 0x0000000000067805 */ /* 0x000fca000001ff00 */
[----:B------:R-:W1:Y:S02]  /*95f0*/  I2F.F64.U16 R4, R4 ;  /* 0x0000000400047312 */ /* 0x000e640000101800 */
[----:B-1----:R1:W-:Y:S01]  /*9600*/  STG.E.128 [R16.64], R4 ;  /* 0x0000000410007986 */ /* 0x0023e2000c101d24 */
[----:B------:R-:W-:Y:S05]  /*9610*/  BRA `(.L_x_12379) ;  /* 0x00000a4000007947 */ /* 0x000fea0003800000 */
.L_x_12387:
        /* <DEDUP_REMOVED lines=22> */
.L_x_12392:
[----:B------:R-:W-:Y:S05]  /*9780*/  BSYNC B0 ;  /* 0x0000000000007941 */ /* 0x000fea0003800000 */
.L_x_12391:
[----:B------:R-:W-:-:S05]  /*9790*/  LOP3.LUT R3, R0, R3, RZ, 0xfc, !PT ;  /* 0x0000000300037212 */ /* 0x000fca00078efcff */
[----:B------:R0:W-:Y:S01]  /*97a0*/  STG.E.U8 [R16.64], R3 ;  /* 0x0000000310007986 */ /* 0x0001e2000c101124 */
[----:B------:R-:W-:Y:S05]  /*97b0*/  BRA `(.L_x_12379) ;  /* 0x000008a000007947 */ /* 0x000fea0003800000 */
.L_x_12390:
        /* <DEDUP_REMOVED lines=14> */
.L_x_12394:
[----:B------:R-:W-:Y:S01]  /*98a0*/  IMAD.MOV.U32 R0, RZ, RZ, 0x7f ;  /* 0x0000007fff007424 */ /* 0x000fe200078e00ff */
[----:B------:R-:W-:-:S04]  /*98b0*/  ISETP.GT.U32.AND P0, PT, R2, 0x7f800000, PT ;  /* 0x7f8000000200780c */ /* 0x000fc80003f04070 */
[----:B------:R-:W-:-:S04]  /*98c0*/  SEL R0, R0, 0x7c, P0 ;  /* 0x0000007c00007807 */ /* 0x000fc80000000000 */
.L_x_12395:
[----:B------:R-:W-:Y:S05]  /*98d0*/  BSYNC B0 ;  /* 0x0000000000007941 */ /* 0x000fea0003800000 */
.L_x_12393:
[----:B------:R-:W-:-:S04]  /*98e0*/  LOP3.LUT R2, R19, 0x80000000, RZ, 0xc0, !PT ;  /* 0x8000000013027812 */ /* 0x000fc800078ec0ff */
[----:B------:R-:W-:-:S04]  /*98f0*/  SHF.R.U32.HI R3, RZ, 0x18, R2 ;  /* 0x00000018ff037819 */ /* 0x000fc80000011602 */
[----:B------:R-:W-:-:S05]  /*9900*/  LOP3.LUT R3, R0, R3, RZ, 0xfc, !PT ;  /* 0x0000000300037212 */ /* 0x000fca00078efcff */
[----:B------:R0:W-:Y:S01]  /*9910*/  STG.E.U8 [R16.64], R3 ;  /* 0x0000000310007986 */ /* 0x0001e2000c101124 */
[----:B------:R-:W-:Y:S05]  /*9920*/  BRA `(.L_x_12379) ;  /* 0x0000073000007947 */ /* 0x000fea0003800000 */
.L_x_12389:
[----:B-----5:R-:W-:-:S04]  /*9930*/  LOP3.LUT R19, R19, 0xff, RZ, 0xc0, !PT ;  /* 0x000000ff13137812 */ /* 0x020fc800078ec0ff */
[----:B------:R-:W1:Y:S02]  /*9940*/  I2F.U16 R0, R19 ;  /* 0x0000001300007306 */ /* 0x000e640000101000 */
[----:B-1----:R-:W-:-:S05]  /*9950*/  F2FP.BF16.PACK_AB R0, RZ, R0 ;  /* 0x00000000ff00723e */ /* 0x002fca00000010ff */
[----:B------:R1:W-:Y:S01]  /*9960*/  STG.E.U16 [R16.64], R0 ;  /* 0x0000000010007986 */ /* 0x0003e2000c101524 */
[----:B------:R-:W-:Y:S05]  /*9970*/  BRA `(.L_x_12379) ;  /* 0x000006e000007947 */ /* 0x000fea0003800000 */
.L_x_12386:
        /* <DEDUP_REMOVED lines=11> */
.L_x_12398:
        /* <DEDUP_REMOVED lines=18> */
.L_x_12401:
[----:B------:R-:W-:-:S04]  /*9b50*/  LOP3.LUT R2, R19, 0x80000000, RZ, 0xc0, !PT ;  /* 0x8000000013027812 */ /* 0x000fc800078ec0ff */
[----:B------:R-:W-:-:S04]  /*9b60*/  SHF.R.U32.HI R3, RZ, 0x18, R2 ;  /* 0x00000018ff037819 */ /* 0x000fc80000011602 */
[----:B------:R-:W-:-:S04]  /*9b70*/  LOP3.LUT R0, R0, R3, RZ, 0xfc, !PT ;  /* 0x0000000300007212 */ /* 0x000fc800078efcff */
[----:B------:R-:W-:Y:S02]  /*9b80*/  PRMT R8, R0, 0x7610, R8 ;  /* 0x0000761000087816 */ /* 0x000fe40000000008 */
.L_x_12400:
[----:B------:R-:W-:Y:S05]  /*9b90*/  BSYNC B0 ;  /* 0x0000000000007941 */ /* 0x000fea0003800000 */
.L_x_12399:
[----:B------:R0:W-:Y:S01]  /*9ba0*/  STG.E.U8 [R16.64], R8 ;  /* 0x0000000810007986 */ /* 0x0001e2000c101124 */
[----:B------:R-:W-:Y:S05]  /*9bb0*/  BRA `(.L_x_12379) ;  /* 0x000004a000007947 */ /* 0x000fea0003800000 */
.L_x_12397:
        /* <DEDUP_REMOVED lines=18> */
.L_x_12404:
[----:B------:R-:W-:-:S04]  /*9ce0*/  LOP3.LUT R2, R19, 0x80000000, RZ, 0xc0, !PT ;  /* 0x8000000013027812 */ /* 0x000fc800078ec0ff */
[----:B------:R-:W-:-:S04]  /*9cf0*/  SHF.R.U32.HI R3, RZ, 0x18, R2 ;  /* 0x00000018ff037819 */ /* 0x000fc80000011602 */
[----:B------:R-:W-:-:S04]  /*9d00*/  LOP3.LUT R0, R0, R3, RZ, 0xfc, !PT ;  /* 0x0000000300007212 */ /* 0x000fc800078efcff */
[----:B------:R-:W-:Y:S02]  /*9d10*/  PRMT R8, R0, 0x7610, R8 ;  /* 0x0000761000087816 */ /* 0x000fe40000000008 */
.L_x_12403:
[----:B------:R-:W-:Y:S05]  /*9d20*/  BSYNC B0 ;  /* 0x0000000000007941 */ /* 0x000fea0003800000 */
.L_x_12402:
[----:B------:R0:W-:Y:S01]  /*9d30*/  STG.E.U8 [R16.64], R8 ;  /* 0x0000000810007986 */ /* 0x0001e2000c101124 */
[----:B------:R-:W-:Y:S05]  /*9d40*/  BRA `(.L_x_12379) ;  /* 0x0000031000007947 */ /* 0x000fea0003800000 */
.L_x_12396:
        /* <DEDUP_REMOVED lines=23> */
.L_x_12378:
        /* <DEDUP_REMOVED lines=20> */
.L_x_12406:
[----:B0----5:R-:W-:Y:S01]  /*a000*/  LOP3.LUT R2, R19, 0xff, RZ, 0xc0, !PT ;  /* 0x000000ff13027812 */ /* 0x021fe200078ec0ff */
[----:B------:R-:W-:-:S05]  /*a010*/  IMAD.MOV.U32 R3, RZ, RZ, RZ ;  /* 0x000000ffff037224 */ /* 0x000fca00078e00ff */
[----:B------:R0:W-:Y:S01]  /*a020*/  STG.E.64 [R16.64], R2 ;  /* 0x0000000210007986 */ /* 0x0001e2000c101b24 */
[----:B------:R-:W-:Y:S05]  /*a030*/  BRA `(.L_x_12379) ;  /* 0x0000002000007947 */ /* 0x000fea0003800000 */
.L_x_12405:
[----:B-----5:R-:W-:-:S05]  /*a040*/  LOP3.LUT R19, R19, 0xff, RZ, 0xc0, !PT ;  /* 0x000000ff13137812 */ /* 0x020fca00078ec0ff */
[----:B------:R1:W-:Y:S02]  /*a050*/  STG.E [R16.64], R19 ;  /* 0x0000001310007986 */ /* 0x0003e4000c101924 */
.L_x_12379:
        /* <DEDUP_REMOVED lines=284> */
.L_x_12407:
        /* <DEDUP_REMOVED lines=18> */
.L_x_12411:
[----:B------:R0:W5:Y:S01]  /*b340*/  LDG.E.U8 R19, [R4.64] ;  /* 0x0000002404137981 */ /* 0x000162000c1e1100 */
[----:B------:R-:W-:Y:S05]  /*b350*/  BRA `(.L_x_12413) ;  /* 0x00000dc000007947 */ /* 0x000fea0003800000 */
.L_x_12410:
        /* <DEDUP_REMOVED lines=8> */
.L_x_12415:
[----:B------:R0:W5:Y:S01]  /*b3e0*/  LDG.E.U8 R19, [R4.64] ;  /* 0x0000002404137981 */ /* 0x000162000c1e1100 */
[----:B------:R-:W-:Y:S05]  /*b3f0*/  BRA `(.L_x_12413) ;  /* 0x00000d2000007947 */ /* 0x000fea0003800000 */
.L_x_12414:
[----:B------:R0:W5:Y:S01]  /*b400*/  LDG.E.U16 R19, [R4.64] ;  /* 0x0000002404137981 */ /* 0x000162000c1e1500 */
[----:B------:R-:W-:Y:S05]  /*b410*/  BRA `(.L_x_12413) ;  /* 0x00000d0000007947 */ /* 0x000fea0003800000 */
.L_x_12409:
        /* <DEDUP_REMOVED lines=10> */
.L_x_12417:
[----:B------:R-:W2:Y:S02]  /*b4c0*/  LDG.E.U16 R2, [R4.64] ;  /* 0x0000002404027981 */ /* 0x000ea4000c1e1500 */
[----:B--2---:R-:W-:-:S06]  /*b4d0*/  HADD2.F32 R2, -RZ, R2.H0_H0 ;  /* 0x20000002ff027230 */ /* 0x004fcc0000004100 */
[----:B------:R-:W0:Y:S02]  /*b4e0*/  F2I.S64.TRUNC R2, R2 ;  /* 0x0000000200027311 */ /* 0x000e24000020d900 */
[----:B0-----:R-:W-:Y:S01]  /*b4f0*/  PRMT R19, R2, 0x7610, R19 ;  /* 0x0000761002137816 */ /* 0x001fe20000000013 */
[----:B------:R-:W-:Y:S05]  /*b500*/  BRA `(.L_x_12413) ;  /* 0x00000c1000007947 */ /* 0x000fea0003800000 */
.L_x_12416:
        /* <DEDUP_REMOVED lines=10> */
.L_x_12419:
[----:B------:R-:W2:Y:S02]  /*b5b0*/  LDG.E.U16 R4, [R4.64] ;  /* 0x0000002404047981 */ /* 0x000ea4000c1e1500 */
[----:B--2---:R-:W-:-:S06]  /*b5c0*/  HADD2.F32 R2, -RZ, R4.H0_H0 ;  /* 0x20000004ff027230 */ /* 0x004fcc0000004100 */
[----:B------:R-:W0:Y:S02]  /*b5d0*/  F2I.S64.TRUNC R2, R2 ;  /* 0x0000000200027311 */ /* 0x000e24000020d900 */
[----:B0-----:R-:W-:Y:S01]  /*b5e0*/  PRMT R19, R2, 0x7610, R19 ;  /* 0x0000761002137816 */ /* 0x001fe20000000013 */
[----:B------:R-:W-:Y:S05]  /*b5f0*/  BRA `(.L_x_12413) ;  /* 0x00000b2000007947 */ /* 0x000fea0003800000 */
.L_x_12418:
[----:B------:R-:W2:Y:S02]  /*b600*/  LDG.E.64 R2, [R4.64] ;  /* 0x0000002404027981 */ /* 0x000ea4000c1e1b00 */
[----:B--2---:R-:W0:Y:S02]  /*b610*/  F2I.S64.F64.TRUNC R2, R2 ;  /* 0x0000000200027311 */ /* 0x004e24000030d900 */
[----:B0-----:R-:W-:Y:S01]  /*b620*/  PRMT R19, R2, 0x7610, R19 ;  /* 0x0000761002137816 */ /* 0x001fe20000000013 */
[----:B------:R-:W-:Y:S05]  /*b630*/  BRA `(.L_x_12413) ;  /* 0x00000ae000007947 */ /* 0x000fea0003800000 */
.L_x_12408:
        /* <DEDUP_REMOVED lines=12> */
.L_x_12422:
[----:B------:R-:W2:Y:S02]  /*b700*/  LDG.E.64 R4, [R4.64] ;  /* 0x0000002404047981 */ /* 0x000ea4000c1e1b00 */
[----:B--2---:R-:W0:Y:S02]  /*b710*/  F2I.S64.F64.TRUNC R2, R4 ;  /* 0x0000000400027311 */ /* 0x004e24000030d900 */
[----:B0-----:R-:W-:Y:S01]  /*b720*/  PRMT R19, R2, 0x7610, R19 ;  /* 0x0000761002137816 */ /* 0x001fe20000000013 */
[----:B------:R-:W-:Y:S05]  /*b730*/  BRA `(.L_x_12413) ;  /* 0x000009e000007947 */ /* 0x000fea0003800000 */
.L_x_12421:
        /* <DEDUP_REMOVED lines=28> */
.L_x_12424:
        /* <DEDUP_REMOVED lines=15> */
.L_x_12423:
[----:B------:R-:W2:Y:S02]  /*b9f0*/  LDG.E.U16 R2, [R4.64] ;  /* 0x0000002404027981 */ /* 0x000ea4000c1e1500 */
[----:B--2---:R-:W-:-:S06]  /*ba00*/  PRMT R2, RZ, 0x5410, R2 ;  /* 0x00005410ff027816 */ /* 0x004fcc0000000002 */
[----:B------:R-:W0:Y:S02]  /*ba10*/  F2I.S64.TRUNC R2, R2 ;  /* 0x0000000200027311 */ /* 0x000e24000020d900 */
[----:B0-----:R-:W-:Y:S01]  /*ba20*/  PRMT R19, R2, 0x7610, R19 ;  /* 0x0000761002137816 */ /* 0x001fe20000000013 */
[----:B------:R-:W-:Y:S05]  /*ba30*/  BRA `(.L_x_12413) ;  /* 0x000006e000007947 */ /* 0x000fea0003800000 */
.L_x_12420:
        /* <DEDUP_REMOVED lines=10> */
.L_x_12427:
        /* <DEDUP_REMOVED lines=21> */
.L_x_12431:
[----:B------:R-:W-:Y:S05]  /*bc30*/  BSYNC B1 ;  /* 0x0000000000017941 */ /* 0x000fea0003800000 */
.L_x_12430:
[----:B------:R-:W-:Y:S01]  /*bc40*/  IMAD.SHL.U32 R2, R2, 0x100000, RZ ;  /* 0x0010000002027824 */ /* 0x000fe200078e00ff */
[----:B------:R-:W-:-:S04]  /*bc50*/  LEA R3, R0, 0x3b800000, 0x17 ;  /* 0x3b80000000037811 */ /* 0x000fc800078eb8ff */
[----:B------:R-:W-:Y:S02]  /*bc60*/  LOP3.LUT R2, R3, R2, R4, 0xfe, !PT ;  /* 0x0000000203027212 */ /* 0x000fe400078efe04 */
.L_x_12429:
[----:B------:R-:W-:Y:S05]  /*bc70*/  BSYNC B0 ;  /* 0x0000000000007941 */ /* 0x000fea0003800000 */
.L_x_12428:
[----:B------:R-:W0:Y:S02]  /*bc80*/  F2I.S64.TRUNC R2, R2 ;  /* 0x0000000200027311 */ /* 0x000e24000020d900 */
[----:B0-----:R-:W-:Y:S01]  /*bc90*/  PRMT R19, R2, 0x7610, R19 ;  /* 0x0000761002137816 */ /* 0x001fe20000000013 */
[----:B------:R-:W-:Y:S05]  /*bca0*/  BRA `(.L_x_12413) ;  /* 0x0000047000007947 */ /* 0x000fea0003800000 */
.L_x_12426:
        /* <DEDUP_REMOVED lines=21> */
.L_x_12435:
[----:B------:R-:W-:Y:S05]  /*be00*/  BSYNC B1 ;  /* 0x0000000000017941 */ /* 0x000fea0003800000 */
.L_x_12434:
[----:B------:R-:W-:Y:S01]  /*be10*/  IMAD.SHL.U32 R2, R2, 0x200000, RZ ;  /* 0x0020000002027824 */ /* 0x000fe200078e00ff */
[----:B------:R-:W-:-:S04]  /*be20*/  LEA R3, R0, 0x37800000, 0x17 ;  /* 0x3780000000037811 */ /* 0x000fc800078eb8ff */
[----:B------:R-:W-:Y:S02]  /*be30*/  LOP3.LUT R2, R3, R2, R4, 0xfe, !PT ;  /* 0x0000000203027212 */ /* 0x000fe400078efe04 */
.L_x_12433:
[----:B------:R-:W-:Y:S05]  /*be40*/  BSYNC B0 ;  /* 0x0000000000007941 */ /* 0x000fea0003800000 */
.L_x_12432:
[----:B------:R-:W0:Y:S02]  /*be50*/  F2I.S64.TRUNC R2, R2 ;  /* 0x0000000200027311 */ /* 0x000e24000020d900 */
[----:B0-----:R-:W-:Y:S01]  /*be60*/  PRMT R19, R2, 0x7610, R19 ;  /* 0x0000761002137816 */ /* 0x001fe20000000013 */
[----:B------:R-:W-:Y:S05]  /*be70*/  BRA `(.L_x_12413) ;  /* 0x000002a000007947 */ /* 0x000fea0003800000 */
.L_x_12425:
        /* <DEDUP_REMOVED lines=14> */
.L_x_12439:
[----:B------:R-:W-:Y:S05]  /*bf60*/  BSYNC B0 ;  /* 0x0000000000007941 */ /* 0x000fea0003800000 */
.L_x_12438:
[----:B------:R-:W0:Y:S02]  /*bf70*/  F2I.S64.TRUNC R2, R2 ;  /* 0x0000000200027311 */ /* 0x000e24000020d900 */
[----:B0-----:R-:W-:Y:S01]  /*bf80*/  PRMT R19, R2, 0x7610, R19 ;  /* 0x0000761002137816 */ /* 0x001fe20000000013 */
[----:B------:R-:W-:Y:S05]  /*bf90*/  BRA `(.L_x_12413) ;  /* 0x0000018000007947 */ /* 0x000fea0003800000 */
.L_x_12412:
        /* <DEDUP_REMOVED lines=21> */
.L_x_12437:
[----:B------:R0:W5:Y:S01]  /*c0f0*/  LDG.E.U8 R19, [R4.64] ;  /* 0x0000002404137981 */ /* 0x000162000c1e1100 */
[----:B------:R-:W-:Y:S05]  /*c100*/  BRA `(.L_x_12413) ;  /* 0x0000001000007947 */ /* 0x000fea0003800000 */
.L_x_12436:
[----:B------:R0:W5:Y:S02]  /*c110*/  LDG.E.U8 R19, [R4.64] ;  /* 0x0000002404137981 */ /* 0x000164000c1e1100 */
.L_x_12413:
        /* <DEDUP_REMOVED lines=18> */
.L_x_12443:
[----:B------:R-:W2:Y:S02]  /*c240*/  LDG.E.U8 R2, [R2.64] ;  /* 0x0000002402027981 */ /* 0x000ea4000c1e1100 */
[----:B--2---:R-:W-:-:S04]  /*c250*/  ISETP.NE.AND P0, PT, R2, RZ, PT ;  /* 0x000000ff0200720c */ /* 0x004fc80003f05270 */
[----:B------:R-:W-:Y:S01]  /*c260*/  P2R R22, PR, RZ, 0x1 ;  /* 0x00000001ff167803 */ /* 0x000fe20000000000 */
[----:B------:R-:W-:Y:S05]  /*c270*/  BRA `(.L_x_12445) ;  /* 0x00000f4000007947 */ /* 0x000fea0003800000 */
.L_x_12442:
        /* <DEDUP_REMOVED lines=11> */
.L_x_12447:
[----:B------:R-:W2:Y:S02]  /*c330*/  LDG.E R2, [R2.64] ;  /* 0x0000002402027981 */ /* 0x000ea4000c1e1900 */
[----:B--2---:R-:W-:-:S04]  /*c340*/  ISETP.NE.AND P0, PT, R2, RZ, PT ;  /* 0x000000ff0200720c */ /* 0x004fc80003f05270 */
[----:B------:R-:W-:Y:S01]  /*c350*/  P2R R22, PR, RZ, 0x1 ;  /* 0x00000001ff167803 */ /* 0x000fe20000000000 */
[----:B------:R-:W-:Y:S05]  /*c360*/  BRA `(.L_x_12445) ;  /* 0x00000e5000007947 */ /* 0x000fea0003800000 */
.L_x_12446:
[----:B------:R-:W2:Y:S02]  /*c370*/  LDG.E.U16 R2, [R2.64] ;  /* 0x0000002402027981 */ /* 0x000ea4000c1e1500 */
[----:B--2---:R-:W-:-:S04]  /*c380*/  ISETP.NE.AND P0, PT, R2, RZ, PT ;  /* 0x000000ff0200720c */ /* 0x004fc80003f05270 */
[----:B------:R-:W-:Y:S01]  /*c390*/  P2R R22, PR, RZ, 0x1 ;  /* 0x00000001ff167803 */ /* 0x000fe20000000000 */
[----:B------:R-:W-:Y:S05]  /*c3a0*/  BRA `(.L_x_12445) ;  /* 0x00000e1000007947 */ /* 0x000fea0003800000 */
.L_x_12441:
        /* <DEDUP_REMOVED lines=10> */
.L_x_12449:
[----:B------:R-:W2:Y:S02]  /*c450*/  LDG.E.U16 R0, [R2.64] ;  /* 0x0000002402007981 */ /* 0x000ea4000c1e1500 */
[----:B--2---:R-:W-:-:S05]  /*c460*/  HADD2.F32 R0, -RZ, R0.H0_H0 ;  /* 0x20000000ff007230 */ /* 0x004fca0000004100 */
[----:B------:R-:W-:-:S04]  /*c470*/  FSETP.NEU.FTZ.AND P0, PT, R0, RZ, PT ;  /* 0x000000ff0000720b */ /* 0x000fc80003f1d000 */
[----:B------:R-:W-:Y:S01]  /*c480*/  P2R R22, PR, RZ, 0x1 ;  /* 0x00000001ff167803 */ /* 0x000fe20000000000 */
[----:B------:R-:W-:Y:S05]  /*c490*/  BRA `(.L_x_12445) ;  /* 0x00000d2000007947 */ /* 0x000fea0003800000 */
.L_x_12448:
        /* <DEDUP_REMOVED lines=12> */
.L_x_12451:
        /* <DEDUP_REMOVED lines=11> */
.L_x_12450:
[----:B------:R-:W2:Y:S02]  /*c610*/  LDG.E.64 R2, [R2.64] ;  /* 0x0000002402027981 */ /* 0x000ea4000c1e1b00 */
[----:B--2---:R-:W0:-:S06]  /*c620*/  DSETP.NEU.AND P0, PT, R2, RZ, PT ;  /* 0x000000ff0200722a */ /* 0x004e0c0003f0d000 */
[----:B0-----:R-:W-:Y:S01]  /*c630*/  P2R R22, PR, RZ, 0x1 ;  /* 0x00000001ff167803 */ /* 0x001fe20000000000 */
[----:B------:R-:W-:Y:S05]  /*c640*/  BRA `(.L_x_12445) ;  /* 0x00000b7000007947 */ /* 0x000fea0003800000 */
.L_x_12440:
        /* <DEDUP_REMOVED lines=12> */
.L_x_12454:
[----:B------:R-:W2:Y:S02]  /*c710*/  LDG.E.128 R4, [R2.64] ;  /* 0x0000002402047981 */ /* 0x000ea4000c1e1d00 */
[----:B--2---:R-:W0:-:S06]  /*c720*/  DSETP.NEU.AND P0, PT, R6, RZ, PT ;  /* 0x000000ff0600722a */ /* 0x004e0c0003f0d000 */
[----:B0-----:R-:W0:-:S06]  /*c730*/  DSETP.NEU.OR P0, PT, R4, RZ, P0 ;  /* 0x000000ff0400722a */ /* 0x001e0c000070d400 */
[----:B0-----:R-:W-:Y:S01]  /*c740*/  P2R R22, PR, RZ, 0x1 ;  /* 0x00000001ff167803 */ /* 0x001fe20000000000 */
[----:B------:R-:W-:Y:S05]  /*c750*/  BRA `(.L_x_12445) ;  /* 0x00000a6000007947 */ /* 0x000fea0003800000 */
.L_x_12453:
        /* <DEDUP_REMOVED lines=28> */
.L_x_12456:
        /* <DEDUP_REMOVED lines=15> */
.L_x_12455:
[----:B------:R-:W2:Y:S02]  /*ca10*/  LDG.E.U16 R0, [R2.64] ;  /* 0x0000002402007981 */ /* 0x000ea4000c1e1500 */
[----:B--2---:R-:W-:-:S04]  /*ca20*/  PRMT R0, RZ, 0x5410, R0 ;  /* 0x00005410ff007816 */ /* 0x004fc80000000000 */
[----:B------:R-:W-:-:S04]  /*ca30*/  FSETP.NEU.FTZ.AND P0, PT, R0, RZ, PT ;  /* 0x000000ff0000720b */ /* 0x000fc80003f1d000 */
[----:B------:R-:W-:Y:S01]  /*ca40*/  P2R R22, PR, RZ, 0x1 ;  /* 0x00000001ff167803 */ /* 0x000fe20000000000 */
[----:B------:R-:W-:Y:S05]  /*ca50*/  BRA `(.L_x_12445) ;  /* 0x0000076000007947 */ /* 0x000fea0003800000 */
.L_x_12452:
        /* <DEDUP_REMOVED lines=12> */
.L_x_12459:
        /* <DEDUP_REMOVED lines=21> */
.L_x_12463:
[----:B------:R-:W-:Y:S05]  /*cc70*/  BSYNC B1 ;  /* 0x0000000000017941 */ /* 0x000fea0003800000 */
.L_x_12462:
[----:B------:R-:W-:Y:S01]  /*cc80*/  LEA R3, R0, 0x3b800000, 0x17 ;  /* 0x3b80000000037811 */ /* 0x000fe200078eb8ff */
[----:B------:R-:W-:-:S05]  /*cc90*/  IMAD.SHL.U32 R0, R2, 0x100000, RZ ;  /* 0x0010000002007824 */ /* 0x000fca00078e00ff */
[----:B------:R-:W-:Y:S02]  /*cca0*/  LOP3.LUT R0, R3, R0, R4, 0xfe, !PT ;  /* 0x0000000003007212 */ /* 0x000fe400078efe04 */
.L_x_12461:
[----:B------:R-:W-:Y:S05]  /*ccb0*/  BSYNC B0 ;  /* 0x0000000000007941 */ /* 0x000fea0003800000 */
.L_x_12460:
[----:B------:R-:W-:-:S04]  /*ccc0*/  FSETP.NEU.FTZ.AND P0, PT, R0, RZ, PT ;  /* 0x000000ff0000720b */ /* 0x000fc80003f1d000 */
[----:B------:R-:W-:Y:S01]  /*ccd0*/  P2R R22, PR, RZ, 0x1 ;  /* 0x00000001ff167803 */ /* 0x000fe20000000000 */
[----:B------:R-:W-:Y:S05]  /*cce0*/  BRA `(.L_x_12445) ;  /* 0x000004d000007947 */ /* 0x000fea0003800000 */
.L_x_12458:
        /* <DEDUP_REMOVED lines=21> */
.L_x_12467:
[----:B------:R-:W-:Y:S05]  /*ce40*/  BSYNC B1 ;  /* 0x0000000000017941 */ /* 0x000fea0003800000 */
.L_x_12466:
[----:B------:R-:W-:Y:S01]  /*ce50*/  LEA R3, R0, 0x37800000, 0x17 ;  /* 0x3780000000037811 */ /* 0x000fe200078eb8ff */
[----:B------:R-:W-:-:S05]  /*ce60*/  IMAD.SHL.U32 R0, R2, 0x200000, RZ ;  /* 0x0020000002007824 */ /* 0x000fca00078e00ff */
[----:B------:R-:W-:Y:S02]  /*ce70*/  LOP3.LUT R0, R3, R0, R4, 0xfe, !PT ;  /* 0x0000000003007212 */ /* 0x000fe400078efe04 */
.L_x_12465:
[----:B------:R-:W-:Y:S05]  /*ce80*/  BSYNC B0 ;  /* 0x0000000000007941 */ /* 0x000fea0003800000 */
.L_x_12464:
[----:B------:R-:W-:-:S04]  /*ce90*/  FSETP.NEU.FTZ.AND P0, PT, R0, RZ, PT ;  /* 0x000000ff0000720b */ /* 0x000fc80003f1d000 */
[----:B------:R-:W-:Y:S01]  /*cea0*/  P2R R22, PR, RZ, 0x1 ;  /* 0x00000001ff167803 */ /* 0x000fe20000000000 */
[----:B------:R-:W-:Y:S05]  /*ceb0*/  BRA `(.L_x_12445) ;  /* 0x0000030000007947 */ /* 0x000fea0003800000 */
.L_x_12457:
        /* <DEDUP_REMOVED lines=14> */
.L_x_12471:
[----:B------:R-:W-:Y:S05]  /*cfa0*/  BSYNC B0 ;  /* 0x0000000000007941 */ /* 0x000fea0003800000 */
.L_x_12470:
[----:B------:R-:W-:-:S04]  /*cfb0*/  FSETP.NEU.FTZ.AND P0, PT, R0, RZ, PT ;  /* 0x000000ff0000720b */ /* 0x000fc80003f1d000 */
[----:B------:R-:W-:Y:S01]  /*cfc0*/  P2R R22, PR, RZ, 0x1 ;  /* 0x00000001ff167803 */ /* 0x000fe20000000000 */
[----:B------:R-:W-:Y:S05]  /*cfd0*/  BRA `(.L_x_12445) ;  /* 0x000001e000007947 */ /* 0x000fea0003800000 */
.L_x_12444:
        /* <DEDUP_REMOVED lines=22> */
.L_x_12469:
[----:B------:R-:W2:Y:S02]  /*d140*/  LDG.E.64 R2, [R2.64] ;  /* 0x0000002402027981 */ /* 0x000ea4000c1e1b00 */
[----:B--2---:R-:W-:-:S04]  /*d150*/  ISETP.NE.U32.AND P0, PT, R2, RZ, PT ;  /* 0x000000ff0200720c */ /* 0x004fc80003f05070 */
[----:B------:R-:W-:-:S04]  /*d160*/  ISETP.NE.AND.EX P0, PT, R3, RZ, PT, P0 ;  /* 0x000000ff0300720c */ /* 0x000fc80003f05300 */
[----:B------:R-:W-:Y:S01]  /*d170*/  P2R R22, PR, RZ, 0x1 ;  /* 0x00000001ff167803 */ /* 0x000fe20000000000 */
[----:B------:R-:W-:Y:S05]  /*d180*/  BRA `(.L_x_12445) ;  /* 0x0000003000007947 */ /* 0x000fea0003800000 */
.L_x_12468:
[----:B------:R-:W2:Y:S02]  /*d190*/  LDG.E R2, [R2.64] ;  /* 0x0000002402027981 */ /* 0x000ea4000c1e1900 */
[----:B--2---:R-:W-:-:S04]  /*d1a0*/  ISETP.NE.AND P0, PT, R2, RZ, PT ;  /* 0x000000ff0200720c */ /* 0x004fc80003f05270 */
[----:B------:R-:W-:Y:S02]  /*d1b0*/  P2R R22, PR, RZ, 0x1 ;  /* 0x00000001ff167803 */ /* 0x000fe40000000000 */
.L_x_12445:
        /* <DEDUP_REMOVED lines=17> */
.L_x_12475:
[----:B------:R0:W5:Y:S01]  /*d2d0*/  LDG.E.U8 R2, [R4.64] ;  /* 0x0000002404027981 */ /* 0x000162000c1e1100 */
[----:B------:R-:W-:Y:S01]  /*d2e0*/  IMAD.MOV.U32 R3, RZ, RZ, RZ ;  /* 0x000000ffff037224 */ /* 0x000fe200078e00ff */
[----:B------:R-:W-:Y:S05]  /*d2f0*/  BRA `(.L_x_12477) ;  /* 0x00000d5000007947 */ /* 0x000fea0003800000 */
.L_x_12474:
        /* <DEDUP_REMOVED lines=8> */
.L_x_12479:
[----:B------:R-:W2:Y:S02]  /*d380*/  LDG.E R2, [R4.64] ;  /* 0x0000002404027981 */ /* 0x000ea4000c1e1900 */
[----:B--2---:R-:W-:Y:S01]  /*d390*/  SHF.R.S32.HI R3, RZ, 0x1f, R2 ;  /* 0x0000001fff037819 */ /* 0x004fe20000011402 */
[----:B------:R-:W-:Y:S05]  /*d3a0*/  BRA `(.L_x_12477) ;  /* 0x00000ca000007947 */ /* 0x000fea0003800000 */
.L_x_12478:
[----:B------:R-:W2:Y:S02]  /*d3b0*/  LDG.E.S16 R2, [R4.64] ;  /* 0x0000002404027981 */ /* 0x000ea4000c1e1700 */
[----:B--2---:R-:W-:Y:S01]  /*d3c0*/  SHF.R.S32.HI R3, RZ, 0x1f, R2 ;  /* 0x0000001fff037819 */ /* 0x004fe20000011402 */
[----:B------:R-:W-:Y:S05]  /*d3d0*/  BRA `(.L_x_12477) ;  /* 0x00000c7000007947 */ /* 0x000fea0003800000 */
.L_x_12473:
        /* <DEDUP_REMOVED lines=9> */
.L_x_12481:
[----:B------:R-:W2:Y:S02]  /*d470*/  LDG.E.U16 R4, [R4.64] ;  /* 0x0000002404047981 */ /* 0x000ea4000c1e1500 */
[----:B--2---:R-:W-:-:S06]  /*d480*/  HADD2.F32 R2, -RZ, R4.H0_H0 ;  /* 0x20000004ff027230 */ /* 0x004fcc0000004100 */
[----:B------:R-:W0:Y:S01]  /*d490*/  F2I.S64.TRUNC R2, R2 ;  /* 0x0000000200027311 */ /* 0x000e22000020d900 */
[----:B------:R-:W-:Y:S05]  /*d4a0*/  BRA `(.L_x_12477) ;  /* 0x00000ba000007947 */ /* 0x000fea0003800000 */
.L_x_12480:
        /* <DEDUP_REMOVED lines=9> */
.L_x_12483:
[----:B------:R-:W2:Y:S02]  /*d540*/  LDG.E.U16 R4, [R4.64] ;  /* 0x0000002404047981 */ /* 0x000ea4000c1e1500 */
[----:B--2---:R-:W-:-:S06]  /*d550*/  HADD2.F32 R2, -RZ, R4.H0_H0 ;  /* 0x20000004ff027230 */ /* 0x004fcc0000004100 */
[----:B------:R-:W0:Y:S01]  /*d560*/  F2I.S64.TRUNC R2, R2 ;  /* 0x0000000200027311 */ /* 0x000e22000020d900 */
[----:B------:R-:W-:Y:S05]  /*d570*/  BRA `(.L_x_12477) ;  /* 0x00000ad000007947 */ /* 0x000fea0003800000 */
.L_x_12482:
[----:B------:R-:W2:Y:S02]  /*d580*/  LDG.E.64 R2, [R4.64] ;  /* 0x0000002404027981 */ /* 0x000ea4000c1e1b00 */
[----:B--2---:R-:W0:Y:S01]  /*d590*/  F2I.S64.F64.TRUNC R2, R2 ;  /* 0x0000000200027311 */ /* 0x004e22000030d900 */
[----:B------:R-:W-:Y:S05]  /*d5a0*/  BRA `(.L_x_12477) ;  /* 0x00000aa000007947 */ /* 0x000fea0003800000 */
.L_x_12472:
        /* <DEDUP_REMOVED lines=13> */
.L_x_12486:
[----:B------:R-:W2:Y:S02]  /*d680*/  LDG.E.64 R2, [R4.64] ;  /* 0x0000002404027981 */ /* 0x000ea4000c1e1b00 */
[----:B--2---:R-:W0:Y:S01]  /*d690*/  F2I.S64.F64.TRUNC R2, R2 ;  /* 0x0000000200027311 */ /* 0x004e22000030d900 */
[----:B------:R-:W-:Y:S05]  /*d6a0*/  BRA `(.L_x_12477) ;  /* 0x000009a000007947 */ /* 0x000fea0003800000 */
.L_x_12485:
        /* <DEDUP_REMOVED lines=27> */
.L_x_12488:
        /* <DEDUP_REMOVED lines=14> */
.L_x_12487:
[----:B------:R-:W2:Y:S02]  /*d940*/  LDG.E.U16 R2, [R4.64] ;  /* 0x0000002404027981 */ /* 0x000ea4000c1e1500 */
[----:B--2---:R-:W-:-:S06]  /*d950*/  PRMT R2, RZ, 0x5410, R2 ;  /* 0x00005410ff027816 */ /* 0x004fcc0000000002 */
[----:B------:R-:W0:Y:S01]  /*d960*/  F2I.S64.TRUNC R2, R2 ;  /* 0x0000000200027311 */ /* 0x000e22000020d900 */
[----:B------:R-:W-:Y:S05]  /*d970*/  BRA `(.L_x_12477) ;  /* 0x000006d000007947 */ /* 0x000fea0003800000 */
.L_x_12484:
        /* <DEDUP_REMOVED lines=11> */
.L_x_12491:
        /* <DEDUP_REMOVED lines=21> */
.L_x_12495:
[----:B------:R-:W-:Y:S05]  /*db80*/  BSYNC B1 ;  /* 0x0000000000017941 */ /* 0x000fea0003800000 */
.L_x_12494:
[----:B------:R-:W-:Y:S01]  /*db90*/  IMAD.SHL.U32 R2, R2, 0x100000, RZ ;  /* 0x0010000002027824 */ /* 0x000fe200078e00ff */
[----:B------:R-:W-:-:S04]  /*dba0*/  LEA R3, R0, 0x3b800000, 0x17 ;  /* 0x3b80000000037811 */ /* 0x000fc800078eb8ff */
[----:B------:R-:W-:Y:S02]  /*dbb0*/  LOP3.LUT R2, R3, R2, R4, 0xfe, !PT ;  /* 0x0000000203027212 */ /* 0x000fe400078efe04 */
.L_x_12493:
[----:B------:R-:W-:Y:S05]  /*dbc0*/  BSYNC B0 ;  /* 0x0000000000007941 */ /* 0x000fea0003800000 */
.L_x_12492:
[----:B------:R-:W0:Y:S01]  /*dbd0*/  F2I.S64.TRUNC R2, R2 ;  /* 0x0000000200027311 */ /* 0x000e22000020d900 */
[----:B------:R-:W-:Y:S05]  /*dbe0*/  BRA `(.L_x_12477) ;  /* 0x0000046000007947 */ /* 0x000fea0003800000 */
.L_x_12490:
        /* <DEDUP_REMOVED lines=21> */
.L_x_12499:
[----:B------:R-:W-:Y:S05]  /*dd40*/  BSYNC B1 ;  /* 0x0000000000017941 */ /* 0x000fea0003800000 */
.L_x_12498:
[----:B------:R-:W-:Y:S01]  /*dd50*/  IMAD.SHL.U32 R2, R2, 0x200000, RZ ;  /* 0x0020000002027824 */ /* 0x000fe200078e00ff */
[----:B------:R-:W-:-:S04]  /*dd60*/  LEA R3, R0, 0x37800000, 0x17 ;  /* 0x3780000000037811 */ /* 0x000fc800078eb8ff */
[----:B------:R-:W-:Y:S02]  /*dd70*/  LOP3.LUT R2, R3, R2, R4, 0xfe, !PT ;  /* 0x0000000203027212 */ /* 0x000fe400078efe04 */
.L_x_12497:
[----:B------:R-:W-:Y:S05]  /*dd80*/  BSYNC B0 ;  /* 0x0000000000007941 */ /* 0x000fea0003800000 */
.L_x_12496:
[----:B------:R-:W0:Y:S01]  /*dd90*/  F2I.S64.TRUNC R2, R2 ;  /* 0x0000000200027311 */ /* 0x000e22000020d900 */
[----:B------:R-:W-:Y:S05]  /*dda0*/  BRA `(.L_x_12477) ;  /* 0x000002a000007947 */ /* 0x000fea0003800000 */
.L_x_12489:
        /* <DEDUP_REMOVED lines=14> */
.L_x_12503:
[----:B------:R-:W-:Y:S05]  /*de90*/  BSYNC B0 ;  /* 0x0000000000007941 */ /* 0x000fea0003800000 */
.L_x_12502:
[----:B------:R-:W0:Y:S01]  /*dea0*/  F2I.S64.TRUNC R2, R2 ;  /* 0x0000000200027311 */ /* 0x000e22000020d900 */
[----:B------:R-:W-:Y:S05]  /*deb0*/  BRA `(.L_x_12477) ;  /* 0x0000019000007947 */ /* 0x000fea0003800000 */
.L_x_12476:
        /* <DEDUP_REMOVED lines=21> */
.L_x_12501:
[----:B------:R0:W5:Y:S01]  /*e010*/  LDG.E.64 R2, [R4.64] ;  /* 0x0000002404027981 */ /* 0x000162000c1e1b00 */
[----:B------:R-:W-:Y:S05]  /*e020*/  BRA `(.L_x_12477) ;  /* 0x0000002000007947 */ /* 0x000fea0003800000 */
.L_x_12500:
[----:B------:R0:W5:Y:S01]  /*e030*/  LDG.E R2, [R4.64] ;  /* 0x0000002404027981 */ /* 0x000162000c1e1900 */
[----:B------:R-:W-:-:S03]  /*e040*/  IMAD.MOV.U32 R3, RZ, RZ, RZ ;  /* 0x000000ffff037224 */ /* 0x000fc600078e00ff */
.L_x_12477:
        /* <DEDUP_REMOVED lines=9> */
.L_x_12505:
[----:B------:R-:W-:Y:S05]  /*e0e0*/  BSYNC B0 ;  /* 0x0000000000007941 */ /* 0x000fea0003800000 */
.L_x_12504:
        /* <DEDUP_REMOVED lines=11> */
.L_x_12509:
[----:B-----5:R1:W-:Y:S01]  /*e1a0*/  STG.E.U8 [R16.64], R19 ;  /* 0x0000001310007986 */ /* 0x0203e2000c101124 */
[----:B------:R-:W-:Y:S05]  /*e1b0*/  BRA `(.L_x_12511) ;  /* 0x00000e9000007947 */ /* 0x000fea0003800000 */
.L_x_12508:
        /* <DEDUP_REMOVED lines=10> */
.L_x_12513:
[----:B-----5:R-:W-:-:S05]  /*e260*/  LOP3.LUT R19, R19, 0xff, RZ, 0xc0, !PT ;  /* 0x000000ff13137812 */ /* 0x020fca00078ec0ff */
[----:B------:R1:W-:Y:S01]  /*e270*/  STG.E [R16.64], R19 ;  /* 0x0000001310007986 */ /* 0x0003e2000c101924 */
[----:B------:R-:W-:Y:S05]  /*e280*/  BRA `(.L_x_12511) ;  /* 0x00000dc000007947 */ /* 0x000fea0003800000 */
.L_x_12512:
[----:B-----5:R-:W-:-:S05]  /*e290*/  LOP3.LUT R19, R19, 0xff, RZ, 0xc0, !PT ;  /* 0x000000ff13137812 */ /* 0x020fca00078ec0ff */
[----:B------:R1:W-:Y:S01]  /*e2a0*/  STG.E.U16 [R16.64], R19 ;  /* 0x0000001310007986 */ /* 0x0003e2000c101524 */
[----:B------:R-:W-:Y:S05]  /*e2b0*/  BRA `(.L_x_12511) ;  /* 0x00000d9000007947 */ /* 0x000fea0003800000 */
.L_x_12507:
        /* <DEDUP_REMOVED lines=10> */
.L_x_12515:
[----:B-----5:R-:W-:-:S04]  /*e360*/  LOP3.LUT R19, R19, 0xff, RZ, 0xc0, !PT ;  /* 0x000000ff13137812 */ /* 0x020fc800078ec0ff */
[----:B------:R-:W1:Y:S02]  /*e370*/  I2F.U16 R0, R19 ;  /* 0x0000001300007306 */ /* 0x000e640000101000 */
[----:B-1----:R-:W-:-:S05]  /*e380*/  F2FP.PACK_AB R0, RZ, R0 ;  /* 0x00000000ff00723e */ /* 0x002fca00000000ff */
[----:B------:R1:W-:Y:S01]  /*e390*/  STG.E.U16 [R16.64], R0 ;  /* 0x0000000010007986 */ /* 0x0003e2000c101524 */
[----:B------:R-:W-:Y:S05]  /*e3a0*/  BRA `(.L_x_12511) ;  /* 0x00000ca000007947 */ /* 0x000fea0003800000 */
.L_x_12514:
        /* <DEDUP_REMOVED lines=11> */
.L_x_12517:
[----:B-----5:R-:W-:-:S06]  /*e460*/  LOP3.LUT R19, R19, 0xff, RZ, 0xc0, !PT ;  /* 0x000000ff13137812 */ /* 0x020fcc00078ec0ff */
[----:B------:R-:W1:Y:S02]  /*e470*/  I2F.U16 R19, R19 ;  /* 0x0000001300137306 */ /* 0x000e640000101000 */
[----:B01----:R-:W-:-:S04]  /*e480*/  F2FP.PACK_AB R3, RZ, R19 ;  /* 0x00000013ff03723e */ /* 0x003fc800000000ff */
[----:B------:R-:W-:-:S05]  /*e490*/  PRMT R3, R3, 0x5410, RZ ;  /* 0x0000541003037816 */ /* 0x000fca00000000ff */
[----:B------:R0:W-:Y:S01]  /*e4a0*/  STG.E [R16.64], R3 ;  /* 0x0000000310007986 */ /* 0x0001e2000c101924 */
[----:B------:R-:W-:Y:S05]  /*e4b0*/  BRA `(.L_x_12511) ;  /* 0x00000b9000007947 */ /* 0x000fea0003800000 */
.L_x_12516:
[----:B0----5:R-:W-:-:S06]  /*e4c0*/  LOP3.LUT R2, R19, 0xff, RZ, 0xc0, !PT ;  /* 0x000000ff13027812 */ /* 0x021fcc00078ec0ff */
[----:B------:R-:W0:Y:S02]  /*e4d0*/  I2F.F64.U16 R2, R2 ;  /* 0x0000000200027312 */ /* 0x000e240000101800 */
[----:B0-----:R0:W-:Y:S01]  /*e4e0*/  STG.E.64 [R16.64], R2 ;  /* 0x0000000210007986 */ /* 0x0011e2000c101b24 */
[----:B------:R-:W-:Y:S05]  /*e4f0*/  BRA `(.L_x_12511) ;  /* 0x00000b5000007947 */ /* 0x000fea0003800000 */
.L_x_12506:
        /* <DEDUP_REMOVED lines=12> */
.L_x_12520:
[----:B-----5:R-:W-:Y:S01]  /*e5c0*/  LOP3.LUT R4, R19, 0xff, RZ, 0xc0, !PT ;  /* 0x000000ff13047812 */ /* 0x020fe200078ec0ff */
[----:B------:R-:W-:-:S05]  /*e5d0*/  CS2R R6, SRZ ;  /* 0x0000000000067805 */ /* 0x000fca000001ff00 */
[----:B------:R-:W1:Y:S02]  /*e5e0*/  I2F.F64.U16 R4, R4 ;  /* 0x0000000400047312 */ /* 0x000e640000101800 */
[----:B-1----:R1:W-:Y:S01]  /*e5f0*/  STG.E.128 [R16.64], R4 ;  /* 0x0000000410007986 */ /* 0x0023e2000c101d24 */
[----:B------:R-:W-:Y:S05]  /*e600*/  BRA `(.L_x_12511) ;  /* 0x00000a4000007947 */ /* 0x000fea0003800000 */
.L_x_12519:
        /* <DEDUP_REMOVED lines=22> */
.L_x_12524:
[----:B------:R-:W-:Y:S05]  /*e770*/  BSYNC B0 ;  /* 0x0000000000007941 */ /* 0x000fea0003800000 */
.L_x_12523:
[----:B------:R-:W-:-:S05]  /*e780*/  LOP3.LUT R3, R0, R3, RZ, 0xfc, !PT ;  /* 0x0000000300037212 */ /* 0x000fca00078efcff */
[----:B------:R0:W-:Y:S01]  /*e790*/  STG.E.U8 [R16.64], R3 ;  /* 0x0000000310007986 */ /* 0x0001e2000c101124 */
[----:B------:R-:W-:Y:S05]  /*e7a0*/  BRA `(.L_x_12511) ;  /* 0x000008a000007947 */ /* 0x000fea0003800000 */
.L_x_12522:
        /* <DEDUP_REMOVED lines=14> */
.L_x_12526:
[----:B------:R-:W-:Y:S01]  /*e890*/  IMAD.MOV.U32 R0, RZ, RZ, 0x7f ;  /* 0x0000007fff007424 */ /* 0x000fe200078e00ff */
[----:B------:R-:W-:-:S04]  /*e8a0*/  ISETP.GT.U32.AND P0, PT, R2, 0x7f800000, PT ;  /* 0x7f8000000200780c */ /* 0x000fc80003f04070 */
[----:B------:R-:W-:-:S04]  /*e8b0*/  SEL R0, R0, 0x7c, P0 ;  /* 0x0000007c00007807 */ /* 0x000fc80000000000 */
.L_x_12527:
[----:B------:R-:W-:Y:S05]  /*e8c0*/  BSYNC B0 ;  /* 0x0000000000007941 */ /* 0x000fea0003800000 */
.L_x_12525:
[----:B------:R-:W-:-:S04]  /*e8d0*/  LOP3.LUT R2, R19, 0x80000000, RZ, 0xc0, !PT ;  /* 0x8000000013027812 */ /* 0x000fc800078ec0ff */
[----:B------:R-:W-:-:S04]  /*e8e0*/  SHF.R.U32.HI R3, RZ, 0x18, R2 ;  /* 0x00000018ff037819 */ /* 0x000fc80000011602 */
[----:B------:R-:W-:-:S05]  /*e8f0*/  LOP3.LUT R3, R0, R3, RZ, 0xfc, !PT ;  /* 0x0000000300037212 */ /* 0x000fca00078efcff */
[----:B------:R0:W-:Y:S01]  /*e900*/  STG.E.U8 [R16.64], R3 ;  /* 0x0000000310007986 */ /* 0x0001e2000c101124 */
[----:B------:R-:W-:Y:S05]  /*e910*/  BRA `(.L_x_12511) ;  /* 0x0000073000007947 */ /* 0x000fea0003800000 */
.L_x_12521:
[----:B-----5:R-:W-:-:S04]  /*e920*/  LOP3.LUT R19, R19, 0xff, RZ, 0xc0, !PT ;  /* 0x000000ff13137812 */ /* 0x020fc800078ec0ff */
[----:B------:R-:W1:Y:S02]  /*e930*/  I2F.U16 R0, R19 ;  /* 0x0000001300007306 */ /* 0x000e640000101000 */
[----:B-1----:R-:W-:-:S05]  /*e940*/  F2FP.BF16.PACK_AB R0, RZ, R0 ;  /* 0x00000000ff00723e */ /* 0x002fca00000010ff */
[----:B------:R1:W-:Y:S01]  /*e950*/  STG.E.U16 [R16.64], R0 ;  /* 0x0000000010007986 */ /* 0x0003e2000c101524 */
[----:B------:R-:W-:Y:S05]  /*e960*/  BRA `(.L_x_12511) ;  /* 0x000006e000007947 */ /* 0x000fea0003800000 */
.L_x_12518:
        /* <DEDUP_REMOVED lines=11> */
.L_x_12530:
        /* <DEDUP_REMOVED lines=18> */
.L_x_12533:
[----:B------:R-:W-:-:S04]  /*eb40*/  LOP3.LUT R2, R19, 0x80000000, RZ, 0xc0, !PT ;  /* 0x8000000013027812 */ /* 0x000fc800078ec0ff */
[----:B------:R-:W-:-:S04]  /*eb50*/  SHF.R.U32.HI R3, RZ, 0x18, R2 ;  /* 0x00000018ff037819 */ /* 0x000fc80000011602 */
[----:B------:R-:W-:-:S04]  /*eb60*/  LOP3.LUT R0, R0, R3, RZ, 0xfc, !PT ;  /* 0x0000000300007212 */ /* 0x000fc800078efcff */
[----:B------:R-:W-:Y:S02]  /*eb70*/  PRMT R8, R0, 0x7610, R8 ;  /* 0x0000761000087816 */ /* 0x000fe40000000008 */
.L_x_12532:
[----:B------:R-:W-:Y:S05]  /*eb80*/  BSYNC B0 ;  /* 0x0000000000007941 */ /* 0x000fea0003800000 */
.L_x_12531:
[----:B------:R0:W-:Y:S01]  /*eb90*/  STG.E.U8 [R16.64], R8 ;  /* 0x0000000810007986 */ /* 0x0001e2000c101124 */
[----:B------:R-:W-:Y:S05]  /*eba0*/  BRA `(.L_x_12511) ;  /* 0x000004a000007947 */ /* 0x000fea0003800000 */
.L_x_12529:
        /* <DEDUP_REMOVED lines=18> */
.L_x_12536:
[----:B------:R-:W-:-:S04]  /*ecd0*/  LOP3.LUT R2, R19, 0x80000000, RZ, 0xc0, !PT ;  /* 0x8000000013027812 */ /* 0x000fc800078ec0ff */
[----:B------:R-:W-:-:S04]  /*ece0*/  SHF.R.U32.HI R3, RZ, 0x18, R2 ;  /* 0x00000018ff037819 */ /* 0x000fc80000011602 */
[----:B------:R-:W-:-:S04]  /*ecf0*/  LOP3.LUT R0, R0, R3, RZ, 0xfc, !PT ;  /* 0x0000000300007212 */ /* 0x000fc800078efcff */
[----:B------:R-:W-:Y:S02]  /*ed00*/  PRMT R8, R0, 0x7610, R8 ;  /* 0x0000761000087816 */ /* 0x000fe40000000008 */
.L_x_12535:
[----:B------:R-:W-:Y:S05]  /*ed10*/  BSYNC B0 ;  /* 0x0000000000007941 */ /* 0x000fea0003800000 */
.L_x_12534:
[----:B------:R0:W-:Y:S01]  /*ed20*/  STG.E.U8 [R16.64], R8 ;  /* 0x0000000810007986 */ /* 0x0001e2000c101124 */
[----:B------:R-:W-:Y:S05]  /*ed30*/  BRA `(.L_x_12511) ;  /* 0x0000031000007947 */ /* 0x000fea0003800000 */
.L_x_12528:
        /* <DEDUP_REMOVED lines=23> */
.L_x_12510:
        /* <DEDUP_REMOVED lines=20> */
.L_x_12538:
[----:B0----5:R-:W-:Y:S01]  /*eff0*/  LOP3.LUT R2, R19, 0xff, RZ, 0xc0, !PT ;  /* 0x000000ff13027812 */ /* 0x021fe200078ec0ff */
[----:B------:R-:W-:-:S05]  /*f000*/  IMAD.MOV.U32 R3, RZ, RZ, RZ ;  /* 0x000000ffff037224 */ /* 0x000fca00078e00ff */
[----:B------:R0:W-:Y:S01]  /*f010*/  STG.E.64 [R16.64], R2 ;  /* 0x0000000210007986 */ /* 0x0001e2000c101b24 */
[----:B------:R-:W-:Y:S05]  /*f020*/  BRA `(.L_x_12511) ;  /* 0x0000002000007947 */ /* 0x000fea0003800000 */
.L_x_12537:
[----:B-----5:R-:W-:-:S05]  /*f030*/  LOP3.LUT R19, R19, 0xff, RZ, 0xc0, !PT ;  /* 0x000000ff13137812 */ /* 0x020fca00078ec0ff */
[----:B------:R1:W-:Y:S02]  /*f040*/  STG.E [R16.64], R19 ;  /* 0x0000001310007986 */ /* 0x0003e4000c101924 */
.L_x_12511:
[----:B------:R-:W-:Y:S02]  /*f050*/  IADD3 R23, R23, 0x80, RZ ;  /* 0x0000008017177810 */ /* 0x000fe40007ffe0ff */
.L_x_12274:
[----:B------:R-:W-:Y:S05]  /*f060*/  BSYNC B6 ;  /* 0x0000000000067941 */ /* 0x000fea0003800000 */
.L_x_12273:
        /* <DEDUP_REMOVED lines=283> */
.L_x_12539:
        /* <DEDUP_REMOVED lines=18> */
.L_x_12543:
[----:B------:R0:W5:Y:S01]  /*10340*/  LDG.E.U8 R19, [R4.64] ;  /* 0x0000002404137981 */ /* 0x000162000c1e1100 */
[----:B------:R-:W-:Y:S05]  /*10350*/  BRA `(.L_x_12545) ;  /* 0x00000dc000007947 */ /* 0x000fea0003800000 */
.L_x_12542:
        /* <DEDUP_REMOVED lines=8> */
.L_x_12547:
[----:B------:R0:W5:Y:S01]  /*103e0*/  LDG.E.U8 R19, [R4.64] ;  /* 0x0000002404137981 */ /* 0x000162000c1e1100 */
[----:B------:R-:W-:Y:S05]  /*103f0*/  BRA `(.L_x_12545) ;  /* 0x00000d2000007947 */ /* 0x000fea0003800000 */
.L_x_12546:
[----:B------:R0:W5:Y:S01]  /*10400*/  LDG.E.U16 R19, [R4.64] ;  /* 0x0000002404137981 */ /* 0x000162000c1e1500 */
[----:B------:R-:W-:Y:S05]  /*10410*/  BRA `(.L_x_12545) ;  /* 0x00000d0000007947 */ /* 0x000fea0003800000 */
.L_x_12541:
        /* <DEDUP_REMOVED lines=10> */
.L_x_12549:
[----:B------:R-:W2:Y:S02]  /*104c0*/  LDG.E.U16 R2, [R4.64] ;  /* 0x0000002404027981 */ /* 0x000ea4000c1e1500 */
[----:B--2---:R-:W-:-:S06]  /*104d0*/  HADD2.F32 R2, -RZ, R2.H0_H0 ;  /* 0x20000002ff027230 */ /* 0x004fcc0000004100 */
[----:B------:R-:W0:Y:S02]  /*104e0*/  F2I.S64.TRUNC R2, R2 ;  /* 0x0000000200027311 */ /* 0x000e24000020d900 */
[----:B0-----:R-:W-:Y:S01]  /*104f0*/  PRMT R19, R2, 0x7610, R19 ;  /* 0x0000761002137816 */ /* 0x001fe20000000013 */
[----:B------:R-:W-:Y:S05]  /*10500*/  BRA `(.L_x_12545) ;  /* 0x00000c1000007947 */ /* 0x000fea0003800000 */
.L_x_12548:
        /* <DEDUP_REMOVED lines=10> */
.L_x_12551:
[----:B------:R-:W2:Y:S02]  /*105b0*/  LDG.E.U16 R4, [R4.64] ;  /* 0x0000002404047981 */ /* 0x000ea4000c1e1500 */
[----:B--2---:R-:W-:-:S06]  /*105c0*/  HADD2.F32 R2, -RZ, R4.H0_H0 ;  /* 0x20000004ff027230 */ /* 0x004fcc0000004100 */
[----:B------:R-:W0:Y:S02]  /*105d0*/  F2I.S64.TRUNC R2, R2 ;  /* 0x0000000200027311 */ /* 0x000e24000020d900 */
[----:B0-----:R-:W-:Y:S01]  /*105e0*/  PRMT R19, R2, 0x7610, R19 ;  /* 0x0000761002137816 */ /* 0x001fe20000000013 */
[----:B------:R-:W-:Y:S05]  /*105f0*/  BRA `(.L_x_12545) ;  /* 0x00000b2000007947 */ /* 0x000fea0003800000 */
.L_x_12550:
[----:B------:R-:W2:Y:S02]  /*10600*/  LDG.E.64 R2, [R4.64] ;  /* 0x0000002404027981 */ /* 0x000ea4000c1e1b00 */
[----:B--2---:R-:W0:Y:S02]  /*10610*/  F2I.S64.F64.TRUNC R2, R2 ;  /* 0x0000000200027311 */ /* 0x004e24000030d900 */
[----:B0-----:R-:W-:Y:S01]  /*10620*/  PRMT R19, R2, 0x7610, R19 ;  /* 0x0000761002137816 */ /* 0x001fe20000000013 */
[----:B------:R-:W-:Y:S05]  /*10630*/  BRA `(.L_x_12545) ;  /* 0x00000ae000007947 */ /* 0x000fea0003800000 */
.L_x_12540:
        /* <DEDUP_REMOVED lines=12> */
.L_x_12554:
[----:B------:R-:W2:Y:S02]  /*10700*/  LDG.E.64 R4, [R4.64] ;  /* 0x0000002404047981 */ /* 0x000ea4000c1e1b00 */
[----:B--2---:R-:W0:Y:S02]  /*10710*/  F2I.S64.F64.TRUNC R2, R4 ;  /* 0x0000000400027311 */ /* 0x004e24000030d900 */
[----:B0-----:R-:W-:Y:S01]  /*10720*/  PRMT R19, R2, 0x7610, R19 ;  /* 0x0000761002137816 */ /* 0x001fe20000000013 */
[----:B------:R-:W-:Y:S05]  /*10730*/  BRA `(.L_x_12545) ;  /* 0x000009e000007947 */ /* 0x000fea0003800000 */
.L_x_12553:
        /* <DEDUP_REMOVED lines=28> */
.L_x_12556:
        /* <DEDUP_REMOVED lines=15> */
.L_x_12555:
[----:B------:R-:W2:Y:S02]  /*109f0*/  LDG.E.U16 R2, [R4.64] ;  /* 0x0000002404027981 */ /* 0x000ea4000c1e1500 */
[----:B--2---:R-:W-:-:S06]  /*10a00*/  PRMT R2, RZ, 0x5410, R2 ;  /* 0x00005410ff027816 */ /* 0x004fcc0000000002 */
[----:B------:R-:W0:Y:S02]  /*10a10*/  F2I.S64.TRUNC R2, R2 ;  /* 0x0000000200027311 */ /* 0x000e24000020d900 */
[----:B0-----:R-:W-:Y:S01]  /*10a20*/  PRMT R19, R2, 0x7610, R19 ;  /* 0x0000761002137816 */ /* 0x001fe20000000013 */
[----:B------:R-:W-:Y:S05]  /*10a30*/  BRA `(.L_x_12545) ;  /* 0x000006e000007947 */ /* 0x000fea0003800000 */
.L_x_12552:
        /* <DEDUP_REMOVED lines=10> */
.L_x_12559:
        /* <DEDUP_REMOVED lines=21> */
.L_x_12563:
[----:B------:R-:W-:Y:S05]  /*10c30*/  BSYNC B1 ;  /* 0x0000000000017941 */ /* 0x000fea0003800000 */
.L_x_12562:
[----:B------:R-:W-:Y:S01]  /*10c40*/  IMAD.SHL.U32 R2, R2, 0x100000, RZ ;  /* 0x0010000002027824 */ /* 0x000fe200078e00ff */
[----:B------:R-:W-:-:S04]  /*10c50*/  LEA R3, R0, 0x3b800000, 0x17 ;  /* 0x3b80000000037811 */ /* 0x000fc800078eb8ff */
[----:B------:R-:W-:Y:S02]  /*10c60*/  LOP3.LUT R2, R3, R2, R4, 0xfe, !PT ;  /* 0x0000000203027212 */ /* 0x000fe400078efe04 */
.L_x_12561:
[----:B------:R-:W-:Y:S05]  /*10c70*/  BSYNC B0 ;  /* 0x0000000000007941 */ /* 0x000fea0003800000 */
.L_x_12560:
[----:B------:R-:W0:Y:S02]  /*10c80*/  F2I.S64.TRUNC R2, R2 ;  /* 0x0000000200027311 */ /* 0x000e24000020d900 */
[----:B0-----:R-:W-:Y:S01]  /*10c90*/  PRMT R19, R2, 0x7610, R19 ;  /* 0x0000761002137816 */ /* 0x001fe20000000013 */
[----:B------:R-:W-:Y:S05]  /*10ca0*/  BRA `(.L_x_12545) ;  /* 0x0000047000007947 */ /* 0x000fea0003800000 */
.L_x_12558:
        /* <DEDUP_REMOVED lines=21> */
.L_x_12567:
[----:B------:R-:W-:Y:S05]  /*10e00*/  BSYNC B1 ;  /* 0x0000000000017941 */ /* 0x000fea0003800000 */
.L_x_12566:
[----:B------:R-:W-:Y:S01]  /*10e10*/  IMAD.SHL.U32 R2, R2, 0x200000, RZ ;  /* 0x0020000002027824 */ /* 0x000fe200078e00ff */
[----:B------:R-:W-:-:S04]  /*10e20*/  LEA R3, R0, 0x37800000, 0x17 ;  /* 0x3780000000037811 */ /* 0x000fc800078eb8ff */
[----:B------:R-:W-:Y:S02]  /*10e30*/  LOP3.LUT R2, R3, R2, R4, 0xfe, !PT ;  /* 0x0000000203027212 */ /* 0x000fe400078efe04 */
.L_x_12565:
[----:B------:R-:W-:Y:S05]  /*10e40*/  BSYNC B0 ;  /* 0x0000000000007941 */ /* 0x000fea0003800000 */
.L_x_12564:
[----:B------:R-:W0:Y:S02]  /*10e50*/  F2I.S64.TRUNC R2, R2 ;  /* 0x0000000200027311 */ /* 0x000e24000020d900 */
[----:B0-----:R-:W-:Y:S01]  /*10e60*/  PRMT R19, R2, 0x7610, R19 ;  /* 0x0000761002137816 */ /* 0x001fe20000000013 */
[----:B------:R-:W-:Y:S05]  /*10e70*/  BRA `(.L_x_12545) ;  /* 0x000002a000007947 */ /* 0x000fea0003800000 */
.L_x_12557:
        /* <DEDUP_REMOVED lines=14> */
.L_x_12571:
[----:B------:R-:W-:Y:S05]  /*10f60*/  BSYNC B0 ;  /* 0x0000000000007941 */ /* 0x000fea0003800000 */
.L_x_12570:
[----:B------:R-:W0:Y:S02]  /*10f70*/  F2I.S64.TRUNC R2, R2 ;  /* 0x0000000200027311 */ /* 0x000e24000020d900 */
[----:B0-----:R-:W-:Y:S01]  /*10f80*/  PRMT R19, R2, 0x7610, R19 ;  /* 0x0000761002137816 */ /* 0x001fe20000000013 */
[----:B------:R-:W-:Y:S05]  /*10f90*/  BRA `(.L_x_12545) ;  /* 0x0000018000007947 */ /* 0x000fea0003800000 */
.L_x_12544:
        /* <DEDUP_REMOVED lines=21> */
.L_x_12569:
[----:B------:R0:W5:Y:S01]  /*110f0*/  LDG.E.U8 R19, [R4.64] ;  /* 0x0000002404137981 */ /* 0x000162000c1e1100 */
[----:B------:R-:W-:Y:S05]  /*11100*/  BRA `(.L_x_12545) ;  /* 0x0000001000007947 */ /* 0x000fea0003800000 */
.L_x_12568:
[----:B------:R0:W5:Y:S02]  /*11110*/  LDG.E.U8 R19, [R4.64] ;  /* 0x0000002404137981 */ /* 0x000164000c1e1100 */
.L_x_12545:
        /* <DEDUP_REMOVED lines=18> */
.L_x_12575:
[----:B------:R-:W2:Y:S02]  /*11240*/  LDG.E.U8 R2, [R2.64] ;  /* 0x0000002402027981 */ /* 0x000ea4000c1e1100 */
[----:B--2---:R-:W-:-:S04]  /*11250*/  ISETP.NE.AND P0, PT, R2, RZ, PT ;  /* 0x000000ff0200720c */ /* 0x004fc80003f05270 */
[----:B------:R-:W-:Y:S01]  /*11260*/  P2R R22, PR, RZ, 0x1 ;  /* 0x00000001ff167803 */ /* 0x000fe20000000000 */
[----:B------:R-:W-:Y:S05]  /*11270*/  BRA `(.L_x_12577) ;  /* 0x00000f4000007947 */ /* 0x000fea0003800000 */
.L_x_12574:
        /* <DEDUP_REMOVED lines=11> */
.L_x_12579:
[----:B------:R-:W2:Y:S02]  /*11330*/  LDG.E R2, [R2.64] ;  /* 0x0000002402027981 */ /* 0x000ea4000c1e1900 */
[----:B--2---:R-:W-:-:S04]  /*11340*/  ISETP.NE.AND P0, PT, R2, RZ, PT ;  /* 0x000000ff0200720c */ /* 0x004fc80003f05270 */
[----:B------:R-:W-:Y:S01]  /*11350*/  P2R R22, PR, RZ, 0x1 ;  /* 0x00000001ff167803 */ /* 0x000fe20000000000 */
[----:B------:R-:W-:Y:S05]  /*11360*/  BRA `(.L_x_12577) ;  /* 0x00000e5000007947 */ /* 0x000fea0003800000 */
.L_x_12578:
[----:B------:R-:W2:Y:S02]  /*11370*/  LDG.E.U16 R2, [R2.64] ;  /* 0x0000002402027981 */ /* 0x000ea4000c1e1500 */
[----:B--2---:R-:W-:-:S04]  /*11380*/  ISETP.NE.AND P0, PT, R2, RZ, PT ;  /* 0x000000ff0200720c */ /* 0x004fc80003f05270 */
[----:B------:R-:W-:Y:S01]  /*11390*/  P2R R22, PR, RZ, 0x1 ;  /* 0x00000001ff167803 */ /* 0x000fe20000000000 */
[----:B------:R-:W-:Y:S05]  /*113a0*/  BRA `(.L_x_12577) ;  /* 0x00000e1000007947 */ /* 0x000fea0003800000 */
.L_x_12573:
        /* <DEDUP_REMOVED lines=10> */
.L_x_12581:
[----:B------:R-:W2:Y:S02]  /*11450*/  LDG.E.U16 R0, [R2.64] ;  /* 0x0000002402007981 */ /* 0x000ea4000c1e1500 */
[----:B--2---:R-:W-:-:S05]  /*11460*/  HADD2.F32 R0, -RZ, R0.H0_H0 ;  /* 0x20000000ff007230 */ /* 0x004fca0000004100 */
[----:B------:R-:W-:-:S04]  /*11470*/  FSETP.NEU.FTZ.AND P0, PT, R0, RZ, PT ;  /* 0x000000ff0000720b */ /* 0x000fc80003f1d000 */
[----:B------:R-:W-:Y:S01]  /*11480*/  P2R R22, PR, RZ, 0x1 ;  /* 0x00000001ff167803 */ /* 0x000fe20000000000 */
[----:B------:R-:W-:Y:S05]  /*11490*/  BRA `(.L_x_12577) ;  /* 0x00000d2000007947 */ /* 0x000fea0003800000 */
.L_x_12580:
        /* <DEDUP_REMOVED lines=12> */
.L_x_12583:
        /* <DEDUP_REMOVED lines=11> */
.L_x_12582:
[----:B------:R-:W2:Y:S02]  /*11610*/  LDG.E.64 R2, [R2.64] ;  /* 0x0000002402027981 */ /* 0x000ea4000c1e1b00 */
[----:B--2---:R-:W0:-:S06]  /*11620*/  DSETP.NEU.AND P0, PT, R2, RZ, PT ;  /* 0x000000ff0200722a */ /* 0x004e0c0003f0d000 */
[----:B0-----:R-:W-:Y:S01]  /*11630*/  P2R R22, PR, RZ, 0x1 ;  /* 0x00000001ff167803 */ /* 0x001fe20000000000 */
[----:B------:R-:W-:Y:S05]  /*11640*/  BRA `(.L_x_12577) ;  /* 0x00000b7000007947 */ /* 0x000fea0003800000 */
.L_x_12572:
        /* <DEDUP_REMOVED lines=12> */
.L_x_12586:
[----:B------:R-:W2:Y:S02]  /*11710*/  LDG.E.128 R4, [R2.64] ;  /* 0x0000002402047981 */ /* 0x000ea4000c1e1d00 */
[----:B--2---:R-:W0:-:S06]  /*11720*/  DSETP.NEU.AND P0, PT, R6, RZ, PT ;  /* 0x000000ff0600722a */ /* 0x004e0c0003f0d000 */
[----:B0-----:R-:W0:-:S06]  /*11730*/  DSETP.NEU.OR P0, PT, R4, RZ, P0 ;  /* 0x000000ff0400722a */ /* 0x001e0c000070d400 */
[----:B0-----:R-:W-:Y:S01]  /*11740*/  P2R R22, PR, RZ, 0x1 ;  /* 0x00000001ff167803 */ /* 0x001fe20000000000 */
[----:B------:R-:W-:Y:S05]  /*11750*/  BRA `(.L_x_12577) ;  /* 0x00000a6000007947 */ /* 0x000fea0003800000 */
.L_x_12585:
        /* <DEDUP_REMOVED lines=28> */
.L_x_12588:
        /* <DEDUP_REMOVED lines=15> */
.L_x_12587:
[----:B------:R-:W2:Y:S02]  /*11a10*/  LDG.E.U16 R0, [R2.64] ;  /* 0x0000002402007981 */ /* 0x000ea4000c1e1500 */
[----:B--2---:R-:W-:-:S04]  /*11a20*/  PRMT R0, RZ, 0x5410, R0 ;  /* 0x00005410ff007816 */ /* 0x004fc80000000000 */
[----:B------:R-:W-:-:S04]  /*11a30*/  FSETP.NEU.FTZ.AND P0, PT, R0, RZ, PT ;  /* 0x000000ff0000720b */ /* 0x000fc80003f1d000 */
[----:B------:R-:W-:Y:S01]  /*11a40*/  P2R R22, PR, RZ, 0x1 ;  /* 0x00000001ff167803 */ /* 0x000fe20000000000 */
[----:B------:R-:W-:Y:S05]  /*11a50*/  BRA `(.L_x_12577) ;  /* 0x0000076000007947 */ /* 0x000fea0003800000 */
.L_x_12584:
        /* <DEDUP_REMOVED lines=12> */
.L_x_12591:
        /* <DEDUP_REMOVED lines=21> */
.L_x_12595:
[----:B------:R-:W-:Y:S05]  /*11c70*/  BSYNC B1 ;  /* 0x0000000000017941 */ /* 0x000fea0003800000 */
.L_x_12594:
[----:B------:R-:W-:Y:S01]  /*11c80*/  LEA R3, R0, 0x3b800000, 0x17 ;  /* 0x3b80000000037811 */ /* 0x000fe200078eb8ff */
[----:B------:R-:W-:-:S05]  /*11c90*/  IMAD.SHL.U32 R0, R2, 0x100000, RZ ;  /* 0x0010000002007824 */ /* 0x000fca00078e00ff */
[----:B------:R-:W-:Y:S02]  /*11ca0*/  LOP3.LUT R0, R3, R0, R4, 0xfe, !PT ;  /* 0x0000000003007212 */ /* 0x000fe400078efe04 */
.L_x_12593:
[----:B------:R-:W-:Y:S05]  /*11cb0*/  BSYNC B0 ;  /* 0x0000000000007941 */ /* 0x000fea0003800000 */
.L_x_12592:
[----:B------:R-:W-:-:S04]  /*11cc0*/  FSETP.NEU.FTZ.AND P0, PT, R0, RZ, PT ;  /* 0x000000ff0000720b */ /* 0x000fc80003f1d000 */
[----:B------:R-:W-:Y:S01]  /*11cd0*/  P2R R22, PR, RZ, 0x1 ;  /* 0x00000001ff167803 */ /* 0x000fe20000000000 */
[----:B------:R-:W-:Y:S05]  /*11ce0*/  BRA `(.L_x_12577) ;  /* 0x000004d000007947 */ /* 0x000fea0003800000 */
.L_x_12590:
        /* <DEDUP_REMOVED lines=21> */
.L_x_12599:
[----:B------:R-:W-:Y:S05]  /*11e40*/  BSYNC B1 ;  /* 0x0000000000017941 */ /* 0x000fea0003800000 */
.L_x_12598:
[----:B------:R-:W-:Y:S01]  /*11e50*/  LEA R3, R0, 0x37800000, 0x17 ;  /* 0x3780000000037811 */ /* 0x000fe200078eb8ff */
[----:B------:R-:W-:-:S05]  /*11e60*/  IMAD.SHL.U32 R0, R2, 0x200000, RZ ;  /* 0x0020000002007824 */ /* 0x000fca00078e00ff */
[----:B------:R-:W-:Y:S02]  /*11e70*/  LOP3.LUT R0, R3, R0, R4, 0xfe, !PT ;  /* 0x0000000003007212 */ /* 0x000fe400078efe04 */
.L_x_12597:
[----:B------:R-:W-:Y:S05]  /*11e80*/  BSYNC B0 ;  /* 0x0000000000007941 */ /* 0x000fea0003800000 */
.L_x_12596:
[----:B------:R-:W-:-:S04]  /*11e90*/  FSETP.NEU.FTZ.AND P0, PT, R0, RZ, PT ;  /* 0x000000ff0000720b */ /* 0x000fc80003f1d000 */
[----:B------:R-:W-:Y:S01]  /*11ea0*/  P2R R22, PR, RZ, 0x1 ;  /* 0x00000001ff167803 */ /* 0x000fe20000000000 */
[----:B------:R-:W-:Y:S05]  /*11eb0*/  BRA `(.L_x_12577) ;  /* 0x0000030000007947 */ /* 0x000fea0003800000 */
.L_x_12589:
        /* <DEDUP_REMOVED lines=14> */
.L_x_12603:
[----:B------:R-:W-:Y:S05]  /*11fa0*/  BSYNC B0 ;  /* 0x0000000000007941 */ /* 0x000fea0003800000 */
.L_x_12602:
[----:B------:R-:W-:-:S04]  /*11fb0*/  FSETP.NEU.FTZ.AND P0, PT, R0, RZ, PT ;  /* 0x000000ff0000720b */ /* 0x000fc80003f1d000 */
[----:B------:R-:W-:Y:S01]  /*11fc0*/  P2R R22, PR, RZ, 0x1 ;  /* 0x00000001ff167803 */ /* 0x000fe20000000000 */
[----:B------:R-:W-:Y:S05]  /*11fd0*/  BRA `(.L_x_12577) ;  /* 0x000001e000007947 */ /* 0x000fea0003800000 */
.L_x_12576:
        /* <DEDUP_REMOVED lines=22> */
.L_x_12601:
[----:B------:R-:W2:Y:S02]  /*12140*/  LDG.E.64 R2, [R2.64] ;  /* 0x0000002402027981 */ /* 0x000ea4000c1e1b00 */
[----:B--2---:R-:W-:-:S04]  /*12150*/  ISETP.NE.U32.AND P0, PT, R2, RZ, PT ;  /* 0x000000ff0200720c */ /* 0x004fc80003f05070 */
[----:B------:R-:W-:-:S04]  /*12160*/  ISETP.NE.AND.EX P0, PT, R3, RZ, PT, P0 ;  /* 0x000000ff0300720c */ /* 0x000fc80003f05300 */
[----:B------:R-:W-:Y:S01]  /*12170*/  P2R R22, PR, RZ, 0x1 ;  /* 0x00000001ff167803 */ /* 0x000fe20000000000 */
[----:B------:R-:W-:Y:S05]  /*12180*/  BRA `(.L_x_12577) ;  /* 0x0000003000007947 */ /* 0x000fea0003800000 */
.L_x_12600:
[----:B------:R-:W2:Y:S02]  /*12190*/  LDG.E R2, [R2.64] ;  /* 0x0000002402027981 */ /* 0x000ea4000c1e1900 */
[----:B--2---:R-:W-:-:S04]  /*121a0*/  ISETP.NE.AND P0, PT, R2, RZ, PT ;  /* 0x000000ff0200720c */ /* 0x004fc80003f05270 */
[----:B------:R-:W-:Y:S02]  /*121b0*/  P2R R22, PR, RZ, 0x1 ;  /* 0x00000001ff167803 */ /* 0x000fe40000000000 */
.L_x_12577:
        /* <DEDUP_REMOVED lines=17> */
.L_x_12607:
[----:B------:R0:W5:Y:S01]  /*122d0*/  LDG.E.U8 R2, [R4.64] ;  /* 0x0000002404027981 */ /* 0x000162000c1e1100 */
[----:B------:R-:W-:Y:S01]  /*122e0*/  IMAD.MOV.U32 R3, RZ, RZ, RZ ;  /* 0x000000ffff037224 */ /* 0x000fe200078e00ff */
[----:B------:R-:W-:Y:S05]  /*122f0*/  BRA `(.L_x_12609) ;  /* 0x00000d5000007947 */ /* 0x000fea0003800000 */
.L_x_12606:
        /* <DEDUP_REMOVED lines=8> */
.L_x_12611:
[----:B------:R-:W2:Y:S02]  /*12380*/  LDG.E R2, [R4.64] ;  /* 0x0000002404027981 */ /* 0x000ea4000c1e1900 */
[----:B--2---:R-:W-:Y:S01]  /*12390*/  SHF.R.S32.HI R3, RZ, 0x1f, R2 ;  /* 0x0000001fff037819 */ /* 0x004fe20000011402 */
[----:B------:R-:W-:Y:S05]  /*123a0*/  BRA `(.L_x_12609) ;  /* 0x00000ca000007947 */ /* 0x000fea0003800000 */
.L_x_12610:
[----:B------:R-:W2:Y:S02]  /*123b0*/  LDG.E.S16 R2, [R4.64] ;  /* 0x0000002404027981 */ /* 0x000ea4000c1e1700 */
[----:B--2---:R-:W-:Y:S01]  /*123c0*/  SHF.R.S32.HI R3, RZ, 0x1f, R2 ;  /* 0x0000001fff037819 */ /* 0x004fe20000011402 */
[----:B------:R-:W-:Y:S05]  /*123d0*/  BRA `(.L_x_12609) ;  /* 0x00000c7000007947 */ /* 0x000fea0003800000 */
.L_x_12605:
        /* <DEDUP_REMOVED lines=9> */
.L_x_12613:
[----:B------:R-:W2:Y:S02]  /*12470*/  LDG.E.U16 R4, [R4.64] ;  /* 0x0000002404047981 */ /* 0x000ea4000c1e1500 */
[----:B--2---:R-:W-:-:S06]  /*12480*/  HADD2.F32 R2, -RZ, R4.H0_H0 ;  /* 0x20000004ff027230 */ /* 0x004fcc0000004100 */
[----:B------:R-:W0:Y:S01]  /*12490*/  F2I.S64.TRUNC R2, R2 ;  /* 0x0000000200027311 */ /* 0x000e22000020d900 */
[----:B------:R-:W-:Y:S05]  /*124a0*/  BRA `(.L_x_12609) ;  /* 0x00000ba000007947 */ /* 0x000fea0003800000 */
.L_x_12612:
        /* <DEDUP_REMOVED lines=9> */
.L_x_12615:
[----:B------:R-:W2:Y:S02]  /*12540*/  LDG.E.U16 R4, [R4.64] ;  /* 0x0000002404047981 */ /* 0x000ea4000c1e1500 */
[----:B--2---:R-:W-:-:S06]  /*12550*/  HADD2.F32 R2, -RZ, R4.H0_H0 ;  /* 0x20000004ff027230 */ /* 0x004fcc0000004100 */
[----:B------:R-:W0:Y:S01]  /*12560*/  F2I.S64.TRUNC R2, R2 ;  /* 0x0000000200027311 */ /* 0x000e22000020d900 */
[----:B------:R-:W-:Y:S05]  /*12570*/  BRA `(.L_x_12609) ;  /* 0x00000ad000007947 */ /* 0x000fea0003800000 */
.L_x_12614:
[----:B------:R-:W2:Y:S02]  /*12580*/  LDG.E.64 R2, [R4.64] ;  /* 0x0000002404027981 */ /* 0x000ea4000c1e1b00 */
[----:B--2---:R-:W0:Y:S01]  /*12590*/  F2I.S64.F64.TRUNC R2, R2 ;  /* 0x0000000200027311 */ /* 0x004e22000030d900 */
[----:B------:R-:W-:Y:S05]  /*125a0*/  BRA `(.L_x_12609) ;  /* 0x00000aa000007947 */ /* 0x000fea0003800000 */
.L_x_12604:
        /* <DEDUP_REMOVED lines=13> */
.L_x_12618:
[----:B------:R-:W2:Y:S02]  /*12680*/  LDG.E.64 R2, [R4.64] ;  /* 0x0000002404027981 */ /* 0x000ea4000c1e1b00 */
[----:B--2---:R-:W0:Y:S01]  /*12690*/  F2I.S64.F64.TRUNC R2, R2 ;  /* 0x0000000200027311 */ /* 0x004e22000030d900 */
[----:B------:R-:W-:Y:S05]  /*126a0*/  BRA `(.L_x_12609) ;  /* 0x000009a000007947 */ /* 0x000fea0003800000 */
.L_x_12617:
        /* <DEDUP_REMOVED lines=27> */
.L_x_12620:
        /* <DEDUP_REMOVED lines=14> */
.L_x_12619:
[----:B------:R-:W2:Y:S02]  /*12940*/  LDG.E.U16 R2, [R4.64] ;  /* 0x0000002404027981 */ /* 0x000ea4000c1e1500 */
[----:B--2---:R-:W-:-:S06]  /*12950*/  PRMT R2, RZ, 0x5410, R2 ;  /* 0x00005410ff027816 */ /* 0x004fcc0000000002 */
[----:B------:R-:W0:Y:S01]  /*12960*/  F2I.S64.TRUNC R2, R2 ;  /* 0x0000000200027311 */ /* 0x000e22000020d900 */
[----:B------:R-:W-:Y:S05]  /*12970*/  BRA `(.L_x_12609) ;  /* 0x000006d000007947 */ /* 0x000fea0003800000 */
.L_x_12616:
        /* <DEDUP_REMOVED lines=11> */
.L_x_12623:
        /* <DEDUP_REMOVED lines=21> */
.L_x_12627:
[----:B------:R-:W-:Y:S05]  /*12b80*/  BSYNC B1 ;  /* 0x0000000000017941 */ /* 0x000fea0003800000 */
.L_x_12626:
[----:B------:R-:W-:Y:S01]  /*12b90*/  IMAD.SHL.U32 R2, R2, 0x100000, RZ ;  /* 0x0010000002027824 */ /* 0x000fe200078e00ff */
[----:B------:R-:W-:-:S04]  /*12ba0*/  LEA R3, R0, 0x3b800000, 0x17 ;  /* 0x3b80000000037811 */ /* 0x000fc800078eb8ff */
[----:B------:R-:W-:Y:S02]  /*12bb0*/  LOP3.LUT R2, R3, R2, R4, 0xfe, !PT ;  /* 0x0000000203027212 */ /* 0x000fe400078efe04 */
.L_x_12625:
[----:B------:R-:W-:Y:S05]  /*12bc0*/  BSYNC B0 ;  /* 0x0000000000007941 */ /* 0x000fea0003800000 */
.L_x_12624:
[----:B------:R-:W0:Y:S01]  /*12bd0*/  F2I.S64.TRUNC R2, R2 ;  /* 0x0000000200027311 */ /* 0x000e22000020d900 */
[----:B------:R-:W-:Y:S05]  /*12be0*/  BRA `(.L_x_12609) ;  /* 0x0000046000007947 */ /* 0x000fea0003800000 */
.L_x_12622:
        /* <DEDUP_REMOVED lines=21> */
.L_x_12631:
[----:B------:R-:W-:Y:S05]  /*12d40*/  BSYNC B1 ;  /* 0x0000000000017941 */ /* 0x000fea0003800000 */
.L_x_12630:
[----:B------:R-:W-:Y:S01]  /*12d50*/  IMAD.SHL.U32 R2, R2, 0x200000, RZ ;  /* 0x0020000002027824 */ /* 0x000fe200078e00ff */
[----:B------:R-:W-:-:S04]  /*12d60*/  LEA R3, R0, 0x37800000, 0x17 ;  /* 0x3780000000037811 */ /* 0x000fc800078eb8ff */
[----:B------:R-:W-:Y:S02]  /*12d70*/  LOP3.LUT R2, R3, R2, R4, 0xfe, !PT ;  /* 0x0000000203027212 */ /* 0x000fe400078efe04 */
.L_x_12629:
[----:B------:R-:W-:Y:S05]  /*12d80*/  BSYNC B0 ;  /* 0x0000000000007941 */ /* 0x000fea0003800000 */
.L_x_12628:
[----:B------:R-:W0:Y:S01]  /*12d90*/  F2I.S64.TRUNC R2, R2 ;  /* 0x0000000200027311 */ /* 0x000e22000020d900 */
[----:B------:R-:W-:Y:S05]  /*12da0*/  BRA `(.L_x_12609) ;  /* 0x000002a000007947 */ /* 0x000fea0003800000 */
.L_x_12621:
        /* <DEDUP_REMOVED lines=14> */
.L_x_12635:
[----:B------:R-:W-:Y:S05]  /*12e90*/  BSYNC B0 ;  /* 0x0000000000007941 */ /* 0x000fea0003800000 */
.L_x_12634:
[----:B------:R-:W0:Y:S01]  /*12ea0*/  F2I.S64.TRUNC R2, R2 ;  /* 0x0000000200027311 */ /* 0x000e22000020d900 */
[----:B------:R-:W-:Y:S05]  /*12eb0*/  BRA `(.L_x_12609) ;  /* 0x0000019000007947 */ /* 0x000fea0003800000 */
.L_x_12608:
        /* <DEDUP_REMOVED lines=21> */
.L_x_12633:
[----:B------:R0:W5:Y:S01]  /*13010*/  LDG.E.64 R2, [R4.64] ;  /* 0x0000002404027981 */ /* 0x000162000c1e1b00 */
[----:B------:R-:W-:Y:S05]  /*13020*/  BRA `(.L_x_12609) ;  /* 0x0000002000007947 */ /* 0x000fea0003800000 */
.L_x_12632:
[----:B------:R0:W5:Y:S01]  /*13030*/  LDG.E R2, [R4.64] ;  /* 0x0000002404027981 */ /* 0x000162000c1e1900 */
[----:B------:R-:W-:-:S03]  /*13040*/  IMAD.MOV.U32 R3, RZ, RZ, RZ ;  /* 0x000000ffff037224 */ /* 0x000fc600078e00ff */
.L_x_12609:
        /* <DEDUP_REMOVED lines=9> */
.L_x_12637:
[----:B------:R-:W-:Y:S05]  /*130e0*/  BSYNC B0 ;  /* 0x0000000000007941 */ /* 0x000fea0003800000 */
.L_x_12636:
        /* <DEDUP_REMOVED lines=11> */
.L_x_12641:
[----:B-----5:R-:W-:Y:S01]  /*131a0*/  STG.E.U8 [R16.64], R19 ;  /* 0x0000001310007986 */ /* 0x020fe2000c101124 */
[----:B------:R-:W-:Y:S05]  /*131b0*/  EXIT ;  /* 0x000000000000794d */ /* 0x000fea0003800000 */
.L_x_12640:
        /* <DEDUP_REMOVED lines=8> */
[----:B------:R-:W-:Y:S01]  /*13240*/  STG.E.64 [R16.64], R2 ;  /* 0x0000000210007986 */ /* 0x000fe2000c101b24 */
[----:B------:R-:W-:Y:S05]  /*13250*/  EXIT ;  /* 0x000000000000794d */ /* 0x000fea0003800000 */
.L_x_12644:
[----:B-----5:R-:W-:-:S05]  /*13260*/  LOP3.LUT R19, R19, 0xff, RZ, 0xc0, !PT ;  /* 0x000000ff13137812 */ /* 0x020fca00078ec0ff */
[----:B------:R-:W-:Y:S01]  /*13270*/  STG.E [R16.64], R19 ;  /* 0x0000001310007986 */ /* 0x000fe2000c101924 */
[----:B------:R-:W-:Y:S05]  /*13280*/  EXIT ;  /* 0x000000000000794d */ /* 0x000fea0003800000 */
.L_x_12643:
[----:B-----5:R-:W-:-:S05]  /*13290*/  LOP3.LUT R19, R19, 0xff, RZ, 0xc0, !PT ;  /* 0x000000ff13137812 */ /* 0x020fca00078ec0ff */
[----:B------:R-:W-:Y:S01]  /*132a0*/  STG.E.U16 [R16.64], R19 ;  /* 0x0000001310007986 */ /* 0x000fe2000c101524 */
[----:B------:R-:W-:Y:S05]  /*132b0*/  EXIT ;  /* 0x000000000000794d */ /* 0x000fea0003800000 */
.L_x_12639:
        /* <DEDUP_REMOVED lines=8> */
[----:B0-----:R-:W-:Y:S01]  /*13340*/  STG.E [R16.64], R3 ;  /* 0x0000000310007986 */ /* 0x001fe2000c101924 */
[----:B------:R-:W-:Y:S05]  /*13350*/  EXIT ;  /* 0x000000000000794d */ /* 0x000fea0003800000 */
.L_x_12646:
[----:B-----5:R-:W-:-:S04]  /*13360*/  LOP3.LUT R19, R19, 0xff, RZ, 0xc0, !PT ;  /* 0x000000ff13137812 */ /* 0x020fc800078ec0ff */
[----:B------:R-:W1:Y:S02]  /*13370*/  I2F.U16 R0, R19 ;  /* 0x0000001300007306 */ /* 0x000e640000101000 */
[----:B-1----:R-:W-:-:S05]  /*13380*/  F2FP.PACK_AB R0, RZ, R0 ;  /* 0x00000000ff00723e */ /* 0x002fca00000000ff */
[----:B------:R-:W-:Y:S01]  /*13390*/  STG.E.U16 [R16.64], R0 ;  /* 0x0000000010007986 */ /* 0x000fe2000c101524 */
[----:B------:R-:W-:Y:S05]  /*133a0*/  EXIT ;  /* 0x000000000000794d */ /* 0x000fea0003800000 */
.L_x_12645:
        /* <DEDUP_REMOVED lines=9> */
[----:B0-----:R-:W-:Y:S01]  /*13440*/  STG.E.64 [R16.64], R2 ;  /* 0x0000000210007986 */ /* 0x001fe2000c101b24 */
[----:B------:R-:W-:Y:S05]  /*13450*/  EXIT ;  /* 0x000000000000794d */ /* 0x000fea0003800000 */
.L_x_12648:
[----:B-----5:R-:W-:-:S06]  /*13460*/  LOP3.LUT R19, R19, 0xff, RZ, 0xc0, !PT ;  /* 0x000000ff13137812 */ /* 0x020fcc00078ec0ff */
[----:B------:R-:W1:Y:S02]  /*13470*/  I2F.U16 R19, R19 ;  /* 0x0000001300137306 */ /* 0x000e640000101000 */
[----:B01----:R-:W-:-:S04]  /*13480*/  F2FP.PACK_AB R3, RZ, R19 ;  /* 0x00000013ff03723e */ /* 0x003fc800000000ff */
[----:B------:R-:W-:-:S05]  /*13490*/  PRMT R3, R3, 0x5410, RZ ;  /* 0x0000541003037816 */ /* 0x000fca00000000ff */
[----:B------:R-:W-:Y:S01]  /*134a0*/  STG.E [R16.64], R3 ;  /* 0x0000000310007986 */ /* 0x000fe2000c101924 */
[----:B------:R-:W-:Y:S05]  /*134b0*/  EXIT ;  /* 0x000000000000794d */ /* 0x000fea0003800000 */
.L_x_12647:
[----:B0----5:R-:W-:-:S06]  /*134c0*/  LOP3.LUT R2, R19, 0xff, RZ, 0xc0, !PT ;  /* 0x000000ff13027812 */ /* 0x021fcc00078ec0ff */
[----:B------:R-:W0:Y:S02]  /*134d0*/  I2F.F64.U16 R2, R2 ;  /* 0x0000000200027312 */ /* 0x000e240000101800 */
[----:B0-----:R-:W-:Y:S01]  /*134e0*/  STG.E.64 [R16.64], R2 ;  /* 0x0000000210007986 */ /* 0x001fe2000c101b24 */
[----:B------:R-:W-:Y:S05]  /*134f0*/  EXIT ;  /* 0x000000000000794d */ /* 0x000fea0003800000 */
.L_x_12638:
        /* <DEDUP_REMOVED lines=12> */
.L_x_12651:
[----:B-----5:R-:W-:Y:S01]  /*135c0*/  LOP3.LUT R4, R19, 0xff, RZ, 0xc0, !PT ;  /* 0x000000ff13047812 */ /* 0x020fe200078ec0ff */
[----:B------:R-:W-:-:S05]  /*135d0*/  CS2R R6, SRZ ;  /* 0x0000000000067805 */ /* 0x000fca000001ff00 */
[----:B------:R-:W1:Y:S02]  /*135e0*/  I2F.F64.U16 R4, R4 ;  /* 0x0000000400047312 */ /* 0x000e640000101800 */
[----:B-1----:R-:W-:Y:S01]  /*135f0*/  STG.E.128 [R16.64], R4 ;  /* 0x0000000410007986 */ /* 0x002fe2000c101d24 */
[----:B------:R-:W-:Y:S05]  /*13600*/  EXIT ;  /* 0x000000000000794d */ /* 0x000fea0003800000 */
.L_x_12650:
        /* <DEDUP_REMOVED lines=22> */
.L_x_12655:
[----:B------:R-:W-:Y:S05]  /*13770*/  BSYNC B0 ;  /* 0x0000000000007941 */ /* 0x000fea0003800000 */
.L_x_12654:
[----:B------:R-:W-:-:S05]  /*13780*/  LOP3.LUT R3, R0, R3, RZ, 0xfc, !PT ;  /* 0x0000000300037212 */ /* 0x000fca00078efcff */
[----:B------:R-:W-:Y:S01]  /*13790*/  STG.E.U8 [R16.64], R3 ;  /* 0x0000000310007986 */ /* 0x000fe2000c101124 */
[----:B------:R-:W-:Y:S05]  /*137a0*/  EXIT ;  /* 0x000000000000794d */ /* 0x000fea0003800000 */
.L_x_12653:
        /* <DEDUP_REMOVED lines=14> */
.L_x_12657:
[----:B------:R-:W-:Y:S01]  /*13890*/  IMAD.MOV.U32 R0, RZ, RZ, 0x7f ;  /* 0x0000007fff007424 */ /* 0x000fe200078e00ff */
[----:B------:R-:W-:-:S04]  /*138a0*/  ISETP.GT.U32.AND P0, PT, R2, 0x7f800000, PT ;  /* 0x7f8000000200780c */ /* 0x000fc80003f04070 */
[----:B------:R-:W-:-:S04]  /*138b0*/  SEL R0, R0, 0x7c, P0 ;  /* 0x0000007c00007807 */ /* 0x000fc80000000000 */
.L_x_12658:
[----:B------:R-:W-:Y:S05]  /*138c0*/  BSYNC B0 ;  /* 0x0000000000007941 */ /* 0x000fea0003800000 */
.L_x_12656:
[----:B------:R-:W-:-:S04]  /*138d0*/  LOP3.LUT R2, R19, 0x80000000, RZ, 0xc0, !PT ;  /* 0x8000000013027812 */ /* 0x000fc800078ec0ff */
[----:B------:R-:W-:-:S04]  /*138e0*/  SHF.R.U32.HI R3, RZ, 0x18, R2 ;  /* 0x00000018ff037819 */ /* 0x000fc80000011602 */
[----:B------:R-:W-:-:S05]  /*138f0*/  LOP3.LUT R3, R0, R3, RZ, 0xfc, !PT ;  /* 0x0000000300037212 */ /* 0x000fca00078efcff */
[----:B------:R-:W-:Y:S01]  /*13900*/  STG.E.U8 [R16.64], R3 ;  /* 0x0000000310007986 */ /* 0x000fe2000c101124 */
[----:B------:R-:W-:Y:S05]  /*13910*/  EXIT ;  /* 0x000000000000794d */ /* 0x000fea0003800000 */
.L_x_12652:
[----:B-----5:R-:W-:-:S04]  /*13920*/  LOP3.LUT R19, R19, 0xff, RZ, 0xc0, !PT ;  /* 0x000000ff13137812 */ /* 0x020fc800078ec0ff */
[----:B------:R-:W1:Y:S02]  /*13930*/  I2F.U16 R0, R19 ;  /* 0x0000001300007306 */ /* 0x000e640000101000 */
[----:B-1----:R-:W-:-:S05]  /*13940*/  F2FP.BF16.PACK_AB R0, RZ, R0 ;  /* 0x00000000ff00723e */ /* 0x002fca00000010ff */
[----:B------:R-:W-:Y:S01]  /*13950*/  STG.E.U16 [R16.64], R0 ;  /* 0x0000000010007986 */ /* 0x000fe2000c101524 */
[----:B------:R-:W-:Y:S05]  /*13960*/  EXIT ;  /* 0x000000000000794d */ /* 0x000fea0003800000 */
.L_x_12649:
        /* <DEDUP_REMOVED lines=9> */
[----:B------:R-:W-:Y:S01]  /*13a00*/  STG.E.U16 [R16.64], R19 ;  /* 0x0000001310007986 */ /* 0x000fe2000c101524 */
[----:B------:R-:W-:Y:S05]  /*13a10*/  EXIT ;  /* 0x000000000000794d */ /* 0x000fea0003800000 */
.L_x_12661:
        /* <DEDUP_REMOVED lines=18> */
.L_x_12664:
[----:B------:R-:W-:-:S04]  /*13b40*/  LOP3.LUT R2, R19, 0x80000000, RZ, 0xc0, !PT ;  /* 0x8000000013027812 */ /* 0x000fc800078ec0ff */
[----:B------:R-:W-:-:S04]  /*13b50*/  SHF.R.U32.HI R3, RZ, 0x18, R2 ;  /* 0x00000018ff037819 */ /* 0x000fc80000011602 */
[----:B------:R-:W-:-:S04]  /*13b60*/  LOP3.LUT R0, R0, R3, RZ, 0xfc, !PT ;  /* 0x0000000300007212 */ /* 0x000fc800078efcff */
[----:B------:R-:W-:Y:S02]  /*13b70*/  PRMT R8, R0, 0x7610, R8 ;  /* 0x0000761000087816 */ /* 0x000fe40000000008 */
.L_x_12663:
[----:B------:R-:W-:Y:S05]  /*13b80*/  BSYNC B0 ;  /* 0x0000000000007941 */ /* 0x000fea0003800000 */
.L_x_12662:
[----:B------:R-:W-:Y:S01]  /*13b90*/  STG.E.U8 [R16.64], R8 ;  /* 0x0000000810007986 */ /* 0x000fe2000c101124 */
[----:B------:R-:W-:Y:S05]  /*13ba0*/  EXIT ;  /* 0x000000000000794d */ /* 0x000fea0003800000 */
.L_x_12660:
        /* <DEDUP_REMOVED lines=18> */
.L_x_12667:
[----:B------:R-:W-:-:S04]  /*13cd0*/  LOP3.LUT R2, R19, 0x80000000, RZ, 0xc0, !PT ;  /* 0x8000000013027812 */ /* 0x000fc800078ec0ff */
[----:B------:R-:W-:-:S04]  /*13ce0*/  SHF.R.U32.HI R3, RZ, 0x18, R2 ;  /* 0x00000018ff037819 */ /* 0x000fc80000011602 */
[----:B------:R-:W-:-:S04]  /*13cf0*/  LOP3.LUT R0, R0, R3, RZ, 0xfc, !PT ;  /* 0x0000000300007212 */ /* 0x000fc800078efcff */
[----:B------:R-:W-:Y:S02]  /*13d00*/  PRMT R8, R0, 0x7610, R8 ;  /* 0x0000761000087816 */ /* 0x000fe40000000008 */
.L_x_12666:
[----:B------:R-:W-:Y:S05]  /*13d10*/  BSYNC B0 ;  /* 0x0000000000007941 */ /* 0x000fea0003800000 */
.L_x_12665:
[----:B------:R-:W-:Y:S01]  /*13d20*/  STG.E.U8 [R16.64], R8 ;  /* 0x0000000810007986 */ /* 0x000fe2000c101124 */
[----:B------:R-:W-:Y:S05]  /*13d30*/  EXIT ;  /* 0x000000000000794d */ /* 0x000fea0003800000 */
.L_x_12659:
        /* <DEDUP_REMOVED lines=23> */
.L_x_12642:
        /* <DEDUP_REMOVED lines=20> */
.L_x_12669:
[----:B0----5:R-:W-:Y:S01]  /*13ff0*/  LOP3.LUT R2, R19, 0xff, RZ, 0xc0, !PT ;  /* 0x000000ff13027812 */ /* 0x021fe200078ec0ff */
[----:B------:R-:W-:-:S05]  /*14000*/  IMAD.MOV.U32 R3, RZ, RZ, RZ ;  /* 0x000000ffff037224 */ /* 0x000fca00078e00ff */
[----:B------:R-:W-:Y:S01]  /*14010*/  STG.E.64 [R16.64], R2 ;  /* 0x0000000210007986 */ /* 0x000fe2000c101b24 */
[----:B------:R-:W-:Y:S05]  /*14020*/  EXIT ;  /* 0x000000000000794d */ /* 0x000fea0003800000 */
.L_x_12668:
[----:B-----5:R-:W-:-:S05]  /*14030*/  LOP3.LUT R19, R19, 0xff, RZ, 0xc0, !PT ;  /* 0x000000ff13137812 */ /* 0x020fca00078ec0ff */
[----:B------:R-:W-:Y:S01]  /*14040*/  STG.E [R16.64], R19 ;  /* 0x0000001310007986 */ /* 0x000fe2000c101924 */
[----:B------:R-:W-:Y:S05]  /*14050*/  EXIT ;  /* 0x000000000000794d */ /* 0x000fea0003800000 */
.L_x_12670:
        /* <DEDUP_REMOVED lines=10> */
.L_x_27520:


//--------------------- .text._ZN2at6native27unrolled_elementwise_kernelIZZZNS0_28launch_masked_scatter_kernelERKNS_10TensorBaseES4_S4_S4_ENKUlvE_clEvENKUlvE_clEvEUlhblE_St5arrayIPcLm4EELi4E23TrivialOffsetCalculatorILi3EjESB_ILi1EjENS0_6memory12LoadWithCastILi3EEENSE_13StoreWithCastILi1EEEEEviT_T0_T2_T3_T4_T5_ --------------------------
	.section	.text._ZN2at6native27unrolled_elementwise_kernelIZZZNS0_28launch_masked_scatter_kernelERKNS_10TensorBaseES4_S4_S4_ENKUlvE_clEvENKUlvE_clEvEUlhblE_St5arrayIPcLm4EELi4E23TrivialOffsetCalculatorILi3EjESB_ILi1EjENS0_6memory12LoadWithCastILi3EEENSE_13StoreWithCastILi1EEEEEviT_T0_T2_T3_T4_T5_,"ax",@progbits
	.sectioninfo	@"SHI_REGISTERS=40"
	.align	128
        .global         _ZN2at6native27unrolled_elementwise_kernelIZZZNS0_28launch_masked_scatter_kernelERKNS_10TensorBaseES4_S4_S4_ENKUlvE_clEvENKUlvE_clEvEUlhblE_St5arrayIPcLm4EELi4E23TrivialOffsetCalculatorILi3EjESB_ILi1EjENS0_6memory12LoadWithCastILi3EEENSE_13StoreWithCastILi1EEEEEviT_T0_T2_T3_T4_T5_
        .type           _ZN2at6native27unrolled_elementwise_kernelIZZZNS0_28launch_masked_scatter_kernelERKNS_10TensorBaseES4_S4_S4_ENKUlvE_clEvENKUlvE_clEvEUlhblE_St5arrayIPcLm4EELi4E23TrivialOffsetCalculatorILi3EjESB_ILi1EjENS0_6memory12LoadWithCastILi3EEENSE_13StoreWithCastILi1EEEEEviT_T0_T2_T3_T4_T5_,@function
        .size           _ZN2at6native27unrolled_elementwise_kernelIZZZNS0_28launch_masked_scatter_kernelERKNS_10TensorBaseES4_S4_S4_ENKUlvE_clEvENKUlvE_clEvEUlhblE_St5arrayIPcLm4EELi4E23TrivialOffsetCalculatorILi3EjESB_ILi1EjENS0_6memory12LoadWithCastILi3EEENSE_13StoreWithCastILi1EEEEEviT_T0_T2_T3_T4_T5_,(.L_x_27521 - _ZN2at6native27unrolled_elementwise_kernelIZZZNS0_28launch_masked_scatter_kernelERKNS_10TensorBaseES4_S4_S4_ENKUlvE_clEvENKUlvE_clEvEUlhblE_St5arrayIPcLm4EELi4E23TrivialOffsetCalculatorILi3EjESB_ILi1EjENS0_6memory12LoadWithCastILi3EEENSE_13StoreWithCastILi1EEEEEviT_T0_T2_T3_T4_T5_)
        .other          _ZN2at6native27unrolled_elementwise_kernelIZZZNS0_28launch_masked_scatter_kernelERKNS_10TensorBaseES4_S4_S4_ENKUlvE_clEvENKUlvE_clEvEUlhblE_St5arrayIPcLm4EELi4E23TrivialOffsetCalculatorILi3EjESB_ILi1EjENS0_6memory12LoadWithCastILi3EEENSE_13StoreWithCastILi1EEEEEviT_T0_T2_T3_T4_T5_,@"STO_CUDA_ENTRY STV_DEFAULT"
_ZN2at6native27unrolled_elementwise_kernelIZZZNS0_28launch_masked_scatter_kernelERKNS_10TensorBaseES4_S4_S4_ENKUlvE_clEvENKUlvE_clEvEUlhblE_St5arrayIPcLm4EELi4E23TrivialOffsetCalculatorILi3EjESB_ILi1EjENS0_6memory12LoadWithCastILi3EEENSE_13StoreWithCastILi1EEEEEviT_T0_T2_T3_T4_T5_:
.text._ZN2at6native27unrolled_elementwise_kernelIZZZNS0_28launch_masked_scatter_kernelERKNS_10TensorBaseES4_S4_S4_ENKUlvE_clEvENKUlvE_clEvEUlhblE_St5arrayIPcLm4EELi4E23TrivialOffsetCalculatorILi3EjESB_ILi1EjENS0_6memory12LoadWithCastILi3EEENSE_13StoreWithCastILi1EEEEEviT_T0_T2_T3_T4_T5_:
        /* <DEDUP_REMOVED lines=34> */
.L_x_12676:
[----:B------:R0:W5:Y:S01]  /*0220*/  LDG.E.U8 R26, [R4.64] ;  /* 0x00000024041a7981 */ /* 0x000162000c1e1100 */
[----:B------:R-:W-:Y:S05]  /*0230*/  BRA `(.L_x_12678) ;  /* 0x00000dc000007947 */ /* 0x000fea0003800000 */
.L_x_12675:
        /* <DEDUP_REMOVED lines=8> */
.L_x_12680:
[----:B------:R0:W5:Y:S01]  /*02c0*/  LDG.E.U8 R26, [R4.64] ;  /* 0x00000024041a7981 */ /* 0x000162000c1e1100 */
[----:B------:R-:W-:Y:S05]  /*02d0*/  BRA `(.L_x_12678) ;  /* 0x00000d2000007947 */ /* 0x000fea0003800000 */
.L_x_12679:
[----:B------:R0:W5:Y:S01]  /*02e0*/  LDG.E.U16 R26, [R4.64] ;  /* 0x00000024041a7981 */ /* 0x000162000c1e1500 */
[----:B------:R-:W-:Y:S05]  /*02f0*/  BRA `(.L_x_12678) ;  /* 0x00000d0000007947 */ /* 0x000fea0003800000 */
.L_x_12674:
        /* <DEDUP_REMOVED lines=10> */
.L_x_12682:
[----:B------:R-:W2:Y:S02]  /*03a0*/  LDG.E.U16 R2, [R4.64] ;  /* 0x0000002404027981 */ /* 0x000ea4000c1e1500 */
[----:B--2---:R-:W-:-:S06]  /*03b0*/  HADD2.F32 R2, -RZ, R2.H0_H0 ;  /* 0x20000002ff027230 */ /* 0x004fcc0000004100 */
[----:B------:R-:W0:Y:S02]  /*03c0*/  F2I.S64.TRUNC R2, R2 ;  /* 0x0000000200027311 */ /* 0x000e24000020d900 */
[----:B0-----:R-:W-:Y:S01]  /*03d0*/  PRMT R26, R2, 0x7610, R26 ;  /* 0x00007610021a7816 */ /* 0x001fe2000000001a */
[----:B------:R-:W-:Y:S05]  /*03e0*/  BRA `(.L_x_12678) ;  /* 0x00000c1000007947 */ /* 0x000fea0003800000 */
.L_x_12681:
        /* <DEDUP_REMOVED lines=10> */
.L_x_12684:
[----:B------:R-:W2:Y:S02]  /*0490*/  LDG.E.U16 R4, [R4.64] ;  /* 0x0000002404047981 */ /* 0x000ea4000c1e1500 */
[----:B--2---:R-:W-:-:S06]  /*04a0*/  HADD2.F32 R2, -RZ, R4.H0_H0 ;  /* 0x20000004ff027230 */ /* 0x004fcc0000004100 */
[----:B------:R-:W0:Y:S02]  /*04b0*/  F2I.S64.TRUNC R2, R2 ;  /* 0x0000000200027311 */ /* 0x000e24000020d900 */
[----:B0-----:R-:W-:Y:S01]  /*04c0*/  PRMT R26, R2, 0x7610, R26 ;  /* 0x00007610021a7816 */ /* 0x001fe2000000001a */
[----:B------:R-:W-:Y:S05]  /*04d0*/  BRA `(.L_x_12678) ;  /* 0x00000b2000007947 */ /* 0x000fea0003800000 */
.L_x_12683:
[----:B------:R-:W2:Y:S02]  /*04e0*/  LDG.E.64 R2, [R4.64] ;  /* 0x0000002404027981 */ /* 0x000ea4000c1e1b00 */
[----:B--2---:R-:W0:Y:S02]  /*04f0*/  F2I.S64.F64.TRUNC R2, R2 ;  /* 0x0000000200027311 */ /* 0x004e24000030d900 */
[----:B0-----:R-:W-:Y:S01]  /*0500*/  PRMT R26, R2, 0x7610, R26 ;  /* 0x00007610021a7816 */ /* 0x001fe2000000001a */
[----:B------:R-:W-:Y:S05]  /*0510*/  BRA `(.L_x_12678) ;  /* 0x00000ae000007947 */ /* 0x000fea0003800000 */
.L_x_12673:
        /* <DEDUP_REMOVED lines=12> */
.L_x_12687:
[----:B------:R-:W2:Y:S02]  /*05e0*/  LDG.E.64 R4, [R4.64] ;  /* 0x0000002404047981 */ /* 0x000ea4000c1e1b00 */
[----:B--2---:R-:W0:Y:S02]  /*05f0*/  F2I.S64.F64.TRUNC R2, R4 ;  /* 0x0000000400027311 */ /* 0x004e24000030d900 */
[----:B0-----:R-:W-:Y:S01]  /*0600*/  PRMT R26, R2, 0x7610, R26 ;  /* 0x00007610021a7816 */ /* 0x001fe2000000001a */
[----:B------:R-:W-:Y:S05]  /*0610*/  BRA `(.L_x_12678) ;  /* 0x000009e000007947 */ /* 0x000fea0003800000 */
.L_x_12686:
        /* <DEDUP_REMOVED lines=28> */
.L_x_12689:
        /* <DEDUP_REMOVED lines=15> */
.L_x_12688:
[----:B------:R-:W2:Y:S02]  /*08d0*/  LDG.E.U16 R2, [R4.64] ;  /* 0x0000002404027981 */ /* 0x000ea4000c1e1500 */
[----:B--2---:R-:W-:-:S06]  /*08e0*/  PRMT R2, RZ, 0x5410, R2 ;  /* 0x00005410ff027816 */ /* 0x004fcc0000000002 */
[----:B------:R-:W0:Y:S02]  /*08f0*/  F2I.S64.TRUNC R2, R2 ;  /* 0x0000000200027311 */ /* 0x000e24000020d900 */
[----:B0-----:R-:W-:Y:S01]  /*0900*/  PRMT R26, R2, 0x7610, R26 ;  /* 0x00007610021a7816 */ /* 0x001fe2000000001a */
[----:B------:R-:W-:Y:S05]  /*0910*/  BRA `(.L_x_12678) ;  /* 0x000006e000007947 */ /* 0x000fea0003800000 */
.L_x_12685:
        /* <DEDUP_REMOVED lines=10> */
.L_x_12692:
        /* <DEDUP_REMOVED lines=21> */
.L_x_12696:
[----:B------:R-:W-:Y:S05]  /*0b10*/  BSYNC B1 ;  /* 0x0000000000017941 */ /* 0x000fea0003800000 */
.L_x_12695:
[----:B------:R-:W-:Y:S01]  /*0b20*/  IMAD.SHL.U32 R2, R2, 0x100000, RZ ;  /* 0x0010000002027824 */ /* 0x000fe200078e00ff */
[----:B------:R-:W-:-:S04]  /*0b30*/  LEA R3, R0, 0x3b800000, 0x17 ;  /* 0x3b80000000037811 */ /* 0x000fc800078eb8ff */
[----:B------:R-:W-:Y:S02]  /*0b40*/  LOP3.LUT R2, R3, R2, R4, 0xfe, !PT ;  /* 0x0000000203027212 */ /* 0x000fe400078efe04 */
.L_x_12694:
[----:B------:R-:W-:Y:S05]  /*0b50*/  BSYNC B0 ;  /* 0x0000000000007941 */ /* 0x000fea0003800000 */
.L_x_12693:
[----:B------:R-:W0:Y:S02]  /*0b60*/  F2I.S64.TRUNC R2, R2 ;  /* 0x0000000200027311 */ /* 0x000e24000020d900 */
[----:B0-----:R-:W-:Y:S01]  /*0b70*/  PRMT R26, R2, 0x7610, R26 ;  /* 0x00007610021a7816 */ /* 0x001fe2000000001a */
[----:B------:R-:W-:Y:S05]  /*0b80*/  BRA `(.L_x_12678) ;  /* 0x0000047000007947 */ /* 0x000fea0003800000 */
.L_x_12691:
        /* <DEDUP_REMOVED lines=21> */
.L_x_12700:
[----:B------:R-:W-:Y:S05]  /*0ce0*/  BSYNC B1 ;  /* 0x0000000000017941 */ /* 0x000fea0003800000 */
.L_x_12699:
[----:B------:R-:W-:Y:S01]  /*0cf0*/  IMAD.SHL.U32 R2, R2, 0x200000, RZ ;  /* 0x0020000002027824 */ /* 0x000fe200078e00ff */
[----:B------:R-:W-:-:S04]  /*0d00*/  LEA R3, R0, 0x37800000, 0x17 ;  /* 0x3780000000037811 */ /* 0x000fc800078eb8ff */
[----:B------:R-:W-:Y:S02]  /*0d10*/  LOP3.LUT R2, R3, R2, R4, 0xfe, !PT ;  /* 0x0000000203027212 */ /* 0x000fe400078efe04 */
.L_x_12698:
[----:B------:R-:W-:Y:S05]  /*0d20*/  BSYNC B0 ;  /* 0x0000000000007941 */ /* 0x000fea0003800000 */
.L_x_12697:
[----:B------:R-:W0:Y:S02]  /*0d30*/  F2I.S64.TRUNC R2, R2 ;  /* 0x0000000200027311 */ /* 0x000e24000020d900 */
[----:B0-----:R-:W-:Y:S01]  /*0d40*/  PRMT R26, R2, 0x7610, R26 ;  /* 0x00007610021a7816 */ /* 0x001fe2000000001a */
[----:B------:R-:W-:Y:S05]  /*0d50*/  BRA `(.L_x_12678) ;  /* 0x000002a000007947 */ /* 0x000fea0003800000 */
.L_x_12690:
        /* <DEDUP_REMOVED lines=14> */
.L_x_12704:
[----:B------:R-:W-:Y:S05]  /*0e40*/  BSYNC B0 ;  /* 0x0000000000007941 */ /* 0x000fea0003800000 */
.L_x_12703:
[----:B------:R-:W0:Y:S02]  /*0e50*/  F2I.S64.TRUNC R2, R2 ;  /* 0x0000000200027311 */ /* 0x000e24000020d900 */
[----:B0-----:R-:W-:Y:S01]  /*0e60*/  PRMT R26, R2, 0x7610, R26 ;  /* 0x00007610021a7816 */ /* 0x001fe2000000001a */
[----:B------:R-:W-:Y:S05]  /*0e70*/  BRA `(.L_x_12678) ;  /* 0x0000018000007947 */ /* 0x000fea0003800000 */
.L_x_12677:
        /* <DEDUP_REMOVED lines=21> */
.L_x_12702:
[----:B------:R0:W5:Y:S01]  /*0fd0*/  LDG.E.U8 R26, [R4.64] ;  /* 0x00000024041a7981 */ /* 0x000162000c1e1100 */
[----:B------:R-:W-:Y:S05]  /*0fe0*/  BRA `(.L_x_12678) ;  /* 0x0000001000007947 */ /* 0x000fea0003800000 */
.L_x_12701:
[----:B------:R0:W5:Y:S02]  /*0ff0*/  LDG.E.U8 R26, [R4.64] ;  /* 0x00000024041a7981 */ /* 0x000164000c1e1100 */
.L_x_12678:
        /* <DEDUP_REMOVED lines=18> */
.L_x_12708:
[----:B------:R-:W2:Y:S02]  /*1120*/  LDG.E.U8 R2, [R2.64] ;  /* 0x0000002402027981 */ /* 0x000ea4000c1e1100 */
[----:B--2---:R-:W-:-:S04]  /*1130*/  ISETP.NE.AND P0, PT, R2, RZ, PT ;  /* 0x000000ff0200720c */ /* 0x004fc80003f05270 */
[----:B------:R-:W-:Y:S01]  /*1140*/  P2R R18, PR, RZ, 0x1 ;  /* 0x00000001ff127803 */ /* 0x000fe20000000000 */
[----:B------:R-:W-:Y:S05]  /*1150*/  BRA `(.L_x_12710) ;  /* 0x00000f4000007947 */ /* 0x000fea0003800000 */
.L_x_12707:
        /* <DEDUP_REMOVED lines=11> */
.L_x_12712:
[----:B------:R-:W2:Y:S02]  /*1210*/  LDG.E R2, [R2.64] ;  /* 0x0000002402027981 */ /* 0x000ea4000c1e1900 */
[----:B--2---:R-:W-:-:S04]  /*1220*/  ISETP.NE.AND P0, PT, R2, RZ, PT ;  /* 0x000000ff0200720c */ /* 0x004fc80003f05270 */
[----:B------:R-:W-:Y:S01]  /*1230*/  P2R R18, PR, RZ, 0x1 ;  /* 0x00000001ff127803 */ /* 0x000fe20000000000 */
[----:B------:R-:W-:Y:S05]  /*1240*/  BRA `(.L_x_12710) ;  /* 0x00000e5000007947 */ /* 0x000fea0003800000 */
.L_x_12711:
[----:B------:R-:W2:Y:S02]  /*1250*/  LDG.E.U16 R2, [R2.64] ;  /* 0x0000002402027981 */ /* 0x000ea4000c1e1500 */
[----:B--2---:R-:W-:-:S04]  /*1260*/  ISETP.NE.AND P0, PT, R2, RZ, PT ;  /* 0x000000ff0200720c */ /* 0x004fc80003f05270 */
[----:B------:R-:W-:Y:S01]  /*1270*/  P2R R18, PR, RZ, 0x1 ;  /* 0x00000001ff127803 */ /* 0x000fe20000000000 */
[----:B------:R-:W-:Y:S05]  /*1280*/  BRA `(.L_x_12710) ;  /* 0x00000e1000007947 */ /* 0x000fea0003800000 */
.L_x_12706:
        /* <DEDUP_REMOVED lines=10> */
.L_x_12714:
[----:B------:R-:W2:Y:S02]  /*1330*/  LDG.E.U16 R0, [R2.64] ;  /* 0x0000002402007981 */ /* 0x000ea4000c1e1500 */
[----:B--2---:R-:W-:-:S05]  /*1340*/  HADD2.F32 R0, -RZ, R0.H0_H0 ;  /* 0x20000000ff007230 */ /* 0x004fca0000004100 */
[----:B------:R-:W-:-:S04]  /*1350*/  FSETP.NEU.FTZ.AND P0, PT, R0, RZ, PT ;  /* 0x000000ff0000720b */ /* 0x000fc80003f1d000 */
[----:B------:R-:W-:Y:S01]  /*1360*/  P2R R18, PR, RZ, 0x1 ;  /* 0x00000001ff127803 */ /* 0x000fe20000000000 */
[----:B------:R-:W-:Y:S05]  /*1370*/  BRA `(.L_x_12710) ;  /* 0x00000d2000007947 */ /* 0x000fea0003800000 */
.L_x_12713:
        /* <DEDUP_REMOVED lines=12> */
.L_x_12716:
[----:B------:R-:W2:Y:S02]  /*1440*/  LDG.E R2, [R2.64] ;  /* 0x0000002402027981 */ /* 0x000ea4000c1e1900 */
[----:B--2---:R-:W-:-:S05]  /*1450*/  HADD2.F32 R0, -RZ, R2.H0_H0 ;  /* 0x20000002ff007230 */ /* 0x004fca0000004100 */
[----:B------:R-:W-:Y:S01]  /*1460*/  FSETP.NEU.FTZ.AND P0, PT, R0, RZ, PT ;  /* 0x000000ff0000720b */ /* 0x000fe20003f1d000 */
[----:B------:R-:W-:-:S12]  /*1470*/  IMAD.MOV.U32 R0, RZ, RZ, 0x1 ;  /* 0x00000001ff007424 */ /* 0x000fd800078e00ff */
[----:B0-----:R-:W-:-:S05]  /*1480*/  @!P0 HADD2.F32 R4, -RZ, R2.H1_H1 ;  /* 0x30000002ff048230 */ /* 0x001fca0000004100 */
[----:B------:R-:W-:-:S04]  /*1490*/  @!P0 FSETP.NEU.FTZ.AND P1, PT, R4, RZ, PT ;  /* 0x000000ff0400820b */ /* 0x000fc80003f3d000 */
[----:B------:R-:W-:-:S04]  /*14a0*/  @!P0 SEL R0, RZ, 0x1, !P1 ;  /* 0x00000001ff008807 */ /* 0x000fc80004800000 */
[----:B------:R-:W-:-:S04]  /*14b0*/  PRMT R0, R0, 0x9910, RZ ;  /* 0x0000991000007816 */ /* 0x000fc800000000ff */
[----:B------:R-:W-:-:S04]  /*14c0*/  ISETP.NE.AND P0, PT, R0, RZ, PT ;  /* 0x000000ff0000720c */ /* 0x000fc80003f05270 */
[----:B------:R-:W-:Y:S01]  /*14d0*/  P2R R18, PR, RZ, 0x1 ;  /* 0x00000001ff127803 */ /* 0x000fe20000000000 */
[----:B------:R-:W-:Y:S05]  /*14e0*/  BRA `(.L_x_12710) ;  /* 0x00000bb000007947 */ /* 0x000fea0003800000 */
.L_x_12715:
[----:B------:R-:W2:Y:S02]  /*14f0*/  LDG.E.64 R2, [R2.64] ;  /* 0x0000002402027981 */ /* 0x000ea4000c1e1b00 */
[----:B--2---:R-:W1:-:S06]  /*1500*/  DSETP.NEU.AND P0, PT, R2, RZ, PT ;  /* 0x000000ff0200722a */ /* 0x004e4c0003f0d000 */
[----:B-1----:R-:W-:Y:S01]  /*1510*/  P2R R18, PR, RZ, 0x1 ;  /* 0x00000001ff127803 */ /* 0x002fe20000000000 */
[----:B------:R-:W-:Y:S05]  /*1520*/  BRA `(.L_x_12710) ;  /* 0x00000b7000007947 */ /* 0x000fea0003800000 */
.L_x_12705:
        /* <DEDUP_REMOVED lines=12> */
.L_x_12719:
[----:B0-----:R-:W2:Y:S02]  /*15f0*/  LDG.E.128 R4, [R2.64] ;  /* 0x0000002402047981 */ /* 0x001ea4000c1e1d00 */
[----:B--2---:R-:W0:-:S06]  /*1600*/  DSETP.NEU.AND P0, PT, R6, RZ, PT ;  /* 0x000000ff0600722a */ /* 0x004e0c0003f0d000 */
[----:B0-----:R-:W0:-:S06]  /*1610*/  DSETP.NEU.OR P0, PT, R4, RZ, P0 ;  /* 0x000000ff0400722a */ /* 0x001e0c000070d400 */
[----:B0-----:R-:W-:Y:S01]  /*1620*/  P2R R18, PR, RZ, 0x1 ;  /* 0x00000001ff127803 */ /* 0x001fe20000000000 */
[----:B------:R-:W-:Y:S05]  /*1630*/  BRA `(.L_x_12710) ;  /* 0x00000a6000007947 */ /* 0x000fea0003800000 */
.L_x_12718:
        /* <DEDUP_REMOVED lines=9> */
[----:B0-----:R-:W-:-:S04]  /*16d0*/  LOP3.LUT R4, R0, 0x7f000000, RZ, 0xc0, !PT ;  /* 0x7f00000000047812 */ /* 0x001fc800078ec0ff */
        /* <DEDUP_REMOVED lines=18> */
.L_x_12721:
[----:B------:R-:W2:Y:S02]  /*1800*/  LDG.E.U8 R2, [R2.64] ;  /* 0x0000002402027981 */ /* 0x000ea4000c1e1100 */
[C---:B--2---:R-:W-:Y:S02]  /*1810*/  IMAD.SHL.U32 R0, R2.reuse, 0x2000000, RZ ;  /* 0x0200000002007824 */ /* 0x044fe400078e00ff */
[----:B0-----:R-:W-:-:S03]  /*1820*/  IMAD.SHL.U32 R5, R2, 0x1000000, RZ ;  /* 0x0100000002057824 */ /* 0x001fc600078e00ff */
        /* <DEDUP_REMOVED lines=12> */
.L_x_12720:
[----:B------:R-:W2:Y:S02]  /*18f0*/  LDG.E.U16 R0, [R2.64] ;  /* 0x0000002402007981 */ /* 0x000ea4000c1e1500 */
[----:B--2---:R-:W-:-:S04]  /*1900*/  PRMT R0, RZ, 0x5410, R0 ;  /* 0x00005410ff007816 */ /* 0x004fc80000000000 */
[----:B------:R-:W-:-:S04]  /*1910*/  FSETP.NEU.FTZ.AND P0, PT, R0, RZ, PT ;  /* 0x000000ff0000720b */ /* 0x000fc80003f1d000 */
[----:B------:R-:W-:Y:S01]  /*1920*/  P2R R18, PR, RZ, 0x1 ;  /* 0x00000001ff127803 */ /* 0x000fe20000000000 */
[----:B------:R-:W-:Y:S05]  /*1930*/  BRA `(.L_x_12710) ;  /* 0x0000076000007947 */ /* 0x000fea0003800000 */
.L_x_12717:
        /* <DEDUP_REMOVED lines=12> */
.L_x_12724:
        /* <DEDUP_REMOVED lines=13> */
[----:B0-----:R-:W-:-:S06]  /*1ad0*/  IMAD.U32 R4, R3, -0x80000000, RZ ;  /* 0x8000000003047824 */ /* 0x001fcc00078e00ff */
[----:B------:R-:W-:Y:S05]  /*1ae0*/  @P0 BRA `(.L_x_12728) ;  /* 0x0000006000000947 */ /* 0x000fea0003800000 */
[----:B------:R-:W0:Y:S02]  /*1af0*/  FLO.U32 R3, R2 ;  /* 0x0000000200037300 */ /* 0x000e2400000e0000 */
[----:B0-----:R-:W-:-:S04]  /*1b00*/  IADD3 R3, -R3, 0x1f, RZ ;  /* 0x0000001f03037810 */ /* 0x001fc80007ffe1ff */
[----:B------:R-:W-:Y:S02]  /*1b10*/  IADD3 R5, R3, -0x1c, RZ ;  /* 0xffffffe403057810 */ /* 0x000fe40007ffe0ff */
[----:B------:R-:W-:Y:S02]  /*1b20*/  IADD3 R0, R0, 0x1d, -R3 ;  /* 0x0000001d00007810 */ /* 0x000fe40007ffe803 */
[----:B------:R-:W-:-:S04]  /*1b30*/  SHF.L.U32 R5, R2, R5, RZ ;  /* 0x0000000502057219 */ /* 0x000fc800000006ff */
[----:B------:R-:W-:Y:S02]  /*1b40*/  LOP3.LUT R2, R5, 0x7, RZ, 0xc0, !PT ;  /* 0x0000000705027812 */ /* 0x000fe400078ec0ff */
.L_x_12728:
[----:B------:R-:W-:Y:S05]  /*1b50*/  BSYNC B1 ;  /* 0x0000000000017941 */ /* 0x000fea0003800000 */
.L_x_12727:
[----:B------:R-:W-:Y:S01]  /*1b60*/  LEA R3, R0, 0x3b800000, 0x17 ;  /* 0x3b80000000037811 */ /* 0x000fe200078eb8ff */
[----:B------:R-:W-:-:S05]  /*1b70*/  IMAD.SHL.U32 R0, R2, 0x100000, RZ ;  /* 0x0010000002007824 */ /* 0x000fca00078e00ff */
[----:B------:R-:W-:Y:S02]  /*1b80*/  LOP3.LUT R0, R3, R0, R4, 0xfe, !PT ;  /* 0x0000000003007212 */ /* 0x000fe400078efe04 */
.L_x_12726:
[----:B------:R-:W-:Y:S05]  /*1b90*/  BSYNC B0 ;  /* 0x0000000000007941 */ /* 0x000fea0003800000 */
.L_x_12725:
[----:B------:R-:W-:-:S04]  /*1ba0*/  FSETP.NEU.FTZ.AND P0, PT, R0, RZ, PT ;  /* 0x000000ff0000720b */ /* 0x000fc80003f1d000 */
[----:B------:R-:W-:Y:S01]  /*1bb0*/  P2R R18, PR, RZ, 0x1 ;  /* 0x00000001ff127803 */ /* 0x000fe20000000000 */
[----:B------:R-:W-:Y:S05]  /*1bc0*/  BRA `(.L_x_12710) ;  /* 0x000004d000007947 */ /* 0x000fea0003800000 */
.L_x_12723:
        /* <DEDUP_REMOVED lines=21> */
.L_x_12732:
[----:B------:R-:W-:Y:S05]  /*1d20*/  BSYNC B1 ;  /* 0x0000000000017941 */ /* 0x000fea0003800000 */
.L_x_12731:
[----:B------:R-:W-:Y:S01]  /*1d30*/  LEA R3, R0, 0x37800000, 0x17 ;  /* 0x3780000000037811 */ /* 0x000fe200078eb8ff */
[----:B------:R-:W-:-:S05]  /*1d40*/  IMAD.SHL.U32 R0, R2, 0x200000, RZ ;  /* 0x0020000002007824 */ /* 0x000fca00078e00ff */
[----:B------:R-:W-:Y:S02]  /*1d50*/  LOP3.LUT R0, R3, R0, R4, 0xfe, !PT ;  /* 0x0000000003007212 */ /* 0x000fe400078efe04 */
.L_x_12730:
[----:B------:R-:W-:Y:S05]  /*1d60*/  BSYNC B0 ;  /* 0x0000000000007941 */ /* 0x000fea0003800000 */
.L_x_12729:
[----:B------:R-:W-:-:S04]  /*1d70*/  FSETP.NEU.FTZ.AND P0, PT, R0, RZ, PT ;  /* 0x000000ff0000720b */ /* 0x000fc80003f1d000 */
[----:B------:R-:W-:Y:S01]  /*1d80*/  P2R R18, PR, RZ, 0x1 ;  /* 0x00000001ff127803 */ /* 0x000fe20000000000 */
[----:B------:R-:W-:Y:S05]  /*1d90*/  BRA `(.L_x_12710) ;  /* 0x0000030000007947 */ /* 0x000fea0003800000 */
.L_x_12722:
        /* <DEDUP_REMOVED lines=14> */
.L_x_12736:
[----:B------:R-:W-:Y:S05]  /*1e80*/  BSYNC B0 ;  /* 0x0000000000007941 */ /* 0x000fea0003800000 */
.L_x_12735:
[----:B------:R-:W-:-:S04]  /*1e90*/  FSETP.NEU.FTZ.AND P0, PT, R0, RZ, PT ;  /* 0x000000ff0000720b */ /* 0x000fc80003f1d000 */
[----:B------:R-:W-:Y:S01]  /*1ea0*/  P2R R18, PR, RZ, 0x1 ;  /* 0x00000001ff127803 */ /* 0x000fe20000000000 */
[----:B------:R-:W-:Y:S05]  /*1eb0*/  BRA `(.L_x_12710) ;  /* 0x000001e000007947 */ /* 0x000fea0003800000 */
.L_x_12709:
[----:B------:R-:W-:Y:S01]  /*1ec0*/  MOV R2, 0x0 ;  /* 0x0000000000027802 */ /* 0x000fe20000000f00 */
[----:B0-----:R-:W-:Y:S02]  /*1ed0*/  IMAD.MOV.U32 R4, RZ, RZ, c[0x4][0x4e8] ;  /* 0x01013a00ff047624 */ /* 0x001fe400078e00ff */
        /* <DEDUP_REMOVED lines=20> */
.L_x_12734:
[----:B------:R-:W2:Y:S02]  /*2020*/  LDG.E.64 R2, [R2.64] ;  /* 0x0000002402027981 */ /* 0x000ea4000c1e1b00 */
[----:B--2---:R-:W-:-:S04]  /*2030*/  ISETP.NE.U32.AND P0, PT, R2, RZ, PT ;  /* 0x000000ff0200720c */ /* 0x004fc80003f05070 */
[----:B------:R-:W-:-:S04]  /*2040*/  ISETP.NE.AND.EX P0, PT, R3, RZ, PT, P0 ;  /* 0x000000ff0300720c */ /* 0x000fc80003f05300 */
[----:B------:R-:W-:Y:S01]  /*2050*/  P2R R18, PR, RZ, 0x1 ;  /* 0x00000001ff127803 */ /* 0x000fe20000000000 */
[----:B------:R-:W-:Y:S05]  /*2060*/  BRA `(.L_x_12710) ;  /* 0x0000003000007947 */ /* 0x000fea0003800000 */
.L_x_12733:
[----:B------:R-:W2:Y:S02]  /*2070*/  LDG.E R2, [R2.64] ;  /* 0x0000002402027981 */ /* 0x000ea4000c1e1900 */
[----:B--2---:R-:W-:-:S04]  /*2080*/  ISETP.NE.AND P0, PT, R2, RZ, PT ;  /* 0x000000ff0200720c */ /* 0x004fc80003f05270 */
[----:B------:R-:W-:Y:S02]  /*2090*/  P2R R18, PR, RZ, 0x1 ;  /* 0x00000001ff127803 */ /* 0x000fe40000000000 */
.L_x_12710:
        /* <DEDUP_REMOVED lines=17> */
.L_x_12740:
[----:B------:R1:W5:Y:S01]  /*21b0*/  LDG.E.U8 R16, [R2.64] ;  /* 0x0000002402107981 */ /* 0x000362000c1e1100 */
[----:B------:R-:W-:Y:S01]  /*21c0*/  IMAD.MOV.U32 R17, RZ, RZ, RZ ;  /* 0x000000ffff117224 */ /* 0x000fe200078e00ff */
[----:B------:R-:W-:Y:S05]  /*21d0*/  BRA `(.L_x_12742) ;  /* 0x00000d5000007947 */ /* 0x000fea0003800000 */
.L_x_12739:
        /* <DEDUP_REMOVED lines=8> */
.L_x_12744:
[----:B------:R-:W2:Y:S02]  /*2260*/  LDG.E R16, [R2.64] ;  /* 0x0000002402107981 */ /* 0x000ea4000c1e1900 */
[----:B--2---:R-:W-:Y:S01]  /*2270*/  SHF.R.S32.HI R17, RZ, 0x1f, R16 ;  /* 0x0000001fff117819 */ /* 0x004fe20000011410 */
[----:B------:R-:W-:Y:S05]  /*2280*/  BRA `(.L_x_12742) ;  /* 0x00000ca000007947 */ /* 0x000fea0003800000 */
.L_x_12743:
[----:B------:R-:W2:Y:S02]  /*2290*/  LDG.E.S16 R16, [R2.64] ;  /* 0x0000002402107981 */ /* 0x000ea4000c1e1700 */
[----:B--2---:R-:W-:Y:S01]  /*22a0*/  SHF.R.S32.HI R17, RZ, 0x1f, R16 ;  /* 0x0000001fff117819 */ /* 0x004fe20000011410 */
[----:B------:R-:W-:Y:S05]  /*22b0*/  BRA `(.L_x_12742) ;  /* 0x00000c7000007947 */ /* 0x000fea0003800000 */
.L_x_12738:
        /* <DEDUP_REMOVED lines=9> */
.L_x_12746:
[----:B------:R-:W2:Y:S02]  /*2350*/  LDG.E.U16 R2, [R2.64] ;  /* 0x0000002402027981 */ /* 0x000ea4000c1e1500 */
[----:B--2---:R-:W-:-:S06]  /*2360*/  HADD2.F32 R16, -RZ, R2.H0_H0 ;  /* 0x20000002ff107230 */ /* 0x004fcc0000004100 */
[----:B------:R-:W1:Y:S01]  /*2370*/  F2I.S64.TRUNC R16, R16 ;  /* 0x0000001000107311 */ /* 0x000e62000020d900 */
[----:B------:R-:W-:Y:S05]  /*2380*/  BRA `(.L_x_12742) ;  /* 0x00000ba000007947 */ /* 0x000fea0003800000 */
.L_x_12745:
        /* <DEDUP_REMOVED lines=9> */
.L_x_12748:
[----:B------:R-:W2:Y:S02]  /*2420*/  LDG.E.U16 R2, [R2.64] ;  /* 0x0000002402027981 */ /* 0x000ea4000c1e1500 */
[----:B--2---:R-:W-:-:S06]  /*2430*/  HADD2.F32 R16, -RZ, R2.H0_H0 ;  /* 0x20000002ff107230 */ /* 0x004fcc0000004100 */
[----:B------:R-:W1:Y:S01]  /*2440*/  F2I.S64.TRUNC R16, R16 ;  /* 0x0000001000107311 */ /* 0x000e62000020d900 */
[----:B------:R-:W-:Y:S05]  /*2450*/  BRA `(.L_x_12742) ;  /* 0x00000ad000007947 */ /* 0x000fea0003800000 */
.L_x_12747:
[----:B------:R-:W2:Y:S02]  /*2460*/  LDG.E.64 R2, [R2.64] ;  /* 0x0000002402027981 */ /* 0x000ea4000c1e1b00 */
[----:B--2---:R1:W2:Y:S01]  /*2470*/  F2I.S64.F64.TRUNC R16, R2 ;  /* 0x0000000200107311 */ /* 0x0042a2000030d900 */
[----:B------:R-:W-:Y:S05]  /*2480*/  BRA `(.L_x_12742) ;  /* 0x00000aa000007947 */ /* 0x000fea0003800000 */
.L_x_12737:
        /* <DEDUP_REMOVED lines=13> */
.L_x_12751:
[----:B------:R-:W2:Y:S02]  /*2560*/  LDG.E.64 R2, [R2.64] ;  /* 0x0000002402027981 */ /* 0x000ea4000c1e1b00 */
[----:B--2---:R1:W2:Y:S01]  /*2570*/  F2I.S64.F64.TRUNC R16, R2 ;  /* 0x0000000200107311 */ /* 0x0042a2000030d900 */
[----:B------:R-:W-:Y:S05]  /*2580*/  BRA `(.L_x_12742) ;  /* 0x000009a000007947 */ /* 0x000fea0003800000 */
.L_x_12750:
        /* <DEDUP_REMOVED lines=27> */
.L_x_12753:
        /* <DEDUP_REMOVED lines=14> */
.L_x_12752:
[----:B------:R-:W2:Y:S02]  /*2820*/  LDG.E.U16 R16, [R2.64] ;  /* 0x0000002402107981 */ /* 0x000ea4000c1e1500 */
[----:B--2---:R-:W-:-:S06]  /*2830*/  PRMT R16, RZ, 0x5410, R16 ;  /* 0x00005410ff107816 */ /* 0x004fcc0000000010 */
[----:B------:R-:W1:Y:S01]  /*2840*/  F2I.S64.TRUNC R16, R16 ;  /* 0x0000001000107311 */ /* 0x000e62000020d900 */
[----:B------:R-:W-:Y:S05]  /*2850*/  BRA `(.L_x_12742) ;  /* 0x000006d000007947 */ /* 0x000fea0003800000 */
.L_x_12749:
        /* <DEDUP_REMOVED lines=11> */
.L_x_12756:
        /* <DEDUP_REMOVED lines=15> */
[----:B------:R-:W1:Y:S02]  /*2a00*/  FLO.U32 R3, R2 ;  /* 0x0000000200037300 */ /* 0x000e6400000e0000 */
[----:B-1----:R-:W-:-:S04]  /*2a10*/  IADD3 R3, -R3, 0x1f, RZ ;  /* 0x0000001f03037810 */ /* 0x002fc80007ffe1ff */
[----:B0-----:R-:W-:Y:S02]  /*2a20*/  IADD3 R5, R3, -0x1c, RZ ;  /* 0xffffffe403057810 */ /* 0x001fe40007ffe0ff */
[----:B------:R-:W-:Y:S02]  /*2a30*/  IADD3 R0, R0, 0x1d, -R3 ;  /* 0x0000001d00007810 */ /* 0x000fe40007ffe803 */
[----:B------:R-:W-:-:S04]  /*2a40*/  SHF.L.U32 R5, R2, R5, RZ ;  /* 0x0000000502057219 */ /* 0x000fc800000006ff */
[----:B------:R-:W-:Y:S02]  /*2a50*/  LOP3.LUT R2, R5, 0x7, RZ, 0xc0, !PT ;  /* 0x0000000705027812 */ /* 0x000fe400078ec0ff */
.L_x_12760:
[----:B------:R-:W-:Y:S05]  /*2a60*/  BSYNC B1 ;  /* 0x0000000000017941 */ /* 0x000fea0003800000 */
.L_x_12759:
[----:B------:R-:W-:Y:S01]  /*2a70*/  IMAD.SHL.U32 R2, R2, 0x100000, RZ ;  /* 0x0010000002027824 */ /* 0x000fe200078e00ff */
[----:B------:R-:W-:-:S04]  /*2a80*/  LEA R3, R0, 0x3b800000, 0x17 ;  /* 0x3b80000000037811 */ /* 0x000fc800078eb8ff */
[----:B------:R-:W-:Y:S02]  /*2a90*/  LOP3.LUT R16, R3, R2, R16, 0xfe, !PT ;  /* 0x0000000203107212 */ /* 0x000fe400078efe10 */
.L_x_12758:
[----:B------:R-:W-:Y:S05]  /*2aa0*/  BSYNC B0 ;  /* 0x0000000000007941 */ /* 0x000fea0003800000 */
.L_x_12757:
[----:B------:R-:W1:Y:S01]  /*2ab0*/  F2I.S64.TRUNC R16, R16 ;  /* 0x0000001000107311 */ /* 0x000e62000020d900 */
[----:B------:R-:W-:Y:S05]  /*2ac0*/  BRA `(.L_x_12742) ;  /* 0x0000046000007947 */ /* 0x000fea0003800000 */
.L_x_12755:
        /* <DEDUP_REMOVED lines=21> */
.L_x_12764:
[----:B------:R-:W-:Y:S05]  /*2c20*/  BSYNC B1 ;  /* 0x0000000000017941 */ /* 0x000fea0003800000 */
.L_x_12763:
[----:B------:R-:W-:Y:S01]  /*2c30*/  IMAD.SHL.U32 R2, R2, 0x200000, RZ ;  /* 0x0020000002027824 */ /* 0x000fe200078e00ff */
[----:B------:R-:W-:-:S04]  /*2c40*/  LEA R3, R0, 0x37800000, 0x17 ;  /* 0x3780000000037811 */ /* 0x000fc800078eb8ff */
[----:B------:R-:W-:Y:S02]  /*2c50*/  LOP3.LUT R16, R3, R2, R16, 0xfe, !PT ;  /* 0x0000000203107212 */ /* 0x000fe400078efe10 */
.L_x_12762:
[----:B------:R-:W-:Y:S05]  /*2c60*/  BSYNC B0 ;  /* 0x0000000000007941 */ /* 0x000fea0003800000 */
.L_x_12761:
[----:B------:R-:W1:Y:S01]  /*2c70*/  F2I.S64.TRUNC R16, R16 ;  /* 0x0000001000107311 */ /* 0x000e62000020d900 */
[----:B------:R-:W-:Y:S05]  /*2c80*/  BRA `(.L_x_12742) ;  /* 0x000002a000007947 */ /* 0x000fea0003800000 */
.L_x_12754:
        /* <DEDUP_REMOVED lines=14> */
.L_x_12768:
[----:B------:R-:W-:Y:S05]  /*2d70*/  BSYNC B0 ;  /* 0x0000000000007941 */ /* 0x000fea0003800000 */
.L_x_12767:
[----:B------:R-:W1:Y:S01]  /*2d80*/  F2I.S64.TRUNC R16, R16 ;  /* 0x0000001000107311 */ /* 0x000e62000020d900 */
[----:B------:R-:W-:Y:S05]  /*2d90*/  BRA `(.L_x_12742) ;  /* 0x0000019000007947 */ /* 0x000fea0003800000 */
.L_x_12741:
[----:B------:R-:W-:Y:S01]  /*2da0*/  MOV R2, 0x0 ;  /* 0x0000000000027802 */ /* 0x000fe20000000f00 */
[----:B0-----:R-:W-:Y:S02]  /*2db0*/  IMAD.MOV.U32 R4, RZ, RZ, c[0x4][0x4e8] ;  /* 0x01013a00ff047624 */ /* 0x001fe400078e00ff */
        /* <DEDUP_REMOVED lines=19> */
.L_x_12766:
[----:B------:R1:W5:Y:S01]  /*2ef0*/  LDG.E.64 R16, [R2.64] ;  /* 0x0000002402107981 */ /* 0x000362000c1e1b00 */
[----:B------:R-:W-:Y:S05]  /*2f00*/  BRA `(.L_x_12742) ;  /* 0x0000002000007947 */ /* 0x000fea0003800000 */
.L_x_12765:
[----:B------:R1:W5:Y:S01]  /*2f10*/  LDG.E R16, [R2.64] ;  /* 0x0000002402107981 */ /* 0x000362000c1e1900 */
[----:B------:R-:W-:-:S03]  /*2f20*/  IMAD.MOV.U32 R17, RZ, RZ, RZ ;  /* 0x000000ffff117224 */ /* 0x000fc600078e00ff */
.L_x_12742:
[----:B------:R-:W-:Y:S02]  /*2f30*/  ISETP.NE.AND P0, PT, R18, RZ, PT ;  /* 0x000000ff1200720c */ /* 0x000fe40003f05270 */
[----:B------:R-:W-:Y:S02]  /*2f40*/  IADD3 R29, R29, 0x80, RZ ;  /* 0x000000801d1d7810 */ /* 0x000fe40007ffe0ff */
[----:B------:R-:W-:-:S04]  /*2f50*/  SEL R33, RZ, 0x1, !P0 ;  /* 0x00000001ff217807 */ /* 0x000fc80004000000 */
.L_x_12672:
[----:B-1-34-:R-:W-:Y:S05]  /*2f60*/  BSYNC B6 ;  /* 0x0000000000067941 */ /* 0x01afea0003800000 */
.L_x_12671:
        /* <DEDUP_REMOVED lines=21> */
.L_x_12774:
[----:B------:R0:W5:Y:S01]  /*30c0*/  LDG.E.U8 R27, [R4.64] ;  /* 0x00000024041b7981 */ /* 0x000162000c1e1100 */
[----:B------:R-:W-:Y:S05]  /*30d0*/  BRA `(.L_x_12776) ;  /* 0x00000dc000007947 */ /* 0x000fea0003800000 */
.L_x_12773:
        /* <DEDUP_REMOVED lines=8> */
.L_x_12778:
[----:B------:R0:W5:Y:S01]  /*3160*/  LDG.E.U8 R27, [R4.64] ;  /* 0x00000024041b7981 */ /* 0x000162000c1e1100 */
[----:B------:R-:W-:Y:S05]  /*3170*/  BRA `(.L_x_12776) ;  /* 0x00000d2000007947 */ /* 0x000fea0003800000 */
.L_x_12777:
[----:B------:R0:W5:Y:S01]  /*3180*/  LDG.E.U16 R27, [R4.64] ;  /* 0x00000024041b7981 */ /* 0x000162000c1e1500 */
[----:B------:R-:W-:Y:S05]  /*3190*/  BRA `(.L_x_12776) ;  /* 0x00000d0000007947 */ /* 0x000fea0003800000 */
.L_x_12772:
[----:B------:R-:W-:-:S13]  /*31a0*/  ISETP.GT.AND P0, PT, R0, 0x6, PT ;  /* 0x000000060000780c */ /* 0x000fda0003f04270 */
[----:B------:R-:W-:Y:S05]  /*31b0*/  @P0 BRA `(.L_x_12779) ;  /* 0x000000d000000947 */ /* 0x000fea0003800000 */
[----:B------:R-:W-:-:S13]  /*31c0*/  ISETP.NE.AND P0, PT, R0, 0x5, PT ;  /* 0x000000050000780c */ /* 0x000fda0003f05270 */
[----:B------:R-:W-:Y:S05]  /*31d0*/  @!P0 BRA `(.L_x_12780) ;  /* 0x0000006000008947 */ /* 0x000fea0003800000 */
[----:B------:R-:W-:-:S13]  /*31e0*/  ISETP.NE.AND P0, PT, R0, 0x6, PT ;  /* 0x000000060000780c */ /* 0x000fda0003f05270 */
[----:B------:R-:W-:Y:S05]  /*31f0*/  @P0 BRA `(.L_x_12775) ;  /* 0x00000b2000000947 */ /* 0x000fea0003800000 */
[----:B------:R-:W3:Y:S02]  /*3200*/  LDG.E R2, [R4.64] ;  /* 0x0000002404027981 */ /* 0x000ee4000c1e1900 */
[----:B---3--:R-:W0:Y:S02]  /*3210*/  F2I.S64.TRUNC R2, R2 ;  /* 0x0000000200027311 */ /* 0x008e24000020d900 */
[----:B0-----:R-:W-:Y:S01]  /*3220*/  PRMT R27, R2, 0x7610, R27 ;  /* 0x00007610021b7816 */ /* 0x001fe2000000001b */
[----:B------:R-:W-:Y:S05]  /*3230*/  BRA `(.L_x_12776) ;  /* 0x00000c6000007947 */ /* 0x000fea0003800000 */
.L_x_12780:
[----:B------:R-:W3:Y:S02]  /*3240*/  LDG.E.U16 R2, [R4.64] ;  /* 0x0000002404027981 */ /* 0x000ee4000c1e1500 */
[----:B---3--:R-:W-:-:S06]  /*3250*/  HADD2.F32 R2, -RZ, R2.H0_H0 ;  /* 0x20000002ff027230 */ /* 0x008fcc0000004100 */
[----:B------:R-:W0:Y:S02]  /*3260*/  F2I.S64.TRUNC R2, R2 ;  /* 0x0000000200027311 */ /* 0x000e24000020d900 */
[----:B0-----:R-:W-:Y:S01]  /*3270*/  PRMT R27, R2, 0x7610, R27 ;  /* 0x00007610021b7816 */ /* 0x001fe2000000001b */
[----:B------:R-:W-:Y:S05]  /*3280*/  BRA `(.L_x_12776) ;  /* 0x00000c1000007947 */ /* 0x000fea0003800000 */
.L_x_12779:
[----:B------:R-:W-:-:S13]  /*3290*/  ISETP.NE.AND P0, PT, R0, 0x7, PT ;  /* 0x000000070000780c */ /* 0x000fda0003f05270 */
[----:B------:R-:W-:Y:S05]  /*32a0*/  @!P0 BRA `(.L_x_12781) ;  /* 0x000000d000008947 */ /* 0x000fea0003800000 */
        /* <DEDUP_REMOVED lines=8> */
.L_x_12782:
[----:B------:R-:W3:Y:S02]  /*3330*/  LDG.E.U16 R4, [R4.64] ;  /* 0x0000002404047981 */ /* 0x000ee4000c1e1500 */
[----:B---3--:R-:W-:-:S06]  /*3340*/  HADD2.F32 R2, -RZ, R4.H0_H0 ;  /* 0x20000004ff027230 */ /* 0x008fcc0000004100 */
[----:B------:R-:W0:Y:S02]  /*3350*/  F2I.S64.TRUNC R2, R2 ;  /* 0x0000000200027311 */ /* 0x000e24000020d900 */
[----:B0-----:R-:W-:Y:S01]  /*3360*/  PRMT R27, R2, 0x7610, R27 ;  /* 0x00007610021b7816 */ /* 0x001fe2000000001b */
[----:B------:R-:W-:Y:S05]  /*3370*/  BRA `(.L_x_12776) ;  /* 0x00000b2000007947 */ /* 0x000fea0003800000 */
.L_x_12781:
[----:B------:R-:W3:Y:S02]  /*3380*/  LDG.E.64 R2, [R4.64] ;  /* 0x0000002404027981 */ /* 0x000ee4000c1e1b00 */
[----:B---3--:R-:W0:Y:S02]  /*3390*/  F2I.S64.F64.TRUNC R2, R2 ;  /* 0x0000000200027311 */ /* 0x008e24000030d900 */
[----:B0-----:R-:W-:Y:S01]  /*33a0*/  PRMT R27, R2, 0x7610, R27 ;  /* 0x00007610021b7816 */ /* 0x001fe2000000001b */
[----:B------:R-:W-:Y:S05]  /*33b0*/  BRA `(.L_x_12776) ;  /* 0x00000ae000007947 */ /* 0x000fea0003800000 */
.L_x_12771:
        /* <DEDUP_REMOVED lines=12> */
.L_x_12785:
[----:B------:R-:W3:Y:S02]  /*3480*/  LDG.E.64 R4, [R4.64] ;  /* 0x0000002404047981 */ /* 0x000ee4000c1e1b00 */
[----:B---3--:R-:W0:Y:S02]  /*3490*/  F2I.S64.F64.TRUNC R2, R4 ;  /* 0x0000000400027311 */ /* 0x008e24000030d900 */
[----:B0-----:R-:W-:Y:S01]  /*34a0*/  PRMT R27, R2, 0x7610, R27 ;  /* 0x00007610021b7816 */ /* 0x001fe2000000001b */
[----:B------:R-:W-:Y:S05]  /*34b0*/  BRA `(.L_x_12776) ;  /* 0x000009e000007947 */ /* 0x000fea0003800000 */
.L_x_12784:
        /* <DEDUP_REMOVED lines=28> */
.L_x_12787:
        /* <DEDUP_REMOVED lines=15> */
.L_x_12786:
[----:B------:R-:W3:Y:S02]  /*3770*/  LDG.E.U16 R2, [R4.64] ;  /* 0x0000002404027981 */ /* 0x000ee4000c1e1500 */
[----:B---3--:R-:W-:-:S06]  /*3780*/  PRMT R2, RZ, 0x5410, R2 ;  /* 0x00005410ff027816 */ /* 0x008fcc0000000002 */
[----:B------:R-:W0:Y:S02]  /*3790*/  F2I.S64.TRUNC R2, R2 ;  /* 0x0000000200027311 */ /* 0x000e24000020d900 */
[----:B0-----:R-:W-:Y:S01]  /*37a0*/  PRMT R27, R2, 0x7610, R27 ;  /* 0x00007610021b7816 */ /* 0x001fe2000000001b */
[----:B------:R-:W-:Y:S05]  /*37b0*/  BRA `(.L_x_12776) ;  /* 0x000006e000007947 */ /* 0x000fea0003800000 */
.L_x_12783:
        /* <DEDUP_REMOVED lines=10> */
.L_x_12790:
        /* <DEDUP_REMOVED lines=21> */
.L_x_12794:
[----:B------:R-:W-:Y:S05]  /*39b0*/  BSYNC B1 ;  /* 0x0000000000017941 */ /* 0x000fea0003800000 */
.L_x_12793:
[----:B------:R-:W-:Y:S01]  /*39c0*/  IMAD.SHL.U32 R2, R2, 0x100000, RZ ;  /* 0x0010000002027824 */ /* 0x000fe200078e00ff */
[----:B------:R-:W-:-:S04]  /*39d0*/  LEA R3, R0, 0x3b800000, 0x17 ;  /* 0x3b80000000037811 */ /* 0x000fc800078eb8ff */
[----:B------:R-:W-:Y:S02]  /*39e0*/  LOP3.LUT R2, R3, R2, R4, 0xfe, !PT ;  /* 0x0000000203027212 */ /* 0x000fe400078efe04 */
.L_x_12792:
[----:B------:R-:W-:Y:S05]  /*39f0*/  BSYNC B0 ;  /* 0x0000000000007941 */ /* 0x000fea0003800000 */
.L_x_12791:
[----:B------:R-:W0:Y:S02]  /*3a00*/  F2I.S64.TRUNC R2, R2 ;  /* 0x0000000200027311 */ /* 0x000e24000020d900 */
[----:B0-----:R-:W-:Y:S01]  /*3a10*/  PRMT R27, R2, 0x7610, R27 ;  /* 0x00007610021b7816 */ /* 0x001fe2000000001b */
[----:B------:R-:W-:Y:S05]  /*3a20*/  BRA `(.L_x_12776) ;  /* 0x0000047000007947 */ /* 0x000fea0003800000 */
.L_x_12789:
        /* <DEDUP_REMOVED lines=21> */
.L_x_12798:
[----:B------:R-:W-:Y:S05]  /*3b80*/  BSYNC B1 ;  /* 0x0000000000017941 */ /* 0x000fea0003800000 */
.L_x_12797:
[----:B------:R-:W-:Y:S01]  /*3b90*/  IMAD.SHL.U32 R2, R2, 0x200000, RZ ;  /* 0x0020000002027824 */ /* 0x000fe200078e00ff */
[----:B------:R-:W-:-:S04]  /*3ba0*/  LEA R3, R0, 0x37800000, 0x17 ;  /* 0x3780000000037811 */ /* 0x000fc800078eb8ff */
[----:B------:R-:W-:Y:S02]  /*3bb0*/  LOP3.LUT R2, R3, R2, R4, 0xfe, !PT ;  /* 0x0000000203027212 */ /* 0x000fe400078efe04 */
.L_x_12796:
[----:B------:R-:W-:Y:S05]  /*3bc0*/  BSYNC B0 ;  /* 0x0000000000007941 */ /* 0x000fea0003800000 */
.L_x_12795:
[----:B------:R-:W0:Y:S02]  /*3bd0*/  F2I.S64.TRUNC R2, R2 ;  /* 0x0000000200027311 */ /* 0x000e24000020d900 */
[----:B0-----:R-:W-:Y:S01]  /*3be0*/  PRMT R27, R2, 0x7610, R27 ;  /* 0x00007610021b7816 */ /* 0x001fe2000000001b */
[----:B------:R-:W-:Y:S05]  /*3bf0*/  BRA `(.L_x_12776) ;  /* 0x000002a000007947 */ /* 0x000fea0003800000 */
.L_x_12788:
        /* <DEDUP_REMOVED lines=14> */
.L_x_12802:
[----:B------:R-:W-:Y:S05]  /*3ce0*/  BSYNC B0 ;  /* 0x0000000000007941 */ /* 0x000fea0003800000 */
.L_x_12801:
[----:B------:R-:W0:Y:S02]  /*3cf0*/  F2I.S64.TRUNC R2, R2 ;  /* 0x0000000200027311 */ /* 0x000e24000020d900 */
[----:B0-----:R-:W-:Y:S01]  /*3d00*/  PRMT R27, R2, 0x7610, R27 ;  /* 0x00007610021b7816 */ /* 0x001fe2000000001b */
[----:B------:R-:W-:Y:S05]  /*3d10*/  BRA `(.L_x_12776) ;  /* 0x0000018000007947 */ /* 0x000fea0003800000 */
.L_x_12775:
        /* <DEDUP_REMOVED lines=21> */
.L_x_12800:
[----:B------:R0:W5:Y:S01]  /*3e70*/  LDG.E.U8 R27, [R4.64] ;  /* 0x00000024041b7981 */ /* 0x000162000c1e1100 */
[----:B------:R-:W-:Y:S05]  /*3e80*/  BRA `(.L_x_12776) ;  /* 0x0000001000007947 */ /* 0x000fea0003800000 */
.L_x_12799:
[----:B------:R0:W5:Y:S02]  /*3e90*/  LDG.E.U8 R27, [R4.64] ;  /* 0x00000024041b7981 */ /* 0x000164000c1e1100 */
.L_x_12776:
        /* <DEDUP_REMOVED lines=18> */
.L_x_12806:
[----:B------:R-:W3:Y:S02]  /*3fc0*/  LDG.E.U8 R2, [R2.64] ;  /* 0x0000002402027981 */ /* 0x000ee4000c1e1100 */
[----:B---3--:R-:W-:-:S04]  /*3fd0*/  ISETP.NE.AND P0, PT, R2, RZ, PT ;  /* 0x000000ff0200720c */ /* 0x008fc80003f05270 */
[----:B------:R-:W-:Y:S01]  /*3fe0*/  P2R R19, PR, RZ, 0x1 ;  /* 0x00000001ff137803 */ /* 0x000fe20000000000 */
[----:B------:R-:W-:Y:S05]  /*3ff0*/  BRA `(.L_x_12808) ;  /* 0x00000f4000007947 */ /* 0x000fea0003800000 */
.L_x_12805:
        /* <DEDUP_REMOVED lines=11> */
.L_x_12810:
[----:B------:R-:W3:Y:S02]  /*40b0*/  LDG.E R2, [R2.64] ;  /* 0x0000002402027981 */ /* 0x000ee4000c1e1900 */
[----:B---3--:R-:W-:-:S04]  /*40c0*/  ISETP.NE.AND P0, PT, R2, RZ, PT ;  /* 0x000000ff0200720c */ /* 0x008fc80003f05270 */
[----:B------:R-:W-:Y:S01]  /*40d0*/  P2R R19, PR, RZ, 0x1 ;  /* 0x00000001ff137803 */ /* 0x000fe20000000000 */
[----:B------:R-:W-:Y:S05]  /*40e0*/  BRA `(.L_x_12808) ;  /* 0x00000e5000007947 */ /* 0x000fea0003800000 */
.L_x_12809:
[----:B------:R-:W3:Y:S02]  /*40f0*/  LDG.E.U16 R2, [R2.64] ;  /* 0x0000002402027981 */ /* 0x000ee4000c1e1500 */
[----:B---3--:R-:W-:-:S04]  /*4100*/  ISETP.NE.AND P0, PT, R2, RZ, PT ;  /* 0x000000ff0200720c */ /* 0x008fc80003f05270 */
[----:B------:R-:W-:Y:S01]  /*4110*/  P2R R19, PR, RZ, 0x1 ;  /* 0x00000001ff137803 */ /* 0x000fe20000000000 */
[----:B------:R-:W-:Y:S05]  /*4120*/  BRA `(.L_x_12808) ;  /* 0x00000e1000007947 */ /* 0x000fea0003800000 */
.L_x_12804:
        /* <DEDUP_REMOVED lines=10> */
.L_x_12812:
[----:B------:R-:W3:Y:S02]  /*41d0*/  LDG.E.U16 R0, [R2.64] ;  /* 0x0000002402007981 */ /* 0x000ee4000c1e1500 */
[----:B---3--:R-:W-:-:S05]  /*41e0*/  HADD2.F32 R0, -RZ, R0.H0_H0 ;  /* 0x20000000ff007230 */ /* 0x008fca0000004100 */
[----:B------:R-:W-:-:S04]  /*41f0*/  FSETP.NEU.FTZ.AND P0, PT, R0, RZ, PT ;  /* 0x000000ff0000720b */ /* 0x000fc80003f1d000 */
[----:B------:R-:W-:Y:S01]  /*4200*/  P2R R19, PR, RZ, 0x1 ;  /* 0x00000001ff137803 */ /* 0x000fe20000000000 */
[----:B------:R-:W-:Y:S05]  /*4210*/  BRA `(.L_x_12808) ;  /* 0x00000d2000007947 */ /* 0x000fea0003800000 */
.L_x_12811:
        /* <DEDUP_REMOVED lines=12> */
.L_x_12814:
[----:B------:R-:W3:Y:S02]  /*42e0*/  LDG.E R2, [R2.64] ;  /* 0x0000002402027981 */ /* 0x000ee4000c1e1900 */
[----:B---3--:R-:W-:-:S05]  /*42f0*/  HADD2.F32 R0, -RZ, R2.H0_H0 ;  /* 0x20000002ff007230 */ /* 0x008fca0000004100 */
        /* <DEDUP_REMOVED lines=9> */
.L_x_12813:
[----:B------:R-:W3:Y:S02]  /*4390*/  LDG.E.64 R2, [R2.64] ;  /* 0x0000002402027981 */ /* 0x000ee4000c1e1b00 */
[----:B---3--:R-:W1:-:S06]  /*43a0*/  DSETP.NEU.AND P0, PT, R2, RZ, PT ;  /* 0x000000ff0200722a */ /* 0x008e4c0003f0d000 */
[----:B-1----:R-:W-:Y:S01]  /*43b0*/  P2R R19, PR, RZ, 0x1 ;  /* 0x00000001ff137803 */ /* 0x002fe20000000000 */
[----:B------:R-:W-:Y:S05]  /*43c0*/  BRA `(.L_x_12808) ;  /* 0x00000b7000007947 */ /* 0x000fea0003800000 */
.L_x_12803:
        /* <DEDUP_REMOVED lines=12> */
.L_x_12817:
[----:B0-----:R-:W3:Y:S02]  /*4490*/  LDG.E.128 R4, [R2.64] ;  /* 0x0000002402047981 */ /* 0x001ee4000c1e1d00 */
[----:B---3--:R-:W0:-:S06]  /*44a0*/  DSETP.NEU.AND P0, PT, R6, RZ, PT ;  /* 0x000000ff0600722a */ /* 0x008e0c0003f0d000 */
[----:B0-----:R-:W0:-:S06]  /*44b0*/  DSETP.NEU.OR P0, PT, R4, RZ, P0 ;  /* 0x000000ff0400722a */ /* 0x001e0c000070d400 */
[----:B0-----:R-:W-:Y:S01]  /*44c0*/  P2R R19, PR, RZ, 0x1 ;  /* 0x00000001ff137803 */ /* 0x001fe20000000000 */
[----:B------:R-:W-:Y:S05]  /*44d0*/  BRA `(.L_x_12808) ;  /* 0x00000a6000007947 */ /* 0x000fea0003800000 */
.L_x_12816:
        /* <DEDUP_REMOVED lines=28> */
.L_x_12819:
[----:B------:R-:W3:Y:S02]  /*46a0*/  LDG.E.U8 R2, [R2.64] ;  /* 0x0000002402027981 */ /* 0x000ee4000c1e1100 */
[C---:B---3--:R-:W-:Y:S02]  /*46b0*/  IMAD.SHL.U32 R0, R2.reuse, 0x2000000, RZ ;  /* 0x0200000002007824 */ /* 0x048fe400078e00ff */
        /* <DEDUP_REMOVED lines=13> */
.L_x_12818:
[----:B------:R-:W3:Y:S02]  /*4790*/  LDG.E.U16 R0, [R2.64] ;  /* 0x0000002402007981 */ /* 0x000ee4000c1e1500 */
[----:B---3--:R-:W-:-:S04]  /*47a0*/  PRMT R0, RZ, 0x5410, R0 ;  /* 0x00005410ff007816 */ /* 0x008fc80000000000 */
[----:B------:R-:W-:-:S04]  /*47b0*/  FSETP.NEU.FTZ.AND P0, PT, R0, RZ, PT ;  /* 0x000000ff0000720b */ /* 0x000fc80003f1d000 */
[----:B------:R-:W-:Y:S01]  /*47c0*/  P2R R19, PR, RZ, 0x1 ;  /* 0x00000001ff137803 */ /* 0x000fe20000000000 */
[----:B------:R-:W-:Y:S05]  /*47d0*/  BRA `(.L_x_12808) ;  /* 0x0000076000007947 */ /* 0x000fea0003800000 */
.L_x_12815:
        /* <DEDUP_REMOVED lines=12> */
.L_x_12822:
        /* <DEDUP_REMOVED lines=21> */
.L_x_12826:
[----:B------:R-:W-:Y:S05]  /*49f0*/  BSYNC B1 ;  /* 0x0000000000017941 */ /* 0x000fea0003800000 */
.L_x_12825:
[----:B------:R-:W-:Y:S01]  /*4a00*/  LEA R3, R0, 0x3b800000, 0x17 ;  /* 0x3b80000000037811 */ /* 0x000fe200078eb8ff */
[----:B------:R-:W-:-:S05]  /*4a10*/  IMAD.SHL.U32 R0, R2, 0x100000, RZ ;  /* 0x0010000002007824 */ /* 0x000fca00078e00ff */
[----:B------:R-:W-:Y:S02]  /*4a20*/  LOP3.LUT R0, R3, R0, R4, 0xfe, !PT ;  /* 0x0000000003007212 */ /* 0x000fe400078efe04 */
.L_x_12824:
[----:B------:R-:W-:Y:S05]  /*4a30*/  BSYNC B0 ;  /* 0x0000000000007941 */ /* 0x000fea0003800000 */
.L_x_12823:
[----:B------:R-:W-:-:S04]  /*4a40*/  FSETP.NEU.FTZ.AND P0, PT, R0, RZ, PT ;  /* 0x000000ff0000720b */ /* 0x000fc80003f1d000 */
[----:B------:R-:W-:Y:S01]  /*4a50*/  P2R R19, PR, RZ, 0x1 ;  /* 0x00000001ff137803 */ /* 0x000fe20000000000 */
[----:B------:R-:W-:Y:S05]  /*4a60*/  BRA `(.L_x_12808) ;  /* 0x000004d000007947 */ /* 0x000fea0003800000 */
.L_x_12821:
        /* <DEDUP_REMOVED lines=21> */
.L_x_12830:
[----:B------:R-:W-:Y:S05]  /*4bc0*/  BSYNC B1 ;  /* 0x0000000000017941 */ /* 0x000fea0003800000 */
.L_x_12829:
[----:B------:R-:W-:Y:S01]  /*4bd0*/  LEA R3, R0, 0x37800000, 0x17 ;  /* 0x3780000000037811 */ /* 0x000fe200078eb8ff */
[----:B------:R-:W-:-:S05]  /*4be0*/  IMAD.SHL.U32 R0, R2, 0x200000, RZ ;  /* 0x0020000002007824 */ /* 0x000fca00078e00ff */
[----:B------:R-:W-:Y:S02]  /*4bf0*/  LOP3.LUT R0, R3, R0, R4, 0xfe, !PT ;  /* 0x0000000003007212 */ /* 0x000fe400078efe04 */
.L_x_12828:
[----:B------:R-:W-:Y:S05]  /*4c00*/  BSYNC B0 ;  /* 0x0000000000007941 */ /* 0x000fea0003800000 */
.L_x_12827:
[----:B------:R-:W-:-:S04]  /*4c10*/  FSETP.NEU.FTZ.AND P0, PT, R0, RZ, PT ;  /* 0x000000ff0000720b */ /* 0x000fc80003f1d000 */
[----:B------:R-:W-:Y:S01]  /*4c20*/  P2R R19, PR, RZ, 0x1 ;  /* 0x00000001ff137803 */ /* 0x000fe20000000000 */
[----:B------:R-:W-:Y:S05]  /*4c30*/  BRA `(.L_x_12808) ;  /* 0x0000030000007947 */ /* 0x000fea0003800000 */
.L_x_12820:
        /* <DEDUP_REMOVED lines=14> */
.L_x_12834:
[----:B------:R-:W-:Y:S05]  /*4d20*/  BSYNC B0 ;  /* 0x0000000000007941 */ /* 0x000fea0003800000 */
.L_x_12833:
[----:B------:R-:W-:-:S04]  /*4d30*/  FSETP.NEU.FTZ.AND P0, PT, R0, RZ, PT ;  /* 0x000000ff0000720b */ /* 0x000fc80003f1d000 */
[----:B------:R-:W-:Y:S01]  /*4d40*/  P2R R19, PR, RZ, 0x1 ;  /* 0x00000001ff137803 */ /* 0x000fe20000000000 */
[----:B------:R-:W-:Y:S05]  /*4d50*/  BRA `(.L_x_12808) ;  /* 0x000001e000007947 */ /* 0x000fea0003800000 */
.L_x_12807:
        /* <DEDUP_REMOVED lines=19> */
[----:B------:R-:W-:-:S04]  /*4e90*/  PLOP3.LUT P0, PT, PT, PT, PT, 0x8, 0x0 ;  /* 0x000000000000781c */ /* 0x000fc80003f0e170 */
[----:B------:R-:W-:Y:S01]  /*4ea0*/  P2R R19, PR, RZ, 0x1 ;  /* 0x00000001ff137803 */ /* 0x000fe20000000000 */
[----:B------:R-:W-:Y:S05]  /*4eb0*/  BRA `(.L_x_12808) ;  /* 0x0000008000007947 */ /* 0x000fea0003800000 */
.L_x_12832:
[----:B------:R-:W3:Y:S02]  /*4ec0*/  LDG.E.64 R2, [R2.64] ;  /* 0x0000002402027981 */ /* 0x000ee4000c1e1b00 */
[----:B---3--:R-:W-:-:S04]  /*4ed0*/  ISETP.NE.U32.AND P0, PT, R2, RZ, PT ;  /* 0x000000ff0200720c */ /* 0x008fc80003f05070 */
[----:B------:R-:W-:-:S04]  /*4ee0*/  ISETP.NE.AND.EX P0, PT, R3, RZ, PT, P0 ;  /* 0x000000ff0300720c */ /* 0x000fc80003f05300 */
[----:B------:R-:W-:Y:S01]  /*4ef0*/  P2R R19, PR, RZ, 0x1 ;  /* 0x00000001ff137803 */ /* 0x000fe20000000000 */
[----:B------:R-:W-:Y:S05]  /*4f00*/  BRA `(.L_x_12808) ;  /* 0x0000003000007947 */ /* 0x000fea0003800000 */
.L_x_12831:
[----:B------:R-:W3:Y:S02]  /*4f10*/  LDG.E R2, [R2.64] ;  /* 0x0000002402027981 */ /* 0x000ee4000c1e1900 */
[----:B---3--:R-:W-:-:S04]  /*4f20*/  ISETP.NE.AND P0, PT, R2, RZ, PT ;  /* 0x000000ff0200720c */ /* 0x008fc80003f05270 */
[----:B------:R-:W-:Y:S02]  /*4f30*/  P2R R19, PR, RZ, 0x1 ;  /* 0x00000001ff137803 */ /* 0x000fe40000000000 */
.L_x_12808:
        /* <DEDUP_REMOVED lines=17> */
.L_x_12838:
[----:B------:R1:W5:Y:S01]  /*5050*/  LDG.E.U8 R22, [R2.64] ;  /* 0x0000002402167981 */ /* 0x000362000c1e1100 */
[----:B------:R-:W-:Y:S01]  /*5060*/  IMAD.MOV.U32 R23, RZ, RZ, RZ ;  /* 0x000000ffff177224 */ /* 0x000fe200078e00ff */
[----:B------:R-:W-:Y:S05]  /*5070*/  BRA `(.L_x_12840) ;  /* 0x00000d5000007947 */ /* 0x000fea0003800000 */
.L_x_12837:
        /* <DEDUP_REMOVED lines=8> */
.L_x_12842:
[----:B------:R-:W3:Y:S02]  /*5100*/  LDG.E R22, [R2.64] ;  /* 0x0000002402167981 */ /* 0x000ee4000c1e1900 */
[----:B---3--:R-:W-:Y:S01]  /*5110*/  SHF.R.S32.HI R23, RZ, 0x1f, R22 ;  /* 0x0000001fff177819 */ /* 0x008fe20000011416 */
[----:B------:R-:W-:Y:S05]  /*5120*/  BRA `(.L_x_12840) ;  /* 0x00000ca000007947 */ /* 0x000fea0003800000 */
.L_x_12841:
[----:B------:R-:W3:Y:S02]  /*5130*/  LDG.E.S16 R22, [R2.64] ;  /* 0x0000002402167981 */ /* 0x000ee4000c1e1700 */
[----:B---3--:R-:W-:Y:S01]  /*5140*/  SHF.R.S32.HI R23, RZ, 0x1f, R22 ;  /* 0x0000001fff177819 */ /* 0x008fe20000011416 */
[----:B------:R-:W-:Y:S05]  /*5150*/  BRA `(.L_x_12840) ;  /* 0x00000c7000007947 */ /* 0x000fea0003800000 */
.L_x_12836:
        /* <DEDUP_REMOVED lines=9> */
.L_x_12844:
[----:B------:R-:W3:Y:S02]  /*51f0*/  LDG.E.U16 R2, [R2.64] ;  /* 0x0000002402027981 */ /* 0x000ee4000c1e1500 */
[----:B---3--:R-:W-:-:S06]  /*5200*/  HADD2.F32 R22, -RZ, R2.H0_H0 ;  /* 0x20000002ff167230 */ /* 0x008fcc0000004100 */
[----:B------:R-:W1:Y:S01]  /*5210*/  F2I.S64.TRUNC R22, R22 ;  /* 0x0000001600167311 */ /* 0x000e62000020d900 */
[----:B------:R-:W-:Y:S05]  /*5220*/  BRA `(.L_x_12840) ;  /* 0x00000ba000007947 */ /* 0x000fea0003800000 */
.L_x_12843:
        /* <DEDUP_REMOVED lines=9> */
.L_x_12846:
[----:B------:R-:W3:Y:S02]  /*52c0*/  LDG.E.U16 R2, [R2.64] ;  /* 0x0000002402027981 */ /* 0x000ee4000c1e1500 */
[----:B---3--:R-:W-:-:S06]  /*52d0*/  HADD2.F32 R22, -RZ, R2.H0_H0 ;  /* 0x20000002ff167230 */ /* 0x008fcc0000004100 */
[----:B------:R-:W1:Y:S01]  /*52e0*/  F2I.S64.TRUNC R22, R22 ;  /* 0x0000001600167311 */ /* 0x000e62000020d900 */
[----:B------:R-:W-:Y:S05]  /*52f0*/  BRA `(.L_x_12840) ;  /* 0x00000ad000007947 */ /* 0x000fea0003800000 */
.L_x_12845:
[----:B------:R-:W3:Y:S02]  /*5300*/  LDG.E.64 R2, [R2.64] ;  /* 0x0000002402027981 */ /* 0x000ee4000c1e1b00 */
[----:B---3--:R1:W3:Y:S01]  /*5310*/  F2I.S64.F64.TRUNC R22, R2 ;  /* 0x0000000200167311 */ /* 0x0082e2000030d900 */
[----:B------:R-:W-:Y:S05]  /*5320*/  BRA `(.L_x_12840) ;  /* 0x00000aa000007947 */ /* 0x000fea0003800000 */
.L_x_12835:
        /* <DEDUP_REMOVED lines=13> */
.L_x_12849:
[----:B------:R-:W3:Y:S02]  /*5400*/  LDG.E.64 R2, [R2.64] ;  /* 0x0000002402027981 */ /* 0x000ee4000c1e1b00 */
[----:B---3--:R1:W3:Y:S01]  /*5410*/  F2I.S64.F64.TRUNC R22, R2 ;  /* 0x0000000200167311 */ /* 0x0082e2000030d900 */
[----:B------:R-:W-:Y:S05]  /*5420*/  BRA `(.L_x_12840) ;  /* 0x000009a000007947 */ /* 0x000fea0003800000 */
.L_x_12848:
        /* <DEDUP_REMOVED lines=27> */
.L_x_12851:
        /* <DEDUP_REMOVED lines=14> */
.L_x_12850:
[----:B------:R-:W3:Y:S02]  /*56c0*/  LDG.E.U16 R22, [R2.64] ;  /* 0x0000002402167981 */ /* 0x000ee4000c1e1500 */
[----:B---3--:R-:W-:-:S06]  /*56d0*/  PRMT R22, RZ, 0x5410, R22 ;  /* 0x00005410ff167816 */ /* 0x008fcc0000000016 */
[----:B------:R-:W1:Y:S01]  /*56e0*/  F2I.S64.TRUNC R22, R22 ;  /* 0x0000001600167311 */ /* 0x000e62000020d900 */
[----:B------:R-:W-:Y:S05]  /*56f0*/  BRA `(.L_x_12840) ;  /* 0x000006d000007947 */ /* 0x000fea0003800000 */
.L_x_12847:
        /* <DEDUP_REMOVED lines=11> */
.L_x_12854:
        /* <DEDUP_REMOVED lines=21> */
.L_x_12858:
[----:B------:R-:W-:Y:S05]  /*5900*/  BSYNC B1 ;  /* 0x0000000000017941 */ /* 0x000fea0003800000 */
.L_x_12857:
[----:B------:R-:W-:Y:S01]  /*5910*/  IMAD.SHL.U32 R2, R2, 0x100000, RZ ;  /* 0x0010000002027824 */ /* 0x000fe200078e00ff */
[----:B------:R-:W-:-:S04]  /*5920*/  LEA R3, R0, 0x3b800000, 0x17 ;  /* 0x3b80000000037811 */ /* 0x000fc800078eb8ff */
[----:B------:R-:W-:Y:S02]  /*5930*/  LOP3.LUT R22, R3, R2, R22, 0xfe, !PT ;  /* 0x0000000203167212 */ /* 0x000fe400078efe16 */
.L_x_12856:
[----:B------:R-:W-:Y:S05]  /*5940*/  BSYNC B0 ;  /* 0x0000000000007941 */ /* 0x000fea0003800000 */
.L_x_12855:
[----:B------:R-:W1:Y:S01]  /*5950*/  F2I.S64.TRUNC R22, R22 ;  /* 0x0000001600167311 */ /* 0x000e62000020d900 */
[----:B------:R-:W-:Y:S05]  /*5960*/  BRA `(.L_x_12840) ;  /* 0x0000046000007947 */ /* 0x000fea0003800000 */
.L_x_12853:
        /* <DEDUP_REMOVED lines=21> */
.L_x_12862:
[----:B------:R-:W-:Y:S05]  /*5ac0*/  BSYNC B1 ;  /* 0x0000000000017941 */ /* 0x000fea0003800000 */
.L_x_12861:
[----:B------:R-:W-:Y:S01]  /*5ad0*/  IMAD.SHL.U32 R2, R2, 0x200000, RZ ;  /* 0x0020000002027824 */ /* 0x000fe200078e00ff */
[----:B------:R-:W-:-:S04]  /*5ae0*/  LEA R3, R0, 0x37800000, 0x17 ;  /* 0x3780000000037811 */ /* 0x000fc800078eb8ff */
[----:B------:R-:W-:Y:S02]  /*5af0*/  LOP3.LUT R22, R3, R2, R22, 0xfe, !PT ;  /* 0x0000000203167212 */ /* 0x000fe400078efe16 */
.L_x_12860:
[----:B------:R-:W-:Y:S05]  /*5b00*/  BSYNC B0 ;  /* 0x0000000000007941 */ /* 0x000fea0003800000 */
.L_x_12859:
[----:B------:R-:W1:Y:S01]  /*5b10*/  F2I.S64.TRUNC R22, R22 ;  /* 0x0000001600167311 */ /* 0x000e62000020d900 */
[----:B------:R-:W-:Y:S05]  /*5b20*/  BRA `(.L_x_12840) ;  /* 0x000002a000007947 */ /* 0x000fea0003800000 */
.L_x_12852:
        /* <DEDUP_REMOVED lines=14> */
.L_x_12866:
[----:B------:R-:W-:Y:S05]  /*5c10*/  BSYNC B0 ;  /* 0x0000000000007941 */ /* 0x000fea0003800000 */
.L_x_12865:
[----:B------:R-:W1:Y:S01]  /*5c20*/  F2I.S64.TRUNC R22, R22 ;  /* 0x0000001600167311 */ /* 0x000e62000020d900 */
[----:B------:R-:W-:Y:S05]  /*5c30*/  BRA `(.L_x_12840) ;  /* 0x0000019000007947 */ /* 0x000fea0003800000 */
.L_x_12839:
        /* <DEDUP_REMOVED lines=21> */
.L_x_12864:
[----:B------:R1:W5:Y:S01]  /*5d90*/  LDG.E.64 R22, [R2.64] ;  /* 0x0000002402167981 */ /* 0x000362000c1e1b00 */
[----:B------:R-:W-:Y:S05]  /*5da0*/  BRA `(.L_x_12840) ;  /* 0x0000002000007947 */ /* 0x000fea0003800000 */
.L_x_12863:
[----:B------:R1:W5:Y:S01]  /*5db0*/  LDG.E R22, [R2.64] ;  /* 0x0000002402167981 */ /* 0x000362000c1e1900 */
[----:B------:R-:W-:-:S03]  /*5dc0*/  IMAD.MOV.U32 R23, RZ, RZ, RZ ;  /* 0x000000ffff177224 */ /* 0x000fc600078e00ff */
.L_x_12840:
[----:B------:R-:W-:Y:S02]  /*5dd0*/  ISETP.NE.AND P0, PT, R19, RZ, PT ;  /* 0x000000ff1300720c */ /* 0x000fe40003f05270 */
[----:B------:R-:W-:Y:S02]  /*5de0*/  IADD3 R29, R29, 0x80, RZ ;  /* 0x000000801d1d7810 */ /* 0x000fe40007ffe0ff */
[----:B------:R-:W-:-:S04]  /*5df0*/  SEL R32, RZ, 0x1, !P0 ;  /* 0x00000001ff207807 */ /* 0x000fc80004000000 */
.L_x_12770:
[----:B------:R-:W-:Y:S05]  /*5e00*/  BSYNC B6 ;  /* 0x0000000000067941 */ /* 0x000fea0003800000 */
.L_x_12769:
[----:B------:R-:W-:Y:S01]  /*5e10*/  ISETP.GE.AND P0, PT, R29, R34, PT ;  /* 0x000000221d00720c */ /* 0x000fe20003f06270 */
[----:B------:R-:W-:Y:S01]  /*5e20*/  BSSY B6, `(.L_x_12867) ;  /* 0x00002e2000067945 */ /* 0x000fe20003800000 */
[----:B------:R-:W-:Y:S01]  /*5e30*/  PRMT R31, RZ, 0x7610, R31 ;  /* 0x00007610ff1f7816 */ /* 0x000fe2000000001f */
[----:B------:R-:W-:Y:S01]  /*5e40*/  CS2R R24, SRZ ;  /* 0x0000000000187805 */ /* 0x000fe2000001ff00 */
[----:B------:R-:W-:Y:S01]  /*5e50*/  PRMT R30, RZ, 0x7610, R30 ;  /* 0x00007610ff1e7816 */ /* 0x000fe2000000001e */
[----:B------:R-:W-:Y:S01]  /*5e60*/  CS2R R18, SRZ ;  /* 0x0000000000127805 */ /* 0x000fe2000001ff00 */
[----:B-1----:R-:W-:-:S07]  /*5e70*/  PRMT R2, RZ, 0x7610, R2 ;  /* 0x00007610ff027816 */ /* 0x002fce0000000002 */
        /* <DEDUP_REMOVED lines=18> */
.L_x_12872:
[----:B------:R1:W5:Y:S01]  /*5fa0*/  LDG.E.U8 R2, [R6.64] ;  /* 0x0000002406027981 */ /* 0x000362000c1e1100 */
[----:B------:R-:W-:Y:S05]  /*5fb0*/  BRA `(.L_x_12874) ;  /* 0x00000d1000007947 */ /* 0x000fea0003800000 */
.L_x_12871:
        /* <DEDUP_REMOVED lines=8> */
.L_x_12876:
[----:B------:R1:W5:Y:S01]  /*6040*/  LDG.E.U8 R2, [R6.64] ;  /* 0x0000002406027981 */ /* 0x000362000c1e1100 */
[----:B------:R-:W-:Y:S05]  /*6050*/  BRA `(.L_x_12874) ;  /* 0x00000c7000007947 */ /* 0x000fea0003800000 */
.L_x_12875:
[----:B------:R1:W5:Y:S01]  /*6060*/  LDG.E.U16 R2, [R6.64] ;  /* 0x0000002406027981 */ /* 0x000362000c1e1500 */
[----:B------:R-:W-:Y:S05]  /*6070*/  BRA `(.L_x_12874) ;  /* 0x00000c5000007947 */ /* 0x000fea0003800000 */
.L_x_12870:
[----:B------:R-:W-:-:S13]  /*6080*/  ISETP.GT.AND P0, PT, R0, 0x6, PT ;  /* 0x000000060000780c */ /* 0x000fda0003f04270 */
[----:B------:R-:W-:Y:S05]  /*6090*/  @P0 BRA `(.L_x_12877) ;  /* 0x000000b000000947 */ /* 0x000fea0003800000 */
[----:B------:R-:W-:-:S13]  /*60a0*/  ISETP.NE.AND P0, PT, R0, 0x5, PT ;  /* 0x000000050000780c */ /* 0x000fda0003f05270 */
[----:B------:R-:W-:Y:S05]  /*60b0*/  @!P0 BRA `(.L_x_12878) ;  /* 0x0000005000008947 */ /* 0x000fea0003800000 */
[----:B------:R-:W-:-:S13]  /*60c0*/  ISETP.NE.AND P0, PT, R0, 0x6, PT ;  /* 0x000000060000780c */ /* 0x000fda0003f05270 */
[----:B------:R-:W-:Y:S05]  /*60d0*/  @P0 BRA `(.L_x_12873) ;  /* 0x00000a7000000947 */ /* 0x000fea0003800000 */
[----:B------:R-:W4:Y:S02]  /*60e0*/  LDG.E R3, [R6.64] ;  /* 0x0000002406037981 */ /* 0x000f24000c1e1900 */
[----:B----4-:R-:W1:Y:S01]  /*60f0*/  F2I.S64.TRUNC R2, R3 ;  /* 0x0000000300027311 */ /* 0x010e62000020d900 */
[----:B------:R-:W-:Y:S05]  /*6100*/  BRA `(.L_x_12874) ;  /* 0x00000bc000007947 */ /* 0x000fea0003800000 */
.L_x_12878:
[----:B------:R-:W4:Y:S02]  /*6110*/  LDG.E.U16 R3, [R6.64] ;  /* 0x0000002406037981 */ /* 0x000f24000c1e1500 */
[----:B----4-:R-:W-:-:S06]  /*6120*/  HADD2.F32 R3, -RZ, R3.H0_H0 ;  /* 0x20000003ff037230 */ /* 0x010fcc0000004100 */
[----:B------:R-:W1:Y:S01]  /*6130*/  F2I.S64.TRUNC R2, R3 ;  /* 0x0000000300027311 */ /* 0x000e62000020d900 */
[----:B------:R-:W-:Y:S05]  /*6140*/  BRA `(.L_x_12874) ;  /* 0x00000b8000007947 */ /* 0x000fea0003800000 */
.L_x_12877:
[----:B------:R-:W-:-:S13]  /*6150*/  ISETP.NE.AND P0, PT, R0, 0x7, PT ;  /* 0x000000070000780c */ /* 0x000fda0003f05270 */
[----:B------:R-:W-:Y:S05]  /*6160*/  @!P0 BRA `(.L_x_12879) ;  /* 0x000000b000008947 */ /* 0x000fea0003800000 */
[----:B------:R-:W-:-:S13]  /*6170*/  ISETP.NE.AND P0, PT, R0, 0x8, PT ;  /* 0x000000080000780c */ /* 0x000fda0003f05270 */
[----:B------:R-:W-:Y:S05]  /*6180*/  @!P0 BRA `(.L_x_12880) ;  /* 0x0000005000008947 */ /* 0x000fea0003800000 */
[----:B------:R-:W-:-:S13]  /*6190*/  ISETP.NE.AND P0, PT, R0, 0x9, PT ;  /* 0x000000090000780c */ /* 0x000fda0003f05270 */
[----:B------:R-:W-:Y:S05]  /*61a0*/  @P0 BRA `(.L_x_12873) ;  /* 0x000009a000000947 */ /* 0x000fea0003800000 */
[----:B------:R-:W4:Y:S02]  /*61b0*/  LDG.E R3, [R6.64] ;  /* 0x0000002406037981 */ /* 0x000f24000c1e1900 */
[----:B----4-:R-:W1:Y:S01]  /*61c0*/  F2I.S64.TRUNC R2, R3 ;  /* 0x0000000300027311 */ /* 0x010e62000020d900 */
[----:B------:R-:W-:Y:S05]  /*61d0*/  BRA `(.L_x_12874) ;  /* 0x00000af000007947 */ /* 0x000fea0003800000 */
.L_x_12880:
[----:B------:R-:W4:Y:S02]  /*61e0*/  LDG.E.U16 R6, [R6.64] ;  /* 0x0000002406067981 */ /* 0x000f24000c1e1500 */
[----:B----4-:R-:W-:-:S06]  /*61f0*/  HADD2.F32 R3, -RZ, R6.H0_H0 ;  /* 0x20000006ff037230 */ /* 0x010fcc0000004100 */
[----:B------:R-:W1:Y:S01]  /*6200*/  F2I.S64.TRUNC R2, R3 ;  /* 0x0000000300027311 */ /* 0x000e62000020d900 */
[----:B------:R-:W-:Y:S05]  /*6210*/  BRA `(.L_x_12874) ;  /* 0x00000ab000007947 */ /* 0x000fea0003800000 */
.L_x_12879:
[----:B0-----:R-:W4:Y:S02]  /*6220*/  LDG.E.64 R4, [R6.64] ;  /* 0x0000002406047981 */ /* 0x001f24000c1e1b00 */
[----:B----4-:R-:W0:Y:S02]  /*6230*/  F2I.S64.F64.TRUNC R4, R4 ;  /* 0x0000000400047311 */ /* 0x010e24000030d900 */
[----:B0-----:R-:W-:Y:S01]  /*6240*/  PRMT R2, R4, 0x7610, R2 ;  /* 0x0000761004027816 */ /* 0x001fe20000000002 */
[----:B------:R-:W-:Y:S05]  /*6250*/  BRA `(.L_x_12874) ;  /* 0x00000a7000007947 */ /* 0x000fea0003800000 */
.L_x_12869:
        /* <DEDUP_REMOVED lines=12> */
.L_x_12883:
[----:B------:R-:W4:Y:S02]  /*6320*/  LDG.E.64 R6, [R6.64] ;  /* 0x0000002406067981 */ /* 0x000f24000c1e1b00 */
[----:B----4-:R1:W4:Y:S01]  /*6330*/  F2I.S64.F64.TRUNC R2, R6 ;  /* 0x0000000600027311 */ /* 0x010322000030d900 */
[----:B------:R-:W-:Y:S05]  /*6340*/  BRA `(.L_x_12874) ;  /* 0x0000098000007947 */ /* 0x000fea0003800000 */
.L_x_12882:
        /* <DEDUP_REMOVED lines=10> */
[----:B------:R-:W1:Y:S01]  /*63f0*/  FLO.U32 R3, R2 ;  /* 0x0000000200037300 */ /* 0x000e6200000e0000 */
[----:B0-----:R-:W-:-:S04]  /*6400*/  IADD3 R4, R2, 0x1000000, RZ ;  /* 0x0100000002047810 */ /* 0x001fc80007ffe0ff */
[----:B------:R-:W-:Y:S02]  /*6410*/  SHF.R.S32.HI R4, RZ, 0x8, R4 ;  /* 0x00000008ff047819 */ /* 0x000fe40000011404 */
[----:B-1----:R-:W-:-:S04]  /*6420*/  IADD3 R3, -R3, 0x1f, RZ ;  /* 0x0000001f03037810 */ /* 0x002fc80007ffe1ff */
        /* <DEDUP_REMOVED lines=13> */
.L_x_12885:
        /* <DEDUP_REMOVED lines=12> */
[----:B------:R-:W1:Y:S01]  /*65c0*/  F2I.S64.TRUNC R2, R3 ;  /* 0x0000000300027311 */ /* 0x000e62000020d900 */
[----:B------:R-:W-:Y:S05]  /*65d0*/  BRA `(.L_x_12874) ;  /* 0x000006f000007947 */ /* 0x000fea0003800000 */
.L_x_12884:
[----:B------:R-:W4:Y:S02]  /*65e0*/  LDG.E.U16 R3, [R6.64] ;  /* 0x0000002406037981 */ /* 0x000f24000c1e1500 */
[----:B----4-:R-:W-:-:S06]  /*65f0*/  PRMT R3, RZ, 0x5410, R3 ;  /* 0x00005410ff037816 */ /* 0x010fcc0000000003 */
[----:B------:R-:W1:Y:S01]  /*6600*/  F2I.S64.TRUNC R2, R3 ;  /* 0x0000000300027311 */ /* 0x000e62000020d900 */
[----:B------:R-:W-:Y:S05]  /*6610*/  BRA `(.L_x_12874) ;  /* 0x000006b000007947 */ /* 0x000fea0003800000 */
.L_x_12881:
        /* <DEDUP_REMOVED lines=10> */
.L_x_12888:
        /* <DEDUP_REMOVED lines=21> */
.L_x_12892:
[----:B------:R-:W-:Y:S05]  /*6810*/  BSYNC B1 ;  /* 0x0000000000017941 */ /* 0x000fea0003800000 */
.L_x_12891:
[----:B------:R-:W-:Y:S01]  /*6820*/  IMAD.SHL.U32 R2, R2, 0x100000, RZ ;  /* 0x0010000002027824 */ /* 0x000fe200078e00ff */
[----:B------:R-:W-:-:S04]  /*6830*/  LEA R3, R0, 0x3b800000, 0x17 ;  /* 0x3b80000000037811 */ /* 0x000fc800078eb8ff */
[----:B------:R-:W-:Y:S02]  /*6840*/  LOP3.LUT R3, R3, R2, R4, 0xfe, !PT ;  /* 0x0000000203037212 */ /* 0x000fe400078efe04 */
.L_x_12890:
[----:B------:R-:W-:Y:S05]  /*6850*/  BSYNC B0 ;  /* 0x0000000000007941 */ /* 0x000fea0003800000 */
.L_x_12889:
[----:B------:R-:W1:Y:S01]  /*6860*/  F2I.S64.TRUNC R2, R3 ;  /* 0x0000000300027311 */ /* 0x000e62000020d900 */
[----:B------:R-:W-:Y:S05]  /*6870*/  BRA `(.L_x_12874) ;  /* 0x0000045000007947 */ /* 0x000fea0003800000 */
.L_x_12887:
        /* <DEDUP_REMOVED lines=21> */
.L_x_12896:
[----:B------:R-:W-:Y:S05]  /*69d0*/  BSYNC B1 ;  /* 0x0000000000017941 */ /* 0x000fea0003800000 */
.L_x_12895:
[----:B------:R-:W-:Y:S01]  /*69e0*/  IMAD.SHL.U32 R2, R2, 0x200000, RZ ;  /* 0x0020000002027824 */ /* 0x000fe200078e00ff */
[----:B------:R-:W-:-:S04]  /*69f0*/  LEA R3, R0, 0x37800000, 0x17 ;  /* 0x3780000000037811 */ /* 0x000fc800078eb8ff */
[----:B------:R-:W-:Y:S02]  /*6a00*/  LOP3.LUT R3, R3, R2, R4, 0xfe, !PT ;  /* 0x0000000203037212 */ /* 0x000fe400078efe04 */
.L_x_12894:
[----:B------:R-:W-:Y:S05]  /*6a10*/  BSYNC B0 ;  /* 0x0000000000007941 */ /* 0x000fea0003800000 */
.L_x_12893:
[----:B------:R-:W1:Y:S01]  /*6a20*/  F2I.S64.TRUNC R2, R3 ;  /* 0x0000000300027311 */ /* 0x000e62000020d900 */
[----:B------:R-:W-:Y:S05]  /*6a30*/  BRA `(.L_x_12874) ;  /* 0x0000029000007947 */ /* 0x000fea0003800000 */
.L_x_12886:
        /* <DEDUP_REMOVED lines=14> */
.L_x_12900:
[----:B------:R-:W-:Y:S05]  /*6b20*/  BSYNC B0 ;  /* 0x0000000000007941 */ /* 0x000fea0003800000 */
.L_x_12899:
[----:B------:R-:W1:Y:S01]  /*6b30*/  F2I.S64.TRUNC R2, R3 ;  /* 0x0000000300027311 */ /* 0x000e62000020d900 */
[----:B------:R-:W-:Y:S05]  /*6b40*/  BRA `(.L_x_12874) ;  /* 0x0000018000007947 */ /* 0x000fea0003800000 */
.L_x_12873:
        /* <DEDUP_REMOVED lines=19> */
[----:B------:R-:W-:Y:S01]  /*6c80*/  PRMT R2, RZ, 0x7610, R2 ;  /* 0x00007610ff027816 */ /* 0x000fe20000000002 */
[----:B------:R-:W-:Y:S05]  /*6c90*/  BRA `(.L_x_12874) ;  /* 0x0000003000007947 */ /* 0x000fea0003800000 */
.L_x_12898:
[----:B------:R1:W5:Y:S01]  /*6ca0*/  LDG.E.U8 R2, [R6.64] ;  /* 0x0000002406027981 */ /* 0x000362000c1e1100 */
[----:B------:R-:W-:Y:S05]  /*6cb0*/  BRA `(.L_x_12874) ;  /* 0x0000001000007947 */ /* 0x000fea0003800000 */
.L_x_12897:
[----:B------:R1:W5:Y:S02]  /*6cc0*/  LDG.E.U8 R2, [R6.64] ;  /* 0x0000002406027981 */ /* 0x000364000c1e1100 */
.L_x_12874:
        /* <DEDUP_REMOVED lines=18> */
.L_x_12904:
[----:B----4-:R-:W4:Y:S02]  /*6df0*/  LDG.E.U8 R4, [R4.64] ;  /* 0x0000002404047981 */ /* 0x010f24000c1e1100 */
[----:B----4-:R-:W-:-:S04]  /*6e00*/  ISETP.NE.AND P0, PT, R4, RZ, PT ;  /* 0x000000ff0400720c */ /* 0x010fc80003f05270 */
[----:B------:R-:W-:Y:S01]  /*6e10*/  P2R R28, PR, RZ, 0x1 ;  /* 0x00000001ff1c7803 */ /* 0x000fe20000000000 */
[----:B------:R-:W-:Y:S05]  /*6e20*/  BRA `(.L_x_12906) ;  /* 0x00000f4000007947 */ /* 0x000fea0003800000 */
.L_x_12903:
        /* <DEDUP_REMOVED lines=11> */
.L_x_12908:
[----:B----4-:R-:W4:Y:S02]  /*6ee0*/  LDG.E R4, [R4.64] ;  /* 0x0000002404047981 */ /* 0x010f24000c1e1900 */
[----:B----4-:R-:W-:-:S04]  /*6ef0*/  ISETP.NE.AND P0, PT, R4, RZ, PT ;  /* 0x000000ff0400720c */ /* 0x010fc80003f05270 */
[----:B------:R-:W-:Y:S01]  /*6f00*/  P2R R28, PR, RZ, 0x1 ;  /* 0x00000001ff1c7803 */ /* 0x000fe20000000000 */
[----:B------:R-:W-:Y:S05]  /*6f10*/  BRA `(.L_x_12906) ;  /* 0x00000e5000007947 */ /* 0x000fea0003800000 */
.L_x_12907:
[----:B----4-:R-:W4:Y:S02]  /*6f20*/  LDG.E.U16 R4, [R4.64] ;  /* 0x0000002404047981 */ /* 0x010f24000c1e1500 */
[----:B----4-:R-:W-:-:S04]  /*6f30*/  ISETP.NE.AND P0, PT, R4, RZ, PT ;  /* 0x000000ff0400720c */ /* 0x010fc80003f05270 */
[----:B------:R-:W-:Y:S01]  /*6f40*/  P2R R28, PR, RZ, 0x1 ;  /* 0x00000001ff1c7803 */ /* 0x000fe20000000000 */
[----:B------:R-:W-:Y:S05]  /*6f50*/  BRA `(.L_x_12906) ;  /* 0x00000e1000007947 */ /* 0x000fea0003800000 */
.L_x_12902:
        /* <DEDUP_REMOVED lines=10> */
.L_x_12910:
[----:B----4-:R-:W4:Y:S02]  /*7000*/  LDG.E.U16 R0, [R4.64] ;  /* 0x0000002404007981 */ /* 0x010f24000c1e1500 */
[----:B----4-:R-:W-:-:S05]  /*7010*/  HADD2.F32 R0, -RZ, R0.H0_H0 ;  /* 0x20000000ff007230 */ /* 0x010fca0000004100 */
[----:B------:R-:W-:-:S04]  /*7020*/  FSETP.NEU.FTZ.AND P0, PT, R0, RZ, PT ;  /* 0x000000ff0000720b */ /* 0x000fc80003f1d000 */
[----:B------:R-:W-:Y:S01]  /*7030*/  P2R R28, PR, RZ, 0x1 ;  /* 0x00000001ff1c7803 */ /* 0x000fe20000000000 */
[----:B------:R-:W-:Y:S05]  /*7040*/  BRA `(.L_x_12906) ;  /* 0x00000d2000007947 */ /* 0x000fea0003800000 */
.L_x_12909:
        /* <DEDUP_REMOVED lines=12> */
.L_x_12912:
[----:B-1--4-:R-:W4:Y:S02]  /*7110*/  LDG.E R3, [R4.64] ;  /* 0x0000002404037981 */ /* 0x012f24000c1e1900 */
        /* <DEDUP_REMOVED lines=10> */
.L_x_12911:
[----:B----4-:R-:W4:Y:S02]  /*71c0*/  LDG.E.64 R4, [R4.64] ;  /* 0x0000002404047981 */ /* 0x010f24000c1e1b00 */
[----:B----4-:R-:W0:-:S06]  /*71d0*/  DSETP.NEU.AND P0, PT, R4, RZ, PT ;  /* 0x000000ff0400722a */ /* 0x010e0c0003f0d000 */
[----:B0-----:R-:W-:Y:S01]  /*71e0*/  P2R R28, PR, RZ, 0x1 ;  /* 0x00000001ff1c7803 */ /* 0x001fe20000000000 */
[----:B------:R-:W-:Y:S05]  /*71f0*/  BRA `(.L_x_12906) ;  /* 0x00000b7000007947 */ /* 0x000fea0003800000 */
.L_x_12901:
        /* <DEDUP_REMOVED lines=12> */
.L_x_12915:
[----:B-1--4-:R-:W4:Y:S02]  /*72c0*/  LDG.E.128 R4, [R4.64] ;  /* 0x0000002404047981 */ /* 0x012f24000c1e1d00 */
[----:B----4-:R-:W0:-:S06]  /*72d0*/  DSETP.NEU.AND P0, PT, R6, RZ, PT ;  /* 0x000000ff0600722a */ /* 0x010e0c0003f0d000 */
[----:B0-----:R-:W0:-:S06]  /*72e0*/  DSETP.NEU.OR P0, PT, R4, RZ, P0 ;  /* 0x000000ff0400722a */ /* 0x001e0c000070d400 */
[----:B0-----:R-:W-:Y:S01]  /*72f0*/  P2R R28, PR, RZ, 0x1 ;  /* 0x00000001ff1c7803 */ /* 0x001fe20000000000 */
[----:B------:R-:W-:Y:S05]  /*7300*/  BRA `(.L_x_12906) ;  /* 0x00000a6000007947 */ /* 0x000fea0003800000 */
.L_x_12914:
        /* <DEDUP_REMOVED lines=9> */
[----:B-1----:R-:W-:-:S04]  /*73a0*/  LOP3.LUT R3, R0, 0x7f000000, RZ, 0xc0, !PT ;  /* 0x7f00000000037812 */ /* 0x002fc800078ec0ff */
        /* <DEDUP_REMOVED lines=18> */
.L_x_12917:
[----:B----4-:R-:W4:Y:S02]  /*74d0*/  LDG.E.U8 R4, [R4.64] ;  /* 0x0000002404047981 */ /* 0x010f24000c1e1100 */
[----:B----4-:R-:W-:-:S05]  /*74e0*/  IMAD.SHL.U32 R0, R4, 0x2000000, RZ ;  /* 0x0200000004007824 */ /* 0x010fca00078e00ff */
[----:B------:R-:W-:-:S13]  /*74f0*/  ISETP.GE.U32.AND P0, PT, R0, 0x8000000, PT ;  /* 0x080000000000780c */ /* 0x000fda0003f06070 */
[C---:B------:R-:W-:Y:S02]  /*7500*/  @!P0 IMAD.SHL.U32 R0, R4.reuse, 0x100, RZ ;  /* 0x0000010004008824 */ /* 0x040fe400078e00ff */
[----:B-1----:R-:W-:-:S03]  /*7510*/  @P0 IMAD.SHL.U32 R3, R4, 0x200000, RZ ;  /* 0x0020000004030824 */ /* 0x002fc600078e00ff */
        /* <DEDUP_REMOVED lines=10> */
.L_x_12916:
[----:B----4-:R-:W4:Y:S02]  /*75c0*/  LDG.E.U16 R0, [R4.64] ;  /* 0x0000002404007981 */ /* 0x010f24000c1e1500 */
[----:B----4-:R-:W-:-:S04]  /*75d0*/  PRMT R0, RZ, 0x5410, R0 ;  /* 0x00005410ff007816 */ /* 0x010fc80000000000 */
[----:B------:R-:W-:-:S04]  /*75e0*/  FSETP.NEU.FTZ.AND P0, PT, R0, RZ, PT ;  /* 0x000000ff0000720b */ /* 0x000fc80003f1d000 */
[----:B------:R-:W-:Y:S01]  /*75f0*/  P2R R28, PR, RZ, 0x1 ;  /* 0x00000001ff1c7803 */ /* 0x000fe20000000000 */
[----:B------:R-:W-:Y:S05]  /*7600*/  BRA `(.L_x_12906) ;  /* 0x0000076000007947 */ /* 0x000fea0003800000 */
.L_x_12913:
        /* <DEDUP_REMOVED lines=12> */
.L_x_12920:
[----:B-1--4-:R-:W4:Y:S01]  /*76d0*/  LDG.E.U8 R3, [R4.64] ;  /* 0x0000002404037981 */ /* 0x012f22000c1e1100 */
        /* <DEDUP_REMOVED lines=20> */
.L_x_12924:
[----:B------:R-:W-:Y:S05]  /*7820*/  BSYNC B1 ;  /* 0x0000000000017941 */ /* 0x000fea0003800000 */
.L_x_12923:
[----:B------:R-:W-:Y:S01]  /*7830*/  LEA R5, R0, 0x3b800000, 0x17 ;  /* 0x3b80000000057811 */ /* 0x000fe200078eb8ff */
[----:B------:R-:W-:-:S05]  /*7840*/  IMAD.SHL.U32 R0, R3, 0x100000, RZ ;  /* 0x0010000003007824 */ /* 0x000fca00078e00ff */
[----:B------:R-:W-:Y:S02]  /*7850*/  LOP3.LUT R0, R5, R0, R6, 0xfe, !PT ;  /* 0x0000000005007212 */ /* 0x000fe400078efe06 */
.L_x_12922:
[----:B------:R-:W-:Y:S05]  /*7860*/  BSYNC B0 ;  /* 0x0000000000007941 */ /* 0x000fea0003800000 */
.L_x_12921:
[----:B------:R-:W-:-:S04]  /*7870*/  FSETP.NEU.FTZ.AND P0, PT, R0, RZ, PT ;  /* 0x000000ff0000720b */ /* 0x000fc80003f1d000 */
[----:B------:R-:W-:Y:S01]  /*7880*/  P2R R28, PR, RZ, 0x1 ;  /* 0x00000001ff1c7803 */ /* 0x000fe20000000000 */
[----:B------:R-:W-:Y:S05]  /*7890*/  BRA `(.L_x_12906) ;  /* 0x000004d000007947 */ /* 0x000fea0003800000 */
.L_x_12919:
        /* <DEDUP_REMOVED lines=21> */
.L_x_12928:
[----:B------:R-:W-:Y:S05]  /*79f0*/  BSYNC B1 ;  /* 0x0000000000017941 */ /* 0x000fea0003800000 */
.L_x_12927:
[----:B------:R-:W-:Y:S01]  /*7a00*/  LEA R5, R0, 0x37800000, 0x17 ;  /* 0x3780000000057811 */ /* 0x000fe200078eb8ff */
[----:B------:R-:W-:-:S05]  /*7a10*/  IMAD.SHL.U32 R0, R3, 0x200000, RZ ;  /* 0x0020000003007824 */ /* 0x000fca00078e00ff */
[----:B------:R-:W-:Y:S02]  /*7a20*/  LOP3.LUT R0, R5, R0, R6, 0xfe, !PT ;  /* 0x0000000005007212 */ /* 0x000fe400078efe06 */
.L_x_12926:
[----:B------:R-:W-:Y:S05]  /*7a30*/  BSYNC B0 ;  /* 0x0000000000007941 */ /* 0x000fea0003800000 */
.L_x_12925:
[----:B------:R-:W-:-:S04]  /*7a40*/  FSETP.NEU.FTZ.AND P0, PT, R0, RZ, PT ;  /* 0x000000ff0000720b */ /* 0x000fc80003f1d000 */
[----:B------:R-:W-:Y:S01]  /*7a50*/  P2R R28, PR, RZ, 0x1 ;  /* 0x00000001ff1c7803 */ /* 0x000fe20000000000 */
[----:B------:R-:W-:Y:S05]  /*7a60*/  BRA `(.L_x_12906) ;  /* 0x0000030000007947 */ /* 0x000fea0003800000 */
.L_x_12918:
        /* <DEDUP_REMOVED lines=14> */
.L_x_12932:
[----:B------:R-:W-:Y:S05]  /*7b50*/  BSYNC B0 ;  /* 0x0000000000007941 */ /* 0x000fea0003800000 */
.L_x_12931:
[----:B------:R-:W-:-:S04]  /*7b60*/  FSETP.NEU.FTZ.AND P0, PT, R0, RZ, PT ;  /* 0x000000ff0000720b */ /* 0x000fc80003f1d000 */
[----:B------:R-:W-:Y:S01]  /*7b70*/  P2R R28, PR, RZ, 0x1 ;  /* 0x00000001ff1c7803 */ /* 0x000fe20000000000 */
[----:B------:R-:W-:Y:S05]  /*7b80*/  BRA `(.L_x_12906) ;  /* 0x000001e000007947 */ /* 0x000fea0003800000 */
.L_x_12905:
[----:B------:R-:W-:Y:S01]  /*7b90*/  MOV R36, 0x0 ;  /* 0x0000000000247802 */ /* 0x000fe20000000f00 */
[----:B------:R-:W-:Y:S02]  /*7ba0*/  IMAD.MOV.U32 R4, RZ, RZ, c[0x4][0x4e8] ;  /* 0x01013a00ff047624 */ /* 0x000fe400078e00ff */
[----:B------:R-:W-:Y:S02]  /*7bb0*/  IMAD.MOV.U32 R5, RZ, RZ, c[0x4][0x4ec] ;  /* 0x01013b00ff057624 */ /* 0x000fe400078e00ff */
[----:B-1----:R-:W-:Y:S01]  /*7bc0*/  IMAD.MOV.U32 R6, RZ, RZ, c[0x4][0x4f0] ;  /* 0x01013c00ff067624 */ /* 0x002fe200078e00ff */
        /* <DEDUP_REMOVED lines=8> */
[----:B----4-:R-:W-:Y:S02]  /*7c50*/  MOV R3, 0x7cc0 ;  /* 0x00007cc000037802 */ /* 0x010fe40000000f00 */
[----:B------:R-:W-:Y:S02]  /*7c60*/  MOV R20, 0x7c40 ;  /* 0x00007c4000147802 */ /* 0x000fe40000000f00 */
[----:B------:R-:W-:-:S02]  /*7c70*/  MOV R21, 0x0 ;  /* 0x0000000000157802 */ /* 0x000fc40000000f00 */
[----:B------:R-:W-:Y:S02]  /*7c80*/  MOV R0, 0x0 ;  /* 0x0000000000007802 */ /* 0x000fe40000000f00 */
[----:B------:R-:W-:-:S04]  /*7c90*/  IADD3 R20, P0, P1, -R20, R3, R14 ;  /* 0x0000000314147210 */ /* 0x000fc8000791e10e */
[----:B------:R-:W-:-:S04]  /*7ca0*/  IADD3.X R21, ~R0, R21, R15, P0, P1 ;  /* 0x0000001500157210 */ /* 0x000fc800007e250f */
[----:B0-23-5:R-:W-:Y:S05]  /*7cb0*/  CALL.ABS.NOINC R36 ;  /* 0x0000000024007343 */ /* 0x02dfea0003c00000 */
[----:B------:R-:W-:-:S04]  /*7cc0*/  PLOP3.LUT P0, PT, PT, PT, PT, 0x8, 0x0 ;  /* 0x000000000000781c */ /* 0x000fc80003f0e170 */
[----:B------:R-:W-:Y:S01]  /*7cd0*/  P2R R28, PR, RZ, 0x1 ;  /* 0x00000001ff1c7803 */ /* 0x000fe20000000000 */
[----:B------:R-:W-:Y:S05]  /*7ce0*/  BRA `(.L_x_12906) ;  /* 0x0000008000007947 */ /* 0x000fea0003800000 */
.L_x_12930:
[----:B----4-:R-:W4:Y:S02]  /*7cf0*/  LDG.E.64 R4, [R4.64] ;  /* 0x0000002404047981 */ /* 0x010f24000c1e1b00 */
[----:B----4-:R-:W-:-:S04]  /*7d00*/  ISETP.NE.U32.AND P0, PT, R4, RZ, PT ;  /* 0x000000ff0400720c */ /* 0x010fc80003f05070 */
[----:B------:R-:W-:-:S04]  /*7d10*/  ISETP.NE.AND.EX P0, PT, R5, RZ, PT, P0 ;  /* 0x000000ff0500720c */ /* 0x000fc80003f05300 */
[----:B------:R-:W-:Y:S01]  /*7d20*/  P2R R28, PR, RZ, 0x1 ;  /* 0x00000001ff1c7803 */ /* 0x000fe20000000000 */
[----:B------:R-:W-:Y:S05]  /*7d30*/  BRA `(.L_x_12906) ;  /* 0x0000003000007947 */ /* 0x000fea0003800000 */
.L_x_12929:
[----:B----4-:R-:W4:Y:S02]  /*7d40*/  LDG.E R4, [R4.64] ;  /* 0x0000002404047981 */ /* 0x010f24000c1e1900 */
[----:B----4-:R-:W-:-:S04]  /*7d50*/  ISETP.NE.AND P0, PT, R4, RZ, PT ;  /* 0x000000ff0400720c */ /* 0x010fc80003f05270 */
[----:B------:R-:W-:Y:S02]  /*7d60*/  P2R R28, PR, RZ, 0x1 ;  /* 0x00000001ff1c7803 */ /* 0x000fe40000000000 */
.L_x_12906:
[----:B-1----:R-:W0:Y:S01]  /*7d70*/  LDC.U8 R3, c[0x0][0x19e] ;  /* 0x00006780ff037b82 */ /* 0x002e220000000000 */
        /* <DEDUP_REMOVED lines=17> */
.L_x_12936:
[----:B------:R0:W5:Y:S01]  /*7e90*/  LDG.E.U8 R18, [R4.64] ;  /* 0x0000002404127981 */ /* 0x000162000c1e1100 */
[----:B------:R-:W-:Y:S01]  /*7ea0*/  IMAD.MOV.U32 R19, RZ, RZ, RZ ;  /* 0x000000ffff137224 */ /* 0x000fe200078e00ff */
[----:B------:R-:W-:Y:S05]  /*7eb0*/  BRA `(.L_x_12938) ;  /* 0x00000d5000007947 */ /* 0x000fea0003800000 */
.L_x_12935:
        /* <DEDUP_REMOVED lines=8> */
.L_x_12940:
[----:B------:R-:W4:Y:S02]  /*7f40*/  LDG.E R18, [R4.64] ;  /* 0x0000002404127981 */ /* 0x000f24000c1e1900 */
[----:B----4-:R-:W-:Y:S01]  /*7f50*/  SHF.R.S32.HI R19, RZ, 0x1f, R18 ;  /* 0x0000001fff137819 */ /* 0x010fe20000011412 */
[----:B------:R-:W-:Y:S05]  /*7f60*/  BRA `(.L_x_12938) ;  /* 0x00000ca000007947 */ /* 0x000fea0003800000 */
.L_x_12939:
[----:B------:R-:W4:Y:S02]  /*7f70*/  LDG.E.S16 R18, [R4.64] ;  /* 0x0000002404127981 */ /* 0x000f24000c1e1700 */
[----:B----4-:R-:W-:Y:S01]  /*7f80*/  SHF.R.S32.HI R19, RZ, 0x1f, R18 ;  /* 0x0000001fff137819 */ /* 0x010fe20000011412 */
[----:B------:R-:W-:Y:S05]  /*7f90*/  BRA `(.L_x_12938) ;  /* 0x00000c7000007947 */ /* 0x000fea0003800000 */
.L_x_12934:
[----:B------:R-:W-:-:S13]  /*7fa0*/  ISETP.GT.AND P0, PT, R0, 0x6, PT ;  /* 0x000000060000780c */ /* 0x000fda0003f04270 */
[----:B------:R-:W-:Y:S05]  /*7fb0*/  @P0 BRA `(.L_x_12941) ;  /* 0x000000b000000947 */ /* 0x000fea0003800000 */
[----:B------:R-:W-:-:S13]  /*7fc0*/  ISETP.NE.AND P0, PT, R0, 0x5, PT ;  /* 0x000000050000780c */ /* 0x000fda0003f05270 */
[----:B------:R-:W-:Y:S05]  /*7fd0*/  @!P0 BRA `(.L_x_12942) ;  /* 0x0000005000008947 */ /* 0x000fea0003800000 */
[----:B------:R-:W-:-:S13]  /*7fe0*/  ISETP.NE.AND P0, PT, R0, 0x6, PT ;  /* 0x000000060000780c */ /* 0x000fda0003f05270 */
[----:B------:R-:W-:Y:S05]  /*7ff0*/  @P0 BRA `(.L_x_12937) ;  /* 0x00000a8000000947 */ /* 0x000fea0003800000 */
[----:B------:R-:W4:Y:S02]  /*8000*/  LDG.E R4, [R4.64] ;  /* 0x0000002404047981 */ /* 0x000f24000c1e1900 */
[----:B----4-:R0:W1:Y:S01]  /*8010*/  F2I.S64.TRUNC R18, R4 ;  /* 0x0000000400127311 */ /* 0x010062000020d900 */
[----:B------:R-:W-:Y:S05]  /*8020*/  BRA `(.L_x_12938) ;  /* 0x00000be000007947 */ /* 0x000fea0003800000 */
.L_x_12942:
[----:B------:R-:W4:Y:S02]  /*8030*/  LDG.E.U16 R4, [R4.64] ;  /* 0x0000002404047981 */ /* 0x000f24000c1e1500 */
[----:B----4-:R-:W-:-:S06]  /*8040*/  HADD2.F32 R18, -RZ, R4.H0_H0 ;  /* 0x20000004ff127230 */ /* 0x010fcc0000004100 */
[----:B------:R-:W0:Y:S01]  /*8050*/  F2I.S64.TRUNC R18, R18 ;  /* 0x0000001200127311 */ /* 0x000e22000020d900 */
[----:B------:R-:W-:Y:S05]  /*8060*/  BRA `(.L_x_12938) ;  /* 0x00000ba000007947 */ /* 0x000fea0003800000 */
.L_x_12941:
[----:B------:R-:W-:-:S13]  /*8070*/  ISETP.NE.AND P0, PT, R0, 0x7, PT ;  /* 0x000000070000780c */ /* 0x000fda0003f05270 */
[----:B------:R-:W-:Y:S05]  /*8080*/  @!P0 BRA `(.L_x_12943) ;  /* 0x000000b000008947 */ /* 0x000fea0003800000 */
[----:B------:R-:W-:-:S13]  /*8090*/  ISETP.NE.AND P0, PT, R0, 0x8, PT ;  /* 0x000000080000780c */ /* 0x000fda0003f05270 */
[----:B------:R-:W-:Y:S05]  /*80a0*/  @!P0 BRA `(.L_x_12944) ;  /* 0x0000005000008947 */ /* 0x000fea0003800000 */
[----:B------:R-:W-:-:S13]  /*80b0*/  ISETP.NE.AND P0, PT, R0, 0x9, PT ;  /* 0x000000090000780c */ /* 0x000fda0003f05270 */
[----:B------:R-:W-:Y:S05]  /*80c0*/  @P0 BRA `(.L_x_12937) ;  /* 0x000009b000000947 */ /* 0x000fea0003800000 */
[----:B------:R-:W4:Y:S02]  /*80d0*/  LDG.E R4, [R4.64] ;  /* 0x0000002404047981 */ /* 0x000f24000c1e1900 */
[----:B----4-:R0:W1:Y:S01]  /*80e0*/  F2I.S64.TRUNC R18, R4 ;  /* 0x0000000400127311 */ /* 0x010062000020d900 */
[----:B------:R-:W-:Y:S05]  /*80f0*/  BRA `(.L_x_12938) ;  /* 0x00000b1000007947 */ /* 0x000fea0003800000 */
.L_x_12944:
[----:B------:R-:W4:Y:S02]  /*8100*/  LDG.E.U16 R4, [R4.64] ;  /* 0x0000002404047981 */ /* 0x000f24000c1e1500 */
[----:B----4-:R-:W-:-:S06]  /*8110*/  HADD2.F32 R18, -RZ, R4.H0_H0 ;  /* 0x20000004ff127230 */ /* 0x010fcc0000004100 */
[----:B------:R-:W0:Y:S01]  /*8120*/  F2I.S64.TRUNC R18, R18 ;  /* 0x0000001200127311 */ /* 0x000e22000020d900 */
[----:B------:R-:W-:Y:S05]  /*8130*/  BRA `(.L_x_12938) ;  /* 0x00000ad000007947 */ /* 0x000fea0003800000 */
.L_x_12943:
[----:B------:R-:W4:Y:S02]  /*8140*/  LDG.E.64 R4, [R4.64] ;  /* 0x0000002404047981 */ /* 0x000f24000c1e1b00 */
[----:B----4-:R0:W1:Y:S01]  /*8150*/  F2I.S64.F64.TRUNC R18, R4 ;  /* 0x0000000400127311 */ /* 0x010062000030d900 */
[----:B------:R-:W-:Y:S05]  /*8160*/  BRA `(.L_x_12938) ;  /* 0x00000aa000007947 */ /* 0x000fea0003800000 */
.L_x_12933:
        /* <DEDUP_REMOVED lines=13> */
.L_x_12947:
[----:B------:R-:W4:Y:S02]  /*8240*/  LDG.E.64 R4, [R4.64] ;  /* 0x0000002404047981 */ /* 0x000f24000c1e1b00 */
[----:B----4-:R0:W1:Y:S01]  /*8250*/  F2I.S64.F64.TRUNC R18, R4 ;  /* 0x0000000400127311 */ /* 0x010062000030d900 */
[----:B------:R-:W-:Y:S05]  /*8260*/  BRA `(.L_x_12938) ;  /* 0x000009a000007947 */ /* 0x000fea0003800000 */
.L_x_12946:
        /* <DEDUP_REMOVED lines=27> */
.L_x_12949:
        /* <DEDUP_REMOVED lines=14> */
.L_x_12948:
[----:B------:R-:W4:Y:S02]  /*8500*/  LDG.E.U16 R18, [R4.64] ;  /* 0x0000002404127981 */ /* 0x000f24000c1e1500 */
[----:B----4-:R-:W-:-:S06]  /*8510*/  PRMT R18, RZ, 0x5410, R18 ;  /* 0x00005410ff127816 */ /* 0x010fcc0000000012 */
[----:B------:R-:W0:Y:S01]  /*8520*/  F2I.S64.TRUNC R18, R18 ;  /* 0x0000001200127311 */ /* 0x000e22000020d900 */
[----:B------:R-:W-:Y:S05]  /*8530*/  BRA `(.L_x_12938) ;  /* 0x000006d000007947 */ /* 0x000fea0003800000 */
.L_x_12945:
        /* <DEDUP_REMOVED lines=11> */
.L_x_12952:
        /* <DEDUP_REMOVED lines=21> */
.L_x_12956:
[----:B------:R-:W-:Y:S05]  /*8740*/  BSYNC B1 ;  /* 0x0000000000017941 */ /* 0x000fea0003800000 */
.L_x_12955:
[----:B------:R-:W-:Y:S01]  /*8750*/  IMAD.SHL.U32 R3, R3, 0x100000, RZ ;  /* 0x0010000003037824 */ /* 0x000fe200078e00ff */
[----:B------:R-:W-:-:S04]  /*8760*/  LEA R5, R0, 0x3b800000, 0x17 ;  /* 0x3b80000000057811 */ /* 0x000fc800078eb8ff */
[----:B------:R-:W-:Y:S02]  /*8770*/  LOP3.LUT R18, R5, R3, R18, 0xfe, !PT ;  /* 0x0000000305127212 */ /* 0x000fe400078efe12 */
.L_x_12954:
[----:B------:R-:W-:Y:S05]  /*8780*/  BSYNC B0 ;  /* 0x0000000000007941 */ /* 0x000fea0003800000 */
.L_x_12953:
[----:B------:R-:W0:Y:S01]  /*8790*/  F2I.S64.TRUNC R18, R18 ;  /* 0x0000001200127311 */ /* 0x000e22000020d900 */
[----:B------:R-:W-:Y:S05]  /*87a0*/  BRA `(.L_x_12938) ;  /* 0x0000046000007947 */ /* 0x000fea0003800000 */
.L_x_12951:
        /* <DEDUP_REMOVED lines=21> */
.L_x_12960:
[----:B------:R-:W-:Y:S05]  /*8900*/  BSYNC B1 ;  /* 0x0000000000017941 */ /* 0x000fea0003800000 */
.L_x_12959:
[----:B------:R-:W-:Y:S01]  /*8910*/  IMAD.SHL.U32 R3, R3, 0x200000, RZ ;  /* 0x0020000003037824 */ /* 0x000fe200078e00ff */
[----:B------:R-:W-:-:S04]  /*8920*/  LEA R5, R0, 0x37800000, 0x17 ;  /* 0x3780000000057811 */ /* 0x000fc800078eb8ff */
[----:B------:R-:W-:Y:S02]  /*8930*/  LOP3.LUT R18, R5, R3, R18, 0xfe, !PT ;  /* 0x0000000305127212 */ /* 0x000fe400078efe12 */
.L_x_12958:
[----:B------:R-:W-:Y:S05]  /*8940*/  BSYNC B0 ;  /* 0x0000000000007941 */ /* 0x000fea0003800000 */
.L_x_12957:
[----:B------:R-:W0:Y:S01]  /*8950*/  F2I.S64.TRUNC R18, R18 ;  /* 0x0000001200127311 */ /* 0x000e22000020d900 */
[----:B------:R-:W-:Y:S05]  /*8960*/  BRA `(.L_x_12938) ;  /* 0x000002a000007947 */ /* 0x000fea0003800000 */
.L_x_12950:
        /* <DEDUP_REMOVED lines=14> */
.L_x_12964:
[----:B------:R-:W-:Y:S05]  /*8a50*/  BSYNC B0 ;  /* 0x0000000000007941 */ /* 0x000fea0003800000 */
.L_x_12963:
[----:B------:R-:W0:Y:S01]  /*8a60*/  F2I.S64.TRUNC R18, R18 ;  /* 0x0000001200127311 */ /* 0x000e22000020d900 */
[----:B------:R-:W-:Y:S05]  /*8a70*/  BRA `(.L_x_12938) ;  /* 0x0000019000007947 */ /* 0x000fea0003800000 */
.L_x_12937:
        /* <DEDUP_REMOVED lines=21> */
.L_x_12962:
[----:B------:R0:W5:Y:S01]  /*8bd0*/  LDG.E.64 R18, [R4.64] ;  /* 0x0000002404127981 */ /* 0x000162000c1e1b00 */
[----:B------:R-:W-:Y:S05]  /*8be0*/  BRA `(.L_x_12938) ;  /* 0x0000002000007947 */ /* 0x000fea0003800000 */
.L_x_12961:
[----:B------:R0:W5:Y:S01]  /*8bf0*/  LDG.E R18, [R4.64] ;  /* 0x0000002404127981 */ /* 0x000162000c1e1900 */
[----:B------:R-:W-:-:S03]  /*8c00*/  IMAD.MOV.U32 R19, RZ, RZ, RZ ;  /* 0x000000ffff137224 */ /* 0x000fc600078e00ff */
.L_x_12938:
[----:B------:R-:W-:Y:S02]  /*8c10*/  ISETP.NE.AND P0, PT, R28, RZ, PT ;  /* 0x000000ff1c00720c */ /* 0x000fe40003f05270 */
[----:B------:R-:W-:Y:S02]  /*8c20*/  IADD3 R29, R29, 0x80, RZ ;  /* 0x000000801d1d7810 */ /* 0x000fe40007ffe0ff */
[----:B------:R-:W-:-:S04]  /*8c30*/  SEL R30, RZ, 0x1, !P0 ;  /* 0x00000001ff1e7807 */ /* 0x000fc80004000000 */
.L_x_12868:
[----:B------:R-:W-:Y:S05]  /*8c40*/  BSYNC B6 ;  /* 0x0000000000067941 */ /* 0x000fea0003800000 */
.L_x_12867:
[----:B------:R-:W-:Y:S01]  /*8c50*/  ISETP.GE.AND P0, PT, R29, R34, PT ;  /* 0x000000221d00720c */ /* 0x000fe20003f06270 */
[----:B------:R-:W-:Y:S01]  /*8c60*/  BSSY B6, `(.L_x_12965) ;  /* 0x00002d2000067945 */ /* 0x000fe20003800000 */
[----:B------:R-:W-:-:S11]  /*8c70*/  PRMT R28, RZ, 0x7610, R28 ;  /* 0x00007610ff1c7816 */ /* 0x000fd6000000001c */
[----:B------:R-:W-:Y:S05]  /*8c80*/  @P0 BRA `(.L_x_12966) ;  /* 0x00002cf000000947 */ /* 0x000fea0003800000 */
[----:B------:R-:W4:Y:S01]  /*8c90*/  LDC.U8 R3, c[0x0][0x19c] ;  /* 0x00006700ff037b82 */ /* 0x000f220000000000 */
[----:B------:R-:W-:-:S04]  /*8ca0*/  IMAD R29, R35, 0x200, R29 ;  /* 0x00000200231d7824 */ /* 0x000fc800078e021d */
[----:B------:R-:W-:-:S05]  /*8cb0*/  IMAD R6, R29, c[0x0][0x1a0], RZ ;  /* 0x000068001d067a24 */ /* 0x000fca00078e02ff */
[----:B------:R-:W-:-:S05]  /*8cc0*/  IADD3 R6, P0, R6, c[0x0][0x180], RZ ;  /* 0x0000600006067a10 */ /* 0x000fca0007f1e0ff */
[----:B0-----:R-:W-:Y:S01]  /*8cd0*/  IMAD.X R7, RZ, RZ, c[0x0][0x184], P0 ;  /* 0x00006100ff077624 */ /* 0x001fe200000e06ff */
        /* <DEDUP_REMOVED lines=13> */
.L_x_12970:
[----:B------:R0:W5:Y:S01]  /*8db0*/  LDG.E.U8 R28, [R6.64] ;  /* 0x00000024061c7981 */ /* 0x000162000c1e1100 */
[----:B------:R-:W-:Y:S05]  /*8dc0*/  BRA `(.L_x_12972) ;  /* 0x00000dc000007947 */ /* 0x000fea0003800000 */
.L_x_12969:
        /* <DEDUP_REMOVED lines=8> */
.L_x_12974:
[----:B------:R0:W5:Y:S01]  /*8e50*/  LDG.E.U8 R28, [R6.64] ;  /* 0x00000024061c7981 */ /* 0x000162000c1e1100 */
[----:B------:R-:W-:Y:S05]  /*8e60*/  BRA `(.L_x_12972) ;  /* 0x00000d2000007947 */ /* 0x000fea0003800000 */
.L_x_12973:
[----:B------:R0:W5:Y:S01]  /*8e70*/  LDG.E.U16 R28, [R6.64] ;  /* 0x00000024061c7981 */ /* 0x000162000c1e1500 */
[----:B------:R-:W-:Y:S05]  /*8e80*/  BRA `(.L_x_12972) ;  /* 0x00000d0000007947 */ /* 0x000fea0003800000 */
.L_x_12968:
[----:B------:R-:W-:-:S13]  /*8e90*/  ISETP.GT.AND P0, PT, R0, 0x6, PT ;  /* 0x000000060000780c */ /* 0x000fda0003f04270 */
[----:B------:R-:W-:Y:S05]  /*8ea0*/  @P0 BRA `(.L_x_12975) ;  /* 0x000000d000000947 */ /* 0x000fea0003800000 */
[----:B------:R-:W-:-:S13]  /*8eb0*/  ISETP.NE.AND P0, PT, R0, 0x5, PT ;  /* 0x000000050000780c */ /* 0x000fda0003f05270 */
[----:B------:R-:W-:Y:S05]  /*8ec0*/  @!P0 BRA `(.L_x_12976) ;  /* 0x0000006000008947 */ /* 0x000fea0003800000 */
[----:B------:R-:W-:-:S13]  /*8ed0*/  ISETP.NE.AND P0, PT, R0, 0x6, PT ;  /* 0x000000060000780c */ /* 0x000fda0003f05270 */
[----:B------:R-:W-:Y:S05]  /*8ee0*/  @P0 BRA `(.L_x_12971) ;  /* 0x00000b2000000947 */ /* 0x000fea0003800000 */
[----:B------:R-:W4:Y:S02]  /*8ef0*/  LDG.E R4, [R6.64] ;  /* 0x0000002406047981 */ /* 0x000f24000c1e1900 */
[----:B----4-:R-:W0:Y:S02]  /*8f00*/  F2I.S64.TRUNC R4, R4 ;  /* 0x0000000400047311 */ /* 0x010e24000020d900 */
[----:B0-----:R-:W-:Y:S01]  /*8f10*/  PRMT R28, R4, 0x7610, R28 ;  /* 0x00007610041c7816 */ /* 0x001fe2000000001c */
[----:B------:R-:W-:Y:S05]  /*8f20*/  BRA `(.L_x_12972) ;  /* 0x00000c6000007947 */ /* 0x000fea0003800000 */
.L_x_12976:
[----:B------:R-:W4:Y:S02]  /*8f30*/  LDG.E.U16 R4, [R6.64] ;  /* 0x0000002406047981 */ /* 0x000f24000c1e1500 */
[----:B----4-:R-:W-:-:S06]  /*8f40*/  HADD2.F32 R4, -RZ, R4.H0_H0 ;  /* 0x20000004ff047230 */ /* 0x010fcc0000004100 */
[----:B------:R-:W0:Y:S02]  /*8f50*/  F2I.S64.TRUNC R4, R4 ;  /* 0x0000000400047311 */ /* 0x000e24000020d900 */
[----:B0-----:R-:W-:Y:S01]  /*8f60*/  PRMT R28, R4, 0x7610, R28 ;  /* 0x00007610041c7816 */ /* 0x001fe2000000001c */
[----:B------:R-:W-:Y:S05]  /*8f70*/  BRA `(.L_x_12972) ;  /* 0x00000c1000007947 */ /* 0x000fea0003800000 */
.L_x_12975:
[----:B------:R-:W-:-:S13]  /*8f80*/  ISETP.NE.AND P0, PT, R0, 0x7, PT ;  /* 0x000000070000780c */ /* 0x000fda0003f05270 */
[----:B------:R-:W-:Y:S05]  /*8f90*/  @!P0 BRA `(.L_x_12977) ;  /* 0x000000d000008947 */ /* 0x000fea0003800000 */
        /* <DEDUP_REMOVED lines=8> */
.L_x_12978:
[----:B------:R-:W4:Y:S02]  /*9020*/  LDG.E.U16 R6, [R6.64] ;  /* 0x0000002406067981 */ /* 0x000f24000c1e1500 */
[----:B----4-:R-:W-:-:S06]  /*9030*/  HADD2.F32 R4, -RZ, R6.H0_H0 ;  /* 0x20000006ff047230 */ /* 0x010fcc0000004100 */
[----:B------:R-:W0:Y:S02]  /*9040*/  F2I.S64.TRUNC R4, R4 ;  /* 0x0000000400047311 */ /* 0x000e24000020d900 */
[----:B0-----:R-:W-:Y:S01]  /*9050*/  PRMT R28, R4, 0x7610, R28 ;  /* 0x00007610041c7816 */ /* 0x001fe2000000001c */
[----:B------:R-:W-:Y:S05]  /*9060*/  BRA `(.L_x_12972) ;  /* 0x00000b2000007947 */ /* 0x000fea0003800000 */
.L_x_12977:
[----:B------:R-:W4:Y:S02]  /*9070*/  LDG.E.64 R4, [R6.64] ;  /* 0x0000002406047981 */ /* 0x000f24000c1e1b00 */
[----:B----4-:R-:W0:Y:S02]  /*9080*/  F2I.S64.F64.TRUNC R4, R4 ;  /* 0x0000000400047311 */ /* 0x010e24000030d900 */
[----:B0-----:R-:W-:Y:S01]  /*9090*/  PRMT R28, R4, 0x7610, R28 ;  /* 0x00007610041c7816 */ /* 0x001fe2000000001c */
[----:B------:R-:W-:Y:S05]  /*90a0*/  BRA `(.L_x_12972) ;  /* 0x00000ae000007947 */ /* 0x000fea0003800000 */
.L_x_12967:
        /* <DEDUP_REMOVED lines=12> */
.L_x_12981:
[----:B------:R-:W4:Y:S02]  /*9170*/  LDG.E.64 R6, [R6.64] ;  /* 0x0000002406067981 */ /* 0x000f24000c1e1b00 */
[----:B----4-:R-:W0:Y:S02]  /*9180*/  F2I.S64.F64.TRUNC R4, R6 ;  /* 0x0000000600047311 */ /* 0x010e24000030d900 */
[----:B0-----:R-:W-:Y:S01]  /*9190*/  PRMT R28, R4, 0x7610, R28 ;  /* 0x00007610041c7816 */ /* 0x001fe2000000001c */
[----:B------:R-:W-:Y:S05]  /*91a0*/  BRA `(.L_x_12972) ;  /* 0x000009e000007947 */ /* 0x000fea0003800000 */
.L_x_12980:
        /* <DEDUP_REMOVED lines=28> */
.L_x_12983:
        /* <DEDUP_REMOVED lines=12> */
[----:B------:R-:W0:Y:S02]  /*9430*/  F2I.S64.TRUNC R4, R0 ;  /* 0x0000000000047311 */ /* 0x000e24000020d900 */
[----:B0-----:R-:W-:Y:S01]  /*9440*/  PRMT R28, R4, 0x7610, R28 ;  /* 0x00007610041c7816 */ /* 0x001fe2000000001c */
[----:B------:R-:W-:Y:S05]  /*9450*/  BRA `(.L_x_12972) ;  /* 0x0000073000007947 */ /* 0x000fea0003800000 */
.L_x_12982:
[----:B------:R-:W4:Y:S02]  /*9460*/  LDG.E.U16 R4, [R6.64] ;  /* 0x0000002406047981 */ /* 0x000f24000c1e1500 */
[----:B----4-:R-:W-:-:S06]  /*9470*/  PRMT R4, RZ, 0x5410, R4 ;  /* 0x00005410ff047816 */ /* 0x010fcc0000000004 */
[----:B------:R-:W0:Y:S02]  /*9480*/  F2I.S64.TRUNC R4, R4 ;  /* 0x0000000400047311 */ /* 0x000e24000020d900 */
[----:B0-----:R-:W-:Y:S01]  /*9490*/  PRMT R28, R4, 0x7610, R28 ;  /* 0x00007610041c7816 */ /* 0x001fe2000000001c */
[----:B------:R-:W-:Y:S05]  /*94a0*/  BRA `(.L_x_12972) ;  /* 0x000006e000007947 */ /* 0x000fea0003800000 */
.L_x_12979:
        /* <DEDUP_REMOVED lines=10> */
.L_x_12986:
        /* <DEDUP_REMOVED lines=21> */
.L_x_12990:
[----:B------:R-:W-:Y:S05]  /*96a0*/  BSYNC B1 ;  /* 0x0000000000017941 */ /* 0x000fea0003800000 */
.L_x_12989:
[----:B------:R-:W-:Y:S01]  /*96b0*/  IMAD.SHL.U32 R3, R3, 0x100000, RZ ;  /* 0x0010000003037824 */ /* 0x000fe200078e00ff */
[----:B------:R-:W-:-:S04]  /*96c0*/  LEA R5, R0, 0x3b800000, 0x17 ;  /* 0x3b80000000057811 */ /* 0x000fc800078eb8ff */
[----:B------:R-:W-:Y:S02]  /*96d0*/  LOP3.LUT R4, R5, R3, R6, 0xfe, !PT ;  /* 0x0000000305047212 */ /* 0x000fe400078efe06 */
.L_x_12988:
[----:B------:R-:W-:Y:S05]  /*96e0*/  BSYNC B0 ;  /* 0x0000000000007941 */ /* 0x000fea0003800000 */
.L_x_12987:
[----:B------:R-:W0:Y:S02]  /*96f0*/  F2I.S64.TRUNC R4, R4 ;  /* 0x0000000400047311 */ /* 0x000e24000020d900 */
[----:B0-----:R-:W-:Y:S01]  /*9700*/  PRMT R28, R4, 0x7610, R28 ;  /* 0x00007610041c7816 */ /* 0x001fe2000000001c */
[----:B------:R-:W-:Y:S05]  /*9710*/  BRA `(.L_x_12972) ;  /* 0x0000047000007947 */ /* 0x000fea0003800000 */
.L_x_12985:
        /* <DEDUP_REMOVED lines=21> */
.L_x_12994:
[----:B------:R-:W-:Y:S05]  /*9870*/  BSYNC B1 ;  /* 0x0000000000017941 */ /* 0x000fea0003800000 */
.L_x_12993:
[----:B------:R-:W-:Y:S01]  /*9880*/  IMAD.SHL.U32 R3, R3, 0x200000, RZ ;  /* 0x0020000003037824 */ /* 0x000fe200078e00ff */
[----:B------:R-:W-:-:S04]  /*9890*/  LEA R5, R0, 0x37800000, 0x17 ;  /* 0x3780000000057811 */ /* 0x000fc800078eb8ff */
[----:B------:R-:W-:Y:S02]  /*98a0*/  LOP3.LUT R4, R5, R3, R6, 0xfe, !PT ;  /* 0x0000000305047212 */ /* 0x000fe400078efe06 */
.L_x_12992:
[----:B------:R-:W-:Y:S05]  /*98b0*/  BSYNC B0 ;  /* 0x0000000000007941 */ /* 0x000fea0003800000 */
.L_x_12991:
[----:B------:R-:W0:Y:S02]  /*98c0*/  F2I.S64.TRUNC R4, R4 ;  /* 0x0000000400047311 */ /* 0x000e24000020d900 */
[----:B0-----:R-:W-:Y:S01]  /*98d0*/  PRMT R28, R4, 0x7610, R28 ;  /* 0x00007610041c7816 */ /* 0x001fe2000000001c */
[----:B------:R-:W-:Y:S05]  /*98e0*/  BRA `(.L_x_12972) ;  /* 0x000002a000007947 */ /* 0x000fea0003800000 */
.L_x_12984:
        /* <DEDUP_REMOVED lines=14> */
.L_x_12998:
[----:B------:R-:W-:Y:S05]  /*99d0*/  BSYNC B0 ;  /* 0x0000000000007941 */ /* 0x000fea0003800000 */
.L_x_12997:
[----:B------:R-:W0:Y:S02]  /*99e0*/  F2I.S64.TRUNC R4, R4 ;  /* 0x0000000400047311 */ /* 0x000e24000020d900 */
[----:B0-----:R-:W-:Y:S01]  /*99f0*/  PRMT R28, R4, 0x7610, R28 ;  /* 0x00007610041c7816 */ /* 0x001fe2000000001c */
[----:B------:R-:W-:Y:S05]  /*9a00*/  BRA `(.L_x_12972) ;  /* 0x0000018000007947 */ /* 0x000fea0003800000 */
.L_x_12971:
        /* <DEDUP_REMOVED lines=21> */
.L_x_12996:
[----:B------:R0:W5:Y:S01]  /*9b60*/  LDG.E.U8 R28, [R6.64] ;  /* 0x00000024061c7981 */ /* 0x000162000c1e1100 */
[----:B------:R-:W-:Y:S05]  /*9b70*/  BRA `(.L_x_12972) ;  /* 0x0000001000007947 */ /* 0x000fea0003800000 */
.L_x_12995:
[----:B------:R0:W5:Y:S02]  /*9b80*/  LDG.E.U8 R28, [R6.64] ;  /* 0x00000024061c7981 */ /* 0x000164000c1e1100 */
.L_x_12972:
[----:B------:R-:W4:Y:S01]  /*9b90*/  LDC.U8 R3, c[0x0][0x19d] ;  /* 0x00006740ff037b82 */ /* 0x000f220000000000 */
[----:B------:R-:W-:-:S05]  /*9ba0*/  IMAD R4, R29, c[0x0][0x1a4], RZ ;  /* 0x000069001d047a24 */ /* 0x000fca00078e02ff */
        /* <DEDUP_REMOVED lines=14> */
[----:B----4-:R-:W-:Y:S01]  /*9c90*/  ISETP.NE.AND P0, PT, R4, RZ, PT ;  /* 0x000000ff0400720c */ /* 0x010fe20003f05270 */
[----:B------:R-:W-:Y:S05]  /*9ca0*/  BRA `(.L_x_13004) ;  /* 0x00000e3000007947 */ /* 0x000fea0003800000 */
.L_x_13002:
[----:B------:R-:W4:Y:S02]  /*9cb0*/  LDG.E.U8 R4, [R4.64] ;  /* 0x0000002404047981 */ /* 0x000f24000c1e1100 */
[----:B----4-:R-:W-:Y:S01]  /*9cc0*/  ISETP.NE.AND P0, PT, R4, RZ, PT ;  /* 0x000000ff0400720c */ /* 0x010fe20003f05270 */
[----:B------:R-:W-:Y:S05]  /*9cd0*/  BRA `(.L_x_13004) ;  /* 0x00000e0000007947 */ /* 0x000fea0003800000 */
.L_x_13001:
        /* <DEDUP_REMOVED lines=8> */
[----:B------:R-:W-:Y:S01]  /*9d60*/  ISETP.NE.AND.EX P0, PT, R5, RZ, PT, P0 ;  /* 0x000000ff0500720c */ /* 0x000fe20003f05300 */
[----:B------:R-:W-:Y:S05]  /*9d70*/  BRA `(.L_x_13004) ;  /* 0x00000d6000007947 */ /* 0x000fea0003800000 */
.L_x_13006:
[----:B------:R-:W4:Y:S02]  /*9d80*/  LDG.E R4, [R4.64] ;  /* 0x0000002404047981 */ /* 0x000f24000c1e1900 */
[----:B----4-:R-:W-:Y:S01]  /*9d90*/  ISETP.NE.AND P0, PT, R4, RZ, PT ;  /* 0x000000ff0400720c */ /* 0x010fe20003f05270 */
[----:B------:R-:W-:Y:S05]  /*9da0*/  BRA `(.L_x_13004) ;  /* 0x00000d3000007947 */ /* 0x000fea0003800000 */
.L_x_13005:
[----:B------:R-:W4:Y:S02]  /*9db0*/  LDG.E.U16 R4, [R4.64] ;  /* 0x0000002404047981 */ /* 0x000f24000c1e1500 */
[----:B----4-:R-:W-:Y:S01]  /*9dc0*/  ISETP.NE.AND P0, PT, R4, RZ, PT ;  /* 0x000000ff0400720c */ /* 0x010fe20003f05270 */
[----:B------:R-:W-:Y:S05]  /*9dd0*/  BRA `(.L_x_13004) ;  /* 0x00000d0000007947 */ /* 0x000fea0003800000 */
.L_x_13000:
[----:B------:R-:W-:-:S13]  /*9de0*/  ISETP.GT.AND P0, PT, R0, 0x6, PT ;  /* 0x000000060000780c */ /* 0x000fda0003f04270 */
[----:B------:R-:W-:Y:S05]  /*9df0*/  @P0 BRA `(.L_x_13007) ;  /* 0x000000b000000947 */ /* 0x000fea0003800000 */
[----:B------:R-:W-:-:S13]  /*9e00*/  ISETP.NE.AND P0, PT, R0, 0x5, PT ;  /* 0x000000050000780c */ /* 0x000fda0003f05270 */
[----:B------:R-:W-:Y:S05]  /*9e10*/  @!P0 BRA `(.L_x_13008) ;  /* 0x0000005000008947 */ /* 0x000fea0003800000 */
[----:B------:R-:W-:-:S13]  /*9e20*/  ISETP.NE.AND P0, PT, R0, 0x6, PT ;  /* 0x000000060000780c */ /* 0x000fda0003f05270 */
[----:B------:R-:W-:Y:S05]  /*9e30*/  @P0 BRA `(.L_x_13003) ;  /* 0x00000af000000947 */ /* 0x000fea0003800000 */
[----:B------:R-:W4:Y:S02]  /*9e40*/  LDG.E R4, [R4.64] ;  /* 0x0000002404047981 */ /* 0x000f24000c1e1900 */
[----:B----4-:R-:W-:Y:S01]  /*9e50*/  FSETP.NEU.FTZ.AND P0, PT, R4, RZ, PT ;  /* 0x000000ff0400720b */ /* 0x010fe20003f1d000 */
[----:B------:R-:W-:Y:S05]  /*9e60*/  BRA `(.L_x_13004) ;  /* 0x00000c7000007947 */ /* 0x000fea0003800000 */
.L_x_13008:
[----:B------:R-:W4:Y:S02]  /*9e70*/  LDG.E.U16 R0, [R4.64] ;  /* 0x0000002404007981 */ /* 0x000f24000c1e1500 */
[----:B----4-:R-:W-:-:S05]  /*9e80*/  HADD2.F32 R0, -RZ, R0.H0_H0 ;  /* 0x20000000ff007230 */ /* 0x010fca0000004100 */
[----:B------:R-:W-:Y:S01]  /*9e90*/  FSETP.NEU.FTZ.AND P0, PT, R0, RZ, PT ;  /* 0x000000ff0000720b */ /* 0x000fe20003f1d000 */
[----:B------:R-:W-:Y:S05]  /*9ea0*/  BRA `(.L_x_13004) ;  /* 0x00000c3000007947 */ /* 0x000fea0003800000 */
.L_x_13007:
        /* <DEDUP_REMOVED lines=9> */
[----:B------:R-:W-:Y:S01]  /*9f40*/  PLOP3.LUT P0, PT, P0, P1, PT, 0xa8, 0x0 ;  /* 0x000000000000781c */ /* 0x000fe20000703570 */
[----:B------:R-:W-:Y:S05]  /*9f50*/  BRA `(.L_x_13004) ;  /* 0x00000b8000007947 */ /* 0x000fea0003800000 */
.L_x_13010:
        /* <DEDUP_REMOVED lines=10> */
.L_x_13009:
[----:B------:R-:W4:Y:S02]  /*a000*/  LDG.E.64 R4, [R4.64] ;  /* 0x0000002404047981 */ /* 0x000f24000c1e1b00 */
[----:B----4-:R4:W0:Y:S01]  /*a010*/  DSETP.NEU.AND P0, PT, R4, RZ, PT ;  /* 0x000000ff0400722a */ /* 0x0108220003f0d000 */
[----:B------:R-:W-:Y:S05]  /*a020*/  BRA `(.L_x_13004) ;  /* 0x00000ab000007947 */ /* 0x000fea0003800000 */
.L_x_12999:
        /* <DEDUP_REMOVED lines=9> */
[----:B----4-:R-:W-:Y:S01]  /*a0c0*/  ISETP.NE.AND P0, PT, R4, RZ, PT ;  /* 0x000000ff0400720c */ /* 0x010fe20003f05270 */
[----:B------:R-:W-:Y:S05]  /*a0d0*/  BRA `(.L_x_13004) ;  /* 0x00000a0000007947 */ /* 0x000fea0003800000 */
.L_x_13013:
[----:B0-----:R-:W4:Y:S02]  /*a0e0*/  LDG.E.128 R4, [R4.64] ;  /* 0x0000002404047981 */ /* 0x001f24000c1e1d00 */
[----:B----4-:R-:W0:-:S06]  /*a0f0*/  DSETP.NEU.AND P0, PT, R6, RZ, PT ;  /* 0x000000ff0600722a */ /* 0x010e0c0003f0d000 */
[----:B0-----:R0:W4:Y:S01]  /*a100*/  DSETP.NEU.OR P0, PT, R4, RZ, P0 ;  /* 0x000000ff0400722a */ /* 0x001122000070d400 */
[----:B------:R-:W-:Y:S05]  /*a110*/  BRA `(.L_x_13004) ;  /* 0x000009c000007947 */ /* 0x000fea0003800000 */
.L_x_13012:
        /* <DEDUP_REMOVED lines=10> */
[----:B0-----:R-:W0:Y:S01]  /*a1c0*/  FLO.U32 R6, R3 ;  /* 0x0000000300067300 */ /* 0x001e2200000e0000 */
        /* <DEDUP_REMOVED lines=16> */
.L_x_13015:
        /* <DEDUP_REMOVED lines=14> */
.L_x_13014:
[----:B------:R-:W4:Y:S02]  /*a3b0*/  LDG.E.U16 R0, [R4.64] ;  /* 0x0000002404007981 */ /* 0x000f24000c1e1500 */
[----:B----4-:R-:W-:-:S04]  /*a3c0*/  PRMT R0, RZ, 0x5410, R0 ;  /* 0x00005410ff007816 */ /* 0x010fc80000000000 */
[----:B------:R-:W-:Y:S01]  /*a3d0*/  FSETP.NEU.FTZ.AND P0, PT, R0, RZ, PT ;  /* 0x000000ff0000720b */ /* 0x000fe20003f1d000 */
[----:B------:R-:W-:Y:S05]  /*a3e0*/  BRA `(.L_x_13004) ;  /* 0x000006f000007947 */ /* 0x000fea0003800000 */
.L_x_13011:
        /* <DEDUP_REMOVED lines=9> */
[----:B----4-:R-:W-:Y:S01]  /*a480*/  ISETP.NE.AND P0, PT, R4, RZ, PT ;  /* 0x000000ff0400720c */ /* 0x010fe20003f05270 */
[----:B------:R-:W-:Y:S05]  /*a490*/  BRA `(.L_x_13004) ;  /* 0x0000064000007947 */ /* 0x000fea0003800000 */
.L_x_13018:
        /* <DEDUP_REMOVED lines=21> */
.L_x_13022:
[----:B------:R-:W-:Y:S05]  /*a5f0*/  BSYNC B1 ;  /* 0x0000000000017941 */ /* 0x000fea0003800000 */
.L_x_13021:
[----:B------:R-:W-:Y:S01]  /*a600*/  LEA R5, R0, 0x3b800000, 0x17 ;  /* 0x3b80000000057811 */ /* 0x000fe200078eb8ff */
[----:B------:R-:W-:-:S05]  /*a610*/  IMAD.SHL.U32 R0, R3, 0x100000, RZ ;  /* 0x0010000003007824 */ /* 0x000fca00078e00ff */
[----:B------:R-:W-:Y:S02]  /*a620*/  LOP3.LUT R0, R5, R0, R6, 0xfe, !PT ;  /* 0x0000000005007212 */ /* 0x000fe400078efe06 */
.L_x_13020:
[----:B------:R-:W-:Y:S05]  /*a630*/  BSYNC B0 ;  /* 0x0000000000007941 */ /* 0x000fea0003800000 */
.L_x_13019:
[----:B------:R-:W-:Y:S01]  /*a640*/  FSETP.NEU.FTZ.AND P0, PT, R0, RZ, PT ;  /* 0x000000ff0000720b */ /* 0x000fe20003f1d000 */
[----:B------:R-:W-:Y:S05]  /*a650*/  BRA `(.L_x_13004) ;  /* 0x0000048000007947 */ /* 0x000fea0003800000 */
.L_x_13017:
        /* <DEDUP_REMOVED lines=21> */
.L_x_13026:
[----:B------:R-:W-:Y:S05]  /*a7b0*/  BSYNC B1 ;  /* 0x0000000000017941 */ /* 0x000fea0003800000 */
.L_x_13025:
[----:B------:R-:W-:Y:S01]  /*a7c0*/  LEA R5, R0, 0x37800000, 0x17 ;  /* 0x3780000000057811 */ /* 0x000fe200078eb8ff */
[----:B------:R-:W-:-:S05]  /*a7d0*/  IMAD.SHL.U32 R0, R3, 0x200000, RZ ;  /* 0x0020000003007824 */ /* 0x000fca00078e00ff */
[----:B------:R-:W-:Y:S02]  /*a7e0*/  LOP3.LUT R0, R5, R0, R6, 0xfe, !PT ;  /* 0x0000000005007212 */ /* 0x000fe400078efe06 */
.L_x_13024:
[----:B------:R-:W-:Y:S05]  /*a7f0*/  BSYNC B0 ;  /* 0x0000000000007941 */ /* 0x000fea0003800000 */
.L_x_13023:
[----:B------:R-:W-:Y:S01]  /*a800*/  FSETP.NEU.FTZ.AND P0, PT, R0, RZ, PT ;  /* 0x000000ff0000720b */ /* 0x000fe20003f1d000 */
[----:B------:R-:W-:Y:S05]  /*a810*/  BRA `(.L_x_13004) ;  /* 0x000002c000007947 */ /* 0x000fea0003800000 */
.L_x_13016:
        /* <DEDUP_REMOVED lines=14> */
.L_x_13030:
[----:B------:R-:W-:Y:S05]  /*a900*/  BSYNC B0 ;  /* 0x0000000000007941 */ /* 0x000fea0003800000 */
.L_x_13029:
[----:B------:R-:W-:Y:S01]  /*a910*/  FSETP.NEU.FTZ.AND P0, PT, R0, RZ, PT ;  /* 0x000000ff0000720b */ /* 0x000fe20003f1d000 */
[----:B------:R-:W-:Y:S05]  /*a920*/  BRA `(.L_x_13004) ;  /* 0x000001b000007947 */ /* 0x000fea0003800000 */
.L_x_13003:
[----:B------:R-:W-:Y:S01]  /*a930*/  MOV R36, 0x0 ;  /* 0x0000000000247802 */ /* 0x000fe20000000f00 */
[----:B------:R-:W-:Y:S02]  /*a940*/  IMAD.MOV.U32 R4, RZ, RZ, c[0x4][0x4e8] ;  /* 0x01013a00ff047624 */ /* 0x000fe400078e00ff */
[----:B------:R-:W-:Y:S02]  /*a950*/  IMAD.MOV.U32 R5, RZ, RZ, c[0x4][0x4ec] ;  /* 0x01013b00ff057624 */ /* 0x000fe400078e00ff */
[----:B0-----:R-:W-:Y:S01]  /*a960*/  IMAD.MOV.U32 R6, RZ, RZ, c[0x4][0x4f0] ;  /* 0x01013c00ff067624 */ /* 0x001fe200078e00ff */
        /* <DEDUP_REMOVED lines=15> */
[----:B------:R-:W-:Y:S01]  /*aa60*/  PLOP3.LUT P0, PT, PT, PT, PT, 0x8, 0x0 ;  /* 0x000000000000781c */ /* 0x000fe20003f0e170 */
[----:B------:R-:W-:Y:S05]  /*aa70*/  BRA `(.L_x_13004) ;  /* 0x0000006000007947 */ /* 0x000fea0003800000 */
.L_x_13028:
[----:B------:R-:W4:Y:S02]  /*aa80*/  LDG.E.64 R4, [R4.64] ;  /* 0x0000002404047981 */ /* 0x000f24000c1e1b00 */
[----:B----4-:R-:W-:-:S04]  /*aa90*/  ISETP.NE.U32.AND P0, PT, R4, RZ, PT ;  /* 0x000000ff0400720c */ /* 0x010fc80003f05070 */
[----:B------:R-:W-:Y:S01]  /*aaa0*/  ISETP.NE.AND.EX P0, PT, R5, RZ, PT, P0 ;  /* 0x000000ff0500720c */ /* 0x000fe20003f05300 */
[----:B------:R-:W-:Y:S05]  /*aab0*/  BRA `(.L_x_13004) ;  /* 0x0000002000007947 */ /* 0x000fea0003800000 */
.L_x_13027:
[----:B------:R-:W4:Y:S02]  /*aac0*/  LDG.E R4, [R4.64] ;  /* 0x0000002404047981 */ /* 0x000f24000c1e1900 */
[----:B----4-:R-:W-:Y:S02]  /*aad0*/  ISETP.NE.AND P0, PT, R4, RZ, PT ;  /* 0x000000ff0400720c */ /* 0x010fe40003f05270 */
.L_x_13004:
[----:B------:R-:W4:Y:S02]  /*aae0*/  LDC.U8 R3, c[0x0][0x19e] ;  /* 0x00006780ff037b82 */ /* 0x000f240000000000 */
[----:B0---4-:R-:W-:Y:S01]  /*aaf0*/  IMAD R4, R29, c[0x0][0x1a8], RZ ;  /* 0x00006a001d047a24 */ /* 0x011fe200078e02ff */
[----:B------:R-:W-:-:S04]  /*ab00*/  SEL R31, RZ, 0x1, !P0 ;  /* 0x00000001ff1f7807 */ /* 0x000fc80004000000 */
        /* <DEDUP_REMOVED lines=16> */
.L_x_13034:
[----:B------:R0:W5:Y:S01]  /*ac10*/  LDG.E.U8 R24, [R4.64] ;  /* 0x0000002404187981 */ /* 0x000162000c1e1100 */
[----:B------:R-:W-:Y:S01]  /*ac20*/  IMAD.MOV.U32 R25, RZ, RZ, RZ ;  /* 0x000000ffff197224 */ /* 0x000fe200078e00ff */
[----:B------:R-:W-:Y:S05]  /*ac30*/  BRA `(.L_x_12966) ;  /* 0x00000d4000007947 */ /* 0x000fea0003800000 */
.L_x_13033:
        /* <DEDUP_REMOVED lines=8> */
.L_x_13037:
[----:B------:R-:W4:Y:S02]  /*acc0*/  LDG.E R24, [R4.64] ;  /* 0x0000002404187981 */ /* 0x000f24000c1e1900 */
[----:B----4-:R-:W-:Y:S01]  /*acd0*/  SHF.R.S32.HI R25, RZ, 0x1f, R24 ;  /* 0x0000001fff197819 */ /* 0x010fe20000011418 */
[----:B------:R-:W-:Y:S05]  /*ace0*/  BRA `(.L_x_12966) ;  /* 0x00000c9000007947 */ /* 0x000fea0003800000 */
.L_x_13036:
[----:B------:R-:W4:Y:S02]  /*acf0*/  LDG.E.S16 R24, [R4.64] ;  /* 0x0000002404187981 */ /* 0x000f24000c1e1700 */
[----:B----4-:R-:W-:Y:S01]  /*ad00*/  SHF.R.S32.HI R25, RZ, 0x1f, R24 ;  /* 0x0000001fff197819 */ /* 0x010fe20000011418 */
[----:B------:R-:W-:Y:S05]  /*ad10*/  BRA `(.L_x_12966) ;  /* 0x00000c6000007947 */ /* 0x000fea0003800000 */
.L_x_13032:
        /* <DEDUP_REMOVED lines=9> */
.L_x_13039:
[----:B------:R-:W4:Y:S02]  /*adb0*/  LDG.E.U16 R4, [R4.64] ;  /* 0x0000002404047981 */ /* 0x000f24000c1e1500 */
[----:B----4-:R-:W-:-:S06]  /*adc0*/  HADD2.F32 R24, -RZ, R4.H0_H0 ;  /* 0x20000004ff187230 */ /* 0x010fcc0000004100 */
[----:B------:R-:W0:Y:S01]  /*add0*/  F2I.S64.TRUNC R24, R24 ;  /* 0x0000001800187311 */ /* 0x000e22000020d900 */
[----:B------:R-:W-:Y:S05]  /*ade0*/  BRA `(.L_x_12966) ;  /* 0x00000b9000007947 */ /* 0x000fea0003800000 */
.L_x_13038:
        /* <DEDUP_REMOVED lines=9> */
.L_x_13041:
[----:B------:R-:W4:Y:S02]  /*ae80*/  LDG.E.U16 R4, [R4.64] ;  /* 0x0000002404047981 */ /* 0x000f24000c1e1500 */
[----:B----4-:R-:W-:-:S06]  /*ae90*/  HADD2.F32 R24, -RZ, R4.H0_H0 ;  /* 0x20000004ff187230 */ /* 0x010fcc0000004100 */
[----:B------:R-:W0:Y:S01]  /*aea0*/  F2I.S64.TRUNC R24, R24 ;  /* 0x0000001800187311 */ /* 0x000e22000020d900 */
[----:B------:R-:W-:Y:S05]  /*aeb0*/  BRA `(.L_x_12966) ;  /* 0x00000ac000007947 */ /* 0x000fea0003800000 */
.L_x_13040:
[----:B------:R-:W4:Y:S02]  /*aec0*/  LDG.E.64 R4, [R4.64] ;  /* 0x0000002404047981 */ /* 0x000f24000c1e1b00 */
[----:B----4-:R0:W4:Y:S01]  /*aed0*/  F2I.S64.F64.TRUNC R24, R4 ;  /* 0x0000000400187311 */ /* 0x010122000030d900 */
[----:B------:R-:W-:Y:S05]  /*aee0*/  BRA `(.L_x_12966) ;  /* 0x00000a9000007947 */ /* 0x000fea0003800000 */
.L_x_13031:
        /* <DEDUP_REMOVED lines=13> */
.L_x_13044:
[----:B------:R-:W4:Y:S02]  /*afc0*/  LDG.E.64 R4, [R4.64] ;  /* 0x0000002404047981 */ /* 0x000f24000c1e1b00 */
[----:B----4-:R0:W4:Y:S01]  /*afd0*/  F2I.S64.F64.TRUNC R24, R4 ;  /* 0x0000000400187311 */ /* 0x010122000030d900 */
[----:B------:R-:W-:Y:S05]  /*afe0*/  BRA `(.L_x_12966) ;  /* 0x0000099000007947 */ /* 0x000fea0003800000 */
.L_x_13043:
        /* <DEDUP_REMOVED lines=27> */
.L_x_13046:
        /* <DEDUP_REMOVED lines=14> */
.L_x_13045:
[----:B------:R-:W4:Y:S02]  /*b280*/  LDG.E.U16 R24, [R4.64] ;  /* 0x0000002404187981 */ /* 0x000f24000c1e1500 */
[----:B----4-:R-:W-:-:S06]  /*b290*/  PRMT R24, RZ, 0x5410, R24 ;  /* 0x00005410ff187816 */ /* 0x010fcc0000000018 */
[----:B------:R-:W0:Y:S01]  /*b2a0*/  F2I.S64.TRUNC R24, R24 ;  /* 0x0000001800187311 */ /* 0x000e22000020d900 */
[----:B------:R-:W-:Y:S05]  /*b2b0*/  BRA `(.L_x_12966) ;  /* 0x000006c000007947 */ /* 0x000fea0003800000 */
.L_x_13042:
        /* <DEDUP_REMOVED lines=11> */
.L_x_13049:
        /* <DEDUP_REMOVED lines=21> */
.L_x_13053:
[----:B------:R-:W-:Y:S05]  /*b4c0*/  BSYNC B1 ;  /* 0x0000000000017941 */ /* 0x000fea0003800000 */
.L_x_13052:
[----:B------:R-:W-:Y:S01]  /*b4d0*/  IMAD.SHL.U32 R3, R3, 0x100000, RZ ;  /* 0x0010000003037824 */ /* 0x000fe200078e00ff */
[----:B------:R-:W-:-:S04]  /*b4e0*/  LEA R5, R0, 0x3b800000, 0x17 ;  /* 0x3b80000000057811 */ /* 0x000fc800078eb8ff */
[----:B------:R-:W-:Y:S02]  /*b4f0*/  LOP3.LUT R24, R5, R3, R24, 0xfe, !PT ;  /* 0x0000000305187212 */ /* 0x000fe400078efe18 */
.L_x_13051:
[----:B------:R-:W-:Y:S05]  /*b500*/  BSYNC B0 ;  /* 0x0000000000007941 */ /* 0x000fea0003800000 */
.L_x_13050:
[----:B------:R-:W0:Y:S01]  /*b510*/  F2I.S64.TRUNC R24, R24 ;  /* 0x0000001800187311 */ /* 0x000e22000020d900 */
[----:B------:R-:W-:Y:S05]  /*b520*/  BRA `(.L_x_12966) ;  /* 0x0000045000007947 */ /* 0x000fea0003800000 */
.L_x_13048:
        /* <DEDUP_REMOVED lines=21> */
.L_x_13057:
[----:B------:R-:W-:Y:S05]  /*b680*/  BSYNC B1 ;  /* 0x0000000000017941 */ /* 0x000fea0003800000 */
.L_x_13056:
[----:B------:R-:W-:Y:S01]  /*b690*/  IMAD.SHL.U32 R3, R3, 0x200000, RZ ;  /* 0x0020000003037824 */ /* 0x000fe200078e00ff */
[----:B------:R-:W-:-:S04]  /*b6a0*/  LEA R5, R0, 0x37800000, 0x17 ;  /* 0x3780000000057811 */ /* 0x000fc800078eb8ff */
[----:B------:R-:W-:Y:S02]  /*b6b0*/  LOP3.LUT R24, R5, R3, R24, 0xfe, !PT ;  /* 0x0000000305187212 */ /* 0x000fe400078efe18 */
.L_x_13055:
[----:B------:R-:W-:Y:S05]  /*b6c0*/  BSYNC B0 ;  /* 0x0000000000007941 */ /* 0x000fea0003800000 */
.L_x_13054:
[----:B------:R-:W0:Y:S01]  /*b6d0*/  F2I.S64.TRUNC R24, R24 ;  /* 0x0000001800187311 */ /* 0x000e22000020d900 */
[----:B------:R-:W-:Y:S05]  /*b6e0*/  BRA `(.L_x_12966) ;  /* 0x0000029000007947 */ /* 0x000fea0003800000 */
.L_x_13047:
        /* <DEDUP_REMOVED lines=14> */
.L_x_13061:
[----:B------:R-:W-:Y:S05]  /*b7d0*/  BSYNC B0 ;  /* 0x0000000000007941 */ /* 0x000fea0003800000 */
.L_x_13060:
[----:B------:R-:W0:Y:S01]  /*b7e0*/  F2I.S64.TRUNC R24, R24 ;  /* 0x0000001800187311 */ /* 0x000e22000020d900 */
[----:B------:R-:W-:Y:S05]  /*b7f0*/  BRA `(.L_x_12966) ;  /* 0x0000018000007947 */ /* 0x000fea0003800000 */
.L_x_13035:
        /* <DEDUP_REMOVED lines=20> */
.L_x_13059:
[----:B------:R0:W5:Y:S01]  /*b940*/  LDG.E.64 R24, [R4.64] ;  /* 0x0000002404187981 */ /* 0x000162000c1e1b00 */
[----:B------:R-:W-:Y:S05]  /*b950*/  BRA `(.L_x_12966) ;  /* 0x0000002000007947 */ /* 0x000fea0003800000 */
.L_x_13058:
[----:B------:R0:W5:Y:S01]  /*b960*/  LDG.E R24, [R4.64] ;  /* 0x0000002404187981 */ /* 0x000162000c1e1900 */
[----:B------:R-:W-:-:S03]  /*b970*/  IMAD.MOV.U32 R25, RZ, RZ, RZ ;  /* 0x000000ffff197224 */ /* 0x000fc600078e00ff */
.L_x_12966:
[----:B------:R-:W-:Y:S05]  /*b980*/  BSYNC B6 ;  /* 0x0000000000067941 */ /* 0x000fea0003800000 */
.L_x_12965:
        /* <DEDUP_REMOVED lines=18> */
[----:B-1----:R-:W-:Y:S02]  /*bab0*/  @!P0 IADD3 R8, P6, R18, c[0x0][0x168], RZ ;  /* 0x00005a0012088a10 */ /* 0x002fe40007fde0ff */
        /* <DEDUP_REMOVED lines=31> */
.L_x_13067:
[----:B-----5:R0:W-:Y:S01]  /*bcb0*/  STG.E.U8 [R8.64], R26 ;  /* 0x0000001a08007986 */ /* 0x0201e2000c101124 */
[----:B------:R-:W-:Y:S01]  /*bcc0*/  IMAD.MOV.U32 R29, RZ, RZ, R31 ;  /* 0x000000ffff1d7224 */ /* 0x000fe200078e001f */
[----:B------:R-:W-:Y:S05]  /*bcd0*/  BRA `(.L_x_13063) ;  /* 0x00000fd000007947 */ /* 0x000fea0003800000 */
.L_x_13066:
[----:B------:R-:W-:-:S13]  /*bce0*/  ISETP.NE.AND P0, PT, R0, 0x2, PT ;  /* 0x000000020000780c */ /* 0x000fda0003f05270 */
[----:B------:R-:W-:Y:S05]  /*bcf0*/  @!P0 BRA `(.L_x_13069) ;  /* 0x000000d000008947 */ /* 0x000fea0003800000 */
[----:B------:R-:W-:-:S13]  /*bd00*/  ISETP.NE.AND P0, PT, R0, 0x3, PT ;  /* 0x000000030000780c */ /* 0x000fda0003f05270 */
[----:B------:R-:W-:Y:S05]  /*bd10*/  @!P0 BRA `(.L_x_13070) ;  /* 0x0000007000008947 */ /* 0x000fea0003800000 */
[----:B------:R-:W-:-:S13]  /*bd20*/  ISETP.NE.AND P0, PT, R0, 0x4, PT ;  /* 0x000000040000780c */ /* 0x000fda0003f05270 */
[----:B------:R-:W-:Y:S05]  /*bd30*/  @P0 BRA `(.L_x_13068) ;  /* 0x00000da000000947 */ /* 0x000fea0003800000 */
[----:B-----5:R-:W-:Y:S01]  /*bd40*/  LOP3.LUT R4, R26, 0xff, RZ, 0xc0, !PT ;  /* 0x000000ff1a047812 */ /* 0x020fe200078ec0ff */
[----:B------:R-:W-:Y:S02]  /*bd50*/  IMAD.MOV.U32 R5, RZ, RZ, RZ ;  /* 0x000000ffff057224 */ /* 0x000fe400078e00ff */
[----:B------:R-:W-:-:S03]  /*bd60*/  IMAD.MOV.U32 R29, RZ, RZ, R31 ;  /* 0x000000ffff1d7224 */ /* 0x000fc600078e001f */
[----:B------:R0:W-:Y:S01]  /*bd70*/  STG.E.64 [R8.64], R4 ;  /* 0x0000000408007986 */ /* 0x0001e2000c101b24 */
[----:B------:R-:W-:Y:S05]  /*bd80*/  BRA `(.L_x_13063) ;  /* 0x00000f2000007947 */ /* 0x000fea0003800000 */
.L_x_13070:
[----:B-----5:R-:W-:Y:S01]  /*bd90*/  LOP3.LUT R3, R26, 0xff, RZ, 0xc0, !PT ;  /* 0x000000ff1a037812 */ /* 0x020fe200078ec0ff */
[----:B------:R-:W-:-:S04]  /*bda0*/  IMAD.MOV.U32 R29, RZ, RZ, R31 ;  /* 0x000000ffff1d7224 */ /* 0x000fc800078e001f */
[----:B------:R0:W-:Y:S01]  /*bdb0*/  STG.E [R8.64], R3 ;  /* 0x0000000308007986 */ /* 0x0001e2000c101924 */
[----:B------:R-:W-:Y:S05]  /*bdc0*/  BRA `(.L_x_13063) ;  /* 0x00000ee000007947 */ /* 0x000fea0003800000 */
.L_x_13069:
[----:B-----5:R-:W-:Y:S01]  /*bdd0*/  LOP3.LUT R3, R26, 0xff, RZ, 0xc0, !PT ;  /* 0x000000ff1a037812 */ /* 0x020fe200078ec0ff */
[----:B------:R-:W-:-:S04]  /*bde0*/  IMAD.MOV.U32 R29, RZ, RZ, R31 ;  /* 0x000000ffff1d7224 */ /* 0x000fc800078e001f */
[----:B------:R0:W-:Y:S01]  /*bdf0*/  STG.E.U16 [R8.64], R3 ;  /* 0x0000000308007986 */ /* 0x0001e2000c101524 */
[----:B------:R-:W-:Y:S05]  /*be00*/  BRA `(.L_x_13063) ;  /* 0x00000ea000007947 */ /* 0x000fea0003800000 */
.L_x_13065:
[----:B------:R-:W-:-:S13]  /*be10*/  ISETP.GT.AND P0, PT, R0, 0x6, PT ;  /* 0x000000060000780c */ /* 0x000fda0003f04270 */
[----:B------:R-:W-:Y:S05]  /*be20*/  @P0 BRA `(.L_x_13071) ;  /* 0x000000f000000947 */ /* 0x000fea0003800000 */
[----:B------:R-:W-:-:S13]  /*be30*/  ISETP.NE.AND P0, PT, R0, 0x5, PT ;  /* 0x000000050000780c */ /* 0x000fda0003f05270 */
[----:B------:R-:W-:Y:S05]  /*be40*/  @!P0 BRA `(.L_x_13072) ;  /* 0x0000007000008947 */ /* 0x000fea0003800000 */
[----:B------:R-:W-:-:S13]  /*be50*/  ISETP.NE.AND P0, PT, R0, 0x6, PT ;  /* 0x000000060000780c */ /* 0x000fda0003f05270 */
[----:B------:R-:W-:Y:S05]  /*be60*/  @P0 BRA `(.L_x_13068) ;  /* 0x00000c7000000947 */ /* 0x000fea0003800000 */
[----:B-----5:R-:W-:Y:S01]  /*be70*/  LOP3.LUT R3, R26, 0xff, RZ, 0xc0, !PT ;  /* 0x000000ff1a037812 */ /* 0x020fe200078ec0ff */
[----:B------:R-:W-:-:S05]  /*be80*/  IMAD.MOV.U32 R29, RZ, RZ, R31 ;  /* 0x000000ffff1d7224 */ /* 0x000fca00078e001f */
[----:B------:R-:W0:Y:S02]  /*be90*/  I2F.U16 R3, R3 ;  /* 0x0000000300037306 */ /* 0x000e240000101000 */
[----:B0-----:R0:W-:Y:S01]  /*bea0*/  STG.E [R8.64], R3 ;  /* 0x0000000308007986 */ /* 0x0011e2000c101924 */
[----:B------:R-:W-:Y:S05]  /*beb0*/  BRA `(.L_x_13063) ;  /* 0x00000df000007947 */ /* 0x000fea0003800000 */
.L_x_13072:
[----:B-----5:R-:W-:Y:S01]  /*bec0*/  LOP3.LUT R26, R26, 0xff, RZ, 0xc0, !PT ;  /* 0x000000ff1a1a7812 */ /* 0x020fe200078ec0ff */
[----:B------:R-:W-:-:S03]  /*bed0*/  IMAD.MOV.U32 R29, RZ, RZ, R31 ;  /* 0x000000ffff1d7224 */ /* 0x000fc600078e001f */
[----:B------:R-:W0:Y:S02]  /*bee0*/  I2F.U16 R0, R26 ;  /* 0x0000001a00007306 */ /* 0x000e240000101000 */
[----:B0-----:R-:W-:-:S05]  /*bef0*/  F2FP.PACK_AB R0, RZ, R0 ;  /* 0x00000000ff00723e */ /* 0x001fca00000000ff */
[----:B------:R0:W-:Y:S01]  /*bf00*/  STG.E.U16 [R8.64], R0 ;  /* 0x0000000008007986 */ /* 0x0001e2000c101524 */
[----:B------:R-:W-:Y:S05]  /*bf10*/  BRA `(.L_x_13063) ;  /* 0x00000d9000007947 */ /* 0x000fea0003800000 */
.L_x_13071:
        /* <DEDUP_REMOVED lines=8> */
[----:B------:R-:W-:Y:S01]  /*bfa0*/  IMAD.MOV.U32 R29, RZ, RZ, R31 ;  /* 0x000000ffff1d7224 */ /* 0x000fe200078e001f */
[----:B------:R-:W0:Y:S02]  /*bfb0*/  I2F.U16 R4, R26 ;  /* 0x0000001a00047306 */ /* 0x000e240000101000 */
[----:B0-----:R0:W-:Y:S01]  /*bfc0*/  STG.E.64 [R8.64], R4 ;  /* 0x0000000408007986 */ /* 0x0011e2000c101b24 */
[----:B------:R-:W-:Y:S05]  /*bfd0*/  BRA `(.L_x_13063) ;  /* 0x00000cd000007947 */ /* 0x000fea0003800000 */
.L_x_13074:
[----:B-----5:R-:W-:Y:S01]  /*bfe0*/  LOP3.LUT R26, R26, 0xff, RZ, 0xc0, !PT ;  /* 0x000000ff1a1a7812 */ /* 0x020fe200078ec0ff */
[----:B------:R-:W-:-:S05]  /*bff0*/  IMAD.MOV.U32 R29, RZ, RZ, R31 ;  /* 0x000000ffff1d7224 */ /* 0x000fca00078e001f */
[----:B------:R-:W0:Y:S02]  /*c000*/  I2F.U16 R26, R26 ;  /* 0x0000001a001a7306 */ /* 0x000e240000101000 */
[----:B0-----:R-:W-:-:S04]  /*c010*/  F2FP.PACK_AB R3, RZ, R26 ;  /* 0x0000001aff03723e */ /* 0x001fc800000000ff */
[----:B------:R-:W-:-:S05]  /*c020*/  PRMT R3, R3, 0x5410, RZ ;  /* 0x0000541003037816 */ /* 0x000fca00000000ff */
[----:B------:R0:W-:Y:S01]  /*c030*/  STG.E [R8.64], R3 ;  /* 0x0000000308007986 */ /* 0x0001e2000c101924 */
[----:B------:R-:W-:Y:S05]  /*c040*/  BRA `(.L_x_13063) ;  /* 0x00000c6000007947 */ /* 0x000fea0003800000 */
.L_x_13073:
[----:B-----5:R-:W-:Y:S01]  /*c050*/  LOP3.LUT R4, R26, 0xff, RZ, 0xc0, !PT ;  /* 0x000000ff1a047812 */ /* 0x020fe200078ec0ff */
[----:B------:R-:W-:-:S05]  /*c060*/  IMAD.MOV.U32 R29, RZ, RZ, R31 ;  /* 0x000000ffff1d7224 */ /* 0x000fca00078e001f */
[----:B------:R-:W0:Y:S02]  /*c070*/  I2F.F64.U16 R4, R4 ;  /* 0x0000000400047312 */ /* 0x000e240000101800 */
[----:B0-----:R0:W-:Y:S01]  /*c080*/  STG.E.64 [R8.64], R4 ;  /* 0x0000000408007986 */ /* 0x0011e2000c101b24 */
[----:B------:R-:W-:Y:S05]  /*c090*/  BRA `(.L_x_13063) ;  /* 0x00000c1000007947 */ /* 0x000fea0003800000 */
.L_x_13064:
        /* <DEDUP_REMOVED lines=13> */
.L_x_13077:
[----:B-----5:R-:W-:Y:S01]  /*c170*/  LOP3.LUT R4, R26, 0xff, RZ, 0xc0, !PT ;  /* 0x000000ff1a047812 */ /* 0x020fe200078ec0ff */
[----:B------:R-:W-:Y:S01]  /*c180*/  CS2R R6, SRZ ;  /* 0x0000000000067805 */ /* 0x000fe2000001ff00 */
[----:B------:R-:W-:-:S04]  /*c190*/  IMAD.MOV.U32 R29, RZ, RZ, R31 ;  /* 0x000000ffff1d7224 */ /* 0x000fc800078e001f */
[----:B------:R-:W0:Y:S02]  /*c1a0*/  I2F.F64.U16 R4, R4 ;  /* 0x0000000400047312 */ /* 0x000e240000101800 */
[----:B0-----:R0:W-:Y:S01]  /*c1b0*/  STG.E.128 [R8.64], R4 ;  /* 0x0000000408007986 */ /* 0x0011e2000c101d24 */
[----:B------:R-:W-:Y:S05]  /*c1c0*/  BRA `(.L_x_13063) ;  /* 0x00000ae000007947 */ /* 0x000fea0003800000 */
.L_x_13076:
[----:B------:R-:W-:-:S13]  /*c1d0*/  ISETP.NE.AND P0, PT, R0, 0xf, PT ;  /* 0x0000000f0000780c */ /* 0x000fda0003f05270 */
[----:B------:R-:W-:Y:S05]  /*c1e0*/  @!P0 BRA `(.L_x_13078) ;  /* 0x0000031000008947 */ /* 0x000fea0003800000 */
[----:B------:R-:W-:-:S13]  /*c1f0*/  ISETP.NE.AND P0, PT, R0, 0x17, PT ;  /* 0x000000170000780c */ /* 0x000fda0003f05270 */
[----:B------:R-:W-:Y:S05]  /*c200*/  @!P0 BRA `(.L_x_13079) ;  /* 0x0000017000008947 */ /* 0x000fea0003800000 */
[----:B------:R-:W-:-:S13]  /*c210*/  ISETP.NE.AND P0, PT, R0, 0x18, PT ;  /* 0x000000180000780c */ /* 0x000fda0003f05270 */
[----:B------:R-:W-:Y:S05]  /*c220*/  @P0 BRA `(.L_x_13068) ;  /* 0x000008b000000947 */ /* 0x000fea0003800000 */
[----:B-----5:R-:W-:Y:S01]  /*c230*/  LOP3.LUT R26, R26, 0xff, RZ, 0xc0, !PT ;  /* 0x000000ff1a1a7812 */ /* 0x020fe200078ec0ff */
[----:B------:R-:W-:Y:S03]  /*c240*/  BSSY B0, `(.L_x_13080) ;  /* 0x000000f000007945 */ /* 0x000fe60003800000 */
[----:B------:R-:W0:Y:S02]  /*c250*/  I2F.U16 R7, R26 ;  /* 0x0000001a00077306 */ /* 0x000e240000101000 */
[C---:B0-----:R-:W-:Y:S02]  /*c260*/  LOP3.LUT R3, R7.reuse, 0x7fffffff, RZ, 0xc0, !PT ;  /* 0x7fffffff07037812 */ /* 0x041fe400078ec0ff */
[----:B------:R-:W-:Y:S02]  /*c270*/  LOP3.LUT R0, R7, 0x80000000, RZ, 0xc0, !PT ;  /* 0x8000000007007812 */ /* 0x000fe400078ec0ff */
[----:B------:R-:W-:-:S02]  /*c280*/  ISETP.GT.U32.AND P0, PT, R3, 0x43efffff, PT ;  /* 0x43efffff0300780c */ /* 0x000fc40003f04070 */
        /* <DEDUP_REMOVED lines=10> */
.L_x_13081:
[----:B------:R-:W-:Y:S05]  /*c330*/  BSYNC B0 ;  /* 0x0000000000007941 */ /* 0x000fea0003800000 */
.L_x_13080:
[----:B------:R-:W-:Y:S01]  /*c340*/  LOP3.LUT R5, R0, R5, RZ, 0xfc, !PT ;  /* 0x0000000500057212 */ /* 0x000fe200078efcff */
[----:B------:R-:W-:-:S04]  /*c350*/  IMAD.MOV.U32 R29, RZ, RZ, R31 ;  /* 0x000000ffff1d7224 */ /* 0x000fc800078e001f */
[----:B------:R0:W-:Y:S01]  /*c360*/  STG.E.U8 [R8.64], R5 ;  /* 0x0000000508007986 */ /* 0x0001e2000c101124 */
[----:B------:R-:W-:Y:S05]  /*c370*/  BRA `(.L_x_13063) ;  /* 0x0000093000007947 */ /* 0x000fea0003800000 */
.L_x_13079:
[----:B-----5:R-:W-:Y:S01]  /*c380*/  LOP3.LUT R26, R26, 0xff, RZ, 0xc0, !PT ;  /* 0x000000ff1a1a7812 */ /* 0x020fe200078ec0ff */
[----:B------:R-:W-:Y:S03]  /*c390*/  BSSY B0, `(.L_x_13082) ;  /* 0x0000010000007945 */ /* 0x000fe60003800000 */
[----:B------:R-:W0:Y:S02]  /*c3a0*/  I2F.U16 R5, R26 ;  /* 0x0000001a00057306 */ /* 0x000e240000101000 */
        /* <DEDUP_REMOVED lines=11> */
.L_x_13083:
[----:B------:R-:W-:Y:S01]  /*c460*/  IMAD.MOV.U32 R0, RZ, RZ, 0x7f ;  /* 0x0000007fff007424 */ /* 0x000fe200078e00ff */
[----:B------:R-:W-:-:S04]  /*c470*/  ISETP.GT.U32.AND P0, PT, R3, 0x7f800000, PT ;  /* 0x7f8000000300780c */ /* 0x000fc80003f04070 */
[----:B------:R-:W-:-:S04]  /*c480*/  SEL R0, R0, 0x7c, P0 ;  /* 0x0000007c00007807 */ /* 0x000fc80000000000 */
.L_x_13084:
[----:B------:R-:W-:Y:S05]  /*c490*/  BSYNC B0 ;  /* 0x0000000000007941 */ /* 0x000fea0003800000 */
.L_x_13082:
[----:B------:R-:W-:Y:S01]  /*c4a0*/  LOP3.LUT R3, R5, 0x80000000, RZ, 0xc0, !PT ;  /* 0x8000000005037812 */ /* 0x000fe200078ec0ff */
[----:B------:R-:W-:-:S03]  /*c4b0*/  IMAD.MOV.U32 R29, RZ, RZ, R31 ;  /* 0x000000ffff1d7224 */ /* 0x000fc600078e001f */
[----:B------:R-:W-:-:S04]  /*c4c0*/  SHF.R.U32.HI R3, RZ, 0x18, R3 ;  /* 0x00000018ff037819 */ /* 0x000fc80000011603 */
[----:B------:R-:W-:-:S05]  /*c4d0*/  LOP3.LUT R3, R0, R3, RZ, 0xfc, !PT ;  /* 0x0000000300037212 */ /* 0x000fca00078efcff */
[----:B------:R0:W-:Y:S01]  /*c4e0*/  STG.E.U8 [R8.64], R3 ;  /* 0x0000000308007986 */ /* 0x0001e2000c101124 */
[----:B------:R-:W-:Y:S05]  /*c4f0*/  BRA `(.L_x_13063) ;  /* 0x000007b000007947 */ /* 0x000fea0003800000 */
.L_x_13078:
[----:B-----5:R-:W-:Y:S01]  /*c500*/  LOP3.LUT R26, R26, 0xff, RZ, 0xc0, !PT ;  /* 0x000000ff1a1a7812 */ /* 0x020fe200078ec0ff */
[----:B------:R-:W-:-:S03]  /*c510*/  IMAD.MOV.U32 R29, RZ, RZ, R31 ;  /* 0x000000ffff1d7224 */ /* 0x000fc600078e001f */
[----:B------:R-:W0:Y:S02]  /*c520*/  I2F.U16 R0, R26 ;  /* 0x0000001a00007306 */ /* 0x000e240000101000 */
[----:B0-----:R-:W-:-:S05]  /*c530*/  F2FP.BF16.PACK_AB R0, RZ, R0 ;  /* 0x00000000ff00723e */ /* 0x001fca00000010ff */
[----:B------:R0:W-:Y:S01]  /*c540*/  STG.E.U16 [R8.64], R0 ;  /* 0x0000000008007986 */ /* 0x0001e2000c101524 */
[----:B------:R-:W-:Y:S05]  /*c550*/  BRA `(.L_x_13063) ;  /* 0x0000075000007947 */ /* 0x000fea0003800000 */
.L_x_13075:
        /* <DEDUP_REMOVED lines=8> */
[----:B-----5:R-:W-:Y:S01]  /*c5e0*/  LOP3.LUT R3, R26, 0xff, RZ, 0xc0, !PT ;  /* 0x000000ff1a037812 */ /* 0x020fe200078ec0ff */
[----:B------:R-:W-:-:S04]  /*c5f0*/  IMAD.MOV.U32 R29, RZ, RZ, R31 ;  /* 0x000000ffff1d7224 */ /* 0x000fc800078e001f */
[----:B------:R0:W-:Y:S01]  /*c600*/  STG.E.U16 [R8.64], R3 ;  /* 0x0000000308007986 */ /* 0x0001e2000c101524 */
[----:B------:R-:W-:Y:S05]  /*c610*/  BRA `(.L_x_13063) ;  /* 0x0000069000007947 */ /* 0x000fea0003800000 */
.L_x_13087:
[----:B-----5:R-:W-:Y:S01]  /*c620*/  LOP3.LUT R26, R26, 0xff, RZ, 0xc0, !PT ;  /* 0x000000ff1a1a7812 */ /* 0x020fe200078ec0ff */
[----:B------:R-:W-:Y:S01]  /*c630*/  BSSY B0, `(.L_x_13088) ;  /* 0x0000015000007945 */ /* 0x000fe20003800000 */
[----:B------:R-:W-:Y:S02]  /*c640*/  IMAD.MOV.U32 R4, RZ, RZ, 0x80 ;  /* 0x00000080ff047424 */ /* 0x000fe400078e00ff */
[----:B------:R-:W0:Y:S02]  /*c650*/  I2F.U16 R5, R26 ;  /* 0x0000001a00057306 */ /* 0x000e240000101000 */
        /* <DEDUP_REMOVED lines=14> */
.L_x_13090:
[----:B------:R-:W-:-:S04]  /*c740*/  LOP3.LUT R3, R5, 0x80000000, RZ, 0xc0, !PT ;  /* 0x8000000005037812 */ /* 0x000fc800078ec0ff */
[----:B------:R-:W-:-:S04]  /*c750*/  SHF.R.U32.HI R3, RZ, 0x18, R3 ;  /* 0x00000018ff037819 */ /* 0x000fc80000011603 */
[----:B------:R-:W-:-:S04]  /*c760*/  LOP3.LUT R0, R0, R3, RZ, 0xfc, !PT ;  /* 0x0000000300007212 */ /* 0x000fc800078efcff */
[----:B------:R-:W-:Y:S02]  /*c770*/  PRMT R4, R0, 0x7610, R4 ;  /* 0x0000761000047816 */ /* 0x000fe40000000004 */
.L_x_13089:
[----:B------:R-:W-:Y:S05]  /*c780*/  BSYNC B0 ;  /* 0x0000000000007941 */ /* 0x000fea0003800000 */
.L_x_13088:
[----:B------:R0:W-:Y:S01]  /*c790*/  STG.E.U8 [R8.64], R4 ;  /* 0x0000000408007986 */ /* 0x0001e2000c101124 */
[----:B------:R-:W-:Y:S01]  /*c7a0*/  IMAD.MOV.U32 R29, RZ, RZ, R31 ;  /* 0x000000ffff1d7224 */ /* 0x000fe200078e001f */
[----:B------:R-:W-:Y:S05]  /*c7b0*/  BRA `(.L_x_13063) ;  /* 0x000004f000007947 */ /* 0x000fea0003800000 */
.L_x_13086:
        /* <DEDUP_REMOVED lines=18> */
.L_x_13093:
[----:B------:R-:W-:-:S04]  /*c8e0*/  LOP3.LUT R3, R5, 0x80000000, RZ, 0xc0, !PT ;  /* 0x8000000005037812 */ /* 0x000fc800078ec0ff */
[----:B------:R-:W-:-:S04]  /*c8f0*/  SHF.R.U32.HI R3, RZ, 0x18, R3 ;  /* 0x00000018ff037819 */ /* 0x000fc80000011603 */
[----:B------:R-:W-:-:S04]  /*c900*/  LOP3.LUT R0, R0, R3, RZ, 0xfc, !PT ;  /* 0x0000000300007212 */ /* 0x000fc800078efcff */
[----:B------:R-:W-:Y:S02]  /*c910*/  PRMT R4, R0, 0x7610, R4 ;  /* 0x0000761000047816 */ /* 0x000fe40000000004 */
.L_x_13092:
[----:B------:R-:W-:Y:S05]  /*c920*/  BSYNC B0 ;  /* 0x0000000000007941 */ /* 0x000fea0003800000 */
.L_x_13091:
[----:B------:R0:W-:Y:S01]  /*c930*/  STG.E.U8 [R8.64], R4 ;  /* 0x0000000408007986 */ /* 0x0001e2000c101124 */
[----:B------:R-:W-:Y:S01]  /*c940*/  IMAD.MOV.U32 R29, RZ, RZ, R31 ;  /* 0x000000ffff1d7224 */ /* 0x000fe200078e001f */
[----:B------:R-:W-:Y:S05]  /*c950*/  BRA `(.L_x_13063) ;  /* 0x0000035000007947 */ /* 0x000fea0003800000 */
.L_x_13085:
[----:B------:R-:W-:-:S13]  /*c960*/  ISETP.NE.AND P0, PT, R0, 0x1c, PT ;  /* 0x0000001c0000780c */ /* 0x000fda0003f05270 */
[----:B------:R-:W-:Y:S05]  /*c970*/  @!P0 BRA `(.L_x_13094) ;  /* 0x0000030000008947 */ /* 0x000fea0003800000 */
[----:B------:R-:W-:-:S13]  /*c980*/  ISETP.NE.AND P0, PT, R0, 0x1d, PT ;  /* 0x0000001d0000780c */ /* 0x000fda0003f05270 */
[----:B------:R-:W-:Y:S05]  /*c990*/  @!P0 BRA `(.L_x_13095) ;  /* 0x0000029000008947 */ /* 0x000fea0003800000 */
[----:B------:R-:W-:-:S13]  /*c9a0*/  ISETP.NE.AND P0, PT, R0, 0x2c, PT ;  /* 0x0000002c0000780c */ /* 0x000fda0003f05270 */
[----:B------:R-:W-:Y:S05]  /*c9b0*/  @P0 BRA `(.L_x_13068) ;  /* 0x0000012000000947 */ /* 0x000fea0003800000 */
[----:B-----5:R-:W-:Y:S01]  /*c9c0*/  LOP3.LUT R26, R26, 0xff, RZ, 0xc0, !PT ;  /* 0x000000ff1a1a7812 */ /* 0x020fe200078ec0ff */
[----:B------:R-:W-:Y:S01]  /*c9d0*/  IMAD.MOV.U32 R29, RZ, RZ, R31 ;  /* 0x000000ffff1d7224 */ /* 0x000fe200078e001f */
[----:B------:R-:W-:-:S04]  /*c9e0*/  PLOP3.LUT P0, PT, PT, PT, PT, 0x80, 0x0 ;  /* 0x000000000000781c */ /* 0x000fc80003f0f070 */
[----:B------:R-:W0:Y:S02]  /*c9f0*/  I2F.U16 R26, R26 ;  /* 0x0000001a001a7306 */ /* 0x000e240000101000 */
        /* <DEDUP_REMOVED lines=14> */
.L_x_13068:
        /* <DEDUP_REMOVED lines=21> */
.L_x_13095:
[----:B-----5:R-:W-:Y:S01]  /*cc30*/  LOP3.LUT R4, R26, 0xff, RZ, 0xc0, !PT ;  /* 0x000000ff1a047812 */ /* 0x020fe200078ec0ff */
[----:B------:R-:W-:Y:S02]  /*cc40*/  IMAD.MOV.U32 R5, RZ, RZ, RZ ;  /* 0x000000ffff057224 */ /* 0x000fe400078e00ff */
[----:B------:R-:W-:-:S03]  /*cc50*/  IMAD.MOV.U32 R29, RZ, RZ, R31 ;  /* 0x000000ffff1d7224 */ /* 0x000fc600078e001f */
[----:B------:R0:W-:Y:S01]  /*cc60*/  STG.E.64 [R8.64], R4 ;  /* 0x0000000408007986 */ /* 0x0001e2000c101b24 */
[----:B------:R-:W-:Y:S05]  /*cc70*/  BRA `(.L_x_13063) ;  /* 0x0000003000007947 */ /* 0x000fea0003800000 */
.L_x_13094:
[----:B-----5:R-:W-:Y:S01]  /*cc80*/  LOP3.LUT R3, R26, 0xff, RZ, 0xc0, !PT ;  /* 0x000000ff1a037812 */ /* 0x020fe200078ec0ff */
[----:B------:R-:W-:-:S04]  /*cc90*/  IMAD.MOV.U32 R29, RZ, RZ, R31 ;  /* 0x000000ffff1d7224 */ /* 0x000fc800078e001f */
[----:B------:R0:W-:Y:S03]  /*cca0*/  STG.E [R8.64], R3 ;  /* 0x0000000308007986 */ /* 0x0001e6000c101924 */
.L_x_13063:
[----:B------:R-:W-:Y:S05]  /*ccb0*/  BSYNC B6 ;  /* 0x0000000000067941 */ /* 0x000fea0003800000 */
.L_x_13062:
        /* <DEDUP_REMOVED lines=21> */
.L_x_13101:
[----:B-----5:R0:W-:Y:S01]  /*ce10*/  STG.E.U8 [R4.64], R27 ;  /* 0x0000001b04007986 */ /* 0x0201e2000c101124 */
[----:B------:R-:W-:Y:S05]  /*ce20*/  BRA `(.L_x_13103) ;  /* 0x00000e7000007947 */ /* 0x000fea0003800000 */
.L_x_13100:
[----:B------:R-:W-:-:S13]  /*ce30*/  ISETP.NE.AND P0, PT, R0, 0x2, PT ;  /* 0x000000020000780c */ /* 0x000fda0003f05270 */
[----:B------:R-:W-:Y:S05]  /*ce40*/  @!P0 BRA `(.L_x_13104) ;  /* 0x000000b000008947 */ /* 0x000fea0003800000 */
[----:B------:R-:W-:-:S13]  /*ce50*/  ISETP.NE.AND P0, PT, R0, 0x3, PT ;  /* 0x000000030000780c */ /* 0x000fda0003f05270 */
[----:B------:R-:W-:Y:S05]  /*ce60*/  @!P0 BRA `(.L_x_13105) ;  /* 0x0000006000008947 */ /* 0x000fea0003800000 */
[----:B------:R-:W-:-:S13]  /*ce70*/  ISETP.NE.AND P0, PT, R0, 0x4, PT ;  /* 0x000000040000780c */ /* 0x000fda0003f05270 */
[----:B------:R-:W-:Y:S05]  /*ce80*/  @P0 BRA `(.L_x_13102) ;  /* 0x00000c7000000947 */ /* 0x000fea0003800000 */
[----:B-----5:R-:W-:Y:S01]  /*ce90*/  LOP3.LUT R6, R27, 0xff, RZ, 0xc0, !PT ;  /* 0x000000ff1b067812 */ /* 0x020fe200078ec0ff */
[----:B------:R-:W-:-:S05]  /*cea0*/  IMAD.MOV.U32 R7, RZ, RZ, RZ ;  /* 0x000000ffff077224 */ /* 0x000fca00078e00ff */
[----:B------:R0:W-:Y:S01]  /*ceb0*/  STG.E.64 [R4.64], R6 ;  /* 0x0000000604007986 */ /* 0x0001e2000c101b24 */
[----:B------:R-:W-:Y:S05]  /*cec0*/  BRA `(.L_x_13103) ;  /* 0x00000dd000007947 */ /* 0x000fea0003800000 */
.L_x_13105:
[----:B-----5:R-:W-:-:S05]  /*ced0*/  LOP3.LUT R27, R27, 0xff, RZ, 0xc0, !PT ;  /* 0x000000ff1b1b7812 */ /* 0x020fca00078ec0ff */
[----:B------:R0:W-:Y:S01]  /*cee0*/  STG.E [R4.64], R27 ;  /* 0x0000001b04007986 */ /* 0x0001e2000c101924 */
[----:B------:R-:W-:Y:S05]  /*cef0*/  BRA `(.L_x_13103) ;  /* 0x00000da000007947 */ /* 0x000fea0003800000 */
.L_x_13104:
[----:B-----5:R-:W-:-:S05]  /*cf00*/  LOP3.LUT R27, R27, 0xff, RZ, 0xc0, !PT ;  /* 0x000000ff1b1b7812 */ /* 0x020fca00078ec0ff */
[----:B------:R0:W-:Y:S01]  /*cf10*/  STG.E.U16 [R4.64], R27 ;  /* 0x0000001b04007986 */ /* 0x0001e2000c101524 */
[----:B------:R-:W-:Y:S05]  /*cf20*/  BRA `(.L_x_13103) ;  /* 0x00000d7000007947 */ /* 0x000fea0003800000 */
.L_x_13099:
[----:B------:R-:W-:-:S13]  /*cf30*/  ISETP.GT.AND P0, PT, R0, 0x6, PT ;  /* 0x000000060000780c */ /* 0x000fda0003f04270 */
[----:B------:R-:W-:Y:S05]  /*cf40*/  @P0 BRA `(.L_x_13106) ;  /* 0x000000d000000947 */ /* 0x000fea0003800000 */
[----:B------:R-:W-:-:S13]  /*cf50*/  ISETP.NE.AND P0, PT, R0, 0x5, PT ;  /* 0x000000050000780c */ /* 0x000fda0003f05270 */
[----:B------:R-:W-:Y:S05]  /*cf60*/  @!P0 BRA `(.L_x_13107) ;  /* 0x0000006000008947 */ /* 0x000fea0003800000 */
[----:B------:R-:W-:-:S13]  /*cf70*/  ISETP.NE.AND P0, PT, R0, 0x6, PT ;  /* 0x000000060000780c */ /* 0x000fda0003f05270 */
[----:B------:R-:W-:Y:S05]  /*cf80*/  @P0 BRA `(.L_x_13102) ;  /* 0x00000b7000000947 */ /* 0x000fea0003800000 */
[----:B-----5:R-:W-:-:S06]  /*cf90*/  LOP3.LUT R3, R27, 0xff, RZ, 0xc0, !PT ;  /* 0x000000ff1b037812 */ /* 0x020fcc00078ec0ff */
[----:B------:R-:W0:Y:S02]  /*cfa0*/  I2F.U16 R3, R3 ;  /* 0x0000000300037306 */ /* 0x000e240000101000 */
[----:B0-----:R0:W-:Y:S01]  /*cfb0*/  STG.E [R4.64], R3 ;  /* 0x0000000304007986 */ /* 0x0011e2000c101924 */
[----:B------:R-:W-:Y:S05]  /*cfc0*/  BRA `(.L_x_13103) ;  /* 0x00000cd000007947 */ /* 0x000fea0003800000 */
.L_x_13107:
[----:B-----5:R-:W-:-:S04]  /*cfd0*/  LOP3.LUT R27, R27, 0xff, RZ, 0xc0, !PT ;  /* 0x000000ff1b1b7812 */ /* 0x020fc800078ec0ff */
[----:B------:R-:W0:Y:S02]  /*cfe0*/  I2F.U16 R0, R27 ;  /* 0x0000001b00007306 */ /* 0x000e240000101000 */
[----:B0-----:R-:W-:-:S05]  /*cff0*/  F2FP.PACK_AB R0, RZ, R0 ;  /* 0x00000000ff00723e */ /* 0x001fca00000000ff */
[----:B------:R0:W-:Y:S01]  /*d000*/  STG.E.U16 [R4.64], R0 ;  /* 0x0000000004007986 */ /* 0x0001e2000c101524 */
[----:B------:R-:W-:Y:S05]  /*d010*/  BRA `(.L_x_13103) ;  /* 0x00000c8000007947 */ /* 0x000fea0003800000 */
.L_x_13106:
[----:B------:R-:W-:-:S13]  /*d020*/  ISETP.NE.AND P0, PT, R0, 0x7, PT ;  /* 0x000000070000780c */ /* 0x000fda0003f05270 */
[----:B------:R-:W-:Y:S05]  /*d030*/  @!P0 BRA `(.L_x_13108) ;  /* 0x000000f000008947 */ /* 0x000fea0003800000 */
[----:B------:R-:W-:-:S13]  /*d040*/  ISETP.NE.AND P0, PT, R0, 0x8, PT ;  /* 0x000000080000780c */ /* 0x000fda0003f05270 */
[----:B------:R-:W-:Y:S05]  /*d050*/  @!P0 BRA `(.L_x_13109) ;  /* 0x0000007000008947 */ /* 0x000fea0003800000 */
[----:B------:R-:W-:-:S13]  /*d060*/  ISETP.NE.AND P0, PT, R0, 0x9, PT ;  /* 0x000000090000780c */ /* 0x000fda0003f05270 */
[----:B------:R-:W-:Y:S05]  /*d070*/  @P0 BRA `(.L_x_13102) ;  /* 0x00000a8000000947 */ /* 0x000fea0003800000 */
[----:B-----5:R-:W-:Y:S01]  /*d080*/  LOP3.LUT R27, R27, 0xff, RZ, 0xc0, !PT ;  /* 0x000000ff1b1b7812 */ /* 0x020fe200078ec0ff */
[----:B------:R-:W-:-:S03]  /*d090*/  IMAD.MOV.U32 R7, RZ, RZ, RZ ;  /* 0x000000ffff077224 */ /* 0x000fc600078e00ff */
[----:B------:R-:W0:Y:S02]  /*d0a0*/  I2F.U16 R6, R27 ;  /* 0x0000001b00067306 */ /* 0x000e240000101000 */
[----:B0-----:R0:W-:Y:S01]  /*d0b0*/  STG.E.64 [R4.64], R6 ;  /* 0x0000000604007986 */ /* 0x0011e2000c101b24 */
[----:B------:R-:W-:Y:S05]  /*d0c0*/  BRA `(.L_x_13103) ;  /* 0x00000bd000007947 */ /* 0x000fea0003800000 */
.L_x_13109:
[----:B-----5:R-:W-:-:S06]  /*d0d0*/  LOP3.LUT R27, R27, 0xff, RZ, 0xc0, !PT ;  /* 0x000000ff1b1b7812 */ /* 0x020fcc00078ec0ff */
[----:B------:R-:W0:Y:S02]  /*d0e0*/  I2F.U16 R27, R27 ;  /* 0x0000001b001b7306 */ /* 0x000e240000101000 */
[----:B0-----:R-:W-:-:S04]  /*d0f0*/  F2FP.PACK_AB R3, RZ, R27 ;  /* 0x0000001bff03723e */ /* 0x001fc800000000ff */
[----:B------:R-:W-:-:S05]  /*d100*/  PRMT R3, R3, 0x5410, RZ ;  /* 0x0000541003037816 */ /* 0x000fca00000000ff */
[----:B------:R0:W-:Y:S01]  /*d110*/  STG.E [R4.64], R3 ;  /* 0x0000000304007986 */ /* 0x0001e2000c101924 */
[----:B------:R-:W-:Y:S05]  /*d120*/  BRA `(.L_x_13103) ;  /* 0x00000b7000007947 */ /* 0x000fea0003800000 */
.L_x_13108:
[----:B-----5:R-:W-:-:S06]  /*d130*/  LOP3.LUT R6, R27, 0xff, RZ, 0xc0, !PT ;  /* 0x000000ff1b067812 */ /* 0x020fcc00078ec0ff */
[----:B------:R-:W0:Y:S02]  /*d140*/  I2F.F64.U16 R6, R6 ;  /* 0x0000000600067312 */ /* 0x000e240000101800 */
[----:B0-----:R0:W-:Y:S01]  /*d150*/  STG.E.64 [R4.64], R6 ;  /* 0x0000000604007986 */ /* 0x0011e2000c101b24 */
[----:B------:R-:W-:Y:S05]  /*d160*/  BRA `(.L_x_13103) ;  /* 0x00000b3000007947 */ /* 0x000fea0003800000 */
.L_x_13098:
        /* <DEDUP_REMOVED lines=12> */
.L_x_13112:
[----:B-----5:R-:W-:Y:S01]  /*d230*/  LOP3.LUT R8, R27, 0xff, RZ, 0xc0, !PT ;  /* 0x000000ff1b087812 */ /* 0x020fe200078ec0ff */
[----:B------:R-:W-:-:S05]  /*d240*/  CS2R R10, SRZ ;  /* 0x00000000000a7805 */ /* 0x000fca000001ff00 */
[----:B------:R-:W0:Y:S02]  /*d250*/  I2F.F64.U16 R8, R8 ;  /* 0x0000000800087312 */ /* 0x000e240000101800 */
[----:B0-----:R0:W-:Y:S01]  /*d260*/  STG.E.128 [R4.64], R8 ;  /* 0x0000000804007986 */ /* 0x0011e2000c101d24 */
[----:B------:R-:W-:Y:S05]  /*d270*/  BRA `(.L_x_13103) ;  /* 0x00000a2000007947 */ /* 0x000fea0003800000 */
.L_x_13111:
        /* <DEDUP_REMOVED lines=8> */
[----:B------:R-:W0:Y:S02]  /*d300*/  I2F.U16 R27, R27 ;  /* 0x0000001b001b7306 */ /* 0x000e240000101000 */
[C---:B0-----:R-:W-:Y:S02]  /*d310*/  LOP3.LUT R3, R27.reuse, 0x7fffffff, RZ, 0xc0, !PT ;  /* 0x7fffffff1b037812 */ /* 0x041fe400078ec0ff */
        /* <DEDUP_REMOVED lines=12> */
.L_x_13116:
[----:B------:R-:W-:Y:S05]  /*d3e0*/  BSYNC B0 ;  /* 0x0000000000007941 */ /* 0x000fea0003800000 */
.L_x_13115:
[----:B------:R-:W-:-:S05]  /*d3f0*/  LOP3.LUT R7, R0, R7, RZ, 0xfc, !PT ;  /* 0x0000000700077212 */ /* 0x000fca00078efcff */
[----:B------:R0:W-:Y:S01]  /*d400*/  STG.E.U8 [R4.64], R7 ;  /* 0x0000000704007986 */ /* 0x0001e2000c101124 */
[----:B------:R-:W-:Y:S05]  /*d410*/  BRA `(.L_x_13103) ;  /* 0x0000088000007947 */ /* 0x000fea0003800000 */
.L_x_13114:
[----:B-----5:R-:W-:Y:S01]  /*d420*/  LOP3.LUT R27, R27, 0xff, RZ, 0xc0, !PT ;  /* 0x000000ff1b1b7812 */ /* 0x020fe200078ec0ff */
[----:B------:R-:W-:Y:S05]  /*d430*/  BSSY B0, `(.L_x_13117) ;  /* 0x0000010000007945 */ /* 0x000fea0003800000 */
        /* <DEDUP_REMOVED lines=12> */
.L_x_13118:
[----:B------:R-:W-:Y:S01]  /*d500*/  IMAD.MOV.U32 R0, RZ, RZ, 0x7f ;  /* 0x0000007fff007424 */ /* 0x000fe200078e00ff */
[----:B------:R-:W-:-:S04]  /*d510*/  ISETP.GT.U32.AND P0, PT, R3, 0x7f800000, PT ;  /* 0x7f8000000300780c */ /* 0x000fc80003f04070 */
[----:B------:R-:W-:-:S04]  /*d520*/  SEL R0, R0, 0x7c, P0 ;  /* 0x0000007c00007807 */ /* 0x000fc80000000000 */
.L_x_13119:
[----:B------:R-:W-:Y:S05]  /*d530*/  BSYNC B0 ;  /* 0x0000000000007941 */ /* 0x000fea0003800000 */
.L_x_13117:
[----:B------:R-:W-:-:S04]  /*d540*/  LOP3.LUT R3, R27, 0x80000000, RZ, 0xc0, !PT ;  /* 0x800000001b037812 */ /* 0x000fc800078ec0ff */
[----:B------:R-:W-:-:S04]  /*d550*/  SHF.R.U32.HI R3, RZ, 0x18, R3 ;  /* 0x00000018ff037819 */ /* 0x000fc80000011603 */
[----:B------:R-:W-:-:S05]  /*d560*/  LOP3.LUT R3, R0, R3, RZ, 0xfc, !PT ;  /* 0x0000000300037212 */ /* 0x000fca00078efcff */
[----:B------:R0:W-:Y:S01]  /*d570*/  STG.E.U8 [R4.64], R3 ;  /* 0x0000000304007986 */ /* 0x0001e2000c101124 */
[----:B------:R-:W-:Y:S05]  /*d580*/  BRA `(.L_x_13103) ;  /* 0x0000071000007947 */ /* 0x000fea0003800000 */
.L_x_13113:
[----:B-----5:R-:W-:-:S04]  /*d590*/  LOP3.LUT R27, R27, 0xff, RZ, 0xc0, !PT ;  /* 0x000000ff1b1b7812 */ /* 0x020fc800078ec0ff */
[----:B------:R-:W0:Y:S02]  /*d5a0*/  I2F.U16 R0, R27 ;  /* 0x0000001b00007306 */ /* 0x000e240000101000 */
[----:B0-----:R-:W-:-:S05]  /*d5b0*/  F2FP.BF16.PACK_AB R0, RZ, R0 ;  /* 0x00000000ff00723e */ /* 0x001fca00000010ff */
[----:B------:R0:W-:Y:S01]  /*d5c0*/  STG.E.U16 [R4.64], R0 ;  /* 0x0000000004007986 */ /* 0x0001e2000c101524 */
[----:B------:R-:W-:Y:S05]  /*d5d0*/  BRA `(.L_x_13103) ;  /* 0x000006c000007947 */ /* 0x000fea0003800000 */
.L_x_13110:
        /* <DEDUP_REMOVED lines=11> */
.L_x_13122:
[----:B-----5:R-:W-:Y:S01]  /*d690*/  LOP3.LUT R27, R27, 0xff, RZ, 0xc0, !PT ;  /* 0x000000ff1b1b7812 */ /* 0x020fe200078ec0ff */
[----:B------:R-:W-:Y:S01]  /*d6a0*/  BSSY B0, `(.L_x_13123) ;  /* 0x0000014000007945 */ /* 0x000fe20003800000 */
[----:B------:R-:W-:-:S04]  /*d6b0*/  IMAD.MOV.U32 R0, RZ, RZ, 0x80 ;  /* 0x00000080ff007424 */ /* 0x000fc800078e00ff */
        /* <DEDUP_REMOVED lines=15> */
.L_x_13125:
[----:B------:R-:W-:-:S04]  /*d7b0*/  LOP3.LUT R0, R27, 0x80000000, RZ, 0xc0, !PT ;  /* 0x800000001b007812 */ /* 0x000fc800078ec0ff */
[----:B------:R-:W-:-:S04]  /*d7c0*/  SHF.R.U32.HI R0, RZ, 0x18, R0 ;  /* 0x00000018ff007819 */ /* 0x000fc80000011600 */
[----:B------:R-:W-:Y:S02]  /*d7d0*/  LOP3.LUT R0, R3, R0, RZ, 0xfc, !PT ;  /* 0x0000000003007212 */ /* 0x000fe400078efcff */
.L_x_13124:
[----:B------:R-:W-:Y:S05]  /*d7e0*/  BSYNC B0 ;  /* 0x0000000000007941 */ /* 0x000fea0003800000 */
.L_x_13123:
[----:B------:R0:W-:Y:S01]  /*d7f0*/  STG.E.U8 [R4.64], R0 ;  /* 0x0000000004007986 */ /* 0x0001e2000c101124 */
[----:B------:R-:W-:Y:S05]  /*d800*/  BRA `(.L_x_13103) ;  /* 0x0000049000007947 */ /* 0x000fea0003800000 */
.L_x_13121:
        /* <DEDUP_REMOVED lines=18> */
.L_x_13128:
[----:B------:R-:W-:-:S04]  /*d930*/  LOP3.LUT R0, R27, 0x80000000, RZ, 0xc0, !PT ;  /* 0x800000001b007812 */ /* 0x000fc800078ec0ff */
[----:B------:R-:W-:-:S04]  /*d940*/  SHF.R.U32.HI R0, RZ, 0x18, R0 ;  /* 0x00000018ff007819 */ /* 0x000fc80000011600 */
[----:B------:R-:W-:Y:S02]  /*d950*/  LOP3.LUT R0, R3, R0, RZ, 0xfc, !PT ;  /* 0x0000000003007212 */ /* 0x000fe400078efcff */
.L_x_13127:
[----:B------:R-:W-:Y:S05]  /*d960*/  BSYNC B0 ;  /* 0x0000000000007941 */ /* 0x000fea0003800000 */
.L_x_13126:
[----:B------:R0:W-:Y:S01]  /*d970*/  STG.E.U8 [R4.64], R0 ;  /* 0x0000000004007986 */ /* 0x0001e2000c101124 */
[----:B------:R-:W-:Y:S05]  /*d980*/  BRA `(.L_x_13103) ;  /* 0x0000031000007947 */ /* 0x000fea0003800000 */
.L_x_13120:
        /* <DEDUP_REMOVED lines=23> */
.L_x_13102:
        /* <DEDUP_REMOVED lines=20> */
.L_x_13130:
[----:B-----5:R-:W-:Y:S01]  /*dc40*/  LOP3.LUT R6, R27, 0xff, RZ, 0xc0, !PT ;  /* 0x000000ff1b067812 */ /* 0x020fe200078ec0ff */
[----:B------:R-:W-:-:S05]  /*dc50*/  IMAD.MOV.U32 R7, RZ, RZ, RZ ;  /* 0x000000ffff077224 */ /* 0x000fca00078e00ff */
[----:B------:R0:W-:Y:S01]  /*dc60*/  STG.E.64 [R4.64], R6 ;  /* 0x0000000604007986 */ /* 0x0001e2000c101b24 */
[----:B------:R-:W-:Y:S05]  /*dc70*/  BRA `(.L_x_13103) ;  /* 0x0000002000007947 */ /* 0x000fea0003800000 */
.L_x_13129:
[----:B-----5:R-:W-:-:S05]  /*dc80*/  LOP3.LUT R27, R27, 0xff, RZ, 0xc0, !PT ;  /* 0x000000ff1b1b7812 */ /* 0x020fca00078ec0ff */
[----:B------:R0:W-:Y:S02]  /*dc90*/  STG.E [R4.64], R27 ;  /* 0x0000001b04007986 */ /* 0x0001e4000c101924 */
.L_x_13103:
        /* <DEDUP_REMOVED lines=21> */
.L_x_13134:
[----:B------:R0:W-:Y:S01]  /*ddf0*/  STG.E.U8 [R4.64], R2 ;  /* 0x0000000204007986 */ /* 0x0001e2000c101124 */
[----:B------:R-:W-:Y:S05]  /*de00*/  BRA `(.L_x_13136) ;  /* 0x00000e9000007947 */ /* 0x000fea0003800000 */
.L_x_13133:
[----:B------:R-:W-:-:S13]  /*de10*/  ISETP.NE.AND P0, PT, R0, 0x2, PT ;  /* 0x000000020000780c */ /* 0x000fda0003f05270 */
[----:B------:R-:W-:Y:S05]  /*de20*/  @!P0 BRA `(.L_x_13137) ;  /* 0x000000b000008947 */ /* 0x000fea0003800000 */
[----:B------:R-:W-:-:S13]  /*de30*/  ISETP.NE.AND P0, PT, R0, 0x3, PT ;  /* 0x000000030000780c */ /* 0x000fda0003f05270 */
[----:B------:R-:W-:Y:S05]  /*de40*/  @!P0 BRA `(.L_x_13138) ;  /* 0x0000006000008947 */ /* 0x000fea0003800000 */
[----:B------:R-:W-:-:S13]  /*de50*/  ISETP.NE.AND P0, PT, R0, 0x4, PT ;  /* 0x000000040000780c */ /* 0x000fda0003f05270 */
[----:B------:R-:W-:Y:S05]  /*de60*/  @P0 BRA `(.L_x_13135) ;  /* 0x00000c9000000947 */ /* 0x000fea0003800000 */
[----:B------:R-:W-:Y:S01]  /*de70*/  LOP3.LUT R2, R2, 0xff, RZ, 0xc0, !PT ;  /* 0x000000ff02027812 */ /* 0x000fe200078ec0ff */
[----:B------:R-:W-:-:S05]  /*de80*/  IMAD.MOV.U32 R3, RZ, RZ, RZ ;  /* 0x000000ffff037224 */ /* 0x000fca00078e00ff */
[----:B------:R0:W-:Y:S01]  /*de90*/  STG.E.64 [R4.64], R2 ;  /* 0x0000000204007986 */ /* 0x0001e2000c101b24 */
[----:B------:R-:W-:Y:S05]  /*dea0*/  BRA `(.L_x_13136) ;  /* 0x00000df000007947 */ /* 0x000fea0003800000 */
.L_x_13138:
[----:B------:R-:W-:-:S05]  /*deb0*/  LOP3.LUT R3, R2, 0xff, RZ, 0xc0, !PT ;  /* 0x000000ff02037812 */ /* 0x000fca00078ec0ff */
[----:B------:R0:W-:Y:S01]  /*dec0*/  STG.E [R4.64], R3 ;  /* 0x0000000304007986 */ /* 0x0001e2000c101924 */
[----:B------:R-:W-:Y:S05]  /*ded0*/  BRA `(.L_x_13136) ;  /* 0x00000dc000007947 */ /* 0x000fea0003800000 */
.L_x_13137:
[----:B------:R-:W-:-:S05]  /*dee0*/  LOP3.LUT R3, R2, 0xff, RZ, 0xc0, !PT ;  /* 0x000000ff02037812 */ /* 0x000fca00078ec0ff */
[----:B------:R0:W-:Y:S01]  /*def0*/  STG.E.U16 [R4.64], R3 ;  /* 0x0000000304007986 */ /* 0x0001e2000c101524 */
[----:B------:R-:W-:Y:S05]  /*df00*/  BRA `(.L_x_13136) ;  /* 0x00000d9000007947 */ /* 0x000fea0003800000 */
.L_x_13132:
[----:B------:R-:W-:-:S13]  /*df10*/  ISETP.GT.AND P0, PT, R0, 0x6, PT ;  /* 0x000000060000780c */ /* 0x000fda0003f04270 */
[----:B------:R-:W-:Y:S05]  /*df20*/  @P0 BRA `(.L_x_13139) ;  /* 0x000000d000000947 */ /* 0x000fea0003800000 */
[----:B------:R-:W-:-:S13]  /*df30*/  ISETP.NE.AND P0, PT, R0, 0x5, PT ;  /* 0x000000050000780c */ /* 0x000fda0003f05270 */
[----:B------:R-:W-:Y:S05]  /*df40*/  @!P0 BRA `(.L_x_13140) ;  /* 0x0000006000008947 */ /* 0x000fea0003800000 */
[----:B------:R-:W-:-:S13]  /*df50*/  ISETP.NE.AND P0, PT, R0, 0x6, PT ;  /* 0x000000060000780c */ /* 0x000fda0003f05270 */
[----:B------:R-:W-:Y:S05]  /*df60*/  @P0 BRA `(.L_x_13135) ;  /* 0x00000b9000000947 */ /* 0x000fea0003800000 */
[----:B------:R-:W-:-:S06]  /*df70*/  LOP3.LUT R3, R2, 0xff, RZ, 0xc0, !PT ;  /* 0x000000ff02037812 */ /* 0x000fcc00078ec0ff */
[----:B------:R-:W0:Y:S02]  /*df80*/  I2F.U16 R3, R3 ;  /* 0x0000000300037306 */ /* 0x000e240000101000 */
[----:B0-----:R0:W-:Y:S01]  /*df90*/  STG.E [R4.64], R3 ;  /* 0x0000000304007986 */ /* 0x0011e2000c101924 */
[----:B------:R-:W-:Y:S05]  /*dfa0*/  BRA `(.L_x_13136) ;  /* 0x00000cf000007947 */ /* 0x000fea0003800000 */
.L_x_13140:
[----:B------:R-:W-:-:S04]  /*dfb0*/  LOP3.LUT R2, R2, 0xff, RZ, 0xc0, !PT ;  /* 0x000000ff02027812 */ /* 0x000fc800078ec0ff */
[----:B------:R-:W0:Y:S02]  /*dfc0*/  I2F.U16 R0, R2 ;  /* 0x0000000200007306 */ /* 0x000e240000101000 */
[----:B0-----:R-:W-:-:S05]  /*dfd0*/  F2FP.PACK_AB R0, RZ, R0 ;  /* 0x00000000ff00723e */ /* 0x001fca00000000ff */
[----:B------:R0:W-:Y:S01]  /*dfe0*/  STG.E.U16 [R4.64], R0 ;  /* 0x0000000004007986 */ /* 0x0001e2000c101524 */
[----:B------:R-:W-:Y:S05]  /*dff0*/  BRA `(.L_x_13136) ;  /* 0x00000ca000007947 */ /* 0x000fea0003800000 */
.L_x_13139:
        /* <DEDUP_REMOVED lines=8> */
[----:B------:R-:W0:Y:S02]  /*e080*/  I2F.U16 R2, R2 ;  /* 0x0000000200027306 */ /* 0x000e240000101000 */
[----:B0-----:R0:W-:Y:S01]  /*e090*/  STG.E.64 [R4.64], R2 ;  /* 0x0000000204007986 */ /* 0x0011e2000c101b24 */
[----:B------:R-:W-:Y:S05]  /*e0a0*/  BRA `(.L_x_13136) ;  /* 0x00000bf000007947 */ /* 0x000fea0003800000 */
.L_x_13142:
[----:B------:R-:W-:-:S06]  /*e0b0*/  LOP3.LUT R2, R2, 0xff, RZ, 0xc0, !PT ;  /* 0x000000ff02027812 */ /* 0x000fcc00078ec0ff */
[----:B------:R-:W0:Y:S02]  /*e0c0*/  I2F.U16 R2, R2 ;  /* 0x0000000200027306 */ /* 0x000e240000101000 */
[----:B0-----:R-:W-:-:S04]  /*e0d0*/  F2FP.PACK_AB R3, RZ, R2 ;  /* 0x00000002ff03723e */ /* 0x001fc800000000ff */
[----:B------:R-:W-:-:S05]  /*e0e0*/  PRMT R3, R3, 0x5410, RZ ;  /* 0x0000541003037816 */ /* 0x000fca00000000ff */
[----:B------:R0:W-:Y:S01]  /*e0f0*/  STG.E [R4.64], R3 ;  /* 0x0000000304007986 */ /* 0x0001e2000c101924 */
[----:B------:R-:W-:Y:S05]  /*e100*/  BRA `(.L_x_13136) ;  /* 0x00000b9000007947 */ /* 0x000fea0003800000 */
.L_x_13141:
[----:B------:R-:W-:-:S06]  /*e110*/  LOP3.LUT R2, R2, 0xff, RZ, 0xc0, !PT ;  /* 0x000000ff02027812 */ /* 0x000fcc00078ec0ff */
[----:B------:R-:W0:Y:S02]  /*e120*/  I2F.F64.U16 R2, R2 ;  /* 0x0000000200027312 */ /* 0x000e240000101800 */
[----:B0-----:R0:W-:Y:S01]  /*e130*/  STG.E.64 [R4.64], R2 ;  /* 0x0000000204007986 */ /* 0x0011e2000c101b24 */
[----:B------:R-:W-:Y:S05]  /*e140*/  BRA `(.L_x_13136) ;  /* 0x00000b5000007947 */ /* 0x000fea0003800000 */
.L_x_13131:
        /* <DEDUP_REMOVED lines=12> */
.L_x_13145:
[----:B------:R-:W-:Y:S01]  /*e210*/  LOP3.LUT R8, R2, 0xff, RZ, 0xc0, !PT ;  /* 0x000000ff02087812 */ /* 0x000fe200078ec0ff */
[----:B------:R-:W-:-:S05]  /*e220*/  CS2R R10, SRZ ;  /* 0x00000000000a7805 */ /* 0x000fca000001ff00 */
[----:B------:R-:W0:Y:S02]  /*e230*/  I2F.F64.U16 R8, R8 ;  /* 0x0000000800087312 */ /* 0x000e240000101800 */
[----:B0-----:R0:W-:Y:S01]  /*e240*/  STG.E.128 [R4.64], R8 ;  /* 0x0000000804007986 */ /* 0x0011e2000c101d24 */
[----:B------:R-:W-:Y:S05]  /*e250*/  BRA `(.L_x_13136) ;  /* 0x00000a4000007947 */ /* 0x000fea0003800000 */
.L_x_13144:
[----:B------:R-:W-:-:S13]  /*e260*/  ISETP.NE.AND P0, PT, R0, 0xf, PT ;  /* 0x0000000f0000780c */ /* 0x000fda0003f05270 */
[----:B------:R-:W-:Y:S05]  /*e270*/  @!P0 BRA `(.L_x_13146) ;  /* 0x000002f000008947 */ /* 0x000fea0003800000 */
[----:B------:R-:W-:-:S13]  /*e280*/  ISETP.NE.AND P0, PT, R0, 0x17, PT ;  /* 0x000000170000780c */ /* 0x000fda0003f05270 */
[----:B------:R-:W-:Y:S05]  /*e290*/  @!P0 BRA `(.L_x_13147) ;  /* 0x0000016000008947 */ /* 0x000fea0003800000 */
[----:B------:R-:W-:-:S13]  /*e2a0*/  ISETP.NE.AND P0, PT, R0, 0x18, PT ;  /* 0x000000180000780c */ /* 0x000fda0003f05270 */
[----:B------:R-:W-:Y:S05]  /*e2b0*/  @P0 BRA `(.L_x_13135) ;  /* 0x0000084000000947 */ /* 0x000fea0003800000 */
[----:B------:R-:W-:Y:S01]  /*e2c0*/  LOP3.LUT R6, R2, 0xff, RZ, 0xc0, !PT ;  /* 0x000000ff02067812 */ /* 0x000fe200078ec0ff */
        /* <DEDUP_REMOVED lines=15> */
.L_x_13149:
[----:B------:R-:W-:Y:S05]  /*e3c0*/  BSYNC B0 ;  /* 0x0000000000007941 */ /* 0x000fea0003800000 */
.L_x_13148:
[----:B------:R-:W-:-:S05]  /*e3d0*/  LOP3.LUT R3, R0, R3, RZ, 0xfc, !PT ;  /* 0x0000000300037212 */ /* 0x000fca00078efcff */
[----:B------:R0:W-:Y:S01]  /*e3e0*/  STG.E.U8 [R4.64], R3 ;  /* 0x0000000304007986 */ /* 0x0001e2000c101124 */
[----:B------:R-:W-:Y:S05]  /*e3f0*/  BRA `(.L_x_13136) ;  /* 0x000008a000007947 */ /* 0x000fea0003800000 */
.L_x_13147:
[----:B------:R-:W-:Y:S01]  /*e400*/  LOP3.LUT R0, R2, 0xff, RZ, 0xc0, !PT ;  /* 0x000000ff02007812 */ /* 0x000fe200078ec0ff */
        /* <DEDUP_REMOVED lines=13> */
.L_x_13151:
[----:B------:R-:W-:Y:S01]  /*e4e0*/  IMAD.MOV.U32 R0, RZ, RZ, 0x7f ;  /* 0x0000007fff007424 */ /* 0x000fe200078e00ff */
[----:B------:R-:W-:-:S04]  /*e4f0*/  ISETP.GT.U32.AND P0, PT, R2, 0x7f800000, PT ;  /* 0x7f8000000200780c */ /* 0x000fc80003f04070 */
[----:B------:R-:W-:-:S04]  /*e500*/  SEL R0, R0, 0x7c, P0 ;  /* 0x0000007c00007807 */ /* 0x000fc80000000000 */
.L_x_13152:
[----:B------:R-:W-:Y:S05]  /*e510*/  BSYNC B0 ;  /* 0x0000000000007941 */ /* 0x000fea0003800000 */
.L_x_13150:
[----:B------:R-:W-:-:S04]  /*e520*/  LOP3.LUT R2, R3, 0x80000000, RZ, 0xc0, !PT ;  /* 0x8000000003027812 */ /* 0x000fc800078ec0ff */
[----:B------:R-:W-:-:S04]  /*e530*/  SHF.R.U32.HI R3, RZ, 0x18, R2 ;  /* 0x00000018ff037819 */ /* 0x000fc80000011602 */
[----:B------:R-:W-:-:S05]  /*e540*/  LOP3.LUT R3, R0, R3, RZ, 0xfc, !PT ;  /* 0x0000000300037212 */ /* 0x000fca00078efcff */
[----:B------:R0:W-:Y:S01]  /*e550*/  STG.E.U8 [R4.64], R3 ;  /* 0x0000000304007986 */ /* 0x0001e2000c101124 */
[----:B------:R-:W-:Y:S05]  /*e560*/  BRA `(.L_x_13136) ;  /* 0x0000073000007947 */ /* 0x000fea0003800000 */
.L_x_13146:
[----:B------:R-:W-:-:S04]  /*e570*/  LOP3.LUT R2, R2, 0xff, RZ, 0xc0, !PT ;  /* 0x000000ff02027812 */ /* 0x000fc800078ec0ff */
[----:B------:R-:W0:Y:S02]  /*e580*/  I2F.U16 R0, R2 ;  /* 0x0000000200007306 */ /* 0x000e240000101000 */
[----:B0-----:R-:W-:-:S05]  /*e590*/  F2FP.BF16.PACK_AB R0, RZ, R0 ;  /* 0x00000000ff00723e */ /* 0x001fca00000010ff */
[----:B------:R0:W-:Y:S01]  /*e5a0*/  STG.E.U16 [R4.64], R0 ;  /* 0x0000000004007986 */ /* 0x0001e2000c101524 */
[----:B------:R-:W-:Y:S05]  /*e5b0*/  BRA `(.L_x_13136) ;  /* 0x000006e000007947 */ /* 0x000fea0003800000 */
.L_x_13143:
        /* <DEDUP_REMOVED lines=8> */
[----:B------:R-:W-:-:S05]  /*e640*/  LOP3.LUT R3, R2, 0xff, RZ, 0xc0, !PT ;  /* 0x000000ff02037812 */ /* 0x000fca00078ec0ff */
[----:B------:R0:W-:Y:S01]  /*e650*/  STG.E.U16 [R4.64], R3 ;  /* 0x0000000304007986 */ /* 0x0001e2000c101524 */
[----:B------:R-:W-:Y:S05]  /*e660*/  BRA `(.L_x_13136) ;  /* 0x0000063000007947 */ /* 0x000fea0003800000 */
.L_x_13155:
[----:B------:R-:W-:Y:S01]  /*e670*/  LOP3.LUT R0, R2, 0xff, RZ, 0xc0, !PT ;  /* 0x000000ff02007812 */ /* 0x000fe200078ec0ff */
        /* <DEDUP_REMOVED lines=17> */
.L_x_13158:
[----:B------:R-:W-:-:S04]  /*e790*/  LOP3.LUT R2, R7, 0x80000000, RZ, 0xc0, !PT ;  /* 0x8000000007027812 */ /* 0x000fc800078ec0ff */
[----:B------:R-:W-:-:S04]  /*e7a0*/  SHF.R.U32.HI R3, RZ, 0x18, R2 ;  /* 0x00000018ff037819 */ /* 0x000fc80000011602 */
[----:B------:R-:W-:-:S04]  /*e7b0*/  LOP3.LUT R0, R0, R3, RZ, 0xfc, !PT ;  /* 0x0000000300007212 */ /* 0x000fc800078efcff */
[----:B------:R-:W-:Y:S02]  /*e7c0*/  PRMT R2, R0, 0x7610, R2 ;  /* 0x0000761000027816 */ /* 0x000fe40000000002 */
.L_x_13157:
[----:B------:R-:W-:Y:S05]  /*e7d0*/  BSYNC B0 ;  /* 0x0000000000007941 */ /* 0x000fea0003800000 */
.L_x_13156:
[----:B------:R0:W-:Y:S01]  /*e7e0*/  STG.E.U8 [R4.64], R2 ;  /* 0x0000000204007986 */ /* 0x0001e2000c101124 */
[----:B------:R-:W-:Y:S05]  /*e7f0*/  BRA `(.L_x_13136) ;  /* 0x000004a000007947 */ /* 0x000fea0003800000 */
.L_x_13154:
        /* <DEDUP_REMOVED lines=18> */
.L_x_13161:
[----:B------:R-:W-:-:S04]  /*e920*/  LOP3.LUT R2, R7, 0x80000000, RZ, 0xc0, !PT ;  /* 0x8000000007027812 */ /* 0x000fc800078ec0ff */
[----:B------:R-:W-:-:S04]  /*e930*/  SHF.R.U32.HI R3, RZ, 0x18, R2 ;  /* 0x00000018ff037819 */ /* 0x000fc80000011602 */
[----:B------:R-:W-:-:S04]  /*e940*/  LOP3.LUT R0, R0, R3, RZ, 0xfc, !PT ;  /* 0x0000000300007212 */ /* 0x000fc800078efcff */
[----:B------:R-:W-:Y:S02]  /*e950*/  PRMT R2, R0, 0x7610, R2 ;  /* 0x0000761000027816 */ /* 0x000fe40000000002 */
.L_x_13160:
[----:B------:R-:W-:Y:S05]  /*e960*/  BSYNC B0 ;  /* 0x0000000000007941 */ /* 0x000fea0003800000 */
.L_x_13159:
[----:B------:R0:W-:Y:S01]  /*e970*/  STG.E.U8 [R4.64], R2 ;  /* 0x0000000204007986 */ /* 0x0001e2000c101124 */
[----:B------:R-:W-:Y:S05]  /*e980*/  BRA `(.L_x_13136) ;  /* 0x0000031000007947 */ /* 0x000fea0003800000 */
.L_x_13153:
[----:B------:R-:W-:-:S13]  /*e990*/  ISETP.NE.AND P0, PT, R0, 0x1c, PT ;  /* 0x0000001c0000780c */ /* 0x000fda0003f05270 */
[----:B------:R-:W-:Y:S05]  /*e9a0*/  @!P0 BRA `(.L_x_13162) ;  /* 0x000002d000008947 */ /* 0x000fea0003800000 */
[----:B------:R-:W-:-:S13]  /*e9b0*/  ISETP.NE.AND P0, PT, R0, 0x1d, PT ;  /* 0x0000001d0000780c */ /* 0x000fda0003f05270 */
[----:B------:R-:W-:Y:S05]  /*e9c0*/  @!P0 BRA `(.L_x_13163) ;  /* 0x0000027000008947 */ /* 0x000fea0003800000 */
[----:B------:R-:W-:-:S13]  /*e9d0*/  ISETP.NE.AND P0, PT, R0, 0x2c, PT ;  /* 0x0000002c0000780c */ /* 0x000fda0003f05270 */
[----:B------:R-:W-:Y:S05]  /*e9e0*/  @P0 BRA `(.L_x_13135) ;  /* 0x0000011000000947 */ /* 0x000fea0003800000 */
[----:B------:R-:W-:Y:S02]  /*e9f0*/  LOP3.LUT R6, R2, 0xff, RZ, 0xc0, !PT ;  /* 0x000000ff02067812 */ /* 0x000fe400078ec0ff */
        /* <DEDUP_REMOVED lines=16> */
.L_x_13135:
        /* <DEDUP_REMOVED lines=20> */
.L_x_13163:
[----:B------:R-:W-:Y:S01]  /*ec40*/  LOP3.LUT R2, R2, 0xff, RZ, 0xc0, !PT ;  /* 0x000000ff02027812 */ /* 0x000fe200078ec0ff */
[----:B------:R-:W-:-:S05]  /*ec50*/  IMAD.MOV.U32 R3, RZ, RZ, RZ ;  /* 0x000000ffff037224 */ /* 0x000fca00078e00ff */
[----:B------:R0:W-:Y:S01]  /*ec60*/  STG.E.64 [R4.64], R2 ;  /* 0x0000000204007986 */ /* 0x0001e2000c101b24 */
[----:B------:R-:W-:Y:S05]  /*ec70*/  BRA `(.L_x_13136) ;  /* 0x0000002000007947 */ /* 0x000fea0003800000 */
.L_x_13162:
[----:B------:R-:W-:-:S05]  /*ec80*/  LOP3.LUT R3, R2, 0xff, RZ, 0xc0, !PT ;  /* 0x000000ff02037812 */ /* 0x000fca00078ec0ff */
[----:B------:R0:W-:Y:S02]  /*ec90*/  STG.E [R4.64], R3 ;  /* 0x0000000304007986 */ /* 0x0001e4000c101924 */
.L_x_13136:
[----:B------:R-:W-:Y:S02]  /*eca0*/  IADD3 R29, R29, 0x80, RZ ;  /* 0x000000801d1d7810 */ /* 0x000fe40007ffe0ff */
.L_x_13097:
[----:B------:R-:W-:Y:S05]  /*ecb0*/  BSYNC B6 ;  /* 0x0000000000067941 */ /* 0x000fea0003800000 */
.L_x_13096:
        /* <DEDUP_REMOVED lines=19> */
.L_x_13167:
[----:B------:R-:W-:Y:S01]  /*edf0*/  STG.E.U8 [R2.64], R28 ;  /* 0x0000001c02007986 */ /* 0x000fe2000c101124 */
[----:B------:R-:W-:Y:S05]  /*ee00*/  EXIT ;  /* 0x000000000000794d */ /* 0x000fea0003800000 */
.L_x_13166:
        /* <DEDUP_REMOVED lines=8> */
[----:B------:R-:W-:Y:S01]  /*ee90*/  STG.E.64 [R2.64], R28 ;  /* 0x0000001c02007986 */ /* 0x000fe2000c101b24 */
[----:B------:R-:W-:Y:S05]  /*eea0*/  EXIT ;  /* 0x000000000000794d */ /* 0x000fea0003800000 */
.L_x_13170:
[----:B------:R-:W-:-:S05]  /*eeb0*/  LOP3.LUT R5, R28, 0xff, RZ, 0xc0, !PT ;  /* 0x000000ff1c057812 */ /* 0x000fca00078ec0ff */
[----:B------:R-:W-:Y:S01]  /*eec0*/  STG.E [R2.64], R5 ;  /* 0x0000000502007986 */ /* 0x000fe2000c101924 */
[----:B------:R-:W-:Y:S05]  /*eed0*/  EXIT ;  /* 0x000000000000794d */ /* 0x000fea0003800000 */
.L_x_13169:
[----:B------:R-:W-:-:S05]  /*eee0*/  LOP3.LUT R5, R28, 0xff, RZ, 0xc0, !PT ;  /* 0x000000ff1c057812 */ /* 0x000fca00078ec0ff */
[----:B------:R-:W-:Y:S01]  /*eef0*/  STG.E.U16 [R2.64], R5 ;  /* 0x0000000502007986 */ /* 0x000fe2000c101524 */
[----:B------:R-:W-:Y:S05]  /*ef00*/  EXIT ;  /* 0x000000000000794d */ /* 0x000fea0003800000 */
.L_x_13165:
        /* <DEDUP_REMOVED lines=8> */
[----:B0-----:R-:W-:Y:S01]  /*ef90*/  STG.E [R2.64], R5 ;  /* 0x0000000502007986 */ /* 0x001fe2000c101924 */
[----:B------:R-:W-:Y:S05]  /*efa0*/  EXIT ;  /* 0x000000000000794d */ /* 0x000fea0003800000 */
.L_x_13172:
[----:B------:R-:W-:-:S04]  /*efb0*/  LOP3.LUT R28, R28, 0xff, RZ, 0xc0, !PT ;  /* 0x000000ff1c1c7812 */ /* 0x000fc800078ec0ff */
[----:B------:R-:W0:Y:S02]  /*efc0*/  I2F.U16 R0, R28 ;  /* 0x0000001c00007306 */ /* 0x000e240000101000 */
[----:B0-----:R-:W-:-:S05]  /*efd0*/  F2FP.PACK_AB R0, RZ, R0 ;  /* 0x00000000ff00723e */ /* 0x001fca00000000ff */
[----:B------:R-:W-:Y:S01]  /*efe0*/  STG.E.U16 [R2.64], R0 ;  /* 0x0000000002007986 */ /* 0x000fe2000c101524 */
[----:B------:R-:W-:Y:S05]  /*eff0*/  EXIT ;  /* 0x000000000000794d */ /* 0x000fea0003800000 */
.L_x_13171:
        /* <DEDUP_REMOVED lines=9> */
[----:B0-----:R-:W-:Y:S01]  /*f090*/  STG.E.64 [R2.64], R28 ;  /* 0x0000001c02007986 */ /* 0x001fe2000c101b24 */
[----:B------:R-:W-:Y:S05]  /*f0a0*/  EXIT ;  /* 0x000000000000794d */ /* 0x000fea0003800000 */
.L_x_13174:
[----:B------:R-:W-:-:S06]  /*f0b0*/  LOP3.LUT R28, R28, 0xff, RZ, 0xc0, !PT ;  /* 0x000000ff1c1c7812 */ /* 0x000fcc00078ec0ff */
[----:B------:R-:W0:Y:S02]  /*f0c0*/  I2F.U16 R28, R28 ;  /* 0x0000001c001c7306 */ /* 0x000e240000101000 */
[----:B0-----:R-:W-:-:S04]  /*f0d0*/  F2FP.PACK_AB R5, RZ, R28 ;  /* 0x0000001cff05723e */ /* 0x001fc800000000ff */
[----:B------:R-:W-:-:S05]  /*f0e0*/  PRMT R5, R5, 0x5410, RZ ;  /* 0x0000541005057816 */ /* 0x000fca00000000ff */
[----:B------:R-:W-:Y:S01]  /*f0f0*/  STG.E [R2.64], R5 ;  /* 0x0000000502007986 */ /* 0x000fe2000c101924 */
[----:B------:R-:W-:Y:S05]  /*f100*/  EXIT ;  /* 0x000000000000794d */ /* 0x000fea0003800000 */
.L_x_13173:
[----:B------:R-:W-:-:S06]  /*f110*/  LOP3.LUT R4, R28, 0xff, RZ, 0xc0, !PT ;  /* 0x000000ff1c047812 */ /* 0x000fcc00078ec0ff */
[----:B------:R-:W0:Y:S02]  /*f120*/  I2F.F64.U16 R4, R4 ;  /* 0x0000000400047312 */ /* 0x000e240000101800 */
[----:B0-----:R-:W-:Y:S01]  /*f130*/  STG.E.64 [R2.64], R4 ;  /* 0x0000000402007986 */ /* 0x001fe2000c101b24 */
[----:B------:R-:W-:Y:S05]  /*f140*/  EXIT ;  /* 0x000000000000794d */ /* 0x000fea0003800000 */
.L_x_13164:
        /* <DEDUP_REMOVED lines=12> */
.L_x_13177:
[----:B------:R-:W-:Y:S01]  /*f210*/  LOP3.LUT R4, R28, 0xff, RZ, 0xc0, !PT ;  /* 0x000000ff1c047812 */ /* 0x000fe200078ec0ff */
[----:B------:R-:W-:-:S05]  /*f220*/  CS2R R6, SRZ ;  /* 0x0000000000067805 */ /* 0x000fca000001ff00 */
[----:B------:R-:W0:Y:S02]  /*f230*/  I2F.F64.U16 R4, R4 ;  /* 0x0000000400047312 */ /* 0x000e240000101800 */
[----:B0-----:R-:W-:Y:S01]  /*f240*/  STG.E.128 [R2.64], R4 ;  /* 0x0000000402007986 */ /* 0x001fe2000c101d24 */
[----:B------:R-:W-:Y:S05]  /*f250*/  EXIT ;  /* 0x000000000000794d */ /* 0x000fea0003800000 */
.L_x_13176:
        /* <DEDUP_REMOVED lines=22> */
.L_x_13181:
[----:B------:R-:W-:Y:S05]  /*f3c0*/  BSYNC B0 ;  /* 0x0000000000007941 */ /* 0x000fea0003800000 */
.L_x_13180:
[----:B------:R-:W-:-:S05]  /*f3d0*/  LOP3.LUT R5, R0, R5, RZ, 0xfc, !PT ;  /* 0x0000000500057212 */ /* 0x000fca00078efcff */
[----:B------:R-:W-:Y:S01]  /*f3e0*/  STG.E.U8 [R2.64], R5 ;  /* 0x0000000502007986 */ /* 0x000fe2000c101124 */
[----:B------:R-:W-:Y:S05]  /*f3f0*/  EXIT ;  /* 0x000000000000794d */ /* 0x000fea0003800000 */
.L_x_13179:
        /* <DEDUP_REMOVED lines=14> */
.L_x_13183:
[----:B------:R-:W-:Y:S01]  /*f4e0*/  IMAD.MOV.U32 R0, RZ, RZ, 0x7f ;  /* 0x0000007fff007424 */ /* 0x000fe200078e00ff */
[----:B------:R-:W-:-:S04]  /*f4f0*/  ISETP.GT.U32.AND P0, PT, R4, 0x7f800000, PT ;  /* 0x7f8000000400780c */ /* 0x000fc80003f04070 */
[----:B------:R-:W-:-:S04]  /*f500*/  SEL R0, R0, 0x7c, P0 ;  /* 0x0000007c00007807 */ /* 0x000fc80000000000 */
.L_x_13184:
[----:B------:R-:W-:Y:S05]  /*f510*/  BSYNC B0 ;  /* 0x0000000000007941 */ /* 0x000fea0003800000 */
.L_x_13182:
[----:B------:R-:W-:-:S04]  /*f520*/  LOP3.LUT R4, R5, 0x80000000, RZ, 0xc0, !PT ;  /* 0x8000000005047812 */ /* 0x000fc800078ec0ff */
[----:B------:R-:W-:-:S04]  /*f530*/  SHF.R.U32.HI R5, RZ, 0x18, R4 ;  /* 0x00000018ff057819 */ /* 0x000fc80000011604 */
[----:B------:R-:W-:-:S05]  /*f540*/  LOP3.LUT R5, R0, R5, RZ, 0xfc, !PT ;  /* 0x0000000500057212 */ /* 0x000fca00078efcff */
[----:B------:R-:W-:Y:S01]  /*f550*/  STG.E.U8 [R2.64], R5 ;  /* 0x0000000502007986 */ /* 0x000fe2000c101124 */
[----:B------:R-:W-:Y:S05]  /*f560*/  EXIT ;  /* 0x000000000000794d */ /* 0x000fea0003800000 */
.L_x_13178:
[----:B------:R-:W-:-:S04]  /*f570*/  LOP3.LUT R28, R28, 0xff, RZ, 0xc0, !PT ;  /* 0x000000ff1c1c7812 */ /* 0x000fc800078ec0ff */
[----:B------:R-:W0:Y:S02]  /*f580*/  I2F.U16 R0, R28 ;  /* 0x0000001c00007306 */ /* 0x000e240000101000 */
[----:B0-----:R-:W-:-:S05]  /*f590*/  F2FP.BF16.PACK_AB R0, RZ, R0 ;  /* 0x00000000ff00723e */ /* 0x001fca00000010ff */
[----:B------:R-:W-:Y:S01]  /*f5a0*/  STG.E.U16 [R2.64], R0 ;  /* 0x0000000002007986 */ /* 0x000fe2000c101524 */
[----:B------:R-:W-:Y:S05]  /*f5b0*/  EXIT ;  /* 0x000000000000794d */ /* 0x000fea0003800000 */
.L_x_13175:
        /* <DEDUP_REMOVED lines=9> */
[----:B------:R-:W-:Y:S01]  /*f650*/  STG.E.U16 [R2.64], R5 ;  /* 0x0000000502007986 */ /* 0x000fe2000c101524 */
[----:B------:R-:W-:Y:S05]  /*f660*/  EXIT ;  /* 0x000000000000794d */ /* 0x000fea0003800000 */
.L_x_13187:
        /* <DEDUP_REMOVED lines=18> */
.L_x_13190:
[----:B------:R-:W-:-:S04]  /*f790*/  LOP3.LUT R0, R7, 0x80000000, RZ, 0xc0, !PT ;  /* 0x8000000007007812 */ /* 0x000fc800078ec0ff */
[----:B------:R-:W-:-:S04]  /*f7a0*/  SHF.R.U32.HI R5, RZ, 0x18, R0 ;  /* 0x00000018ff057819 */ /* 0x000fc80000011600 */
[----:B------:R-:W-:-:S04]  /*f7b0*/  LOP3.LUT R4, R4, R5, RZ, 0xfc, !PT ;  /* 0x0000000504047212 */ /* 0x000fc800078efcff */
[----:B------:R-:W-:Y:S02]  /*f7c0*/  PRMT R0, R4, 0x7610, R0 ;  /* 0x0000761004007816 */ /* 0x000fe40000000000 */
.L_x_13189:
[----:B------:R-:W-:Y:S05]  /*f7d0*/  BSYNC B0 ;  /* 0x0000000000007941 */ /* 0x000fea0003800000 */
.L_x_13188:
[----:B------:R-:W-:Y:S01]  /*f7e0*/  STG.E.U8 [R2.64], R0 ;  /* 0x0000000002007986 */ /* 0x000fe2000c101124 */
[----:B------:R-:W-:Y:S05]  /*f7f0*/  EXIT ;  /* 0x000000000000794d */ /* 0x000fea0003800000 */
.L_x_13186:
        /* <DEDUP_REMOVED lines=18> */
.L_x_13193:
[----:B------:R-:W-:-:S04]  /*f920*/  LOP3.LUT R0, R7, 0x80000000, RZ, 0xc0, !PT ;  /* 0x8000000007007812 */ /* 0x000fc800078ec0ff */
[----:B------:R-:W-:-:S04]  /*f930*/  SHF.R.U32.HI R5, RZ, 0x18, R0 ;  /* 0x00000018ff057819 */ /* 0x000fc80000011600 */
[----:B------:R-:W-:-:S04]  /*f940*/  LOP3.LUT R4, R4, R5, RZ, 0xfc, !PT ;  /* 0x0000000504047212 */ /* 0x000fc800078efcff */
[----:B------:R-:W-:Y:S02]  /*f950*/  PRMT R0, R4, 0x7610, R0 ;  /* 0x0000761004007816 */ /* 0x000fe40000000000 */
.L_x_13192:
[----:B------:R-:W-:Y:S05]  /*f960*/  BSYNC B0 ;  /* 0x0000000000007941 */ /* 0x000fea0003800000 */
.L_x_13191:
[----:B------:R-:W-:Y:S01]  /*f970*/  STG.E.U8 [R2.64], R0 ;  /* 0x0000000002007986 */ /* 0x000fe2000c101124 */
[----:B------:R-:W-:Y:S05]  /*f980*/  EXIT ;  /* 0x000000000000794d */ /* 0x000fea0003800000 */
.L_x_13185:
        /* <DEDUP_REMOVED lines=23> */
.L_x_13168:
        /* <DEDUP_REMOVED lines=20> */
.L_x_13195:
[----:B------:R-:W-:Y:S01]  /*fc40*/  LOP3.LUT R28, R28, 0xff, RZ, 0xc0, !PT ;  /* 0x000000ff1c1c7812 */ /* 0x000fe200078ec0ff */
[----:B------:R-:W-:-:S05]  /*fc50*/  IMAD.MOV.U32 R29, RZ, RZ, RZ ;  /* 0x000000ffff1d7224 */ /* 0x000fca00078e00ff */
[----:B------:R-:W-:Y:S01]  /*fc60*/  STG.E.64 [R2.64], R28 ;  /* 0x0000001c02007986 */ /* 0x000fe2000c101b24 */
[----:B------:R-:W-:Y:S05]  /*fc70*/  EXIT ;  /* 0x000000000000794d */ /* 0x000fea0003800000 */
.L_x_13194:
[----:B------:R-:W-:-:S05]  /*fc80*/  LOP3.LUT R5, R28, 0xff, RZ, 0xc0, !PT ;  /* 0x000000ff1c057812 */ /* 0x000fca00078ec0ff */
[----:B------:R-:W-:Y:S01]  /*fc90*/  STG.E [R2.64], R5 ;  /* 0x0000000502007986 */ /* 0x000fe2000c101924 */
[----:B------:R-:W-:Y:S05]  /*fca0*/  EXIT ;  /* 0x000000000000794d */ /* 0x000fea0003800000 */
.L_x_13196:
        /* <DEDUP_REMOVED lines=13> */
.L_x_27521:


//--------------------- .text._ZN2at6native18elementwise_kernelILi128ELi4EZNS0_22gpu_kernel_impl_nocastIZZZNS0_28launch_masked_scatter_kernelERKNS_10TensorBaseES5_S5_S5_ENKUlvE_clEvENKUlvE_clEvEUlhblE_EEvRNS_18TensorIteratorBaseERKT_EUliE_EEviT1_ --------------------------
	.section	.text._ZN2at6native18elementwise_kernelILi128ELi4EZNS0_22gpu_kernel_impl_nocastIZZZNS0_28launch_masked_scatter_kernelERKNS_10TensorBaseES5_S5_S5_ENKUlvE_clEvENKUlvE_clEvEUlhblE_EEvRNS_18TensorIteratorBaseERKT_EUliE_EEviT1_,"ax",@progbits
	.sectioninfo	@"SHI_REGISTERS=14"
	.align	128
        .global         _ZN2at6native18elementwise_kernelILi128ELi4EZNS0_22gpu_kernel_impl_nocastIZZZNS0_28launch_masked_scatter_kernelERKNS_10TensorBaseES5_S5_S5_ENKUlvE_clEvENKUlvE_clEvEUlhblE_EEvRNS_18TensorIteratorBaseERKT_EUliE_EEviT1_
        .type           _ZN2at6native18elementwise_kernelILi128ELi4EZNS0_22gpu_kernel_impl_nocastIZZZNS0_28launch_masked_scatter_kernelERKNS_10TensorBaseES5_S5_S5_ENKUlvE_clEvENKUlvE_clEvEUlhblE_EEvRNS_18TensorIteratorBaseERKT_EUliE_EEviT1_,@function
        .size           _ZN2at6native18elementwise_kernelILi128ELi4EZNS0_22gpu_kernel_impl_nocastIZZZNS0_28launch_masked_scatter_kernelERKNS_10TensorBaseES5_S5_S5_ENKUlvE_clEvENKUlvE_clEvEUlhblE_EEvRNS_18TensorIteratorBaseERKT_EUliE_EEviT1_,(.L_x_27522 - _ZN2at6native18elementwise_kernelILi128ELi4EZNS0_22gpu_kernel_impl_nocastIZZZNS0_28launch_masked_scatter_kernelERKNS_10TensorBaseES5_S5_S5_ENKUlvE_clEvENKUlvE_clEvEUlhblE_EEvRNS_18TensorIteratorBaseERKT_EUliE_EEviT1_)
        .other          _ZN2at6native18elementwise_kernelILi128ELi4EZNS0_22gpu_kernel_impl_nocastIZZZNS0_28launch_masked_scatter_kernelERKNS_10TensorBaseES5_S5_S5_ENKUlvE_clEvENKUlvE_clEvEUlhblE_EEvRNS_18TensorIteratorBaseERKT_EUliE_EEviT1_,@"STO_CUDA_ENTRY STV_DEFAULT"
_ZN2at6native18elementwise_kernelILi128ELi4EZNS0_22gpu_kernel_impl_nocastIZZZNS0_28launch_masked_scatter_kernelERKNS_10TensorBaseES5_S5_S5_ENKUlvE_clEvENKUlvE_clEvEUlhblE_EEvRNS_18TensorIteratorBaseERKT_EUliE_EEviT1_:
.text._ZN2at6native18elementwise_kernelILi128ELi4EZNS0_22gpu_kernel_impl_nocastIZZZNS0_28launch_masked_scatter_kernelERKNS_10TensorBaseES5_S5_S5_ENKUlvE_clEvENKUlvE_clEvEUlhblE_EEvRNS_18TensorIteratorBaseERKT_EUliE_EEviT1_:
        /* <DEDUP_REMOVED lines=287> */
.L_x_13199:
        /* <DEDUP_REMOVED lines=18> */
.L_x_13198:
[----:B------:R-:W-:Y:S05]  /*1310*/  BSYNC B0 ;  /* 0x0000000000007941 */ /* 0x000fea0003800000 */
.L_x_13197:
        /* <DEDUP_REMOVED lines=281> */
.L_x_13202:
        /* <DEDUP_REMOVED lines=298> */
.L_x_13203:
        /* <DEDUP_REMOVED lines=18> */
.L_x_13201:
[----:B------:R-:W-:Y:S05]  /*3870*/  BSYNC B0 ;  /* 0x0000000000007941 */ /* 0x000fea0003800000 */
.L_x_13200:
        /* <DEDUP_REMOVED lines=280> */
.L_x_13204:
        /* <DEDUP_REMOVED lines=16> */
.L_x_13205:
        /* <DEDUP_REMOVED lines=16> */
.L_x_27522:


//--------------------- .text._ZN2at6native27unrolled_elementwise_kernelIZZZNS0_28launch_masked_scatter_kernelERKNS_10TensorBaseES4_S4_S4_ENKUlvE_clEvENKUlvE_clEvEUlhblE_St5arrayIPcLm4EELi4E23TrivialOffsetCalculatorILi3EjESB_ILi1EjENS0_6memory15LoadWithoutCastENSE_16StoreWithoutCastEEEviT_T0_T2_T3_T4_T5_ --------------------------
	.section	.text._ZN2at6native27unrolled_elementwise_kernelIZZZNS0_28launch_masked_scatter_kernelERKNS_10TensorBaseES4_S4_S4_ENKUlvE_clEvENKUlvE_clEvEUlhblE_St5arrayIPcLm4EELi4E23TrivialOffsetCalculatorILi3EjESB_ILi1EjENS0_6memory15LoadWithoutCastENSE_16StoreWithoutCastEEEviT_T0_T2_T3_T4_T5_,"ax",@progbits
	.sectioninfo	@"SHI_REGISTERS=32"
	.align	128
        .global         _ZN2at6native27unrolled_elementwise_kernelIZZZNS0_28launch_masked_scatter_kernelERKNS_10TensorBaseES4_S4_S4_ENKUlvE_clEvENKUlvE_clEvEUlhblE_St5arrayIPcLm4EELi4E23TrivialOffsetCalculatorILi3EjESB_ILi1EjENS0_6memory15LoadWithoutCastENSE_16StoreWithoutCastEEEviT_T0_T2_T3_T4_T5_
        .type           _ZN2at6native27unrolled_elementwise_kernelIZZZNS0_28launch_masked_scatter_kernelERKNS_10TensorBaseES4_S4_S4_ENKUlvE_clEvENKUlvE_clEvEUlhblE_St5arrayIPcLm4EELi4E23TrivialOffsetCalculatorILi3EjESB_ILi1EjENS0_6memory15LoadWithoutCastENSE_16StoreWithoutCastEEEviT_T0_T2_T3_T4_T5_,@function
        .size           _ZN2at6native27unrolled_elementwise_kernelIZZZNS0_28launch_masked_scatter_kernelERKNS_10TensorBaseES4_S4_S4_ENKUlvE_clEvENKUlvE_clEvEUlhblE_St5arrayIPcLm4EELi4E23TrivialOffsetCalculatorILi3EjESB_ILi1EjENS0_6memory15LoadWithoutCastENSE_16StoreWithoutCastEEEviT_T0_T2_T3_T4_T5_,(.L_x_27523 - _ZN2at6native27unrolled_elementwise_kernelIZZZNS0_28launch_masked_scatter_kernelERKNS_10TensorBaseES4_S4_S4_ENKUlvE_clEvENKUlvE_clEvEUlhblE_St5arrayIPcLm4EELi4E23TrivialOffsetCalculatorILi3EjESB_ILi1EjENS0_6memory15LoadWithoutCastENSE_16StoreWithoutCastEEEviT_T0_T2_T3_T4_T5_)
        .other          _ZN2at6native27unrolled_elementwise_kernelIZZZNS0_28launch_masked_scatter_kernelERKNS_10TensorBaseES4_S4_S4_ENKUlvE_clEvENKUlvE_clEvEUlhblE_St5arrayIPcLm4EELi4E23TrivialOffsetCalculatorILi3EjESB_ILi1EjENS0_6memory15LoadWithoutCastENSE_16StoreWithoutCastEEEviT_T0_T2_T3_T4_T5_,@"STO_CUDA_ENTRY STV_DEFAULT"
_ZN2at6native27unrolled_elementwise_kernelIZZZNS0_28launch_masked_scatter_kernelERKNS_10TensorBaseES4_S4_S4_ENKUlvE_clEvENKUlvE_clEvEUlhblE_St5arrayIPcLm4EELi4E23TrivialOffsetCalculatorILi3EjESB_ILi1EjENS0_6memory15LoadWithoutCastENSE_16StoreWithoutCastEEEviT_T0_T2_T3_T4_T5_:
.text._ZN2at6native27unrolled_elementwise_kernelIZZZNS0_28launch_masked_scatter_kernelERKNS_10TensorBaseES4_S4_S4_ENKUlvE_clEvENKUlvE_clEvEUlhblE_St5arrayIPcLm4EELi4E23TrivialOffsetCalculatorILi3EjESB_ILi1EjENS0_6memory15LoadWithoutCastENSE_16StoreWithoutCastEEEviT_T0_T2_T3_T4_T5_:
        /* <DEDUP_REMOVED lines=120> */
.L_x_13207:
[----:B------:R-:W-:Y:S05]  /*0780*/  BSYNC B0 ;  /* 0x0000000000007941 */ /* 0x000fea0003800000 */
.L_x_13206:
[----:B------:R-:W-:-:S13]  /*0790*/  ISETP.GE.AND P0, PT, R23, R18, PT ;  /* 0x000000121700720c */ /* 0x000fda0003f06270 */
[----:B------:R-:W-:Y:S05]  /*07a0*/  @P0 EXIT ;  /* 0x000000000000094d */ /* 0x000fea0003800000 */
[----:B------:R-:W-:-:S05]  /*07b0*/  IMAD R0, R0, 0x200, R23 ;  /* 0x0000020000007824 */ /* 0x000fca00078e0217 */
[----:B01----:R-:W-:-:S05]  /*07c0*/  IADD3 R2, P0, R0, c[0x0][0x178], RZ ;  /* 0x00005e0000027a10 */ /* 0x003fca0007f1e0ff */
[----:B------:R-:W-:-:S05]  /*07d0*/  IMAD.X R3, RZ, RZ, c[0x0][0x17c], P0 ;  /* 0x00005f00ff037624 */ /* 0x000fca00000e06ff */
[----:B-----5:R-:W-:Y:S01]  /*07e0*/  STG.E.U8 [R2.64], R19 ;  /* 0x0000001302007986 */ /* 0x020fe2000c101104 */
[----:B------:R-:W-:Y:S05]  /*07f0*/  EXIT ;  /* 0x000000000000794d */ /* 0x000fea0003800000 */
.L_x_13208:
        /* <DEDUP_REMOVED lines=16> */
.L_x_27523:


//--------------------- .text._ZN2at6native29vectorized_elementwise_kernelILi2EZZZNS0_28launch_masked_scatter_kernelERKNS_10TensorBaseES4_S4_S4_ENKUlvE_clEvENKUlvE_clEvEUlhblE_St5arrayIPcLm4EEEEviT0_T1_ --------------------------
	.section	.text._ZN2at6native29vectorized_elementwise_kernelILi2EZZZNS0_28launch_masked_scatter_kernelERKNS_10TensorBaseES4_S4_S4_ENKUlvE_clEvENKUlvE_clEvEUlhblE_St5arrayIPcLm4EEEEviT0_T1_,"ax",@progbits
	.sectioninfo	@"SHI_REGISTERS=32"
	.align	128
        .global         _ZN2at6native29vectorized_elementwise_kernelILi2EZZZNS0_28launch_masked_scatter_kernelERKNS_10TensorBaseES4_S4_S4_ENKUlvE_clEvENKUlvE_clEvEUlhblE_St5arrayIPcLm4EEEEviT0_T1_
        .type           _ZN2at6native29vectorized_elementwise_kernelILi2EZZZNS0_28launch_masked_scatter_kernelERKNS_10TensorBaseES4_S4_S4_ENKUlvE_clEvENKUlvE_clEvEUlhblE_St5arrayIPcLm4EEEEviT0_T1_,@function
        .size           _ZN2at6native29vectorized_elementwise_kernelILi2EZZZNS0_28launch_masked_scatter_kernelERKNS_10TensorBaseES4_S4_S4_ENKUlvE_clEvENKUlvE_clEvEUlhblE_St5arrayIPcLm4EEEEviT0_T1_,(.L_x_27524 - _ZN2at6native29vectorized_elementwise_kernelILi2EZZZNS0_28launch_masked_scatter_kernelERKNS_10TensorBaseES4_S4_S4_ENKUlvE_clEvENKUlvE_clEvEUlhblE_St5arrayIPcLm4EEEEviT0_T1_)
        .other          _ZN2at6native29vectorized_elementwise_kernelILi2EZZZNS0_28launch_masked_scatter_kernelERKNS_10TensorBaseES4_S4_S4_ENKUlvE_clEvENKUlvE_clEvEUlhblE_St5arrayIPcLm4EEEEviT0_T1_,@"STO_CUDA_ENTRY STV_DEFAULT"
_ZN2at6native29vectorized_elementwise_kernelILi2EZZZNS0_28launch_masked_scatter_kernelERKNS_10TensorBaseES4_S4_S4_ENKUlvE_clEvENKUlvE_clEvEUlhblE_St5arrayIPcLm4EEEEviT0_T1_:
.text._ZN2at6native29vectorized_elementwise_kernelILi2EZZZNS0_28launch_masked_scatter_kernelERKNS_10TensorBaseES4_S4_S4_ENKUlvE_clEvENKUlvE_clEvEUlhblE_St5arrayIPcLm4EEEEviT0_T1_:
        /* <DEDUP_REMOVED lines=90> */
.L_x_13209:
        /* <DEDUP_REMOVED lines=213> */
.L_x_13212:
[----:B0-----:R-:W-:-:S13]  /*12f0*/  ISETP.GE.AND P0, PT, R29, R23, PT ;  /* 0x000000171d00720c */ /* 0x001fda0003f06270 */
[----:B------:R-:W-:Y:S05]  /*1300*/  @P0 BRA `(.L_x_13214) ;  /* 0x000000c000000947 */ /* 0x000fea0003800000 */
[----:B-----5:R-:W-:Y:S01]  /*1310*/  IMAD.IADD R6, R9, 0x1, R29 ;  /* 0x0000000109067824 */ /* 0x020fe200078e021d */
[----:B------:R-:W-:-:S04]  /*1320*/  IADD3 R29, R29, 0x80, RZ ;  /* 0x000000801d1d7810 */ /* 0x000fc80007ffe0ff */
[----:B------:R-:W-:-:S05]  /*1330*/  IADD3 R6, P0, R6, c[0x0][0x178], RZ ;  /* 0x00005e0006067a10 */ /* 0x000fca0007f1e0ff */
[----:B------:R-:W-:-:S05]  /*1340*/  IMAD.X R7, RZ, RZ, c[0x0][0x17c], P0 ;  /* 0x00005f00ff077624 */ /* 0x000fca00000e06ff */
[----:B------:R0:W-:Y:S03]  /*1350*/  STG.E.U8 [R6.64], R3 ;  /* 0x0000000306007986 */ /* 0x0001e6000c101104 */
.L_x_13213:
[----:B------:R-:W-:-:S13]  /*1360*/  ISETP.GE.AND P0, PT, R29, R23, PT ;  /* 0x000000171d00720c */ /* 0x000fda0003f06270 */
[----:B------:R-:W-:Y:S05]  /*1370*/  @P0 BRA `(.L_x_13215) ;  /* 0x000000d000000947 */ /* 0x000fea0003800000 */
[----:B0-----:R-:W-:Y:S01]  /*1380*/  IMAD.IADD R6, R9, 0x1, R29 ;  /* 0x0000000109067824 */ /* 0x001fe200078e021d */
[----:B------:R-:W-:-:S04]  /*1390*/  IADD3 R29, R29, 0x80, RZ ;  /* 0x000000801d1d7810 */ /* 0x000fc80007ffe0ff */
[----:B------:R-:W-:-:S05]  /*13a0*/  IADD3 R6, P0, R6, c[0x0][0x178], RZ ;  /* 0x00005e0006067a10 */ /* 0x000fca0007f1e0ff */
[----:B------:R-:W-:-:S05]  /*13b0*/  IMAD.X R7, RZ, RZ, c[0x0][0x17c], P0 ;  /* 0x00005f00ff077624 */ /* 0x000fca00000e06ff */
[----:B------:R0:W-:Y:S03]  /*13c0*/  STG.E.U8 [R6.64], R2 ;  /* 0x0000000206007986 */ /* 0x0001e6000c101104 */
.L_x_13214:
        /* <DEDUP_REMOVED lines=8> */
.L_x_13215:
[----:B------:R-:W-:Y:S05]  /*1450*/  BSYNC B1 ;  /* 0x0000000000017941 */ /* 0x000fea0003800000 */
.L_x_13211:
[----:B------:R-:W-:-:S13]  /*1460*/  ISETP.GE.AND P0, PT, R29, R23, PT ;  /* 0x000000171d00720c */ /* 0x000fda0003f06270 */
[----:B0-----:R-:W-:Y:S01]  /*1470*/  @!P0 IMAD.IADD R2, R9, 0x1, R29 ;  /* 0x0000000109028824 */ /* 0x001fe200078e021d */
[----:B------:R-:W-:-:S04]  /*1480*/  @!P0 IADD3 R29, R29, 0x80, RZ ;  /* 0x000000801d1d8810 */ /* 0x000fc80007ffe0ff */
[----:B------:R-:W-:-:S05]  /*1490*/  @!P0 IADD3 R2, P1, R2, c[0x0][0x178], RZ ;  /* 0x00005e0002028a10 */ /* 0x000fca0007f3e0ff */
[----:B------:R-:W-:-:S05]  /*14a0*/  @!P0 IMAD.X R3, RZ, RZ, c[0x0][0x17c], P1 ;  /* 0x00005f00ff038624 */ /* 0x000fca00008e06ff */
[----:B------:R0:W-:Y:S03]  /*14b0*/  @!P0 STG.E.U8 [R2.64], R19 ;  /* 0x0000001302008986 */ /* 0x0001e6000c101104 */
.L_x_13216:
[----:B------:R-:W-:Y:S05]  /*14c0*/  BSYNC B0 ;  /* 0x0000000000007941 */ /* 0x000fea0003800000 */
.L_x_13210:
        /* <DEDUP_REMOVED lines=8> */
.L_x_13217:
        /* <DEDUP_REMOVED lines=11> */
.L_x_27524:


//--------------------- .text._ZN2at6native29vectorized_elementwise_kernelILi4EZZZNS0_28launch_masked_scatter_kernelERKNS_10TensorBaseES4_S4_S4_ENKUlvE_clEvENKUlvE_clEvEUlhblE_St5arrayIPcLm4EEEEviT0_T1_ --------------------------
	.section	.text._ZN2at6native29vectorized_elementwise_kernelILi4EZZZNS0_28launch_masked_scatter_kernelERKNS_10TensorBaseES4_S4_S4_ENKUlvE_clEvENKUlvE_clEvEUlhblE_St5arrayIPcLm4EEEEviT0_T1_,"ax",@progbits
	.sectioninfo	@"SHI_REGISTERS=32"
	.align	128
        .global         _ZN2at6native29vectorized_elementwise_kernelILi4EZZZNS0_28launch_masked_scatter_kernelERKNS_10TensorBaseES4_S4_S4_ENKUlvE_clEvENKUlvE_clEvEUlhblE_St5arrayIPcLm4EEEEviT0_T1_
        .type           _ZN2at6native29vectorized_elementwise_kernelILi4EZZZNS0_28launch_masked_scatter_kernelERKNS_10TensorBaseES4_S4_S4_ENKUlvE_clEvENKUlvE_clEvEUlhblE_St5arrayIPcLm4EEEEviT0_T1_,@function
        .size           _ZN2at6native29vectorized_elementwise_kernelILi4EZZZNS0_28launch_masked_scatter_kernelERKNS_10TensorBaseES4_S4_S4_ENKUlvE_clEvENKUlvE_clEvEUlhblE_St5arrayIPcLm4EEEEviT0_T1_,(.L_x_27525 - _ZN2at6native29vectorized_elementwise_kernelILi4EZZZNS0_28launch_masked_scatter_kernelERKNS_10TensorBaseES4_S4_S4_ENKUlvE_clEvENKUlvE_clEvEUlhblE_St5arrayIPcLm4EEEEviT0_T1_)
        .other          _ZN2at6native29vectorized_elementwise_kernelILi4EZZZNS0_28launch_masked_scatter_kernelERKNS_10TensorBaseES4_S4_S4_ENKUlvE_clEvENKUlvE_clEvEUlhblE_St5arrayIPcLm4EEEEviT0_T1_,@"STO_CUDA_ENTRY STV_DEFAULT"
_ZN2at6native29vectorized_elementwise_kernelILi4EZZZNS0_28launch_masked_scatter_kernelERKNS_10TensorBaseES4_S4_S4_ENKUlvE_clEvENKUlvE_clEvEUlhblE_St5arrayIPcLm4EEEEviT0_T1_:
.text._ZN2at6native29vectorized_elementwise_kernelILi4EZZZNS0_28launch_masked_scatter_kernelERKNS_10TensorBaseES4_S4_S4_ENKUlvE_clEvENKUlvE_clEvEUlhblE_St5arrayIPcLm4EEEEviT0_T1_:
        /* <DEDUP_REMOVED lines=86> */
.L_x_13218:
        /* <DEDUP_REMOVED lines=213> */
.L_x_13221:
[----:B0-----:R-:W-:-:S13]  /*12b0*/  ISETP.GE.AND P0, PT, R29, R23, PT ;  /* 0x000000171d00720c */ /* 0x001fda0003f06270 */
[----:B------:R-:W-:Y:S05]  /*12c0*/  @P0 BRA `(.L_x_13223) ;  /* 0x000000c000000947 */ /* 0x000fea0003800000 */
[----:B-----5:R-:W-:Y:S01]  /*12d0*/  IMAD.IADD R6, R9, 0x1, R29 ;  /* 0x0000000109067824 */ /* 0x020fe200078e021d */
[----:B------:R-:W-:-:S04]  /*12e0*/  IADD3 R29, R29, 0x80, RZ ;  /* 0x000000801d1d7810 */ /* 0x000fc80007ffe0ff */
[----:B------:R-:W-:-:S05]  /*12f0*/  IADD3 R6, P0, R6, c[0x0][0x178], RZ ;  /* 0x00005e0006067a10 */ /* 0x000fca0007f1e0ff */
[----:B------:R-:W-:-:S05]  /*1300*/  IMAD.X R7, RZ, RZ, c[0x0][0x17c], P0 ;  /* 0x00005f00ff077624 */ /* 0x000fca00000e06ff */
[----:B------:R0:W-:Y:S03]  /*1310*/  STG.E.U8 [R6.64], R3 ;  /* 0x0000000306007986 */ /* 0x0001e6000c101104 */
.L_x_13222:
[----:B------:R-:W-:-:S13]  /*1320*/  ISETP.GE.AND P0, PT, R29, R23, PT ;  /* 0x000000171d00720c */ /* 0x000fda0003f06270 */
[----:B------:R-:W-:Y:S05]  /*1330*/  @P0 BRA `(.L_x_13224) ;  /* 0x000000d000000947 */ /* 0x000fea0003800000 */
[----:B0-----:R-:W-:Y:S01]  /*1340*/  IMAD.IADD R6, R9, 0x1, R29 ;  /* 0x0000000109067824 */ /* 0x001fe200078e021d */
[----:B------:R-:W-:-:S04]  /*1350*/  IADD3 R29, R29, 0x80, RZ ;  /* 0x000000801d1d7810 */ /* 0x000fc80007ffe0ff */
[----:B------:R-:W-:-:S05]  /*1360*/  IADD3 R6, P0, R6, c[0x0][0x178], RZ ;  /* 0x00005e0006067a10 */ /* 0x000fca0007f1e0ff */
[----:B------:R-:W-:-:S05]  /*1370*/  IMAD.X R7, RZ, RZ, c[0x0][0x17c], P0 ;  /* 0x00005f00ff077624 */ /* 0x000fca00000e06ff */
[----:B------:R0:W-:Y:S03]  /*1380*/  STG.E.U8 [R6.64], R2 ;  /* 0x0000000206007986 */ /* 0x0001e6000c101104 */
.L_x_13223:
        /* <DEDUP_REMOVED lines=8> */
.L_x_13224:
[----:B------:R-:W-:Y:S05]  /*1410*/  BSYNC B1 ;  /* 0x0000000000017941 */ /* 0x000fea0003800000 */
.L_x_13220:
[----:B------:R-:W-:-:S13]  /*1420*/  ISETP.GE.AND P0, PT, R29, R23, PT ;  /* 0x000000171d00720c */ /* 0x000fda0003f06270 */
[----:B0-----:R-:W-:Y:S01]  /*1430*/  @!P0 IMAD.IADD R2, R9, 0x1, R29 ;  /* 0x0000000109028824 */ /* 0x001fe200078e021d */
[----:B------:R-:W-:-:S04]  /*1440*/  @!P0 IADD3 R29, R29, 0x80, RZ ;  /* 0x000000801d1d8810 */ /* 0x000fc80007ffe0ff */
[----:B------:R-:W-:-:S05]  /*1450*/  @!P0 IADD3 R2, P1, R2, c[0x0][0x178], RZ ;  /* 0x00005e0002028a10 */ /* 0x000fca0007f3e0ff */
[----:B------:R-:W-:-:S05]  /*1460*/  @!P0 IMAD.X R3, RZ, RZ, c[0x0][0x17c], P1 ;  /* 0x00005f00ff038624 */ /* 0x000fca00008e06ff */
[----:B------:R0:W-:Y:S03]  /*1470*/  @!P0 STG.E.U8 [R2.64], R19 ;  /* 0x0000001302008986 */ /* 0x0001e6000c101104 */
.L_x_13225:
[----:B------:R-:W-:Y:S05]  /*1480*/  BSYNC B0 ;  /* 0x0000000000007941 */ /* 0x000fea0003800000 */
.L_x_13219:
        /* <DEDUP_REMOVED lines=8> */
.L_x_13226:
        /* <DEDUP_REMOVED lines=15> */
.L_x_27525:


//--------------------- .text._ZN2at6native29vectorized_elementwise_kernelILi8EZZZNS0_28launch_masked_scatter_kernelERKNS_10TensorBaseES4_S4_S4_ENKUlvE_clEvENKUlvE_clEvEUlhblE_St5arrayIPcLm4EEEEviT0_T1_ --------------------------
	.section	.text._ZN2at6native29vectorized_elementwise_kernelILi8EZZZNS0_28launch_masked_scatter_kernelERKNS_10TensorBaseES4_S4_S4_ENKUlvE_clEvENKUlvE_clEvEUlhblE_St5arrayIPcLm4EEEEviT0_T1_,"ax",@progbits
	.sectioninfo	@"SHI_REGISTERS=4"
	.align	128
        .global         _ZN2at6native29vectorized_elementwise_kernelILi8EZZZNS0_28launch_masked_scatter_kernelERKNS_10TensorBaseES4_S4_S4_ENKUlvE_clEvENKUlvE_clEvEUlhblE_St5arrayIPcLm4EEEEviT0_T1_
        .type           _ZN2at6native29vectorized_elementwise_kernelILi8EZZZNS0_28launch_masked_scatter_kernelERKNS_10TensorBaseES4_S4_S4_ENKUlvE_clEvENKUlvE_clEvEUlhblE_St5arrayIPcLm4EEEEviT0_T1_,@function
        .size           _ZN2at6native29vectorized_elementwise_kernelILi8EZZZNS0_28launch_masked_scatter_kernelERKNS_10TensorBaseES4_S4_S4_ENKUlvE_clEvENKUlvE_clEvEUlhblE_St5arrayIPcLm4EEEEviT0_T1_,(.L_x_27526 - _ZN2at6native29vectorized_elementwise_kernelILi8EZZZNS0_28launch_masked_scatter_kernelERKNS_10TensorBaseES4_S4_S4_ENKUlvE_clEvENKUlvE_clEvEUlhblE_St5arrayIPcLm4EEEEviT0_T1_)
        .other          _ZN2at6native29vectorized_elementwise_kernelILi8EZZZNS0_28launch_masked_scatter_kernelERKNS_10TensorBaseES4_S4_S4_ENKUlvE_clEvENKUlvE_clEvEUlhblE_St5arrayIPcLm4EEEEviT0_T1_,@"STO_CUDA_ENTRY STV_DEFAULT"
_ZN2at6native29vectorized_elementwise_kernelILi8EZZZNS0_28launch_masked_scatter_kernelERKNS_10TensorBaseES4_S4_S4_ENKUlvE_clEvENKUlvE_clEvEUlhblE_St5arrayIPcLm4EEEEviT0_T1_:
.text._ZN2at6native29vectorized_elementwise_kernelILi8EZZZNS0_28launch_masked_scatter_kernelERKNS_10TensorBaseES4_S4_S4_ENKUlvE_clEvENKUlvE_clEvEUlhblE_St5arrayIPcLm4EEEEviT0_T1_:
[----:B------:R-:W-:Y:S02]  /*0000*/  MOV R1, c[0x0][0x28] ;  /* 0x00000a0000017a02 */ /* 0x000fe40000000f00 */
[----:B------:R-:W-:Y:S05]  /*0010*/  EXIT ;  /* 0x000000000000794d */ /* 0x000fea0003800000 */
.L_x_13227:
        /* <DEDUP_REMOVED lines=14> */
.L_x_27526:


//--------------------- .text._ZN2at6native24index_elementwise_kernelILi128ELi4EZNS0_20cuda_take_put_kernelIN3c108BFloat16ElZZZZZNS0_11take_kernelERNS_14TensorIteratorERKNS_10TensorBaseEENKUlvE_clEvENKUlvE10_clEvENKUlvE_clEvENKUlvE0_clEvEUlRS4_lE_EEvS6_S9_RKT1_EUliE_EEvlSG_ --------------------------
	.section	.text._ZN2at6native24index_elementwise_kernelILi128ELi4EZNS0_20cuda_take_put_kernelIN3c108BFloat16ElZZZZZNS0_11take_kernelERNS_14TensorIteratorERKNS_10TensorBaseEENKUlvE_clEvENKUlvE10_clEvENKUlvE_clEvENKUlvE0_clEvEUlRS4_lE_EEvS6_S9_RKT1_EUliE_EEvlSG_,"ax",@progbits
	.sectioninfo	@"SHI_REGISTERS=26"
	.align	128
        .global         _ZN2at6native24index_elementwise_kernelILi128ELi4EZNS0_20cuda_take_put_kernelIN3c108BFloat16ElZZZZZNS0_11take_kernelERNS_14TensorIteratorERKNS_10TensorBaseEENKUlvE_clEvENKUlvE10_clEvENKUlvE_clEvENKUlvE0_clEvEUlRS4_lE_EEvS6_S9_RKT1_EUliE_EEvlSG_
        .type           _ZN2at6native24index_elementwise_kernelILi128ELi4EZNS0_20cuda_take_put_kernelIN3c108BFloat16ElZZZZZNS0_11take_kernelERNS_14TensorIteratorERKNS_10TensorBaseEENKUlvE_clEvENKUlvE10_clEvENKUlvE_clEvENKUlvE0_clEvEUlRS4_lE_EEvS6_S9_RKT1_EUliE_EEvlSG_,@function
        .size           _ZN2at6native24index_elementwise_kernelILi128ELi4EZNS0_20cuda_take_put_kernelIN3c108BFloat16ElZZZZZNS0_11take_kernelERNS_14TensorIteratorERKNS_10TensorBaseEENKUlvE_clEvENKUlvE10_clEvENKUlvE_clEvENKUlvE0_clEvEUlRS4_lE_EEvS6_S9_RKT1_EUliE_EEvlSG_,(.L_x_27367 - _ZN2at6native24index_elementwise_kernelILi128ELi4EZNS0_20cuda_take_put_kernelIN3c108BFloat16ElZZZZZNS0_11take_kernelERNS_14TensorIteratorERKNS_10TensorBaseEENKUlvE_clEvENKUlvE10_clEvENKUlvE_clEvENKUlvE0_clEvEUlRS4_lE_EEvS6_S9_RKT1_EUliE_EEvlSG_)
        .other          _ZN2at6native24index_elementwise_kernelILi128ELi4EZNS0_20cuda_take_put_kernelIN3c108BFloat16ElZZZZZNS0_11take_kernelERNS_14TensorIteratorERKNS_10TensorBaseEENKUlvE_clEvENKUlvE10_clEvENKUlvE_clEvENKUlvE0_clEvEUlRS4_lE_EEvS6_S9_RKT1_EUliE_EEvlSG_,@"STO_CUDA_ENTRY STV_DEFAULT"
_ZN2at6native24index_elementwise_kernelILi128ELi4EZNS0_20cuda_take_put_kernelIN3c108BFloat16ElZZZZZNS0_11take_kernelERNS_14TensorIteratorERKNS_10TensorBaseEENKUlvE_clEvENKUlvE10_clEvENKUlvE_clEvENKUlvE0_clEvEUlRS4_lE_EEvS6_S9_RKT1_EUliE_EEvlSG_:
.text._ZN2at6native24index_elementwise_kernelILi128ELi4EZNS0_20cuda_take_put_kernelIN3c108BFloat16ElZZZZZNS0_11take_kernelERNS_14TensorIteratorERKNS_10TensorBaseEENKUlvE_clEvENKUlvE10_clEvENKUlvE_clEvENKUlvE0_clEvEUlRS4_lE_EEvS6_S9_RKT1_EUliE_EEvlSG_:
[----:B------:R-:W-:Y:S02]  /*0000*/  IMAD.MOV.U32 R1, RZ, RZ, c[0x0][0x28] ;  /* 0x00000a00ff017624 */ /* 0x000fe400078e00ff */
[----:B------:R-:W0:Y:S01]  /*0010*/  S2R R23, SR_CTAID.X ;  /* 0x0000000000177919 */ /* 0x000e220000002500 */
[----:B------:R-:W-:Y:S01]  /*0020*/  ULDC.64 UR36, c[0x0][0x118] ;  /* 0x0000460000247ab9 */ /* 0x000fe20000000a00 */
[----:B------:R-:W-:Y:S01]  /*0030*/  BSSY B6, `(.L_x_13228) ;  /* 0x000063b000067945 */ /* 0x000fe20003800000 */
[----:B------:R-:W-:Y:S01]  /*0040*/  ULDC.U8 UR38, c[0x0][0x378] ;  /* 0x0000de0000267ab9 */ /* 0x000fe20000000000 */
[----:B------:R-:W0:Y:S01]  /*0050*/  S2R R22, SR_TID.X ;  /* 0x0000000000167919 */ /* 0x000e220000002100 */
[----:B------:R-:W-:Y:S02]  /*0060*/  IMAD.MOV.U32 R5, RZ, RZ, RZ ;  /* 0x000000ffff057224 */ /* 0x000fe400078e00ff */
[----:B0-----:R-:W-:-:S05]  /*0070*/  IMAD R2, R23, 0x200, R22 ;  /* 0x0000020017027824 */ /* 0x001fca00078e0216 */
[----:B------:R-:W-:Y:S02]  /*0080*/  ISETP.GE.U32.AND P0, PT, R2, c[0x0][0x160], PT ;  /* 0x0000580002007a0c */ /* 0x000fe40003f06070 */
[----:B------:R-:W-:Y:S02]  /*0090*/  MOV R4, R2 ;  /* 0x0000000200047202 */ /* 0x000fe40000000f00 */
[----:B------:R-:W-:-:S13]  /*00a0*/  ISETP.GE.AND.EX P0, PT, RZ, c[0x0][0x164], PT, P0 ;  /* 0x00005900ff007a0c */ /* 0x000fda0003f06300 */
[----:B------:R-:W-:Y:S05]  /*00b0*/  @P0 BRA `(.L_x_13229) ;  /* 0x0000632000000947 */ /* 0x000fea0003800000 */
[----:B------:R-:W-:Y:S01]  /*00c0*/  ISETP.NE.AND P0, PT, RZ, c[0x0][0x168], PT ;  /* 0x00005a00ff007a0c */ /* 0x000fe20003f05270 */
[----:B------:R-:W-:Y:S01]  /*00d0*/  HFMA2.MMA R16, -RZ, RZ, 0, 0 ;  /* 0x00000000ff107435 */ /* 0x000fe200000001ff */
[----:B------:R-:W-:-:S11]  /*00e0*/  IMAD.MOV.U32 R0, RZ, RZ, RZ ;  /* 0x000000ffff007224 */ /* 0x000fd600078e00ff */
[----:B------:R-:W-:Y:S05]  /*00f0*/  @!P0 BRA `(.L_x_13230) ;  /* 0x00000e0000008947 */ /* 0x000fea0003800000 */
[----:B------:R-:W-:Y:S01]  /*0100*/  IMAD.MOV.U32 R4, RZ, RZ, RZ ;  /* 0x000000ffff047224 */ /* 0x000fe200078e00ff */
[----:B------:R-:W-:Y:S01]  /*0110*/  MOV R6, c[0x0][0x168] ;  /* 0x00005a0000067a02 */ /* 0x000fe20000000f00 */
[----:B------:R-:W-:-:S03]  /*0120*/  IMAD.MOV.U32 R5, RZ, RZ, R2 ;  /* 0x000000ffff057224 */ /* 0x000fc600078e0002 */
[----:B------:R-:W-:Y:S01]  /*0130*/  ISETP.NE.AND P0, PT, R6, 0x1, PT ;  /* 0x000000010600780c */ /* 0x000fe20003f05270 */
[----:B------:R-:W-:-:S05]  /*0140*/  IMAD.HI.U32 R3, R2, c[0x0][0x170], R4 ;  /* 0x00005c0002037a27 */ /* 0x000fca00078e0004 */
[----:B------:R-:W-:-:S05]  /*0150*/  SHF.R.U32.HI R3, RZ, c[0x0][0x174], R3 ;  /* 0x00005d00ff037a19 */ /* 0x000fca0000011603 */
[----:B------:R-:W-:-:S04]  /*0160*/  IMAD.MOV R5, RZ, RZ, -R3 ;  /* 0x000000ffff057224 */ /* 0x000fc800078e0a03 */
        /* <DEDUP_REMOVED lines=202> */
[----:B------:R-:W-:Y:S01]  /*0e10*/  ISETP.NE.AND P0, PT, R6, 0x18, PT ;  /* 0x000000180600780c */ /* 0x000fe20003f05270 */
[----:B------:R-:W-:-:S04]  /*0e20*/  IMAD.MOV.U32 R2, RZ, RZ, RZ ;  /* 0x000000ffff027224 */ /* 0x000fc800078e00ff */
[----:B------:R-:W-:-:S05]  /*0e30*/  IMAD.HI.U32 R4, R3, c[0x0][0x284], R2 ;  /* 0x0000a10003047a27 */ /* 0x000fca00078e0002 */
[----:B------:R-:W-:-:S03]  /*0e40*/  SHF.R.U32.HI R5, RZ, c[0x0][0x288], R4 ;  /* 0x0000a200ff057a19 */ /* 0x000fc60000011604 */
[----:B------:R-:W-:Y:S01]  /*0e50*/  @P0 IMAD.MOV.U32 R4, RZ, RZ, RZ ;  /* 0x000000ffff040224 */ /* 0x000fe200078e00ff */
[----:B------:R-:W-:-:S03]  /*0e60*/  IADD3 R7, -R5, RZ, RZ ;  /* 0x000000ff05077210 */ /* 0x000fc60007ffe1ff */
[----:B------:R-:W-:-:S04]  /*0e70*/  @P0 IMAD.HI.U32 R2, R5, c[0x0][0x290], R4 ;  /* 0x0000a40005020a27 */ /* 0x000fc800078e0004 */
[----:B------:R-:W-:Y:S01]  /*0e80*/  IMAD R3, R7, c[0x0][0x280], R3 ;  /* 0x0000a00007037a24 */ /* 0x000fe200078e0203 */
[----:B------:R-:W-:-:S03]  /*0e90*/  @P0 SHF.R.U32.HI R2, RZ, c[0x0][0x294], R2 ;  /* 0x0000a500ff020a19 */ /* 0x000fc60000011602 */
[C---:B------:R-:W-:Y:S02]  /*0ea0*/  IMAD R16, R3.reuse, c[0x0][0x350], R16 ;  /* 0x0000d40003107a24 */ /* 0x040fe400078e0210 */
[----:B------:R-:W-:Y:S02]  /*0eb0*/  @P0 IMAD.MOV R4, RZ, RZ, -R2 ;  /* 0x000000ffff040224 */ /* 0x000fe400078e0a02 */
[----:B------:R-:W-:Y:S02]  /*0ec0*/  IMAD R0, R3, c[0x0][0x354], R0 ;  /* 0x0000d50003007a24 */ /* 0x000fe400078e0200 */
[----:B------:R-:W-:-:S04]  /*0ed0*/  @P0 IMAD R5, R4, c[0x0][0x28c], R5 ;  /* 0x0000a30004050a24 */ /* 0x000fc800078e0205 */
[C---:B------:R-:W-:Y:S02]  /*0ee0*/  @P0 IMAD R16, R5.reuse, c[0x0][0x358], R16 ;  /* 0x0000d60005100a24 */ /* 0x040fe400078e0210 */
[----:B------:R-:W-:-:S05]  /*0ef0*/  @P0 IMAD R0, R5, c[0x0][0x35c], R0 ;  /* 0x0000d70005000a24 */ /* 0x000fca00078e0200 */
.L_x_13230:
[----:B------:R-:W-:Y:S01]  /*0f00*/  IADD3 R2, P0, R0, c[0x0][0x368], RZ ;  /* 0x0000da0000027a10 */ /* 0x000fe20007f1e0ff */
[----:B------:R-:W-:-:S04]  /*0f10*/  ULDC.64 UR4, c[0x0][0x370] ;  /* 0x0000dc0000047ab9 */ /* 0x000fc80000000a00 */
[----:B------:R-:W-:-:S05]  /*0f20*/  IMAD.X R3, RZ, RZ, c[0x0][0x36c], P0 ;  /* 0x0000db00ff037624 */ /* 0x000fca00000e06ff */
[----:B------:R-:W2:Y:S01]  /*0f30*/  LDG.E.64 R18, [R2.64] ;  /* 0x0000002402127981 */ /* 0x000ea2000c1e1b00 */
[----:B------:R-:W-:Y:S01]  /*0f40*/  UIADD3 UR4, UP0, URZ, -UR4, URZ ;  /* 0x800000043f047290 */ /* 0x000fe2000ff1e03f */
[----:B------:R-:W-:Y:S01]  /*0f50*/  IADD3 R16, P2, R16, c[0x0][0x360], RZ ;  /* 0x0000d80010107a10 */ /* 0x000fe20007f5e0ff */
[----:B------:R-:W-:Y:S02]  /*0f60*/  BSSY B7, `(.L_x_13231) ;  /* 0x000001b000077945 */ /* 0x000fe40003800000 */
[----:B------:R-:W-:Y:S01]  /*0f70*/  UIADD3.X UR5, URZ, ~UR5, URZ, UP0, !UPT ;  /* 0x800000053f057290 */ /* 0x000fe200087fe43f */
[----:B------:R-:W-:Y:S02]  /*0f80*/  IADD3.X R17, RZ, c[0x0][0x364], RZ, P2, !PT ;  /* 0x0000d900ff117a10 */ /* 0x000fe400017fe4ff */
[C---:B--2---:R-:W-:Y:S02]  /*0f90*/  ISETP.GE.U32.AND P1, PT, R18.reuse, c[0x0][0x370], PT ;  /* 0x0000dc0012007a0c */ /* 0x044fe40003f26070 */
[----:B------:R-:W-:-:S02]  /*0fa0*/  ISETP.GE.U32.AND P0, PT, R18, UR4, PT ;  /* 0x0000000412007c0c */ /* 0x000fc4000bf06070 */
[C---:B------:R-:W-:Y:S02]  /*0fb0*/  ISETP.GE.AND.EX P1, PT, R19.reuse, c[0x0][0x374], PT, P1 ;  /* 0x0000dd0013007a0c */ /* 0x040fe40003f26310 */
[----:B------:R-:W-:-:S13]  /*0fc0*/  ISETP.GE.AND.EX P0, PT, R19, UR5, PT, P0 ;  /* 0x0000000513007c0c */ /* 0x000fda000bf06300 */
[----:B------:R-:W-:Y:S05]  /*0fd0*/  @!P1 BRA P0, `(.L_x_13232) ;  /* 0x0000013000009947 */ /* 0x000fea0000000000 */
[----:B------:R-:W-:Y:S01]  /*0fe0*/  MOV R0, 0x0 ;  /* 0x0000000000007802 */ /* 0x000fe20000000f00 */
[----:B------:R-:W-:Y:S01]  /*0ff0*/  HFMA2.MMA R13, -RZ, RZ, 0, 0 ;  /* 0x00000000ff0d7435 */ /* 0x000fe200000001ff */
[----:B------:R-:W-:Y:S01]  /*1000*/  IMAD.MOV.U32 R4, RZ, RZ, c[0x4][0x4e0] ;  /* 0x01013800ff047624 */ /* 0x000fe200078e00ff */
[----:B------:R-:W-:Y:S01]  /*1010*/  MOV R6, c[0x4][0x4c0] ;  /* 0x0101300000067a02 */ /* 0x000fe20000000f00 */
[----:B------:R0:W1:Y:S01]  /*1020*/  LDC.64 R2, c[0x4][R0] ;  /* 0x0100000000027b82 */ /* 0x0000620000000a00 */
[----:B------:R-:W-:Y:S01]  /*1030*/  IMAD.MOV.U32 R5, RZ, RZ, c[0x4][0x4e4] ;  /* 0x01013900ff057624 */ /* 0x000fe200078e00ff */
[----:B------:R-:W-:Y:S01]  /*1040*/  MOV R10, c[0x4][0x310] ;  /* 0x0100c400000a7a02 */ /* 0x000fe20000000f00 */
[----:B------:R-:W-:Y:S02]  /*1050*/  IMAD.MOV.U32 R7, RZ, RZ, c[0x4][0x4c4] ;  /* 0x01013100ff077624 */ /* 0x000fe400078e00ff */
[----:B------:R-:W-:Y:S02]  /*1060*/  IMAD.MOV.U32 R8, RZ, RZ, 0x153 ;  /* 0x00000153ff087424 */ /* 0x000fe400078e00ff */
[----:B------:R-:W-:-:S02]  /*1070*/  IMAD.MOV.U32 R11, RZ, RZ, c[0x4][0x314] ;  /* 0x0100c500ff0b7624 */ /* 0x000fc400078e00ff */
[----:B------:R-:W-:Y:S02]  /*1080*/  IMAD.MOV.U32 R12, RZ, RZ, 0x1 ;  /* 0x00000001ff0c7424 */ /* 0x000fe400078e00ff */
[----:B0-----:R-:W-:Y:S01]  /*1090*/  LEPC R14 ;  /* 0x00000000000e734e */ /* 0x001fe20000000000 */
[----:B------:R-:W-:Y:S02]  /*10a0*/  MOV R9, 0x1110 ;  /* 0x0000111000097802 */ /* 0x000fe40000000f00 */
[----:B------:R-:W-:Y:S02]  /*10b0*/  MOV R20, 0x1090 ;  /* 0x0000109000147802 */ /* 0x000fe40000000f00 */
[----:B------:R-:W-:Y:S02]  /*10c0*/  MOV R21, 0x0 ;  /* 0x0000000000157802 */ /* 0x000fe40000000f00 */
[----:B------:R-:W-:Y:S02]  /*10d0*/  MOV R0, 0x0 ;  /* 0x0000000000007802 */ /* 0x000fe40000000f00 */
[----:B------:R-:W-:-:S04]  /*10e0*/  IADD3 R20, P0, P1, -R20, R9, R14 ;  /* 0x0000000914147210 */ /* 0x000fc8000791e10e */
[----:B------:R-:W-:-:S04]  /*10f0*/  IADD3.X R21, ~R0, R21, R15, P0, P1 ;  /* 0x0000001500157210 */ /* 0x000fc800007e250f */
[----:B-1----:R-:W-:Y:S05]  /*1100*/  CALL.ABS.NOINC R2 ;  /* 0x0000000002007343 */ /* 0x002fea0003c00000 */
.L_x_13232:
[----:B------:R-:W-:Y:S05]  /*1110*/  BSYNC B7 ;  /* 0x0000000000077941 */ /* 0x000fea0003800000 */
.L_x_13231:
[----:B------:R-:W-:Y:S02]  /*1120*/  ISETP.NE.AND P0, PT, RZ, UR38, PT ;  /* 0x00000026ff007c0c */ /* 0x000fe4000bf05270 */
[--C-:B------:R-:W-:Y:S02]  /*1130*/  SHF.R.S32.HI R13, RZ, 0x1f, R19.reuse ;  /* 0x0000001fff0d7819 */ /* 0x100fe40000011413 */
[----:B------:R-:W-:Y:S02]  /*1140*/  ISETP.EQ.OR P0, PT, RZ, c[0x0][0x380], P0 ;  /* 0x0000e000ff007a0c */ /* 0x000fe40000702670 */
[----:B------:R-:W-:Y:S02]  /*1150*/  SHF.R.S32.HI R3, RZ, 0x1f, R19 ;  /* 0x0000001fff037819 */ /* 0x000fe40000011413 */
[----:B------:R-:W-:Y:S02]  /*1160*/  LOP3.LUT R13, R13, c[0x0][0x370], RZ, 0xc0, !PT ;  /* 0x0000dc000d0d7a12 */ /* 0x000fe400078ec0ff */
[----:B------:R-:W-:-:S02]  /*1170*/  LOP3.LUT R3, R3, c[0x0][0x374], RZ, 0xc0, !PT ;  /* 0x0000dd0003037a12 */ /* 0x000fc400078ec0ff */
[----:B------:R-:W-:Y:S02]  /*1180*/  IADD3 R12, P2, R18, R13, RZ ;  /* 0x0000000d120c7210 */ /* 0x000fe40007f5e0ff */
[----:B------:R-:W-:-:S03]  /*1190*/  ISETP.NE.AND P1, PT, RZ, UR38, PT ;  /* 0x00000026ff007c0c */ /* 0x000fc6000bf25270 */
[----:B------:R-:W-:Y:S01]  /*11a0*/  IMAD.X R13, R19, 0x1, R3, P2 ;  /* 0x00000001130d7824 */ /* 0x000fe200010e0603 */
[----:B------:R-:W-:-:S04]  /*11b0*/  SEL R2, R12, RZ, P1 ;  /* 0x000000ff0c027207 */ /* 0x000fc80000800000 */
[----:B------:R-:W-:Y:S01]  /*11c0*/  SEL R15, R13, RZ, P1 ;  /* 0x000000ff0d0f7207 */ /* 0x000fe20000800000 */
[----:B------:R-:W-:Y:S05]  /*11d0*/  @P0 BRA `(.L_x_13233) ;  /* 0x0000518000000947 */ /* 0x000fea0003800000 */
[----:B------:R-:W-:Y:S01]  /*11e0*/  LOP3.LUT R0, R13, c[0x0][0x38c], RZ, 0xfc, !PT ;  /* 0x0000e3000d007a12 */ /* 0x000fe200078efcff */
[----:B------:R-:W-:Y:S03]  /*11f0*/  BSSY B0, `(.L_x_13234) ;  /* 0x0000029000007945 */ /* 0x000fe60003800000 */
[----:B------:R-:W-:-:S13]  /*1200*/  ISETP.NE.U32.AND P0, PT, R0, RZ, PT ;  /* 0x000000ff0000720c */ /* 0x000fda0003f05070 */
[----:B------:R-:W-:Y:S05]  /*1210*/  @!P0 BRA `(.L_x_13235) ;  /* 0x0000010000008947 */ /* 0x000fea0003800000 */
[----:B------:R-:W-:Y:S01]  /*1220*/  IMAD.MOV.U32 R10, RZ, RZ, R12 ;  /* 0x000000ffff0a7224 */ /* 0x000fe200078e000c */
[----:B------:R-:W-:Y:S01]  /*1230*/  MOV R9, R13 ;  /* 0x0000000d00097202 */ /* 0x000fe20000000f00 */
[----:B------:R-:W-:Y:S01]  /*1240*/  IMAD.MOV.U32 R4, RZ, RZ, c[0x0][0x388] ;  /* 0x0000e200ff047624 */ /* 0x000fe200078e00ff */
[----:B------:R-:W-:Y:S01]  /*1250*/  MOV R0, 0x1280 ;  /* 0x0000128000007802 */ /* 0x000fe20000000f00 */
[----:B------:R-:W-:Y:S02]  /*1260*/  IMAD.MOV.U32 R3, RZ, RZ, c[0x0][0x38c] ;  /* 0x0000e300ff037624 */ /* 0x000fe400078e00ff */
[----:B------:R-:W-:Y:S05]  /*1270*/  CALL.REL.NOINC `($__internal_0_$__cuda_sm20_div_u64) ;  /* 0x0001783000007944 */ /* 0x000fea0003c00000 */
[----:B------:R-:W-:-:S04]  /*1280*/  IADD3 R3, P0, RZ, -R6, RZ ;  /* 0x80000006ff037210 */ /* 0x000fc80007f1e0ff */
[----:B------:R-:W-:Y:S01]  /*1290*/  IADD3.X R0, RZ, ~R7, RZ, P0, !PT ;  /* 0x80000007ff007210 */ /* 0x000fe200007fe4ff */
[----:B------:R-:W-:-:S04]  /*12a0*/  IMAD.WIDE.U32 R12, R3, c[0x0][0x388], R12 ;  /* 0x0000e200030c7a25 */ /* 0x000fc800078e000c */
[----:B------:R-:W-:-:S04]  /*12b0*/  IMAD R0, R0, c[0x0][0x388], RZ ;  /* 0x0000e20000007a24 */ /* 0x000fc800078e02ff */
[----:B------:R-:W-:Y:S02]  /*12c0*/  IMAD R3, R3, c[0x0][0x38c], R0 ;  /* 0x0000e30003037a24 */ /* 0x000fe400078e0200 */
[----:B------:R-:W-:Y:S01]  /*12d0*/  IMAD.MOV.U32 R0, RZ, RZ, R12 ;  /* 0x000000ffff007224 */ /* 0x000fe200078e000c */
[----:B------:R-:W-:Y:S01]  /*12e0*/  MOV R12, R6 ;  /* 0x00000006000c7202 */ /* 0x000fe20000000f00 */
[----:B------:R-:W-:Y:S02]  /*12f0*/  IMAD.IADD R2, R13, 0x1, R3 ;  /* 0x000000010d027824 */ /* 0x000fe400078e0203 */
[----:B------:R-:W-:Y:S01]  /*1300*/  IMAD.MOV.U32 R13, RZ, RZ, R7 ;  /* 0x000000ffff0d7224 */ /* 0x000fe200078e0007 */
[----:B------:R-:W-:Y:S05]  /*1310*/  BRA `(.L_x_13236) ;  /* 0x0000016000007947 */ /* 0x000fea0003800000 */
.L_x_13235:
[----:B------:R-:W0:Y:S01]  /*1320*/  I2F.U32.RP R0, c[0x0][0x388] ;  /* 0x0000e20000007b06 */ /* 0x000e220000209000 */
[----:B------:R-:W-:Y:S01]  /*1330*/  ISETP.NE.U32.AND P2, PT, RZ, c[0x0][0x388], PT ;  /* 0x0000e200ff007a0c */ /* 0x000fe20003f45070 */
[----:B------:R-:W-:-:S06]  /*1340*/  IMAD.MOV.U32 R13, RZ, RZ, RZ ;  /* 0x000000ffff0d7224 */ /* 0x000fcc00078e00ff */
[----:B0-----:R-:W0:Y:S02]  /*1350*/  MUFU.RCP R0, R0 ;  /* 0x0000000000007308 */ /* 0x001e240000001000 */
[----:B0-----:R-:W-:-:S06]  /*1360*/  IADD3 R2, R0, 0xffffffe, RZ ;  /* 0x0ffffffe00027810 */ /* 0x001fcc0007ffe0ff */
[----:B------:R0:W1:Y:S02]  /*1370*/  F2I.FTZ.U32.TRUNC.NTZ R3, R2 ;  /* 0x0000000200037305 */ /* 0x000064000021f000 */
[----:B0-----:R-:W-:Y:S01]  /*1380*/  HFMA2.MMA R2, -RZ, RZ, 0, 0 ;  /* 0x00000000ff027435 */ /* 0x001fe200000001ff */
[----:B-1----:R-:W-:-:S04]  /*1390*/  IMAD.MOV R5, RZ, RZ, -R3 ;  /* 0x000000ffff057224 */ /* 0x002fc800078e0a03 */
[----:B------:R-:W-:-:S05]  /*13a0*/  IMAD R5, R5, c[0x0][0x388], RZ ;  /* 0x0000e20005057a24 */ /* 0x000fca00078e02ff */
[----:B------:R-:W-:-:S06]  /*13b0*/  IMAD.HI.U32 R3, R3, R5, R2 ;  /* 0x0000000503037227 */ /* 0x000fcc00078e0002 */
[----:B------:R-:W-:-:S04]  /*13c0*/  IMAD.HI.U32 R3, R3, R12, RZ ;  /* 0x0000000c03037227 */ /* 0x000fc800078e00ff */
[----:B------:R-:W-:-:S04]  /*13d0*/  IMAD.MOV R5, RZ, RZ, -R3 ;  /* 0x000000ffff057224 */ /* 0x000fc800078e0a03 */
[----:B------:R-:W-:-:S05]  /*13e0*/  IMAD R4, R5, c[0x0][0x388], R12 ;  /* 0x0000e20005047a24 */ /* 0x000fca00078e020c */
[----:B------:R-:W-:-:S13]  /*13f0*/  ISETP.GE.U32.AND P0, PT, R4, c[0x0][0x388], PT ;  /* 0x0000e20004007a0c */ /* 0x000fda0003f06070 */
[----:B------:R-:W-:Y:S02]  /*1400*/  @P0 IADD3 R4, R4, -c[0x0][0x388], RZ ;  /* 0x8000e20004040a10 */ /* 0x000fe40007ffe0ff */
[----:B------:R-:W-:Y:S02]  /*1410*/  @P0 IADD3 R3, R3, 0x1, RZ ;  /* 0x0000000103030810 */ /* 0x000fe40007ffe0ff */
[----:B------:R-:W-:-:S13]  /*1420*/  ISETP.GE.U32.AND P1, PT, R4, c[0x0][0x388], PT ;  /* 0x0000e20004007a0c */ /* 0x000fda0003f26070 */
[----:B------:R-:W-:Y:S02]  /*1430*/  @P1 IADD3 R3, R3, 0x1, RZ ;  /* 0x0000000103031810 */ /* 0x000fe40007ffe0ff */
[----:B------:R-:W-:-:S05]  /*1440*/  @!P2 LOP3.LUT R3, RZ, c[0x0][0x388], RZ, 0x33, !PT ;  /* 0x0000e200ff03aa12 */ /* 0x000fca00078e33ff */
[----:B------:R-:W-:-:S04]  /*1450*/  IMAD.MOV R5, RZ, RZ, -R3 ;  /* 0x000000ffff057224 */ /* 0x000fc800078e0a03 */
[----:B------:R-:W-:Y:S01]  /*1460*/  IMAD R0, R5, c[0x0][0x388], R12 ;  /* 0x0000e20005007a24 */ /* 0x000fe200078e020c */
[----:B------:R-:W-:Y:S02]  /*1470*/  MOV R12, R3 ;  /* 0x00000003000c7202 */ /* 0x000fe40000000f00 */
.L_x_13236:
[----:B------:R-:W-:Y:S05]  /*1480*/  BSYNC B0 ;  /* 0x0000000000007941 */ /* 0x000fea0003800000 */
.L_x_13234:
[----:B------:R-:W-:Y:S02]  /*1490*/  IMAD.MOV.U32 R4, RZ, RZ, 0x1 ;  /* 0x00000001ff047424 */ /* 0x000fe400078e00ff */
[----:B------:R-:W-:Y:S02]  /*14a0*/  IMAD R5, R2, c[0x0][0x450], RZ ;  /* 0x0001140002057a24 */ /* 0x000fe400078e02ff */
[----:B------:R-:W-:Y:S01]  /*14b0*/  IMAD.WIDE.U32 R2, R0, c[0x0][0x450], RZ ;  /* 0x0001140000027a25 */ /* 0x000fe200078e00ff */
[----:B------:R-:W-:-:S03]  /*14c0*/  ISETP.NE.AND P0, PT, R4, c[0x0][0x380], PT ;  /* 0x0000e00004007a0c */ /* 0x000fc60003f05270 */
[----:B------:R-:W-:-:S05]  /*14d0*/  IMAD R5, R0, c[0x0][0x454], R5 ;  /* 0x0001150000057a24 */ /* 0x000fca00078e0205 */
[----:B------:R-:W-:-:S05]  /*14e0*/  IADD3 R15, R3, R5, RZ ;  /* 0x00000005030f7210 */ /* 0x000fca0007ffe0ff */
[----:B------:R-:W-:Y:S05]  /*14f0*/  @!P0 BRA `(.L_x_13233) ;  /* 0x00004e6000008947 */ /* 0x000fea0003800000 */
[----:B------:R-:W-:Y:S01]  /*1500*/  LOP3.LUT R0, R13, c[0x0][0x394], RZ, 0xfc, !PT ;  /* 0x0000e5000d007a12 */ /* 0x000fe200078efcff */
[----:B------:R-:W-:Y:S03]  /*1510*/  BSSY B0, `(.L_x_13237) ;  /* 0x000002b000007945 */ /* 0x000fe60003800000 */
[----:B------:R-:W-:-:S13]  /*1520*/  ISETP.NE.U32.AND P0, PT, R0, RZ, PT ;  /* 0x000000ff0000720c */ /* 0x000fda0003f05070 */
[----:B------:R-:W-:Y:S05]  /*1530*/  @!P0 BRA `(.L_x_13238) ;  /* 0x0000011000008947 */ /* 0x000fea0003800000 */
[----:B------:R-:W-:Y:S01]  /*1540*/  IMAD.MOV.U32 R10, RZ, RZ, R12 ;  /* 0x000000ffff0a7224 */ /* 0x000fe200078e000c */
[----:B------:R-:W-:Y:S01]  /*1550*/  MOV R4, c[0x0][0x390] ;  /* 0x0000e40000047a02 */ /* 0x000fe20000000f00 */
[----:B------:R-:W-:Y:S01]  /*1560*/  IMAD.MOV.U32 R9, RZ, RZ, R13 ;  /* 0x000000ffff097224 */ /* 0x000fe200078e000d */
[----:B------:R-:W-:Y:S01]  /*1570*/  MOV R0, 0x15a0 ;  /* 0x000015a000007802 */ /* 0x000fe20000000f00 */
[----:B------:R-:W-:Y:S02]  /*1580*/  IMAD.MOV.U32 R3, RZ, RZ, c[0x0][0x394] ;  /* 0x0000e500ff037624 */ /* 0x000fe400078e00ff */
[----:B------:R-:W-:Y:S05]  /*1590*/  CALL.REL.NOINC `($__internal_0_$__cuda_sm20_div_u64) ;  /* 0x0001751000007944 */ /* 0x000fea0003c00000 */
[----:B------:R-:W-:Y:S01]  /*15a0*/  IADD3 R3, P0, RZ, -R6, RZ ;  /* 0x80000006ff037210 */ /* 0x000fe20007f1e0ff */
[----:B------:R-:W-:Y:S01]  /*15b0*/  IMAD.MOV.U32 R5, RZ, RZ, R13 ;  /* 0x000000ffff057224 */ /* 0x000fe200078e000d */
[----:B------:R-:W-:Y:S01]  /*15c0*/  MOV R4, R12 ;  /* 0x0000000c00047202 */ /* 0x000fe20000000f00 */
[--C-:B------:R-:W-:Y:S01]  /*15d0*/  IMAD.MOV.U32 R13, RZ, RZ, R7.reuse ;  /* 0x000000ffff0d7224 */ /* 0x100fe200078e0007 */
[----:B------:R-:W-:Y:S01]  /*15e0*/  MOV R12, R6 ;  /* 0x00000006000c7202 */ /* 0x000fe20000000f00 */
[----:B------:R-:W-:Y:S02]  /*15f0*/  IMAD.X R0, RZ, RZ, ~R7, P0 ;  /* 0x000000ffff007224 */ /* 0x000fe400000e0e07 */
[----:B------:R-:W-:-:S04]  /*1600*/  IMAD.WIDE.U32 R4, R3, c[0x0][0x390], R4 ;  /* 0x0000e40003047a25 */ /* 0x000fc800078e0004 */
[----:B------:R-:W-:-:S04]  /*1610*/  IMAD R0, R0, c[0x0][0x390], RZ ;  /* 0x0000e40000007a24 */ /* 0x000fc800078e02ff */
[----:B------:R-:W-:-:S04]  /*1620*/  IMAD R3, R3, c[0x0][0x394], R0 ;  /* 0x0000e50003037a24 */ /* 0x000fc800078e0200 */
[----:B------:R-:W-:Y:S01]  /*1630*/  IMAD.IADD R0, R5, 0x1, R3 ;  /* 0x0000000105007824 */ /* 0x000fe200078e0203 */
[----:B------:R-:W-:Y:S05]  /*1640*/  BRA `(.L_x_13239) ;  /* 0x0000017000007947 */ /* 0x000fea0003800000 */
.L_x_13238:
[----:B------:R-:W0:Y:S01]  /*1650*/  I2F.U32.RP R0, c[0x0][0x390] ;  /* 0x0000e40000007b06 */ /* 0x000e220000209000 */
[----:B------:R-:W-:Y:S01]  /*1660*/  ISETP.NE.U32.AND P2, PT, RZ, c[0x0][0x390], PT ;  /* 0x0000e400ff007a0c */ /* 0x000fe20003f45070 */
[----:B------:R-:W-:-:S06]  /*1670*/  IMAD.MOV.U32 R13, RZ, RZ, RZ ;  /* 0x000000ffff0d7224 */ /* 0x000fcc00078e00ff */
[----:B0-----:R-:W0:Y:S02]  /*1680*/  MUFU.RCP R0, R0 ;  /* 0x0000000000007308 */ /* 0x001e240000001000 */
[----:B0-----:R-:W-:Y:S02]  /*1690*/  IADD3 R4, R0, 0xffffffe, RZ ;  /* 0x0ffffffe00047810 */ /* 0x001fe40007ffe0ff */
[----:B------:R-:W-:-:S04]  /*16a0*/  MOV R0, RZ ;  /* 0x000000ff00007202 */ /* 0x000fc80000000f00 */
        /* <DEDUP_REMOVED lines=15> */
[----:B------:R-:W-:Y:S02]  /*17a0*/  IMAD R4, R3, c[0x0][0x390], R12 ;  /* 0x0000e40003047a24 */ /* 0x000fe400078e020c */
[----:B------:R-:W-:Y:S02]  /*17b0*/  IMAD.MOV.U32 R12, RZ, RZ, R5 ;  /* 0x000000ffff0c7224 */ /* 0x000fe400078e0005 */
.L_x_13239:
[----:B------:R-:W-:Y:S05]  /*17c0*/  BSYNC B0 ;  /* 0x0000000000007941 */ /* 0x000fea0003800000 */
.L_x_13237:
[----:B------:R-:W-:Y:S01]  /*17d0*/  IMAD R5, R0, c[0x0][0x458], RZ ;  /* 0x0001160000057a24 */ /* 0x000fe200078e02ff */
[----:B------:R-:W-:Y:S01]  /*17e0*/  MOV R0, c[0x0][0x380] ;  /* 0x0000e00000007a02 */ /* 0x000fe20000000f00 */
[----:B------:R-:W-:Y:S02]  /*17f0*/  IMAD.MOV.U32 R3, RZ, RZ, R15 ;  /* 0x000000ffff037224 */ /* 0x000fe400078e000f */
[----:B------:R-:W-:Y:S01]  /*1800*/  IMAD R5, R4, c[0x0][0x45c], R5 ;  /* 0x0001170004057a24 */ /* 0x000fe200078e0205 */
[----:B------:R-:W-:Y:S01]  /*1810*/  ISETP.NE.AND P0, PT, R0, 0x2, PT ;  /* 0x000000020000780c */ /* 0x000fe20003f05270 */
[----:B------:R-:W-:-:S04]  /*1820*/  IMAD.WIDE.U32 R2, R4, c[0x0][0x458], R2 ;  /* 0x0001160004027a25 */ /* 0x000fc800078e0002 */
[----:B------:R-:W-:-:S08]  /*1830*/  IMAD.IADD R15, R3, 0x1, R5 ;  /* 0x00000001030f7824 */ /* 0x000fd000078e0205 */
[----:B------:R-:W-:Y:S05]  /*1840*/  @!P0 BRA `(.L_x_13233) ;  /* 0x00004b1000008947 */ /* 0x000fea0003800000 */
[----:B------:R-:W-:Y:S01]  /*1850*/  LOP3.LUT R0, R13, c[0x0][0x39c], RZ, 0xfc, !PT ;  /* 0x0000e7000d007a12 */ /* 0x000fe200078efcff */
[----:B------:R-:W-:Y:S03]  /*1860*/  BSSY B0, `(.L_x_13240) ;  /* 0x000002b000007945 */ /* 0x000fe60003800000 */
[----:B------:R-:W-:-:S13]  /*1870*/  ISETP.NE.U32.AND P0, PT, R0, RZ, PT ;  /* 0x000000ff0000720c */ /* 0x000fda0003f05070 */
[----:B------:R-:W-:Y:S05]  /*1880*/  @!P0 BRA `(.L_x_13241) ;  /* 0x0000011000008947 */ /* 0x000fea0003800000 */
[----:B------:R-:W-:Y:S01]  /*1890*/  MOV R10, R12 ;  /* 0x0000000c000a7202 */ /* 0x000fe20000000f00 */
[----:B------:R-:W-:Y:S01]  /*18a0*/  IMAD.MOV.U32 R9, RZ, RZ, R13 ;  /* 0x000000ffff097224 */ /* 0x000fe200078e000d */
[----:B------:R-:W-:Y:S01]  /*18b0*/  MOV R3, c[0x0][0x39c] ;  /* 0x0000e70000037a02 */ /* 0x000fe20000000f00 */
[----:B------:R-:W-:Y:S01]  /*18c0*/  IMAD.MOV.U32 R4, RZ, RZ, c[0x0][0x398] ;  /* 0x0000e600ff047624 */ /* 0x000fe200078e00ff */
[----:B------:R-:W-:Y:S02]  /*18d0*/  MOV R0, 0x18f0 ;  /* 0x000018f000007802 */ /* 0x000fe40000000f00 */
[----:B------:R-:W-:Y:S05]  /*18e0*/  CALL.REL.NOINC `($__internal_0_$__cuda_sm20_div_u64) ;  /* 0x000171c000007944 */ /* 0x000fea0003c00000 */
[----:B------:R-:W-:Y:S01]  /*18f0*/  IADD3 R3, P0, RZ, -R6, RZ ;  /* 0x80000006ff037210 */ /* 0x000fe20007f1e0ff */
[----:B------:R-:W-:Y:S01]  /*1900*/  IMAD.MOV.U32 R4, RZ, RZ, R12 ;  /* 0x000000ffff047224 */ /* 0x000fe200078e000c */
[----:B------:R-:W-:Y:S01]  /*1910*/  MOV R5, R13 ;  /* 0x0000000d00057202 */ /* 0x000fe20000000f00 */
[----:B------:R-:W-:Y:S01]  /*1920*/  IMAD.MOV.U32 R12, RZ, RZ, R6 ;  /* 0x000000ffff0c7224 */ /* 0x000fe200078e0006 */
[----:B------:R-:W-:Y:S01]  /*1930*/  MOV R13, R7 ;  /* 0x00000007000d7202 */ /* 0x000fe20000000f00 */
[----:B------:R-:W-:Y:S02]  /*1940*/  IMAD.X R0, RZ, RZ, ~R7, P0 ;  /* 0x000000ffff007224 */ /* 0x000fe400000e0e07 */
[----:B------:R-:W-:-:S04]  /*1950*/  IMAD.WIDE.U32 R4, R3, c[0x0][0x398], R4 ;  /* 0x0000e60003047a25 */ /* 0x000fc800078e0004 */
[----:B------:R-:W-:-:S04]  /*1960*/  IMAD R0, R0, c[0x0][0x398], RZ ;  /* 0x0000e60000007a24 */ /* 0x000fc800078e02ff */
[----:B------:R-:W-:-:S04]  /*1970*/  IMAD R3, R3, c[0x0][0x39c], R0 ;  /* 0x0000e70003037a24 */ /* 0x000fc800078e0200 */
[----:B------:R-:W-:Y:S01]  /*1980*/  IMAD.IADD R0, R5, 0x1, R3 ;  /* 0x0000000105007824 */ /* 0x000fe200078e0203 */
[----:B------:R-:W-:Y:S05]  /*1990*/  BRA `(.L_x_13242) ;  /* 0x0000017000007947 */ /* 0x000fea0003800000 */
.L_x_13241:
[----:B------:R-:W0:Y:S01]  /*19a0*/  I2F.U32.RP R0, c[0x0][0x398] ;  /* 0x0000e60000007b06 */ /* 0x000e220000209000 */
[----:B------:R-:W-:Y:S01]  /*19b0*/  ISETP.NE.U32.AND P2, PT, RZ, c[0x0][0x398], PT ;  /* 0x0000e600ff007a0c */ /* 0x000fe20003f45070 */
[----:B------:R-:W-:-:S06]  /*19c0*/  IMAD.MOV.U32 R13, RZ, RZ, RZ ;  /* 0x000000ffff0d7224 */ /* 0x000fcc00078e00ff */
[----:B0-----:R-:W0:Y:S02]  /*19d0*/  MUFU.RCP R0, R0 ;  /* 0x0000000000007308 */ /* 0x001e240000001000 */
[----:B0-----:R-:W-:Y:S01]  /*19e0*/  IADD3 R4, R0, 0xffffffe, RZ ;  /* 0x0ffffffe00047810 */ /* 0x001fe20007ffe0ff */
[----:B------:R-:W-:-:S05]  /*19f0*/  IMAD.MOV.U32 R0, RZ, RZ, RZ ;  /* 0x000000ffff007224 */ /* 0x000fca00078e00ff */
[----:B------:R0:W1:Y:S02]  /*1a00*/  F2I.FTZ.U32.TRUNC.NTZ R5, R4 ;  /* 0x0000000400057305 */ /* 0x000064000021f000 */
[----:B0-----:R-:W-:Y:S02]  /*1a10*/  IMAD.MOV.U32 R4, RZ, RZ, RZ ;  /* 0x000000ffff047224 */ /* 0x001fe400078e00ff */
[----:B-1----:R-:W-:-:S04]  /*1a20*/  IMAD.MOV R3, RZ, RZ, -R5 ;  /* 0x000000ffff037224 */ /* 0x002fc800078e0a05 */
[----:B------:R-:W-:-:S04]  /*1a30*/  IMAD R3, R3, c[0x0][0x398], RZ ;  /* 0x0000e60003037a24 */ /* 0x000fc800078e02ff */
[----:B------:R-:W-:-:S06]  /*1a40*/  IMAD.HI.U32 R5, R5, R3, R4 ;  /* 0x0000000305057227 */ /* 0x000fcc00078e0004 */
[----:B------:R-:W-:-:S05]  /*1a50*/  IMAD.HI.U32 R5, R5, R12, RZ ;  /* 0x0000000c05057227 */ /* 0x000fca00078e00ff */
[----:B------:R-:W-:-:S05]  /*1a60*/  IADD3 R3, -R5, RZ, RZ ;  /* 0x000000ff05037210 */ /* 0x000fca0007ffe1ff */
        /* <DEDUP_REMOVED lines=10> */
.L_x_13242:
[----:B------:R-:W-:Y:S05]  /*1b10*/  BSYNC B0 ;  /* 0x0000000000007941 */ /* 0x000fea0003800000 */
.L_x_13240:
[----:B------:R-:W-:Y:S01]  /*1b20*/  IMAD R5, R0, c[0x0][0x460], RZ ;  /* 0x0001180000057a24 */ /* 0x000fe200078e02ff */
[----:B------:R-:W-:Y:S01]  /*1b30*/  MOV R3, R15 ;  /* 0x0000000f00037202 */ /* 0x000fe20000000f00 */
[----:B------:R-:W-:Y:S02]  /*1b40*/  IMAD.MOV.U32 R0, RZ, RZ, c[0x0][0x380] ;  /* 0x0000e000ff007624 */ /* 0x000fe400078e00ff */
[C---:B------:R-:W-:Y:S02]  /*1b50*/  IMAD R5, R4.reuse, c[0x0][0x464], R5 ;  /* 0x0001190004057a24 */ /* 0x040fe400078e0205 */
[----:B------:R-:W-:Y:S01]  /*1b60*/  IMAD.WIDE.U32 R2, R4, c[0x0][0x460], R2 ;  /* 0x0001180004027a25 */ /* 0x000fe200078e0002 */
[----:B------:R-:W-:-:S03]  /*1b70*/  ISETP.NE.AND P0, PT, R0, 0x3, PT ;  /* 0x000000030000780c */ /* 0x000fc60003f05270 */
[----:B------:R-:W-:-:S10]  /*1b80*/  IMAD.IADD R15, R3, 0x1, R5 ;  /* 0x00000001030f7824 */ /* 0x000fd400078e0205 */
[----:B------:R-:W-:Y:S05]  /*1b90*/  @!P0 BRA `(.L_x_13233) ;  /* 0x000047c000008947 */ /* 0x000fea0003800000 */
        /* <DEDUP_REMOVED lines=10> */
[----:B------:R-:W-:Y:S01]  /*1c40*/  IADD3 R3, P0, RZ, -R6, RZ ;  /* 0x80000006ff037210 */ /* 0x000fe20007f1e0ff */
[----:B------:R-:W-:Y:S02]  /*1c50*/  IMAD.MOV.U32 R4, RZ, RZ, R12 ;  /* 0x000000ffff047224 */ /* 0x000fe400078e000c */
[----:B------:R-:W-:Y:S01]  /*1c60*/  IMAD.MOV.U32 R5, RZ, RZ, R13 ;  /* 0x000000ffff057224 */ /* 0x000fe200078e000d */
[----:B------:R-:W-:Y:S01]  /*1c70*/  IADD3.X R0, RZ, ~R7, RZ, P0, !PT ;  /* 0x80000007ff007210 */ /* 0x000fe200007fe4ff */
[----:B------:R-:W-:Y:S02]  /*1c80*/  IMAD.MOV.U32 R12, RZ, RZ, R6 ;  /* 0x000000ffff0c7224 */ /* 0x000fe400078e0006 */
[----:B------:R-:W-:-:S04]  /*1c90*/  IMAD.WIDE.U32 R4, R3, c[0x0][0x3a0], R4 ;  /* 0x0000e80003047a25 */ /* 0x000fc800078e0004 */
[----:B------:R-:W-:Y:S02]  /*1ca0*/  IMAD R0, R0, c[0x0][0x3a0], RZ ;  /* 0x0000e80000007a24 */ /* 0x000fe400078e02ff */
[----:B------:R-:W-:Y:S02]  /*1cb0*/  IMAD.MOV.U32 R13, RZ, RZ, R7 ;  /* 0x000000ffff0d7224 */ /* 0x000fe400078e0007 */
[----:B------:R-:W-:-:S05]  /*1cc0*/  IMAD R3, R3, c[0x0][0x3a4], R0 ;  /* 0x0000e90003037a24 */ /* 0x000fca00078e0200 */
[----:B------:R-:W-:Y:S01]  /*1cd0*/  IADD3 R0, R5, R3, RZ ;  /* 0x0000000305007210 */ /* 0x000fe20007ffe0ff */
[----:B------:R-:W-:Y:S05]  /*1ce0*/  BRA `(.L_x_13245) ;  /* 0x0000017000007947 */ /* 0x000fea0003800000 */
.L_x_13244:
[----:B------:R-:W0:Y:S01]  /*1cf0*/  I2F.U32.RP R0, c[0x0][0x3a0] ;  /* 0x0000e80000007b06 */ /* 0x000e220000209000 */
[----:B------:R-:W-:Y:S01]  /*1d00*/  ISETP.NE.U32.AND P2, PT, RZ, c[0x0][0x3a0], PT ;  /* 0x0000e800ff007a0c */ /* 0x000fe20003f45070 */
[----:B------:R-:W-:-:S06]  /*1d10*/  HFMA2.MMA R13, -RZ, RZ, 0, 0 ;  /* 0x00000000ff0d7435 */ /* 0x000fcc00000001ff */
[----:B0-----:R-:W0:Y:S02]  /*1d20*/  MUFU.RCP R0, R0 ;  /* 0x0000000000007308 */ /* 0x001e240000001000 */
[----:B0-----:R-:W-:Y:S01]  /*1d30*/  IADD3 R4, R0, 0xffffffe, RZ ;  /* 0x0ffffffe00047810 */ /* 0x001fe20007ffe0ff */
[----:B------:R-:W-:-:S05]  /*1d40*/  IMAD.MOV.U32 R0, RZ, RZ, RZ ;  /* 0x000000ffff007224 */ /* 0x000fca00078e00ff */
[----:B------:R0:W1:Y:S02]  /*1d50*/  F2I.FTZ.U32.TRUNC.NTZ R5, R4 ;  /* 0x0000000400057305 */ /* 0x000064000021f000 */
[----:B0-----:R-:W-:Y:S01]  /*1d60*/  IMAD.MOV.U32 R4, RZ, RZ, RZ ;  /* 0x000000ffff047224 */ /* 0x001fe200078e00ff */
[----:B-1----:R-:W-:-:S05]  /*1d70*/  IADD3 R3, RZ, -R5, RZ ;  /* 0x80000005ff037210 */ /* 0x002fca0007ffe0ff */
[----:B------:R-:W-:-:S04]  /*1d80*/  IMAD R3, R3, c[0x0][0x3a0], RZ ;  /* 0x0000e80003037a24 */ /* 0x000fc800078e02ff */
        /* <DEDUP_REMOVED lines=9> */
[----:B------:R-:W-:-:S04]  /*1e20*/  @!P2 LOP3.LUT R5, RZ, c[0x0][0x3a0], RZ, 0x33, !PT ;  /* 0x0000e800ff05aa12 */ /* 0x000fc800078e33ff */
[----:B------:R-:W-:-:S05]  /*1e30*/  IADD3 R3, -R5, RZ, RZ ;  /* 0x000000ff05037210 */ /* 0x000fca0007ffe1ff */
[----:B------:R-:W-:Y:S02]  /*1e40*/  IMAD R4, R3, c[0x0][0x3a0], R12 ;  /* 0x0000e80003047a24 */ /* 0x000fe400078e020c */
[----:B------:R-:W-:Y:S02]  /*1e50*/  IMAD.MOV.U32 R12, RZ, RZ, R5 ;  /* 0x000000ffff0c7224 */ /* 0x000fe400078e0005 */
.L_x_13245:
[----:B------:R-:W-:Y:S05]  /*1e60*/  BSYNC B0 ;  /* 0x0000000000007941 */ /* 0x000fea0003800000 */
.L_x_13243:
[----:B------:R-:W-:Y:S02]  /*1e70*/  IMAD R5, R0, c[0x0][0x468], RZ ;  /* 0x00011a0000057a24 */ /* 0x000fe400078e02ff */
[----:B------:R-:W-:Y:S02]  /*1e80*/  IMAD.MOV.U32 R0, RZ, RZ, c[0x0][0x380] ;  /* 0x0000e000ff007624 */ /* 0x000fe400078e00ff */
[----:B------:R-:W-:Y:S02]  /*1e90*/  IMAD.MOV.U32 R3, RZ, RZ, R15 ;  /* 0x000000ffff037224 */ /* 0x000fe400078e000f */
[----:B------:R-:W-:Y:S01]  /*1ea0*/  IMAD R5, R4, c[0x0][0x46c], R5 ;  /* 0x00011b0004057a24 */ /* 0x000fe200078e0205 */
[----:B------:R-:W-:Y:S01]  /*1eb0*/  ISETP.NE.AND P0, PT, R0, 0x4, PT ;  /* 0x000000040000780c */ /* 0x000fe20003f05270 */
[----:B------:R-:W-:-:S05]  /*1ec0*/  IMAD.WIDE.U32 R2, R4, c[0x0][0x468], R2 ;  /* 0x00011a0004027a25 */ /* 0x000fca00078e0002 */
[----:B------:R-:W-:-:S07]  /*1ed0*/  IADD3 R15, R3, R5, RZ ;  /* 0x00000005030f7210 */ /* 0x000fce0007ffe0ff */
        /* <DEDUP_REMOVED lines=22> */
.L_x_13247:
        /* <DEDUP_REMOVED lines=23> */
.L_x_13248:
[----:B------:R-:W-:Y:S05]  /*21b0*/  BSYNC B0 ;  /* 0x0000000000007941 */ /* 0x000fea0003800000 */
.L_x_13246:
        /* <DEDUP_REMOVED lines=29> */
.L_x_13250:
        /* <DEDUP_REMOVED lines=23> */
.L_x_13251:
[----:B------:R-:W-:Y:S05]  /*2500*/  BSYNC B0 ;  /* 0x0000000000007941 */ /* 0x000fea0003800000 */
.L_x_13249:
        /* <DEDUP_REMOVED lines=29> */
.L_x_13253:
        /* <DEDUP_REMOVED lines=23> */
.L_x_13254:
[----:B------:R-:W-:Y:S05]  /*2850*/  BSYNC B0 ;  /* 0x0000000000007941 */ /* 0x000fea0003800000 */
.L_x_13252:
        /* <DEDUP_REMOVED lines=29> */
.L_x_13256:
        /* <DEDUP_REMOVED lines=23> */
.L_x_13257:
[----:B------:R-:W-:Y:S05]  /*2ba0*/  BSYNC B0 ;  /* 0x0000000000007941 */ /* 0x000fea0003800000 */
.L_x_13255:
        /* <DEDUP_REMOVED lines=29> */
.L_x_13259:
        /* <DEDUP_REMOVED lines=23> */
.L_x_13260:
[----:B------:R-:W-:Y:S05]  /*2ef0*/  BSYNC B0 ;  /* 0x0000000000007941 */ /* 0x000fea0003800000 */
.L_x_13258:
        /* <DEDUP_REMOVED lines=29> */
.L_x_13262:
        /* <DEDUP_REMOVED lines=23> */
.L_x_13263:
[----:B------:R-:W-:Y:S05]  /*3240*/  BSYNC B0 ;  /* 0x0000000000007941 */ /* 0x000fea0003800000 */
.L_x_13261:
        /* <DEDUP_REMOVED lines=29> */
.L_x_13265:
        /* <DEDUP_REMOVED lines=23> */
.L_x_13266:
[----:B------:R-:W-:Y:S05]  /*3590*/  BSYNC B0 ;  /* 0x0000000000007941 */ /* 0x000fea0003800000 */
.L_x_13264:
        /* <DEDUP_REMOVED lines=29> */
.L_x_13268:
        /* <DEDUP_REMOVED lines=23> */
.L_x_13269:
[----:B------:R-:W-:Y:S05]  /*38e0*/  BSYNC B0 ;  /* 0x0000000000007941 */ /* 0x000fea0003800000 */
.L_x_13267:
        /* <DEDUP_REMOVED lines=29> */
.L_x_13271:
        /* <DEDUP_REMOVED lines=23> */
.L_x_13272:
[----:B------:R-:W-:Y:S05]  /*3c30*/  BSYNC B0 ;  /* 0x0000000000007941 */ /* 0x000fea0003800000 */
.L_x_13270:
        /* <DEDUP_REMOVED lines=29> */
.L_x_13274:
[----:B------:R-:W0:Y:S01]  /*3e10*/  I2F.U32.RP R0, c[0x0][0x3f0] ;  /* 0x0000fc0000007b06 */ /* 0x000e220000209000 */
[----:B------:R-:W-:Y:S01]  /*3e20*/  ISETP.NE.U32.AND P2, PT, RZ, c[0x0][0x3f0], PT ;  /* 0x0000fc00ff007a0c */ /* 0x000fe20003f45070 */
[----:B------:R-:W-:-:S06]  /*3e30*/  IMAD.MOV.U32 R13, RZ, RZ, RZ ;  /* 0x000000ffff0d7224 */ /* 0x000fcc00078e00ff */
[----:B0-----:R-:W0:Y:S02]  /*3e40*/  MUFU.RCP R0, R0 ;  /* 0x0000000000007308 */ /* 0x001e240000001000 */
[----:B0-----:R-:W-:Y:S01]  /*3e50*/  IADD3 R4, R0, 0xffffffe, RZ ;  /* 0x0ffffffe00047810 */ /* 0x001fe20007ffe0ff */
[----:B------:R-:W-:-:S05]  /*3e60*/  IMAD.MOV.U32 R0, RZ, RZ, RZ ;  /* 0x000000ffff007224 */ /* 0x000fca00078e00ff */
        /* <DEDUP_REMOVED lines=15> */
[----:B------:R-:W-:Y:S01]  /*3f60*/  IMAD R4, R3, c[0x0][0x3f0], R12 ;  /* 0x0000fc0003047a24 */ /* 0x000fe200078e020c */
[----:B------:R-:W-:Y:S02]  /*3f70*/  MOV R12, R5 ;  /* 0x00000005000c7202 */ /* 0x000fe40000000f00 */
.L_x_13275:
[----:B------:R-:W-:Y:S05]  /*3f80*/  BSYNC B0 ;  /* 0x0000000000007941 */ /* 0x000fea0003800000 */
.L_x_13273:
[----:B------:R-:W-:Y:S01]  /*3f90*/  IMAD R5, R0, c[0x0][0x4b8], RZ ;  /* 0x00012e0000057a24 */ /* 0x000fe200078e02ff */
[----:B------:R-:W-:Y:S01]  /*3fa0*/  MOV R0, c[0x0][0x380] ;  /* 0x0000e00000007a02 */ /* 0x000fe20000000f00 */
        /* <DEDUP_REMOVED lines=13> */
[----:B------:R-:W-:Y:S02]  /*4080*/  MOV R3, c[0x0][0x3fc] ;  /* 0x0000ff0000037a02 */ /* 0x000fe40000000f00 */
[----:B------:R-:W-:Y:S02]  /*4090*/  MOV R0, 0x40b0 ;  /* 0x000040b000007802 */ /* 0x000fe40000000f00 */
[----:B------:R-:W-:Y:S05]  /*40a0*/  CALL.REL.NOINC `($__internal_0_$__cuda_sm20_div_u64) ;  /* 0x00014a0000007944 */ /* 0x000fea0003c00000 */
[----:B------:R-:W-:Y:S01]  /*40b0*/  IADD3 R3, P0, RZ, -R6, RZ ;  /* 0x80000006ff037210 */ /* 0x000fe20007f1e0ff */
[----:B------:R-:W-:Y:S01]  /*40c0*/  IMAD.MOV.U32 R5, RZ, RZ, R13 ;  /* 0x000000ffff057224 */ /* 0x000fe200078e000d */
[----:B------:R-:W-:Y:S01]  /*40d0*/  MOV R4, R12 ;  /* 0x0000000c00047202 */ /* 0x000fe20000000f00 */
[----:B------:R-:W-:Y:S01]  /*40e0*/  IMAD.MOV.U32 R12, RZ, RZ, R6 ;  /* 0x000000ffff0c7224 */ /* 0x000fe200078e0006 */
[----:B------:R-:W-:Y:S01]  /*40f0*/  MOV R13, R7 ;  /* 0x00000007000d7202 */ /* 0x000fe20000000f00 */
[----:B------:R-:W-:-:S02]  /*4100*/  IMAD.X R0, RZ, RZ, ~R7, P0 ;  /* 0x000000ffff007224 */ /* 0x000fc400000e0e07 */
[----:B------:R-:W-:-:S04]  /*4110*/  IMAD.WIDE.U32 R4, R3, c[0x0][0x3f8], R4 ;  /* 0x0000fe0003047a25 */ /* 0x000fc800078e0004 */
[----:B------:R-:W-:-:S04]  /*4120*/  IMAD R0, R0, c[0x0][0x3f8], RZ ;  /* 0x0000fe0000007a24 */ /* 0x000fc800078e02ff */
[----:B------:R-:W-:-:S05]  /*4130*/  IMAD R3, R3, c[0x0][0x3fc], R0 ;  /* 0x0000ff0003037a24 */ /* 0x000fca00078e0200 */
[----:B------:R-:W-:Y:S01]  /*4140*/  IADD3 R0, R5, R3, RZ ;  /* 0x0000000305007210 */ /* 0x000fe20007ffe0ff */
[----:B------:R-:W-:Y:S05]  /*4150*/  BRA `(.L_x_13278) ;  /* 0x0000017000007947 */ /* 0x000fea0003800000 */
.L_x_13277:
        /* <DEDUP_REMOVED lines=23> */
.L_x_13278:
[----:B------:R-:W-:Y:S05]  /*42d0*/  BSYNC B0 ;  /* 0x0000000000007941 */ /* 0x000fea0003800000 */
.L_x_13276:
        /* <DEDUP_REMOVED lines=29> */
.L_x_13280:
        /* <DEDUP_REMOVED lines=23> */
.L_x_13281:
[----:B------:R-:W-:Y:S05]  /*4620*/  BSYNC B0 ;  /* 0x0000000000007941 */ /* 0x000fea0003800000 */
.L_x_13279:
        /* <DEDUP_REMOVED lines=29> */
.L_x_13283:
        /* <DEDUP_REMOVED lines=23> */
.L_x_13284:
[----:B------:R-:W-:Y:S05]  /*4970*/  BSYNC B0 ;  /* 0x0000000000007941 */ /* 0x000fea0003800000 */
.L_x_13282:
        /* <DEDUP_REMOVED lines=29> */
.L_x_13286:
        /* <DEDUP_REMOVED lines=23> */
.L_x_13287:
[----:B------:R-:W-:Y:S05]  /*4cc0*/  BSYNC B0 ;  /* 0x0000000000007941 */ /* 0x000fea0003800000 */
.L_x_13285:
        /* <DEDUP_REMOVED lines=29> */
.L_x_13289:
        /* <DEDUP_REMOVED lines=23> */
.L_x_13290:
[----:B------:R-:W-:Y:S05]  /*5010*/  BSYNC B0 ;  /* 0x0000000000007941 */ /* 0x000fea0003800000 */
.L_x_13288:
        /* <DEDUP_REMOVED lines=29> */
.L_x_13292:
        /* <DEDUP_REMOVED lines=23> */
.L_x_13293:
[----:B------:R-:W-:Y:S05]  /*5360*/  BSYNC B0 ;  /* 0x0000000000007941 */ /* 0x000fea0003800000 */
.L_x_13291:
        /* <DEDUP_REMOVED lines=29> */
.L_x_13295:
        /* <DEDUP_REMOVED lines=23> */
.L_x_13296:
[----:B------:R-:W-:Y:S05]  /*56b0*/  BSYNC B0 ;  /* 0x0000000000007941 */ /* 0x000fea0003800000 */
.L_x_13294:
        /* <DEDUP_REMOVED lines=29> */
.L_x_13298:
        /* <DEDUP_REMOVED lines=23> */
.L_x_13299:
[----:B------:R-:W-:Y:S05]  /*5a00*/  BSYNC B0 ;  /* 0x0000000000007941 */ /* 0x000fea0003800000 */
.L_x_13297:
        /* <DEDUP_REMOVED lines=29> */
.L_x_13301:
        /* <DEDUP_REMOVED lines=23> */
.L_x_13302:
[----:B------:R-:W-:Y:S05]  /*5d50*/  BSYNC B0 ;  /* 0x0000000000007941 */ /* 0x000fea0003800000 */
.L_x_13300:
        /* <DEDUP_REMOVED lines=20> */
[----:B------:R-:W-:-:S03]  /*5ea0*/  MOV R4, R12 ;  /* 0x0000000c00047202 */ /* 0x000fc60000000f00 */
[----:B------:R-:W-:Y:S02]  /*5eb0*/  IMAD.X R0, RZ, RZ, ~R7, P0 ;  /* 0x000000ffff007224 */ /* 0x000fe400000e0e07 */
[----:B------:R-:W-:-:S04]  /*5ec0*/  IMAD.WIDE.U32 R4, R3, c[0x0][0x440], R4 ;  /* 0x0001100003047a25 */ /* 0x000fc800078e0004 */
[----:B------:R-:W-:-:S04]  /*5ed0*/  IMAD R0, R0, c[0x0][0x440], RZ ;  /* 0x0001100000007a24 */ /* 0x000fc800078e02ff */
[----:B------:R-:W-:-:S05]  /*5ee0*/  IMAD R3, R3, c[0x0][0x444], R0 ;  /* 0x0001110003037a24 */ /* 0x000fca00078e0200 */
[----:B------:R-:W-:Y:S01]  /*5ef0*/  IADD3 R0, R5, R3, RZ ;  /* 0x0000000305007210 */ /* 0x000fe20007ffe0ff */
[----:B------:R-:W-:Y:S05]  /*5f00*/  BRA `(.L_x_13305) ;  /* 0x0000016000007947 */ /* 0x000fea0003800000 */
.L_x_13304:
[----:B------:R-:W0:Y:S01]  /*5f10*/  I2F.U32.RP R0, c[0x0][0x440] ;  /* 0x0001100000007b06 */ /* 0x000e220000209000 */
[----:B------:R-:W-:Y:S02]  /*5f20*/  ISETP.NE.U32.AND P2, PT, RZ, c[0x0][0x440], PT ;  /* 0x00011000ff007a0c */ /* 0x000fe40003f45070 */
[----:B------:R-:W-:-:S05]  /*5f30*/  MOV R7, RZ ;  /* 0x000000ff00077202 */ /* 0x000fca0000000f00 */
        /* <DEDUP_REMOVED lines=19> */
.L_x_13305:
[----:B------:R-:W-:Y:S05]  /*6070*/  BSYNC B0 ;  /* 0x0000000000007941 */ /* 0x000fea0003800000 */
.L_x_13303:
        /* <DEDUP_REMOVED lines=17> */
[----:B------:R-:W-:Y:S05]  /*6190*/  CALL.REL.NOINC `($__internal_1_$__cuda_sm20_rem_u64) ;  /* 0x00012d6000007944 */ /* 0x000fea0003c00000 */
[----:B------:R-:W-:Y:S01]  /*61a0*/  MOV R4, R0 ;  /* 0x0000000000047202 */ /* 0x000fe20000000f00 */
[----:B------:R-:W-:Y:S01]  /*61b0*/  IMAD.MOV.U32 R5, RZ, RZ, R3 ;  /* 0x000000ffff057224 */ /* 0x000fe200078e0003 */
[----:B------:R-:W-:Y:S05]  /*61c0*/  BRA `(.L_x_13308) ;  /* 0x0000013000007947 */ /* 0x000fea0003800000 */
.L_x_13307:
[----:B------:R-:W0:Y:S01]  /*61d0*/  I2F.U32.RP R0, c[0x0][0x448] ;  /* 0x0001120000007b06 */ /* 0x000e220000209000 */
[----:B------:R-:W-:-:S07]  /*61e0*/  ISETP.NE.U32.AND P1, PT, RZ, c[0x0][0x448], PT ;  /* 0x00011200ff007a0c */ /* 0x000fce0003f25070 */
[----:B0-----:R-:W0:Y:S02]  /*61f0*/  MUFU.RCP R0, R0 ;  /* 0x0000000000007308 */ /* 0x001e240000001000 */
[----:B0-----:R-:W-:-:S06]  /*6200*/  IADD3 R4, R0, 0xffffffe, RZ ;  /* 0x0ffffffe00047810 */ /* 0x001fcc0007ffe0ff */
[----:B------:R0:W1:Y:S02]  /*6210*/  F2I.FTZ.U32.TRUNC.NTZ R5, R4 ;  /* 0x0000000400057305 */ /* 0x000064000021f000 */
[----:B0-----:R-:W-:Y:S01]  /*6220*/  IMAD.MOV.U32 R4, RZ, RZ, RZ ;  /* 0x000000ffff047224 */ /* 0x001fe200078e00ff */
[----:B-1----:R-:W-:-:S05]  /*6230*/  IADD3 R3, RZ, -R5, RZ ;  /* 0x80000005ff037210 */ /* 0x002fca0007ffe0ff */
[----:B------:R-:W-:-:S04]  /*6240*/  IMAD R3, R3, c[0x0][0x448], RZ ;  /* 0x0001120003037a24 */ /* 0x000fc800078e02ff */
[----:B------:R-:W-:-:S06]  /*6250*/  IMAD.HI.U32 R5, R5, R3, R4 ;  /* 0x0000000305057227 */ /* 0x000fcc00078e0004 */
[----:B------:R-:W-:-:S05]  /*6260*/  IMAD.HI.U32 R5, R5, R6, RZ ;  /* 0x0000000605057227 */ /* 0x000fca00078e00ff */
[----:B------:R-:W-:-:S05]  /*6270*/  IADD3 R5, -R5, RZ, RZ ;  /* 0x000000ff05057210 */ /* 0x000fca0007ffe1ff */
[----:B------:R-:W-:Y:S01]  /*6280*/  IMAD R6, R5, c[0x0][0x448], R6 ;  /* 0x0001120005067a24 */ /* 0x000fe200078e0206 */
[----:B------:R-:W-:-:S04]  /*6290*/  HFMA2.MMA R5, -RZ, RZ, 0, 0 ;  /* 0x00000000ff057435 */ /* 0x000fc800000001ff */
[----:B------:R-:W-:-:S13]  /*62a0*/  ISETP.GE.U32.AND P0, PT, R6, c[0x0][0x448], PT ;  /* 0x0001120006007a0c */ /* 0x000fda0003f06070 */
[----:B------:R-:W-:-:S04]  /*62b0*/  @P0 IADD3 R6, R6, -c[0x0][0x448], RZ ;  /* 0x8001120006060a10 */ /* 0x000fc80007ffe0ff */
[----:B------:R-:W-:-:S13]  /*62c0*/  ISETP.GE.U32.AND P0, PT, R6, c[0x0][0x448], PT ;  /* 0x0001120006007a0c */ /* 0x000fda0003f06070 */
[----:B------:R-:W-:Y:S02]  /*62d0*/  @P0 IADD3 R6, R6, -c[0x0][0x448], RZ ;  /* 0x8001120006060a10 */ /* 0x000fe40007ffe0ff */
[----:B------:R-:W-:-:S05]  /*62e0*/  @!P1 LOP3.LUT R6, RZ, c[0x0][0x448], RZ, 0x33, !PT ;  /* 0x00011200ff069a12 */ /* 0x000fca00078e33ff */
[----:B------:R-:W-:Y:S02]  /*62f0*/  IMAD.MOV.U32 R4, RZ, RZ, R6 ;  /* 0x000000ffff047224 */ /* 0x000fe400078e0006 */
.L_x_13308:
[----:B------:R-:W-:Y:S05]  /*6300*/  BSYNC B0 ;  /* 0x0000000000007941 */ /* 0x000fea0003800000 */
.L_x_13306:
[----:B------:R-:W-:Y:S02]  /*6310*/  IMAD R5, R5, c[0x0][0x510], RZ ;  /* 0x0001440005057a24 */ /* 0x000fe400078e02ff */
[----:B------:R-:W-:Y:S02]  /*6320*/  IMAD.MOV.U32 R3, RZ, RZ, R15 ;  /* 0x000000ffff037224 */ /* 0x000fe400078e000f */
[C---:B------:R-:W-:Y:S02]  /*6330*/  IMAD R5, R4.reuse, c[0x0][0x514], R5 ;  /* 0x0001450004057a24 */ /* 0x040fe400078e0205 */
[----:B------:R-:W-:-:S05]  /*6340*/  IMAD.WIDE.U32 R2, R4, c[0x0][0x510], R2 ;  /* 0x0001440004027a25 */ /* 0x000fca00078e0002 */
[----:B------:R-:W-:Y:S02]  /*6350*/  IADD3 R15, R3, R5, RZ ;  /* 0x00000005030f7210 */ /* 0x000fe40007ffe0ff */
.L_x_13233:
[----:B------:R-:W-:-:S04]  /*6360*/  LEA R4, P0, R2, c[0x0][0x518], 0x1 ;  /* 0x0001460002047a11 */ /* 0x000fc800078008ff */
[----:B------:R-:W-:-:S06]  /*6370*/  LEA.HI.X R5, R2, c[0x0][0x51c], R15, 0x1, P0 ;  /* 0x0001470002057a11 */ /* 0x000fcc00000f0c0f */
[----:B------:R0:W2:Y:S01]  /*6380*/  LDG.E.U16 R5, [R4.64] ;  /* 0x0000002404057981 */ /* 0x0000a2000c1e1500 */
[----:B------:R-:W-:-:S05]  /*6390*/  IMAD R2, R23, 0x200, R22 ;  /* 0x0000020017027824 */ /* 0x000fca00078e0216 */
[----:B------:R-:W-:-:S04]  /*63a0*/  IADD3 R2, R2, 0x80, RZ ;  /* 0x0000008002027810 */ /* 0x000fc80007ffe0ff */
[----:B0-----:R-:W-:Y:S01]  /*63b0*/  MOV R4, R2 ;  /* 0x0000000200047202 */ /* 0x001fe20000000f00 */
[----:B--2---:R0:W-:Y:S02]  /*63c0*/  STG.E.U16 [R16.64], R5 ;  /* 0x0000000510007986 */ /* 0x0041e4000c101524 */
[----:B0-----:R-:W-:Y:S02]  /*63d0*/  IMAD.MOV.U32 R5, RZ, RZ, RZ ;  /* 0x000000ffff057224 */ /* 0x001fe400078e00ff */
.L_x_13229:
[----:B------:R-:W-:Y:S05]  /*63e0*/  BSYNC B6 ;  /* 0x0000000000067941 */ /* 0x000fea0003800000 */
.L_x_13228:
[----:B------:R-:W-:Y:S01]  /*63f0*/  ISETP.GE.U32.AND P0, PT, R4, c[0x0][0x160], PT ;  /* 0x0000580004007a0c */ /* 0x000fe20003f06070 */
[----:B------:R-:W-:Y:S03]  /*6400*/  BSSY B6, `(.L_x_13309) ;  /* 0x000061b000067945 */ /* 0x000fe60003800000 */
[----:B------:R-:W-:-:S13]  /*6410*/  ISETP.GE.AND.EX P0, PT, R5, c[0x0][0x164], PT, P0 ;  /* 0x0000590005007a0c */ /* 0x000fda0003f06300 */
[----:B------:R-:W-:Y:S05]  /*6420*/  @P0 BRA `(.L_x_13310) ;  /* 0x0000618000000947 */ /* 0x000fea0003800000 */
[----:B------:R-:W-:Y:S01]  /*6430*/  ISETP.NE.AND P0, PT, RZ, c[0x0][0x168], PT ;  /* 0x00005a00ff007a0c */ /* 0x000fe20003f05270 */
[----:B------:R-:W-:Y:S01]  /*6440*/  HFMA2.MMA R0, -RZ, RZ, 0, 0 ;  /* 0x00000000ff007435 */ /* 0x000fe200000001ff */
[----:B------:R-:W-:-:S11]  /*6450*/  IMAD.MOV.U32 R16, RZ, RZ, RZ ;  /* 0x000000ffff107224 */ /* 0x000fd600078e00ff */
[----:B------:R-:W-:Y:S05]  /*6460*/  @!P0 BRA `(.L_x_13311) ;  /* 0x00000e0000008947 */ /* 0x000fea0003800000 */
[----:B------:R-:W-:Y:S01]  /*6470*/  MOV R4, RZ ;  /* 0x000000ff00047202 */ /* 0x000fe20000000f00 */
[----:B------:R-:W-:Y:S01]  /*6480*/  IMAD.MOV.U32 R5, RZ, RZ, R2 ;  /* 0x000000ffff057224 */ /* 0x000fe200078e0002 */
        /* <DEDUP_REMOVED lines=210> */
[----:B------:R-:W-:Y:S01]  /*71b0*/  SHF.R.U32.HI R7, RZ, c[0x0][0x288], R6 ;  /* 0x0000a200ff077a19 */ /* 0x000fe20000011606 */
[----:B------:R-:W-:-:S03]  /*71c0*/  @P0 IMAD.MOV.U32 R6, RZ, RZ, RZ ;  /* 0x000000ffff060224 */ /* 0x000fc600078e00ff */
[C---:B------:R-:W-:Y:S01]  /*71d0*/  IADD3 R4, -R7.reuse, RZ, RZ ;  /* 0x000000ff07047210 */ /* 0x040fe20007ffe1ff */
        /* <DEDUP_REMOVED lines=9> */
.L_x_13311:
[----:B------:R-:W-:Y:S01]  /*7270*/  IADD3 R4, P0, R0, c[0x0][0x368], RZ ;  /* 0x0000da0000047a10 */ /* 0x000fe20007f1e0ff */
[----:B------:R-:W-:-:S03]  /*7280*/  ULDC.64 UR4, c[0x0][0x370] ;  /* 0x0000dc0000047ab9 */ /* 0x000fc60000000a00 */
[----:B------:R-:W-:-:S05]  /*7290*/  IADD3.X R5, RZ, c[0x0][0x36c], RZ, P0, !PT ;  /* 0x0000db00ff057a10 */ /* 0x000fca00007fe4ff */
[----:B------:R-:W2:Y:S01]  /*72a0*/  LDG.E.64 R22, [R4.64] ;  /* 0x0000002404167981 */ /* 0x000ea2000c1e1b00 */
[----:B------:R-:W-:Y:S01]  /*72b0*/  UIADD3 UR4, UP0, URZ, -UR4, URZ ;  /* 0x800000043f047290 */ /* 0x000fe2000ff1e03f */
[----:B------:R-:W-:Y:S01]  /*72c0*/  IADD3 R16, P2, R16, c[0x0][0x360], RZ ;  /* 0x0000d80010107a10 */ /* 0x000fe20007f5e0ff */
[----:B------:R-:W-:Y:S02]  /*72d0*/  BSSY B7, `(.L_x_13312) ;  /* 0x000001b000077945 */ /* 0x000fe40003800000 */
[----:B------:R-:W-:Y:S02]  /*72e0*/  UIADD3.X UR5, URZ, ~UR5, URZ, UP0, !UPT ;  /* 0x800000053f057290 */ /* 0x000fe400087fe43f */
[----:B------:R-:W-:Y:S01]  /*72f0*/  IMAD.X R17, RZ, RZ, c[0x0][0x364], P2 ;  /* 0x0000d900ff117624 */ /* 0x000fe200010e06ff */
[C---:B--2---:R-:W-:Y:S02]  /*7300*/  ISETP.GE.U32.AND P1, PT, R22.reuse, c[0x0][0x370], PT ;  /* 0x0000dc0016007a0c */ /* 0x044fe40003f26070 */
[----:B------:R-:W-:-:S02]  /*7310*/  ISETP.GE.U32.AND P0, PT, R22, UR4, PT ;  /* 0x0000000416007c0c */ /* 0x000fc4000bf06070 */
[C---:B------:R-:W-:Y:S02]  /*7320*/  ISETP.GE.AND.EX P1, PT, R23.reuse, c[0x0][0x374], PT, P1 ;  /* 0x0000dd0017007a0c */ /* 0x040fe40003f26310 */
[----:B------:R-:W-:-:S13]  /*7330*/  ISETP.GE.AND.EX P0, PT, R23, UR5, PT, P0 ;  /* 0x0000000517007c0c */ /* 0x000fda000bf06300 */
[----:B------:R-:W-:Y:S05]  /*7340*/  @!P1 BRA P0, `(.L_x_13313) ;  /* 0x0000013000009947 */ /* 0x000fea0000000000 */
[----:B------:R-:W-:Y:S01]  /*7350*/  MOV R0, 0x0 ;  /* 0x0000000000007802 */ /* 0x000fe20000000f00 */
[----:B------:R-:W-:Y:S01]  /*7360*/  HFMA2.MMA R8, -RZ, RZ, 0, 2.0205974578857421875e-05 ;  /* 0x00000153ff087435 */ /* 0x000fe200000001ff */
[----:B------:R-:W-:Y:S01]  /*7370*/  MOV R4, c[0x4][0x4e0] ;  /* 0x0101380000047a02 */ /* 0x000fe20000000f00 */
[----:B------:R-:W-:Y:S01]  /*7380*/  HFMA2.MMA R13, -RZ, RZ, 0, 0 ;  /* 0x00000000ff0d7435 */ /* 0x000fe200000001ff */
[----:B------:R0:W1:Y:S01]  /*7390*/  LDC.64 R14, c[0x4][R0] ;  /* 0x01000000000e7b82 */ /* 0x0000620000000a00 */
[----:B------:R-:W-:Y:S01]  /*73a0*/  IMAD.MOV.U32 R5, RZ, RZ, c[0x4][0x4e4] ;  /* 0x01013900ff057624 */ /* 0x000fe200078e00ff */
[----:B------:R-:W-:Y:S01]  /*73b0*/  MOV R6, c[0x4][0x4c0] ;  /* 0x0101300000067a02 */ /* 0x000fe20000000f00 */
[----:B------:R-:W-:Y:S01]  /*73c0*/  IMAD.MOV.U32 R7, RZ, RZ, c[0x4][0x4c4] ;  /* 0x01013100ff077624 */ /* 0x000fe200078e00ff */
[----:B------:R-:W-:Y:S01]  /*73d0*/  MOV R11, c[0x4][0x314] ;  /* 0x0100c500000b7a02 */ /* 0x000fe20000000f00 */
[----:B------:R-:W-:Y:S02]  /*73e0*/  IMAD.MOV.U32 R10, RZ, RZ, c[0x4][0x310] ;  /* 0x0100c400ff0a7624 */ /* 0x000fe400078e00ff */
[----:B------:R-:W-:-:S02]  /*73f0*/  IMAD.MOV.U32 R12, RZ, RZ, 0x1 ;  /* 0x00000001ff0c7424 */ /* 0x000fc400078e00ff */
[----:B------:R-:W-:Y:S01]  /*7400*/  LEPC R18 ;  /* 0x000000000012734e */ /* 0x000fe20000000000 */
[----:B------:R-:W-:-:S02]  /*7410*/  MOV R3, 0x7480 ;  /* 0x0000748000037802 */ /* 0x000fc40000000f00 */
[----:B------:R-:W-:Y:S02]  /*7420*/  MOV R20, 0x7400 ;  /* 0x0000740000147802 */ /* 0x000fe40000000f00 */
[----:B------:R-:W-:Y:S02]  /*7430*/  MOV R21, 0x0 ;  /* 0x0000000000157802 */ /* 0x000fe40000000f00 */
[----:B0-----:R-:W-:Y:S02]  /*7440*/  MOV R0, 0x0 ;  /* 0x0000000000007802 */ /* 0x001fe40000000f00 */
[----:B------:R-:W-:-:S04]  /*7450*/  IADD3 R20, P0, P1, -R20, R3, R18 ;  /* 0x0000000314147210 */ /* 0x000fc8000791e112 */
[----:B------:R-:W-:-:S04]  /*7460*/  IADD3.X R21, ~R0, R21, R19, P0, P1 ;  /* 0x0000001500157210 */ /* 0x000fc800007e2513 */
[----:B-1----:R-:W-:Y:S05]  /*7470*/  CALL.ABS.NOINC R14 ;  /* 0x000000000e007343 */ /* 0x002fea0003c00000 */
.L_x_13313:
[----:B------:R-:W-:Y:S05]  /*7480*/  BSYNC B7 ;  /* 0x0000000000077941 */ /* 0x000fea0003800000 */
.L_x_13312:
        /* <DEDUP_REMOVED lines=22> */
[----:B------:R-:W-:-:S04]  /*75f0*/  IADD3 R3, P0, RZ, -R6, RZ ;  /* 0x80000006ff037210 */ /* 0x000fc80007f1e0ff */
[----:B------:R-:W-:Y:S01]  /*7600*/  IADD3.X R0, RZ, ~R7, RZ, P0, !PT ;  /* 0x80000007ff007210 */ /* 0x000fe200007fe4ff */
[----:B------:R-:W-:-:S04]  /*7610*/  IMAD.WIDE.U32 R14, R3, c[0x0][0x388], R14 ;  /* 0x0000e200030e7a25 */ /* 0x000fc800078e000e */
[----:B------:R-:W-:-:S04]  /*7620*/  IMAD R0, R0, c[0x0][0x388], RZ ;  /* 0x0000e20000007a24 */ /* 0x000fc800078e02ff */
[----:B------:R-:W-:Y:S02]  /*7630*/  IMAD R5, R3, c[0x0][0x38c], R0 ;  /* 0x0000e30003057a24 */ /* 0x000fe400078e0200 */
[----:B------:R-:W-:Y:S02]  /*7640*/  IMAD.MOV.U32 R3, RZ, RZ, R14 ;  /* 0x000000ffff037224 */ /* 0x000fe400078e000e */
[----:B------:R-:W-:Y:S01]  /*7650*/  IMAD.MOV.U32 R14, RZ, RZ, R6 ;  /* 0x000000ffff0e7224 */ /* 0x000fe200078e0006 */
[----:B------:R-:W-:Y:S02]  /*7660*/  IADD3 R4, R5, R15, RZ ;  /* 0x0000000f05047210 */ /* 0x000fe40007ffe0ff */
[----:B------:R-:W-:Y:S01]  /*7670*/  MOV R15, R7 ;  /* 0x00000007000f7202 */ /* 0x000fe20000000f00 */
[----:B------:R-:W-:Y:S05]  /*7680*/  BRA `(.L_x_13317) ;  /* 0x0000016000007947 */ /* 0x000fea0003800000 */
.L_x_13316:
[----:B------:R-:W0:Y:S01]  /*7690*/  I2F.U32.RP R6, c[0x0][0x388] ;  /* 0x0000e20000067b06 */ /* 0x000e220000209000 */
[----:B------:R-:W-:Y:S02]  /*76a0*/  ISETP.NE.U32.AND P2, PT, RZ, c[0x0][0x388], PT ;  /* 0x0000e200ff007a0c */ /* 0x000fe40003f45070 */
[----:B------:R-:W-:-:S05]  /*76b0*/  MOV R15, RZ ;  /* 0x000000ff000f7202 */ /* 0x000fca0000000f00 */
        /* <DEDUP_REMOVED lines=19> */
.L_x_13317:
[----:B------:R-:W-:Y:S05]  /*77f0*/  BSYNC B0 ;  /* 0x0000000000007941 */ /* 0x000fea0003800000 */
.L_x_13315:
        /* <DEDUP_REMOVED lines=28> */
.L_x_13319:
        /* <DEDUP_REMOVED lines=16> */
[----:B------:R-:W-:Y:S01]  /*7ac0*/  ISETP.GE.U32.AND P1, PT, R3, c[0x0][0x390], PT ;  /* 0x0000e40003007a0c */ /* 0x000fe20003f26070 */
[----:B------:R-:W-:-:S12]  /*7ad0*/  IMAD.MOV.U32 R3, RZ, RZ, RZ ;  /* 0x000000ffff037224 */ /* 0x000fd800078e00ff */
[----:B------:R-:W-:Y:S02]  /*7ae0*/  @P1 IADD3 R0, R0, 0x1, RZ ;  /* 0x0000000100001810 */ /* 0x000fe40007ffe0ff */
[----:B------:R-:W-:-:S04]  /*7af0*/  @!P2 LOP3.LUT R0, RZ, c[0x0][0x390], RZ, 0x33, !PT ;  /* 0x0000e400ff00aa12 */ /* 0x000fc800078e33ff */
[----:B------:R-:W-:-:S05]  /*7b00*/  IADD3 R5, -R0, RZ, RZ ;  /* 0x000000ff00057210 */ /* 0x000fca0007ffe1ff */
[----:B------:R-:W-:Y:S01]  /*7b10*/  IMAD R4, R5, c[0x0][0x390], R14 ;  /* 0x0000e40005047a24 */ /* 0x000fe200078e020e */
[----:B------:R-:W-:Y:S02]  /*7b20*/  MOV R14, R0 ;  /* 0x00000000000e7202 */ /* 0x000fe40000000f00 */
.L_x_13320:
[----:B------:R-:W-:Y:S05]  /*7b30*/  BSYNC B0 ;  /* 0x0000000000007941 */ /* 0x000fea0003800000 */
.L_x_13318:
[----:B------:R-:W-:Y:S01]  /*7b40*/  MOV R0, c[0x0][0x380] ;  /* 0x0000e00000007a02 */ /* 0x000fe20000000f00 */
[----:B------:R-:W-:Y:S02]  /*7b50*/  IMAD R3, R3, c[0x0][0x458], RZ ;  /* 0x0001160003037a24 */ /* 0x000fe400078e02ff */
[----:B------:R-:W-:Y:S01]  /*7b60*/  IMAD.WIDE.U32 R12, R4, c[0x0][0x458], R12 ;  /* 0x00011600040c7a25 */ /* 0x000fe200078e000c */
[----:B------:R-:W-:-:S03]  /*7b70*/  ISETP.NE.AND P0, PT, R0, 0x2, PT ;  /* 0x000000020000780c */ /* 0x000fc60003f05270 */
[----:B------:R-:W-:-:S04]  /*7b80*/  IMAD R3, R4, c[0x0][0x45c], R3 ;  /* 0x0001170004037a24 */ /* 0x000fc800078e0203 */
[----:B------:R-:W-:-:S06]  /*7b90*/  IMAD.IADD R13, R13, 0x1, R3 ;  /* 0x000000010d0d7824 */ /* 0x000fcc00078e0203 */
        /* <DEDUP_REMOVED lines=11> */
[-C--:B------:R-:W-:Y:S01]  /*7c50*/  IADD3 R3, P0, RZ, -R6.reuse, RZ ;  /* 0x80000006ff037210 */ /* 0x080fe20007f1e0ff */
[----:B------:R-:W-:Y:S01]  /*7c60*/  IMAD.MOV.U32 R4, RZ, RZ, R14 ;  /* 0x000000ffff047224 */ /* 0x000fe200078e000e */
[----:B------:R-:W-:Y:S01]  /*7c70*/  MOV R5, R15 ;  /* 0x0000000f00057202 */ /* 0x000fe20000000f00 */
[----:B------:R-:W-:Y:S01]  /*7c80*/  IMAD.MOV.U32 R15, RZ, RZ, R7 ;  /* 0x000000ffff0f7224 */ /* 0x000fe200078e0007 */
[----:B------:R-:W-:Y:S02]  /*7c90*/  IADD3.X R0, RZ, ~R7, RZ, P0, !PT ;  /* 0x80000007ff007210 */ /* 0x000fe400007fe4ff */
[----:B------:R-:W-:Y:S01]  /*7ca0*/  MOV R14, R6 ;  /* 0x00000006000e7202 */ /* 0x000fe20000000f00 */
[----:B------:R-:W-:-:S04]  /*7cb0*/  IMAD.WIDE.U32 R4, R3, c[0x0][0x398], R4 ;  /* 0x0000e60003047a25 */ /* 0x000fc800078e0004 */
[----:B------:R-:W-:-:S04]  /*7cc0*/  IMAD R0, R0, c[0x0][0x398], RZ ;  /* 0x0000e60000007a24 */ /* 0x000fc800078e02ff */
[----:B------:R-:W-:-:S04]  /*7cd0*/  IMAD R3, R3, c[0x0][0x39c], R0 ;  /* 0x0000e70003037a24 */ /* 0x000fc800078e0200 */
[----:B------:R-:W-:Y:S01]  /*7ce0*/  IMAD.IADD R3, R3, 0x1, R5 ;  /* 0x0000000103037824 */ /* 0x000fe200078e0205 */
[----:B------:R-:W-:Y:S05]  /*7cf0*/  BRA `(.L_x_13323) ;  /* 0x0000017000007947 */ /* 0x000fea0003800000 */
.L_x_13322:
[----:B------:R-:W0:Y:S01]  /*7d00*/  I2F.U32.RP R6, c[0x0][0x398] ;  /* 0x0000e60000067b06 */ /* 0x000e220000209000 */
[----:B------:R-:W-:Y:S02]  /*7d10*/  ISETP.NE.U32.AND P2, PT, RZ, c[0x0][0x398], PT ;  /* 0x0000e600ff007a0c */ /* 0x000fe40003f45070 */
[----:B------:R-:W-:-:S05]  /*7d20*/  MOV R15, RZ ;  /* 0x000000ff000f7202 */ /* 0x000fca0000000f00 */
        /* <DEDUP_REMOVED lines=13> */
[----:B------:R-:W-:Y:S01]  /*7e00*/  ISETP.GE.U32.AND P1, PT, R3, c[0x0][0x398], PT ;  /* 0x0000e60003007a0c */ /* 0x000fe20003f26070 */
[----:B------:R-:W-:-:S12]  /*7e10*/  HFMA2.MMA R3, -RZ, RZ, 0, 0 ;  /* 0x00000000ff037435 */ /* 0x000fd800000001ff */
[----:B------:R-:W-:Y:S02]  /*7e20*/  @P1 IADD3 R0, R0, 0x1, RZ ;  /* 0x0000000100001810 */ /* 0x000fe40007ffe0ff */
[----:B------:R-:W-:-:S05]  /*7e30*/  @!P2 LOP3.LUT R0, RZ, c[0x0][0x398], RZ, 0x33, !PT ;  /* 0x0000e600ff00aa12 */ /* 0x000fca00078e33ff */
[----:B------:R-:W-:-:S04]  /*7e40*/  IMAD.MOV R5, RZ, RZ, -R0 ;  /* 0x000000ffff057224 */ /* 0x000fc800078e0a00 */
[----:B------:R-:W-:Y:S02]  /*7e50*/  IMAD R4, R5, c[0x0][0x398], R14 ;  /* 0x0000e60005047a24 */ /* 0x000fe400078e020e */
[----:B------:R-:W-:Y:S02]  /*7e60*/  IMAD.MOV.U32 R14, RZ, RZ, R0 ;  /* 0x000000ffff0e7224 */ /* 0x000fe400078e0000 */
.L_x_13323:
[----:B------:R-:W-:Y:S05]  /*7e70*/  BSYNC B0 ;  /* 0x0000000000007941 */ /* 0x000fea0003800000 */
.L_x_13321:
[----:B------:R-:W-:Y:S02]  /*7e80*/  IMAD.MOV.U32 R0, RZ, RZ, c[0x0][0x380] ;  /* 0x0000e000ff007624 */ /* 0x000fe400078e00ff */
[----:B------:R-:W-:Y:S02]  /*7e90*/  IMAD R3, R3, c[0x0][0x460], RZ ;  /* 0x0001180003037a24 */ /* 0x000fe400078e02ff */
[----:B------:R-:W-:Y:S01]  /*7ea0*/  IMAD.WIDE.U32 R12, R4, c[0x0][0x460], R12 ;  /* 0x00011800040c7a25 */ /* 0x000fe200078e000c */
[----:B------:R-:W-:-:S03]  /*7eb0*/  ISETP.NE.AND P0, PT, R0, 0x3, PT ;  /* 0x000000030000780c */ /* 0x000fc60003f05270 */
        /* <DEDUP_REMOVED lines=24> */
.L_x_13325:
        /* <DEDUP_REMOVED lines=23> */
.L_x_13326:
[----:B------:R-:W-:Y:S05]  /*81b0*/  BSYNC B0 ;  /* 0x0000000000007941 */ /* 0x000fea0003800000 */
.L_x_13324:
        /* <DEDUP_REMOVED lines=28> */
.L_x_13328:
        /* <DEDUP_REMOVED lines=23> */
.L_x_13329:
[----:B------:R-:W-:Y:S05]  /*84f0*/  BSYNC B0 ;  /* 0x0000000000007941 */ /* 0x000fea0003800000 */
.L_x_13327:
        /* <DEDUP_REMOVED lines=28> */
.L_x_13331:
        /* <DEDUP_REMOVED lines=23> */
.L_x_13332:
[----:B------:R-:W-:Y:S05]  /*8830*/  BSYNC B0 ;  /* 0x0000000000007941 */ /* 0x000fea0003800000 */
.L_x_13330:
        /* <DEDUP_REMOVED lines=28> */
.L_x_13334:
        /* <DEDUP_REMOVED lines=23> */
.L_x_13335:
[----:B------:R-:W-:Y:S05]  /*8b70*/  BSYNC B0 ;  /* 0x0000000000007941 */ /* 0x000fea0003800000 */
.L_x_13333:
        /* <DEDUP_REMOVED lines=28> */
.L_x_13337:
        /* <DEDUP_REMOVED lines=23> */
.L_x_13338:
[----:B------:R-:W-:Y:S05]  /*8eb0*/  BSYNC B0 ;  /* 0x0000000000007941 */ /* 0x000fea0003800000 */
.L_x_13336:
        /* <DEDUP_REMOVED lines=28> */
.L_x_13340:
        /* <DEDUP_REMOVED lines=23> */
.L_x_13341:
[----:B------:R-:W-:Y:S05]  /*91f0*/  BSYNC B0 ;  /* 0x0000000000007941 */ /* 0x000fea0003800000 */
.L_x_13339:
        /* <DEDUP_REMOVED lines=28> */
.L_x_13343:
        /* <DEDUP_REMOVED lines=23> */
.L_x_13344:
[----:B------:R-:W-:Y:S05]  /*9530*/  BSYNC B0 ;  /* 0x0000000000007941 */ /* 0x000fea0003800000 */
.L_x_13342:
        /* <DEDUP_REMOVED lines=28> */
.L_x_13346:
        /* <DEDUP_REMOVED lines=23> */
.L_x_13347:
[----:B------:R-:W-:Y:S05]  /*9870*/  BSYNC B0 ;  /* 0x0000000000007941 */ /* 0x000fea0003800000 */
.L_x_13345:
        /* <DEDUP_REMOVED lines=28> */
.L_x_13349:
        /* <DEDUP_REMOVED lines=23> */
.L_x_13350:
[----:B------:R-:W-:Y:S05]  /*9bb0*/  BSYNC B0 ;  /* 0x0000000000007941 */ /* 0x000fea0003800000 */
.L_x_13348:
        /* <DEDUP_REMOVED lines=28> */
.L_x_13352:
        /* <DEDUP_REMOVED lines=23> */
.L_x_13353:
[----:B------:R-:W-:Y:S05]  /*9ef0*/  BSYNC B0 ;  /* 0x0000000000007941 */ /* 0x000fea0003800000 */
.L_x_13351:
        /* <DEDUP_REMOVED lines=28> */
.L_x_13355:
        /* <DEDUP_REMOVED lines=23> */
.L_x_13356:
[----:B------:R-:W-:Y:S05]  /*a230*/  BSYNC B0 ;  /* 0x0000000000007941 */ /* 0x000fea0003800000 */
.L_x_13354:
        /* <DEDUP_REMOVED lines=28> */
.L_x_13358:
        /* <DEDUP_REMOVED lines=23> */
.L_x_13359:
[----:B------:R-:W-:Y:S05]  /*a570*/  BSYNC B0 ;  /* 0x0000000000007941 */ /* 0x000fea0003800000 */
.L_x_13357:
        /* <DEDUP_REMOVED lines=28> */
.L_x_13361:
        /* <DEDUP_REMOVED lines=23> */
.L_x_13362:
[----:B------:R-:W-:Y:S05]  /*a8b0*/  BSYNC B0 ;  /* 0x0000000000007941 */ /* 0x000fea0003800000 */
.L_x_13360:
        /* <DEDUP_REMOVED lines=28> */
.L_x_13364:
        /* <DEDUP_REMOVED lines=23> */
.L_x_13365:
[----:B------:R-:W-:Y:S05]  /*abf0*/  BSYNC B0 ;  /* 0x0000000000007941 */ /* 0x000fea0003800000 */
.L_x_13363:
        /* <DEDUP_REMOVED lines=28> */
.L_x_13367:
        /* <DEDUP_REMOVED lines=23> */
.L_x_13368:
[----:B------:R-:W-:Y:S05]  /*af30*/  BSYNC B0 ;  /* 0x0000000000007941 */ /* 0x000fea0003800000 */
.L_x_13366:
        /* <DEDUP_REMOVED lines=28> */
.L_x_13370:
        /* <DEDUP_REMOVED lines=23> */
.L_x_13371:
[----:B------:R-:W-:Y:S05]  /*b270*/  BSYNC B0 ;  /* 0x0000000000007941 */ /* 0x000fea0003800000 */
.L_x_13369:
        /* <DEDUP_REMOVED lines=28> */
.L_x_13373:
        /* <DEDUP_REMOVED lines=23> */
.L_x_13374:
[----:B------:R-:W-:Y:S05]  /*b5b0*/  BSYNC B0 ;  /* 0x0000000000007941 */ /* 0x000fea0003800000 */
.L_x_13372:
        /* <DEDUP_REMOVED lines=28> */
.L_x_13376:
        /* <DEDUP_REMOVED lines=23> */
.L_x_13377:
[----:B------:R-:W-:Y:S05]  /*b8f0*/  BSYNC B0 ;  /* 0x0000000000007941 */ /* 0x000fea0003800000 */
.L_x_13375:
        /* <DEDUP_REMOVED lines=28> */
.L_x_13379:
        /* <DEDUP_REMOVED lines=23> */
.L_x_13380:
[----:B------:R-:W-:Y:S05]  /*bc30*/  BSYNC B0 ;  /* 0x0000000000007941 */ /* 0x000fea0003800000 */
.L_x_13378:
        /* <DEDUP_REMOVED lines=28> */
.L_x_13382:
        /* <DEDUP_REMOVED lines=23> */
.L_x_13383:
[----:B------:R-:W-:Y:S05]  /*bf70*/  BSYNC B0 ;  /* 0x0000000000007941 */ /* 0x000fea0003800000 */
.L_x_13381:
        /* <DEDUP_REMOVED lines=26> */
.L_x_13385:
[----:B------:R-:W0:Y:S01]  /*c120*/  I2F.U32.RP R7, c[0x0][0x440] ;  /* 0x0001100000077b06 */ /* 0x000e220000209000 */
[----:B------:R-:W-:-:S07]  /*c130*/  ISETP.NE.U32.AND P2, PT, RZ, c[0x0][0x440], PT ;  /* 0x00011000ff007a0c */ /* 0x000fce0003f45070 */
        /* <DEDUP_REMOVED lines=19> */
[----:B------:R-:W-:Y:S02]  /*c270*/  IMAD R4, R3, c[0x0][0x440], R14 ;  /* 0x0001100003047a24 */ /* 0x000fe400078e020e */
.L_x_13386:
[----:B------:R-:W-:Y:S05]  /*c280*/  BSYNC B0 ;  /* 0x0000000000007941 */ /* 0x000fea0003800000 */
.L_x_13384:
[----:B------:R-:W-:Y:S02]  /*c290*/  IMAD R3, R0, c[0x0][0x508], RZ ;  /* 0x0001420000037a24 */ /* 0x000fe400078e02ff */
[----:B------:R-:W-:Y:S02]  /*c2a0*/  IMAD.MOV.U32 R0, RZ, RZ, c[0x0][0x380] ;  /* 0x0000e000ff007624 */ /* 0x000fe400078e00ff */
[----:B------:R-:W-:-:S03]  /*c2b0*/  IMAD.WIDE.U32 R12, R4, c[0x0][0x508], R12 ;  /* 0x00014200040c7a25 */ /* 0x000fc600078e000c */
[----:B------:R-:W-:Y:S01]  /*c2c0*/  ISETP.NE.AND P0, PT, R0, 0x18, PT ;  /* 0x000000180000780c */ /* 0x000fe20003f05270 */
[----:B------:R-:W-:-:S05]  /*c2d0*/  IMAD R3, R4, c[0x0][0x50c], R3 ;  /* 0x0001430004037a24 */ /* 0x000fca00078e0203 */
        /* <DEDUP_REMOVED lines=11> */
[----:B------:R-:W-:Y:S05]  /*c390*/  CALL.REL.NOINC `($__internal_1_$__cuda_sm20_rem_u64) ;  /* 0x0000cb6000007944 */ /* 0x000fea0003c00000 */
[----:B------:R-:W-:Y:S01]  /*c3a0*/  IMAD.MOV.U32 R4, RZ, RZ, R0 ;  /* 0x000000ffff047224 */ /* 0x000fe200078e0000 */
[----:B------:R-:W-:Y:S01]  /*c3b0*/  MOV R5, R3 ;  /* 0x0000000300057202 */ /* 0x000fe20000000f00 */
[----:B------:R-:W-:Y:S05]  /*c3c0*/  BRA `(.L_x_13389) ;  /* 0x0000012000007947 */ /* 0x000fea0003800000 */
.L_x_13388:
[----:B------:R-:W0:Y:S01]  /*c3d0*/  I2F.U32.RP R7, c[0x0][0x448] ;  /* 0x0001120000077b06 */ /* 0x000e220000209000 */
[----:B------:R-:W-:Y:S01]  /*c3e0*/  HFMA2.MMA R4, -RZ, RZ, 0, 0 ;  /* 0x00000000ff047435 */ /* 0x000fe200000001ff */
[----:B------:R-:W-:-:S06]  /*c3f0*/  ISETP.NE.U32.AND P1, PT, RZ, c[0x0][0x448], PT ;  /* 0x00011200ff007a0c */ /* 0x000fcc0003f25070 */
[----:B0-----:R-:W0:Y:S02]  /*c400*/  MUFU.RCP R7, R7 ;  /* 0x0000000700077308 */ /* 0x001e240000001000 */
[----:B0-----:R-:W-:-:S06]  /*c410*/  IADD3 R5, R7, 0xffffffe, RZ ;  /* 0x0ffffffe07057810 */ /* 0x001fcc0007ffe0ff */
[----:B------:R-:W0:Y:S02]  /*c420*/  F2I.FTZ.U32.TRUNC.NTZ R5, R5 ;  /* 0x0000000500057305 */ /* 0x000e24000021f000 */
[----:B0-----:R-:W-:-:S04]  /*c430*/  IMAD.MOV R3, RZ, RZ, -R5 ;  /* 0x000000ffff037224 */ /* 0x001fc800078e0a05 */
[----:B------:R-:W-:-:S04]  /*c440*/  IMAD R3, R3, c[0x0][0x448], RZ ;  /* 0x0001120003037a24 */ /* 0x000fc800078e02ff */
[----:B------:R-:W-:Y:S01]  /*c450*/  IMAD.HI.U32 R3, R5, R3, R4 ;  /* 0x0000000305037227 */ /* 0x000fe200078e0004 */
[----:B------:R-:W-:-:S05]  /*c460*/  MOV R5, RZ ;  /* 0x000000ff00057202 */ /* 0x000fca0000000f00 */
[----:B------:R-:W-:-:S04]  /*c470*/  IMAD.HI.U32 R0, R3, R6, RZ ;  /* 0x0000000603007227 */ /* 0x000fc800078e00ff */
[----:B------:R-:W-:-:S04]  /*c480*/  IMAD.MOV R3, RZ, RZ, -R0 ;  /* 0x000000ffff037224 */ /* 0x000fc800078e0a00 */
[----:B------:R-:W-:-:S05]  /*c490*/  IMAD R4, R3, c[0x0][0x448], R6 ;  /* 0x0001120003047a24 */ /* 0x000fca00078e0206 */
[----:B------:R-:W-:-:S13]  /*c4a0*/  ISETP.GE.U32.AND P0, PT, R4, c[0x0][0x448], PT ;  /* 0x0001120004007a0c */ /* 0x000fda0003f06070 */
[----:B------:R-:W-:-:S04]  /*c4b0*/  @P0 IADD3 R4, R4, -c[0x0][0x448], RZ ;  /* 0x8001120004040a10 */ /* 0x000fc80007ffe0ff */
[----:B------:R-:W-:-:S13]  /*c4c0*/  ISETP.GE.U32.AND P0, PT, R4, c[0x0][0x448], PT ;  /* 0x0001120004007a0c */ /* 0x000fda0003f06070 */
[----:B------:R-:W-:Y:S02]  /*c4d0*/  @P0 IADD3 R4, R4, -c[0x0][0x448], RZ ;  /* 0x8001120004040a10 */ /* 0x000fe40007ffe0ff */
[----:B------:R-:W-:Y:S02]  /*c4e0*/  @!P1 LOP3.LUT R4, RZ, c[0x0][0x448], RZ, 0x33, !PT ;  /* 0x00011200ff049a12 */ /* 0x000fe400078e33ff */
.L_x_13389:
[----:B------:R-:W-:Y:S05]  /*c4f0*/  BSYNC B0 ;  /* 0x0000000000007941 */ /* 0x000fea0003800000 */
.L_x_13387:
[----:B------:R-:W-:Y:S02]  /*c500*/  IMAD R3, R5, c[0x0][0x510], RZ ;  /* 0x0001440005037a24 */ /* 0x000fe400078e02ff */
[----:B------:R-:W-:-:S04]  /*c510*/  IMAD.WIDE.U32 R12, R4, c[0x0][0x510], R12 ;  /* 0x00014400040c7a25 */ /* 0x000fc800078e000c */
[----:B------:R-:W-:-:S04]  /*c520*/  IMAD R3, R4, c[0x0][0x514], R3 ;  /* 0x0001450004037a24 */ /* 0x000fc800078e0203 */
[----:B------:R-:W-:Y:S02]  /*c530*/  IMAD.IADD R13, R13, 0x1, R3 ;  /* 0x000000010d0d7824 */ /* 0x000fe400078e0203 */
.L_x_13314:
[----:B------:R-:W-:-:S04]  /*c540*/  LEA R4, P0, R12, c[0x0][0x518], 0x1 ;  /* 0x000146000c047a11 */ /* 0x000fc800078008ff */
[----:B------:R-:W-:-:S06]  /*c550*/  LEA.HI.X R5, R12, c[0x0][0x51c], R13, 0x1, P0 ;  /* 0x000147000c057a11 */ /* 0x000fcc00000f0c0d */
[----:B------:R0:W2:Y:S01]  /*c560*/  LDG.E.U16 R5, [R4.64] ;  /* 0x0000002404057981 */ /* 0x0000a2000c1e1500 */
[----:B------:R-:W-:-:S04]  /*c570*/  IADD3 R2, R2, 0x80, RZ ;  /* 0x0000008002027810 */ /* 0x000fc80007ffe0ff */
[----:B0-----:R-:W-:Y:S01]  /*c580*/  MOV R4, R2 ;  /* 0x0000000200047202 */ /* 0x001fe20000000f00 */
[----:B--2---:R0:W-:Y:S02]  /*c590*/  STG.E.U16 [R16.64], R5 ;  /* 0x0000000510007986 */ /* 0x0041e4000c101524 */
[----:B0-----:R-:W-:Y:S02]  /*c5a0*/  IMAD.MOV.U32 R5, RZ, RZ, RZ ;  /* 0x000000ffff057224 */ /* 0x001fe400078e00ff */
.L_x_13310:
[----:B------:R-:W-:Y:S05]  /*c5b0*/  BSYNC B6 ;  /* 0x0000000000067941 */ /* 0x000fea0003800000 */
.L_x_13309:
        /* <DEDUP_REMOVED lines=232> */
.L_x_13392:
        /* <DEDUP_REMOVED lines=33> */
.L_x_13394:
[----:B------:R-:W-:Y:S05]  /*d650*/  BSYNC B7 ;  /* 0x0000000000077941 */ /* 0x000fea0003800000 */
.L_x_13393:
        /* <DEDUP_REMOVED lines=32> */
.L_x_13397:
        /* <DEDUP_REMOVED lines=22> */
.L_x_13398:
[----:B------:R-:W-:Y:S05]  /*d9c0*/  BSYNC B0 ;  /* 0x0000000000007941 */ /* 0x000fea0003800000 */
.L_x_13396:
        /* <DEDUP_REMOVED lines=28> */
.L_x_13400:
        /* <DEDUP_REMOVED lines=23> */
.L_x_13401:
[----:B------:R-:W-:Y:S05]  /*dd00*/  BSYNC B0 ;  /* 0x0000000000007941 */ /* 0x000fea0003800000 */
.L_x_13399:
        /* <DEDUP_REMOVED lines=28> */
.L_x_13403:
        /* <DEDUP_REMOVED lines=23> */
.L_x_13404:
[----:B------:R-:W-:Y:S05]  /*e040*/  BSYNC B0 ;  /* 0x0000000000007941 */ /* 0x000fea0003800000 */
.L_x_13402:
        /* <DEDUP_REMOVED lines=28> */
.L_x_13406:
        /* <DEDUP_REMOVED lines=23> */
.L_x_13407:
[----:B------:R-:W-:Y:S05]  /*e380*/  BSYNC B0 ;  /* 0x0000000000007941 */ /* 0x000fea0003800000 */
.L_x_13405:
        /* <DEDUP_REMOVED lines=28> */
.L_x_13409:
        /* <DEDUP_REMOVED lines=23> */
.L_x_13410:
[----:B------:R-:W-:Y:S05]  /*e6c0*/  BSYNC B0 ;  /* 0x0000000000007941 */ /* 0x000fea0003800000 */
.L_x_13408:
        /* <DEDUP_REMOVED lines=28> */
.L_x_13412:
        /* <DEDUP_REMOVED lines=23> */
.L_x_13413:
[----:B------:R-:W-:Y:S05]  /*ea00*/  BSYNC B0 ;  /* 0x0000000000007941 */ /* 0x000fea0003800000 */
.L_x_13411:
        /* <DEDUP_REMOVED lines=28> */
.L_x_13415:
        /* <DEDUP_REMOVED lines=23> */
.L_x_13416:
[----:B------:R-:W-:Y:S05]  /*ed40*/  BSYNC B0 ;  /* 0x0000000000007941 */ /* 0x000fea0003800000 */
.L_x_13414:
        /* <DEDUP_REMOVED lines=28> */
.L_x_13418:
        /* <DEDUP_REMOVED lines=23> */
.L_x_13419:
[----:B------:R-:W-:Y:S05]  /*f080*/  BSYNC B0 ;  /* 0x0000000000007941 */ /* 0x000fea0003800000 */
.L_x_13417:
        /* <DEDUP_REMOVED lines=28> */
.L_x_13421:
        /* <DEDUP_REMOVED lines=23> */
.L_x_13422:
[----:B------:R-:W-:Y:S05]  /*f3c0*/  BSYNC B0 ;  /* 0x0000000000007941 */ /* 0x000fea0003800000 */
.L_x_13420:
        /* <DEDUP_REMOVED lines=28> */
.L_x_13424:
        /* <DEDUP_REMOVED lines=23> */
.L_x_13425:
[----:B------:R-:W-:Y:S05]  /*f700*/  BSYNC B0 ;  /* 0x0000000000007941 */ /* 0x000fea0003800000 */
.L_x_13423:
        /* <DEDUP_REMOVED lines=28> */
.L_x_13427:
        /* <DEDUP_REMOVED lines=23> */
.L_x_13428:
[----:B------:R-:W-:Y:S05]  /*fa40*/  BSYNC B0 ;  /* 0x0000000000007941 */ /* 0x000fea0003800000 */
.L_x_13426:
        /* <DEDUP_REMOVED lines=28> */
.L_x_13430:
        /* <DEDUP_REMOVED lines=23> */
.L_x_13431:
[----:B------:R-:W-:Y:S05]  /*fd80*/  BSYNC B0 ;  /* 0x0000000000007941 */ /* 0x000fea0003800000 */
.L_x_13429:
        /* <DEDUP_REMOVED lines=28> */
.L_x_13433:
        /* <DEDUP_REMOVED lines=23> */
.L_x_13434:
[----:B------:R-:W-:Y:S05]  /*100c0*/  BSYNC B0 ;  /* 0x0000000000007941 */ /* 0x000fea0003800000 */
.L_x_13432:
        /* <DEDUP_REMOVED lines=28> */
.L_x_13436:
        /* <DEDUP_REMOVED lines=23> */
.L_x_13437:
[----:B------:R-:W-:Y:S05]  /*10400*/  BSYNC B0 ;  /* 0x0000000000007941 */ /* 0x000fea0003800000 */
.L_x_13435:
        /* <DEDUP_REMOVED lines=28> */
.L_x_13439:
        /* <DEDUP_REMOVED lines=23> */
.L_x_13440:
[----:B------:R-:W-:Y:S05]  /*10740*/  BSYNC B0 ;  /* 0x0000000000007941 */ /* 0x000fea0003800000 */
.L_x_13438:
        /* <DEDUP_REMOVED lines=28> */
.L_x_13442:
        /* <DEDUP_REMOVED lines=23> */
.L_x_13443:
[----:B------:R-:W-:Y:S05]  /*10a80*/  BSYNC B0 ;  /* 0x0000000000007941 */ /* 0x000fea0003800000 */
.L_x_13441:
        /* <DEDUP_REMOVED lines=28> */
.L_x_13445:
        /* <DEDUP_REMOVED lines=23> */
.L_x_13446:
[----:B------:R-:W-:Y:S05]  /*10dc0*/  BSYNC B0 ;  /* 0x0000000000007941 */ /* 0x000fea0003800000 */
.L_x_13444:
        /* <DEDUP_REMOVED lines=28> */
.L_x_13448:
        /* <DEDUP_REMOVED lines=23> */
.L_x_13449:
[----:B------:R-:W-:Y:S05]  /*11100*/  BSYNC B0 ;  /* 0x0000000000007941 */ /* 0x000fea0003800000 */
.L_x_13447:
        /* <DEDUP_REMOVED lines=28> */
.L_x_13451:
        /* <DEDUP_REMOVED lines=23> */
.L_x_13452:
[----:B------:R-:W-:Y:S05]  /*11440*/  BSYNC B0 ;  /* 0x0000000000007941 */ /* 0x000fea0003800000 */
.L_x_13450:
        /* <DEDUP_REMOVED lines=28> */
.L_x_13454:
        /* <DEDUP_REMOVED lines=23> */
.L_x_13455:
[----:B------:R-:W-:Y:S05]  /*11780*/  BSYNC B0 ;  /* 0x0000000000007941 */ /* 0x000fea0003800000 */
.L_x_13453:
        /* <DEDUP_REMOVED lines=28> */
.L_x_13457:
        /* <DEDUP_REMOVED lines=23> */
.L_x_13458:
[----:B------:R-:W-:Y:S05]  /*11ac0*/  BSYNC B0 ;  /* 0x0000000000007941 */ /* 0x000fea0003800000 */
.L_x_13456:
        /* <DEDUP_REMOVED lines=28> */
.L_x_13460:
        /* <DEDUP_REMOVED lines=23> */
.L_x_13461:
[----:B------:R-:W-:Y:S05]  /*11e00*/  BSYNC B0 ;  /* 0x0000000000007941 */ /* 0x000fea0003800000 */
.L_x_13459:
        /* <DEDUP_REMOVED lines=28> */
.L_x_13463:
        /* <DEDUP_REMOVED lines=23> */
.L_x_13464:
[----:B------:R-:W-:Y:S05]  /*12140*/  BSYNC B0 ;  /* 0x0000000000007941 */ /* 0x000fea0003800000 */
.L_x_13462:
        /* <DEDUP_REMOVED lines=26> */
.L_x_13466:
        /* <DEDUP_REMOVED lines=22> */
.L_x_13467:
[----:B------:R-:W-:Y:S05]  /*12450*/  BSYNC B0 ;  /* 0x0000000000007941 */ /* 0x000fea0003800000 */
.L_x_13465:
        /* <DEDUP_REMOVED lines=20> */
.L_x_13469:
        /* <DEDUP_REMOVED lines=18> */
.L_x_13470:
[----:B------:R-:W-:Y:S05]  /*126c0*/  BSYNC B0 ;  /* 0x0000000000007941 */ /* 0x000fea0003800000 */
.L_x_13468:
[----:B------:R-:W-:Y:S02]  /*126d0*/  IMAD R3, R5, c[0x0][0x510], RZ ;  /* 0x0001440005037a24 */ /* 0x000fe400078e02ff */
[----:B------:R-:W-:-:S04]  /*126e0*/  IMAD.WIDE.U32 R12, R4, c[0x0][0x510], R12 ;  /* 0x00014400040c7a25 */ /* 0x000fc800078e000c */
[----:B------:R-:W-:-:S04]  /*126f0*/  IMAD R3, R4, c[0x0][0x514], R3 ;  /* 0x0001450004037a24 */ /* 0x000fc800078e0203 */
[----:B------:R-:W-:Y:S02]  /*12700*/  IMAD.IADD R13, R13, 0x1, R3 ;  /* 0x000000010d0d7824 */ /* 0x000fe400078e0203 */
.L_x_13395:
[----:B------:R-:W-:-:S04]  /*12710*/  LEA R4, P0, R12, c[0x0][0x518], 0x1 ;  /* 0x000146000c047a11 */ /* 0x000fc800078008ff */
[----:B------:R-:W-:-:S06]  /*12720*/  LEA.HI.X R5, R12, c[0x0][0x51c], R13, 0x1, P0 ;  /* 0x000147000c057a11 */ /* 0x000fcc00000f0c0d */
[----:B------:R0:W2:Y:S01]  /*12730*/  LDG.E.U16 R5, [R4.64] ;  /* 0x0000002404057981 */ /* 0x0000a2000c1e1500 */
[----:B------:R-:W-:-:S04]  /*12740*/  IADD3 R2, R2, 0x80, RZ ;  /* 0x0000008002027810 */ /* 0x000fc80007ffe0ff */
[----:B0-----:R-:W-:Y:S01]  /*12750*/  MOV R4, R2 ;  /* 0x0000000200047202 */ /* 0x001fe20000000f00 */
[----:B--2---:R0:W-:Y:S02]  /*12760*/  STG.E.U16 [R16.64], R5 ;  /* 0x0000000510007986 */ /* 0x0041e4000c101524 */
[----:B0-----:R-:W-:Y:S02]  /*12770*/  IMAD.MOV.U32 R5, RZ, RZ, RZ ;  /* 0x000000ffff057224 */ /* 0x001fe400078e00ff */
.L_x_13391:
[----:B------:R-:W-:Y:S05]  /*12780*/  BSYNC B6 ;  /* 0x0000000000067941 */ /* 0x000fea0003800000 */
.L_x_13390:
[----:B------:R-:W-:-:S04]  /*12790*/  ISETP.GE.U32.AND P0, PT, R4, c[0x0][0x160], PT ;  /* 0x0000580004007a0c */ /* 0x000fc80003f06070 */
[----:B------:R-:W-:-:S13]  /*127a0*/  ISETP.GE.AND.EX P0, PT, R5, c[0x0][0x164], PT, P0 ;  /* 0x0000590005007a0c */ /* 0x000fda0003f06300 */
[----:B------:R-:W-:Y:S05]  /*127b0*/  @P0 EXIT ;  /* 0x000000000000094d */ /* 0x000fea0003800000 */
        /* <DEDUP_REMOVED lines=228> */
.L_x_13471:
        /* <DEDUP_REMOVED lines=33> */
.L_x_13473:
[----:B------:R-:W-:Y:S05]  /*13810*/  BSYNC B6 ;  /* 0x0000000000067941 */ /* 0x000fea0003800000 */
.L_x_13472:
        /* <DEDUP_REMOVED lines=25> */
[----:B------:R-:W-:Y:S02]  /*139b0*/  IMAD R0, R0, c[0x0][0x388], RZ ;  /* 0x0000e20000007a24 */ /* 0x000fe400078e02ff */
[----:B------:R-:W-:Y:S02]  /*139c0*/  IMAD.MOV.U32 R4, RZ, RZ, R12 ;  /* 0x000000ffff047224 */ /* 0x000fe400078e000c */
[----:B------:R-:W-:Y:S02]  /*139d0*/  IMAD R3, R3, c[0x0][0x38c], R0 ;  /* 0x0000e30003037a24 */ /* 0x000fe400078e0200 */
[----:B------:R-:W-:-:S03]  /*139e0*/  IMAD.MOV.U32 R12, RZ, RZ, R6 ;  /* 0x000000ffff0c7224 */ /* 0x000fc600078e0006 */
[----:B------:R-:W-:Y:S02]  /*139f0*/  IADD3 R2, R3, R13, RZ ;  /* 0x0000000d03027210 */ /* 0x000fe40007ffe0ff */
[----:B------:R-:W-:Y:S01]  /*13a00*/  MOV R13, R7 ;  /* 0x00000007000d7202 */ /* 0x000fe20000000f00 */
[----:B------:R-:W-:Y:S05]  /*13a10*/  BRA `(.L_x_13477) ;  /* 0x0000017000007947 */ /* 0x000fea0003800000 */
.L_x_13476:
[----:B------:R-:W0:Y:S01]  /*13a20*/  I2F.U32.RP R4, c[0x0][0x388] ;  /* 0x0000e20000047b06 */ /* 0x000e220000209000 */
[----:B------:R-:W-:Y:S01]  /*13a30*/  HFMA2.MMA R2, -RZ, RZ, 0, 0 ;  /* 0x00000000ff027435 */ /* 0x000fe200000001ff */
[----:B------:R-:W-:Y:S01]  /*13a40*/  ISETP.NE.U32.AND P2, PT, RZ, c[0x0][0x388], PT ;  /* 0x0000e200ff007a0c */ /* 0x000fe20003f45070 */
[----:B------:R-:W-:-:S05]  /*13a50*/  IMAD.MOV.U32 R13, RZ, RZ, RZ ;  /* 0x000000ffff0d7224 */ /* 0x000fca00078e00ff */
[----:B0-----:R-:W0:Y:S02]  /*13a60*/  MUFU.RCP R4, R4 ;  /* 0x0000000400047308 */ /* 0x001e240000001000 */
[----:B0-----:R-:W-:-:S06]  /*13a70*/  IADD3 R5, R4, 0xffffffe, RZ ;  /* 0x0ffffffe04057810 */ /* 0x001fcc0007ffe0ff */
[----:B------:R-:W0:Y:S02]  /*13a80*/  F2I.FTZ.U32.TRUNC.NTZ R3, R5 ;  /* 0x0000000500037305 */ /* 0x000e24000021f000 */
[----:B0-----:R-:W-:-:S04]  /*13a90*/  IMAD.MOV R7, RZ, RZ, -R3 ;  /* 0x000000ffff077224 */ /* 0x001fc800078e0a03 */
        /* <DEDUP_REMOVED lines=15> */
.L_x_13477:
[----:B------:R-:W-:Y:S05]  /*13b90*/  BSYNC B0 ;  /* 0x0000000000007941 */ /* 0x000fea0003800000 */
.L_x_13475:
[----:B------:R-:W-:Y:S01]  /*13ba0*/  HFMA2.MMA R0, -RZ, RZ, 0, 5.9604644775390625e-08 ;  /* 0x00000001ff007435 */ /* 0x000fe200000001ff */
[----:B------:R-:W-:Y:S02]  /*13bb0*/  IMAD R5, R2, c[0x0][0x450], RZ ;  /* 0x0001140002057a24 */ /* 0x000fe400078e02ff */
[----:B------:R-:W-:-:S04]  /*13bc0*/  IMAD.WIDE.U32 R2, R4, c[0x0][0x450], RZ ;  /* 0x0001140004027a25 */ /* 0x000fc800078e00ff */
[----:B------:R-:W-:-:S03]  /*13bd0*/  IMAD R5, R4, c[0x0][0x454], R5 ;  /* 0x0001150004057a24 */ /* 0x000fc600078e0205 */
[----:B------:R-:W-:Y:S01]  /*13be0*/  ISETP.NE.AND P0, PT, R0, c[0x0][0x380], PT ;  /* 0x0000e00000007a0c */ /* 0x000fe20003f05270 */
[----:B------:R-:W-:-:S12]  /*13bf0*/  IMAD.IADD R15, R3, 0x1, R5 ;  /* 0x00000001030f7824 */ /* 0x000fd800078e0205 */
        /* <DEDUP_REMOVED lines=22> */
.L_x_13479:
        /* <DEDUP_REMOVED lines=23> */
.L_x_13480:
[----:B------:R-:W-:Y:S05]  /*13ed0*/  BSYNC B0 ;  /* 0x0000000000007941 */ /* 0x000fea0003800000 */
.L_x_13478:
[----:B------:R-:W-:Y:S02]  /*13ee0*/  IMAD.MOV.U32 R0, RZ, RZ, c[0x0][0x380] ;  /* 0x0000e000ff007624 */ /* 0x000fe400078e00ff */
[----:B------:R-:W-:Y:S01]  /*13ef0*/  IMAD R5, R3, c[0x0][0x458], RZ ;  /* 0x0001160003057a24 */ /* 0x000fe200078e02ff */
[----:B------:R-:W-:Y:S02]  /*13f00*/  MOV R3, R15 ;  /* 0x0000000f00037202 */ /* 0x000fe40000000f00 */
[----:B------:R-:W-:Y:S01]  /*13f10*/  ISETP.NE.AND P0, PT, R0, 0x2, PT ;  /* 0x000000020000780c */ /* 0x000fe20003f05270 */
[C---:B------:R-:W-:Y:S02]  /*13f20*/  IMAD R5, R4.reuse, c[0x0][0x45c], R5 ;  /* 0x0001170004057a24 */ /* 0x040fe400078e0205 */
[----:B------:R-:W-:-:S04]  /*13f30*/  IMAD.WIDE.U32 R2, R4, c[0x0][0x458], R2 ;  /* 0x0001160004027a25 */ /* 0x000fc800078e0002 */
        /* <DEDUP_REMOVED lines=23> */
.L_x_13482:
        /* <DEDUP_REMOVED lines=23> */
.L_x_13483:
[----:B------:R-:W-:Y:S05]  /*14220*/  BSYNC B0 ;  /* 0x0000000000007941 */ /* 0x000fea0003800000 */
.L_x_13481:
        /* <DEDUP_REMOVED lines=29> */
.L_x_13485:
        /* <DEDUP_REMOVED lines=23> */
.L_x_13486:
[----:B------:R-:W-:Y:S05]  /*14570*/  BSYNC B0 ;  /* 0x0000000000007941 */ /* 0x000fea0003800000 */
.L_x_13484:
        /* <DEDUP_REMOVED lines=29> */
.L_x_13488:
        /* <DEDUP_REMOVED lines=23> */
.L_x_13489:
[----:B------:R-:W-:Y:S05]  /*148c0*/  BSYNC B0 ;  /* 0x0000000000007941 */ /* 0x000fea0003800000 */
.L_x_13487:
        /* <DEDUP_REMOVED lines=29> */
.L_x_13491:
        /* <DEDUP_REMOVED lines=23> */
.L_x_13492:
[----:B------:R-:W-:Y:S05]  /*14c10*/  BSYNC B0 ;  /* 0x0000000000007941 */ /* 0x000fea0003800000 */
.L_x_13490:
        /* <DEDUP_REMOVED lines=29> */
.L_x_13494:
        /* <DEDUP_REMOVED lines=23> */
.L_x_13495:
[----:B------:R-:W-:Y:S05]  /*14f60*/  BSYNC B0 ;  /* 0x0000000000007941 */ /* 0x000fea0003800000 */
.L_x_13493:
        /* <DEDUP_REMOVED lines=29> */
.L_x_13497:
        /* <DEDUP_REMOVED lines=23> */
.L_x_13498:
[----:B------:R-:W-:Y:S05]  /*152b0*/  BSYNC B0 ;  /* 0x0000000000007941 */ /* 0x000fea0003800000 */
.L_x_13496:
        /* <DEDUP_REMOVED lines=29> */
.L_x_13500:
        /* <DEDUP_REMOVED lines=23> */
.L_x_13501:
[----:B------:R-:W-:Y:S05]  /*15600*/  BSYNC B0 ;  /* 0x0000000000007941 */ /* 0x000fea0003800000 */
.L_x_13499:
        /* <DEDUP_REMOVED lines=29> */
.L_x_13503:
        /* <DEDUP_REMOVED lines=23> */
.L_x_13504:
[----:B------:R-:W-:Y:S05]  /*15950*/  BSYNC B0 ;  /* 0x0000000000007941 */ /* 0x000fea0003800000 */
.L_x_13502:
        /* <DEDUP_REMOVED lines=29> */
.L_x_13506:
        /* <DEDUP_REMOVED lines=23> */
.L_x_13507:
[----:B------:R-:W-:Y:S05]  /*15ca0*/  BSYNC B0 ;  /* 0x0000000000007941 */ /* 0x000fea0003800000 */
.L_x_13505:
        /* <DEDUP_REMOVED lines=29> */
.L_x_13509:
        /* <DEDUP_REMOVED lines=23> */
.L_x_13510:
[----:B------:R-:W-:Y:S05]  /*15ff0*/  BSYNC B0 ;  /* 0x0000000000007941 */ /* 0x000fea0003800000 */
.L_x_13508:
        /* <DEDUP_REMOVED lines=29> */
.L_x_13512:
        /* <DEDUP_REMOVED lines=23> */
.L_x_13513:
[----:B------:R-:W-:Y:S05]  /*16340*/  BSYNC B0 ;  /* 0x0000000000007941 */ /* 0x000fea0003800000 */
.L_x_13511:
        /* <DEDUP_REMOVED lines=29> */
.L_x_13515:
        /* <DEDUP_REMOVED lines=23> */
.L_x_13516:
[----:B------:R-:W-:Y:S05]  /*16690*/  BSYNC B0 ;  /* 0x0000000000007941 */ /* 0x000fea0003800000 */
.L_x_13514:
        /* <DEDUP_REMOVED lines=29> */
.L_x_13518:
        /* <DEDUP_REMOVED lines=23> */
.L_x_13519:
[----:B------:R-:W-:Y:S05]  /*169e0*/  BSYNC B0 ;  /* 0x0000000000007941 */ /* 0x000fea0003800000 */
.L_x_13517:
        /* <DEDUP_REMOVED lines=29> */
.L_x_13521:
        /* <DEDUP_REMOVED lines=23> */
.L_x_13522:
[----:B------:R-:W-:Y:S05]  /*16d30*/  BSYNC B0 ;  /* 0x0000000000007941 */ /* 0x000fea0003800000 */
.L_x_13520:
        /* <DEDUP_REMOVED lines=29> */
.L_x_13524:
        /* <DEDUP_REMOVED lines=23> */
.L_x_13525:
[----:B------:R-:W-:Y:S05]  /*17080*/  BSYNC B0 ;  /* 0x0000000000007941 */ /* 0x000fea0003800000 */
.L_x_13523:
        /* <DEDUP_REMOVED lines=29> */
.L_x_13527:
        /* <DEDUP_REMOVED lines=23> */
.L_x_13528:
[----:B------:R-:W-:Y:S05]  /*173d0*/  BSYNC B0 ;  /* 0x0000000000007941 */ /* 0x000fea0003800000 */
.L_x_13526:
        /* <DEDUP_REMOVED lines=29> */
.L_x_13530:
        /* <DEDUP_REMOVED lines=23> */
.L_x_13531:
[----:B------:R-:W-:Y:S05]  /*17720*/  BSYNC B0 ;  /* 0x0000000000007941 */ /* 0x000fea0003800000 */
.L_x_13529:
        /* <DEDUP_REMOVED lines=29> */
.L_x_13533:
        /* <DEDUP_REMOVED lines=23> */
.L_x_13534:
[----:B------:R-:W-:Y:S05]  /*17a70*/  BSYNC B0 ;  /* 0x0000000000007941 */ /* 0x000fea0003800000 */
.L_x_13532:
        /* <DEDUP_REMOVED lines=29> */
.L_x_13536:
        /* <DEDUP_REMOVED lines=23> */
.L_x_13537:
[----:B------:R-:W-:Y:S05]  /*17dc0*/  BSYNC B0 ;  /* 0x0000000000007941 */ /* 0x000fea0003800000 */
.L_x_13535:
        /* <DEDUP_REMOVED lines=29> */
.L_x_13539:
        /* <DEDUP_REMOVED lines=23> */
.L_x_13540:
[----:B------:R-:W-:Y:S05]  /*18110*/  BSYNC B0 ;  /* 0x0000000000007941 */ /* 0x000fea0003800000 */
.L_x_13538:
        /* <DEDUP_REMOVED lines=29> */
.L_x_13542:
        /* <DEDUP_REMOVED lines=23> */
.L_x_13543:
[----:B------:R-:W-:Y:S05]  /*18460*/  BSYNC B0 ;  /* 0x0000000000007941 */ /* 0x000fea0003800000 */
.L_x_13541:
        /* <DEDUP_REMOVED lines=20> */
[----:B------:R-:W-:Y:S02]  /*185b0*/  MOV R5, R13 ;  /* 0x0000000d00057202 */ /* 0x000fe40000000f00 */
[----:B------:R-:W-:-:S03]  /*185c0*/  IADD3.X R0, RZ, ~R7, RZ, P0, !PT ;  /* 0x80000007ff007210 */ /* 0x000fc600007fe4ff */
[----:B------:R-:W-:-:S04]  /*185d0*/  IMAD.WIDE.U32 R4, R3, c[0x0][0x440], R4 ;  /* 0x0001100003047a25 */ /* 0x000fc800078e0004 */
[----:B------:R-:W-:-:S04]  /*185e0*/  IMAD R0, R0, c[0x0][0x440], RZ ;  /* 0x0001100000007a24 */ /* 0x000fc800078e02ff */
[----:B------:R-:W-:-:S04]  /*185f0*/  IMAD R3, R3, c[0x0][0x444], R0 ;  /* 0x0001110003037a24 */ /* 0x000fc800078e0200 */
[----:B------:R-:W-:Y:S01]  /*18600*/  IMAD.IADD R0, R3, 0x1, R5 ;  /* 0x0000000103007824 */ /* 0x000fe200078e0205 */
[----:B------:R-:W-:Y:S05]  /*18610*/  BRA `(.L_x_13546) ;  /* 0x0000016000007947 */ /* 0x000fea0003800000 */
.L_x_13545:
[----:B------:R-:W0:Y:S01]  /*18620*/  I2F.U32.RP R7, c[0x0][0x440] ;  /* 0x0001100000077b06 */ /* 0x000e220000209000 */
[----:B------:R-:W-:-:S07]  /*18630*/  ISETP.NE.U32.AND P2, PT, RZ, c[0x0][0x440], PT ;  /* 0x00011000ff007a0c */ /* 0x000fce0003f45070 */
        /* <DEDUP_REMOVED lines=20> */
.L_x_13546:
[----:B------:R-:W-:Y:S05]  /*18780*/  BSYNC B0 ;  /* 0x0000000000007941 */ /* 0x000fea0003800000 */
.L_x_13544:
        /* <DEDUP_REMOVED lines=21> */
.L_x_13548:
        /* <DEDUP_REMOVED lines=18> */
.L_x_13549:
[----:B------:R-:W-:Y:S05]  /*18a00*/  BSYNC B0 ;  /* 0x0000000000007941 */ /* 0x000fea0003800000 */
.L_x_13547:
[----:B------:R-:W-:Y:S02]  /*18a10*/  IMAD R5, R5, c[0x0][0x510], RZ ;  /* 0x0001440005057a24 */ /* 0x000fe400078e02ff */
[----:B------:R-:W-:Y:S02]  /*18a20*/  IMAD.MOV.U32 R3, RZ, RZ, R15 ;  /* 0x000000ffff037224 */ /* 0x000fe400078e000f */
[C---:B------:R-:W-:Y:S02]  /*18a30*/  IMAD R5, R4.reuse, c[0x0][0x514], R5 ;  /* 0x0001450004057a24 */ /* 0x040fe400078e0205 */
[----:B------:R-:W-:-:S05]  /*18a40*/  IMAD.WIDE.U32 R2, R4, c[0x0][0x510], R2 ;  /* 0x0001440004027a25 */ /* 0x000fca00078e0002 */
[----:B------:R-:W-:Y:S02]  /*18a50*/  IADD3 R15, R3, R5, RZ ;  /* 0x00000005030f7210 */ /* 0x000fe40007ffe0ff */
.L_x_13474:
[----:B------:R-:W-:-:S04]  /*18a60*/  LEA R4, P0, R2, c[0x0][0x518], 0x1 ;  /* 0x0001460002047a11 */ /* 0x000fc800078008ff */
[----:B------:R-:W-:-:S06]  /*18a70*/  LEA.HI.X R5, R2, c[0x0][0x51c], R15, 0x1, P0 ;  /* 0x0001470002057a11 */ /* 0x000fcc00000f0c0f */
[----:B------:R-:W2:Y:S04]  /*18a80*/  LDG.E.U16 R5, [R4.64] ;  /* 0x0000002404057981 */ /* 0x000ea8000c1e1500 */
[----:B--2---:R-:W-:Y:S01]  /*18a90*/  STG.E.U16 [R16.64], R5 ;  /* 0x0000000510007986 */ /* 0x004fe2000c101524 */
[----:B------:R-:W-:Y:S05]  /*18aa0*/  EXIT ;  /* 0x000000000000794d */ /* 0x000fea0003800000 */
        .weak           $__internal_0_$__cuda_sm20_div_u64
        .type           $__internal_0_$__cuda_sm20_div_u64,@function
        .size           $__internal_0_$__cuda_sm20_div_u64,($__internal_1_$__cuda_sm20_rem_u64 - $__internal_0_$__cuda_sm20_div_u64)
$__internal_0_$__cuda_sm20_div_u64:
[----:B------:R-:W-:-:S06]  /*18ab0*/  IMAD.MOV.U32 R5, RZ, RZ, R3 ;  /* 0x000000ffff057224 */ /* 0x000fcc00078e0003 */
[----:B------:R-:W0:Y:S08]  /*18ac0*/  I2F.U64.RP R5, R4 ;  /* 0x0000000400057312 */ /* 0x000e300000309000 */
[----:B0-----:R-:W0:Y:S02]  /*18ad0*/  MUFU.RCP R5, R5 ;  /* 0x0000000500057308 */ /* 0x001e240000001000 */
[----:B0-----:R-:W-:-:S06]  /*18ae0*/  IADD3 R5, R5, 0x1ffffffe, RZ ;  /* 0x1ffffffe05057810 */ /* 0x001fcc0007ffe0ff */
[----:B------:R-:W0:Y:S02]  /*18af0*/  F2I.U64.TRUNC R18, R5 ;  /* 0x0000000500127311 */ /* 0x000e24000020d800 */
[----:B0-----:R-:W-:-:S04]  /*18b00*/  IMAD.WIDE.U32 R20, R18, R4, RZ ;  /* 0x0000000412147225 */ /* 0x001fc800078e00ff */
[C---:B------:R-:W-:Y:S01]  /*18b10*/  IMAD R6, R18.reuse, R3, R21 ;  /* 0x0000000312067224 */ /* 0x040fe200078e0215 */
[----:B------:R-:W-:Y:S01]  /*18b20*/  IADD3 R5, P0, RZ, -R20, RZ ;  /* 0x80000014ff057210 */ /* 0x000fe20007f1e0ff */
[----:B------:R-:W-:Y:S02]  /*18b30*/  IMAD.MOV.U32 R21, RZ, RZ, R18 ;  /* 0x000000ffff157224 */ /* 0x000fe400078e0012 */
[----:B------:R-:W-:Y:S02]  /*18b40*/  IMAD R6, R19, R4, R6 ;  /* 0x0000000413067224 */ /* 0x000fe400078e0206 */
[----:B------:R-:W-:-:S03]  /*18b50*/  IMAD.HI.U32 R20, R18, R5, RZ ;  /* 0x0000000512147227 */ /* 0x000fc600078e00ff */
[----:B------:R-:W-:-:S05]  /*18b60*/  IADD3.X R6, RZ, ~R6, RZ, P0, !PT ;  /* 0x80000006ff067210 */ /* 0x000fca00007fe4ff */
[----:B------:R-:W-:-:S04]  /*18b70*/  IMAD.WIDE.U32 R20, P0, R18, R6, R20 ;  /* 0x0000000612147225 */ /* 0x000fc80007800014 */
[C---:B------:R-:W-:Y:S02]  /*18b80*/  IMAD R7, R19.reuse, R6, RZ ;  /* 0x0000000613077224 */ /* 0x040fe400078e02ff */
[----:B------:R-:W-:-:S04]  /*18b90*/  IMAD.HI.U32 R5, P1, R19, R5, R20 ;  /* 0x0000000513057227 */ /* 0x000fc80007820014 */
[----:B------:R-:W-:Y:S01]  /*18ba0*/  IMAD.HI.U32 R6, R19, R6, RZ ;  /* 0x0000000613067227 */ /* 0x000fe200078e00ff */
[----:B------:R-:W-:-:S04]  /*18bb0*/  IADD3 R21, P2, R7, R5, RZ ;  /* 0x0000000507157210 */ /* 0x000fc80007f5e0ff */
[----:B------:R-:W-:Y:S01]  /*18bc0*/  IADD3.X R6, R6, R19, RZ, P0, !PT ;  /* 0x0000001306067210 */ /* 0x000fe200007fe4ff */
[----:B------:R-:W-:-:S03]  /*18bd0*/  IMAD.WIDE.U32 R18, R21, R4, RZ ;  /* 0x0000000415127225 */ /* 0x000fc600078e00ff */
[----:B------:R-:W-:Y:S01]  /*18be0*/  IADD3.X R6, RZ, RZ, R6, P2, P1 ;  /* 0x000000ffff067210 */ /* 0x000fe200017e2406 */
[C---:B------:R-:W-:Y:S01]  /*18bf0*/  IMAD R7, R21.reuse, R3, R19 ;  /* 0x0000000315077224 */ /* 0x040fe200078e0213 */
[----:B------:R-:W-:Y:S01]  /*18c00*/  IADD3 R5, P0, RZ, -R18, RZ ;  /* 0x80000012ff057210 */ /* 0x000fe20007f1e0ff */
[----:B------:R-:W-:Y:S02]  /*18c10*/  IMAD.MOV.U32 R19, RZ, RZ, RZ ;  /* 0x000000ffff137224 */ /* 0x000fe400078e00ff */
[----:B------:R-:W-:Y:S02]  /*18c20*/  IMAD R7, R6, R4, R7 ;  /* 0x0000000406077224 */ /* 0x000fe400078e0207 */
[----:B------:R-:W-:-:S04]  /*18c30*/  IMAD.HI.U32 R20, R21, R5, RZ ;  /* 0x0000000515147227 */ /* 0x000fc800078e00ff */
[----:B------:R-:W-:-:S04]  /*18c40*/  IMAD.X R7, RZ, RZ, ~R7, P0 ;  /* 0x000000ffff077224 */ /* 0x000fc800000e0e07 */
[----:B------:R-:W-:-:S04]  /*18c50*/  IMAD.WIDE.U32 R20, P0, R21, R7, R20 ;  /* 0x0000000715147225 */ /* 0x000fc80007800014 */
[C---:B------:R-:W-:Y:S02]  /*18c60*/  IMAD R8, R6.reuse, R7, RZ ;  /* 0x0000000706087224 */ /* 0x040fe400078e02ff */
[----:B------:R-:W-:-:S04]  /*18c70*/  IMAD.HI.U32 R5, P1, R6, R5, R20 ;  /* 0x0000000506057227 */ /* 0x000fc80007820014 */
[----:B------:R-:W-:Y:S01]  /*18c80*/  IMAD.HI.U32 R7, R6, R7, RZ ;  /* 0x0000000706077227 */ /* 0x000fe200078e00ff */
[----:B------:R-:W-:-:S04]  /*18c90*/  IADD3 R5, P2, R8, R5, RZ ;  /* 0x0000000508057210 */ /* 0x000fc80007f5e0ff */
[----:B------:R-:W-:Y:S01]  /*18ca0*/  IADD3.X R6, R7, R6, RZ, P0, !PT ;  /* 0x0000000607067210 */ /* 0x000fe200007fe4ff */
[----:B------:R-:W-:-:S03]  /*18cb0*/  IMAD.HI.U32 R18, R5, R10, RZ ;  /* 0x0000000a05127227 */ /* 0x000fc600078e00ff */
[----:B------:R-:W-:-:S03]  /*18cc0*/  IADD3.X R6, RZ, RZ, R6, P2, P1 ;  /* 0x000000ffff067210 */ /* 0x000fc600017e2406 */
[----:B------:R-:W-:-:S04]  /*18cd0*/  IMAD.WIDE.U32 R18, R5, R9, R18 ;  /* 0x0000000905127225 */ /* 0x000fc800078e0012 */
[C---:B------:R-:W-:Y:S02]  /*18ce0*/  IMAD R5, R6.reuse, R9, RZ ;  /* 0x0000000906057224 */ /* 0x040fe400078e02ff */
[----:B------:R-:W-:-:S04]  /*18cf0*/  IMAD.HI.U32 R7, P0, R6, R10, R18 ;  /* 0x0000000a06077227 */ /* 0x000fc80007800012 */
[----:B------:R-:W-:Y:S01]  /*18d00*/  IMAD.HI.U32 R6, R6, R9, RZ ;  /* 0x0000000906067227 */ /* 0x000fe200078e00ff */
[----:B------:R-:W-:-:S04]  /*18d10*/  IADD3 R5, P1, R5, R7, RZ ;  /* 0x0000000705057210 */ /* 0x000fc80007f3e0ff */
[----:B------:R-:W-:Y:S01]  /*18d20*/  IADD3.X R6, R6, RZ, RZ, P0, !PT ;  /* 0x000000ff06067210 */ /* 0x000fe200007fe4ff */
[----:B------:R-:W-:-:S04]  /*18d30*/  IMAD.WIDE.U32 R18, R5, R4, RZ ;  /* 0x0000000405127225 */ /* 0x000fc800078e00ff */
[----:B------:R-:W-:Y:S01]  /*18d40*/  IMAD.X R6, RZ, RZ, R6, P1 ;  /* 0x000000ffff067224 */ /* 0x000fe200008e0606 */
[----:B------:R-:W-:Y:S01]  /*18d50*/  IADD3 R7, P1, -R18, R10, RZ ;  /* 0x0000000a12077210 */ /* 0x000fe20007f3e1ff */
[----:B------:R-:W-:-:S03]  /*18d60*/  IMAD R8, R5, R3, R19 ;  /* 0x0000000305087224 */ /* 0x000fc600078e0213 */
[-C--:B------:R-:W-:Y:S01]  /*18d70*/  ISETP.GE.U32.AND P0, PT, R7, R4.reuse, PT ;  /* 0x000000040700720c */ /* 0x080fe20003f06070 */
[----:B------:R-:W-:Y:S01]  /*18d80*/  IMAD R8, R6, R4, R8 ;  /* 0x0000000406087224 */ /* 0x000fe200078e0208 */
[----:B------:R-:W-:-:S04]  /*18d90*/  IADD3 R11, P2, -R4, R7, RZ ;  /* 0x00000007040b7210 */ /* 0x000fc80007f5e1ff */
[----:B------:R-:W-:Y:S02]  /*18da0*/  IADD3.X R8, ~R8, R9, RZ, P1, !PT ;  /* 0x0000000908087210 */ /* 0x000fe40000ffe5ff */
[----:B------:R-:W-:Y:S02]  /*18db0*/  IADD3 R9, P1, R5, 0x1, RZ ;  /* 0x0000000105097810 */ /* 0x000fe40007f3e0ff */
[C---:B------:R-:W-:Y:S01]  /*18dc0*/  ISETP.GE.U32.AND.EX P0, PT, R8.reuse, R3, PT, P0 ;  /* 0x000000030800720c */ /* 0x040fe20003f06100 */
[----:B------:R-:W-:Y:S01]  /*18dd0*/  IMAD.X R10, R8, 0x1, ~R3, P2 ;  /* 0x00000001080a7824 */ /* 0x000fe200010e0e03 */
[----:B------:R-:W-:Y:S02]  /*18de0*/  IADD3.X R18, RZ, R6, RZ, P1, !PT ;  /* 0x00000006ff127210 */ /* 0x000fe40000ffe4ff */
[----:B------:R-:W-:Y:S02]  /*18df0*/  SEL R9, R9, R5, P0 ;  /* 0x0000000509097207 */ /* 0x000fe40000000000 */
[----:B------:R-:W-:-:S02]  /*18e00*/  SEL R11, R11, R7, P0 ;  /* 0x000000070b0b7207 */ /* 0x000fc40000000000 */
[----:B------:R-:W-:Y:S02]  /*18e10*/  SEL R6, R18, R6, P0 ;  /* 0x0000000612067207 */ /* 0x000fe40000000000 */
[----:B------:R-:W-:Y:S02]  /*18e20*/  IADD3 R5, P2, R9, 0x1, RZ ;  /* 0x0000000109057810 */ /* 0x000fe40007f5e0ff */
[----:B------:R-:W-:Y:S02]  /*18e30*/  SEL R10, R10, R8, P0 ;  /* 0x000000080a0a7207 */ /* 0x000fe40000000000 */
[----:B------:R-:W-:Y:S02]  /*18e40*/  ISETP.GE.U32.AND P0, PT, R11, R4, PT ;  /* 0x000000040b00720c */ /* 0x000fe40003f06070 */
[----:B------:R-:W-:Y:S01]  /*18e50*/  ISETP.NE.U32.AND P1, PT, R4, RZ, PT ;  /* 0x000000ff0400720c */ /* 0x000fe20003f25070 */
[----:B------:R-:W-:Y:S01]  /*18e60*/  IMAD.X R4, RZ, RZ, R6, P2 ;  /* 0x000000ffff047224 */ /* 0x000fe200010e0606 */
[----:B------:R-:W-:-:S02]  /*18e70*/  ISETP.GE.U32.AND.EX P0, PT, R10, R3, PT, P0 ;  /* 0x000000030a00720c */ /* 0x000fc40003f06100 */
[----:B------:R-:W-:Y:S02]  /*18e80*/  ISETP.NE.AND.EX P1, PT, R3, RZ, PT, P1 ;  /* 0x000000ff0300720c */ /* 0x000fe40003f25310 */
[----:B------:R-:W-:Y:S02]  /*18e90*/  SEL R5, R5, R9, P0 ;  /* 0x0000000905057207 */ /* 0x000fe40000000000 */
[----:B------:R-:W-:Y:S02]  /*18ea0*/  SEL R4, R4, R6, P0 ;  /* 0x0000000604047207 */ /* 0x000fe40000000000 */
[----:B------:R-:W-:Y:S01]  /*18eb0*/  SEL R6, R5, 0xffffffff, P1 ;  /* 0xffffffff05067807 */ /* 0x000fe20000800000 */
[----:B------:R-:W-:Y:S01]  /*18ec0*/  IMAD.MOV.U32 R5, RZ, RZ, 0x0 ;  /* 0x00000000ff057424 */ /* 0x000fe200078e00ff */
[----:B------:R-:W-:Y:S02]  /*18ed0*/  SEL R7, R4, 0xffffffff, P1 ;  /* 0xffffffff04077807 */ /* 0x000fe40000800000 */
[----:B------:R-:W-:-:S04]  /*18ee0*/  MOV R4, R0 ;  /* 0x0000000000047202 */ /* 0x000fc80000000f00 */
[----:B------:R-:W-:Y:S05]  /*18ef0*/  RET.REL.NODEC R4 `(_ZN2at6native24index_elementwise_kernelILi128ELi4EZNS0_20cuda_take_put_kernelIN3c108BFloat16ElZZZZZNS0_11take_kernelERNS_14TensorIteratorERKNS_10TensorBaseEENKUlvE_clEvENKUlvE10_clEvENKUlvE_clEvENKUlvE0_clEvEUlRS4_lE_EEvS6_S9_RKT1_EUliE_EEvlSG_) ;  /* 0xfffe710004007950 */ /* 0x000fea0003c3ffff */
        .weak           $__internal_1_$__cuda_sm20_rem_u64
        .type           $__internal_1_$__cuda_sm20_rem_u64,@function
        .size           $__internal_1_$__cuda_sm20_rem_u64,(.L_x_27367 - $__internal_1_$__cuda_sm20_rem_u64)
$__internal_1_$__cuda_sm20_rem_u64:
        /* <DEDUP_REMOVED lines=19> */
[----:B------:R-:W-:Y:S01]  /*19030*/  IMAD R0, R7, R9, R5 ;  /* 0x0000000907007224 */ /* 0x000fe200078e0205 */
[----:B------:R-:W-:-:S03]  /*19040*/  IADD3 R5, P0, RZ, -R4, RZ ;  /* 0x80000004ff057210 */ /* 0x000fc60007f1e0ff */
[----:B------:R-:W-:Y:S02]  /*19050*/  IMAD R0, R3, R8, R0 ;  /* 0x0000000803007224 */ /* 0x000fe400078e0200 */
[----:B------:R-:W-:-:S04]  /*19060*/  IMAD.HI.U32 R6, R7, R5, RZ ;  /* 0x0000000507067227 */ /* 0x000fc800078e00ff */
[----:B------:R-:W-:-:S04]  /*19070*/  IMAD.X R0, RZ, RZ, ~R0, P0 ;  /* 0x000000ffff007224 */ /* 0x000fc800000e0e00 */
[----:B------:R-:W-:-:S04]  /*19080*/  IMAD.WIDE.U32 R6, P0, R7, R0, R6 ;  /* 0x0000000007067225 */ /* 0x000fc80007800006 */
[C---:B------:R-:W-:Y:S02]  /*19090*/  IMAD R4, R3.reuse, R0, RZ ;  /* 0x0000000003047224 */ /* 0x040fe400078e02ff */
[----:B------:R-:W-:-:S04]  /*190a0*/  IMAD.HI.U32 R7, P1, R3, R5, R6 ;  /* 0x0000000503077227 */ /* 0x000fc80007820006 */
[----:B------:R-:W-:Y:S01]  /*190b0*/  IMAD.HI.U32 R0, R3, R0, RZ ;  /* 0x0000000003007227 */ /* 0x000fe200078e00ff */
[----:B------:R-:W-:-:S03]  /*190c0*/  IADD3 R7, P2, R4, R7, RZ ;  /* 0x0000000704077210 */ /* 0x000fc60007f5e0ff */
[----:B------:R-:W-:Y:S01]  /*190d0*/  IMAD.MOV.U32 R5, RZ, RZ, RZ ;  /* 0x000000ffff057224 */ /* 0x000fe200078e00ff */
        /* <DEDUP_REMOVED lines=14> */
[----:B------:R-:W-:-:S05]  /*191c0*/  IMAD R0, R0, R8, R3 ;  /* 0x0000000800007224 */ /* 0x000fca00078e0203 */
[----:B------:R-:W-:Y:S02]  /*191d0*/  IADD3.X R0, ~R0, R14, RZ, P1, !PT ;  /* 0x0000000e00007210 */ /* 0x000fe40000ffe5ff */
[----:B------:R-:W-:Y:S02]  /*191e0*/  IADD3 R5, P1, -R8, R7, RZ ;  /* 0x0000000708057210 */ /* 0x000fe40007f3e1ff */
[----:B------:R-:W-:-:S03]  /*191f0*/  ISETP.GE.U32.AND.EX P0, PT, R0, R9, PT, P0 ;  /* 0x000000090000720c */ /* 0x000fc60003f06100 */
[----:B------:R-:W-:Y:S01]  /*19200*/  IMAD.X R4, R0, 0x1, ~R9, P1 ;  /* 0x0000000100047824 */ /* 0x000fe200008e0e09 */
[----:B------:R-:W-:Y:S02]  /*19210*/  SEL R5, R5, R7, P0 ;  /* 0x0000000705057207 */ /* 0x000fe40000000000 */
[----:B------:R-:W-:Y:S02]  /*19220*/  ISETP.NE.U32.AND P1, PT, R8, RZ, PT ;  /* 0x000000ff0800720c */ /* 0x000fe40003f25070 */
[----:B------:R-:W-:Y:S02]  /*19230*/  SEL R4, R4, R0, P0 ;  /* 0x0000000004047207 */ /* 0x000fe40000000000 */
[----:B------:R-:W-:Y:S02]  /*19240*/  ISETP.GE.U32.AND P0, PT, R5, R8, PT ;  /* 0x000000080500720c */ /* 0x000fe40003f06070 */
[----:B------:R-:W-:Y:S02]  /*19250*/  IADD3 R0, P2, -R8, R5, RZ ;  /* 0x0000000508007210 */ /* 0x000fe40007f5e1ff */
[----:B------:R-:W-:-:S02]  /*19260*/  ISETP.GE.U32.AND.EX P0, PT, R4, R9, PT, P0 ;  /* 0x000000090400720c */ /* 0x000fc40003f06100 */
[-C--:B------:R-:W-:Y:S02]  /*19270*/  IADD3.X R3, ~R9, R4.reuse, RZ, P2, !PT ;  /* 0x0000000409037210 */ /* 0x080fe400017fe5ff */
[----:B------:R-:W-:Y:S01]  /*19280*/  SEL R0, R0, R5, P0 ;  /* 0x0000000500007207 */ /* 0x000fe20000000000 */
[----:B------:R-:W-:Y:S01]  /*19290*/  HFMA2.MMA R5, -RZ, RZ, 0, 0 ;  /* 0x00000000ff057435 */ /* 0x000fe200000001ff */
[----:B------:R-:W-:Y:S01]  /*192a0*/  SEL R3, R3, R4, P0 ;  /* 0x0000000403037207 */ /* 0x000fe20000000000 */
[----:B------:R-:W-:Y:S01]  /*192b0*/  IMAD.MOV.U32 R4, RZ, RZ, R11 ;  /* 0x000000ffff047224 */ /* 0x000fe200078e000b */
[----:B------:R-:W-:-:S04]  /*192c0*/  ISETP.NE.AND.EX P1, PT, R9, RZ, PT, P1 ;  /* 0x000000ff0900720c */ /* 0x000fc80003f25310 */
[----:B------:R-:W-:Y:S02]  /*192d0*/  SEL R0, R0, 0xffffffff, P1 ;  /* 0xffffffff00007807 */ /* 0x000fe40000800000 */
[----:B------:R-:W-:Y:S01]  /*192e0*/  SEL R3, R3, 0xffffffff, P1 ;  /* 0xffffffff03037807 */ /* 0x000fe20000800000 */
[----:B------:R-:W-:Y:S06]  /*192f0*/  RET.REL.NODEC R4 `(_ZN2at6native24index_elementwise_kernelILi128ELi4EZNS0_20cuda_take_put_kernelIN3c108BFloat16ElZZZZZNS0_11take_kernelERNS_14TensorIteratorERKNS_10TensorBaseEENKUlvE_clEvENKUlvE10_clEvENKUlvE_clEvENKUlvE0_clEvEUlRS4_lE_EEvS6_S9_RKT1_EUliE_EEvlSG_) ;  /* 0xfffe6d0004007950 */ /* 0x000fec0003c3ffff */
.L_x_13550:
        /* <DEDUP_REMOVED lines=16> */
.L_x_27367:


//--------------------- .text._ZN2at6native24index_elementwise_kernelILi128ELi4EZNS0_20cuda_take_put_kernelIN3c108BFloat16EiZZZZZNS0_11take_kernelERNS_14TensorIteratorERKNS_10TensorBaseEENKUlvE_clEvENKUlvE10_clEvENKUlvE_clEvENKUlvE_clEvEUlRS4_iE_EEvS6_S9_RKT1_EUliE_EEvlSG_ --------------------------
	.section	.text._ZN2at6native24index_elementwise_kernelILi128ELi4EZNS0_20cuda_take_put_kernelIN3c108BFloat16EiZZZZZNS0_11take_kernelERNS_14TensorIteratorERKNS_10TensorBaseEENKUlvE_clEvENKUlvE10_clEvENKUlvE_clEvENKUlvE_clEvEUlRS4_iE_EEvS6_S9_RKT1_EUliE_EEvlSG_,"ax",@progbits
	.sectioninfo	@"SHI_REGISTERS=28"
	.align	128
        .global         _ZN2at6native24index_elementwise_kernelILi128ELi4EZNS0_20cuda_take_put_kernelIN3c108BFloat16EiZZZZZNS0_11take_kernelERNS_14TensorIteratorERKNS_10TensorBaseEENKUlvE_clEvENKUlvE10_clEvENKUlvE_clEvENKUlvE_clEvEUlRS4_iE_EEvS6_S9_RKT1_EUliE_EEvlSG_
        .type           _ZN2at6native24index_elementwise_kernelILi128ELi4EZNS0_20cuda_take_put_kernelIN3c108BFloat16EiZZZZZNS0_11take_kernelERNS_14TensorIteratorERKNS_10TensorBaseEENKUlvE_clEvENKUlvE10_clEvENKUlvE_clEvENKUlvE_clEvEUlRS4_iE_EEvS6_S9_RKT1_EUliE_EEvlSG_,@function
        .size           _ZN2at6native24index_elementwise_kernelILi128ELi4EZNS0_20cuda_take_put_kernelIN3c108BFloat16EiZZZZZNS0_11take_kernelERNS_14TensorIteratorERKNS_10TensorBaseEENKUlvE_clEvENKUlvE10_clEvENKUlvE_clEvENKUlvE_clEvEUlRS4_iE_EEvS6_S9_RKT1_EUliE_EEvlSG_,(.L_x_27528 - _ZN2at6native24index_elementwise_kernelILi128ELi4EZNS0_20cuda_take_put_kernelIN3c108BFloat16EiZZZZZNS0_11take_kernelERNS_14TensorIteratorERKNS_10TensorBaseEENKUlvE_clEvENKUlvE10_clEvENKUlvE_clEvENKUlvE_clEvEUlRS4_iE_EEvS6_S9_RKT1_EUliE_EEvlSG_)
        .other          _ZN2at6native24index_elementwise_kernelILi128ELi4EZNS0_20cuda_take_put_kernelIN3c108BFloat16EiZZZZZNS0_11take_kernelERNS_14TensorIteratorERKNS_10TensorBaseEENKUlvE_clEvENKUlvE10_clEvENKUlvE_clEvENKUlvE_clEvEUlRS4_iE_EEvS6_S9_RKT1_EUliE_EEvlSG_,@"STO_CUDA_ENTRY STV_DEFAULT"
_ZN2at6native24index_elementwise_kernelILi128ELi4EZNS0_20cuda_take_put_kernelIN3c108BFloat16EiZZZZZNS0_11take_kernelERNS_14TensorIteratorERKNS_10TensorBaseEENKUlvE_clEvENKUlvE10_clEvENKUlvE_clEvENKUlvE_clEvEUlRS4_iE_EEvS6_S9_RKT1_EUliE_EEvlSG_:
.text._ZN2at6native24index_elementwise_kernelILi128ELi4EZNS0_20cuda_take_put_kernelIN3c108BFloat16EiZZZZZNS0_11take_kernelERNS_14TensorIteratorERKNS_10TensorBaseEENKUlvE_clEvENKUlvE10_clEvENKUlvE_clEvENKUlvE_clEvEUlRS4_iE_EEvS6_S9_RKT1_EUliE_EEvlSG_:
[----:B------:R-:W-:Y:S02]  /*0000*/  MOV R1, c[0x0][0x28] ;  /* 0x00000a0000017a02 */ /* 0x000fe40000000f00 */
[----:B------:R-:W0:Y:S01]  /*0010*/  S2R R22, SR_CTAID.X ;  /* 0x0000000000167919 */ /* 0x000e220000002500 */
[----:B------:R-:W-:Y:S01]  /*0020*/  ULDC.64 UR36, c[0x0][0x118] ;  /* 0x0000460000247ab9 */ /* 0x000fe20000000a00 */
[----:B------:R-:W-:Y:S01]  /*0030*/  BSSY B7, `(.L_x_13551) ;  /* 0x00001e7000077945 */ /* 0x000fe20003800000 */
[----:B------:R-:W-:Y:S01]  /*0040*/  HFMA2.MMA R3, -RZ, RZ, 0, 0 ;  /* 0x00000000ff037435 */ /* 0x000fe200000001ff */
[----:B------:R-:W0:Y:S02]  /*0050*/  S2R R25, SR_TID.X ;  /* 0x0000000000197919 */ /* 0x000e240000002100 */
[----:B0-----:R-:W-:-:S04]  /*0060*/  LEA R2, R22, R25, 0x9 ;  /* 0x0000001916027211 */ /* 0x001fc800078e48ff */
[----:B------:R-:W-:Y:S01]  /*0070*/  ISETP.GE.U32.AND P0, PT, R2, c[0x0][0x160], PT ;  /* 0x0000580002007a0c */ /* 0x000fe20003f06070 */
[----:B------:R-:W-:-:S03]  /*0080*/  IMAD.MOV.U32 R23, RZ, RZ, R2 ;  /* 0x000000ffff177224 */ /* 0x000fc600078e0002 */
[----:B------:R-:W-:-:S13]  /*0090*/  ISETP.GE.AND.EX P0, PT, RZ, c[0x0][0x164], PT, P0 ;  /* 0x00005900ff007a0c */ /* 0x000fda0003f06300 */
[----:B------:R-:W-:Y:S05]  /*00a0*/  @P0 BRA `(.L_x_13552) ;  /* 0x00001df000000947 */ /* 0x000fea0003800000 */
[----:B------:R-:W-:Y:S01]  /*00b0*/  ISETP.NE.AND P0, PT, RZ, c[0x0][0x168], PT ;  /* 0x00005a00ff007a0c */ /* 0x000fe20003f05270 */
[----:B------:R-:W-:Y:S01]  /*00c0*/  IMAD.MOV.U32 R18, RZ, RZ, RZ ;  /* 0x000000ffff127224 */ /* 0x000fe200078e00ff */
[----:B------:R-:W-:-:S11]  /*00d0*/  MOV R0, RZ ;  /* 0x000000ff00007202 */ /* 0x000fd60000000f00 */
[----:B------:R-:W-:Y:S05]  /*00e0*/  @!P0 BRA `(.L_x_13553) ;  /* 0x00000e0000008947 */ /* 0x000fea0003800000 */
[----:B------:R-:W-:Y:S01]  /*00f0*/  MOV R2, RZ ;  /* 0x000000ff00027202 */ /* 0x000fe20000000f00 */
[----:B------:R-:W-:Y:S01]  /*0100*/  IMAD.MOV.U32 R6, RZ, RZ, c[0x0][0x168] ;  /* 0x00005a00ff067624 */ /* 0x000fe200078e00ff */
[----:B------:R-:W-:-:S04]  /*0110*/  MOV R3, R23 ;  /* 0x0000001700037202 */ /* 0x000fc80000000f00 */
[----:B------:R-:W-:Y:S01]  /*0120*/  ISETP.NE.AND P0, PT, R6, 0x1, PT ;  /* 0x000000010600780c */ /* 0x000fe20003f05270 */
[----:B------:R-:W-:-:S05]  /*0130*/  IMAD.HI.U32 R2, R23, c[0x0][0x170], R2 ;  /* 0x00005c0017027a27 */ /* 0x000fca00078e0002 */
        /* <DEDUP_REMOVED lines=208> */
[----:B------:R-:W-:-:S03]  /*0e40*/  @P0 MOV R4, RZ ;  /* 0x000000ff00040202 */ /* 0x000fc60000000f00 */
[--C-:B------:R-:W-:Y:S02]  /*0e50*/  IMAD.MOV R7, RZ, RZ, -R5.reuse ;  /* 0x000000ffff077224 */ /* 0x100fe400078e0a05 */
[----:B------:R-:W-:-:S04]  /*0e60*/  @P0 IMAD.HI.U32 R2, R5, c[0x0][0x290], R4 ;  /* 0x0000a40005020a27 */ /* 0x000fc800078e0004 */
[----:B------:R-:W-:Y:S01]  /*0e70*/  IMAD R3, R7, c[0x0][0x280], R3 ;  /* 0x0000a00007037a24 */ /* 0x000fe200078e0203 */
[----:B------:R-:W-:-:S03]  /*0e80*/  @P0 SHF.R.U32.HI R2, RZ, c[0x0][0x294], R2 ;  /* 0x0000a500ff020a19 */ /* 0x000fc60000011602 */
[C---:B------:R-:W-:Y:S01]  /*0e90*/  IMAD R18, R3.reuse, c[0x0][0x350], R18 ;  /* 0x0000d40003127a24 */ /* 0x040fe200078e0212 */
[----:B------:R-:W-:Y:S01]  /*0ea0*/  @P0 IADD3 R4, -R2, RZ, RZ ;  /* 0x000000ff02040210 */ /* 0x000fe20007ffe1ff */
[----:B------:R-:W-:-:S04]  /*0eb0*/  IMAD R0, R3, c[0x0][0x354], R0 ;  /* 0x0000d50003007a24 */ /* 0x000fc800078e0200 */
[----:B------:R-:W-:-:S04]  /*0ec0*/  @P0 IMAD R5, R4, c[0x0][0x28c], R5 ;  /* 0x0000a30004050a24 */ /* 0x000fc800078e0205 */
[C---:B------:R-:W-:Y:S02]  /*0ed0*/  @P0 IMAD R18, R5.reuse, c[0x0][0x358], R18 ;  /* 0x0000d60005120a24 */ /* 0x040fe400078e0212 */
[----:B------:R-:W-:-:S05]  /*0ee0*/  @P0 IMAD R0, R5, c[0x0][0x35c], R0 ;  /* 0x0000d70005000a24 */ /* 0x000fca00078e0200 */
.L_x_13553:
[----:B------:R-:W-:Y:S01]  /*0ef0*/  IADD3 R16, P0, R0, c[0x0][0x368], RZ ;  /* 0x0000da0000107a10 */ /* 0x000fe20007f1e0ff */
[----:B------:R-:W-:-:S03]  /*0f00*/  ULDC.64 UR4, c[0x0][0x370] ;  /* 0x0000dc0000047ab9 */ /* 0x000fc60000000a00 */
[----:B------:R-:W-:-:S06]  /*0f10*/  IADD3.X R17, RZ, c[0x0][0x36c], RZ, P0, !PT ;  /* 0x0000db00ff117a10 */ /* 0x000fcc00007fe4ff */
        /* <DEDUP_REMOVED lines=14> */
[----:B------:R-:W-:Y:S01]  /*1000*/  HFMA2.MMA R12, -RZ, RZ, 0, 5.9604644775390625e-08 ;  /* 0x00000001ff0c7435 */ /* 0x000fe200000001ff */
[----:B------:R-:W-:Y:S01]  /*1010*/  MOV R5, c[0x4][0x4e4] ;  /* 0x0101390000057a02 */ /* 0x000fe20000000f00 */
[----:B------:R-:W-:Y:S01]  /*1020*/  IMAD.MOV.U32 R6, RZ, RZ, c[0x4][0x4c0] ;  /* 0x01013000ff067624 */ /* 0x000fe200078e00ff */
[----:B------:R-:W0:Y:S01]  /*1030*/  LDC.64 R2, c[0x4][R2] ;  /* 0x0100000002027b82 */ /* 0x000e220000000a00 */
[----:B------:R-:W-:Y:S01]  /*1040*/  MOV R7, c[0x4][0x4c4] ;  /* 0x0101310000077a02 */ /* 0x000fe20000000f00 */
[----:B------:R-:W-:Y:S01]  /*1050*/  IMAD.MOV.U32 R10, RZ, RZ, c[0x4][0x308] ;  /* 0x0100c200ff0a7624 */ /* 0x000fe200078e00ff */
[----:B------:R-:W-:Y:S01]  /*1060*/  MOV R11, c[0x4][0x30c] ;  /* 0x0100c300000b7a02 */ /* 0x000fe20000000f00 */
[----:B------:R-:W-:-:S04]  /*1070*/  IMAD.MOV.U32 R13, RZ, RZ, RZ ;  /* 0x000000ffff0d7224 */ /* 0x000fc800078e00ff */
        /* <DEDUP_REMOVED lines=8> */
.L_x_13555:
[----:B------:R-:W-:Y:S05]  /*1100*/  BSYNC B6 ;  /* 0x0000000000067941 */ /* 0x000fea0003800000 */
.L_x_13554:
[----:B------:R-:W-:Y:S01]  /*1110*/  ULDC.U8 UR4, c[0x0][0x378] ;  /* 0x0000de0000047ab9 */ /* 0x000fe20000000000 */
[C---:B------:R-:W-:Y:S02]  /*1120*/  ISETP.GE.AND P0, PT, R16.reuse, RZ, PT ;  /* 0x000000ff1000720c */ /* 0x040fe40003f06270 */
[----:B------:R-:W-:Y:S02]  /*1130*/  ISETP.NE.AND P1, PT, RZ, UR4, PT ;  /* 0x00000004ff007c0c */ /* 0x000fe4000bf25270 */
[----:B------:R-:W-:-:S04]  /*1140*/  IADD3 R17, R16, c[0x0][0x370], RZ ;  /* 0x0000dc0010117a10 */ /* 0x000fc80007ffe0ff */
[----:B------:R-:W-:-:S04]  /*1150*/  SEL R17, R17, R16, !P0 ;  /* 0x0000001011117207 */ /* 0x000fc80004000000 */
[----:B------:R-:W-:-:S03]  /*1160*/  MOV R3, R17 ;  /* 0x0000001100037202 */ /* 0x000fc60000000f00 */
[----:B------:R-:W-:Y:S05]  /*1170*/  @P1 BRA `(.L_x_13556) ;  /* 0x00000ca000001947 */ /* 0x000fea0003800000 */
[----:B------:R-:W-:Y:S01]  /*1180*/  ISETP.NE.AND P0, PT, RZ, c[0x0][0x37c], PT ;  /* 0x0000df00ff007a0c */ /* 0x000fe20003f05270 */
[----:B------:R-:W-:-:S12]  /*1190*/  HFMA2.MMA R3, -RZ, RZ, 0, 0 ;  /* 0x00000000ff037435 */ /* 0x000fd800000001ff */
[----:B------:R-:W-:Y:S05]  /*11a0*/  @!P0 BRA `(.L_x_13556) ;  /* 0x00000c7000008947 */ /* 0x000fea0003800000 */
[----:B------:R-:W-:Y:S01]  /*11b0*/  IMAD.MOV.U32 R16, RZ, RZ, RZ ;  /* 0x000000ffff107224 */ /* 0x000fe200078e00ff */
[----:B------:R-:W-:-:S03]  /*11c0*/  MOV R0, 0x1 ;  /* 0x0000000100007802 */ /* 0x000fc60000000f00 */
[----:B------:R-:W-:Y:S01]  /*11d0*/  IMAD.HI.U32 R4, R17, c[0x0][0x384], R16 ;  /* 0x0000e10011047a27 */ /* 0x000fe200078e0010 */
[----:B------:R-:W-:-:S04]  /*11e0*/  ISETP.NE.AND P0, PT, R0, c[0x0][0x37c], PT ;  /* 0x0000df0000007a0c */ /* 0x000fc80003f05270 */
[----:B------:R-:W-:-:S04]  /*11f0*/  SHF.R.U32.HI R5, RZ, c[0x0][0x388], R4 ;  /* 0x0000e200ff057a19 */ /* 0x000fc80000011604 */
[----:B------:R-:W-:-:S05]  /*1200*/  IADD3 R3, -R5, RZ, RZ ;  /* 0x000000ff05037210 */ /* 0x000fca0007ffe1ff */
[----:B------:R-:W-:-:S04]  /*1210*/  IMAD R3, R3, c[0x0][0x380], R17 ;  /* 0x0000e00003037a24 */ /* 0x000fc800078e0211 */
[----:B------:R-:W-:Y:S01]  /*1220*/  IMAD R3, R3, c[0x0][0x4ac], RZ ;  /* 0x00012b0003037a24 */ /* 0x000fe200078e02ff */
[----:B------:R-:W-:Y:S05]  /*1230*/  @!P0 BRA `(.L_x_13556) ;  /* 0x00000be000008947 */ /* 0x000fea0003800000 */
[----:B------:R-:W-:Y:S01]  /*1240*/  IMAD.MOV.U32 R4, RZ, RZ, RZ ;  /* 0x000000ffff047224 */ /* 0x000fe200078e00ff */
[----:B------:R-:W-:-:S03]  /*1250*/  MOV R0, c[0x0][0x37c] ;  /* 0x0000df0000007a02 */ /* 0x000fc60000000f00 */
[----:B------:R-:W-:Y:S01]  /*1260*/  IMAD.HI.U32 R6, R5, c[0x0][0x390], R4 ;  /* 0x0000e40005067a27 */ /* 0x000fe200078e0004 */
[----:B------:R-:W-:-:S04]  /*1270*/  ISETP.NE.AND P0, PT, R0, 0x2, PT ;  /* 0x000000020000780c */ /* 0x000fc80003f05270 */
[----:B------:R-:W-:-:S04]  /*1280*/  SHF.R.U32.HI R7, RZ, c[0x0][0x394], R6 ;  /* 0x0000e500ff077a19 */ /* 0x000fc80000011606 */
[----:B------:R-:W-:-:S05]  /*1290*/  IADD3 R4, -R7, RZ, RZ ;  /* 0x000000ff07047210 */ /* 0x000fca0007ffe1ff */
[----:B------:R-:W-:-:S04]  /*12a0*/  IMAD R4, R4, c[0x0][0x38c], R5 ;  /* 0x0000e30004047a24 */ /* 0x000fc800078e0205 */
        /* <DEDUP_REMOVED lines=170> */
[----:B------:R-:W-:Y:S01]  /*1d50*/  ISETP.NE.AND P0, PT, R0, 0x18, PT ;  /* 0x000000180000780c */ /* 0x000fe20003f05270 */
[----:B------:R-:W-:-:S04]  /*1d60*/  IMAD.MOV.U32 R4, RZ, RZ, RZ ;  /* 0x000000ffff047224 */ /* 0x000fc800078e00ff */
[----:B------:R-:W-:-:S05]  /*1d70*/  IMAD.HI.U32 R6, R5, c[0x0][0x498], R4 ;  /* 0x0001260005067a27 */ /* 0x000fca00078e0004 */
[----:B------:R-:W-:-:S03]  /*1d80*/  SHF.R.U32.HI R7, RZ, c[0x0][0x49c], R6 ;  /* 0x00012700ff077a19 */ /* 0x000fc60000011606 */
[----:B------:R-:W-:Y:S02]  /*1d90*/  @P0 MOV R6, RZ ;  /* 0x000000ff00060202 */ /* 0x000fe40000000f00 */
[----:B------:R-:W-:-:S03]  /*1da0*/  IADD3 R4, -R7, RZ, RZ ;  /* 0x000000ff07047210 */ /* 0x000fc60007ffe1ff */
[----:B------:R-:W-:-:S04]  /*1db0*/  @P0 IMAD.HI.U32 R0, R7, c[0x0][0x4a4], R6 ;  /* 0x0001290007000a27 */ /* 0x000fc800078e0006 */
[----:B------:R-:W-:Y:S01]  /*1dc0*/  IMAD R4, R4, c[0x0][0x494], R5 ;  /* 0x0001250004047a24 */ /* 0x000fe200078e0205 */
[----:B------:R-:W-:-:S03]  /*1dd0*/  @P0 SHF.R.U32.HI R0, RZ, c[0x0][0x4a8], R0 ;  /* 0x00012a00ff000a19 */ /* 0x000fc60000011600 */
[----:B------:R-:W-:Y:S02]  /*1de0*/  IMAD R3, R4, c[0x0][0x508], R3 ;  /* 0x0001420004037a24 */ /* 0x000fe400078e0203 */
[----:B------:R-:W-:-:S04]  /*1df0*/  @P0 IMAD.MOV R6, RZ, RZ, -R0 ;  /* 0x000000ffff060224 */ /* 0x000fc800078e0a00 */
[----:B------:R-:W-:-:S04]  /*1e00*/  @P0 IMAD R6, R6, c[0x0][0x4a0], R7 ;  /* 0x0001280006060a24 */ /* 0x000fc800078e0207 */
[----:B------:R-:W-:Y:S02]  /*1e10*/  @P0 IMAD R3, R6, c[0x0][0x50c], R3 ;  /* 0x0001430006030a24 */ /* 0x000fe400078e0203 */
.L_x_13556:
[----:B------:R-:W-:-:S05]  /*1e20*/  MOV R2, 0x2 ;  /* 0x0000000200027802 */ /* 0x000fca0000000f00 */
[----:B------:R-:W-:-:S06]  /*1e30*/  IMAD.WIDE R2, R3, R2, c[0x0][0x510] ;  /* 0x0001440003027625 */ /* 0x000fcc00078e0202 */
[----:B------:R0:W2:Y:S01]  /*1e40*/  LDG.E.U16 R3, [R2.64] ;  /* 0x0000002402037981 */ /* 0x0000a2000c1e1500 */
[----:B------:R-:W-:-:S04]  /*1e50*/  LEA R22, R22, R25, 0x9 ;  /* 0x0000001916167211 */ /* 0x000fc800078e48ff */
[----:B------:R-:W-:-:S05]  /*1e60*/  IADD3 R23, R22, 0x80, RZ ;  /* 0x0000008016177810 */ /* 0x000fca0007ffe0ff */
[----:B0-----:R-:W-:Y:S01]  /*1e70*/  IMAD.MOV.U32 R2, RZ, RZ, R23 ;  /* 0x000000ffff027224 */ /* 0x001fe200078e0017 */
[----:B--2---:R0:W-:Y:S02]  /*1e80*/  STG.E.U16 [R18.64], R3 ;  /* 0x0000000312007986 */ /* 0x0041e4000c101524 */
[----:B0-----:R-:W-:Y:S02]  /*1e90*/  MOV R3, RZ ;  /* 0x000000ff00037202 */ /* 0x001fe40000000f00 */
.L_x_13552:
[----:B------:R-:W-:Y:S05]  /*1ea0*/  BSYNC B7 ;  /* 0x0000000000077941 */ /* 0x000fea0003800000 */
.L_x_13551:
[----:B------:R-:W-:Y:S01]  /*1eb0*/  ISETP.GE.U32.AND P0, PT, R2, c[0x0][0x160], PT ;  /* 0x0000580002007a0c */ /* 0x000fe20003f06070 */
[----:B------:R-:W-:Y:S03]  /*1ec0*/  BSSY B7, `(.L_x_13557) ;  /* 0x00001e2000077945 */ /* 0x000fe60003800000 */
[----:B------:R-:W-:-:S13]  /*1ed0*/  ISETP.GE.AND.EX P0, PT, R3, c[0x0][0x164], PT, P0 ;  /* 0x0000590003007a0c */ /* 0x000fda0003f06300 */
[----:B------:R-:W-:Y:S05]  /*1ee0*/  @P0 BRA `(.L_x_13558) ;  /* 0x00001df000000947 */ /* 0x000fea0003800000 */
[----:B------:R-:W-:Y:S01]  /*1ef0*/  ISETP.NE.AND P0, PT, RZ, c[0x0][0x168], PT ;  /* 0x00005a00ff007a0c */ /* 0x000fe20003f05270 */
[----:B------:R-:W-:Y:S01]  /*1f00*/  IMAD.MOV.U32 R18, RZ, RZ, RZ ;  /* 0x000000ffff127224 */ /* 0x000fe200078e00ff */
[----:B------:R-:W-:-:S11]  /*1f10*/  MOV R0, RZ ;  /* 0x000000ff00007202 */ /* 0x000fd60000000f00 */
[----:B------:R-:W-:Y:S05]  /*1f20*/  @!P0 BRA `(.L_x_13559) ;  /* 0x00000e1000008947 */ /* 0x000fea0003800000 */
[----:B------:R-:W-:Y:S01]  /*1f30*/  HFMA2.MMA R22, -RZ, RZ, 0, 0 ;  /* 0x00000000ff167435 */ /* 0x000fe200000001ff */
[----:B------:R-:W-:-:S04]  /*1f40*/  MOV R4, 0x1 ;  /* 0x0000000100047802 */ /* 0x000fc80000000f00 */
[----:B------:R-:W-:-:S05]  /*1f50*/  ISETP.NE.AND P0, PT, R4, c[0x0][0x168], PT ;  /* 0x00005a0004007a0c */ /* 0x000fca0003f05270 */
[----:B------:R-:W-:-:S05]  /*1f60*/  IMAD.HI.U32 R2, R23, c[0x0][0x170], R22 ;  /* 0x00005c0017027a27 */ /* 0x000fca00078e0016 */
[----:B------:R-:W-:-:S05]  /*1f70*/  SHF.R.U32.HI R3, RZ, c[0x0][0x174], R2 ;  /* 0x00005d00ff037a19 */ /* 0x000fca0000011602 */
[----:B------:R-:W-:-:S04]  /*1f80*/  IMAD.MOV R0, RZ, RZ, -R3 ;  /* 0x000000ffff007224 */ /* 0x000fc800078e0a03 */
[----:B------:R-:W-:-:S04]  /*1f90*/  IMAD R0, R0, c[0x0][0x16c], R23 ;  /* 0x00005b0000007a24 */ /* 0x000fc800078e0217 */
[C---:B------:R-:W-:Y:S02]  /*1fa0*/  IMAD R18, R0.reuse, c[0x0][0x298], RZ ;  /* 0x0000a60000127a24 */ /* 0x040fe400078e02ff */
[----:B------:R-:W-:Y:S01]  /*1fb0*/  IMAD R0, R0, c[0x0][0x29c], RZ ;  /* 0x0000a70000007a24 */ /* 0x000fe200078e02ff */
[----:B------:R-:W-:Y:S05]  /*1fc0*/  @!P0 BRA `(.L_x_13559) ;  /* 0x00000d7000008947 */ /* 0x000fea0003800000 */
[----:B------:R-:W-:Y:S02]  /*1fd0*/  MOV R2, RZ ;  /* 0x000000ff00027202 */ /* 0x000fe40000000f00 */
[----:B------:R-:W-:-:S03]  /*1fe0*/  MOV R6, 0x2 ;  /* 0x0000000200067802 */ /* 0x000fc60000000f00 */
[----:B------:R-:W-:Y:S01]  /*1ff0*/  IMAD.HI.U32 R4, R3, c[0x0][0x17c], R2 ;  /* 0x00005f0003047a27 */ /* 0x000fe200078e0002 */
[----:B------:R-:W-:-:S04]  /*2000*/  ISETP.NE.AND P0, PT, R6, c[0x0][0x168], PT ;  /* 0x00005a0006007a0c */ /* 0x000fc80003f05270 */
[----:B------:R-:W-:-:S05]  /*2010*/  SHF.R.U32.HI R5, RZ, c[0x0][0x180], R4 ;  /* 0x00006000ff057a19 */ /* 0x000fca0000011604 */
[----:B------:R-:W-:-:S04]  /*2020*/  IMAD.MOV R2, RZ, RZ, -R5 ;  /* 0x000000ffff027224 */ /* 0x000fc800078e0a05 */
[----:B------:R-:W-:-:S04]  /*2030*/  IMAD R3, R2, c[0x0][0x178], R3 ;  /* 0x00005e0002037a24 */ /* 0x000fc800078e0203 */
[C---:B------:R-:W-:Y:S02]  /*2040*/  IMAD R18, R3.reuse, c[0x0][0x2a0], R18 ;  /* 0x0000a80003127a24 */ /* 0x040fe400078e0212 */
[----:B------:R-:W-:Y:S01]  /*2050*/  IMAD R0, R3, c[0x0][0x2a4], R0 ;  /* 0x0000a90003007a24 */ /* 0x000fe200078e0200 */
[----:B------:R-:W-:Y:S05]  /*2060*/  @!P0 BRA `(.L_x_13559) ;  /* 0x00000cd000008947 */ /* 0x000fea0003800000 */
[----:B------:R-:W-:Y:S01]  /*2070*/  HFMA2.MMA R4, -RZ, RZ, 0, 0 ;  /* 0x00000000ff047435 */ /* 0x000fe200000001ff */
[----:B------:R-:W-:-:S04]  /*2080*/  MOV R6, c[0x0][0x168] ;  /* 0x00005a0000067a02 */ /* 0x000fc80000000f00 */
[----:B------:R-:W-:-:S05]  /*2090*/  ISETP.NE.AND P0, PT, R6, 0x3, PT ;  /* 0x000000030600780c */ /* 0x000fca0003f05270 */
        /* <DEDUP_REMOVED lines=202> */
.L_x_13559:
[----:B------:R-:W-:Y:S01]  /*2d40*/  IADD3 R16, P0, R0, c[0x0][0x368], RZ ;  /* 0x0000da0000107a10 */ /* 0x000fe20007f1e0ff */
[----:B------:R-:W-:-:S04]  /*2d50*/  ULDC.64 UR4, c[0x0][0x370] ;  /* 0x0000dc0000047ab9 */ /* 0x000fc80000000a00 */
[----:B------:R-:W-:-:S06]  /*2d60*/  IMAD.X R17, RZ, RZ, c[0x0][0x36c], P0 ;  /* 0x0000db00ff117624 */ /* 0x000fcc00000e06ff */
        /* <DEDUP_REMOVED lines=20> */
[----:B------:R-:W-:Y:S02]  /*2eb0*/  MOV R10, c[0x4][0x308] ;  /* 0x0100c200000a7a02 */ /* 0x000fe40000000f00 */
[----:B------:R-:W-:-:S03]  /*2ec0*/  MOV R13, RZ ;  /* 0x000000ff000d7202 */ /* 0x000fc60000000f00 */
        /* <DEDUP_REMOVED lines=8> */
.L_x_13561:
[----:B------:R-:W-:Y:S05]  /*2f50*/  BSYNC B6 ;  /* 0x0000000000067941 */ /* 0x000fea0003800000 */
.L_x_13560:
        /* <DEDUP_REMOVED lines=8> */
[----:B------:R-:W-:-:S12]  /*2fe0*/  IMAD.MOV.U32 R3, RZ, RZ, RZ ;  /* 0x000000ffff037224 */ /* 0x000fd800078e00ff */
[----:B------:R-:W-:Y:S05]  /*2ff0*/  @!P0 BRA `(.L_x_13562) ;  /* 0x00000c7000008947 */ /* 0x000fea0003800000 */
[----:B------:R-:W-:Y:S01]  /*3000*/  HFMA2.MMA R16, -RZ, RZ, 0, 0 ;  /* 0x00000000ff107435 */ /* 0x000fe200000001ff */
[----:B------:R-:W-:-:S04]  /*3010*/  MOV R0, 0x1 ;  /* 0x0000000100007802 */ /* 0x000fc80000000f00 */
[----:B------:R-:W-:-:S05]  /*3020*/  ISETP.NE.AND P0, PT, R0, c[0x0][0x37c], PT ;  /* 0x0000df0000007a0c */ /* 0x000fca0003f05270 */
[----:B------:R-:W-:-:S05]  /*3030*/  IMAD.HI.U32 R4, R17, c[0x0][0x384], R16 ;  /* 0x0000e10011047a27 */ /* 0x000fca00078e0010 */
        /* <DEDUP_REMOVED lines=195> */
.L_x_13562:
[----:B------:R-:W-:-:S05]  /*3c70*/  MOV R2, 0x2 ;  /* 0x0000000200027802 */ /* 0x000fca0000000f00 */
[----:B------:R-:W-:-:S06]  /*3c80*/  IMAD.WIDE R2, R3, R2, c[0x0][0x510] ;  /* 0x0001440003027625 */ /* 0x000fcc00078e0202 */
[----:B------:R0:W2:Y:S01]  /*3c90*/  LDG.E.U16 R3, [R2.64] ;  /* 0x0000002402037981 */ /* 0x0000a2000c1e1500 */
[----:B------:R-:W-:-:S04]  /*3ca0*/  IADD3 R23, R23, 0x80, RZ ;  /* 0x0000008017177810 */ /* 0x000fc80007ffe0ff */
[----:B0-----:R-:W-:Y:S01]  /*3cb0*/  MOV R2, R23 ;  /* 0x0000001700027202 */ /* 0x001fe20000000f00 */
[----:B--2---:R0:W-:Y:S02]  /*3cc0*/  STG.E.U16 [R18.64], R3 ;  /* 0x0000000312007986 */ /* 0x0041e4000c101524 */
[----:B0-----:R-:W-:Y:S02]  /*3cd0*/  MOV R3, RZ ;  /* 0x000000ff00037202 */ /* 0x001fe40000000f00 */
.L_x_13558:
[----:B------:R-:W-:Y:S05]  /*3ce0*/  BSYNC B7 ;  /* 0x0000000000077941 */ /* 0x000fea0003800000 */
.L_x_13557:
        /* <DEDUP_REMOVED lines=15> */
[C---:B------:R-:W-:Y:S02]  /*3de0*/  IMAD R18, R0.reuse, c[0x0][0x298], RZ ;  /* 0x0000a60000127a24 */ /* 0x040fe400078e02ff */
[----:B------:R-:W-:Y:S01]  /*3df0*/  IMAD R0, R0, c[0x0][0x29c], RZ ;  /* 0x0000a70000007a24 */ /* 0x000fe200078e02ff */
[----:B------:R-:W-:Y:S05]  /*3e00*/  @!P0 BRA `(.L_x_13565) ;  /* 0x00000d7000008947 */ /* 0x000fea0003800000 */
[----:B------:R-:W-:Y:S01]  /*3e10*/  HFMA2.MMA R6, -RZ, RZ, 0, 1.1920928955078125e-07 ;  /* 0x00000002ff067435 */ /* 0x000fe200000001ff */
[----:B------:R-:W-:-:S05]  /*3e20*/  MOV R2, RZ ;  /* 0x000000ff00027202 */ /* 0x000fca0000000f00 */
[----:B------:R-:W-:-:S04]  /*3e30*/  IMAD.HI.U32 R4, R3, c[0x0][0x17c], R2 ;  /* 0x00005f0003047a27 */ /* 0x000fc800078e0002 */
[----:B------:R-:W-:Y:S02]  /*3e40*/  ISETP.NE.AND P0, PT, R6, c[0x0][0x168], PT ;  /* 0x00005a0006007a0c */ /* 0x000fe40003f05270 */
[----:B------:R-:W-:-:S04]  /*3e50*/  SHF.R.U32.HI R5, RZ, c[0x0][0x180], R4 ;  /* 0x00006000ff057a19 */ /* 0x000fc80000011604 */
[----:B------:R-:W-:-:S05]  /*3e60*/  IADD3 R2, -R5, RZ, RZ ;  /* 0x000000ff05027210 */ /* 0x000fca0007ffe1ff */
[----:B------:R-:W-:-:S04]  /*3e70*/  IMAD R3, R2, c[0x0][0x178], R3 ;  /* 0x00005e0002037a24 */ /* 0x000fc800078e0203 */
[C---:B------:R-:W-:Y:S02]  /*3e80*/  IMAD R18, R3.reuse, c[0x0][0x2a0], R18 ;  /* 0x0000a80003127a24 */ /* 0x040fe400078e0212 */
[----:B------:R-:W-:Y:S01]  /*3e90*/  IMAD R0, R3, c[0x0][0x2a4], R0 ;  /* 0x0000a90003007a24 */ /* 0x000fe200078e0200 */
        /* <DEDUP_REMOVED lines=206> */
.L_x_13565:
        /* <DEDUP_REMOVED lines=18> */
[----:B------:R-:W-:Y:S01]  /*4ca0*/  MOV R5, c[0x4][0x4e4] ;  /* 0x0101390000057a02 */ /* 0x000fe20000000f00 */
[----:B------:R-:W-:Y:S01]  /*4cb0*/  IMAD.MOV.U32 R7, RZ, RZ, c[0x4][0x4c4] ;  /* 0x01013100ff077624 */ /* 0x000fe200078e00ff */
[----:B------:R-:W0:Y:S01]  /*4cc0*/  LDC.64 R2, c[0x4][R2] ;  /* 0x0100000002027b82 */ /* 0x000e220000000a00 */
[----:B------:R-:W-:Y:S01]  /*4cd0*/  MOV R6, c[0x4][0x4c0] ;  /* 0x0101300000067a02 */ /* 0x000fe20000000f00 */
[----:B------:R-:W-:Y:S01]  /*4ce0*/  IMAD.MOV.U32 R12, RZ, RZ, 0x1 ;  /* 0x00000001ff0c7424 */ /* 0x000fe200078e00ff */
[----:B------:R-:W-:Y:S02]  /*4cf0*/  MOV R10, c[0x4][0x308] ;  /* 0x0100c200000a7a02 */ /* 0x000fe40000000f00 */
[----:B------:R-:W-:-:S03]  /*4d00*/  MOV R11, c[0x4][0x30c] ;  /* 0x0100c300000b7a02 */ /* 0x000fc60000000f00 */
        /* <DEDUP_REMOVED lines=8> */
.L_x_13567:
[----:B------:R-:W-:Y:S05]  /*4d90*/  BSYNC B6 ;  /* 0x0000000000067941 */ /* 0x000fea0003800000 */
.L_x_13566:
        /* <DEDUP_REMOVED lines=19> */
[----:B------:R-:W-:Y:S01]  /*4ed0*/  MOV R4, RZ ;  /* 0x000000ff00047202 */ /* 0x000fe20000000f00 */
[----:B------:R-:W-:-:S04]  /*4ee0*/  IMAD.MOV.U32 R0, RZ, RZ, c[0x0][0x37c] ;  /* 0x0000df00ff007624 */ /* 0x000fc800078e00ff */
        /* <DEDUP_REMOVED lines=184> */
[----:B------:R-:W-:Y:S01]  /*5a70*/  IMAD R3, R4, c[0x0][0x508], R3 ;  /* 0x0001420004037a24 */ /* 0x000fe200078e0203 */
[----:B------:R-:W-:-:S05]  /*5a80*/  @P0 IADD3 R6, -R0, RZ, RZ ;  /* 0x000000ff00060210 */ /* 0x000fca0007ffe1ff */
[----:B------:R-:W-:-:S04]  /*5a90*/  @P0 IMAD R6, R6, c[0x0][0x4a0], R7 ;  /* 0x0001280006060a24 */ /* 0x000fc800078e0207 */
[----:B------:R-:W-:Y:S02]  /*5aa0*/  @P0 IMAD R3, R6, c[0x0][0x50c], R3 ;  /* 0x0001430006030a24 */ /* 0x000fe400078e0203 */
.L_x_13568:
[----:B------:R-:W-:-:S04]  /*5ab0*/  IMAD.MOV.U32 R2, RZ, RZ, 0x2 ;  /* 0x00000002ff027424 */ /* 0x000fc800078e00ff */
[----:B------:R-:W-:-:S06]  /*5ac0*/  IMAD.WIDE R2, R3, R2, c[0x0][0x510] ;  /* 0x0001440003027625 */ /* 0x000fcc00078e0202 */
[----:B------:R0:W2:Y:S01]  /*5ad0*/  LDG.E.U16 R3, [R2.64] ;  /* 0x0000002402037981 */ /* 0x0000a2000c1e1500 */
[----:B------:R-:W-:-:S04]  /*5ae0*/  IADD3 R23, R23, 0x80, RZ ;  /* 0x0000008017177810 */ /* 0x000fc80007ffe0ff */
[----:B0-----:R-:W-:Y:S01]  /*5af0*/  MOV R2, R23 ;  /* 0x0000001700027202 */ /* 0x001fe20000000f00 */
[----:B--2---:R0:W-:Y:S02]  /*5b00*/  STG.E.U16 [R18.64], R3 ;  /* 0x0000000312007986 */ /* 0x0041e4000c101524 */
[----:B0-----:R-:W-:Y:S02]  /*5b10*/  MOV R3, RZ ;  /* 0x000000ff00037202 */ /* 0x001fe40000000f00 */
.L_x_13564:
[----:B------:R-:W-:Y:S05]  /*5b20*/  BSYNC B7 ;  /* 0x0000000000077941 */ /* 0x000fea0003800000 */
.L_x_13563:
[----:B------:R-:W-:-:S04]  /*5b30*/  ISETP.GE.U32.AND P0, PT, R2, c[0x0][0x160], PT ;  /* 0x0000580002007a0c */ /* 0x000fc80003f06070 */
[----:B------:R-:W-:-:S13]  /*5b40*/  ISETP.GE.AND.EX P0, PT, R3, c[0x0][0x164], PT, P0 ;  /* 0x0000590003007a0c */ /* 0x000fda0003f06300 */
[----:B------:R-:W-:Y:S05]  /*5b50*/  @P0 EXIT ;  /* 0x000000000000094d */ /* 0x000fea0003800000 */
        /* <DEDUP_REMOVED lines=21> */
[C---:B------:R-:W-:Y:S02]  /*5cb0*/  IMAD R18, R3.reuse, c[0x0][0x2a0], R18 ;  /* 0x0000a80003127a24 */ /* 0x040fe400078e0212 */
[----:B------:R-:W-:Y:S01]  /*5cc0*/  IMAD R0, R3, c[0x0][0x2a4], R0 ;  /* 0x0000a90003007a24 */ /* 0x000fe200078e0200 */
[----:B------:R-:W-:Y:S05]  /*5cd0*/  @!P0 BRA `(.L_x_13569) ;  /* 0x00000cd000008947 */ /* 0x000fea0003800000 */
[----:B------:R-:W-:Y:S01]  /*5ce0*/  HFMA2.MMA R4, -RZ, RZ, 0, 0 ;  /* 0x00000000ff047435 */ /* 0x000fe200000001ff */
[----:B------:R-:W-:-:S05]  /*5cf0*/  IMAD.MOV.U32 R6, RZ, RZ, c[0x0][0x168] ;  /* 0x00005a00ff067624 */ /* 0x000fca00078e00ff */
[----:B------:R-:W-:-:S04]  /*5d00*/  ISETP.NE.AND P0, PT, R6, 0x3, PT ;  /* 0x000000030600780c */ /* 0x000fc80003f05270 */
        /* <DEDUP_REMOVED lines=202> */
.L_x_13569:
[----:B------:R-:W-:Y:S01]  /*69b0*/  IADD3 R16, P0, R0, c[0x0][0x368], RZ ;  /* 0x0000da0000107a10 */ /* 0x000fe20007f1e0ff */
[----:B------:R-:W-:-:S03]  /*69c0*/  ULDC.64 UR4, c[0x0][0x370] ;  /* 0x0000dc0000047ab9 */ /* 0x000fc60000000a00 */
[----:B------:R-:W-:-:S06]  /*69d0*/  IADD3.X R17, RZ, c[0x0][0x36c], RZ, P0, !PT ;  /* 0x0000db00ff117a10 */ /* 0x000fcc00007fe4ff */
        /* <DEDUP_REMOVED lines=12> */
[----:B------:R-:W-:Y:S01]  /*6aa0*/  HFMA2.MMA R12, -RZ, RZ, 0, 5.9604644775390625e-08 ;  /* 0x00000001ff0c7435 */ /* 0x000fe200000001ff */
[----:B------:R-:W-:Y:S01]  /*6ab0*/  IMAD.MOV.U32 R4, RZ, RZ, c[0x4][0x4e0] ;  /* 0x01013800ff047624 */ /* 0x000fe200078e00ff */
[----:B------:R-:W-:Y:S01]  /*6ac0*/  MOV R5, c[0x4][0x4e4] ;  /* 0x0101390000057a02 */ /* 0x000fe20000000f00 */
[----:B------:R-:W-:Y:S01]  /*6ad0*/  IMAD.MOV.U32 R8, RZ, RZ, 0x153 ;  /* 0x00000153ff087424 */ /* 0x000fe200078e00ff */
[----:B------:R-:W-:Y:S01]  /*6ae0*/  MOV R6, c[0x4][0x4c0] ;  /* 0x0101300000067a02 */ /* 0x000fe20000000f00 */
[----:B------:R-:W0:Y:S01]  /*6af0*/  LDC.64 R2, c[0x4][R2] ;  /* 0x0100000002027b82 */ /* 0x000e220000000a00 */
[----:B------:R-:W-:Y:S01]  /*6b00*/  MOV R7, c[0x4][0x4c4] ;  /* 0x0101310000077a02 */ /* 0x000fe20000000f00 */
[----:B------:R-:W-:Y:S01]  /*6b10*/  IMAD.MOV.U32 R13, RZ, RZ, RZ ;  /* 0x000000ffff0d7224 */ /* 0x000fe200078e00ff */
        /* <DEDUP_REMOVED lines=10> */
.L_x_13571:
[----:B------:R-:W-:Y:S05]  /*6bc0*/  BSYNC B6 ;  /* 0x0000000000067941 */ /* 0x000fea0003800000 */
.L_x_13570:
        /* <DEDUP_REMOVED lines=10> */
[----:B------:R-:W-:Y:S01]  /*6c70*/  MOV R16, RZ ;  /* 0x000000ff00107202 */ /* 0x000fe20000000f00 */
[----:B------:R-:W-:-:S04]  /*6c80*/  IMAD.MOV.U32 R0, RZ, RZ, 0x1 ;  /* 0x00000001ff007424 */ /* 0x000fc800078e00ff */
[----:B------:R-:W-:Y:S01]  /*6c90*/  IMAD.HI.U32 R4, R17, c[0x0][0x384], R16 ;  /* 0x0000e10011047a27 */ /* 0x000fe200078e0010 */
[----:B------:R-:W-:-:S04]  /*6ca0*/  ISETP.NE.AND P0, PT, R0, c[0x0][0x37c], PT ;  /* 0x0000df0000007a0c */ /* 0x000fc80003f05270 */
[----:B------:R-:W-:-:S04]  /*6cb0*/  SHF.R.U32.HI R5, RZ, c[0x0][0x388], R4 ;  /* 0x0000e200ff057a19 */ /* 0x000fc80000011604 */
[----:B------:R-:W-:-:S05]  /*6cc0*/  IADD3 R3, -R5, RZ, RZ ;  /* 0x000000ff05037210 */ /* 0x000fca0007ffe1ff */
[----:B------:R-:W-:-:S04]  /*6cd0*/  IMAD R3, R3, c[0x0][0x380], R17 ;  /* 0x0000e00003037a24 */ /* 0x000fc800078e0211 */
[----:B------:R-:W-:Y:S01]  /*6ce0*/  IMAD R3, R3, c[0x0][0x4ac], RZ ;  /* 0x00012b0003037a24 */ /* 0x000fe200078e02ff */
[----:B------:R-:W-:Y:S05]  /*6cf0*/  @!P0 BRA `(.L_x_13572) ;  /* 0x00000be000008947 */ /* 0x000fea0003800000 */
[----:B------:R-:W-:Y:S02]  /*6d00*/  MOV R4, RZ ;  /* 0x000000ff00047202 */ /* 0x000fe40000000f00 */
[----:B------:R-:W-:-:S03]  /*6d10*/  MOV R0, c[0x0][0x37c] ;  /* 0x0000df0000007a02 */ /* 0x000fc60000000f00 */
[----:B------:R-:W-:Y:S01]  /*6d20*/  IMAD.HI.U32 R6, R5, c[0x0][0x390], R4 ;  /* 0x0000e40005067a27 */ /* 0x000fe200078e0004 */
[----:B------:R-:W-:-:S04]  /*6d30*/  ISETP.NE.AND P0, PT, R0, 0x2, PT ;  /* 0x000000020000780c */ /* 0x000fc80003f05270 */
        /* <DEDUP_REMOVED lines=182> */
[----:B------:R-:W-:Y:S01]  /*78a0*/  IMAD R3, R4, c[0x0][0x508], R3 ;  /* 0x0001420004037a24 */ /* 0x000fe200078e0203 */
[----:B------:R-:W-:-:S05]  /*78b0*/  @P0 IADD3 R6, -R0, RZ, RZ ;  /* 0x000000ff00060210 */ /* 0x000fca0007ffe1ff */
[----:B------:R-:W-:-:S04]  /*78c0*/  @P0 IMAD R6, R6, c[0x0][0x4a0], R7 ;  /* 0x0001280006060a24 */ /* 0x000fc800078e0207 */
[----:B------:R-:W-:Y:S02]  /*78d0*/  @P0 IMAD R3, R6, c[0x0][0x50c], R3 ;  /* 0x0001430006030a24 */ /* 0x000fe400078e0203 */
.L_x_13572:
[----:B------:R-:W-:-:S05]  /*78e0*/  MOV R2, 0x2 ;  /* 0x0000000200027802 */ /* 0x000fca0000000f00 */
[----:B------:R-:W-:-:S06]  /*78f0*/  IMAD.WIDE R2, R3, R2, c[0x0][0x510] ;  /* 0x0001440003027625 */ /* 0x000fcc00078e0202 */
[----:B------:R-:W2:Y:S04]  /*7900*/  LDG.E.U16 R3, [R2.64] ;  /* 0x0000002402037981 */ /* 0x000ea8000c1e1500 */
[----:B--2---:R-:W-:Y:S01]  /*7910*/  STG.E.U16 [R18.64], R3 ;  /* 0x0000000312007986 */ /* 0x004fe2000c101524 */
[----:B------:R-:W-:Y:S05]  /*7920*/  EXIT ;  /* 0x000000000000794d */ /* 0x000fea0003800000 */
.L_x_13573:
        /* <DEDUP_REMOVED lines=13> */
.L_x_27528:


//--------------------- .text._ZN2at6native24index_elementwise_kernelILi128ELi4EZNS0_20cuda_take_put_kernelIblZZZZZNS0_11take_kernelERNS_14TensorIteratorERKNS_10TensorBaseEENKUlvE_clEvENKUlvE9_clEvENKUlvE_clEvENKUlvE0_clEvEUlRblE_EEvS4_S7_RKT1_EUliE_EEvlSE_ --------------------------
	.section	.text._ZN2at6native24index_elementwise_kernelILi128ELi4EZNS0_20cuda_take_put_kernelIblZZZZZNS0_11take_kernelERNS_14TensorIteratorERKNS_10TensorBaseEENKUlvE_clEvENKUlvE9_clEvENKUlvE_clEvENKUlvE0_clEvEUlRblE_EEvS4_S7_RKT1_EUliE_EEvlSE_,"ax",@progbits
	.sectioninfo	@"SHI_REGISTERS=26"
	.align	128
        .global         _ZN2at6native24index_elementwise_kernelILi128ELi4EZNS0_20cuda_take_put_kernelIblZZZZZNS0_11take_kernelERNS_14TensorIteratorERKNS_10TensorBaseEENKUlvE_clEvENKUlvE9_clEvENKUlvE_clEvENKUlvE0_clEvEUlRblE_EEvS4_S7_RKT1_EUliE_EEvlSE_
        .type           _ZN2at6native24index_elementwise_kernelILi128ELi4EZNS0_20cuda_take_put_kernelIblZZZZZNS0_11take_kernelERNS_14TensorIteratorERKNS_10TensorBaseEENKUlvE_clEvENKUlvE9_clEvENKUlvE_clEvENKUlvE0_clEvEUlRblE_EEvS4_S7_RKT1_EUliE_EEvlSE_,@function
        .size           _ZN2at6native24index_elementwise_kernelILi128ELi4EZNS0_20cuda_take_put_kernelIblZZZZZNS0_11take_kernelERNS_14TensorIteratorERKNS_10TensorBaseEENKUlvE_clEvENKUlvE9_clEvENKUlvE_clEvENKUlvE0_clEvEUlRblE_EEvS4_S7_RKT1_EUliE_EEvlSE_,(.L_x_27369 - _ZN2at6native24index_elementwise_kernelILi128ELi4EZNS0_20cuda_take_put_kernelIblZZZZZNS0_11take_kernelERNS_14TensorIteratorERKNS_10TensorBaseEENKUlvE_clEvENKUlvE9_clEvENKUlvE_clEvENKUlvE0_clEvEUlRblE_EEvS4_S7_RKT1_EUliE_EEvlSE_)
        .other          _ZN2at6native24index_elementwise_kernelILi128ELi4EZNS0_20cuda_take_put_kernelIblZZZZZNS0_11take_kernelERNS_14TensorIteratorERKNS_10TensorBaseEENKUlvE_clEvENKUlvE9_clEvENKUlvE_clEvENKUlvE0_clEvEUlRblE_EEvS4_S7_RKT1_EUliE_EEvlSE_,@"STO_CUDA_ENTRY STV_DEFAULT"
_ZN2at6native24index_elementwise_kernelILi128ELi4EZNS0_20cuda_take_put_kernelIblZZZZZNS0_11take_kernelERNS_14TensorIteratorERKNS_10TensorBaseEENKUlvE_clEvENKUlvE9_clEvENKUlvE_clEvENKUlvE0_clEvEUlRblE_EEvS4_S7_RKT1_EUliE_EEvlSE_:
.text._ZN2at6native24index_elementwise_kernelILi128ELi4EZNS0_20cuda_take_put_kernelIblZZZZZNS0_11take_kernelERNS_14TensorIteratorERKNS_10TensorBaseEENKUlvE_clEvENKUlvE9_clEvENKUlvE_clEvENKUlvE0_clEvEUlRblE_EEvS4_S7_RKT1_EUliE_EEvlSE_:
        /* <DEDUP_REMOVED lines=240> */
.L_x_13576:
        /* <DEDUP_REMOVED lines=33> */
.L_x_13578:
[----:B------:R-:W-:Y:S05]  /*1110*/  BSYNC B7 ;  /* 0x0000000000077941 */ /* 0x000fea0003800000 */
.L_x_13577:
        /* <DEDUP_REMOVED lines=21> */
[----:B------:R-:W-:Y:S05]  /*1270*/  CALL.REL.NOINC `($__internal_2_$__cuda_sm20_div_u64) ;  /* 0x0001783000007944 */ /* 0x000fea0003c00000 */
        /* <DEDUP_REMOVED lines=10> */
.L_x_13581:
        /* <DEDUP_REMOVED lines=22> */
.L_x_13582:
[----:B------:R-:W-:Y:S05]  /*1480*/  BSYNC B0 ;  /* 0x0000000000007941 */ /* 0x000fea0003800000 */
.L_x_13580:
        /* <DEDUP_REMOVED lines=16> */
[----:B------:R-:W-:Y:S05]  /*1590*/  CALL.REL.NOINC `($__internal_2_$__cuda_sm20_div_u64) ;  /* 0x0001751000007944 */ /* 0x000fea0003c00000 */
        /* <DEDUP_REMOVED lines=11> */
.L_x_13584:
        /* <DEDUP_REMOVED lines=23> */
.L_x_13585:
[----:B------:R-:W-:Y:S05]  /*17c0*/  BSYNC B0 ;  /* 0x0000000000007941 */ /* 0x000fea0003800000 */
.L_x_13583:
        /* <DEDUP_REMOVED lines=17> */
[----:B------:R-:W-:Y:S05]  /*18e0*/  CALL.REL.NOINC `($__internal_2_$__cuda_sm20_div_u64) ;  /* 0x000171c000007944 */ /* 0x000fea0003c00000 */
        /* <DEDUP_REMOVED lines=11> */
.L_x_13587:
        /* <DEDUP_REMOVED lines=23> */
.L_x_13588:
[----:B------:R-:W-:Y:S05]  /*1b10*/  BSYNC B0 ;  /* 0x0000000000007941 */ /* 0x000fea0003800000 */
.L_x_13586:
        /* <DEDUP_REMOVED lines=29> */
.L_x_13590:
        /* <DEDUP_REMOVED lines=23> */
.L_x_13591:
[----:B------:R-:W-:Y:S05]  /*1e60*/  BSYNC B0 ;  /* 0x0000000000007941 */ /* 0x000fea0003800000 */
.L_x_13589:
        /* <DEDUP_REMOVED lines=29> */
.L_x_13593:
        /* <DEDUP_REMOVED lines=23> */
.L_x_13594:
[----:B------:R-:W-:Y:S05]  /*21b0*/  BSYNC B0 ;  /* 0x0000000000007941 */ /* 0x000fea0003800000 */
.L_x_13592:
        /* <DEDUP_REMOVED lines=29> */
.L_x_13596:
        /* <DEDUP_REMOVED lines=23> */
.L_x_13597:
[----:B------:R-:W-:Y:S05]  /*2500*/  BSYNC B0 ;  /* 0x0000000000007941 */ /* 0x000fea0003800000 */
.L_x_13595:
        /* <DEDUP_REMOVED lines=29> */
.L_x_13599:
        /* <DEDUP_REMOVED lines=23> */
.L_x_13600:
[----:B------:R-:W-:Y:S05]  /*2850*/  BSYNC B0 ;  /* 0x0000000000007941 */ /* 0x000fea0003800000 */
.L_x_13598:
        /* <DEDUP_REMOVED lines=29> */
.L_x_13602:
        /* <DEDUP_REMOVED lines=23> */
.L_x_13603:
[----:B------:R-:W-:Y:S05]  /*2ba0*/  BSYNC B0 ;  /* 0x0000000000007941 */ /* 0x000fea0003800000 */
.L_x_13601:
        /* <DEDUP_REMOVED lines=29> */
.L_x_13605:
        /* <DEDUP_REMOVED lines=23> */
.L_x_13606:
[----:B------:R-:W-:Y:S05]  /*2ef0*/  BSYNC B0 ;  /* 0x0000000000007941 */ /* 0x000fea0003800000 */
.L_x_13604:
        /* <DEDUP_REMOVED lines=29> */
.L_x_13608:
        /* <DEDUP_REMOVED lines=23> */
.L_x_13609:
[----:B------:R-:W-:Y:S05]  /*3240*/  BSYNC B0 ;  /* 0x0000000000007941 */ /* 0x000fea0003800000 */
.L_x_13607:
        /* <DEDUP_REMOVED lines=29> */
.L_x_13611:
        /* <DEDUP_REMOVED lines=23> */
.L_x_13612:
[----:B------:R-:W-:Y:S05]  /*3590*/  BSYNC B0 ;  /* 0x0000000000007941 */ /* 0x000fea0003800000 */
.L_x_13610:
        /* <DEDUP_REMOVED lines=29> */
.L_x_13614:
        /* <DEDUP_REMOVED lines=23> */
.L_x_13615:
[----:B------:R-:W-:Y:S05]  /*38e0*/  BSYNC B0 ;  /* 0x0000000000007941 */ /* 0x000fea0003800000 */
.L_x_13613:
        /* <DEDUP_REMOVED lines=29> */
.L_x_13617:
        /* <DEDUP_REMOVED lines=23> */
.L_x_13618:
[----:B------:R-:W-:Y:S05]  /*3c30*/  BSYNC B0 ;  /* 0x0000000000007941 */ /* 0x000fea0003800000 */
.L_x_13616:
        /* <DEDUP_REMOVED lines=29> */
.L_x_13620:
        /* <DEDUP_REMOVED lines=23> */
.L_x_13621:
[----:B------:R-:W-:Y:S05]  /*3f80*/  BSYNC B0 ;  /* 0x0000000000007941 */ /* 0x000fea0003800000 */
.L_x_13619:
        /* <DEDUP_REMOVED lines=17> */
[----:B------:R-:W-:Y:S05]  /*40a0*/  CALL.REL.NOINC `($__internal_2_$__cuda_sm20_div_u64) ;  /* 0x00014a0000007944 */ /* 0x000fea0003c00000 */
        /* <DEDUP_REMOVED lines=11> */
.L_x_13623:
        /* <DEDUP_REMOVED lines=23> */
.L_x_13624:
[----:B------:R-:W-:Y:S05]  /*42d0*/  BSYNC B0 ;  /* 0x0000000000007941 */ /* 0x000fea0003800000 */
.L_x_13622:
        /* <DEDUP_REMOVED lines=29> */
.L_x_13626:
        /* <DEDUP_REMOVED lines=23> */
.L_x_13627:
[----:B------:R-:W-:Y:S05]  /*4620*/  BSYNC B0 ;  /* 0x0000000000007941 */ /* 0x000fea0003800000 */
.L_x_13625:
        /* <DEDUP_REMOVED lines=29> */
.L_x_13629:
        /* <DEDUP_REMOVED lines=23> */
.L_x_13630:
[----:B------:R-:W-:Y:S05]  /*4970*/  BSYNC B0 ;  /* 0x0000000000007941 */ /* 0x000fea0003800000 */
.L_x_13628:
        /* <DEDUP_REMOVED lines=29> */
.L_x_13632:
        /* <DEDUP_REMOVED lines=23> */
.L_x_13633:
[----:B------:R-:W-:Y:S05]  /*4cc0*/  BSYNC B0 ;  /* 0x0000000000007941 */ /* 0x000fea0003800000 */
.L_x_13631:
        /* <DEDUP_REMOVED lines=29> */
.L_x_13635:
        /* <DEDUP_REMOVED lines=23> */
.L_x_13636:
[----:B------:R-:W-:Y:S05]  /*5010*/  BSYNC B0 ;  /* 0x0000000000007941 */ /* 0x000fea0003800000 */
.L_x_13634:
        /* <DEDUP_REMOVED lines=29> */
.L_x_13638:
        /* <DEDUP_REMOVED lines=23> */
.L_x_13639:
[----:B------:R-:W-:Y:S05]  /*5360*/  BSYNC B0 ;  /* 0x0000000000007941 */ /* 0x000fea0003800000 */
.L_x_13637:
        /* <DEDUP_REMOVED lines=29> */
.L_x_13641:
        /* <DEDUP_REMOVED lines=23> */
.L_x_13642:
[----:B------:R-:W-:Y:S05]  /*56b0*/  BSYNC B0 ;  /* 0x0000000000007941 */ /* 0x000fea0003800000 */
.L_x_13640:
        /* <DEDUP_REMOVED lines=29> */
.L_x_13644:
        /* <DEDUP_REMOVED lines=23> */
.L_x_13645:
[----:B------:R-:W-:Y:S05]  /*5a00*/  BSYNC B0 ;  /* 0x0000000000007941 */ /* 0x000fea0003800000 */
.L_x_13643:
        /* <DEDUP_REMOVED lines=29> */
.L_x_13647:
        /* <DEDUP_REMOVED lines=23> */
.L_x_13648:
[----:B------:R-:W-:Y:S05]  /*5d50*/  BSYNC B0 ;  /* 0x0000000000007941 */ /* 0x000fea0003800000 */
.L_x_13646:
        /* <DEDUP_REMOVED lines=27> */
.L_x_13650:
        /* <DEDUP_REMOVED lines=22> */
.L_x_13651:
[----:B------:R-:W-:Y:S05]  /*6070*/  BSYNC B0 ;  /* 0x0000000000007941 */ /* 0x000fea0003800000 */
.L_x_13649:
        /* <DEDUP_REMOVED lines=17> */
[----:B------:R-:W-:Y:S05]  /*6190*/  CALL.REL.NOINC `($__internal_3_$__cuda_sm20_rem_u64) ;  /* 0x00012d6000007944 */ /* 0x000fea0003c00000 */
[----:B------:R-:W-:Y:S01]  /*61a0*/  MOV R4, R0 ;  /* 0x0000000000047202 */ /* 0x000fe20000000f00 */
[----:B------:R-:W-:Y:S01]  /*61b0*/  IMAD.MOV.U32 R5, RZ, RZ, R3 ;  /* 0x000000ffff057224 */ /* 0x000fe200078e0003 */
[----:B------:R-:W-:Y:S05]  /*61c0*/  BRA `(.L_x_13654) ;  /* 0x0000013000007947 */ /* 0x000fea0003800000 */
.L_x_13653:
        /* <DEDUP_REMOVED lines=19> */
.L_x_13654:
[----:B------:R-:W-:Y:S05]  /*6300*/  BSYNC B0 ;  /* 0x0000000000007941 */ /* 0x000fea0003800000 */
.L_x_13652:
[----:B------:R-:W-:Y:S02]  /*6310*/  IMAD R5, R5, c[0x0][0x510], RZ ;  /* 0x0001440005057a24 */ /* 0x000fe400078e02ff */
[----:B------:R-:W-:Y:S02]  /*6320*/  IMAD.MOV.U32 R3, RZ, RZ, R15 ;  /* 0x000000ffff037224 */ /* 0x000fe400078e000f */
[C---:B------:R-:W-:Y:S02]  /*6330*/  IMAD R5, R4.reuse, c[0x0][0x514], R5 ;  /* 0x0001450004057a24 */ /* 0x040fe400078e0205 */
[----:B------:R-:W-:-:S05]  /*6340*/  IMAD.WIDE.U32 R2, R4, c[0x0][0x510], R2 ;  /* 0x0001440004027a25 */ /* 0x000fca00078e0002 */
[----:B------:R-:W-:Y:S02]  /*6350*/  IADD3 R15, R3, R5, RZ ;  /* 0x00000005030f7210 */ /* 0x000fe40007ffe0ff */
.L_x_13579:
[----:B------:R-:W-:-:S04]  /*6360*/  IADD3 R4, P0, R2, c[0x0][0x518], RZ ;  /* 0x0001460002047a10 */ /* 0x000fc80007f1e0ff */
[----:B------:R-:W-:-:S06]  /*6370*/  IADD3.X R5, R15, c[0x0][0x51c], RZ, P0, !PT ;  /* 0x000147000f057a10 */ /* 0x000fcc00007fe4ff */
[----:B------:R0:W2:Y:S01]  /*6380*/  LDG.E.U8 R5, [R4.64] ;  /* 0x0000002404057981 */ /* 0x0000a2000c1e1100 */
[----:B------:R-:W-:-:S05]  /*6390*/  IMAD R2, R23, 0x200, R22 ;  /* 0x0000020017027824 */ /* 0x000fca00078e0216 */
[----:B------:R-:W-:-:S04]  /*63a0*/  IADD3 R2, R2, 0x80, RZ ;  /* 0x0000008002027810 */ /* 0x000fc80007ffe0ff */
[----:B0-----:R-:W-:Y:S01]  /*63b0*/  MOV R4, R2 ;  /* 0x0000000200047202 */ /* 0x001fe20000000f00 */
[----:B--2---:R0:W-:Y:S02]  /*63c0*/  STG.E.U8 [R16.64], R5 ;  /* 0x0000000510007986 */ /* 0x0041e4000c101124 */
[----:B0-----:R-:W-:Y:S02]  /*63d0*/  IMAD.MOV.U32 R5, RZ, RZ, RZ ;  /* 0x000000ffff057224 */ /* 0x001fe400078e00ff */
.L_x_13575:
[----:B------:R-:W-:Y:S05]  /*63e0*/  BSYNC B6 ;  /* 0x0000000000067941 */ /* 0x000fea0003800000 */
.L_x_13574:
        /* <DEDUP_REMOVED lines=232> */
.L_x_13657:
        /* <DEDUP_REMOVED lines=33> */
.L_x_13659:
[----:B------:R-:W-:Y:S05]  /*7480*/  BSYNC B7 ;  /* 0x0000000000077941 */ /* 0x000fea0003800000 */
.L_x_13658:
        /* <DEDUP_REMOVED lines=32> */
.L_x_13662:
        /* <DEDUP_REMOVED lines=22> */
.L_x_13663:
[----:B------:R-:W-:Y:S05]  /*77f0*/  BSYNC B0 ;  /* 0x0000000000007941 */ /* 0x000fea0003800000 */
.L_x_13661:
        /* <DEDUP_REMOVED lines=28> */
.L_x_13665:
        /* <DEDUP_REMOVED lines=23> */
.L_x_13666:
[----:B------:R-:W-:Y:S05]  /*7b30*/  BSYNC B0 ;  /* 0x0000000000007941 */ /* 0x000fea0003800000 */
.L_x_13664:
        /* <DEDUP_REMOVED lines=28> */
.L_x_13668:
        /* <DEDUP_REMOVED lines=23> */
.L_x_13669:
[----:B------:R-:W-:Y:S05]  /*7e70*/  BSYNC B0 ;  /* 0x0000000000007941 */ /* 0x000fea0003800000 */
.L_x_13667:
        /* <DEDUP_REMOVED lines=28> */
.L_x_13671:
        /* <DEDUP_REMOVED lines=23> */
.L_x_13672:
[----:B------:R-:W-:Y:S05]  /*81b0*/  BSYNC B0 ;  /* 0x0000000000007941 */ /* 0x000fea0003800000 */
.L_x_13670:
        /* <DEDUP_REMOVED lines=28> */
.L_x_13674:
        /* <DEDUP_REMOVED lines=23> */
.L_x_13675:
[----:B------:R-:W-:Y:S05]  /*84f0*/  BSYNC B0 ;  /* 0x0000000000007941 */ /* 0x000fea0003800000 */
.L_x_13673:
        /* <DEDUP_REMOVED lines=28> */
.L_x_13677:
        /* <DEDUP_REMOVED lines=23> */
.L_x_13678:
[----:B------:R-:W-:Y:S05]  /*8830*/  BSYNC B0 ;  /* 0x0000000000007941 */ /* 0x000fea0003800000 */
.L_x_13676:
        /* <DEDUP_REMOVED lines=28> */
.L_x_13680:
        /* <DEDUP_REMOVED lines=23> */
.L_x_13681:
[----:B------:R-:W-:Y:S05]  /*8b70*/  BSYNC B0 ;  /* 0x0000000000007941 */ /* 0x000fea0003800000 */
.L_x_13679:
        /* <DEDUP_REMOVED lines=28> */
.L_x_13683:
        /* <DEDUP_REMOVED lines=23> */
.L_x_13684:
[----:B------:R-:W-:Y:S05]  /*8eb0*/  BSYNC B0 ;  /* 0x0000000000007941 */ /* 0x000fea0003800000 */
.L_x_13682:
        /* <DEDUP_REMOVED lines=28> */
.L_x_13686:
        /* <DEDUP_REMOVED lines=23> */
.L_x_13687:
[----:B------:R-:W-:Y:S05]  /*91f0*/  BSYNC B0 ;  /* 0x0000000000007941 */ /* 0x000fea0003800000 */
.L_x_13685:
        /* <DEDUP_REMOVED lines=28> */
.L_x_13689:
        /* <DEDUP_REMOVED lines=23> */
.L_x_13690:
[----:B------:R-:W-:Y:S05]  /*9530*/  BSYNC B0 ;  /* 0x0000000000007941 */ /* 0x000fea0003800000 */
.L_x_13688:
        /* <DEDUP_REMOVED lines=28> */
.L_x_13692:
        /* <DEDUP_REMOVED lines=23> */
.L_x_13693:
[----:B------:R-:W-:Y:S05]  /*9870*/  BSYNC B0 ;  /* 0x0000000000007941 */ /* 0x000fea0003800000 */
.L_x_13691:
        /* <DEDUP_REMOVED lines=28> */
.L_x_13695:
        /* <DEDUP_REMOVED lines=23> */
.L_x_13696:
[----:B------:R-:W-:Y:S05]  /*9bb0*/  BSYNC B0 ;  /* 0x0000000000007941 */ /* 0x000fea0003800000 */
.L_x_13694:
        /* <DEDUP_REMOVED lines=28> */
.L_x_13698:
        /* <DEDUP_REMOVED lines=23> */
.L_x_13699:
[----:B------:R-:W-:Y:S05]  /*9ef0*/  BSYNC B0 ;  /* 0x0000000000007941 */ /* 0x000fea0003800000 */
.L_x_13697:
        /* <DEDUP_REMOVED lines=28> */
.L_x_13701:
        /* <DEDUP_REMOVED lines=23> */
.L_x_13702:
[----:B------:R-:W-:Y:S05]  /*a230*/  BSYNC B0 ;  /* 0x0000000000007941 */ /* 0x000fea0003800000 */
.L_x_13700:
        /* <DEDUP_REMOVED lines=28> */
.L_x_13704:
        /* <DEDUP_REMOVED lines=23> */
.L_x_13705:
[----:B------:R-:W-:Y:S05]  /*a570*/  BSYNC B0 ;  /* 0x0000000000007941 */ /* 0x000fea0003800000 */
.L_x_13703:
        /* <DEDUP_REMOVED lines=28> */
.L_x_13707:
        /* <DEDUP_REMOVED lines=23> */
.L_x_13708:
[----:B------:R-:W-:Y:S05]  /*a8b0*/  BSYNC B0 ;  /* 0x0000000000007941 */ /* 0x000fea0003800000 */
.L_x_13706:
        /* <DEDUP_REMOVED lines=28> */
.L_x_13710:
        /* <DEDUP_REMOVED lines=23> */
.L_x_13711:
[----:B------:R-:W-:Y:S05]  /*abf0*/  BSYNC B0 ;  /* 0x0000000000007941 */ /* 0x000fea0003800000 */
.L_x_13709:
        /* <DEDUP_REMOVED lines=28> */
.L_x_13713:
        /* <DEDUP_REMOVED lines=23> */
.L_x_13714:
[----:B------:R-:W-:Y:S05]  /*af30*/  BSYNC B0 ;  /* 0x0000000000007941 */ /* 0x000fea0003800000 */
.L_x_13712:
        /* <DEDUP_REMOVED lines=28> */
.L_x_13716:
        /* <DEDUP_REMOVED lines=23> */
.L_x_13717:
[----:B------:R-:W-:Y:S05]  /*b270*/  BSYNC B0 ;  /* 0x0000000000007941 */ /* 0x000fea0003800000 */
.L_x_13715:
        /* <DEDUP_REMOVED lines=28> */
.L_x_13719:
        /* <DEDUP_REMOVED lines=23> */
.L_x_13720:
[----:B------:R-:W-:Y:S05]  /*b5b0*/  BSYNC B0 ;  /* 0x0000000000007941 */ /* 0x000fea0003800000 */
.L_x_13718:
        /* <DEDUP_REMOVED lines=28> */
.L_x_13722:
        /* <DEDUP_REMOVED lines=23> */
.L_x_13723:
[----:B------:R-:W-:Y:S05]  /*b8f0*/  BSYNC B0 ;  /* 0x0000000000007941 */ /* 0x000fea0003800000 */
.L_x_13721:
        /* <DEDUP_REMOVED lines=28> */
.L_x_13725:
        /* <DEDUP_REMOVED lines=23> */
.L_x_13726:
[----:B------:R-:W-:Y:S05]  /*bc30*/  BSYNC B0 ;  /* 0x0000000000007941 */ /* 0x000fea0003800000 */
.L_x_13724:
        /* <DEDUP_REMOVED lines=28> */
.L_x_13728:
        /* <DEDUP_REMOVED lines=23> */
.L_x_13729:
[----:B------:R-:W-:Y:S05]  /*bf70*/  BSYNC B0 ;  /* 0x0000000000007941 */ /* 0x000fea0003800000 */
.L_x_13727:
        /* <DEDUP_REMOVED lines=26> */
.L_x_13731:
        /* <DEDUP_REMOVED lines=22> */
.L_x_13732:
[----:B------:R-:W-:Y:S05]  /*c280*/  BSYNC B0 ;  /* 0x0000000000007941 */ /* 0x000fea0003800000 */
.L_x_13730:
        /* <DEDUP_REMOVED lines=16> */
[----:B------:R-:W-:Y:S05]  /*c390*/  CALL.REL.NOINC `($__internal_3_$__cuda_sm20_rem_u64) ;  /* 0x0000cb6000007944 */ /* 0x000fea0003c00000 */
[----:B------:R-:W-:Y:S01]  /*c3a0*/  IMAD.MOV.U32 R4, RZ, RZ, R0 ;  /* 0x000000ffff047224 */ /* 0x000fe200078e0000 */
[----:B------:R-:W-:Y:S01]  /*c3b0*/  MOV R5, R3 ;  /* 0x0000000300057202 */ /* 0x000fe20000000f00 */
[----:B------:R-:W-:Y:S05]  /*c3c0*/  BRA `(.L_x_13735) ;  /* 0x0000012000007947 */ /* 0x000fea0003800000 */
.L_x_13734:
        /* <DEDUP_REMOVED lines=18> */
.L_x_13735:
[----:B------:R-:W-:Y:S05]  /*c4f0*/  BSYNC B0 ;  /* 0x0000000000007941 */ /* 0x000fea0003800000 */
.L_x_13733:
[----:B------:R-:W-:Y:S02]  /*c500*/  IMAD R3, R5, c[0x0][0x510], RZ ;  /* 0x0001440005037a24 */ /* 0x000fe400078e02ff */
[----:B------:R-:W-:-:S04]  /*c510*/  IMAD.WIDE.U32 R12, R4, c[0x0][0x510], R12 ;  /* 0x00014400040c7a25 */ /* 0x000fc800078e000c */
[----:B------:R-:W-:-:S04]  /*c520*/  IMAD R3, R4, c[0x0][0x514], R3 ;  /* 0x0001450004037a24 */ /* 0x000fc800078e0203 */
[----:B------:R-:W-:Y:S02]  /*c530*/  IMAD.IADD R13, R13, 0x1, R3 ;  /* 0x000000010d0d7824 */ /* 0x000fe400078e0203 */
.L_x_13660:
[----:B------:R-:W-:-:S04]  /*c540*/  IADD3 R12, P0, R12, c[0x0][0x518], RZ ;  /* 0x000146000c0c7a10 */ /* 0x000fc80007f1e0ff */
[----:B------:R-:W-:-:S06]  /*c550*/  IADD3.X R13, R13, c[0x0][0x51c], RZ, P0, !PT ;  /* 0x000147000d0d7a10 */ /* 0x000fcc00007fe4ff */
[----:B------:R-:W2:Y:S01]  /*c560*/  LDG.E.U8 R13, [R12.64] ;  /* 0x000000240c0d7981 */ /* 0x000ea2000c1e1100 */
[----:B------:R-:W-:Y:S01]  /*c570*/  IADD3 R2, R2, 0x80, RZ ;  /* 0x0000008002027810 */ /* 0x000fe20007ffe0ff */
[----:B------:R-:W-:-:S03]  /*c580*/  IMAD.MOV.U32 R5, RZ, RZ, RZ ;  /* 0x000000ffff057224 */ /* 0x000fc600078e00ff */
[----:B------:R-:W-:Y:S01]  /*c590*/  MOV R4, R2 ;  /* 0x0000000200047202 */ /* 0x000fe20000000f00 */
[----:B--2---:R0:W-:Y:S04]  /*c5a0*/  STG.E.U8 [R16.64], R13 ;  /* 0x0000000d10007986 */ /* 0x0041e8000c101124 */
.L_x_13656:
[----:B------:R-:W-:Y:S05]  /*c5b0*/  BSYNC B6 ;  /* 0x0000000000067941 */ /* 0x000fea0003800000 */
.L_x_13655:
[----:B------:R-:W-:Y:S01]  /*c5c0*/  ISETP.GE.U32.AND P0, PT, R4, c[0x0][0x160], PT ;  /* 0x0000580004007a0c */ /* 0x000fe20003f06070 */
[----:B------:R-:W-:Y:S03]  /*c5d0*/  BSSY B6, `(.L_x_13736) ;  /* 0x000061b000067945 */ /* 0x000fe60003800000 */
[----:B------:R-:W-:-:S13]  /*c5e0*/  ISETP.GE.AND.EX P0, PT, R5, c[0x0][0x164], PT, P0 ;  /* 0x0000590005007a0c */ /* 0x000fda0003f06300 */
[----:B------:R-:W-:Y:S05]  /*c5f0*/  @P0 BRA `(.L_x_13737) ;  /* 0x0000618000000947 */ /* 0x000fea0003800000 */
[----:B------:R-:W-:Y:S01]  /*c600*/  ISETP.NE.AND P0, PT, RZ, c[0x0][0x168], PT ;  /* 0x00005a00ff007a0c */ /* 0x000fe20003f05270 */
[----:B------:R-:W-:Y:S01]  /*c610*/  HFMA2.MMA R0, -RZ, RZ, 0, 0 ;  /* 0x00000000ff007435 */ /* 0x000fe200000001ff */
[----:B0-----:R-:W-:-:S11]  /*c620*/  IMAD.MOV.U32 R16, RZ, RZ, RZ ;  /* 0x000000ffff107224 */ /* 0x001fd600078e00ff */
        /* <DEDUP_REMOVED lines=225> */
.L_x_13738:
        /* <DEDUP_REMOVED lines=33> */
.L_x_13740:
[----:B------:R-:W-:Y:S05]  /*d650*/  BSYNC B7 ;  /* 0x0000000000077941 */ /* 0x000fea0003800000 */
.L_x_13739:
        /* <DEDUP_REMOVED lines=32> */
.L_x_13743:
        /* <DEDUP_REMOVED lines=22> */
.L_x_13744:
[----:B------:R-:W-:Y:S05]  /*d9c0*/  BSYNC B0 ;  /* 0x0000000000007941 */ /* 0x000fea0003800000 */
.L_x_13742:
        /* <DEDUP_REMOVED lines=28> */
.L_x_13746:
        /* <DEDUP_REMOVED lines=23> */
.L_x_13747:
[----:B------:R-:W-:Y:S05]  /*dd00*/  BSYNC B0 ;  /* 0x0000000000007941 */ /* 0x000fea0003800000 */
.L_x_13745:
        /* <DEDUP_REMOVED lines=28> */
.L_x_13749:
        /* <DEDUP_REMOVED lines=23> */
.L_x_13750:
[----:B------:R-:W-:Y:S05]  /*e040*/  BSYNC B0 ;  /* 0x0000000000007941 */ /* 0x000fea0003800000 */
.L_x_13748:
        /* <DEDUP_REMOVED lines=28> */
.L_x_13752:
        /* <DEDUP_REMOVED lines=23> */
.L_x_13753:
[----:B------:R-:W-:Y:S05]  /*e380*/  BSYNC B0 ;  /* 0x0000000000007941 */ /* 0x000fea0003800000 */
.L_x_13751:
        /* <DEDUP_REMOVED lines=28> */
.L_x_13755:
        /* <DEDUP_REMOVED lines=23> */
.L_x_13756:
[----:B------:R-:W-:Y:S05]  /*e6c0*/  BSYNC B0 ;  /* 0x0000000000007941 */ /* 0x000fea0003800000 */
.L_x_13754:
        /* <DEDUP_REMOVED lines=28> */
.L_x_13758:
        /* <DEDUP_REMOVED lines=23> */
.L_x_13759:
[----:B------:R-:W-:Y:S05]  /*ea00*/  BSYNC B0 ;  /* 0x0000000000007941 */ /* 0x000fea0003800000 */
.L_x_13757:
        /* <DEDUP_REMOVED lines=28> */
.L_x_13761:
        /* <DEDUP_REMOVED lines=23> */
.L_x_13762:
[----:B------:R-:W-:Y:S05]  /*ed40*/  BSYNC B0 ;  /* 0x0000000000007941 */ /* 0x000fea0003800000 */
.L_x_13760:
        /* <DEDUP_REMOVED lines=28> */
.L_x_13764:
        /* <DEDUP_REMOVED lines=23> */
.L_x_13765:
[----:B------:R-:W-:Y:S05]  /*f080*/  BSYNC B0 ;  /* 0x0000000000007941 */ /* 0x000fea0003800000 */
.L_x_13763:
        /* <DEDUP_REMOVED lines=28> */
.L_x_13767:
        /* <DEDUP_REMOVED lines=23> */
.L_x_13768:
[----:B------:R-:W-:Y:S05]  /*f3c0*/  BSYNC B0 ;  /* 0x0000000000007941 */ /* 0x000fea0003800000 */
.L_x_13766:
        /* <DEDUP_REMOVED lines=28> */
.L_x_13770:
        /* <DEDUP_REMOVED lines=23> */
.L_x_13771:
[----:B------:R-:W-:Y:S05]  /*f700*/  BSYNC B0 ;  /* 0x0000000000007941 */ /* 0x000fea0003800000 */
.L_x_13769:
        /* <DEDUP_REMOVED lines=28> */
.L_x_13773:
        /* <DEDUP_REMOVED lines=23> */
.L_x_13774:
[----:B------:R-:W-:Y:S05]  /*fa40*/  BSYNC B0 ;  /* 0x0000000000007941 */ /* 0x000fea0003800000 */
.L_x_13772:
        /* <DEDUP_REMOVED lines=28> */
.L_x_13776:
        /* <DEDUP_REMOVED lines=23> */
.L_x_13777:
[----:B------:R-:W-:Y:S05]  /*fd80*/  BSYNC B0 ;  /* 0x0000000000007941 */ /* 0x000fea0003800000 */
.L_x_13775:
        /* <DEDUP_REMOVED lines=28> */
.L_x_13779:
        /* <DEDUP_REMOVED lines=23> */
.L_x_13780:
[----:B------:R-:W-:Y:S05]  /*100c0*/  BSYNC B0 ;  /* 0x0000000000007941 */ /* 0x000fea0003800000 */
.L_x_13778:
        /* <DEDUP_REMOVED lines=28> */
.L_x_13782:
        /* <DEDUP_REMOVED lines=23> */
.L_x_13783:
[----:B------:R-:W-:Y:S05]  /*10400*/  BSYNC B0 ;  /* 0x0000000000007941 */ /* 0x000fea0003800000 */
.L_x_13781:
        /* <DEDUP_REMOVED lines=28> */
.L_x_13785:
        /* <DEDUP_REMOVED lines=23> */
.L_x_13786:
[----:B------:R-:W-:Y:S05]  /*10740*/  BSYNC B0 ;  /* 0x0000000000007941 */ /* 0x000fea0003800000 */
.L_x_13784:
        /* <DEDUP_REMOVED lines=28> */
.L_x_13788:
        /* <DEDUP_REMOVED lines=23> */
.L_x_13789:
[----:B------:R-:W-:Y:S05]  /*10a80*/  BSYNC B0 ;  /* 0x0000000000007941 */ /* 0x000fea0003800000 */
.L_x_13787:
        /* <DEDUP_REMOVED lines=28> */
.L_x_13791:
        /* <DEDUP_REMOVED lines=23> */
.L_x_13792:
[----:B------:R-:W-:Y:S05]  /*10dc0*/  BSYNC B0 ;  /* 0x0000000000007941 */ /* 0x000fea0003800000 */
.L_x_13790:
        /* <DEDUP_REMOVED lines=28> */
.L_x_13794:
        /* <DEDUP_REMOVED lines=23> */
.L_x_13795:
[----:B------:R-:W-:Y:S05]  /*11100*/  BSYNC B0 ;  /* 0x0000000000007941 */ /* 0x000fea0003800000 */
.L_x_13793:
        /* <DEDUP_REMOVED lines=28> */
.L_x_13797:
        /* <DEDUP_REMOVED lines=23> */
.L_x_13798:
[----:B------:R-:W-:Y:S05]  /*11440*/  BSYNC B0 ;  /* 0x0000000000007941 */ /* 0x000fea0003800000 */
.L_x_13796:
        /* <DEDUP_REMOVED lines=28> */
.L_x_13800:
        /* <DEDUP_REMOVED lines=23> */
.L_x_13801:
[----:B------:R-:W-:Y:S05]  /*11780*/  BSYNC B0 ;  /* 0x0000000000007941 */ /* 0x000fea0003800000 */
.L_x_13799:
        /* <DEDUP_REMOVED lines=28> */
.L_x_13803:
        /* <DEDUP_REMOVED lines=23> */
.L_x_13804:
[----:B------:R-:W-:Y:S05]  /*11ac0*/  BSYNC B0 ;  /* 0x0000000000007941 */ /* 0x000fea0003800000 */
.L_x_13802:
        /* <DEDUP_REMOVED lines=28> */
.L_x_13806:
        /* <DEDUP_REMOVED lines=23> */
.L_x_13807:
[----:B------:R-:W-:Y:S05]  /*11e00*/  BSYNC B0 ;  /* 0x0000000000007941 */ /* 0x000fea0003800000 */
.L_x_13805:
        /* <DEDUP_REMOVED lines=28> */
.L_x_13809:
        /* <DEDUP_REMOVED lines=23> */
.L_x_13810:
[----:B------:R-:W-:Y:S05]  /*12140*/  BSYNC B0 ;  /* 0x0000000000007941 */ /* 0x000fea0003800000 */
.L_x_13808:
        /* <DEDUP_REMOVED lines=26> */
.L_x_13812:
        /* <DEDUP_REMOVED lines=22> */
.L_x_13813:
[----:B------:R-:W-:Y:S05]  /*12450*/  BSYNC B0 ;  /* 0x0000000000007941 */ /* 0x000fea0003800000 */
.L_x_13811:
        /* <DEDUP_REMOVED lines=20> */
.L_x_13815:
        /* <DEDUP_REMOVED lines=18> */
.L_x_13816:
[----:B------:R-:W-:Y:S05]  /*126c0*/  BSYNC B0 ;  /* 0x0000000000007941 */ /* 0x000fea0003800000 */
.L_x_13814:
[----:B------:R-:W-:Y:S02]  /*126d0*/  IMAD R3, R5, c[0x0][0x510], RZ ;  /* 0x0001440005037a24 */ /* 0x000fe400078e02ff */
[----:B------:R-:W-:-:S04]  /*126e0*/  IMAD.WIDE.U32 R12, R4, c[0x0][0x510], R12 ;  /* 0x00014400040c7a25 */ /* 0x000fc800078e000c */
[----:B------:R-:W-:-:S04]  /*126f0*/  IMAD R3, R4, c[0x0][0x514], R3 ;  /* 0x0001450004037a24 */ /* 0x000fc800078e0203 */
[----:B------:R-:W-:Y:S02]  /*12700*/  IMAD.IADD R13, R13, 0x1, R3 ;  /* 0x000000010d0d7824 */ /* 0x000fe400078e0203 */
.L_x_13741:
[----:B------:R-:W-:-:S04]  /*12710*/  IADD3 R12, P0, R12, c[0x0][0x518], RZ ;  /* 0x000146000c0c7a10 */ /* 0x000fc80007f1e0ff */
[----:B------:R-:W-:-:S06]  /*12720*/  IADD3.X R13, R13, c[0x0][0x51c], RZ, P0, !PT ;  /* 0x000147000d0d7a10 */ /* 0x000fcc00007fe4ff */
[----:B------:R-:W2:Y:S01]  /*12730*/  LDG.E.U8 R13, [R12.64] ;  /* 0x000000240c0d7981 */ /* 0x000ea2000c1e1100 */
[----:B------:R-:W-:Y:S01]  /*12740*/  IADD3 R2, R2, 0x80, RZ ;  /* 0x0000008002027810 */ /* 0x000fe20007ffe0ff */
[----:B------:R-:W-:-:S03]  /*12750*/  IMAD.MOV.U32 R5, RZ, RZ, RZ ;  /* 0x000000ffff057224 */ /* 0x000fc600078e00ff */
[----:B------:R-:W-:Y:S01]  /*12760*/  MOV R4, R2 ;  /* 0x0000000200047202 */ /* 0x000fe20000000f00 */
[----:B--2---:R0:W-:Y:S04]  /*12770*/  STG.E.U8 [R16.64], R13 ;  /* 0x0000000d10007986 */ /* 0x0041e8000c101124 */
.L_x_13737:
[----:B------:R-:W-:Y:S05]  /*12780*/  BSYNC B6 ;  /* 0x0000000000067941 */ /* 0x000fea0003800000 */
.L_x_13736:
[----:B------:R-:W-:-:S04]  /*12790*/  ISETP.GE.U32.AND P0, PT, R4, c[0x0][0x160], PT ;  /* 0x0000580004007a0c */ /* 0x000fc80003f06070 */
[----:B------:R-:W-:-:S13]  /*127a0*/  ISETP.GE.AND.EX P0, PT, R5, c[0x0][0x164], PT, P0 ;  /* 0x0000590005007a0c */ /* 0x000fda0003f06300 */
[----:B------:R-:W-:Y:S05]  /*127b0*/  @P0 EXIT ;  /* 0x000000000000094d */ /* 0x000fea0003800000 */
        /* <DEDUP_REMOVED lines=228> */
.L_x_13817:
        /* <DEDUP_REMOVED lines=33> */
.L_x_13819:
[----:B------:R-:W-:Y:S05]  /*13810*/  BSYNC B6 ;  /* 0x0000000000067941 */ /* 0x000fea0003800000 */
.L_x_13818:
        /* <DEDUP_REMOVED lines=32> */
.L_x_13822:
        /* <DEDUP_REMOVED lines=23> */
.L_x_13823:
[----:B------:R-:W-:Y:S05]  /*13b90*/  BSYNC B0 ;  /* 0x0000000000007941 */ /* 0x000fea0003800000 */
.L_x_13821:
        /* <DEDUP_REMOVED lines=28> */
.L_x_13825:
        /* <DEDUP_REMOVED lines=23> */
.L_x_13826:
[----:B------:R-:W-:Y:S05]  /*13ed0*/  BSYNC B0 ;  /* 0x0000000000007941 */ /* 0x000fea0003800000 */
.L_x_13824:
        /* <DEDUP_REMOVED lines=29> */
.L_x_13828:
        /* <DEDUP_REMOVED lines=23> */
.L_x_13829:
[----:B------:R-:W-:Y:S05]  /*14220*/  BSYNC B0 ;  /* 0x0000000000007941 */ /* 0x000fea0003800000 */
.L_x_13827:
        /* <DEDUP_REMOVED lines=29> */
.L_x_13831:
        /* <DEDUP_REMOVED lines=23> */
.L_x_13832:
[----:B------:R-:W-:Y:S05]  /*14570*/  BSYNC B0 ;  /* 0x0000000000007941 */ /* 0x000fea0003800000 */
.L_x_13830:
        /* <DEDUP_REMOVED lines=29> */
.L_x_13834:
        /* <DEDUP_REMOVED lines=23> */
.L_x_13835:
[----:B------:R-:W-:Y:S05]  /*148c0*/  BSYNC B0 ;  /* 0x0000000000007941 */ /* 0x000fea0003800000 */
.L_x_13833:
        /* <DEDUP_REMOVED lines=29> */
.L_x_13837:
        /* <DEDUP_REMOVED lines=23> */
.L_x_13838:
[----:B------:R-:W-:Y:S05]  /*14c10*/  BSYNC B0 ;  /* 0x0000000000007941 */ /* 0x000fea0003800000 */
.L_x_13836:
        /* <DEDUP_REMOVED lines=29> */
.L_x_13840:
        /* <DEDUP_REMOVED lines=23> */
.L_x_13841:
[----:B------:R-:W-:Y:S05]  /*14f60*/  BSYNC B0 ;  /* 0x0000000000007941 */ /* 0x000fea0003800000 */
.L_x_13839:
        /* <DEDUP_REMOVED lines=29> */
.L_x_13843:
        /* <DEDUP_REMOVED lines=23> */
.L_x_13844:
[----:B------:R-:W-:Y:S05]  /*152b0*/  BSYNC B0 ;  /* 0x0000000000007941 */ /* 0x000fea0003800000 */
.L_x_13842:
        /* <DEDUP_REMOVED lines=29> */
.L_x_13846:
        /* <DEDUP_REMOVED lines=23> */
.L_x_13847:
[----:B------:R-:W-:Y:S05]  /*15600*/  BSYNC B0 ;  /* 0x0000000000007941 */ /* 0x000fea0003800000 */
.L_x_13845:
        /* <DEDUP_REMOVED lines=29> */
.L_x_13849:
        /* <DEDUP_REMOVED lines=23> */
.L_x_13850:
[----:B------:R-:W-:Y:S05]  /*15950*/  BSYNC B0 ;  /* 0x0000000000007941 */ /* 0x000fea0003800000 */
.L_x_13848:
        /* <DEDUP_REMOVED lines=29> */
.L_x_13852:
        /* <DEDUP_REMOVED lines=23> */
.L_x_13853:
[----:B------:R-:W-:Y:S05]  /*15ca0*/  BSYNC B0 ;  /* 0x0000000000007941 */ /* 0x000fea0003800000 */
.L_x_13851:
        /* <DEDUP_REMOVED lines=29> */
.L_x_13855:
        /* <DEDUP_REMOVED lines=23> */
.L_x_13856:
[----:B------:R-:W-:Y:S05]  /*15ff0*/  BSYNC B0 ;  /* 0x0000000000007941 */ /* 0x000fea0003800000 */
.L_x_13854:
        /* <DEDUP_REMOVED lines=29> */
.L_x_13858:
        /* <DEDUP_REMOVED lines=23> */
.L_x_13859:
[----:B------:R-:W-:Y:S05]  /*16340*/  BSYNC B0 ;  /* 0x0000000000007941 */ /* 0x000fea0003800000 */
.L_x_13857:
        /* <DEDUP_REMOVED lines=29> */
.L_x_13861:
        /* <DEDUP_REMOVED lines=23> */
.L_x_13862:
[----:B------:R-:W-:Y:S05]  /*16690*/  BSYNC B0 ;  /* 0x0000000000007941 */ /* 0x000fea0003800000 */
.L_x_13860:
        /* <DEDUP_REMOVED lines=29> */
.L_x_13864:
        /* <DEDUP_REMOVED lines=23> */
.L_x_13865:
[----:B------:R-:W-:Y:S05]  /*169e0*/  BSYNC B0 ;  /* 0x0000000000007941 */ /* 0x000fea0003800000 */
.L_x_13863:
        /* <DEDUP_REMOVED lines=29> */
.L_x_13867:
        /* <DEDUP_REMOVED lines=23> */
.L_x_13868:
[----:B------:R-:W-:Y:S05]  /*16d30*/  BSYNC B0 ;  /* 0x0000000000007941 */ /* 0x000fea0003800000 */
.L_x_13866:
        /* <DEDUP_REMOVED lines=29> */
.L_x_13870:
        /* <DEDUP_REMOVED lines=23> */
.L_x_13871:
[----:B------:R-:W-:Y:S05]  /*17080*/  BSYNC B0 ;  /* 0x0000000000007941 */ /* 0x000fea0003800000 */
.L_x_13869:
        /* <DEDUP_REMOVED lines=29> */
.L_x_13873:
        /* <DEDUP_REMOVED lines=23> */
.L_x_13874:
[----:B------:R-:W-:Y:S05]  /*173d0*/  BSYNC B0 ;  /* 0x0000000000007941 */ /* 0x000fea0003800000 */
.L_x_13872:
        /* <DEDUP_REMOVED lines=29> */
.L_x_13876:
        /* <DEDUP_REMOVED lines=23> */
.L_x_13877:
[----:B------:R-:W-:Y:S05]  /*17720*/  BSYNC B0 ;  /* 0x0000000000007941 */ /* 0x000fea0003800000 */
.L_x_13875:
        /* <DEDUP_REMOVED lines=29> */
.L_x_13879:
        /* <DEDUP_REMOVED lines=23> */
.L_x_13880:
[----:B------:R-:W-:Y:S05]  /*17a70*/  BSYNC B0 ;  /* 0x0000000000007941 */ /* 0x000fea0003800000 */
.L_x_13878:
        /* <DEDUP_REMOVED lines=29> */
.L_x_13882:
        /* <DEDUP_REMOVED lines=23> */
.L_x_13883:
[----:B------:R-:W-:Y:S05]  /*17dc0*/  BSYNC B0 ;  /* 0x0000000000007941 */ /* 0x000fea0003800000 */
.L_x_13881:
        /* <DEDUP_REMOVED lines=29> */
.L_x_13885:
        /* <DEDUP_REMOVED lines=23> */
.L_x_13886:
[----:B------:R-:W-:Y:S05]  /*18110*/  BSYNC B0 ;  /* 0x0000000000007941 */ /* 0x000fea0003800000 */
.L_x_13884:
        /* <DEDUP_REMOVED lines=29> */
.L_x_13888:
        /* <DEDUP_REMOVED lines=23> */
.L_x_13889:
[----:B------:R-:W-:Y:S05]  /*18460*/  BSYNC B0 ;  /* 0x0000000000007941 */ /* 0x000fea0003800000 */
.L_x_13887:
        /* <DEDUP_REMOVED lines=27> */
.L_x_13891:
        /* <DEDUP_REMOVED lines=22> */
.L_x_13892:
[----:B------:R-:W-:Y:S05]  /*18780*/  BSYNC B0 ;  /* 0x0000000000007941 */ /* 0x000fea0003800000 */
.L_x_13890:
        /* <DEDUP_REMOVED lines=21> */
.L_x_13894:
        /* <DEDUP_REMOVED lines=18> */
.L_x_13895:
[----:B------:R-:W-:Y:S05]  /*18a00*/  BSYNC B0 ;  /* 0x0000000000007941 */ /* 0x000fea0003800000 */
.L_x_13893:
[----:B------:R-:W-:Y:S02]  /*18a10*/  IMAD R5, R5, c[0x0][0x510], RZ ;  /* 0x0001440005057a24 */ /* 0x000fe400078e02ff */
[----:B------:R-:W-:Y:S02]  /*18a20*/  IMAD.MOV.U32 R3, RZ, RZ, R15 ;  /* 0x000000ffff037224 */ /* 0x000fe400078e000f */
[C---:B------:R-:W-:Y:S02]  /*18a30*/  IMAD R5, R4.reuse, c[0x0][0x514], R5 ;  /* 0x0001450004057a24 */ /* 0x040fe400078e0205 */
[----:B------:R-:W-:-:S05]  /*18a40*/  IMAD.WIDE.U32 R2, R4, c[0x0][0x510], R2 ;  /* 0x0001440004027a25 */ /* 0x000fca00078e0002 */
[----:B------:R-:W-:Y:S02]  /*18a50*/  IADD3 R15, R3, R5, RZ ;  /* 0x00000005030f7210 */ /* 0x000fe40007ffe0ff */
.L_x_13820:
[----:B------:R-:W-:-:S04]  /*18a60*/  IADD3 R2, P0, R2, c[0x0][0x518], RZ ;  /* 0x0001460002027a10 */ /* 0x000fc80007f1e0ff */
[----:B------:R-:W-:-:S06]  /*18a70*/  IADD3.X R3, R15, c[0x0][0x51c], RZ, P0, !PT ;  /* 0x000147000f037a10 */ /* 0x000fcc00007fe4ff */
[----:B------:R-:W2:Y:S04]  /*18a80*/  LDG.E.U8 R3, [R2.64] ;  /* 0x0000002402037981 */ /* 0x000ea8000c1e1100 */
[----:B--2---:R-:W-:Y:S01]  /*18a90*/  STG.E.U8 [R16.64], R3 ;  /* 0x0000000310007986 */ /* 0x004fe2000c101124 */
[----:B------:R-:W-:Y:S05]  /*18aa0*/  EXIT ;  /* 0x000000000000794d */ /* 0x000fea0003800000 */
        .weak           $__internal_2_$__cuda_sm20_div_u64
        .type           $__internal_2_$__cuda_sm20_div_u64,@function
        .size           $__internal_2_$__cuda_sm20_div_u64,($__internal_3_$__cuda_sm20_rem_u64 - $__internal_2_$__cuda_sm20_div_u64)
$__internal_2_$__cuda_sm20_div_u64:
        /* <DEDUP_REMOVED lines=68> */
[----:B------:R-:W-:Y:S05]  /*18ef0*/  RET.REL.NODEC R4 `(_ZN2at6native24index_elementwise_kernelILi128ELi4EZNS0_20cuda_take_put_kernelIblZZZZZNS0_11take_kernelERNS_14TensorIteratorERKNS_10TensorBaseEENKUlvE_clEvENKUlvE9_clEvENKUlvE_clEvENKUlvE0_clEvEUlRblE_EEvS4_S7_RKT1_EUliE_EEvlSE_) ;  /* 0xfffe710004007950 */ /* 0x000fea0003c3ffff */
        .weak           $__internal_3_$__cuda_sm20_rem_u64
        .type           $__internal_3_$__cuda_sm20_rem_u64,@function
        .size           $__internal_3_$__cuda_sm20_rem_u64,(.L_x_27369 - $__internal_3_$__cuda_sm20_rem_u64)
$__internal_3_$__cuda_sm20_rem_u64:
        /* <DEDUP_REMOVED lines=63> */
[----:B------:R-:W-:Y:S06]  /*192f0*/  RET.REL.NODEC R4 `(_ZN2at6native24index_elementwise_kernelILi128ELi4EZNS0_20cuda_take_put_kernelIblZZZZZNS0_11take_kernelERNS_14TensorIteratorERKNS_10TensorBaseEENKUlvE_clEvENKUlvE9_clEvENKUlvE_clEvENKUlvE0_clEvEUlRblE_EEvS4_S7_RKT1_EUliE_EEvlSE_) ;  /* 0xfffe6d0004007950 */ /* 0x000fec0003c3ffff */
.L_x_13896:
        /* <DEDUP_REMOVED lines=16> */
.L_x_27369:


//--------------------- .text._ZN2at6native24index_elementwise_kernelILi128ELi4EZNS0_20cuda_take_put_kernelIbiZZZZZNS0_11take_kernelERNS_14TensorIteratorERKNS_10TensorBaseEENKUlvE_clEvENKUlvE9_clEvENKUlvE_clEvENKUlvE_clEvEUlRbiE_EEvS4_S7_RKT1_EUliE_EEvlSE_ --------------------------
	.section	.text._ZN2at6native24index_elementwise_kernelILi128ELi4EZNS0_20cuda_take_put_kernelIbiZZZZZNS0_11take_kernelERNS_14TensorIteratorERKNS_10TensorBaseEENKUlvE_clEvENKUlvE9_clEvENKUlvE_clEvENKUlvE_clEvEUlRbiE_EEvS4_S7_RKT1_EUliE_EEvlSE_,"ax",@progbits
	.sectioninfo	@"SHI_REGISTERS=28"
	.align	128
        .global         _ZN2at6native24index_elementwise_kernelILi128ELi4EZNS0_20cuda_take_put_kernelIbiZZZZZNS0_11take_kernelERNS_14TensorIteratorERKNS_10TensorBaseEENKUlvE_clEvENKUlvE9_clEvENKUlvE_clEvENKUlvE_clEvEUlRbiE_EEvS4_S7_RKT1_EUliE_EEvlSE_
        .type           _ZN2at6native24index_elementwise_kernelILi128ELi4EZNS0_20cuda_take_put_kernelIbiZZZZZNS0_11take_kernelERNS_14TensorIteratorERKNS_10TensorBaseEENKUlvE_clEvENKUlvE9_clEvENKUlvE_clEvENKUlvE_clEvEUlRbiE_EEvS4_S7_RKT1_EUliE_EEvlSE_,@function
        .size           _ZN2at6native24index_elementwise_kernelILi128ELi4EZNS0_20cuda_take_put_kernelIbiZZZZZNS0_11take_kernelERNS_14TensorIteratorERKNS_10TensorBaseEENKUlvE_clEvENKUlvE9_clEvENKUlvE_clEvENKUlvE_clEvEUlRbiE_EEvS4_S7_RKT1_EUliE_EEvlSE_,(.L_x_27530 - _ZN2at6native24index_elementwise_kernelILi128ELi4EZNS0_20cuda_take_put_kernelIbiZZZZZNS0_11take_kernelERNS_14TensorIteratorERKNS_10TensorBaseEENKUlvE_clEvENKUlvE9_clEvENKUlvE_clEvENKUlvE_clEvEUlRbiE_EEvS4_S7_RKT1_EUliE_EEvlSE_)
        .other          _ZN2at6native24index_elementwise_kernelILi128ELi4EZNS0_20cuda_take_put_kernelIbiZZZZZNS0_11take_kernelERNS_14TensorIteratorERKNS_10TensorBaseEENKUlvE_clEvENKUlvE9_clEvENKUlvE_clEvENKUlvE_clEvEUlRbiE_EEvS4_S7_RKT1_EUliE_EEvlSE_,@"STO_CUDA_ENTRY STV_DEFAULT"
_ZN2at6native24index_elementwise_kernelILi128ELi4EZNS0_20cuda_take_put_kernelIbiZZZZZNS0_11take_kernelERNS_14TensorIteratorERKNS_10TensorBaseEENKUlvE_clEvENKUlvE9_clEvENKUlvE_clEvENKUlvE_clEvEUlRbiE_EEvS4_S7_RKT1_EUliE_EEvlSE_:
.text._ZN2at6native24index_elementwise_kernelILi128ELi4EZNS0_20cuda_take_put_kernelIbiZZZZZNS0_11take_kernelERNS_14TensorIteratorERKNS_10TensorBaseEENKUlvE_clEvENKUlvE9_clEvENKUlvE_clEvENKUlvE_clEvEUlRbiE_EEvS4_S7_RKT1_EUliE_EEvlSE_:
        /* <DEDUP_REMOVED lines=239> */
.L_x_13899:
        /* <DEDUP_REMOVED lines=33> */
.L_x_13901:
[----:B------:R-:W-:Y:S05]  /*1100*/  BSYNC B6 ;  /* 0x0000000000067941 */ /* 0x000fea0003800000 */
.L_x_13900:
        /* <DEDUP_REMOVED lines=208> */
[----:B------:R-:W-:-:S05]  /*1e10*/  @P0 IMAD R3, R6, c[0x0][0x50c], R3 ;  /* 0x0001430006030a24 */ /* 0x000fca00078e0203 */
.L_x_13902:
[----:B------:R-:W-:-:S04]  /*1e20*/  IADD3 R2, P0, R3, c[0x0][0x510], RZ ;  /* 0x0001440003027a10 */ /* 0x000fc80007f1e0ff */
[----:B------:R-:W-:-:S06]  /*1e30*/  LEA.HI.X.SX32 R3, R3, c[0x0][0x514], 0x1, P0 ;  /* 0x0001450003037a11 */ /* 0x000fcc00000f0eff */
[----:B------:R0:W2:Y:S01]  /*1e40*/  LDG.E.U8 R3, [R2.64] ;  /* 0x0000002402037981 */ /* 0x0000a2000c1e1100 */
[----:B------:R-:W-:-:S04]  /*1e50*/  LEA R22, R22, R25, 0x9 ;  /* 0x0000001916167211 */ /* 0x000fc800078e48ff */
[----:B------:R-:W-:-:S04]  /*1e60*/  IADD3 R23, R22, 0x80, RZ ;  /* 0x0000008016177810 */ /* 0x000fc80007ffe0ff */
[----:B0-----:R-:W-:Y:S01]  /*1e70*/  MOV R2, R23 ;  /* 0x0000001700027202 */ /* 0x001fe20000000f00 */
[----:B--2---:R0:W-:Y:S02]  /*1e80*/  STG.E.U8 [R18.64], R3 ;  /* 0x0000000312007986 */ /* 0x0041e4000c101124 */
[----:B0-----:R-:W-:Y:S02]  /*1e90*/  IMAD.MOV.U32 R3, RZ, RZ, RZ ;  /* 0x000000ffff037224 */ /* 0x001fe400078e00ff */
.L_x_13898:
[----:B------:R-:W-:Y:S05]  /*1ea0*/  BSYNC B7 ;  /* 0x0000000000077941 */ /* 0x000fea0003800000 */
.L_x_13897:
[----:B------:R-:W-:Y:S01]  /*1eb0*/  ISETP.GE.U32.AND P0, PT, R2, c[0x0][0x160], PT ;  /* 0x0000580002007a0c */ /* 0x000fe20003f06070 */
[----:B------:R-:W-:Y:S03]  /*1ec0*/  BSSY B7, `(.L_x_13903) ;  /* 0x00001e1000077945 */ /* 0x000fe60003800000 */
[----:B------:R-:W-:-:S13]  /*1ed0*/  ISETP.GE.AND.EX P0, PT, R3, c[0x0][0x164], PT, P0 ;  /* 0x0000590003007a0c */ /* 0x000fda0003f06300 */
[----:B------:R-:W-:Y:S05]  /*1ee0*/  @P0 BRA `(.L_x_13904) ;  /* 0x00001de000000947 */ /* 0x000fea0003800000 */
[----:B------:R-:W-:Y:S01]  /*1ef0*/  ISETP.NE.AND P0, PT, RZ, c[0x0][0x168], PT ;  /* 0x00005a00ff007a0c */ /* 0x000fe20003f05270 */
[----:B------:R-:W-:Y:S01]  /*1f00*/  HFMA2.MMA R18, -RZ, RZ, 0, 0 ;  /* 0x00000000ff127435 */ /* 0x000fe200000001ff */
[----:B------:R-:W-:-:S11]  /*1f10*/  MOV R0, RZ ;  /* 0x000000ff00007202 */ /* 0x000fd60000000f00 */
        /* <DEDUP_REMOVED lines=8> */
[C---:B------:R-:W-:Y:S02]  /*1fa0*/  IMAD R18, R0.reuse, c[0x0][0x298], RZ ;  /* 0x0000a60000127a24 */ /* 0x040fe400078e02ff */
        /* <DEDUP_REMOVED lines=216> */
.L_x_13905:
        /* <DEDUP_REMOVED lines=16> */
[----:B------:R-:W-:Y:S01]  /*2e30*/  IMAD.MOV.U32 R4, RZ, RZ, c[0x4][0x4e0] ;  /* 0x01013800ff047624 */ /* 0x000fe200078e00ff */
        /* <DEDUP_REMOVED lines=16> */
.L_x_13907:
[----:B------:R-:W-:Y:S05]  /*2f40*/  BSYNC B6 ;  /* 0x0000000000067941 */ /* 0x000fea0003800000 */
.L_x_13906:
[----:B------:R-:W-:Y:S01]  /*2f50*/  ULDC.U8 UR4, c[0x0][0x378] ;  /* 0x0000de0000047ab9 */ /* 0x000fe20000000000 */
[C---:B------:R-:W-:Y:S02]  /*2f60*/  ISETP.GE.AND P0, PT, R16.reuse, RZ, PT ;  /* 0x000000ff1000720c */ /* 0x040fe40003f06270 */
[----:B------:R-:W-:Y:S02]  /*2f70*/  ISETP.NE.AND P1, PT, RZ, UR4, PT ;  /* 0x00000004ff007c0c */ /* 0x000fe4000bf25270 */
[----:B------:R-:W-:-:S04]  /*2f80*/  IADD3 R17, R16, c[0x0][0x370], RZ ;  /* 0x0000dc0010117a10 */ /* 0x000fc80007ffe0ff */
[----:B------:R-:W-:-:S05]  /*2f90*/  SEL R17, R17, R16, !P0 ;  /* 0x0000001011117207 */ /* 0x000fca0004000000 */
[----:B------:R-:W-:Y:S02]  /*2fa0*/  IMAD.MOV.U32 R3, RZ, RZ, R17 ;  /* 0x000000ffff037224 */ /* 0x000fe400078e0011 */
[----:B------:R-:W-:Y:S05]  /*2fb0*/  @P1 BRA `(.L_x_13908) ;  /* 0x00000ca000001947 */ /* 0x000fea0003800000 */
[----:B------:R-:W-:Y:S01]  /*2fc0*/  ISETP.NE.AND P0, PT, RZ, c[0x0][0x37c], PT ;  /* 0x0000df00ff007a0c */ /* 0x000fe20003f05270 */
[----:B------:R-:W-:-:S12]  /*2fd0*/  HFMA2.MMA R3, -RZ, RZ, 0, 0 ;  /* 0x00000000ff037435 */ /* 0x000fd800000001ff */
        /* <DEDUP_REMOVED lines=8> */
[----:B------:R-:W-:Y:S01]  /*3060*/  IMAD R3, R3, c[0x0][0x4ac], RZ ;  /* 0x00012b0003037a24 */ /* 0x000fe200078e02ff */
        /* <DEDUP_REMOVED lines=187> */
[----:B------:R-:W-:Y:S01]  /*3c20*/  IMAD R3, R4, c[0x0][0x508], R3 ;  /* 0x0001420004037a24 */ /* 0x000fe200078e0203 */
[----:B------:R-:W-:-:S05]  /*3c30*/  @P0 IADD3 R6, -R0, RZ, RZ ;  /* 0x000000ff00060210 */ /* 0x000fca0007ffe1ff */
[----:B------:R-:W-:-:S04]  /*3c40*/  @P0 IMAD R6, R6, c[0x0][0x4a0], R7 ;  /* 0x0001280006060a24 */ /* 0x000fc800078e0207 */
[----:B------:R-:W-:-:S05]  /*3c50*/  @P0 IMAD R3, R6, c[0x0][0x50c], R3 ;  /* 0x0001430006030a24 */ /* 0x000fca00078e0203 */
.L_x_13908:
[----:B------:R-:W-:-:S04]  /*3c60*/  IADD3 R2, P0, R3, c[0x0][0x510], RZ ;  /* 0x0001440003027a10 */ /* 0x000fc80007f1e0ff */
[----:B------:R-:W-:-:S06]  /*3c70*/  LEA.HI.X.SX32 R3, R3, c[0x0][0x514], 0x1, P0 ;  /* 0x0001450003037a11 */ /* 0x000fcc00000f0eff */
[----:B------:R0:W2:Y:S01]  /*3c80*/  LDG.E.U8 R3, [R2.64] ;  /* 0x0000002402037981 */ /* 0x0000a2000c1e1100 */
[----:B------:R-:W-:-:S04]  /*3c90*/  IADD3 R23, R23, 0x80, RZ ;  /* 0x0000008017177810 */ /* 0x000fc80007ffe0ff */
[----:B0-----:R-:W-:Y:S01]  /*3ca0*/  MOV R2, R23 ;  /* 0x0000001700027202 */ /* 0x001fe20000000f00 */
[----:B--2---:R0:W-:Y:S02]  /*3cb0*/  STG.E.U8 [R18.64], R3 ;  /* 0x0000000312007986 */ /* 0x0041e4000c101124 */
[----:B0-----:R-:W-:Y:S02]  /*3cc0*/  MOV R3, RZ ;  /* 0x000000ff00037202 */ /* 0x001fe40000000f00 */
.L_x_13904:
[----:B------:R-:W-:Y:S05]  /*3cd0*/  BSYNC B7 ;  /* 0x0000000000077941 */ /* 0x000fea0003800000 */
.L_x_13903:
        /* <DEDUP_REMOVED lines=232> */
.L_x_13911:
        /* <DEDUP_REMOVED lines=33> */
.L_x_13913:
[----:B------:R-:W-:Y:S05]  /*4d70*/  BSYNC B6 ;  /* 0x0000000000067941 */ /* 0x000fea0003800000 */
.L_x_13912:
        /* <DEDUP_REMOVED lines=208> */
[----:B------:R-:W-:-:S05]  /*5a80*/  @P0 IMAD R3, R6, c[0x0][0x50c], R3 ;  /* 0x0001430006030a24 */ /* 0x000fca00078e0203 */
.L_x_13914:
[----:B------:R-:W-:-:S04]  /*5a90*/  IADD3 R2, P0, R3, c[0x0][0x510], RZ ;  /* 0x0001440003027a10 */ /* 0x000fc80007f1e0ff */
[----:B------:R-:W-:-:S06]  /*5aa0*/  LEA.HI.X.SX32 R3, R3, c[0x0][0x514], 0x1, P0 ;  /* 0x0001450003037a11 */ /* 0x000fcc00000f0eff */
[----:B------:R0:W2:Y:S01]  /*5ab0*/  LDG.E.U8 R3, [R2.64] ;  /* 0x0000002402037981 */ /* 0x0000a2000c1e1100 */
[----:B------:R-:W-:-:S04]  /*5ac0*/  IADD3 R23, R23, 0x80, RZ ;  /* 0x0000008017177810 */ /* 0x000fc80007ffe0ff */
[----:B0-----:R-:W-:Y:S01]  /*5ad0*/  MOV R2, R23 ;  /* 0x0000001700027202 */ /* 0x001fe20000000f00 */
[----:B--2---:R0:W-:Y:S02]  /*5ae0*/  STG.E.U8 [R18.64], R3 ;  /* 0x0000000312007986 */ /* 0x0041e4000c101124 */
[----:B0-----:R-:W-:Y:S02]  /*5af0*/  IMAD.MOV.U32 R3, RZ, RZ, RZ ;  /* 0x000000ffff037224 */ /* 0x001fe400078e00ff */
.L_x_13910:
[----:B------:R-:W-:Y:S05]  /*5b00*/  BSYNC B7 ;  /* 0x0000000000077941 */ /* 0x000fea0003800000 */
.L_x_13909:
[----:B------:R-:W-:-:S04]  /*5b10*/  ISETP.GE.U32.AND P0, PT, R2, c[0x0][0x160], PT ;  /* 0x0000580002007a0c */ /* 0x000fc80003f06070 */
[----:B------:R-:W-:-:S13]  /*5b20*/  ISETP.GE.AND.EX P0, PT, R3, c[0x0][0x164], PT, P0 ;  /* 0x0000590003007a0c */ /* 0x000fda0003f06300 */
[----:B------:R-:W-:Y:S05]  /*5b30*/  @P0 EXIT ;  /* 0x000000000000094d */ /* 0x000fea0003800000 */
[----:B------:R-:W-:Y:S01]  /*5b40*/  ISETP.NE.AND P0, PT, RZ, c[0x0][0x168], PT ;  /* 0x00005a00ff007a0c */ /* 0x000fe20003f05270 */
[----:B------:R-:W-:Y:S01]  /*5b50*/  HFMA2.MMA R18, -RZ, RZ, 0, 0 ;  /* 0x00000000ff127435 */ /* 0x000fe200000001ff */
[----:B------:R-:W-:-:S11]  /*5b60*/  MOV R0, RZ ;  /* 0x000000ff00007202 */ /* 0x000fd60000000f00 */
        /* <DEDUP_REMOVED lines=225> */
.L_x_13915:
        /* <DEDUP_REMOVED lines=33> */
.L_x_13917:
[----:B------:R-:W-:Y:S05]  /*6b90*/  BSYNC B6 ;  /* 0x0000000000067941 */ /* 0x000fea0003800000 */
.L_x_13916:
        /* <DEDUP_REMOVED lines=208> */
[----:B------:R-:W-:-:S05]  /*78a0*/  @P0 IMAD R3, R6, c[0x0][0x50c], R3 ;  /* 0x0001430006030a24 */ /* 0x000fca00078e0203 */
.L_x_13918:
[----:B------:R-:W-:-:S04]  /*78b0*/  IADD3 R2, P0, R3, c[0x0][0x510], RZ ;  /* 0x0001440003027a10 */ /* 0x000fc80007f1e0ff */
[----:B------:R-:W-:-:S06]  /*78c0*/  LEA.HI.X.SX32 R3, R3, c[0x0][0x514], 0x1, P0 ;  /* 0x0001450003037a11 */ /* 0x000fcc00000f0eff */
[----:B------:R-:W2:Y:S04]  /*78d0*/  LDG.E.U8 R3, [R2.64] ;  /* 0x0000002402037981 */ /* 0x000ea8000c1e1100 */
[----:B--2---:R-:W-:Y:S01]  /*78e0*/  STG.E.U8 [R18.64], R3 ;  /* 0x0000000312007986 */ /* 0x004fe2000c101124 */
[----:B------:R-:W-:Y:S05]  /*78f0*/  EXIT ;  /* 0x000000000000794d */ /* 0x000fea0003800000 */
.L_x_13919:
        /* <DEDUP_REMOVED lines=16> */
.L_x_27530:


//--------------------- .text._ZN2at6native24index_elementwise_kernelILi128ELi4EZNS0_20cuda_take_put_kernelIN3c104HalfElZZZZZNS0_11take_kernelERNS_14TensorIteratorERKNS_10TensorBaseEENKUlvE_clEvENKUlvE8_clEvENKUlvE_clEvENKUlvE0_clEvEUlRS4_lE_EEvS6_S9_RKT1_EUliE_EEvlSG_ --------------------------
	.section	.text._ZN2at6native24index_elementwise_kernelILi128ELi4EZNS0_20cuda_take_put_kernelIN3c104HalfElZZZZZNS0_11take_kernelERNS_14TensorIteratorERKNS_10TensorBaseEENKUlvE_clEvENKUlvE8_clEvENKUlvE_clEvENKUlvE0_clEvEUlRS4_lE_EEvS6_S9_RKT1_EUliE_EEvlSG_,"ax",@progbits
	.sectioninfo	@"SHI_REGISTERS=26"
	.align	128
        .global         _ZN2at6native24index_elementwise_kernelILi128ELi4EZNS0_20cuda_take_put_kernelIN3c104HalfElZZZZZNS0_11take_kernelERNS_14TensorIteratorERKNS_10TensorBaseEENKUlvE_clEvENKUlvE8_clEvENKUlvE_clEvENKUlvE0_clEvEUlRS4_lE_EEvS6_S9_RKT1_EUliE_EEvlSG_
        .type           _ZN2at6native24index_elementwise_kernelILi128ELi4EZNS0_20cuda_take_put_kernelIN3c104HalfElZZZZZNS0_11take_kernelERNS_14TensorIteratorERKNS_10TensorBaseEENKUlvE_clEvENKUlvE8_clEvENKUlvE_clEvENKUlvE0_clEvEUlRS4_lE_EEvS6_S9_RKT1_EUliE_EEvlSG_,@function
        .size           _ZN2at6native24index_elementwise_kernelILi128ELi4EZNS0_20cuda_take_put_kernelIN3c104HalfElZZZZZNS0_11take_kernelERNS_14TensorIteratorERKNS_10TensorBaseEENKUlvE_clEvENKUlvE8_clEvENKUlvE_clEvENKUlvE0_clEvEUlRS4_lE_EEvS6_S9_RKT1_EUliE_EEvlSG_,(.L_x_27371 - _ZN2at6native24index_elementwise_kernelILi128ELi4EZNS0_20cuda_take_put_kernelIN3c104HalfElZZZZZNS0_11take_kernelERNS_14TensorIteratorERKNS_10TensorBaseEENKUlvE_clEvENKUlvE8_clEvENKUlvE_clEvENKUlvE0_clEvEUlRS4_lE_EEvS6_S9_RKT1_EUliE_EEvlSG_)
        .other          _ZN2at6native24index_elementwise_kernelILi128ELi4EZNS0_20cuda_take_put_kernelIN3c104HalfElZZZZZNS0_11take_kernelERNS_14TensorIteratorERKNS_10TensorBaseEENKUlvE_clEvENKUlvE8_clEvENKUlvE_clEvENKUlvE0_clEvEUlRS4_lE_EEvS6_S9_RKT1_EUliE_EEvlSG_,@"STO_CUDA_ENTRY STV_DEFAULT"
_ZN2at6native24index_elementwise_kernelILi128ELi4EZNS0_20cuda_take_put_kernelIN3c104HalfElZZZZZNS0_11take_kernelERNS_14TensorIteratorERKNS_10TensorBaseEENKUlvE_clEvENKUlvE8_clEvENKUlvE_clEvENKUlvE0_clEvEUlRS4_lE_EEvS6_S9_RKT1_EUliE_EEvlSG_:
.text._ZN2at6native24index_elementwise_kernelILi128ELi4EZNS0_20cuda_take_put_kernelIN3c104HalfElZZZZZNS0_11take_kernelERNS_14TensorIteratorERKNS_10TensorBaseEENKUlvE_clEvENKUlvE8_clEvENKUlvE_clEvENKUlvE0_clEvEUlRS4_lE_EEvS6_S9_RKT1_EUliE_EEvlSG_:
        /* <DEDUP_REMOVED lines=240> */
.L_x_13922:
        /* <DEDUP_REMOVED lines=33> */
.L_x_13924:
[----:B------:R-:W-:Y:S05]  /*1110*/  BSYNC B7 ;  /* 0x0000000000077941 */ /* 0x000fea0003800000 */
.L_x_13923:
        /* <DEDUP_REMOVED lines=21> */
[----:B------:R-:W-:Y:S05]  /*1270*/  CALL.REL.NOINC `($__internal_4_$__cuda_sm20_div_u64) ;  /* 0x0001783000007944 */ /* 0x000fea0003c00000 */
        /* <DEDUP_REMOVED lines=10> */
.L_x_13927:
        /* <DEDUP_REMOVED lines=22> */
.L_x_13928:
[----:B------:R-:W-:Y:S05]  /*1480*/  BSYNC B0 ;  /* 0x0000000000007941 */ /* 0x000fea0003800000 */
.L_x_13926:
        /* <DEDUP_REMOVED lines=16> */
[----:B------:R-:W-:Y:S05]  /*1590*/  CALL.REL.NOINC `($__internal_4_$__cuda_sm20_div_u64) ;  /* 0x0001751000007944 */ /* 0x000fea0003c00000 */
        /* <DEDUP_REMOVED lines=11> */
.L_x_13930:
        /* <DEDUP_REMOVED lines=23> */
.L_x_13931:
[----:B------:R-:W-:Y:S05]  /*17c0*/  BSYNC B0 ;  /* 0x0000000000007941 */ /* 0x000fea0003800000 */
.L_x_13929:
        /* <DEDUP_REMOVED lines=17> */
[----:B------:R-:W-:Y:S05]  /*18e0*/  CALL.REL.NOINC `($__internal_4_$__cuda_sm20_div_u64) ;  /* 0x000171c000007944 */ /* 0x000fea0003c00000 */
        /* <DEDUP_REMOVED lines=11> */
.L_x_13933:
        /* <DEDUP_REMOVED lines=23> */
.L_x_13934:
[----:B------:R-:W-:Y:S05]  /*1b10*/  BSYNC B0 ;  /* 0x0000000000007941 */ /* 0x000fea0003800000 */
.L_x_13932:
        /* <DEDUP_REMOVED lines=29> */
.L_x_13936:
        /* <DEDUP_REMOVED lines=23> */
.L_x_13937:
[----:B------:R-:W-:Y:S05]  /*1e60*/  BSYNC B0 ;  /* 0x0000000000007941 */ /* 0x000fea0003800000 */
.L_x_13935:
        /* <DEDUP_REMOVED lines=29> */
.L_x_13939:
        /* <DEDUP_REMOVED lines=23> */
.L_x_13940:
[----:B------:R-:W-:Y:S05]  /*21b0*/  BSYNC B0 ;  /* 0x0000000000007941 */ /* 0x000fea0003800000 */
.L_x_13938:
        /* <DEDUP_REMOVED lines=29> */
.L_x_13942:
        /* <DEDUP_REMOVED lines=23> */
.L_x_13943:
[----:B------:R-:W-:Y:S05]  /*2500*/  BSYNC B0 ;  /* 0x0000000000007941 */ /* 0x000fea0003800000 */
.L_x_13941:
        /* <DEDUP_REMOVED lines=29> */
.L_x_13945:
        /* <DEDUP_REMOVED lines=23> */
.L_x_13946:
[----:B------:R-:W-:Y:S05]  /*2850*/  BSYNC B0 ;  /* 0x0000000000007941 */ /* 0x000fea0003800000 */
.L_x_13944:
        /* <DEDUP_REMOVED lines=29> */
.L_x_13948:
        /* <DEDUP_REMOVED lines=23> */
.L_x_13949:
[----:B------:R-:W-:Y:S05]  /*2ba0*/  BSYNC B0 ;  /* 0x0000000000007941 */ /* 0x000fea0003800000 */
.L_x_13947:
        /* <DEDUP_REMOVED lines=29> */
.L_x_13951:
        /* <DEDUP_REMOVED lines=23> */
.L_x_13952:
[----:B------:R-:W-:Y:S05]  /*2ef0*/  BSYNC B0 ;  /* 0x0000000000007941 */ /* 0x000fea0003800000 */
.L_x_13950:
        /* <DEDUP_REMOVED lines=29> */
.L_x_13954:
        /* <DEDUP_REMOVED lines=23> */
.L_x_13955:
[----:B------:R-:W-:Y:S05]  /*3240*/  BSYNC B0 ;  /* 0x0000000000007941 */ /* 0x000fea0003800000 */
.L_x_13953:
        /* <DEDUP_REMOVED lines=29> */
.L_x_13957:
        /* <DEDUP_REMOVED lines=23> */
.L_x_13958:
[----:B------:R-:W-:Y:S05]  /*3590*/  BSYNC B0 ;  /* 0x0000000000007941 */ /* 0x000fea0003800000 */
.L_x_13956:
        /* <DEDUP_REMOVED lines=29> */
.L_x_13960:
        /* <DEDUP_REMOVED lines=23> */
.L_x_13961:
[----:B------:R-:W-:Y:S05]  /*38e0*/  BSYNC B0 ;  /* 0x0000000000007941 */ /* 0x000fea0003800000 */
.L_x_13959:
        /* <DEDUP_REMOVED lines=29> */
.L_x_13963:
        /* <DEDUP_REMOVED lines=23> */
.L_x_13964:
[----:B------:R-:W-:Y:S05]  /*3c30*/  BSYNC B0 ;  /* 0x0000000000007941 */ /* 0x000fea0003800000 */
.L_x_13962:
        /* <DEDUP_REMOVED lines=29> */
.L_x_13966:
        /* <DEDUP_REMOVED lines=23> */
.L_x_13967:
[----:B------:R-:W-:Y:S05]  /*3f80*/  BSYNC B0 ;  /* 0x0000000000007941 */ /* 0x000fea0003800000 */
.L_x_13965:
        /* <DEDUP_REMOVED lines=17> */
[----:B------:R-:W-:Y:S05]  /*40a0*/  CALL.REL.NOINC `($__internal_4_$__cuda_sm20_div_u64) ;  /* 0x00014a0000007944 */ /* 0x000fea0003c00000 */
        /* <DEDUP_REMOVED lines=11> */
.L_x_13969:
        /* <DEDUP_REMOVED lines=23> */
.L_x_13970:
[----:B------:R-:W-:Y:S05]  /*42d0*/  BSYNC B0 ;  /* 0x0000000000007941 */ /* 0x000fea0003800000 */
.L_x_13968:
        /* <DEDUP_REMOVED lines=29> */
.L_x_13972:
        /* <DEDUP_REMOVED lines=23> */
.L_x_13973:
[----:B------:R-:W-:Y:S05]  /*4620*/  BSYNC B0 ;  /* 0x0000000000007941 */ /* 0x000fea0003800000 */
.L_x_13971:
        /* <DEDUP_REMOVED lines=29> */
.L_x_13975:
        /* <DEDUP_REMOVED lines=23> */
.L_x_13976:
[----:B------:R-:W-:Y:S05]  /*4970*/  BSYNC B0 ;  /* 0x0000000000007941 */ /* 0x000fea0003800000 */
.L_x_13974:
        /* <DEDUP_REMOVED lines=29> */
.L_x_13978:
        /* <DEDUP_REMOVED lines=23> */
.L_x_13979:
[----:B------:R-:W-:Y:S05]  /*4cc0*/  BSYNC B0 ;  /* 0x0000000000007941 */ /* 0x000fea0003800000 */
.L_x_13977:
        /* <DEDUP_REMOVED lines=29> */
.L_x_13981:
        /* <DEDUP_REMOVED lines=23> */
.L_x_13982:
[----:B------:R-:W-:Y:S05]  /*5010*/  BSYNC B0 ;  /* 0x0000000000007941 */ /* 0x000fea0003800000 */
.L_x_13980:
        /* <DEDUP_REMOVED lines=29> */
.L_x_13984:
        /* <DEDUP_REMOVED lines=23> */
.L_x_13985:
[----:B------:R-:W-:Y:S05]  /*5360*/  BSYNC B0 ;  /* 0x0000000000007941 */ /* 0x000fea0003800000 */
.L_x_13983:
        /* <DEDUP_REMOVED lines=29> */
.L_x_13987:
        /* <DEDUP_REMOVED lines=23> */
.L_x_13988:
[----:B------:R-:W-:Y:S05]  /*56b0*/  BSYNC B0 ;  /* 0x0000000000007941 */ /* 0x000fea0003800000 */
.L_x_13986:
        /* <DEDUP_REMOVED lines=29> */
.L_x_13990:
        /* <DEDUP_REMOVED lines=23> */
.L_x_13991:
[----:B------:R-:W-:Y:S05]  /*5a00*/  BSYNC B0 ;  /* 0x0000000000007941 */ /* 0x000fea0003800000 */
.L_x_13989:
        /* <DEDUP_REMOVED lines=29> */
.L_x_13993:
        /* <DEDUP_REMOVED lines=23> */
.L_x_13994:
[----:B------:R-:W-:Y:S05]  /*5d50*/  BSYNC B0 ;  /* 0x0000000000007941 */ /* 0x000fea0003800000 */
.L_x_13992:
        /* <DEDUP_REMOVED lines=27> */
.L_x_13996:
        /* <DEDUP_REMOVED lines=22> */
.L_x_13997:
[----:B------:R-:W-:Y:S05]  /*6070*/  BSYNC B0 ;  /* 0x0000000000007941 */ /* 0x000fea0003800000 */
.L_x_13995:
        /* <DEDUP_REMOVED lines=17> */
[----:B------:R-:W-:Y:S05]  /*6190*/  CALL.REL.NOINC `($__internal_5_$__cuda_sm20_rem_u64) ;  /* 0x00012d6000007944 */ /* 0x000fea0003c00000 */
[----:B------:R-:W-:Y:S01]  /*61a0*/  MOV R4, R0 ;  /* 0x0000000000047202 */ /* 0x000fe20000000f00 */
[----:B------:R-:W-:Y:S01]  /*61b0*/  IMAD.MOV.U32 R5, RZ, RZ, R3 ;  /* 0x000000ffff057224 */ /* 0x000fe200078e0003 */
[----:B------:R-:W-:Y:S05]  /*61c0*/  BRA `(.L_x_14000) ;  /* 0x0000013000007947 */ /* 0x000fea0003800000 */
.L_x_13999:
        /* <DEDUP_REMOVED lines=19> */
.L_x_14000:
[----:B------:R-:W-:Y:S05]  /*6300*/  BSYNC B0 ;  /* 0x0000000000007941 */ /* 0x000fea0003800000 */
.L_x_13998:
[----:B------:R-:W-:Y:S02]  /*6310*/  IMAD R5, R5, c[0x0][0x510], RZ ;  /* 0x0001440005057a24 */ /* 0x000fe400078e02ff */
[----:B------:R-:W-:Y:S02]  /*6320*/  IMAD.MOV.U32 R3, RZ, RZ, R15 ;  /* 0x000000ffff037224 */ /* 0x000fe400078e000f */
[C---:B------:R-:W-:Y:S02]  /*6330*/  IMAD R5, R4.reuse, c[0x0][0x514], R5 ;  /* 0x0001450004057a24 */ /* 0x040fe400078e0205 */
[----:B------:R-:W-:-:S05]  /*6340*/  IMAD.WIDE.U32 R2, R4, c[0x0][0x510], R2 ;  /* 0x0001440004027a25 */ /* 0x000fca00078e0002 */
[----:B------:R-:W-:Y:S02]  /*6350*/  IADD3 R15, R3, R5, RZ ;  /* 0x00000005030f7210 */ /* 0x000fe40007ffe0ff */
.L_x_13925:
        /* <DEDUP_REMOVED lines=8> */
.L_x_13921:
[----:B------:R-:W-:Y:S05]  /*63e0*/  BSYNC B6 ;  /* 0x0000000000067941 */ /* 0x000fea0003800000 */
.L_x_13920:
        /* <DEDUP_REMOVED lines=232> */
.L_x_14003:
        /* <DEDUP_REMOVED lines=33> */
.L_x_14005:
[----:B------:R-:W-:Y:S05]  /*7480*/  BSYNC B7 ;  /* 0x0000000000077941 */ /* 0x000fea0003800000 */
.L_x_14004:
        /* <DEDUP_REMOVED lines=32> */
.L_x_14008:
        /* <DEDUP_REMOVED lines=22> */
.L_x_14009:
[----:B------:R-:W-:Y:S05]  /*77f0*/  BSYNC B0 ;  /* 0x0000000000007941 */ /* 0x000fea0003800000 */
.L_x_14007:
        /* <DEDUP_REMOVED lines=28> */
.L_x_14011:
        /* <DEDUP_REMOVED lines=23> */
.L_x_14012:
[----:B------:R-:W-:Y:S05]  /*7b30*/  BSYNC B0 ;  /* 0x0000000000007941 */ /* 0x000fea0003800000 */
.L_x_14010:
        /* <DEDUP_REMOVED lines=28> */
.L_x_14014:
        /* <DEDUP_REMOVED lines=23> */
.L_x_14015:
[----:B------:R-:W-:Y:S05]  /*7e70*/  BSYNC B0 ;  /* 0x0000000000007941 */ /* 0x000fea0003800000 */
.L_x_14013:
        /* <DEDUP_REMOVED lines=28> */
.L_x_14017:
        /* <DEDUP_REMOVED lines=23> */
.L_x_14018:
[----:B------:R-:W-:Y:S05]  /*81b0*/  BSYNC B0 ;  /* 0x0000000000007941 */ /* 0x000fea0003800000 */
.L_x_14016:
        /* <DEDUP_REMOVED lines=28> */
.L_x_14020:
        /* <DEDUP_REMOVED lines=23> */
.L_x_14021:
[----:B------:R-:W-:Y:S05]  /*84f0*/  BSYNC B0 ;  /* 0x0000000000007941 */ /* 0x000fea0003800000 */
.L_x_14019:
        /* <DEDUP_REMOVED lines=28> */
.L_x_14023:
        /* <DEDUP_REMOVED lines=23> */
.L_x_14024:
[----:B------:R-:W-:Y:S05]  /*8830*/  BSYNC B0 ;  /* 0x0000000000007941 */ /* 0x000fea0003800000 */
.L_x_14022:
        /* <DEDUP_REMOVED lines=28> */
.L_x_14026:
        /* <DEDUP_REMOVED lines=23> */
.L_x_14027:
[----:B------:R-:W-:Y:S05]  /*8b70*/  BSYNC B0 ;  /* 0x0000000000007941 */ /* 0x000fea0003800000 */
.L_x_14025:
        /* <DEDUP_REMOVED lines=28> */
.L_x_14029:
        /* <DEDUP_REMOVED lines=23> */
.L_x_14030:
[----:B------:R-:W-:Y:S05]  /*8eb0*/  BSYNC B0 ;  /* 0x0000000000007941 */ /* 0x000fea0003800000 */
.L_x_14028:
        /* <DEDUP_REMOVED lines=28> */
.L_x_14032:
        /* <DEDUP_REMOVED lines=23> */
.L_x_14033:
[----:B------:R-:W-:Y:S05]  /*91f0*/  BSYNC B0 ;  /* 0x0000000000007941 */ /* 0x000fea0003800000 */
.L_x_14031:
        /* <DEDUP_REMOVED lines=28> */
.L_x_14035:
        /* <DEDUP_REMOVED lines=23> */
.L_x_14036:
[----:B------:R-:W-:Y:S05]  /*9530*/  BSYNC B0 ;  /* 0x0000000000007941 */ /* 0x000fea0003800000 */
.L_x_14034:
        /* <DEDUP_REMOVED lines=28> */
.L_x_14038:
        /* <DEDUP_REMOVED lines=23> */
.L_x_14039:
[----:B------:R-:W-:Y:S05]  /*9870*/  BSYNC B0 ;  /* 0x0000000000007941 */ /* 0x000fea0003800000 */
.L_x_14037:
        /* <DEDUP_REMOVED lines=28> */
.L_x_14041:
        /* <DEDUP_REMOVED lines=23> */
.L_x_14042:
[----:B------:R-:W-:Y:S05]  /*9bb0*/  BSYNC B0 ;  /* 0x0000000000007941 */ /* 0x000fea0003800000 */
.L_x_14040:
        /* <DEDUP_REMOVED lines=28> */
.L_x_14044:
        /* <DEDUP_REMOVED lines=23> */
.L_x_14045:
[----:B------:R-:W-:Y:S05]  /*9ef0*/  BSYNC B0 ;  /* 0x0000000000007941 */ /* 0x000fea0003800000 */
.L_x_14043:
        /* <DEDUP_REMOVED lines=28> */
.L_x_14047:
        /* <DEDUP_REMOVED lines=23> */
.L_x_14048:
[----:B------:R-:W-:Y:S05]  /*a230*/  BSYNC B0 ;  /* 0x0000000000007941 */ /* 0x000fea0003800000 */
.L_x_14046:
        /* <DEDUP_REMOVED lines=28> */
.L_x_14050:
        /* <DEDUP_REMOVED lines=23> */
.L_x_14051:
[----:B------:R-:W-:Y:S05]  /*a570*/  BSYNC B0 ;  /* 0x0000000000007941 */ /* 0x000fea0003800000 */
.L_x_14049:
        /* <DEDUP_REMOVED lines=28> */
.L_x_14053:
        /* <DEDUP_REMOVED lines=23> */
.L_x_14054:
[----:B------:R-:W-:Y:S05]  /*a8b0*/  BSYNC B0 ;  /* 0x0000000000007941 */ /* 0x000fea0003800000 */
.L_x_14052:
        /* <DEDUP_REMOVED lines=28> */
.L_x_14056:
        /* <DEDUP_REMOVED lines=23> */
.L_x_14057:
[----:B------:R-:W-:Y:S05]  /*abf0*/  BSYNC B0 ;  /* 0x0000000000007941 */ /* 0x000fea0003800000 */
.L_x_14055:
        /* <DEDUP_REMOVED lines=28> */
.L_x_14059:
        /* <DEDUP_REMOVED lines=23> */
.L_x_14060:
[----:B------:R-:W-:Y:S05]  /*af30*/  BSYNC B0 ;  /* 0x0000000000007941 */ /* 0x000fea0003800000 */
.L_x_14058:
        /* <DEDUP_REMOVED lines=28> */
.L_x_14062:
        /* <DEDUP_REMOVED lines=23> */
.L_x_14063:
[----:B------:R-:W-:Y:S05]  /*b270*/  BSYNC B0 ;  /* 0x0000000000007941 */ /* 0x000fea0003800000 */
.L_x_14061:
        /* <DEDUP_REMOVED lines=28> */
.L_x_14065:
        /* <DEDUP_REMOVED lines=23> */
.L_x_14066:
[----:B------:R-:W-:Y:S05]  /*b5b0*/  BSYNC B0 ;  /* 0x0000000000007941 */ /* 0x000fea0003800000 */
.L_x_14064:
        /* <DEDUP_REMOVED lines=28> */
.L_x_14068:
        /* <DEDUP_REMOVED lines=23> */
.L_x_14069:
[----:B------:R-:W-:Y:S05]  /*b8f0*/  BSYNC B0 ;  /* 0x0000000000007941 */ /* 0x000fea0003800000 */
.L_x_14067:
        /* <DEDUP_REMOVED lines=28> */
.L_x_14071:
        /* <DEDUP_REMOVED lines=23> */
.L_x_14072:
[----:B------:R-:W-:Y:S05]  /*bc30*/  BSYNC B0 ;  /* 0x0000000000007941 */ /* 0x000fea0003800000 */
.L_x_14070:
        /* <DEDUP_REMOVED lines=28> */
.L_x_14074:
        /* <DEDUP_REMOVED lines=23> */
.L_x_14075:
[----:B------:R-:W-:Y:S05]  /*bf70*/  BSYNC B0 ;  /* 0x0000000000007941 */ /* 0x000fea0003800000 */
.L_x_14073:
        /* <DEDUP_REMOVED lines=26> */
.L_x_14077:
        /* <DEDUP_REMOVED lines=22> */
.L_x_14078:
[----:B------:R-:W-:Y:S05]  /*c280*/  BSYNC B0 ;  /* 0x0000000000007941 */ /* 0x000fea0003800000 */
.L_x_14076:
        /* <DEDUP_REMOVED lines=16> */
[----:B------:R-:W-:Y:S05]  /*c390*/  CALL.REL.NOINC `($__internal_5_$__cuda_sm20_rem_u64) ;  /* 0x0000cb6000007944 */ /* 0x000fea0003c00000 */
[----:B------:R-:W-:Y:S01]  /*c3a0*/  IMAD.MOV.U32 R4, RZ, RZ, R0 ;  /* 0x000000ffff047224 */ /* 0x000fe200078e0000 */
[----:B------:R-:W-:Y:S01]  /*c3b0*/  MOV R5, R3 ;  /* 0x0000000300057202 */ /* 0x000fe20000000f00 */
[----:B------:R-:W-:Y:S05]  /*c3c0*/  BRA `(.L_x_14081) ;  /* 0x0000012000007947 */ /* 0x000fea0003800000 */
.L_x_14080:
        /* <DEDUP_REMOVED lines=18> */
.L_x_14081:
[----:B------:R-:W-:Y:S05]  /*c4f0*/  BSYNC B0 ;  /* 0x0000000000007941 */ /* 0x000fea0003800000 */
.L_x_14079:
[----:B------:R-:W-:Y:S02]  /*c500*/  IMAD R3, R5, c[0x0][0x510], RZ ;  /* 0x0001440005037a24 */ /* 0x000fe400078e02ff */
[----:B------:R-:W-:-:S04]  /*c510*/  IMAD.WIDE.U32 R12, R4, c[0x0][0x510], R12 ;  /* 0x00014400040c7a25 */ /* 0x000fc800078e000c */
[----:B------:R-:W-:-:S04]  /*c520*/  IMAD R3, R4, c[0x0][0x514], R3 ;  /* 0x0001450004037a24 */ /* 0x000fc800078e0203 */
[----:B------:R-:W-:Y:S02]  /*c530*/  IMAD.IADD R13, R13, 0x1, R3 ;  /* 0x000000010d0d7824 */ /* 0x000fe400078e0203 */
.L_x_14006:
[----:B------:R-:W-:-:S04]  /*c540*/  LEA R4, P0, R12, c[0x0][0x518], 0x1 ;  /* 0x000146000c047a11 */ /* 0x000fc800078008ff */
[----:B------:R-:W-:-:S06]  /*c550*/  LEA.HI.X R5, R12, c[0x0][0x51c], R13, 0x1, P0 ;  /* 0x000147000c057a11 */ /* 0x000fcc00000f0c0d */
[----:B------:R0:W2:Y:S01]  /*c560*/  LDG.E.U16 R5, [R4.64] ;  /* 0x0000002404057981 */ /* 0x0000a2000c1e1500 */
[----:B------:R-:W-:-:S04]  /*c570*/  IADD3 R2, R2, 0x80, RZ ;  /* 0x0000008002027810 */ /* 0x000fc80007ffe0ff */
[----:B0-----:R-:W-:Y:S01]  /*c580*/  MOV R4, R2 ;  /* 0x0000000200047202 */ /* 0x001fe20000000f00 */
[----:B--2---:R0:W-:Y:S02]  /*c590*/  STG.E.U16 [R16.64], R5 ;  /* 0x0000000510007986 */ /* 0x0041e4000c101524 */
[----:B0-----:R-:W-:Y:S02]  /*c5a0*/  IMAD.MOV.U32 R5, RZ, RZ, RZ ;  /* 0x000000ffff057224 */ /* 0x001fe400078e00ff */
.L_x_14002:
[----:B------:R-:W-:Y:S05]  /*c5b0*/  BSYNC B6 ;  /* 0x0000000000067941 */ /* 0x000fea0003800000 */
.L_x_14001:
        /* <DEDUP_REMOVED lines=232> */
.L_x_14084:
        /* <DEDUP_REMOVED lines=33> */
.L_x_14086:
[----:B------:R-:W-:Y:S05]  /*d650*/  BSYNC B7 ;  /* 0x0000000000077941 */ /* 0x000fea0003800000 */
.L_x_14085:
        /* <DEDUP_REMOVED lines=32> */
.L_x_14089:
        /* <DEDUP_REMOVED lines=22> */
.L_x_14090:
[----:B------:R-:W-:Y:S05]  /*d9c0*/  BSYNC B0 ;  /* 0x0000000000007941 */ /* 0x000fea0003800000 */
.L_x_14088:
        /* <DEDUP_REMOVED lines=28> */
.L_x_14092:
        /* <DEDUP_REMOVED lines=23> */
.L_x_14093:
[----:B------:R-:W-:Y:S05]  /*dd00*/  BSYNC B0 ;  /* 0x0000000000007941 */ /* 0x000fea0003800000 */
.L_x_14091:
        /* <DEDUP_REMOVED lines=28> */
.L_x_14095:
        /* <DEDUP_REMOVED lines=23> */
.L_x_14096:
[----:B------:R-:W-:Y:S05]  /*e040*/  BSYNC B0 ;  /* 0x0000000000007941 */ /* 0x000fea0003800000 */
.L_x_14094:
        /* <DEDUP_REMOVED lines=28> */
.L_x_14098:
        /* <DEDUP_REMOVED lines=23> */
.L_x_14099:
[----:B------:R-:W-:Y:S05]  /*e380*/  BSYNC B0 ;  /* 0x0000000000007941 */ /* 0x000fea0003800000 */
.L_x_14097:
        /* <DEDUP_REMOVED lines=28> */
.L_x_14101:
        /* <DEDUP_REMOVED lines=23> */
.L_x_14102:
[----:B------:R-:W-:Y:S05]  /*e6c0*/  BSYNC B0 ;  /* 0x0000000000007941 */ /* 0x000fea0003800000 */
.L_x_14100:
        /* <DEDUP_REMOVED lines=28> */
.L_x_14104:
        /* <DEDUP_REMOVED lines=23> */
.L_x_14105:
[----:B------:R-:W-:Y:S05]  /*ea00*/  BSYNC B0 ;  /* 0x0000000000007941 */ /* 0x000fea0003800000 */
.L_x_14103:
        /* <DEDUP_REMOVED lines=28> */
.L_x_14107:
        /* <DEDUP_REMOVED lines=23> */
.L_x_14108:
[----:B------:R-:W-:Y:S05]  /*ed40*/  BSYNC B0 ;  /* 0x0000000000007941 */ /* 0x000fea0003800000 */
.L_x_14106:
        /* <DEDUP_REMOVED lines=28> */
.L_x_14110:
        /* <DEDUP_REMOVED lines=23> */
.L_x_14111:
[----:B------:R-:W-:Y:S05]  /*f080*/  BSYNC B0 ;  /* 0x0000000000007941 */ /* 0x000fea0003800000 */
.L_x_14109:
        /* <DEDUP_REMOVED lines=28> */
.L_x_14113:
        /* <DEDUP_REMOVED lines=23> */
.L_x_14114:
[----:B------:R-:W-:Y:S05]  /*f3c0*/  BSYNC B0 ;  /* 0x0000000000007941 */ /* 0x000fea0003800000 */
.L_x_14112:
        /* <DEDUP_REMOVED lines=28> */
.L_x_14116:
        /* <DEDUP_REMOVED lines=23> */
.L_x_14117:
[----:B------:R-:W-:Y:S05]  /*f700*/  BSYNC B0 ;  /* 0x0000000000007941 */ /* 0x000fea0003800000 */
.L_x_14115:
        /* <DEDUP_REMOVED lines=28> */
.L_x_14119:
        /* <DEDUP_REMOVED lines=23> */
.L_x_14120:
[----:B------:R-:W-:Y:S05]  /*fa40*/  BSYNC B0 ;  /* 0x0000000000007941 */ /* 0x000fea0003800000 */
.L_x_14118:
        /* <DEDUP_REMOVED lines=28> */
.L_x_14122:
        /* <DEDUP_REMOVED lines=23> */
.L_x_14123:
[----:B------:R-:W-:Y:S05]  /*fd80*/  BSYNC B0 ;  /* 0x0000000000007941 */ /* 0x000fea0003800000 */
.L_x_14121:
        /* <DEDUP_REMOVED lines=28> */
.L_x_14125:
        /* <DEDUP_REMOVED lines=23> */
.L_x_14126:
[----:B------:R-:W-:Y:S05]  /*100c0*/  BSYNC B0 ;  /* 0x0000000000007941 */ /* 0x000fea0003800000 */
.L_x_14124:
        /* <DEDUP_REMOVED lines=28> */
.L_x_14128:
        /* <DEDUP_REMOVED lines=23> */
.L_x_14129:
[----:B------:R-:W-:Y:S05]  /*10400*/  BSYNC B0 ;  /* 0x0000000000007941 */ /* 0x000fea0003800000 */
.L_x_14127:
        /* <DEDUP_REMOVED lines=28> */
.L_x_14131:
        /* <DEDUP_REMOVED lines=23> */
.L_x_14132:
[----:B------:R-:W-:Y:S05]  /*10740*/  BSYNC B0 ;  /* 0x0000000000007941 */ /* 0x000fea0003800000 */
.L_x_14130:
        /* <DEDUP_REMOVED lines=28> */
.L_x_14134:
        /* <DEDUP_REMOVED lines=23> */
.L_x_14135:
[----:B------:R-:W-:Y:S05]  /*10a80*/  BSYNC B0 ;  /* 0x0000000000007941 */ /* 0x000fea0003800000 */
.L_x_14133:
        /* <DEDUP_REMOVED lines=28> */
.L_x_14137:
        /* <DEDUP_REMOVED lines=23> */
.L_x_14138:
[----:B------:R-:W-:Y:S05]  /*10dc0*/  BSYNC B0 ;  /* 0x0000000000007941 */ /* 0x000fea0003800000 */
.L_x_14136:
        /* <DEDUP_REMOVED lines=28> */
.L_x_14140:
        /* <DEDUP_REMOVED lines=23> */
.L_x_14141:
[----:B------:R-:W-:Y:S05]  /*11100*/  BSYNC B0 ;  /* 0x0000000000007941 */ /* 0x000fea0003800000 */
.L_x_14139:
        /* <DEDUP_REMOVED lines=28> */
.L_x_14143:
        /* <DEDUP_REMOVED lines=23> */
.L_x_14144:
[----:B------:R-:W-:Y:S05]  /*11440*/  BSYNC B0 ;  /* 0x0000000000007941 */ /* 0x000fea0003800000 */
.L_x_14142:
        /* <DEDUP_REMOVED lines=28> */
.L_x_14146:
        /* <DEDUP_REMOVED lines=23> */
.L_x_14147:
[----:B------:R-:W-:Y:S05]  /*11780*/  BSYNC B0 ;  /* 0x0000000000007941 */ /* 0x000fea0003800000 */
.L_x_14145:
        /* <DEDUP_REMOVED lines=28> */
.L_x_14149:
        /* <DEDUP_REMOVED lines=23> */
.L_x_14150:
[----:B------:R-:W-:Y:S05]  /*11ac0*/  BSYNC B0 ;  /* 0x0000000000007941 */ /* 0x000fea0003800000 */
.L_x_14148:
        /* <DEDUP_REMOVED lines=28> */
.L_x_14152:
        /* <DEDUP_REMOVED lines=23> */
.L_x_14153:
[----:B------:R-:W-:Y:S05]  /*11e00*/  BSYNC B0 ;  /* 0x0000000000007941 */ /* 0x000fea0003800000 */
.L_x_14151:
        /* <DEDUP_REMOVED lines=28> */
.L_x_14155:
        /* <DEDUP_REMOVED lines=23> */
.L_x_14156:
[----:B------:R-:W-:Y:S05]  /*12140*/  BSYNC B0 ;  /* 0x0000000000007941 */ /* 0x000fea0003800000 */
.L_x_14154:
        /* <DEDUP_REMOVED lines=26> */
.L_x_14158:
        /* <DEDUP_REMOVED lines=22> */
.L_x_14159:
[----:B------:R-:W-:Y:S05]  /*12450*/  BSYNC B0 ;  /* 0x0000000000007941 */ /* 0x000fea0003800000 */
.L_x_14157:
        /* <DEDUP_REMOVED lines=20> */
.L_x_14161:
        /* <DEDUP_REMOVED lines=18> */
.L_x_14162:
[----:B------:R-:W-:Y:S05]  /*126c0*/  BSYNC B0 ;  /* 0x0000000000007941 */ /* 0x000fea0003800000 */
.L_x_14160:
[----:B------:R-:W-:Y:S02]  /*126d0*/  IMAD R3, R5, c[0x0][0x510], RZ ;  /* 0x0001440005037a24 */ /* 0x000fe400078e02ff */
[----:B------:R-:W-:-:S04]  /*126e0*/  IMAD.WIDE.U32 R12, R4, c[0x0][0x510], R12 ;  /* 0x00014400040c7a25 */ /* 0x000fc800078e000c */
[----:B------:R-:W-:-:S04]  /*126f0*/  IMAD R3, R4, c[0x0][0x514], R3 ;  /* 0x0001450004037a24 */ /* 0x000fc800078e0203 */
[----:B------:R-:W-:Y:S02]  /*12700*/  IMAD.IADD R13, R13, 0x1, R3 ;  /* 0x000000010d0d7824 */ /* 0x000fe400078e0203 */
.L_x_14087:
[----:B------:R-:W-:-:S04]  /*12710*/  LEA R4, P0, R12, c[0x0][0x518], 0x1 ;  /* 0x000146000c047a11 */ /* 0x000fc800078008ff */
[----:B------:R-:W-:-:S06]  /*12720*/  LEA.HI.X R5, R12, c[0x0][0x51c], R13, 0x1, P0 ;  /* 0x000147000c057a11 */ /* 0x000fcc00000f0c0d */
[----:B------:R0:W2:Y:S01]  /*12730*/  LDG.E.U16 R5, [R4.64] ;  /* 0x0000002404057981 */ /* 0x0000a2000c1e1500 */
[----:B------:R-:W-:-:S04]  /*12740*/  IADD3 R2, R2, 0x80, RZ ;  /* 0x0000008002027810 */ /* 0x000fc80007ffe0ff */
[----:B0-----:R-:W-:Y:S01]  /*12750*/  MOV R4, R2 ;  /* 0x0000000200047202 */ /* 0x001fe20000000f00 */
[----:B--2---:R0:W-:Y:S02]  /*12760*/  STG.E.U16 [R16.64], R5 ;  /* 0x0000000510007986 */ /* 0x0041e4000c101524 */
[----:B0-----:R-:W-:Y:S02]  /*12770*/  IMAD.MOV.U32 R5, RZ, RZ, RZ ;  /* 0x000000ffff057224 */ /* 0x001fe400078e00ff */
.L_x_14083:
[----:B------:R-:W-:Y:S05]  /*12780*/  BSYNC B6 ;  /* 0x0000000000067941 */ /* 0x000fea0003800000 */
.L_x_14082:
        /* <DEDUP_REMOVED lines=231> */
.L_x_14163:
        /* <DEDUP_REMOVED lines=33> */
.L_x_14165:
[----:B------:R-:W-:Y:S05]  /*13810*/  BSYNC B6 ;  /* 0x0000000000067941 */ /* 0x000fea0003800000 */
.L_x_14164:
        /* <DEDUP_REMOVED lines=32> */
.L_x_14168:
        /* <DEDUP_REMOVED lines=23> */
.L_x_14169:
[----:B------:R-:W-:Y:S05]  /*13b90*/  BSYNC B0 ;  /* 0x0000000000007941 */ /* 0x000fea0003800000 */
.L_x_14167:
        /* <DEDUP_REMOVED lines=28> */
.L_x_14171:
        /* <DEDUP_REMOVED lines=23> */
.L_x_14172:
[----:B------:R-:W-:Y:S05]  /*13ed0*/  BSYNC B0 ;  /* 0x0000000000007941 */ /* 0x000fea0003800000 */
.L_x_14170:
        /* <DEDUP_REMOVED lines=29> */
.L_x_14174:
        /* <DEDUP_REMOVED lines=23> */
.L_x_14175:
[----:B------:R-:W-:Y:S05]  /*14220*/  BSYNC B0 ;  /* 0x0000000000007941 */ /* 0x000fea0003800000 */
.L_x_14173:
        /* <DEDUP_REMOVED lines=29> */
.L_x_14177:
        /* <DEDUP_REMOVED lines=23> */
.L_x_14178:
[----:B------:R-:W-:Y:S05]  /*14570*/  BSYNC B0 ;  /* 0x0000000000007941 */ /* 0x000fea0003800000 */
.L_x_14176:
        /* <DEDUP_REMOVED lines=29> */
.L_x_14180:
        /* <DEDUP_REMOVED lines=23> */
.L_x_14181:
[----:B------:R-:W-:Y:S05]  /*148c0*/  BSYNC B0 ;  /* 0x0000000000007941 */ /* 0x000fea0003800000 */
.L_x_14179:
        /* <DEDUP_REMOVED lines=29> */
.L_x_14183:
        /* <DEDUP_REMOVED lines=23> */
.L_x_14184:
[----:B------:R-:W-:Y:S05]  /*14c10*/  BSYNC B0 ;  /* 0x0000000000007941 */ /* 0x000fea0003800000 */
.L_x_14182:
        /* <DEDUP_REMOVED lines=29> */
.L_x_14186:
        /* <DEDUP_REMOVED lines=23> */
.L_x_14187:
[----:B------:R-:W-:Y:S05]  /*14f60*/  BSYNC B0 ;  /* 0x0000000000007941 */ /* 0x000fea0003800000 */
.L_x_14185:
        /* <DEDUP_REMOVED lines=29> */
.L_x_14189:
        /* <DEDUP_REMOVED lines=23> */
.L_x_14190:
[----:B------:R-:W-:Y:S05]  /*152b0*/  BSYNC B0 ;  /* 0x0000000000007941 */ /* 0x000fea0003800000 */
.L_x_14188:
        /* <DEDUP_REMOVED lines=29> */
.L_x_14192:
        /* <DEDUP_REMOVED lines=23> */
.L_x_14193:
[----:B------:R-:W-:Y:S05]  /*15600*/  BSYNC B0 ;  /* 0x0000000000007941 */ /* 0x000fea0003800000 */
.L_x_14191:
        /* <DEDUP_REMOVED lines=29> */
.L_x_14195:
        /* <DEDUP_REMOVED lines=23> */
.L_x_14196:
[----:B------:R-:W-:Y:S05]  /*15950*/  BSYNC B0 ;  /* 0x0000000000007941 */ /* 0x000fea0003800000 */
.L_x_14194:
        /* <DEDUP_REMOVED lines=29> */
.L_x_14198:
        /* <DEDUP_REMOVED lines=23> */
.L_x_14199:
[----:B------:R-:W-:Y:S05]  /*15ca0*/  BSYNC B0 ;  /* 0x0000000000007941 */ /* 0x000fea0003800000 */
.L_x_14197:
        /* <DEDUP_REMOVED lines=29> */
.L_x_14201:
        /* <DEDUP_REMOVED lines=23> */
.L_x_14202:
[----:B------:R-:W-:Y:S05]  /*15ff0*/  BSYNC B0 ;  /* 0x0000000000007941 */ /* 0x000fea0003800000 */
.L_x_14200:
        /* <DEDUP_REMOVED lines=29> */
.L_x_14204:
        /* <DEDUP_REMOVED lines=23> */
.L_x_14205:
[----:B------:R-:W-:Y:S05]  /*16340*/  BSYNC B0 ;  /* 0x0000000000007941 */ /* 0x000fea0003800000 */
.L_x_14203:
        /* <DEDUP_REMOVED lines=29> */
.L_x_14207:
        /* <DEDUP_REMOVED lines=23> */
.L_x_14208:
[----:B------:R-:W-:Y:S05]  /*16690*/  BSYNC B0 ;  /* 0x0000000000007941 */ /* 0x000fea0003800000 */
.L_x_14206:
        /* <DEDUP_REMOVED lines=29> */
.L_x_14210:
        /* <DEDUP_REMOVED lines=23> */
.L_x_14211:
[----:B------:R-:W-:Y:S05]  /*169e0*/  BSYNC B0 ;  /* 0x0000000000007941 */ /* 0x000fea0003800000 */
.L_x_14209:
        /* <DEDUP_REMOVED lines=29> */
.L_x_14213:
        /* <DEDUP_REMOVED lines=23> */
.L_x_14214:
[----:B------:R-:W-:Y:S05]  /*16d30*/  BSYNC B0 ;  /* 0x0000000000007941 */ /* 0x000fea0003800000 */
.L_x_14212:
        /* <DEDUP_REMOVED lines=29> */
.L_x_14216:
        /* <DEDUP_REMOVED lines=23> */
.L_x_14217:
[----:B------:R-:W-:Y:S05]  /*17080*/  BSYNC B0 ;  /* 0x0000000000007941 */ /* 0x000fea0003800000 */
.L_x_14215:
        /* <DEDUP_REMOVED lines=29> */
.L_x_14219:
        /* <DEDUP_REMOVED lines=23> */
.L_x_14220:
[----:B------:R-:W-:Y:S05]  /*173d0*/  BSYNC B0 ;  /* 0x0000000000007941 */ /* 0x000fea0003800000 */
.L_x_14218:
        /* <DEDUP_REMOVED lines=29> */
.L_x_14222:
        /* <DEDUP_REMOVED lines=23> */
.L_x_14223:
[----:B------:R-:W-:Y:S05]  /*17720*/  BSYNC B0 ;  /* 0x0000000000007941 */ /* 0x000fea0003800000 */
.L_x_14221:
        /* <DEDUP_REMOVED lines=29> */
.L_x_14225:
        /* <DEDUP_REMOVED lines=23> */
.L_x_14226:
[----:B------:R-:W-:Y:S05]  /*17a70*/  BSYNC B0 ;  /* 0x0000000000007941 */ /* 0x000fea0003800000 */
.L_x_14224:
        /* <DEDUP_REMOVED lines=29> */
.L_x_14228:
        /* <DEDUP_REMOVED lines=23> */
.L_x_14229:
[----:B------:R-:W-:Y:S05]  /*17dc0*/  BSYNC B0 ;  /* 0x0000000000007941 */ /* 0x000fea0003800000 */
.L_x_14227:
        /* <DEDUP_REMOVED lines=29> */
.L_x_14231:
        /* <DEDUP_REMOVED lines=23> */
.L_x_14232:
[----:B------:R-:W-:Y:S05]  /*18110*/  BSYNC B0 ;  /* 0x0000000000007941 */ /* 0x000fea0003800000 */
.L_x_14230:
        /* <DEDUP_REMOVED lines=29> */
.L_x_14234:
        /* <DEDUP_REMOVED lines=23> */
.L_x_14235:
[----:B------:R-:W-:Y:S05]  /*18460*/  BSYNC B0 ;  /* 0x0000000000007941 */ /* 0x000fea0003800000 */
.L_x_14233:
        /* <DEDUP_REMOVED lines=27> */
.L_x_14237:
        /* <DEDUP_REMOVED lines=22> */
.L_x_14238:
[----:B------:R-:W-:Y:S05]  /*18780*/  BSYNC B0 ;  /* 0x0000000000007941 */ /* 0x000fea0003800000 */
.L_x_14236:
        /* <DEDUP_REMOVED lines=21> */
.L_x_14240:
        /* <DEDUP_REMOVED lines=18> */
.L_x_14241:
[----:B------:R-:W-:Y:S05]  /*18a00*/  BSYNC B0 ;  /* 0x0000000000007941 */ /* 0x000fea0003800000 */
.L_x_14239:
[----:B------:R-:W-:Y:S02]  /*18a10*/  IMAD R5, R5, c[0x0][0x510], RZ ;  /* 0x0001440005057a24 */ /* 0x000fe400078e02ff */
[----:B------:R-:W-:Y:S02]  /*18a20*/  IMAD.MOV.U32 R3, RZ, RZ, R15 ;  /* 0x000000ffff037224 */ /* 0x000fe400078e000f */
[C---:B------:R-:W-:Y:S02]  /*18a30*/  IMAD R5, R4.reuse, c[0x0][0x514], R5 ;  /* 0x0001450004057a24 */ /* 0x040fe400078e0205 */
[----:B------:R-:W-:-:S05]  /*18a40*/  IMAD.WIDE.U32 R2, R4, c[0x0][0x510], R2 ;  /* 0x0001440004027a25 */ /* 0x000fca00078e0002 */
[----:B------:R-:W-:Y:S02]  /*18a50*/  IADD3 R15, R3, R5, RZ ;  /* 0x00000005030f7210 */ /* 0x000fe40007ffe0ff */
.L_x_14166:
[----:B------:R-:W-:-:S04]  /*18a60*/  LEA R4, P0, R2, c[0x0][0x518], 0x1 ;  /* 0x0001460002047a11 */ /* 0x000fc800078008ff */
[----:B------:R-:W-:-:S06]  /*18a70*/  LEA.HI.X R5, R2, c[0x0][0x51c], R15, 0x1, P0 ;  /* 0x0001470002057a11 */ /* 0x000fcc00000f0c0f */
[----:B------:R-:W2:Y:S04]  /*18a80*/  LDG.E.U16 R5, [R4.64] ;  /* 0x0000002404057981 */ /* 0x000ea8000c1e1500 */
[----:B--2---:R-:W-:Y:S01]  /*18a90*/  STG.E.U16 [R16.64], R5 ;  /* 0x0000000510007986 */ /* 0x004fe2000c101524 */
[----:B------:R-:W-:Y:S05]  /*18aa0*/  EXIT ;  /* 0x000000000000794d */ /* 0x000fea0003800000 */
        .weak           $__internal_4_$__cuda_sm20_div_u64
        .type           $__internal_4_$__cuda_sm20_div_u64,@function
        .size           $__internal_4_$__cuda_sm20_div_u64,($__internal_5_$__cuda_sm20_rem_u64 - $__internal_4_$__cuda_sm20_div_u64)
$__internal_4_$__cuda_sm20_div_u64:
        /* <DEDUP_REMOVED lines=68> */
[----:B------:R-:W-:Y:S05]  /*18ef0*/  RET.REL.NODEC R4 `(_ZN2at6native24index_elementwise_kernelILi128ELi4EZNS0_20cuda_take_put_kernelIN3c104HalfElZZZZZNS0_11take_kernelERNS_14TensorIteratorERKNS_10TensorBaseEENKUlvE_clEvENKUlvE8_clEvENKUlvE_clEvENKUlvE0_clEvEUlRS4_lE_EEvS6_S9_RKT1_EUliE_EEvlSG_) ;  /* 0xfffe710004007950 */ /* 0x000fea0003c3ffff */
        .weak           $__internal_5_$__cuda_sm20_rem_u64
        .type           $__internal_5_$__cuda_sm20_rem_u64,@function
        .size           $__internal_5_$__cuda_sm20_rem_u64,(.L_x_27371 - $__internal_5_$__cuda_sm20_rem_u64)
$__internal_5_$__cuda_sm20_rem_u64:
        /* <DEDUP_REMOVED lines=63> */
[----:B------:R-:W-:Y:S06]  /*192f0*/  RET.REL.NODEC R4 `(_ZN2at6native24index_elementwise_kernelILi128ELi4EZNS0_20cuda_take_put_kernelIN3c104HalfElZZZZZNS0_11take_kernelERNS_14TensorIteratorERKNS_10TensorBaseEENKUlvE_clEvENKUlvE8_clEvENKUlvE_clEvENKUlvE0_clEvEUlRS4_lE_EEvS6_S9_RKT1_EUliE_EEvlSG_) ;  /* 0xfffe6d0004007950 */ /* 0x000fec0003c3ffff */
.L_x_14242:
        /* <DEDUP_REMOVED lines=16> */
.L_x_27371:


//--------------------- .text._ZN2at6native24index_elementwise_kernelILi128ELi4EZNS0_20cuda_take_put_kernelIN3c104HalfEiZZZZZNS0_11take_kernelERNS_14TensorIteratorERKNS_10TensorBaseEENKUlvE_clEvENKUlvE8_clEvENKUlvE_clEvENKUlvE_clEvEUlRS4_iE_EEvS6_S9_RKT1_EUliE_EEvlSG_ --------------------------
	.section	.text._ZN2at6native24index_elementwise_kernelILi128ELi4EZNS0_20cuda_take_put_kernelIN3c104HalfEiZZZZZNS0_11take_kernelERNS_14TensorIteratorERKNS_10TensorBaseEENKUlvE_clEvENKUlvE8_clEvENKUlvE_clEvENKUlvE_clEvEUlRS4_iE_EEvS6_S9_RKT1_EUliE_EEvlSG_,"ax",@progbits
	.sectioninfo	@"SHI_REGISTERS=28"
	.align	128
        .global         _ZN2at6native24index_elementwise_kernelILi128ELi4EZNS0_20cuda_take_put_kernelIN3c104HalfEiZZZZZNS0_11take_kernelERNS_14TensorIteratorERKNS_10TensorBaseEENKUlvE_clEvENKUlvE8_clEvENKUlvE_clEvENKUlvE_clEvEUlRS4_iE_EEvS6_S9_RKT1_EUliE_EEvlSG_
        .type           _ZN2at6native24index_elementwise_kernelILi128ELi4EZNS0_20cuda_take_put_kernelIN3c104HalfEiZZZZZNS0_11take_kernelERNS_14TensorIteratorERKNS_10TensorBaseEENKUlvE_clEvENKUlvE8_clEvENKUlvE_clEvENKUlvE_clEvEUlRS4_iE_EEvS6_S9_RKT1_EUliE_EEvlSG_,@function
        .size           _ZN2at6native24index_elementwise_kernelILi128ELi4EZNS0_20cuda_take_put_kernelIN3c104HalfEiZZZZZNS0_11take_kernelERNS_14TensorIteratorERKNS_10TensorBaseEENKUlvE_clEvENKUlvE8_clEvENKUlvE_clEvENKUlvE_clEvEUlRS4_iE_EEvS6_S9_RKT1_EUliE_EEvlSG_,(.L_x_27532 - _ZN2at6native24index_elementwise_kernelILi128ELi4EZNS0_20cuda_take_put_kernelIN3c104HalfEiZZZZZNS0_11take_kernelERNS_14TensorIteratorERKNS_10TensorBaseEENKUlvE_clEvENKUlvE8_clEvENKUlvE_clEvENKUlvE_clEvEUlRS4_iE_EEvS6_S9_RKT1_EUliE_EEvlSG_)
        .other          _ZN2at6native24index_elementwise_kernelILi128ELi4EZNS0_20cuda_take_put_kernelIN3c104HalfEiZZZZZNS0_11take_kernelERNS_14TensorIteratorERKNS_10TensorBaseEENKUlvE_clEvENKUlvE8_clEvENKUlvE_clEvENKUlvE_clEvEUlRS4_iE_EEvS6_S9_RKT1_EUliE_EEvlSG_,@"STO_CUDA_ENTRY STV_DEFAULT"
_ZN2at6native24index_elementwise_kernelILi128ELi4EZNS0_20cuda_take_put_kernelIN3c104HalfEiZZZZZNS0_11take_kernelERNS_14TensorIteratorERKNS_10TensorBaseEENKUlvE_clEvENKUlvE8_clEvENKUlvE_clEvENKUlvE_clEvEUlRS4_iE_EEvS6_S9_RKT1_EUliE_EEvlSG_:
.text._ZN2at6native24index_elementwise_kernelILi128ELi4EZNS0_20cuda_take_put_kernelIN3c104HalfEiZZZZZNS0_11take_kernelERNS_14TensorIteratorERKNS_10TensorBaseEENKUlvE_clEvENKUlvE8_clEvENKUlvE_clEvENKUlvE_clEvEUlRS4_iE_EEvS6_S9_RKT1_EUliE_EEvlSG_:
        /* <DEDUP_REMOVED lines=239> */
.L_x_14245:
        /* <DEDUP_REMOVED lines=33> */
.L_x_14247:
[----:B------:R-:W-:Y:S05]  /*1100*/  BSYNC B6 ;  /* 0x0000000000067941 */ /* 0x000fea0003800000 */
.L_x_14246:
        /* <DEDUP_REMOVED lines=209> */
.L_x_14248:
        /* <DEDUP_REMOVED lines=8> */
.L_x_14244:
[----:B------:R-:W-:Y:S05]  /*1ea0*/  BSYNC B7 ;  /* 0x0000000000077941 */ /* 0x000fea0003800000 */
.L_x_14243:
        /* <DEDUP_REMOVED lines=233> */
.L_x_14251:
        /* <DEDUP_REMOVED lines=33> */
.L_x_14253:
[----:B------:R-:W-:Y:S05]  /*2f50*/  BSYNC B6 ;  /* 0x0000000000067941 */ /* 0x000fea0003800000 */
.L_x_14252:
        /* <DEDUP_REMOVED lines=209> */
.L_x_14254:
[----:B------:R-:W-:-:S05]  /*3c70*/  MOV R2, 0x2 ;  /* 0x0000000200027802 */ /* 0x000fca0000000f00 */
[----:B------:R-:W-:-:S06]  /*3c80*/  IMAD.WIDE R2, R3, R2, c[0x0][0x510] ;  /* 0x0001440003027625 */ /* 0x000fcc00078e0202 */
[----:B------:R0:W2:Y:S01]  /*3c90*/  LDG.E.U16 R3, [R2.64] ;  /* 0x0000002402037981 */ /* 0x0000a2000c1e1500 */
[----:B------:R-:W-:-:S04]  /*3ca0*/  IADD3 R23, R23, 0x80, RZ ;  /* 0x0000008017177810 */ /* 0x000fc80007ffe0ff */
[----:B0-----:R-:W-:Y:S01]  /*3cb0*/  MOV R2, R23 ;  /* 0x0000001700027202 */ /* 0x001fe20000000f00 */
[----:B--2---:R0:W-:Y:S02]  /*3cc0*/  STG.E.U16 [R18.64], R3 ;  /* 0x0000000312007986 */ /* 0x0041e4000c101524 */
[----:B0-----:R-:W-:Y:S02]  /*3cd0*/  MOV R3, RZ ;  /* 0x000000ff00037202 */ /* 0x001fe40000000f00 */
.L_x_14250:
[----:B------:R-:W-:Y:S05]  /*3ce0*/  BSYNC B7 ;  /* 0x0000000000077941 */ /* 0x000fea0003800000 */
.L_x_14249:
        /* <DEDUP_REMOVED lines=233> */
.L_x_14257:
        /* <DEDUP_REMOVED lines=33> */
.L_x_14259:
[----:B------:R-:W-:Y:S05]  /*4d90*/  BSYNC B6 ;  /* 0x0000000000067941 */ /* 0x000fea0003800000 */
.L_x_14258:
        /* <DEDUP_REMOVED lines=209> */
.L_x_14260:
[----:B------:R-:W-:-:S04]  /*5ab0*/  IMAD.MOV.U32 R2, RZ, RZ, 0x2 ;  /* 0x00000002ff027424 */ /* 0x000fc800078e00ff */
[----:B------:R-:W-:-:S06]  /*5ac0*/  IMAD.WIDE R2, R3, R2, c[0x0][0x510] ;  /* 0x0001440003027625 */ /* 0x000fcc00078e0202 */
[----:B------:R0:W2:Y:S01]  /*5ad0*/  LDG.E.U16 R3, [R2.64] ;  /* 0x0000002402037981 */ /* 0x0000a2000c1e1500 */
[----:B------:R-:W-:-:S04]  /*5ae0*/  IADD3 R23, R23, 0x80, RZ ;  /* 0x0000008017177810 */ /* 0x000fc80007ffe0ff */
[----:B0-----:R-:W-:Y:S01]  /*5af0*/  MOV R2, R23 ;  /* 0x0000001700027202 */ /* 0x001fe20000000f00 */
[----:B--2---:R0:W-:Y:S02]  /*5b00*/  STG.E.U16 [R18.64], R3 ;  /* 0x0000000312007986 */ /* 0x0041e4000c101524 */
[----:B0-----:R-:W-:Y:S02]  /*5b10*/  MOV R3, RZ ;  /* 0x000000ff00037202 */ /* 0x001fe40000000f00 */
.L_x_14256:
[----:B------:R-:W-:Y:S05]  /*5b20*/  BSYNC B7 ;  /* 0x0000000000077941 */ /* 0x000fea0003800000 */
.L_x_14255:
        /* <DEDUP_REMOVED lines=232> */
.L_x_14261:
        /* <DEDUP_REMOVED lines=33> */
.L_x_14263:
[----:B------:R-:W-:Y:S05]  /*6bc0*/  BSYNC B6 ;  /* 0x0000000000067941 */ /* 0x000fea0003800000 */
.L_x_14262:
        /* <DEDUP_REMOVED lines=209> */
.L_x_14264:
[----:B------:R-:W-:-:S05]  /*78e0*/  MOV R2, 0x2 ;  /* 0x0000000200027802 */ /* 0x000fca0000000f00 */
[----:B------:R-:W-:-:S06]  /*78f0*/  IMAD.WIDE R2, R3, R2, c[0x0][0x510] ;  /* 0x0001440003027625 */ /* 0x000fcc00078e0202 */
[----:B------:R-:W2:Y:S04]  /*7900*/  LDG.E.U16 R3, [R2.64] ;  /* 0x0000002402037981 */ /* 0x000ea8000c1e1500 */
[----:B--2---:R-:W-:Y:S01]  /*7910*/  STG.E.U16 [R18.64], R3 ;  /* 0x0000000312007986 */ /* 0x004fe2000c101524 */
[----:B------:R-:W-:Y:S05]  /*7920*/  EXIT ;  /* 0x000000000000794d */ /* 0x000fea0003800000 */
.L_x_14265:
        /* <DEDUP_REMOVED lines=13> */
.L_x_27532:


//--------------------- .text._ZN2at6native24index_elementwise_kernelILi128ELi4EZNS0_20cuda_take_put_kernelIN3c107complexIfEElZZZZZNS0_11take_kernelERNS_14TensorIteratorERKNS_10TensorBaseEENKUlvE_clEvENKUlvE7_clEvENKUlvE_clEvENKUlvE0_clEvEUlRS5_lE_EEvS7_SA_RKT1_EUliE_EEvlSH_ --------------------------
	.section	.text._ZN2at6native24index_elementwise_kernelILi128ELi4EZNS0_20cuda_take_put_kernelIN3c107complexIfEElZZZZZNS0_11take_kernelERNS_14TensorIteratorERKNS_10TensorBaseEENKUlvE_clEvENKUlvE7_clEvENKUlvE_clEvENKUlvE0_clEvEUlRS5_lE_EEvS7_SA_RKT1_EUliE_EEvlSH_,"ax",@progbits
	.sectioninfo	@"SHI_REGISTERS=26"
	.align	128
        .global         _ZN2at6native24index_elementwise_kernelILi128ELi4EZNS0_20cuda_take_put_kernelIN3c107complexIfEElZZZZZNS0_11take_kernelERNS_14TensorIteratorERKNS_10TensorBaseEENKUlvE_clEvENKUlvE7_clEvENKUlvE_clEvENKUlvE0_clEvEUlRS5_lE_EEvS7_SA_RKT1_EUliE_EEvlSH_
        .type           _ZN2at6native24index_elementwise_kernelILi128ELi4EZNS0_20cuda_take_put_kernelIN3c107complexIfEElZZZZZNS0_11take_kernelERNS_14TensorIteratorERKNS_10TensorBaseEENKUlvE_clEvENKUlvE7_clEvENKUlvE_clEvENKUlvE0_clEvEUlRS5_lE_EEvS7_SA_RKT1_EUliE_EEvlSH_,@function
        .size           _ZN2at6native24index_elementwise_kernelILi128ELi4EZNS0_20cuda_take_put_kernelIN3c107complexIfEElZZZZZNS0_11take_kernelERNS_14TensorIteratorERKNS_10TensorBaseEENKUlvE_clEvENKUlvE7_clEvENKUlvE_clEvENKUlvE0_clEvEUlRS5_lE_EEvS7_SA_RKT1_EUliE_EEvlSH_,(.L_x_27373 - _ZN2at6native24index_elementwise_kernelILi128ELi4EZNS0_20cuda_take_put_kernelIN3c107complexIfEElZZZZZNS0_11take_kernelERNS_14TensorIteratorERKNS_10TensorBaseEENKUlvE_clEvENKUlvE7_clEvENKUlvE_clEvENKUlvE0_clEvEUlRS5_lE_EEvS7_SA_RKT1_EUliE_EEvlSH_)
        .other          _ZN2at6native24index_elementwise_kernelILi128ELi4EZNS0_20cuda_take_put_kernelIN3c107complexIfEElZZZZZNS0_11take_kernelERNS_14TensorIteratorERKNS_10TensorBaseEENKUlvE_clEvENKUlvE7_clEvENKUlvE_clEvENKUlvE0_clEvEUlRS5_lE_EEvS7_SA_RKT1_EUliE_EEvlSH_,@"STO_CUDA_ENTRY STV_DEFAULT"
_ZN2at6native24index_elementwise_kernelILi128ELi4EZNS0_20cuda_take_put_kernelIN3c107complexIfEElZZZZZNS0_11take_kernelERNS_14TensorIteratorERKNS_10TensorBaseEENKUlvE_clEvENKUlvE7_clEvENKUlvE_clEvENKUlvE0_clEvEUlRS5_lE_EEvS7_SA_RKT1_EUliE_EEvlSH_:
.text._ZN2at6native24index_elementwise_kernelILi128ELi4EZNS0_20cuda_take_put_kernelIN3c107complexIfEElZZZZZNS0_11take_kernelERNS_14TensorIteratorERKNS_10TensorBaseEENKUlvE_clEvENKUlvE7_clEvENKUlvE_clEvENKUlvE0_clEvEUlRS5_lE_EEvS7_SA_RKT1_EUliE_EEvlSH_:
        /* <DEDUP_REMOVED lines=240> */
.L_x_14268:
        /* <DEDUP_REMOVED lines=33> */
.L_x_14270:
[----:B------:R-:W-:Y:S05]  /*1110*/  BSYNC B7 ;  /* 0x0000000000077941 */ /* 0x000fea0003800000 */
.L_x_14269:
        /* <DEDUP_REMOVED lines=21> */
[----:B------:R-:W-:Y:S05]  /*1270*/  CALL.REL.NOINC `($__internal_6_$__cuda_sm20_div_u64) ;  /* 0x0001783000007944 */ /* 0x000fea0003c00000 */
        /* <DEDUP_REMOVED lines=10> */
.L_x_14273:
        /* <DEDUP_REMOVED lines=22> */
.L_x_14274:
[----:B------:R-:W-:Y:S05]  /*1480*/  BSYNC B0 ;  /* 0x0000000000007941 */ /* 0x000fea0003800000 */
.L_x_14272:
        /* <DEDUP_REMOVED lines=16> */
[----:B------:R-:W-:Y:S05]  /*1590*/  CALL.REL.NOINC `($__internal_6_$__cuda_sm20_div_u64) ;  /* 0x0001751000007944 */ /* 0x000fea0003c00000 */
        /* <DEDUP_REMOVED lines=11> */
.L_x_14276:
        /* <DEDUP_REMOVED lines=23> */
.L_x_14277:
[----:B------:R-:W-:Y:S05]  /*17c0*/  BSYNC B0 ;  /* 0x0000000000007941 */ /* 0x000fea0003800000 */
.L_x_14275:
        /* <DEDUP_REMOVED lines=17> */
[----:B------:R-:W-:Y:S05]  /*18e0*/  CALL.REL.NOINC `($__internal_6_$__cuda_sm20_div_u64) ;  /* 0x000171c000007944 */ /* 0x000fea0003c00000 */
        /* <DEDUP_REMOVED lines=11> */
.L_x_14279:
        /* <DEDUP_REMOVED lines=23> */
.L_x_14280:
[----:B------:R-:W-:Y:S05]  /*1b10*/  BSYNC B0 ;  /* 0x0000000000007941 */ /* 0x000fea0003800000 */
.L_x_14278:
        /* <DEDUP_REMOVED lines=29> */
.L_x_14282:
        /* <DEDUP_REMOVED lines=23> */
.L_x_14283:
[----:B------:R-:W-:Y:S05]  /*1e60*/  BSYNC B0 ;  /* 0x0000000000007941 */ /* 0x000fea0003800000 */
.L_x_14281:
        /* <DEDUP_REMOVED lines=29> */
.L_x_14285:
        /* <DEDUP_REMOVED lines=23> */
.L_x_14286:
[----:B------:R-:W-:Y:S05]  /*21b0*/  BSYNC B0 ;  /* 0x0000000000007941 */ /* 0x000fea0003800000 */
.L_x_14284:
        /* <DEDUP_REMOVED lines=29> */
.L_x_14288:
        /* <DEDUP_REMOVED lines=23> */
.L_x_14289:
[----:B------:R-:W-:Y:S05]  /*2500*/  BSYNC B0 ;  /* 0x0000000000007941 */ /* 0x000fea0003800000 */
.L_x_14287:
        /* <DEDUP_REMOVED lines=29> */
.L_x_14291:
        /* <DEDUP_REMOVED lines=23> */
.L_x_14292:
[----:B------:R-:W-:Y:S05]  /*2850*/  BSYNC B0 ;  /* 0x0000000000007941 */ /* 0x000fea0003800000 */
.L_x_14290:
        /* <DEDUP_REMOVED lines=29> */
.L_x_14294:
        /* <DEDUP_REMOVED lines=23> */
.L_x_14295:
[----:B------:R-:W-:Y:S05]  /*2ba0*/  BSYNC B0 ;  /* 0x0000000000007941 */ /* 0x000fea0003800000 */
.L_x_14293:
        /* <DEDUP_REMOVED lines=29> */
.L_x_14297:
        /* <DEDUP_REMOVED lines=23> */
.L_x_14298:
[----:B------:R-:W-:Y:S05]  /*2ef0*/  BSYNC B0 ;  /* 0x0000000000007941 */ /* 0x000fea0003800000 */
.L_x_14296:
        /* <DEDUP_REMOVED lines=29> */
.L_x_14300:
        /* <DEDUP_REMOVED lines=23> */
.L_x_14301:
[----:B------:R-:W-:Y:S05]  /*3240*/  BSYNC B0 ;  /* 0x0000000000007941 */ /* 0x000fea0003800000 */
.L_x_14299:
        /* <DEDUP_REMOVED lines=29> */
.L_x_14303:
        /* <DEDUP_REMOVED lines=23> */
.L_x_14304:
[----:B------:R-:W-:Y:S05]  /*3590*/  BSYNC B0 ;  /* 0x0000000000007941 */ /* 0x000fea0003800000 */
.L_x_14302:
        /* <DEDUP_REMOVED lines=29> */
.L_x_14306:
        /* <DEDUP_REMOVED lines=23> */
.L_x_14307:
[----:B------:R-:W-:Y:S05]  /*38e0*/  BSYNC B0 ;  /* 0x0000000000007941 */ /* 0x000fea0003800000 */
.L_x_14305:
        /* <DEDUP_REMOVED lines=29> */
.L_x_14309:
        /* <DEDUP_REMOVED lines=23> */
.L_x_14310:
[----:B------:R-:W-:Y:S05]  /*3c30*/  BSYNC B0 ;  /* 0x0000000000007941 */ /* 0x000fea0003800000 */
.L_x_14308:
        /* <DEDUP_REMOVED lines=29> */
.L_x_14312:
        /* <DEDUP_REMOVED lines=23> */
.L_x_14313:
[----:B------:R-:W-:Y:S05]  /*3f80*/  BSYNC B0 ;  /* 0x0000000000007941 */ /* 0x000fea0003800000 */
.L_x_14311:
        /* <DEDUP_REMOVED lines=17> */
[----:B------:R-:W-:Y:S05]  /*40a0*/  CALL.REL.NOINC `($__internal_6_$__cuda_sm20_div_u64) ;  /* 0x00014a0000007944 */ /* 0x000fea0003c00000 */
        /* <DEDUP_REMOVED lines=11> */
.L_x_14315:
        /* <DEDUP_REMOVED lines=23> */
.L_x_14316:
[----:B------:R-:W-:Y:S05]  /*42d0*/  BSYNC B0 ;  /* 0x0000000000007941 */ /* 0x000fea0003800000 */
.L_x_14314:
        /* <DEDUP_REMOVED lines=29> */
.L_x_14318:
        /* <DEDUP_REMOVED lines=23> */
.L_x_14319:
[----:B------:R-:W-:Y:S05]  /*4620*/  BSYNC B0 ;  /* 0x0000000000007941 */ /* 0x000fea0003800000 */
.L_x_14317:
        /* <DEDUP_REMOVED lines=29> */
.L_x_14321:
        /* <DEDUP_REMOVED lines=23> */
.L_x_14322:
[----:B------:R-:W-:Y:S05]  /*4970*/  BSYNC B0 ;  /* 0x0000000000007941 */ /* 0x000fea0003800000 */
.L_x_14320:
        /* <DEDUP_REMOVED lines=29> */
.L_x_14324:
        /* <DEDUP_REMOVED lines=23> */
.L_x_14325:
[----:B------:R-:W-:Y:S05]  /*4cc0*/  BSYNC B0 ;  /* 0x0000000000007941 */ /* 0x000fea0003800000 */
.L_x_14323:
        /* <DEDUP_REMOVED lines=29> */
.L_x_14327:
        /* <DEDUP_REMOVED lines=23> */
.L_x_14328:
[----:B------:R-:W-:Y:S05]  /*5010*/  BSYNC B0 ;  /* 0x0000000000007941 */ /* 0x000fea0003800000 */
.L_x_14326:
        /* <DEDUP_REMOVED lines=29> */
.L_x_14330:
        /* <DEDUP_REMOVED lines=23> */
.L_x_14331:
[----:B------:R-:W-:Y:S05]  /*5360*/  BSYNC B0 ;  /* 0x0000000000007941 */ /* 0x000fea0003800000 */
.L_x_14329:
        /* <DEDUP_REMOVED lines=29> */
.L_x_14333:
        /* <DEDUP_REMOVED lines=23> */
.L_x_14334:
[----:B------:R-:W-:Y:S05]  /*56b0*/  BSYNC B0 ;  /* 0x0000000000007941 */ /* 0x000fea0003800000 */
.L_x_14332:
        /* <DEDUP_REMOVED lines=29> */
.L_x_14336:
        /* <DEDUP_REMOVED lines=23> */
.L_x_14337:
[----:B------:R-:W-:Y:S05]  /*5a00*/  BSYNC B0 ;  /* 0x0000000000007941 */ /* 0x000fea0003800000 */
.L_x_14335:
        /* <DEDUP_REMOVED lines=29> */
.L_x_14339:
        /* <DEDUP_REMOVED lines=23> */
.L_x_14340:
[----:B------:R-:W-:Y:S05]  /*5d50*/  BSYNC B0 ;  /* 0x0000000000007941 */ /* 0x000fea0003800000 */
.L_x_14338:
        /* <DEDUP_REMOVED lines=27> */
.L_x_14342:
        /* <DEDUP_REMOVED lines=22> */
.L_x_14343:
[----:B------:R-:W-:Y:S05]  /*6070*/  BSYNC B0 ;  /* 0x0000000000007941 */ /* 0x000fea0003800000 */
.L_x_14341:
        /* <DEDUP_REMOVED lines=17> */
[----:B------:R-:W-:Y:S05]  /*6190*/  CALL.REL.NOINC `($__internal_7_$__cuda_sm20_rem_u64) ;  /* 0x00012d6000007944 */ /* 0x000fea0003c00000 */
[----:B------:R-:W-:Y:S01]  /*61a0*/  MOV R4, R0 ;  /* 0x0000000000047202 */ /* 0x000fe20000000f00 */
[----:B------:R-:W-:Y:S01]  /*61b0*/  IMAD.MOV.U32 R5, RZ, RZ, R3 ;  /* 0x000000ffff057224 */ /* 0x000fe200078e0003 */
[----:B------:R-:W-:Y:S05]  /*61c0*/  BRA `(.L_x_14346) ;  /* 0x0000013000007947 */ /* 0x000fea0003800000 */
.L_x_14345:
        /* <DEDUP_REMOVED lines=19> */
.L_x_14346:
[----:B------:R-:W-:Y:S05]  /*6300*/  BSYNC B0 ;  /* 0x0000000000007941 */ /* 0x000fea0003800000 */
.L_x_14344:
[----:B------:R-:W-:Y:S02]  /*6310*/  IMAD R5, R5, c[0x0][0x510], RZ ;  /* 0x0001440005057a24 */ /* 0x000fe400078e02ff */
[----:B------:R-:W-:Y:S02]  /*6320*/  IMAD.MOV.U32 R3, RZ, RZ, R15 ;  /* 0x000000ffff037224 */ /* 0x000fe400078e000f */
[C---:B------:R-:W-:Y:S02]  /*6330*/  IMAD R5, R4.reuse, c[0x0][0x514], R5 ;  /* 0x0001450004057a24 */ /* 0x040fe400078e0205 */
[----:B------:R-:W-:-:S05]  /*6340*/  IMAD.WIDE.U32 R2, R4, c[0x0][0x510], R2 ;  /* 0x0001440004027a25 */ /* 0x000fca00078e0002 */
[----:B------:R-:W-:Y:S02]  /*6350*/  IADD3 R15, R3, R5, RZ ;  /* 0x00000005030f7210 */ /* 0x000fe40007ffe0ff */
.L_x_14271:
[----:B------:R-:W-:-:S04]  /*6360*/  LEA R4, P0, R2, c[0x0][0x518], 0x3 ;  /* 0x0001460002047a11 */ /* 0x000fc800078018ff */
[----:B------:R-:W-:-:S06]  /*6370*/  LEA.HI.X R5, R2, c[0x0][0x51c], R15, 0x3, P0 ;  /* 0x0001470002057a11 */ /* 0x000fcc00000f1c0f */
[----:B------:R-:W2:Y:S01]  /*6380*/  LDG.E.64 R4, [R4.64] ;  /* 0x0000002404047981 */ /* 0x000ea2000c1e1b00 */
[----:B------:R-:W-:-:S05]  /*6390*/  IMAD R2, R23, 0x200, R22 ;  /* 0x0000020017027824 */ /* 0x000fca00078e0216 */
[----:B------:R-:W-:Y:S01]  /*63a0*/  IADD3 R2, R2, 0x80, RZ ;  /* 0x0000008002027810 */ /* 0x000fe20007ffe0ff */
[----:B--2---:R0:W-:Y:S03]  /*63b0*/  STG.E.64 [R16.64], R4 ;  /* 0x0000000410007986 */ /* 0x0041e6000c101b24 */
[----:B0-----:R-:W-:Y:S01]  /*63c0*/  MOV R4, R2 ;  /* 0x0000000200047202 */ /* 0x001fe20000000f00 */
[----:B------:R-:W-:Y:S02]  /*63d0*/  IMAD.MOV.U32 R5, RZ, RZ, RZ ;  /* 0x000000ffff057224 */ /* 0x000fe400078e00ff */
.L_x_14267:
[----:B------:R-:W-:Y:S05]  /*63e0*/  BSYNC B6 ;  /* 0x0000000000067941 */ /* 0x000fea0003800000 */
.L_x_14266:
        /* <DEDUP_REMOVED lines=232> */
.L_x_14349:
        /* <DEDUP_REMOVED lines=33> */
.L_x_14351:
[----:B------:R-:W-:Y:S05]  /*7480*/  BSYNC B7 ;  /* 0x0000000000077941 */ /* 0x000fea0003800000 */
.L_x_14350:
        /* <DEDUP_REMOVED lines=32> */
.L_x_14354:
        /* <DEDUP_REMOVED lines=22> */
.L_x_14355:
[----:B------:R-:W-:Y:S05]  /*77f0*/  BSYNC B0 ;  /* 0x0000000000007941 */ /* 0x000fea0003800000 */
.L_x_14353:
        /* <DEDUP_REMOVED lines=28> */
.L_x_14357:
        /* <DEDUP_REMOVED lines=23> */
.L_x_14358:
[----:B------:R-:W-:Y:S05]  /*7b30*/  BSYNC B0 ;  /* 0x0000000000007941 */ /* 0x000fea0003800000 */
.L_x_14356:
        /* <DEDUP_REMOVED lines=28> */
.L_x_14360:
        /* <DEDUP_REMOVED lines=23> */
.L_x_14361:
[----:B------:R-:W-:Y:S05]  /*7e70*/  BSYNC B0 ;  /* 0x0000000000007941 */ /* 0x000fea0003800000 */
.L_x_14359:
        /* <DEDUP_REMOVED lines=28> */
.L_x_14363:
        /* <DEDUP_REMOVED lines=23> */
.L_x_14364:
[----:B------:R-:W-:Y:S05]  /*81b0*/  BSYNC B0 ;  /* 0x0000000000007941 */ /* 0x000fea0003800000 */
.L_x_14362:
        /* <DEDUP_REMOVED lines=28> */
.L_x_14366:
        /* <DEDUP_REMOVED lines=23> */
.L_x_14367:
[----:B------:R-:W-:Y:S05]  /*84f0*/  BSYNC B0 ;  /* 0x0000000000007941 */ /* 0x000fea0003800000 */
.L_x_14365:
        /* <DEDUP_REMOVED lines=28> */
.L_x_14369:
        /* <DEDUP_REMOVED lines=23> */
.L_x_14370:
[----:B------:R-:W-:Y:S05]  /*8830*/  BSYNC B0 ;  /* 0x0000000000007941 */ /* 0x000fea0003800000 */
.L_x_14368:
        /* <DEDUP_REMOVED lines=28> */
.L_x_14372:
        /* <DEDUP_REMOVED lines=23> */
.L_x_14373:
[----:B------:R-:W-:Y:S05]  /*8b70*/  BSYNC B0 ;  /* 0x0000000000007941 */ /* 0x000fea0003800000 */
.L_x_14371:
        /* <DEDUP_REMOVED lines=28> */
.L_x_14375:
        /* <DEDUP_REMOVED lines=23> */
.L_x_14376:
[----:B------:R-:W-:Y:S05]  /*8eb0*/  BSYNC B0 ;  /* 0x0000000000007941 */ /* 0x000fea0003800000 */
.L_x_14374:
        /* <DEDUP_REMOVED lines=28> */
.L_x_14378:
        /* <DEDUP_REMOVED lines=23> */
.L_x_14379:
[----:B------:R-:W-:Y:S05]  /*91f0*/  BSYNC B0 ;  /* 0x0000000000007941 */ /* 0x000fea0003800000 */
.L_x_14377:
        /* <DEDUP_REMOVED lines=28> */
.L_x_14381:
        /* <DEDUP_REMOVED lines=23> */
.L_x_14382:
[----:B------:R-:W-:Y:S05]  /*9530*/  BSYNC B0 ;  /* 0x0000000000007941 */ /* 0x000fea0003800000 */
.L_x_14380:
        /* <DEDUP_REMOVED lines=28> */
.L_x_14384:
        /* <DEDUP_REMOVED lines=23> */
.L_x_14385:
[----:B------:R-:W-:Y:S05]  /*9870*/  BSYNC B0 ;  /* 0x0000000000007941 */ /* 0x000fea0003800000 */
.L_x_14383:
        /* <DEDUP_REMOVED lines=28> */
.L_x_14387:
        /* <DEDUP_REMOVED lines=23> */
.L_x_14388:
[----:B------:R-:W-:Y:S05]  /*9bb0*/  BSYNC B0 ;  /* 0x0000000000007941 */ /* 0x000fea0003800000 */
.L_x_14386:
        /* <DEDUP_REMOVED lines=28> */
.L_x_14390:
        /* <DEDUP_REMOVED lines=23> */
.L_x_14391:
[----:B------:R-:W-:Y:S05]  /*9ef0*/  BSYNC B0 ;  /* 0x0000000000007941 */ /* 0x000fea0003800000 */
.L_x_14389:
        /* <DEDUP_REMOVED lines=28> */
.L_x_14393:
        /* <DEDUP_REMOVED lines=23> */
.L_x_14394:
[----:B------:R-:W-:Y:S05]  /*a230*/  BSYNC B0 ;  /* 0x0000000000007941 */ /* 0x000fea0003800000 */
.L_x_14392:
        /* <DEDUP_REMOVED lines=28> */
.L_x_14396:
        /* <DEDUP_REMOVED lines=23> */
.L_x_14397:
[----:B------:R-:W-:Y:S05]  /*a570*/  BSYNC B0 ;  /* 0x0000000000007941 */ /* 0x000fea0003800000 */
.L_x_14395:
        /* <DEDUP_REMOVED lines=28> */
.L_x_14399:
        /* <DEDUP_REMOVED lines=23> */
.L_x_14400:
[----:B------:R-:W-:Y:S05]  /*a8b0*/  BSYNC B0 ;  /* 0x0000000000007941 */ /* 0x000fea0003800000 */
.L_x_14398:
        /* <DEDUP_REMOVED lines=28> */
.L_x_14402:
        /* <DEDUP_REMOVED lines=23> */
.L_x_14403:
[----:B------:R-:W-:Y:S05]  /*abf0*/  BSYNC B0 ;  /* 0x0000000000007941 */ /* 0x000fea0003800000 */
.L_x_14401:
        /* <DEDUP_REMOVED lines=28> */
.L_x_14405:
        /* <DEDUP_REMOVED lines=23> */
.L_x_14406:
[----:B------:R-:W-:Y:S05]  /*af30*/  BSYNC B0 ;  /* 0x0000000000007941 */ /* 0x000fea0003800000 */
.L_x_14404:
        /* <DEDUP_REMOVED lines=28> */
.L_x_14408:
        /* <DEDUP_REMOVED lines=23> */
.L_x_14409:
[----:B------:R-:W-:Y:S05]  /*b270*/  BSYNC B0 ;  /* 0x0000000000007941 */ /* 0x000fea0003800000 */
.L_x_14407:
        /* <DEDUP_REMOVED lines=28> */
.L_x_14411:
        /* <DEDUP_REMOVED lines=23> */
.L_x_14412:
[----:B------:R-:W-:Y:S05]  /*b5b0*/  BSYNC B0 ;  /* 0x0000000000007941 */ /* 0x000fea0003800000 */
.L_x_14410:
        /* <DEDUP_REMOVED lines=28> */
.L_x_14414:
        /* <DEDUP_REMOVED lines=23> */
.L_x_14415:
[----:B------:R-:W-:Y:S05]  /*b8f0*/  BSYNC B0 ;  /* 0x0000000000007941 */ /* 0x000fea0003800000 */
.L_x_14413:
        /* <DEDUP_REMOVED lines=28> */
.L_x_14417:
        /* <DEDUP_REMOVED lines=23> */
.L_x_14418:
[----:B------:R-:W-:Y:S05]  /*bc30*/  BSYNC B0 ;  /* 0x0000000000007941 */ /* 0x000fea0003800000 */
.L_x_14416:
        /* <DEDUP_REMOVED lines=28> */
.L_x_14420:
        /* <DEDUP_REMOVED lines=23> */
.L_x_14421:
[----:B------:R-:W-:Y:S05]  /*bf70*/  BSYNC B0 ;  /* 0x0000000000007941 */ /* 0x000fea0003800000 */
.L_x_14419:
        /* <DEDUP_REMOVED lines=26> */
.L_x_14423:
        /* <DEDUP_REMOVED lines=22> */
.L_x_14424:
[----:B------:R-:W-:Y:S05]  /*c280*/  BSYNC B0 ;  /* 0x0000000000007941 */ /* 0x000fea0003800000 */
.L_x_14422:
        /* <DEDUP_REMOVED lines=16> */
[----:B------:R-:W-:Y:S05]  /*c390*/  CALL.REL.NOINC `($__internal_7_$__cuda_sm20_rem_u64) ;  /* 0x0000cb6000007944 */ /* 0x000fea0003c00000 */
[----:B------:R-:W-:Y:S01]  /*c3a0*/  IMAD.MOV.U32 R4, RZ, RZ, R0 ;  /* 0x000000ffff047224 */ /* 0x000fe200078e0000 */
[----:B------:R-:W-:Y:S01]  /*c3b0*/  MOV R5, R3 ;  /* 0x0000000300057202 */ /* 0x000fe20000000f00 */
[----:B------:R-:W-:Y:S05]  /*c3c0*/  BRA `(.L_x_14427) ;  /* 0x0000012000007947 */ /* 0x000fea0003800000 */
.L_x_14426:
        /* <DEDUP_REMOVED lines=18> */
.L_x_14427:
[----:B------:R-:W-:Y:S05]  /*c4f0*/  BSYNC B0 ;  /* 0x0000000000007941 */ /* 0x000fea0003800000 */
.L_x_14425:
[----:B------:R-:W-:Y:S02]  /*c500*/  IMAD R3, R5, c[0x0][0x510], RZ ;  /* 0x0001440005037a24 */ /* 0x000fe400078e02ff */
[----:B------:R-:W-:-:S04]  /*c510*/  IMAD.WIDE.U32 R12, R4, c[0x0][0x510], R12 ;  /* 0x00014400040c7a25 */ /* 0x000fc800078e000c */
[----:B------:R-:W-:-:S04]  /*c520*/  IMAD R3, R4, c[0x0][0x514], R3 ;  /* 0x0001450004037a24 */ /* 0x000fc800078e0203 */
[----:B------:R-:W-:Y:S02]  /*c530*/  IMAD.IADD R13, R13, 0x1, R3 ;  /* 0x000000010d0d7824 */ /* 0x000fe400078e0203 */
.L_x_14352:
[----:B------:R-:W-:-:S04]  /*c540*/  LEA R4, P0, R12, c[0x0][0x518], 0x3 ;  /* 0x000146000c047a11 */ /* 0x000fc800078018ff */
[----:B------:R-:W-:-:S06]  /*c550*/  LEA.HI.X R5, R12, c[0x0][0x51c], R13, 0x3, P0 ;  /* 0x000147000c057a11 */ /* 0x000fcc00000f1c0d */
[----:B------:R-:W2:Y:S01]  /*c560*/  LDG.E.64 R4, [R4.64] ;  /* 0x0000002404047981 */ /* 0x000ea2000c1e1b00 */
[----:B------:R-:W-:-:S03]  /*c570*/  IADD3 R2, R2, 0x80, RZ ;  /* 0x0000008002027810 */ /* 0x000fc60007ffe0ff */
[----:B--2---:R0:W-:Y:S02]  /*c580*/  STG.E.64 [R16.64], R4 ;  /* 0x0000000410007986 */ /* 0x0041e4000c101b24 */
[----:B0-----:R-:W-:Y:S01]  /*c590*/  MOV R4, R2 ;  /* 0x0000000200047202 */ /* 0x001fe20000000f00 */
[----:B------:R-:W-:Y:S02]  /*c5a0*/  IMAD.MOV.U32 R5, RZ, RZ, RZ ;  /* 0x000000ffff057224 */ /* 0x000fe400078e00ff */
.L_x_14348:
[----:B------:R-:W-:Y:S05]  /*c5b0*/  BSYNC B6 ;  /* 0x0000000000067941 */ /* 0x000fea0003800000 */
.L_x_14347:
        /* <DEDUP_REMOVED lines=232> */
.L_x_14430:
        /* <DEDUP_REMOVED lines=33> */
.L_x_14432:
[----:B------:R-:W-:Y:S05]  /*d650*/  BSYNC B7 ;  /* 0x0000000000077941 */ /* 0x000fea0003800000 */
.L_x_14431:
        /* <DEDUP_REMOVED lines=32> */
.L_x_14435:
        /* <DEDUP_REMOVED lines=22> */
.L_x_14436:
[----:B------:R-:W-:Y:S05]  /*d9c0*/  BSYNC B0 ;  /* 0x0000000000007941 */ /* 0x000fea0003800000 */
.L_x_14434:
        /* <DEDUP_REMOVED lines=28> */
.L_x_14438:
        /* <DEDUP_REMOVED lines=23> */
.L_x_14439:
[----:B------:R-:W-:Y:S05]  /*dd00*/  BSYNC B0 ;  /* 0x0000000000007941 */ /* 0x000fea0003800000 */
.L_x_14437:
        /* <DEDUP_REMOVED lines=28> */
.L_x_14441:
        /* <DEDUP_REMOVED lines=23> */
.L_x_14442:
[----:B------:R-:W-:Y:S05]  /*e040*/  BSYNC B0 ;  /* 0x0000000000007941 */ /* 0x000fea0003800000 */
.L_x_14440:
        /* <DEDUP_REMOVED lines=28> */
.L_x_14444:
        /* <DEDUP_REMOVED lines=23> */
.L_x_14445:
[----:B------:R-:W-:Y:S05]  /*e380*/  BSYNC B0 ;  /* 0x0000000000007941 */ /* 0x000fea0003800000 */
.L_x_14443:
        /* <DEDUP_REMOVED lines=28> */
.L_x_14447:
        /* <DEDUP_REMOVED lines=23> */
.L_x_14448:
[----:B------:R-:W-:Y:S05]  /*e6c0*/  BSYNC B0 ;  /* 0x0000000000007941 */ /* 0x000fea0003800000 */
.L_x_14446:
        /* <DEDUP_REMOVED lines=28> */
.L_x_14450:
        /* <DEDUP_REMOVED lines=23> */
.L_x_14451:
[----:B------:R-:W-:Y:S05]  /*ea00*/  BSYNC B0 ;  /* 0x0000000000007941 */ /* 0x000fea0003800000 */
.L_x_14449:
        /* <DEDUP_REMOVED lines=28> */
.L_x_14453:
        /* <DEDUP_REMOVED lines=23> */
.L_x_14454:
[----:B------:R-:W-:Y:S05]  /*ed40*/  BSYNC B0 ;  /* 0x0000000000007941 */ /* 0x000fea0003800000 */
.L_x_14452:
        /* <DEDUP_REMOVED lines=28> */
.L_x_14456:
        /* <DEDUP_REMOVED lines=23> */
.L_x_14457:
[----:B------:R-:W-:Y:S05]  /*f080*/  BSYNC B0 ;  /* 0x0000000000007941 */ /* 0x000fea0003800000 */
.L_x_14455:
        /* <DEDUP_REMOVED lines=28> */
.L_x_14459:
        /* <DEDUP_REMOVED lines=23> */
.L_x_14460:
[----:B------:R-:W-:Y:S05]  /*f3c0*/  BSYNC B0 ;  /* 0x0000000000007941 */ /* 0x000fea0003800000 */
.L_x_14458:
        /* <DEDUP_REMOVED lines=28> */
.L_x_14462:
        /* <DEDUP_REMOVED lines=23> */
.L_x_14463:
[----:B------:R-:W-:Y:S05]  /*f700*/  BSYNC B0 ;  /* 0x0000000000007941 */ /* 0x000fea0003800000 */
.L_x_14461:
        /* <DEDUP_REMOVED lines=28> */
.L_x_14465:
        /* <DEDUP_REMOVED lines=23> */
.L_x_14466:
[----:B------:R-:W-:Y:S05]  /*fa40*/  BSYNC B0 ;  /* 0x0000000000007941 */ /* 0x000fea0003800000 */
.L_x_14464:
        /* <DEDUP_REMOVED lines=28> */
.L_x_14468:
        /* <DEDUP_REMOVED lines=23> */
.L_x_14469:
[----:B------:R-:W-:Y:S05]  /*fd80*/  BSYNC B0 ;  /* 0x0000000000007941 */ /* 0x000fea0003800000 */
.L_x_14467:
        /* <DEDUP_REMOVED lines=28> */
.L_x_14471:
        /* <DEDUP_REMOVED lines=23> */
.L_x_14472:
[----:B------:R-:W-:Y:S05]  /*100c0*/  BSYNC B0 ;  /* 0x0000000000007941 */ /* 0x000fea0003800000 */
.L_x_14470:
        /* <DEDUP_REMOVED lines=28> */
.L_x_14474:
        /* <DEDUP_REMOVED lines=23> */
.L_x_14475:
[----:B------:R-:W-:Y:S05]  /*10400*/  BSYNC B0 ;  /* 0x0000000000007941 */ /* 0x000fea0003800000 */
.L_x_14473:
        /* <DEDUP_REMOVED lines=28> */
.L_x_14477:
        /* <DEDUP_REMOVED lines=23> */
.L_x_14478:
[----:B------:R-:W-:Y:S05]  /*10740*/  BSYNC B0 ;  /* 0x0000000000007941 */ /* 0x000fea0003800000 */
.L_x_14476:
        /* <DEDUP_REMOVED lines=28> */
.L_x_14480:
        /* <DEDUP_REMOVED lines=23> */
.L_x_14481:
[----:B------:R-:W-:Y:S05]  /*10a80*/  BSYNC B0 ;  /* 0x0000000000007941 */ /* 0x000fea0003800000 */
.L_x_14479:
        /* <DEDUP_REMOVED lines=28> */
.L_x_14483:
        /* <DEDUP_REMOVED lines=23> */
.L_x_14484:
[----:B------:R-:W-:Y:S05]  /*10dc0*/  BSYNC B0 ;  /* 0x0000000000007941 */ /* 0x000fea0003800000 */
.L_x_14482:
        /* <DEDUP_REMOVED lines=28> */
.L_x_14486:
        /* <DEDUP_REMOVED lines=23> */
.L_x_14487:
[----:B------:R-:W-:Y:S05]  /*11100*/  BSYNC B0 ;  /* 0x0000000000007941 */ /* 0x000fea0003800000 */
.L_x_14485:
        /* <DEDUP_REMOVED lines=28> */
.L_x_14489:
        /* <DEDUP_REMOVED lines=23> */
.L_x_14490:
[----:B------:R-:W-:Y:S05]  /*11440*/  BSYNC B0 ;  /* 0x0000000000007941 */ /* 0x000fea0003800000 */
.L_x_14488:
        /* <DEDUP_REMOVED lines=28> */
.L_x_14492:
        /* <DEDUP_REMOVED lines=23> */
.L_x_14493:
[----:B------:R-:W-:Y:S05]  /*11780*/  BSYNC B0 ;  /* 0x0000000000007941 */ /* 0x000fea0003800000 */
.L_x_14491:
        /* <DEDUP_REMOVED lines=28> */
.L_x_14495:
        /* <DEDUP_REMOVED lines=23> */
.L_x_14496:
[----:B------:R-:W-:Y:S05]  /*11ac0*/  BSYNC B0 ;  /* 0x0000000000007941 */ /* 0x000fea0003800000 */
.L_x_14494:
        /* <DEDUP_REMOVED lines=28> */
.L_x_14498:
        /* <DEDUP_REMOVED lines=23> */
.L_x_14499:
[----:B------:R-:W-:Y:S05]  /*11e00*/  BSYNC B0 ;  /* 0x0000000000007941 */ /* 0x000fea0003800000 */
.L_x_14497:
        /* <DEDUP_REMOVED lines=28> */
.L_x_14501:
        /* <DEDUP_REMOVED lines=23> */
.L_x_14502:
[----:B------:R-:W-:Y:S05]  /*12140*/  BSYNC B0 ;  /* 0x0000000000007941 */ /* 0x000fea0003800000 */
.L_x_14500:
        /* <DEDUP_REMOVED lines=26> */
.L_x_14504:
        /* <DEDUP_REMOVED lines=22> */
.L_x_14505:
[----:B------:R-:W-:Y:S05]  /*12450*/  BSYNC B0 ;  /* 0x0000000000007941 */ /* 0x000fea0003800000 */
.L_x_14503:
        /* <DEDUP_REMOVED lines=20> */
.L_x_14507:
        /* <DEDUP_REMOVED lines=18> */
.L_x_14508:
[----:B------:R-:W-:Y:S05]  /*126c0*/  BSYNC B0 ;  /* 0x0000000000007941 */ /* 0x000fea0003800000 */
.L_x_14506:
[----:B------:R-:W-:Y:S02]  /*126d0*/  IMAD R3, R5, c[0x0][0x510], RZ ;  /* 0x0001440005037a24 */ /* 0x000fe400078e02ff */
[----:B------:R-:W-:-:S04]  /*126e0*/  IMAD.WIDE.U32 R12, R4, c[0x0][0x510], R12 ;  /* 0x00014400040c7a25 */ /* 0x000fc800078e000c */
[----:B------:R-:W-:-:S04]  /*126f0*/  IMAD R3, R4, c[0x0][0x514], R3 ;  /* 0x0001450004037a24 */ /* 0x000fc800078e0203 */
[----:B------:R-:W-:Y:S02]  /*12700*/  IMAD.IADD R13, R13, 0x1, R3 ;  /* 0x000000010d0d7824 */ /* 0x000fe400078e0203 */
.L_x_14433:
[----:B------:R-:W-:-:S04]  /*12710*/  LEA R4, P0, R12, c[0x0][0x518], 0x3 ;  /* 0x000146000c047a11 */ /* 0x000fc800078018ff */
[----:B------:R-:W-:-:S06]  /*12720*/  LEA.HI.X R5, R12, c[0x0][0x51c], R13, 0x3, P0 ;  /* 0x000147000c057a11 */ /* 0x000fcc00000f1c0d */
[----:B------:R-:W2:Y:S01]  /*12730*/  LDG.E.64 R4, [R4.64] ;  /* 0x0000002404047981 */ /* 0x000ea2000c1e1b00 */
[----:B------:R-:W-:-:S03]  /*12740*/  IADD3 R2, R2, 0x80, RZ ;  /* 0x0000008002027810 */ /* 0x000fc60007ffe0ff */
[----:B--2---:R0:W-:Y:S02]  /*12750*/  STG.E.64 [R16.64], R4 ;  /* 0x0000000410007986 */ /* 0x0041e4000c101b24 */
[----:B0-----:R-:W-:Y:S01]  /*12760*/  MOV R4, R2 ;  /* 0x0000000200047202 */ /* 0x001fe20000000f00 */
[----:B------:R-:W-:Y:S02]  /*12770*/  IMAD.MOV.U32 R5, RZ, RZ, RZ ;  /* 0x000000ffff057224 */ /* 0x000fe400078e00ff */
.L_x_14429:
[----:B------:R-:W-:Y:S05]  /*12780*/  BSYNC B6 ;  /* 0x0000000000067941 */ /* 0x000fea0003800000 */
.L_x_14428:
        /* <DEDUP_REMOVED lines=231> */
.L_x_14509:
        /* <DEDUP_REMOVED lines=33> */
.L_x_14511:
[----:B------:R-:W-:Y:S05]  /*13810*/  BSYNC B6 ;  /* 0x0000000000067941 */ /* 0x000fea0003800000 */
.L_x_14510:
        /* <DEDUP_REMOVED lines=32> */
.L_x_14514:
        /* <DEDUP_REMOVED lines=23> */
.L_x_14515:
[----:B------:R-:W-:Y:S05]  /*13b90*/  BSYNC B0 ;  /* 0x0000000000007941 */ /* 0x000fea0003800000 */
.L_x_14513:
        /* <DEDUP_REMOVED lines=28> */
.L_x_14517:
        /* <DEDUP_REMOVED lines=23> */
.L_x_14518:
[----:B------:R-:W-:Y:S05]  /*13ed0*/  BSYNC B0 ;  /* 0x0000000000007941 */ /* 0x000fea0003800000 */
.L_x_14516:
        /* <DEDUP_REMOVED lines=29> */
.L_x_14520:
        /* <DEDUP_REMOVED lines=23> */
.L_x_14521:
[----:B------:R-:W-:Y:S05]  /*14220*/  BSYNC B0 ;  /* 0x0000000000007941 */ /* 0x000fea0003800000 */
.L_x_14519:
        /* <DEDUP_REMOVED lines=29> */
.L_x_14523:
        /* <DEDUP_REMOVED lines=23> */
.L_x_14524:
[----:B------:R-:W-:Y:S05]  /*14570*/  BSYNC B0 ;  /* 0x0000000000007941 */ /* 0x000fea0003800000 */
.L_x_14522:
        /* <DEDUP_REMOVED lines=29> */
.L_x_14526:
        /* <DEDUP_REMOVED lines=23> */
.L_x_14527:
[----:B------:R-:W-:Y:S05]  /*148c0*/  BSYNC B0 ;  /* 0x0000000000007941 */ /* 0x000fea0003800000 */
.L_x_14525:
        /* <DEDUP_REMOVED lines=29> */
.L_x_14529:
        /* <DEDUP_REMOVED lines=23> */
.L_x_14530:
[----:B------:R-:W-:Y:S05]  /*14c10*/  BSYNC B0 ;  /* 0x0000000000007941 */ /* 0x000fea0003800000 */
.L_x_14528:
        /* <DEDUP_REMOVED lines=29> */
.L_x_14532:
        /* <DEDUP_REMOVED lines=23> */
.L_x_14533:
[----:B------:R-:W-:Y:S05]  /*14f60*/  BSYNC B0 ;  /* 0x0000000000007941 */ /* 0x000fea0003800000 */
.L_x_14531:
        /* <DEDUP_REMOVED lines=29> */
.L_x_14535:
        /* <DEDUP_REMOVED lines=23> */
.L_x_14536:
[----:B------:R-:W-:Y:S05]  /*152b0*/  BSYNC B0 ;  /* 0x0000000000007941 */ /* 0x000fea0003800000 */
.L_x_14534:
        /* <DEDUP_REMOVED lines=29> */
.L_x_14538:
        /* <DEDUP_REMOVED lines=23> */
.L_x_14539:
[----:B------:R-:W-:Y:S05]  /*15600*/  BSYNC B0 ;  /* 0x0000000000007941 */ /* 0x000fea0003800000 */
.L_x_14537:
        /* <DEDUP_REMOVED lines=29> */
.L_x_14541:
        /* <DEDUP_REMOVED lines=23> */
.L_x_14542:
[----:B------:R-:W-:Y:S05]  /*15950*/  BSYNC B0 ;  /* 0x0000000000007941 */ /* 0x000fea0003800000 */
.L_x_14540:
        /* <DEDUP_REMOVED lines=29> */
.L_x_14544:
        /* <DEDUP_REMOVED lines=23> */
.L_x_14545:
[----:B------:R-:W-:Y:S05]  /*15ca0*/  BSYNC B0 ;  /* 0x0000000000007941 */ /* 0x000fea0003800000 */
.L_x_14543:
        /* <DEDUP_REMOVED lines=29> */
.L_x_14547:
        /* <DEDUP_REMOVED lines=23> */
.L_x_14548:
[----:B------:R-:W-:Y:S05]  /*15ff0*/  BSYNC B0 ;  /* 0x0000000000007941 */ /* 0x000fea0003800000 */
.L_x_14546:
        /* <DEDUP_REMOVED lines=29> */
.L_x_14550:
        /* <DEDUP_REMOVED lines=23> */
.L_x_14551:
[----:B------:R-:W-:Y:S05]  /*16340*/  BSYNC B0 ;  /* 0x0000000000007941 */ /* 0x000fea0003800000 */
.L_x_14549:
        /* <DEDUP_REMOVED lines=29> */
.L_x_14553:
        /* <DEDUP_REMOVED lines=23> */
.L_x_14554:
[----:B------:R-:W-:Y:S05]  /*16690*/  BSYNC B0 ;  /* 0x0000000000007941 */ /* 0x000fea0003800000 */
.L_x_14552:
        /* <DEDUP_REMOVED lines=29> */
.L_x_14556:
        /* <DEDUP_REMOVED lines=23> */
.L_x_14557:
[----:B------:R-:W-:Y:S05]  /*169e0*/  BSYNC B0 ;  /* 0x0000000000007941 */ /* 0x000fea0003800000 */
.L_x_14555:
        /* <DEDUP_REMOVED lines=29> */
.L_x_14559:
        /* <DEDUP_REMOVED lines=23> */
.L_x_14560:
[----:B------:R-:W-:Y:S05]  /*16d30*/  BSYNC B0 ;  /* 0x0000000000007941 */ /* 0x000fea0003800000 */
.L_x_14558:
        /* <DEDUP_REMOVED lines=29> */
.L_x_14562:
        /* <DEDUP_REMOVED lines=23> */
.L_x_14563:
[----:B------:R-:W-:Y:S05]  /*17080*/  BSYNC B0 ;  /* 0x0000000000007941 */ /* 0x000fea0003800000 */
.L_x_14561:
        /* <DEDUP_REMOVED lines=29> */
.L_x_14565:
        /* <DEDUP_REMOVED lines=23> */
.L_x_14566:
[----:B------:R-:W-:Y:S05]  /*173d0*/  BSYNC B0 ;  /* 0x0000000000007941 */ /* 0x000fea0003800000 */
.L_x_14564:
        /* <DEDUP_REMOVED lines=29> */
.L_x_14568:
        /* <DEDUP_REMOVED lines=23> */
.L_x_14569:
[----:B------:R-:W-:Y:S05]  /*17720*/  BSYNC B0 ;  /* 0x0000000000007941 */ /* 0x000fea0003800000 */
.L_x_14567:
        /* <DEDUP_REMOVED lines=29> */
.L_x_14571:
        /* <DEDUP_REMOVED lines=23> */
.L_x_14572:
[----:B------:R-:W-:Y:S05]  /*17a70*/  BSYNC B0 ;  /* 0x0000000000007941 */ /* 0x000fea0003800000 */
.L_x_14570:
        /* <DEDUP_REMOVED lines=29> */
.L_x_14574:
        /* <DEDUP_REMOVED lines=23> */
.L_x_14575:
[----:B------:R-:W-:Y:S05]  /*17dc0*/  BSYNC B0 ;  /* 0x0000000000007941 */ /* 0x000fea0003800000 */
.L_x_14573:
        /* <DEDUP_REMOVED lines=29> */
.L_x_14577:
        /* <DEDUP_REMOVED lines=23> */
.L_x_14578:
[----:B------:R-:W-:Y:S05]  /*18110*/  BSYNC B0 ;  /* 0x0000000000007941 */ /* 0x000fea0003800000 */
.L_x_14576:
        /* <DEDUP_REMOVED lines=29> */
.L_x_14580:
        /* <DEDUP_REMOVED lines=23> */
.L_x_14581:
[----:B------:R-:W-:Y:S05]  /*18460*/  BSYNC B0 ;  /* 0x0000000000007941 */ /* 0x000fea0003800000 */
.L_x_14579:
        /* <DEDUP_REMOVED lines=27> */
.L_x_14583:
        /* <DEDUP_REMOVED lines=22> */
.L_x_14584:
[----:B------:R-:W-:Y:S05]  /*18780*/  BSYNC B0 ;  /* 0x0000000000007941 */ /* 0x000fea0003800000 */
.L_x_14582:
        /* <DEDUP_REMOVED lines=21> */
.L_x_14586:
        /* <DEDUP_REMOVED lines=18> */
.L_x_14587:
[----:B------:R-:W-:Y:S05]  /*18a00*/  BSYNC B0 ;  /* 0x0000000000007941 */ /* 0x000fea0003800000 */
.L_x_14585:
[----:B------:R-:W-:Y:S02]  /*18a10*/  IMAD R5, R5, c[0x0][0x510], RZ ;  /* 0x0001440005057a24 */ /* 0x000fe400078e02ff */
[----:B------:R-:W-:Y:S02]  /*18a20*/  IMAD.MOV.U32 R3, RZ, RZ, R15 ;  /* 0x000000ffff037224 */ /* 0x000fe400078e000f */
[C---:B------:R-:W-:Y:S02]  /*18a30*/  IMAD R5, R4.reuse, c[0x0][0x514], R5 ;  /* 0x0001450004057a24 */ /* 0x040fe400078e0205 */
[----:B------:R-:W-:-:S05]  /*18a40*/  IMAD.WIDE.U32 R2, R4, c[0x0][0x510], R2 ;  /* 0x0001440004027a25 */ /* 0x000fca00078e0002 */
[----:B------:R-:W-:Y:S02]  /*18a50*/  IADD3 R15, R3, R5, RZ ;  /* 0x00000005030f7210 */ /* 0x000fe40007ffe0ff */
.L_x_14512:
[----:B------:R-:W-:-:S04]  /*18a60*/  LEA R4, P0, R2, c[0x0][0x518], 0x3 ;  /* 0x0001460002047a11 */ /* 0x000fc800078018ff */
[----:B------:R-:W-:-:S06]  /*18a70*/  LEA.HI.X R5, R2, c[0x0][0x51c], R15, 0x3, P0 ;  /* 0x0001470002057a11 */ /* 0x000fcc00000f1c0f */
[----:B------:R-:W2:Y:S04]  /*18a80*/  LDG.E.64 R4, [R4.64] ;  /* 0x0000002404047981 */ /* 0x000ea8000c1e1b00 */
[----:B--2---:R-:W-:Y:S01]  /*18a90*/  STG.E.64 [R16.64], R4 ;  /* 0x0000000410007986 */ /* 0x004fe2000c101b24 */
[----:B------:R-:W-:Y:S05]  /*18aa0*/  EXIT ;  /* 0x000000000000794d */ /* 0x000fea0003800000 */
        .weak           $__internal_6_$__cuda_sm20_div_u64
        .type           $__internal_6_$__cuda_sm20_div_u64,@function
        .size           $__internal_6_$__cuda_sm20_div_u64,($__internal_7_$__cuda_sm20_rem_u64 - $__internal_6_$__cuda_sm20_div_u64)
$__internal_6_$__cuda_sm20_div_u64:
        /* <DEDUP_REMOVED lines=68> */
[----:B------:R-:W-:Y:S05]  /*18ef0*/  RET.REL.NODEC R4 `(_ZN2at6native24index_elementwise_kernelILi128ELi4EZNS0_20cuda_take_put_kernelIN3c107complexIfEElZZZZZNS0_11take_kernelERNS_14TensorIteratorERKNS_10TensorBaseEENKUlvE_clEvENKUlvE7_clEvENKUlvE_clEvENKUlvE0_clEvEUlRS5_lE_EEvS7_SA_RKT1_EUliE_EEvlSH_) ;  /* 0xfffe710004007950 */ /* 0x000fea0003c3ffff */
        .weak           $__internal_7_$__cuda_sm20_rem_u64
        .type           $__internal_7_$__cuda_sm20_rem_u64,@function
        .size           $__internal_7_$__cuda_sm20_rem_u64,(.L_x_27373 - $__internal_7_$__cuda_sm20_rem_u64)
$__internal_7_$__cuda_sm20_rem_u64:
        /* <DEDUP_REMOVED lines=63> */
[----:B------:R-:W-:Y:S06]  /*192f0*/  RET.REL.NODEC R4 `(_ZN2at6native24index_elementwise_kernelILi128ELi4EZNS0_20cuda_take_put_kernelIN3c107complexIfEElZZZZZNS0_11take_kernelERNS_14TensorIteratorERKNS_10TensorBaseEENKUlvE_clEvENKUlvE7_clEvENKUlvE_clEvENKUlvE0_clEvEUlRS5_lE_EEvS7_SA_RKT1_EUliE_EEvlSH_) ;  /* 0xfffe6d0004007950 */ /* 0x000fec0003c3ffff */
.L_x_14588:
        /* <DEDUP_REMOVED lines=16> */
.L_x_27373:


//--------------------- .text._ZN2at6native24index_elementwise_kernelILi128ELi4EZNS0_20cuda_take_put_kernelIN3c107complexIfEEiZZZZZNS0_11take_kernelERNS_14TensorIteratorERKNS_10TensorBaseEENKUlvE_clEvENKUlvE7_clEvENKUlvE_clEvENKUlvE_clEvEUlRS5_iE_EEvS7_SA_RKT1_EUliE_EEvlSH_ --------------------------
	.section	.text._ZN2at6native24index_elementwise_kernelILi128ELi4EZNS0_20cuda_take_put_kernelIN3c107complexIfEEiZZZZZNS0_11take_kernelERNS_14TensorIteratorERKNS_10TensorBaseEENKUlvE_clEvENKUlvE7_clEvENKUlvE_clEvENKUlvE_clEvEUlRS5_iE_EEvS7_SA_RKT1_EUliE_EEvlSH_,"ax",@progbits
	.sectioninfo	@"SHI_REGISTERS=28"
	.align	128
        .global         _ZN2at6native24index_elementwise_kernelILi128ELi4EZNS0_20cuda_take_put_kernelIN3c107complexIfEEiZZZZZNS0_11take_kernelERNS_14TensorIteratorERKNS_10TensorBaseEENKUlvE_clEvENKUlvE7_clEvENKUlvE_clEvENKUlvE_clEvEUlRS5_iE_EEvS7_SA_RKT1_EUliE_EEvlSH_
        .type           _ZN2at6native24index_elementwise_kernelILi128ELi4EZNS0_20cuda_take_put_kernelIN3c107complexIfEEiZZZZZNS0_11take_kernelERNS_14TensorIteratorERKNS_10TensorBaseEENKUlvE_clEvENKUlvE7_clEvENKUlvE_clEvENKUlvE_clEvEUlRS5_iE_EEvS7_SA_RKT1_EUliE_EEvlSH_,@function
        .size           _ZN2at6native24index_elementwise_kernelILi128ELi4EZNS0_20cuda_take_put_kernelIN3c107complexIfEEiZZZZZNS0_11take_kernelERNS_14TensorIteratorERKNS_10TensorBaseEENKUlvE_clEvENKUlvE7_clEvENKUlvE_clEvENKUlvE_clEvEUlRS5_iE_EEvS7_SA_RKT1_EUliE_EEvlSH_,(.L_x_27534 - _ZN2at6native24index_elementwise_kernelILi128ELi4EZNS0_20cuda_take_put_kernelIN3c107complexIfEEiZZZZZNS0_11take_kernelERNS_14TensorIteratorERKNS_10TensorBaseEENKUlvE_clEvENKUlvE7_clEvENKUlvE_clEvENKUlvE_clEvEUlRS5_iE_EEvS7_SA_RKT1_EUliE_EEvlSH_)
        .other          _ZN2at6native24index_elementwise_kernelILi128ELi4EZNS0_20cuda_take_put_kernelIN3c107complexIfEEiZZZZZNS0_11take_kernelERNS_14TensorIteratorERKNS_10TensorBaseEENKUlvE_clEvENKUlvE7_clEvENKUlvE_clEvENKUlvE_clEvEUlRS5_iE_EEvS7_SA_RKT1_EUliE_EEvlSH_,@"STO_CUDA_ENTRY STV_DEFAULT"
_ZN2at6native24index_elementwise_kernelILi128ELi4EZNS0_20cuda_take_put_kernelIN3c107complexIfEEiZZZZZNS0_11take_kernelERNS_14TensorIteratorERKNS_10TensorBaseEENKUlvE_clEvENKUlvE7_clEvENKUlvE_clEvENKUlvE_clEvEUlRS5_iE_EEvS7_SA_RKT1_EUliE_EEvlSH_:
.text._ZN2at6native24index_elementwise_kernelILi128ELi4EZNS0_20cuda_take_put_kernelIN3c107complexIfEEiZZZZZNS0_11take_kernelERNS_14TensorIteratorERKNS_10TensorBaseEENKUlvE_clEvENKUlvE7_clEvENKUlvE_clEvENKUlvE_clEvEUlRS5_iE_EEvS7_SA_RKT1_EUliE_EEvlSH_:
        /* <DEDUP_REMOVED lines=239> */
.L_x_14591:
        /* <DEDUP_REMOVED lines=33> */
.L_x_14593:
[----:B------:R-:W-:Y:S05]  /*1100*/  BSYNC B6 ;  /* 0x0000000000067941 */ /* 0x000fea0003800000 */
.L_x_14592:
        /* <DEDUP_REMOVED lines=209> */
.L_x_14594:
[----:B------:R-:W-:-:S05]  /*1e20*/  MOV R2, 0x8 ;  /* 0x0000000800027802 */ /* 0x000fca0000000f00 */
[----:B------:R-:W-:-:S06]  /*1e30*/  IMAD.WIDE R2, R3, R2, c[0x0][0x510] ;  /* 0x0001440003027625 */ /* 0x000fcc00078e0202 */
[----:B------:R-:W2:Y:S01]  /*1e40*/  LDG.E.64 R2, [R2.64] ;  /* 0x0000002402027981 */ /* 0x000ea2000c1e1b00 */
[----:B------:R-:W-:-:S04]  /*1e50*/  LEA R22, R22, R25, 0x9 ;  /* 0x0000001916167211 */ /* 0x000fc800078e48ff */
[----:B------:R-:W-:Y:S01]  /*1e60*/  IADD3 R23, R22, 0x80, RZ ;  /* 0x0000008016177810 */ /* 0x000fe20007ffe0ff */
[----:B--2---:R0:W-:Y:S04]  /*1e70*/  STG.E.64 [R18.64], R2 ;  /* 0x0000000212007986 */ /* 0x0041e8000c101b24 */
[----:B0-----:R-:W-:Y:S01]  /*1e80*/  IMAD.MOV.U32 R2, RZ, RZ, R23 ;  /* 0x000000ffff027224 */ /* 0x001fe200078e0017 */
[----:B------:R-:W-:Y:S02]  /*1e90*/  MOV R3, RZ ;  /* 0x000000ff00037202 */ /* 0x000fe40000000f00 */
.L_x_14590:
[----:B------:R-:W-:Y:S05]  /*1ea0*/  BSYNC B7 ;  /* 0x0000000000077941 */ /* 0x000fea0003800000 */
.L_x_14589:
        /* <DEDUP_REMOVED lines=232> */
.L_x_14597:
        /* <DEDUP_REMOVED lines=33> */
.L_x_14599:
[----:B------:R-:W-:Y:S05]  /*2f40*/  BSYNC B6 ;  /* 0x0000000000067941 */ /* 0x000fea0003800000 */
.L_x_14598:
        /* <DEDUP_REMOVED lines=209> */
.L_x_14600:
[----:B------:R-:W-:-:S05]  /*3c60*/  MOV R2, 0x8 ;  /* 0x0000000800027802 */ /* 0x000fca0000000f00 */
[----:B------:R-:W-:-:S06]  /*3c70*/  IMAD.WIDE R2, R3, R2, c[0x0][0x510] ;  /* 0x0001440003027625 */ /* 0x000fcc00078e0202 */
[----:B------:R-:W2:Y:S01]  /*3c80*/  LDG.E.64 R2, [R2.64] ;  /* 0x0000002402027981 */ /* 0x000ea2000c1e1b00 */
[----:B------:R-:W-:-:S03]  /*3c90*/  IADD3 R23, R23, 0x80, RZ ;  /* 0x0000008017177810 */ /* 0x000fc60007ffe0ff */
[----:B--2---:R0:W-:Y:S02]  /*3ca0*/  STG.E.64 [R18.64], R2 ;  /* 0x0000000212007986 */ /* 0x0041e4000c101b24 */
[----:B0-----:R-:W-:Y:S01]  /*3cb0*/  IMAD.MOV.U32 R2, RZ, RZ, R23 ;  /* 0x000000ffff027224 */ /* 0x001fe200078e0017 */
[----:B------:R-:W-:Y:S02]  /*3cc0*/  MOV R3, RZ ;  /* 0x000000ff00037202 */ /* 0x000fe40000000f00 */
.L_x_14596:
[----:B------:R-:W-:Y:S05]  /*3cd0*/  BSYNC B7 ;  /* 0x0000000000077941 */ /* 0x000fea0003800000 */
.L_x_14595:
        /* <DEDUP_REMOVED lines=232> */
.L_x_14603:
        /* <DEDUP_REMOVED lines=33> */
.L_x_14605:
[----:B------:R-:W-:Y:S05]  /*4d70*/  BSYNC B6 ;  /* 0x0000000000067941 */ /* 0x000fea0003800000 */
.L_x_14604:
        /* <DEDUP_REMOVED lines=209> */
.L_x_14606:
[----:B------:R-:W-:-:S05]  /*5a90*/  MOV R2, 0x8 ;  /* 0x0000000800027802 */ /* 0x000fca0000000f00 */
[----:B------:R-:W-:-:S06]  /*5aa0*/  IMAD.WIDE R2, R3, R2, c[0x0][0x510] ;  /* 0x0001440003027625 */ /* 0x000fcc00078e0202 */
[----:B------:R-:W2:Y:S01]  /*5ab0*/  LDG.E.64 R2, [R2.64] ;  /* 0x0000002402027981 */ /* 0x000ea2000c1e1b00 */
[----:B------:R-:W-:-:S03]  /*5ac0*/  IADD3 R23, R23, 0x80, RZ ;  /* 0x0000008017177810 */ /* 0x000fc60007ffe0ff */
[----:B--2---:R0:W-:Y:S02]  /*5ad0*/  STG.E.64 [R18.64], R2 ;  /* 0x0000000212007986 */ /* 0x0041e4000c101b24 */
[----:B0-----:R-:W-:Y:S02]  /*5ae0*/  MOV R2, R23 ;  /* 0x0000001700027202 */ /* 0x001fe40000000f00 */
[----:B------:R-:W-:Y:S02]  /*5af0*/  MOV R3, RZ ;  /* 0x000000ff00037202 */ /* 0x000fe40000000f00 */
.L_x_14602:
[----:B------:R-:W-:Y:S05]  /*5b00*/  BSYNC B7 ;  /* 0x0000000000077941 */ /* 0x000fea0003800000 */
.L_x_14601:
[----:B------:R-:W-:-:S04]  /*5b10*/  ISETP.GE.U32.AND P0, PT, R2, c[0x0][0x160], PT ;  /* 0x0000580002007a0c */ /* 0x000fc80003f06070 */
[----:B------:R-:W-:-:S13]  /*5b20*/  ISETP.GE.AND.EX P0, PT, R3, c[0x0][0x164], PT, P0 ;  /* 0x0000590003007a0c */ /* 0x000fda0003f06300 */
[----:B------:R-:W-:Y:S05]  /*5b30*/  @P0 EXIT ;  /* 0x000000000000094d */ /* 0x000fea0003800000 */
        /* <DEDUP_REMOVED lines=228> */
.L_x_14607:
        /* <DEDUP_REMOVED lines=33> */
.L_x_14609:
[----:B------:R-:W-:Y:S05]  /*6b90*/  BSYNC B6 ;  /* 0x0000000000067941 */ /* 0x000fea0003800000 */
.L_x_14608:
        /* <DEDUP_REMOVED lines=209> */
.L_x_14610:
[----:B------:R-:W-:-:S05]  /*78b0*/  MOV R2, 0x8 ;  /* 0x0000000800027802 */ /* 0x000fca0000000f00 */
[----:B------:R-:W-:-:S06]  /*78c0*/  IMAD.WIDE R2, R3, R2, c[0x0][0x510] ;  /* 0x0001440003027625 */ /* 0x000fcc00078e0202 */
[----:B------:R-:W2:Y:S04]  /*78d0*/  LDG.E.64 R2, [R2.64] ;  /* 0x0000002402027981 */ /* 0x000ea8000c1e1b00 */
[----:B--2---:R-:W-:Y:S01]  /*78e0*/  STG.E.64 [R18.64], R2 ;  /* 0x0000000212007986 */ /* 0x004fe2000c101b24 */
[----:B------:R-:W-:Y:S05]  /*78f0*/  EXIT ;  /* 0x000000000000794d */ /* 0x000fea0003800000 */
.L_x_14611:
        /* <DEDUP_REMOVED lines=16> */
.L_x_27534:


//--------------------- .text._ZN2at6native24index_elementwise_kernelILi128ELi4EZNS0_20cuda_take_put_kernelIN3c107complexIdEElZZZZZNS0_11take_kernelERNS_14TensorIteratorERKNS_10TensorBaseEENKUlvE_clEvENKUlvE6_clEvENKUlvE_clEvENKUlvE0_clEvEUlRS5_lE_EEvS7_SA_RKT1_EUliE_EEvlSH_ --------------------------
	.section	.text._ZN2at6native24index_elementwise_kernelILi128ELi4EZNS0_20cuda_take_put_kernelIN3c107complexIdEElZZZZZNS0_11take_kernelERNS_14TensorIteratorERKNS_10TensorBaseEENKUlvE_clEvENKUlvE6_clEvENKUlvE_clEvENKUlvE0_clEvEUlRS5_lE_EEvS7_SA_RKT1_EUliE_EEvlSH_,"ax",@progbits
	.sectioninfo	@"SHI_REGISTERS=26"
	.align	128
        .global         _ZN2at6native24index_elementwise_kernelILi128ELi4EZNS0_20cuda_take_put_kernelIN3c107complexIdEElZZZZZNS0_11take_kernelERNS_14TensorIteratorERKNS_10TensorBaseEENKUlvE_clEvENKUlvE6_clEvENKUlvE_clEvENKUlvE0_clEvEUlRS5_lE_EEvS7_SA_RKT1_EUliE_EEvlSH_
        .type           _ZN2at6native24index_elementwise_kernelILi128ELi4EZNS0_20cuda_take_put_kernelIN3c107complexIdEElZZZZZNS0_11take_kernelERNS_14TensorIteratorERKNS_10TensorBaseEENKUlvE_clEvENKUlvE6_clEvENKUlvE_clEvENKUlvE0_clEvEUlRS5_lE_EEvS7_SA_RKT1_EUliE_EEvlSH_,@function
        .size           _ZN2at6native24index_elementwise_kernelILi128ELi4EZNS0_20cuda_take_put_kernelIN3c107complexIdEElZZZZZNS0_11take_kernelERNS_14TensorIteratorERKNS_10TensorBaseEENKUlvE_clEvENKUlvE6_clEvENKUlvE_clEvENKUlvE0_clEvEUlRS5_lE_EEvS7_SA_RKT1_EUliE_EEvlSH_,(.L_x_27375 - _ZN2at6native24index_elementwise_kernelILi128ELi4EZNS0_20cuda_take_put_kernelIN3c107complexIdEElZZZZZNS0_11take_kernelERNS_14TensorIteratorERKNS_10TensorBaseEENKUlvE_clEvENKUlvE6_clEvENKUlvE_clEvENKUlvE0_clEvEUlRS5_lE_EEvS7_SA_RKT1_EUliE_EEvlSH_)
        .other          _ZN2at6native24index_elementwise_kernelILi128ELi4EZNS0_20cuda_take_put_kernelIN3c107complexIdEElZZZZZNS0_11take_kernelERNS_14TensorIteratorERKNS_10TensorBaseEENKUlvE_clEvENKUlvE6_clEvENKUlvE_clEvENKUlvE0_clEvEUlRS5_lE_EEvS7_SA_RKT1_EUliE_EEvlSH_,@"STO_CUDA_ENTRY STV_DEFAULT"
_ZN2at6native24index_elementwise_kernelILi128ELi4EZNS0_20cuda_take_put_kernelIN3c107complexIdEElZZZZZNS0_11take_kernelERNS_14TensorIteratorERKNS_10TensorBaseEENKUlvE_clEvENKUlvE6_clEvENKUlvE_clEvENKUlvE0_clEvEUlRS5_lE_EEvS7_SA_RKT1_EUliE_EEvlSH_:
.text._ZN2at6native24index_elementwise_kernelILi128ELi4EZNS0_20cuda_take_put_kernelIN3c107complexIdEElZZZZZNS0_11take_kernelERNS_14TensorIteratorERKNS_10TensorBaseEENKUlvE_clEvENKUlvE6_clEvENKUlvE_clEvENKUlvE0_clEvEUlRS5_lE_EEvS7_SA_RKT1_EUliE_EEvlSH_:
        /* <DEDUP_REMOVED lines=240> */
.L_x_14614:
        /* <DEDUP_REMOVED lines=33> */
.L_x_14616:
[----:B------:R-:W-:Y:S05]  /*1110*/  BSYNC B7 ;  /* 0x0000000000077941 */ /* 0x000fea0003800000 */
.L_x_14615:
        /* <DEDUP_REMOVED lines=21> */
[----:B------:R-:W-:Y:S05]  /*1270*/  CALL.REL.NOINC `($__internal_8_$__cuda_sm20_div_u64) ;  /* 0x0001783000007944 */ /* 0x000fea0003c00000 */
        /* <DEDUP_REMOVED lines=10> */
.L_x_14619:
        /* <DEDUP_REMOVED lines=22> */
.L_x_14620:
[----:B------:R-:W-:Y:S05]  /*1480*/  BSYNC B0 ;  /* 0x0000000000007941 */ /* 0x000fea0003800000 */
.L_x_14618:
        /* <DEDUP_REMOVED lines=16> */
[----:B------:R-:W-:Y:S05]  /*1590*/  CALL.REL.NOINC `($__internal_8_$__cuda_sm20_div_u64) ;  /* 0x0001751000007944 */ /* 0x000fea0003c00000 */
        /* <DEDUP_REMOVED lines=11> */
.L_x_14622:
        /* <DEDUP_REMOVED lines=23> */
.L_x_14623:
[----:B------:R-:W-:Y:S05]  /*17c0*/  BSYNC B0 ;  /* 0x0000000000007941 */ /* 0x000fea0003800000 */
.L_x_14621:
        /* <DEDUP_REMOVED lines=17> */
[----:B------:R-:W-:Y:S05]  /*18e0*/  CALL.REL.NOINC `($__internal_8_$__cuda_sm20_div_u64) ;  /* 0x000171c000007944 */ /* 0x000fea0003c00000 */
        /* <DEDUP_REMOVED lines=11> */
.L_x_14625:
        /* <DEDUP_REMOVED lines=23> */
.L_x_14626:
[----:B------:R-:W-:Y:S05]  /*1b10*/  BSYNC B0 ;  /* 0x0000000000007941 */ /* 0x000fea0003800000 */
.L_x_14624:
        /* <DEDUP_REMOVED lines=29> */
.L_x_14628:
        /* <DEDUP_REMOVED lines=23> */
.L_x_14629:
[----:B------:R-:W-:Y:S05]  /*1e60*/  BSYNC B0 ;  /* 0x0000000000007941 */ /* 0x000fea0003800000 */
.L_x_14627:
        /* <DEDUP_REMOVED lines=29> */
.L_x_14631:
        /* <DEDUP_REMOVED lines=23> */
.L_x_14632:
[----:B------:R-:W-:Y:S05]  /*21b0*/  BSYNC B0 ;  /* 0x0000000000007941 */ /* 0x000fea0003800000 */
.L_x_14630:
        /* <DEDUP_REMOVED lines=29> */
.L_x_14634:
        /* <DEDUP_REMOVED lines=23> */
.L_x_14635:
[----:B------:R-:W-:Y:S05]  /*2500*/  BSYNC B0 ;  /* 0x0000000000007941 */ /* 0x000fea0003800000 */
.L_x_14633:
        /* <DEDUP_REMOVED lines=29> */
.L_x_14637:
        /* <DEDUP_REMOVED lines=23> */
.L_x_14638:
[----:B------:R-:W-:Y:S05]  /*2850*/  BSYNC B0 ;  /* 0x0000000000007941 */ /* 0x000fea0003800000 */
.L_x_14636:
        /* <DEDUP_REMOVED lines=29> */
.L_x_14640:
        /* <DEDUP_REMOVED lines=23> */
.L_x_14641:
[----:B------:R-:W-:Y:S05]  /*2ba0*/  BSYNC B0 ;  /* 0x0000000000007941 */ /* 0x000fea0003800000 */
.L_x_14639:
        /* <DEDUP_REMOVED lines=29> */
.L_x_14643:
        /* <DEDUP_REMOVED lines=23> */
.L_x_14644:
[----:B------:R-:W-:Y:S05]  /*2ef0*/  BSYNC B0 ;  /* 0x0000000000007941 */ /* 0x000fea0003800000 */
.L_x_14642:
        /* <DEDUP_REMOVED lines=29> */
.L_x_14646:
        /* <DEDUP_REMOVED lines=23> */
.L_x_14647:
[----:B------:R-:W-:Y:S05]  /*3240*/  BSYNC B0 ;  /* 0x0000000000007941 */ /* 0x000fea0003800000 */
.L_x_14645:
        /* <DEDUP_REMOVED lines=29> */
.L_x_14649:
        /* <DEDUP_REMOVED lines=23> */
.L_x_14650:
[----:B------:R-:W-:Y:S05]  /*3590*/  BSYNC B0 ;  /* 0x0000000000007941 */ /* 0x000fea0003800000 */
.L_x_14648:
        /* <DEDUP_REMOVED lines=29> */
.L_x_14652:
        /* <DEDUP_REMOVED lines=23> */
.L_x_14653:
[----:B------:R-:W-:Y:S05]  /*38e0*/  BSYNC B0 ;  /* 0x0000000000007941 */ /* 0x000fea0003800000 */
.L_x_14651:
        /* <DEDUP_REMOVED lines=29> */
.L_x_14655:
        /* <DEDUP_REMOVED lines=23> */
.L_x_14656:
[----:B------:R-:W-:Y:S05]  /*3c30*/  BSYNC B0 ;  /* 0x0000000000007941 */ /* 0x000fea0003800000 */
.L_x_14654:
        /* <DEDUP_REMOVED lines=29> */
.L_x_14658:
        /* <DEDUP_REMOVED lines=23> */
.L_x_14659:
[----:B------:R-:W-:Y:S05]  /*3f80*/  BSYNC B0 ;  /* 0x0000000000007941 */ /* 0x000fea0003800000 */
.L_x_14657:
        /* <DEDUP_REMOVED lines=17> */
[----:B------:R-:W-:Y:S05]  /*40a0*/  CALL.REL.NOINC `($__internal_8_$__cuda_sm20_div_u64) ;  /* 0x00014a0000007944 */ /* 0x000fea0003c00000 */
        /* <DEDUP_REMOVED lines=11> */
.L_x_14661:
        /* <DEDUP_REMOVED lines=23> */
.L_x_14662:
[----:B------:R-:W-:Y:S05]  /*42d0*/  BSYNC B0 ;  /* 0x0000000000007941 */ /* 0x000fea0003800000 */
.L_x_14660:
        /* <DEDUP_REMOVED lines=29> */
.L_x_14664:
        /* <DEDUP_REMOVED lines=23> */
.L_x_14665:
[----:B------:R-:W-:Y:S05]  /*4620*/  BSYNC B0 ;  /* 0x0000000000007941 */ /* 0x000fea0003800000 */
.L_x_14663:
        /* <DEDUP_REMOVED lines=29> */
.L_x_14667:
        /* <DEDUP_REMOVED lines=23> */
.L_x_14668:
[----:B------:R-:W-:Y:S05]  /*4970*/  BSYNC B0 ;  /* 0x0000000000007941 */ /* 0x000fea0003800000 */
.L_x_14666:
        /* <DEDUP_REMOVED lines=29> */
.L_x_14670:
        /* <DEDUP_REMOVED lines=23> */
.L_x_14671:
[----:B------:R-:W-:Y:S05]  /*4cc0*/  BSYNC B0 ;  /* 0x0000000000007941 */ /* 0x000fea0003800000 */
.L_x_14669:
        /* <DEDUP_REMOVED lines=29> */
.L_x_14673:
        /* <DEDUP_REMOVED lines=23> */
.L_x_14674:
[----:B------:R-:W-:Y:S05]  /*5010*/  BSYNC B0 ;  /* 0x0000000000007941 */ /* 0x000fea0003800000 */
.L_x_14672:
        /* <DEDUP_REMOVED lines=29> */
.L_x_14676:
        /* <DEDUP_REMOVED lines=23> */
.L_x_14677:
[----:B------:R-:W-:Y:S05]  /*5360*/  BSYNC B0 ;  /* 0x0000000000007941 */ /* 0x000fea0003800000 */
.L_x_14675:
        /* <DEDUP_REMOVED lines=29> */
.L_x_14679:
        /* <DEDUP_REMOVED lines=23> */
.L_x_14680:
[----:B------:R-:W-:Y:S05]  /*56b0*/  BSYNC B0 ;  /* 0x0000000000007941 */ /* 0x000fea0003800000 */
.L_x_14678:
        /* <DEDUP_REMOVED lines=29> */
.L_x_14682:
        /* <DEDUP_REMOVED lines=23> */
.L_x_14683:
[----:B------:R-:W-:Y:S05]  /*5a00*/  BSYNC B0 ;  /* 0x0000000000007941 */ /* 0x000fea0003800000 */
.L_x_14681:
        /* <DEDUP_REMOVED lines=29> */
.L_x_14685:
        /* <DEDUP_REMOVED lines=23> */
.L_x_14686:
[----:B------:R-:W-:Y:S05]  /*5d50*/  BSYNC B0 ;  /* 0x0000000000007941 */ /* 0x000fea0003800000 */
.L_x_14684:
        /* <DEDUP_REMOVED lines=27> */
.L_x_14688:
        /* <DEDUP_REMOVED lines=22> */
.L_x_14689:
[----:B------:R-:W-:Y:S05]  /*6070*/  BSYNC B0 ;  /* 0x0000000000007941 */ /* 0x000fea0003800000 */
.L_x_14687:
        /* <DEDUP_REMOVED lines=17> */
[----:B------:R-:W-:Y:S05]  /*6190*/  CALL.REL.NOINC `($__internal_9_$__cuda_sm20_rem_u64) ;  /* 0x00012d6000007944 */ /* 0x000fea0003c00000 */
[----:B------:R-:W-:Y:S01]  /*61a0*/  MOV R4, R0 ;  /* 0x0000000000047202 */ /* 0x000fe20000000f00 */
[----:B------:R-:W-:Y:S01]  /*61b0*/  IMAD.MOV.U32 R5, RZ, RZ, R3 ;  /* 0x000000ffff057224 */ /* 0x000fe200078e0003 */
[----:B------:R-:W-:Y:S05]  /*61c0*/  BRA `(.L_x_14692) ;  /* 0x0000013000007947 */ /* 0x000fea0003800000 */
.L_x_14691:
        /* <DEDUP_REMOVED lines=19> */
.L_x_14692:
[----:B------:R-:W-:Y:S05]  /*6300*/  BSYNC B0 ;  /* 0x0000000000007941 */ /* 0x000fea0003800000 */
.L_x_14690:
[----:B------:R-:W-:Y:S02]  /*6310*/  IMAD R5, R5, c[0x0][0x510], RZ ;  /* 0x0001440005057a24 */ /* 0x000fe400078e02ff */
[----:B------:R-:W-:Y:S02]  /*6320*/  IMAD.MOV.U32 R3, RZ, RZ, R15 ;  /* 0x000000ffff037224 */ /* 0x000fe400078e000f */
[C---:B------:R-:W-:Y:S02]  /*6330*/  IMAD R5, R4.reuse, c[0x0][0x514], R5 ;  /* 0x0001450004057a24 */ /* 0x040fe400078e0205 */
[----:B------:R-:W-:-:S05]  /*6340*/  IMAD.WIDE.U32 R2, R4, c[0x0][0x510], R2 ;  /* 0x0001440004027a25 */ /* 0x000fca00078e0002 */
[----:B------:R-:W-:Y:S02]  /*6350*/  IADD3 R15, R3, R5, RZ ;  /* 0x00000005030f7210 */ /* 0x000fe40007ffe0ff */
.L_x_14617:
[----:B------:R-:W-:-:S04]  /*6360*/  LEA R4, P0, R2, c[0x0][0x518], 0x4 ;  /* 0x0001460002047a11 */ /* 0x000fc800078020ff */
[----:B------:R-:W-:-:S06]  /*6370*/  LEA.HI.X R5, R2, c[0x0][0x51c], R15, 0x4, P0 ;  /* 0x0001470002057a11 */ /* 0x000fcc00000f240f */
[----:B------:R-:W2:Y:S01]  /*6380*/  LDG.E.128 R4, [R4.64] ;  /* 0x0000002404047981 */ /* 0x000ea2000c1e1d00 */
[----:B------:R-:W-:-:S05]  /*6390*/  IMAD R2, R23, 0x200, R22 ;  /* 0x0000020017027824 */ /* 0x000fca00078e0216 */
[----:B------:R-:W-:Y:S01]  /*63a0*/  IADD3 R2, R2, 0x80, RZ ;  /* 0x0000008002027810 */ /* 0x000fe20007ffe0ff */
[----:B--2---:R0:W-:Y:S03]  /*63b0*/  STG.E.128 [R16.64], R4 ;  /* 0x0000000410007986 */ /* 0x0041e6000c101d24 */
[----:B0-----:R-:W-:Y:S01]  /*63c0*/  MOV R4, R2 ;  /* 0x0000000200047202 */ /* 0x001fe20000000f00 */
[----:B------:R-:W-:Y:S02]  /*63d0*/  IMAD.MOV.U32 R5, RZ, RZ, RZ ;  /* 0x000000ffff057224 */ /* 0x000fe400078e00ff */
.L_x_14613:
[----:B------:R-:W-:Y:S05]  /*63e0*/  BSYNC B6 ;  /* 0x0000000000067941 */ /* 0x000fea0003800000 */
.L_x_14612:
        /* <DEDUP_REMOVED lines=232> */
.L_x_14695:
        /* <DEDUP_REMOVED lines=33> */
.L_x_14697:
[----:B------:R-:W-:Y:S05]  /*7480*/  BSYNC B7 ;  /* 0x0000000000077941 */ /* 0x000fea0003800000 */
.L_x_14696:
        /* <DEDUP_REMOVED lines=32> */
.L_x_14700:
        /* <DEDUP_REMOVED lines=22> */
.L_x_14701:
[----:B------:R-:W-:Y:S05]  /*77f0*/  BSYNC B0 ;  /* 0x0000000000007941 */ /* 0x000fea0003800000 */
.L_x_14699:
        /* <DEDUP_REMOVED lines=28> */
.L_x_14703:
        /* <DEDUP_REMOVED lines=23> */
.L_x_14704:
[----:B------:R-:W-:Y:S05]  /*7b30*/  BSYNC B0 ;  /* 0x0000000000007941 */ /* 0x000fea0003800000 */
.L_x_14702:
        /* <DEDUP_REMOVED lines=28> */
.L_x_14706:
        /* <DEDUP_REMOVED lines=23> */
.L_x_14707:
[----:B------:R-:W-:Y:S05]  /*7e70*/  BSYNC B0 ;  /* 0x0000000000007941 */ /* 0x000fea0003800000 */
.L_x_14705:
        /* <DEDUP_REMOVED lines=28> */
.L_x_14709:
        /* <DEDUP_REMOVED lines=23> */
.L_x_14710:
[----:B------:R-:W-:Y:S05]  /*81b0*/  BSYNC B0 ;  /* 0x0000000000007941 */ /* 0x000fea0003800000 */
.L_x_14708:
        /* <DEDUP_REMOVED lines=28> */
.L_x_14712:
        /* <DEDUP_REMOVED lines=23> */
.L_x_14713:
[----:B------:R-:W-:Y:S05]  /*84f0*/  BSYNC B0 ;  /* 0x0000000000007941 */ /* 0x000fea0003800000 */
.L_x_14711:
        /* <DEDUP_REMOVED lines=28> */
.L_x_14715:
        /* <DEDUP_REMOVED lines=23> */
.L_x_14716:
[----:B------:R-:W-:Y:S05]  /*8830*/  BSYNC B0 ;  /* 0x0000000000007941 */ /* 0x000fea0003800000 */
.L_x_14714:
        /* <DEDUP_REMOVED lines=28> */
.L_x_14718:
        /* <DEDUP_REMOVED lines=23> */
.L_x_14719:
[----:B------:R-:W-:Y:S05]  /*8b70*/  BSYNC B0 ;  /* 0x0000000000007941 */ /* 0x000fea0003800000 */
.L_x_14717:
        /* <DEDUP_REMOVED lines=28> */
.L_x_14721:
        /* <DEDUP_REMOVED lines=23> */
.L_x_14722:
[----:B------:R-:W-:Y:S05]  /*8eb0*/  BSYNC B0 ;  /* 0x0000000000007941 */ /* 0x000fea0003800000 */
.L_x_14720:
        /* <DEDUP_REMOVED lines=28> */
.L_x_14724:
        /* <DEDUP_REMOVED lines=23> */
.L_x_14725:
[----:B------:R-:W-:Y:S05]  /*91f0*/  BSYNC B0 ;  /* 0x0000000000007941 */ /* 0x000fea0003800000 */
.L_x_14723:
        /* <DEDUP_REMOVED lines=28> */
.L_x_14727:
        /* <DEDUP_REMOVED lines=23> */
.L_x_14728:
[----:B------:R-:W-:Y:S05]  /*9530*/  BSYNC B0 ;  /* 0x0000000000007941 */ /* 0x000fea0003800000 */
.L_x_14726:
        /* <DEDUP_REMOVED lines=28> */
.L_x_14730:
        /* <DEDUP_REMOVED lines=23> */
.L_x_14731:
[----:B------:R-:W-:Y:S05]  /*9870*/  BSYNC B0 ;  /* 0x0000000000007941 */ /* 0x000fea0003800000 */
.L_x_14729:
        /* <DEDUP_REMOVED lines=28> */
.L_x_14733:
        /* <DEDUP_REMOVED lines=23> */
.L_x_14734:
[----:B------:R-:W-:Y:S05]  /*9bb0*/  BSYNC B0 ;  /* 0x0000000000007941 */ /* 0x000fea0003800000 */
.L_x_14732:
        /* <DEDUP_REMOVED lines=28> */
.L_x_14736:
        /* <DEDUP_REMOVED lines=23> */
.L_x_14737:
[----:B------:R-:W-:Y:S05]  /*9ef0*/  BSYNC B0 ;  /* 0x0000000000007941 */ /* 0x000fea0003800000 */
.L_x_14735:
        /* <DEDUP_REMOVED lines=28> */
.L_x_14739:
        /* <DEDUP_REMOVED lines=23> */
.L_x_14740:
[----:B------:R-:W-:Y:S05]  /*a230*/  BSYNC B0 ;  /* 0x0000000000007941 */ /* 0x000fea0003800000 */
.L_x_14738:
        /* <DEDUP_REMOVED lines=28> */
.L_x_14742:
        /* <DEDUP_REMOVED lines=23> */
.L_x_14743:
[----:B------:R-:W-:Y:S05]  /*a570*/  BSYNC B0 ;  /* 0x0000000000007941 */ /* 0x000fea0003800000 */
.L_x_14741:
        /* <DEDUP_REMOVED lines=28> */
.L_x_14745:
        /* <DEDUP_REMOVED lines=23> */
.L_x_14746:
[----:B------:R-:W-:Y:S05]  /*a8b0*/  BSYNC B0 ;  /* 0x0000000000007941 */ /* 0x000fea0003800000 */
.L_x_14744:
        /* <DEDUP_REMOVED lines=28> */
.L_x_14748:
        /* <DEDUP_REMOVED lines=23> */
.L_x_14749:
[----:B------:R-:W-:Y:S05]  /*abf0*/  BSYNC B0 ;  /* 0x0000000000007941 */ /* 0x000fea0003800000 */
.L_x_14747:
        /* <DEDUP_REMOVED lines=28> */
.L_x_14751:
        /* <DEDUP_REMOVED lines=23> */
.L_x_14752:
[----:B------:R-:W-:Y:S05]  /*af30*/  BSYNC B0 ;  /* 0x0000000000007941 */ /* 0x000fea0003800000 */
.L_x_14750:
        /* <DEDUP_REMOVED lines=28> */
.L_x_14754:
        /* <DEDUP_REMOVED lines=23> */
.L_x_14755:
[----:B------:R-:W-:Y:S05]  /*b270*/  BSYNC B0 ;  /* 0x0000000000007941 */ /* 0x000fea0003800000 */
.L_x_14753:
        /* <DEDUP_REMOVED lines=28> */
.L_x_14757:
        /* <DEDUP_REMOVED lines=23> */
.L_x_14758:
[----:B------:R-:W-:Y:S05]  /*b5b0*/  BSYNC B0 ;  /* 0x0000000000007941 */ /* 0x000fea0003800000 */
.L_x_14756:
        /* <DEDUP_REMOVED lines=28> */
.L_x_14760:
        /* <DEDUP_REMOVED lines=23> */
.L_x_14761:
[----:B------:R-:W-:Y:S05]  /*b8f0*/  BSYNC B0 ;  /* 0x0000000000007941 */ /* 0x000fea0003800000 */
.L_x_14759:
        /* <DEDUP_REMOVED lines=28> */
.L_x_14763:
        /* <DEDUP_REMOVED lines=23> */
.L_x_14764:
[----:B------:R-:W-:Y:S05]  /*bc30*/  BSYNC B0 ;  /* 0x0000000000007941 */ /* 0x000fea0003800000 */
.L_x_14762:
        /* <DEDUP_REMOVED lines=28> */
.L_x_14766:
        /* <DEDUP_REMOVED lines=23> */
.L_x_14767:
[----:B------:R-:W-:Y:S05]  /*bf70*/  BSYNC B0 ;  /* 0x0000000000007941 */ /* 0x000fea0003800000 */
.L_x_14765:
        /* <DEDUP_REMOVED lines=26> */
.L_x_14769:
        /* <DEDUP_REMOVED lines=22> */
.L_x_14770:
[----:B------:R-:W-:Y:S05]  /*c280*/  BSYNC B0 ;  /* 0x0000000000007941 */ /* 0x000fea0003800000 */
.L_x_14768:
        /* <DEDUP_REMOVED lines=16> */
[----:B------:R-:W-:Y:S05]  /*c390*/  CALL.REL.NOINC `($__internal_9_$__cuda_sm20_rem_u64) ;  /* 0x0000cb6000007944 */ /* 0x000fea0003c00000 */
[----:B------:R-:W-:Y:S01]  /*c3a0*/  IMAD.MOV.U32 R4, RZ, RZ, R0 ;  /* 0x000000ffff047224 */ /* 0x000fe200078e0000 */
[----:B------:R-:W-:Y:S01]  /*c3b0*/  MOV R5, R3 ;  /* 0x0000000300057202 */ /* 0x000fe20000000f00 */
[----:B------:R-:W-:Y:S05]  /*c3c0*/  BRA `(.L_x_14773) ;  /* 0x0000012000007947 */ /* 0x000fea0003800000 */
.L_x_14772:
        /* <DEDUP_REMOVED lines=18> */
.L_x_14773:
[----:B------:R-:W-:Y:S05]  /*c4f0*/  BSYNC B0 ;  /* 0x0000000000007941 */ /* 0x000fea0003800000 */
.L_x_14771:
[----:B------:R-:W-:Y:S02]  /*c500*/  IMAD R3, R5, c[0x0][0x510], RZ ;  /* 0x0001440005037a24 */ /* 0x000fe400078e02ff */
[----:B------:R-:W-:-:S04]  /*c510*/  IMAD.WIDE.U32 R12, R4, c[0x0][0x510], R12 ;  /* 0x00014400040c7a25 */ /* 0x000fc800078e000c */
[----:B------:R-:W-:-:S04]  /*c520*/  IMAD R3, R4, c[0x0][0x514], R3 ;  /* 0x0001450004037a24 */ /* 0x000fc800078e0203 */
[----:B------:R-:W-:Y:S02]  /*c530*/  IMAD.IADD R13, R13, 0x1, R3 ;  /* 0x000000010d0d7824 */ /* 0x000fe400078e0203 */
.L_x_14698:
[----:B------:R-:W-:-:S04]  /*c540*/  LEA R4, P0, R12, c[0x0][0x518], 0x4 ;  /* 0x000146000c047a11 */ /* 0x000fc800078020ff */
[----:B------:R-:W-:-:S06]  /*c550*/  LEA.HI.X R5, R12, c[0x0][0x51c], R13, 0x4, P0 ;  /* 0x000147000c057a11 */ /* 0x000fcc00000f240d */
[----:B------:R-:W2:Y:S01]  /*c560*/  LDG.E.128 R4, [R4.64] ;  /* 0x0000002404047981 */ /* 0x000ea2000c1e1d00 */
[----:B------:R-:W-:-:S03]  /*c570*/  IADD3 R2, R2, 0x80, RZ ;  /* 0x0000008002027810 */ /* 0x000fc60007ffe0ff */
[----:B--2---:R0:W-:Y:S02]  /*c580*/  STG.E.128 [R16.64], R4 ;  /* 0x0000000410007986 */ /* 0x0041e4000c101d24 */
[----:B0-----:R-:W-:Y:S01]  /*c590*/  MOV R4, R2 ;  /* 0x0000000200047202 */ /* 0x001fe20000000f00 */
[----:B------:R-:W-:Y:S02]  /*c5a0*/  IMAD.MOV.U32 R5, RZ, RZ, RZ ;  /* 0x000000ffff057224 */ /* 0x000fe400078e00ff */
.L_x_14694:
[----:B------:R-:W-:Y:S05]  /*c5b0*/  BSYNC B6 ;  /* 0x0000000000067941 */ /* 0x000fea0003800000 */
.L_x_14693:
        /* <DEDUP_REMOVED lines=232> */
.L_x_14776:
        /* <DEDUP_REMOVED lines=33> */
.L_x_14778:
[----:B------:R-:W-:Y:S05]  /*d650*/  BSYNC B7 ;  /* 0x0000000000077941 */ /* 0x000fea0003800000 */
.L_x_14777:
        /* <DEDUP_REMOVED lines=32> */
.L_x_14781:
        /* <DEDUP_REMOVED lines=22> */
.L_x_14782:
[----:B------:R-:W-:Y:S05]  /*d9c0*/  BSYNC B0 ;  /* 0x0000000000007941 */ /* 0x000fea0003800000 */
.L_x_14780:
        /* <DEDUP_REMOVED lines=28> */
.L_x_14784:
        /* <DEDUP_REMOVED lines=23> */
.L_x_14785:
[----:B------:R-:W-:Y:S05]  /*dd00*/  BSYNC B0 ;  /* 0x0000000000007941 */ /* 0x000fea0003800000 */
.L_x_14783:
        /* <DEDUP_REMOVED lines=28> */
.L_x_14787:
        /* <DEDUP_REMOVED lines=23> */
.L_x_14788:
[----:B------:R-:W-:Y:S05]  /*e040*/  BSYNC B0 ;  /* 0x0000000000007941 */ /* 0x000fea0003800000 */
.L_x_14786:
        /* <DEDUP_REMOVED lines=28> */
.L_x_14790:
        /* <DEDUP_REMOVED lines=23> */
.L_x_14791:
[----:B------:R-:W-:Y:S05]  /*e380*/  BSYNC B0 ;  /* 0x0000000000007941 */ /* 0x000fea0003800000 */
.L_x_14789:
        /* <DEDUP_REMOVED lines=28> */
.L_x_14793:
        /* <DEDUP_REMOVED lines=23> */
.L_x_14794:
[----:B------:R-:W-:Y:S05]  /*e6c0*/  BSYNC B0 ;  /* 0x0000000000007941 */ /* 0x000fea0003800000 */
.L_x_14792:
        /* <DEDUP_REMOVED lines=28> */
.L_x_14796:
        /* <DEDUP_REMOVED lines=23> */
.L_x_14797:
[----:B------:R-:W-:Y:S05]  /*ea00*/  BSYNC B0 ;  /* 0x0000000000007941 */ /* 0x000fea0003800000 */
.L_x_14795:
        /* <DEDUP_REMOVED lines=28> */
.L_x_14799:
        /* <DEDUP_REMOVED lines=23> */
.L_x_14800:
[----:B------:R-:W-:Y:S05]  /*ed40*/  BSYNC B0 ;  /* 0x0000000000007941 */ /* 0x000fea0003800000 */
.L_x_14798:
        /* <DEDUP_REMOVED lines=28> */
.L_x_14802:
        /* <DEDUP_REMOVED lines=23> */
.L_x_14803:
[----:B------:R-:W-:Y:S05]  /*f080*/  BSYNC B0 ;  /* 0x0000000000007941 */ /* 0x000fea0003800000 */
.L_x_14801:
        /* <DEDUP_REMOVED lines=28> */
.L_x_14805:
        /* <DEDUP_REMOVED lines=23> */
.L_x_14806:
[----:B------:R-:W-:Y:S05]  /*f3c0*/  BSYNC B0 ;  /* 0x0000000000007941 */ /* 0x000fea0003800000 */
.L_x_14804:
        /* <DEDUP_REMOVED lines=28> */
.L_x_14808:
        /* <DEDUP_REMOVED lines=23> */
.L_x_14809:
[----:B------:R-:W-:Y:S05]  /*f700*/  BSYNC B0 ;  /* 0x0000000000007941 */ /* 0x000fea0003800000 */
.L_x_14807:
        /* <DEDUP_REMOVED lines=28> */
.L_x_14811:
        /* <DEDUP_REMOVED lines=23> */
.L_x_14812:
[----:B------:R-:W-:Y:S05]  /*fa40*/  BSYNC B0 ;  /* 0x0000000000007941 */ /* 0x000fea0003800000 */
.L_x_14810:
        /* <DEDUP_REMOVED lines=28> */
.L_x_14814:
        /* <DEDUP_REMOVED lines=23> */
.L_x_14815:
[----:B------:R-:W-:Y:S05]  /*fd80*/  BSYNC B0 ;  /* 0x0000000000007941 */ /* 0x000fea0003800000 */
.L_x_14813:
        /* <DEDUP_REMOVED lines=28> */
.L_x_14817:
        /* <DEDUP_REMOVED lines=23> */
.L_x_14818:
[----:B------:R-:W-:Y:S05]  /*100c0*/  BSYNC B0 ;  /* 0x0000000000007941 */ /* 0x000fea0003800000 */
.L_x_14816:
        /* <DEDUP_REMOVED lines=28> */
.L_x_14820:
        /* <DEDUP_REMOVED lines=23> */
.L_x_14821:
[----:B------:R-:W-:Y:S05]  /*10400*/  BSYNC B0 ;  /* 0x0000000000007941 */ /* 0x000fea0003800000 */
.L_x_14819:
        /* <DEDUP_REMOVED lines=28> */
.L_x_14823:
        /* <DEDUP_REMOVED lines=23> */
.L_x_14824:
[----:B------:R-:W-:Y:S05]  /*10740*/  BSYNC B0 ;  /* 0x0000000000007941 */ /* 0x000fea0003800000 */
.L_x_14822:
        /* <DEDUP_REMOVED lines=28> */
.L_x_14826:
        /* <DEDUP_REMOVED lines=23> */
.L_x_14827:
[----:B------:R-:W-:Y:S05]  /*10a80*/  BSYNC B0 ;  /* 0x0000000000007941 */ /* 0x000fea0003800000 */
.L_x_14825:
        /* <DEDUP_REMOVED lines=28> */
.L_x_14829:
        /* <DEDUP_REMOVED lines=23> */
.L_x_14830:
[----:B------:R-:W-:Y:S05]  /*10dc0*/  BSYNC B0 ;  /* 0x0000000000007941 */ /* 0x000fea0003800000 */
.L_x_14828:
        /* <DEDUP_REMOVED lines=28> */
.L_x_14832:
        /* <DEDUP_REMOVED lines=23> */
.L_x_14833:
[----:B------:R-:W-:Y:S05]  /*11100*/  BSYNC B0 ;  /* 0x0000000000007941 */ /* 0x000fea0003800000 */
.L_x_14831:
        /* <DEDUP_REMOVED lines=28> */
.L_x_14835:
        /* <DEDUP_REMOVED lines=23> */
.L_x_14836:
[----:B------:R-:W-:Y:S05]  /*11440*/  BSYNC B0 ;  /* 0x0000000000007941 */ /* 0x000fea0003800000 */
.L_x_14834:
        /* <DEDUP_REMOVED lines=28> */
.L_x_14838:
        /* <DEDUP_REMOVED lines=23> */
.L_x_14839:
[----:B------:R-:W-:Y:S05]  /*11780*/  BSYNC B0 ;  /* 0x0000000000007941 */ /* 0x000fea0003800000 */
.L_x_14837:
        /* <DEDUP_REMOVED lines=28> */
.L_x_14841:
        /* <DEDUP_REMOVED lines=23> */
.L_x_14842:
[----:B------:R-:W-:Y:S05]  /*11ac0*/  BSYNC B0 ;  /* 0x0000000000007941 */ /* 0x000fea0003800000 */
.L_x_14840:
        /* <DEDUP_REMOVED lines=28> */
.L_x_14844:
        /* <DEDUP_REMOVED lines=23> */
.L_x_14845:
[----:B------:R-:W-:Y:S05]  /*11e00*/  BSYNC B0 ;  /* 0x0000000000007941 */ /* 0x000fea0003800000 */
.L_x_14843:
        /* <DEDUP_REMOVED lines=28> */
.L_x_14847:
        /* <DEDUP_REMOVED lines=23> */
.L_x_14848:
[----:B------:R-:W-:Y:S05]  /*12140*/  BSYNC B0 ;  /* 0x0000000000007941 */ /* 0x000fea0003800000 */
.L_x_14846:
        /* <DEDUP_REMOVED lines=26> */
.L_x_14850:
        /* <DEDUP_REMOVED lines=22> */
.L_x_14851:
[----:B------:R-:W-:Y:S05]  /*12450*/  BSYNC B0 ;  /* 0x0000000000007941 */ /* 0x000fea0003800000 */
.L_x_14849:
        /* <DEDUP_REMOVED lines=20> */
.L_x_14853:
        /* <DEDUP_REMOVED lines=18> */
.L_x_14854:
[----:B------:R-:W-:Y:S05]  /*126c0*/  BSYNC B0 ;  /* 0x0000000000007941 */ /* 0x000fea0003800000 */
.L_x_14852:
[----:B------:R-:W-:Y:S02]  /*126d0*/  IMAD R3, R5, c[0x0][0x510], RZ ;  /* 0x0001440005037a24 */ /* 0x000fe400078e02ff */
[----:B------:R-:W-:-:S04]  /*126e0*/  IMAD.WIDE.U32 R12, R4, c[0x0][0x510], R12 ;  /* 0x00014400040c7a25 */ /* 0x000fc800078e000c */
[----:B------:R-:W-:-:S04]  /*126f0*/  IMAD R3, R4, c[0x0][0x514], R3 ;  /* 0x0001450004037a24 */ /* 0x000fc800078e0203 */
[----:B------:R-:W-:Y:S02]  /*12700*/  IMAD.IADD R13, R13, 0x1, R3 ;  /* 0x000000010d0d7824 */ /* 0x000fe400078e0203 */
.L_x_14779:
[----:B------:R-:W-:-:S04]  /*12710*/  LEA R4, P0, R12, c[0x0][0x518], 0x4 ;  /* 0x000146000c047a11 */ /* 0x000fc800078020ff */
[----:B------:R-:W-:-:S06]  /*12720*/  LEA.HI.X R5, R12, c[0x0][0x51c], R13, 0x4, P0 ;  /* 0x000147000c057a11 */ /* 0x000fcc00000f240d */
[----:B------:R-:W2:Y:S01]  /*12730*/  LDG.E.128 R4, [R4.64] ;  /* 0x0000002404047981 */ /* 0x000ea2000c1e1d00 */
[----:B------:R-:W-:-:S03]  /*12740*/  IADD3 R2, R2, 0x80, RZ ;  /* 0x0000008002027810 */ /* 0x000fc60007ffe0ff */
[----:B--2---:R0:W-:Y:S02]  /*12750*/  STG.E.128 [R16.64], R4 ;  /* 0x0000000410007986 */ /* 0x0041e4000c101d24 */
[----:B0-----:R-:W-:Y:S01]  /*12760*/  MOV R4, R2 ;  /* 0x0000000200047202 */ /* 0x001fe20000000f00 */
[----:B------:R-:W-:Y:S02]  /*12770*/  IMAD.MOV.U32 R5, RZ, RZ, RZ ;  /* 0x000000ffff057224 */ /* 0x000fe400078e00ff */
.L_x_14775:
[----:B------:R-:W-:Y:S05]  /*12780*/  BSYNC B6 ;  /* 0x0000000000067941 */ /* 0x000fea0003800000 */
.L_x_14774:
        /* <DEDUP_REMOVED lines=231> */
.L_x_14855:
        /* <DEDUP_REMOVED lines=33> */
.L_x_14857:
[----:B------:R-:W-:Y:S05]  /*13810*/  BSYNC B6 ;  /* 0x0000000000067941 */ /* 0x000fea0003800000 */
.L_x_14856:
        /* <DEDUP_REMOVED lines=32> */
.L_x_14860:
        /* <DEDUP_REMOVED lines=23> */
.L_x_14861:
[----:B------:R-:W-:Y:S05]  /*13b90*/  BSYNC B0 ;  /* 0x0000000000007941 */ /* 0x000fea0003800000 */
.L_x_14859:
        /* <DEDUP_REMOVED lines=28> */
.L_x_14863:
        /* <DEDUP_REMOVED lines=23> */
.L_x_14864:
[----:B------:R-:W-:Y:S05]  /*13ed0*/  BSYNC B0 ;  /* 0x0000000000007941 */ /* 0x000fea0003800000 */
.L_x_14862:
        /* <DEDUP_REMOVED lines=29> */
.L_x_14866:
        /* <DEDUP_REMOVED lines=23> */
.L_x_14867:
[----:B------:R-:W-:Y:S05]  /*14220*/  BSYNC B0 ;  /* 0x0000000000007941 */ /* 0x000fea0003800000 */
.L_x_14865:
        /* <DEDUP_REMOVED lines=29> */
.L_x_14869:
        /* <DEDUP_REMOVED lines=23> */
.L_x_14870:
[----:B------:R-:W-:Y:S05]  /*14570*/  BSYNC B0 ;  /* 0x0000000000007941 */ /* 0x000fea0003800000 */
.L_x_14868:
        /* <DEDUP_REMOVED lines=29> */
.L_x_14872:
        /* <DEDUP_REMOVED lines=23> */
.L_x_14873:
[----:B------:R-:W-:Y:S05]  /*148c0*/  BSYNC B0 ;  /* 0x0000000000007941 */ /* 0x000fea0003800000 */
.L_x_14871:
        /* <DEDUP_REMOVED lines=29> */
.L_x_14875:
        /* <DEDUP_REMOVED lines=23> */
.L_x_14876:
[----:B------:R-:W-:Y:S05]  /*14c10*/  BSYNC B0 ;  /* 0x0000000000007941 */ /* 0x000fea0003800000 */
.L_x_14874:
        /* <DEDUP_REMOVED lines=29> */
.L_x_14878:
        /* <DEDUP_REMOVED lines=23> */
.L_x_14879:
[----:B------:R-:W-:Y:S05]  /*14f60*/  BSYNC B0 ;  /* 0x0000000000007941 */ /* 0x000fea0003800000 */
.L_x_14877:
        /* <DEDUP_REMOVED lines=29> */
.L_x_14881:
        /* <DEDUP_REMOVED lines=23> */
.L_x_14882:
[----:B------:R-:W-:Y:S05]  /*152b0*/  BSYNC B0 ;  /* 0x0000000000007941 */ /* 0x000fea0003800000 */
.L_x_14880:
        /* <DEDUP_REMOVED lines=29> */
.L_x_14884:
        /* <DEDUP_REMOVED lines=23> */
.L_x_14885:
[----:B------:R-:W-:Y:S05]  /*15600*/  BSYNC B0 ;  /* 0x0000000000007941 */ /* 0x000fea0003800000 */
.L_x_14883:
        /* <DEDUP_REMOVED lines=29> */
.L_x_14887:
        /* <DEDUP_REMOVED lines=23> */
.L_x_14888:
[----:B------:R-:W-:Y:S05]  /*15950*/  BSYNC B0 ;  /* 0x0000000000007941 */ /* 0x000fea0003800000 */
.L_x_14886:
        /* <DEDUP_REMOVED lines=29> */
.L_x_14890:
        /* <DEDUP_REMOVED lines=23> */
.L_x_14891:
[----:B------:R-:W-:Y:S05]  /*15ca0*/  BSYNC B0 ;  /* 0x0000000000007941 */ /* 0x000fea0003800000 */
.L_x_14889:
        /* <DEDUP_REMOVED lines=29> */
.L_x_14893:
        /* <DEDUP_REMOVED lines=23> */
.L_x_14894:
[----:B------:R-:W-:Y:S05]  /*15ff0*/  BSYNC B0 ;  /* 0x0000000000007941 */ /* 0x000fea0003800000 */
.L_x_14892:
        /* <DEDUP_REMOVED lines=29> */
.L_x_14896:
        /* <DEDUP_REMOVED lines=23> */
.L_x_14897:
[----:B------:R-:W-:Y:S05]  /*16340*/  BSYNC B0 ;  /* 0x0000000000007941 */ /* 0x000fea0003800000 */
.L_x_14895:
        /* <DEDUP_REMOVED lines=29> */
.L_x_14899:
        /* <DEDUP_REMOVED lines=23> */
.L_x_14900:
[----:B------:R-:W-:Y:S05]  /*16690*/  BSYNC B0 ;  /* 0x0000000000007941 */ /* 0x000fea0003800000 */
.L_x_14898:
        /* <DEDUP_REMOVED lines=29> */
.L_x_14902:
        /* <DEDUP_REMOVED lines=23> */
.L_x_14903:
[----:B------:R-:W-:Y:S05]  /*169e0*/  BSYNC B0 ;  /* 0x0000000000007941 */ /* 0x000fea0003800000 */
.L_x_14901:
        /* <DEDUP_REMOVED lines=29> */
.L_x_14905:
        /* <DEDUP_REMOVED lines=23> */
.L_x_14906:
[----:B------:R-:W-:Y:S05]  /*16d30*/  BSYNC B0 ;  /* 0x0000000000007941 */ /* 0x000fea0003800000 */
.L_x_14904:
        /* <DEDUP_REMOVED lines=29> */
.L_x_14908:
        /* <DEDUP_REMOVED lines=23> */
.L_x_14909:
[----:B------:R-:W-:Y:S05]  /*17080*/  BSYNC B0 ;  /* 0x0000000000007941 */ /* 0x000fea0003800000 */
.L_x_14907:
        /* <DEDUP_REMOVED lines=29> */
.L_x_14911:
        /* <DEDUP_REMOVED lines=23> */
.L_x_14912:
[----:B------:R-:W-:Y:S05]  /*173d0*/  BSYNC B0 ;  /* 0x0000000000007941 */ /* 0x000fea0003800000 */
.L_x_14910:
        /* <DEDUP_REMOVED lines=29> */
.L_x_14914:
        /* <DEDUP_REMOVED lines=23> */
.L_x_14915:
[----:B------:R-:W-:Y:S05]  /*17720*/  BSYNC B0 ;  /* 0x0000000000007941 */ /* 0x000fea0003800000 */
.L_x_14913:
        /* <DEDUP_REMOVED lines=29> */
.L_x_14917:
        /* <DEDUP_REMOVED lines=23> */
.L_x_14918:
[----:B------:R-:W-:Y:S05]  /*17a70*/  BSYNC B0 ;  /* 0x0000000000007941 */ /* 0x000fea0003800000 */
.L_x_14916:
        /* <DEDUP_REMOVED lines=29> */
.L_x_14920:
        /* <DEDUP_REMOVED lines=23> */
.L_x_14921:
[----:B------:R-:W-:Y:S05]  /*17dc0*/  BSYNC B0 ;  /* 0x0000000000007941 */ /* 0x000fea0003800000 */
.L_x_14919:
        /* <DEDUP_REMOVED lines=29> */
.L_x_14923:
        /* <DEDUP_REMOVED lines=23> */
.L_x_14924:
[----:B------:R-:W-:Y:S05]  /*18110*/  BSYNC B0 ;  /* 0x0000000000007941 */ /* 0x000fea0003800000 */
.L_x_14922:
        /* <DEDUP_REMOVED lines=29> */
.L_x_14926:
        /* <DEDUP_REMOVED lines=23> */
.L_x_14927:
[----:B------:R-:W-:Y:S05]  /*18460*/  BSYNC B0 ;  /* 0x0000000000007941 */ /* 0x000fea0003800000 */
.L_x_14925:
        /* <DEDUP_REMOVED lines=27> */
.L_x_14929:
        /* <DEDUP_REMOVED lines=22> */
.L_x_14930:
[----:B------:R-:W-:Y:S05]  /*18780*/  BSYNC B0 ;  /* 0x0000000000007941 */ /* 0x000fea0003800000 */
.L_x_14928:
        /* <DEDUP_REMOVED lines=21> */
.L_x_14932:
        /* <DEDUP_REMOVED lines=18> */
.L_x_14933:
[----:B------:R-:W-:Y:S05]  /*18a00*/  BSYNC B0 ;  /* 0x0000000000007941 */ /* 0x000fea0003800000 */
.L_x_14931:
[----:B------:R-:W-:Y:S02]  /*18a10*/  IMAD R5, R5, c[0x0][0x510], RZ ;  /* 0x0001440005057a24 */ /* 0x000fe400078e02ff */
[----:B------:R-:W-:Y:S02]  /*18a20*/  IMAD.MOV.U32 R3, RZ, RZ, R15 ;  /* 0x000000ffff037224 */ /* 0x000fe400078e000f */
[C---:B------:R-:W-:Y:S02]  /*18a30*/  IMAD R5, R4.reuse, c[0x0][0x514], R5 ;  /* 0x0001450004057a24 */ /* 0x040fe400078e0205 */
[----:B------:R-:W-:-:S05]  /*18a40*/  IMAD.WIDE.U32 R2, R4, c[0x0][0x510], R2 ;  /* 0x0001440004027a25 */ /* 0x000fca00078e0002 */
[----:B------:R-:W-:Y:S02]  /*18a50*/  IADD3 R15, R3, R5, RZ ;  /* 0x00000005030f7210 */ /* 0x000fe40007ffe0ff */
.L_x_14858:
[----:B------:R-:W-:-:S04]  /*18a60*/  LEA R4, P0, R2, c[0x0][0x518], 0x4 ;  /* 0x0001460002047a11 */ /* 0x000fc800078020ff */
[----:B------:R-:W-:-:S06]  /*18a70*/  LEA.HI.X R5, R2, c[0x0][0x51c], R15, 0x4, P0 ;  /* 0x0001470002057a11 */ /* 0x000fcc00000f240f */
[----:B------:R-:W2:Y:S04]  /*18a80*/  LDG.E.128 R4, [R4.64] ;  /* 0x0000002404047981 */ /* 0x000ea8000c1e1d00 */
[----:B--2---:R-:W-:Y:S01]  /*18a90*/  STG.E.128 [R16.64], R4 ;  /* 0x0000000410007986 */ /* 0x004fe2000c101d24 */
[----:B------:R-:W-:Y:S05]  /*18aa0*/  EXIT ;  /* 0x000000000000794d */ /* 0x000fea0003800000 */
        .weak           $__internal_8_$__cuda_sm20_div_u64
        .type           $__internal_8_$__cuda_sm20_div_u64,@function
        .size           $__internal_8_$__cuda_sm20_div_u64,($__internal_9_$__cuda_sm20_rem_u64 - $__internal_8_$__cuda_sm20_div_u64)
$__internal_8_$__cuda_sm20_div_u64:
        /* <DEDUP_REMOVED lines=68> */
[----:B------:R-:W-:Y:S05]  /*18ef0*/  RET.REL.NODEC R4 `(_ZN2at6native24index_elementwise_kernelILi128ELi4EZNS0_20cuda_take_put_kernelIN3c107complexIdEElZZZZZNS0_11take_kernelERNS_14TensorIteratorERKNS_10TensorBaseEENKUlvE_clEvENKUlvE6_clEvENKUlvE_clEvENKUlvE0_clEvEUlRS5_lE_EEvS7_SA_RKT1_EUliE_EEvlSH_) ;  /* 0xfffe710004007950 */ /* 0x000fea0003c3ffff */
        .weak           $__internal_9_$__cuda_sm20_rem_u64
        .type           $__internal_9_$__cuda_sm20_rem_u64,@function
        .size           $__internal_9_$__cuda_sm20_rem_u64,(.L_x_27375 - $__internal_9_$__cuda_sm20_rem_u64)
$__internal_9_$__cuda_sm20_rem_u64:
        /* <DEDUP_REMOVED lines=63> */
[----:B------:R-:W-:Y:S06]  /*192f0*/  RET.REL.NODEC R4 `(_ZN2at6native24index_elementwise_kernelILi128ELi4EZNS0_20cuda_take_put_kernelIN3c107complexIdEElZZZZZNS0_11take_kernelERNS_14TensorIteratorERKNS_10TensorBaseEENKUlvE_clEvENKUlvE6_clEvENKUlvE_clEvENKUlvE0_clEvEUlRS5_lE_EEvS7_SA_RKT1_EUliE_EEvlSH_) ;  /* 0xfffe6d0004007950 */ /* 0x000fec0003c3ffff */
.L_x_14934:
        /* <DEDUP_REMOVED lines=16> */
.L_x_27375:


//--------------------- .text._ZN2at6native24index_elementwise_kernelILi128ELi4EZNS0_20cuda_take_put_kernelIN3c107complexIdEEiZZZZZNS0_11take_kernelERNS_14TensorIteratorERKNS_10TensorBaseEENKUlvE_clEvENKUlvE6_clEvENKUlvE_clEvENKUlvE_clEvEUlRS5_iE_EEvS7_SA_RKT1_EUliE_EEvlSH_ --------------------------
	.section	.text._ZN2at6native24index_elementwise_kernelILi128ELi4EZNS0_20cuda_take_put_kernelIN3c107complexIdEEiZZZZZNS0_11take_kernelERNS_14TensorIteratorERKNS_10TensorBaseEENKUlvE_clEvENKUlvE6_clEvENKUlvE_clEvENKUlvE_clEvEUlRS5_iE_EEvS7_SA_RKT1_EUliE_EEvlSH_,"ax",@progbits
	.sectioninfo	@"SHI_REGISTERS=28"
	.align	128
        .global         _ZN2at6native24index_elementwise_kernelILi128ELi4EZNS0_20cuda_take_put_kernelIN3c107complexIdEEiZZZZZNS0_11take_kernelERNS_14TensorIteratorERKNS_10TensorBaseEENKUlvE_clEvENKUlvE6_clEvENKUlvE_clEvENKUlvE_clEvEUlRS5_iE_EEvS7_SA_RKT1_EUliE_EEvlSH_
        .type           _ZN2at6native24index_elementwise_kernelILi128ELi4EZNS0_20cuda_take_put_kernelIN3c107complexIdEEiZZZZZNS0_11take_kernelERNS_14TensorIteratorERKNS_10TensorBaseEENKUlvE_clEvENKUlvE6_clEvENKUlvE_clEvENKUlvE_clEvEUlRS5_iE_EEvS7_SA_RKT1_EUliE_EEvlSH_,@function
        .size           _ZN2at6native24index_elementwise_kernelILi128ELi4EZNS0_20cuda_take_put_kernelIN3c107complexIdEEiZZZZZNS0_11take_kernelERNS_14TensorIteratorERKNS_10TensorBaseEENKUlvE_clEvENKUlvE6_clEvENKUlvE_clEvENKUlvE_clEvEUlRS5_iE_EEvS7_SA_RKT1_EUliE_EEvlSH_,(.L_x_27536 - _ZN2at6native24index_elementwise_kernelILi128ELi4EZNS0_20cuda_take_put_kernelIN3c107complexIdEEiZZZZZNS0_11take_kernelERNS_14TensorIteratorERKNS_10TensorBaseEENKUlvE_clEvENKUlvE6_clEvENKUlvE_clEvENKUlvE_clEvEUlRS5_iE_EEvS7_SA_RKT1_EUliE_EEvlSH_)
        .other          _ZN2at6native24index_elementwise_kernelILi128ELi4EZNS0_20cuda_take_put_kernelIN3c107complexIdEEiZZZZZNS0_11take_kernelERNS_14TensorIteratorERKNS_10TensorBaseEENKUlvE_clEvENKUlvE6_clEvENKUlvE_clEvENKUlvE_clEvEUlRS5_iE_EEvS7_SA_RKT1_EUliE_EEvlSH_,@"STO_CUDA_ENTRY STV_DEFAULT"
_ZN2at6native24index_elementwise_kernelILi128ELi4EZNS0_20cuda_take_put_kernelIN3c107complexIdEEiZZZZZNS0_11take_kernelERNS_14TensorIteratorERKNS_10TensorBaseEENKUlvE_clEvENKUlvE6_clEvENKUlvE_clEvENKUlvE_clEvEUlRS5_iE_EEvS7_SA_RKT1_EUliE_EEvlSH_:
.text._ZN2at6native24index_elementwise_kernelILi128ELi4EZNS0_20cuda_take_put_kernelIN3c107complexIdEEiZZZZZNS0_11take_kernelERNS_14TensorIteratorERKNS_10TensorBaseEENKUlvE_clEvENKUlvE6_clEvENKUlvE_clEvENKUlvE_clEvEUlRS5_iE_EEvS7_SA_RKT1_EUliE_EEvlSH_:
        /* <DEDUP_REMOVED lines=239> */
.L_x_14937:
        /* <DEDUP_REMOVED lines=33> */
.L_x_14939:
[----:B------:R-:W-:Y:S05]  /*1100*/  BSYNC B6 ;  /* 0x0000000000067941 */ /* 0x000fea0003800000 */
.L_x_14938:
        /* <DEDUP_REMOVED lines=209> */
.L_x_14940:
[----:B------:R-:W-:-:S05]  /*1e20*/  MOV R2, 0x10 ;  /* 0x0000001000027802 */ /* 0x000fca0000000f00 */
[----:B------:R-:W-:-:S05]  /*1e30*/  IMAD.WIDE R2, R3, R2, c[0x0][0x510] ;  /* 0x0001440003027625 */ /* 0x000fca00078e0202 */
[----:B------:R0:W2:Y:S01]  /*1e40*/  LDG.E.128 R4, [R2.64] ;  /* 0x0000002402047981 */ /* 0x0000a2000c1e1d00 */
[----:B------:R-:W-:-:S04]  /*1e50*/  LEA R22, R22, R25, 0x9 ;  /* 0x0000001916167211 */ /* 0x000fc800078e48ff */
[----:B------:R-:W-:-:S05]  /*1e60*/  IADD3 R23, R22, 0x80, RZ ;  /* 0x0000008016177810 */ /* 0x000fca0007ffe0ff */
[----:B0-----:R-:W-:Y:S01]  /*1e70*/  IMAD.MOV.U32 R2, RZ, RZ, R23 ;  /* 0x000000ffff027224 */ /* 0x001fe200078e0017 */
[----:B------:R-:W-:Y:S01]  /*1e80*/  MOV R3, RZ ;  /* 0x000000ff00037202 */ /* 0x000fe20000000f00 */
[----:B--2---:R0:W-:Y:S04]  /*1e90*/  STG.E.128 [R18.64], R4 ;  /* 0x0000000412007986 */ /* 0x0041e8000c101d24 */
.L_x_14936:
[----:B------:R-:W-:Y:S05]  /*1ea0*/  BSYNC B7 ;  /* 0x0000000000077941 */ /* 0x000fea0003800000 */
.L_x_14935:
[----:B------:R-:W-:Y:S01]  /*1eb0*/  ISETP.GE.U32.AND P0, PT, R2, c[0x0][0x160], PT ;  /* 0x0000580002007a0c */ /* 0x000fe20003f06070 */
[----:B------:R-:W-:Y:S03]  /*1ec0*/  BSSY B7, `(.L_x_14941) ;  /* 0x00001e1000077945 */ /* 0x000fe60003800000 */
[----:B------:R-:W-:-:S13]  /*1ed0*/  ISETP.GE.AND.EX P0, PT, R3, c[0x0][0x164], PT, P0 ;  /* 0x0000590003007a0c */ /* 0x000fda0003f06300 */
[----:B------:R-:W-:Y:S05]  /*1ee0*/  @P0 BRA `(.L_x_14942) ;  /* 0x00001de000000947 */ /* 0x000fea0003800000 */
[----:B------:R-:W-:Y:S01]  /*1ef0*/  ISETP.NE.AND P0, PT, RZ, c[0x0][0x168], PT ;  /* 0x00005a00ff007a0c */ /* 0x000fe20003f05270 */
[----:B0-----:R-:W-:Y:S01]  /*1f00*/  IMAD.MOV.U32 R18, RZ, RZ, RZ ;  /* 0x000000ffff127224 */ /* 0x001fe200078e00ff */
        /* <DEDUP_REMOVED lines=226> */
.L_x_14943:
        /* <DEDUP_REMOVED lines=33> */
.L_x_14945:
[----:B------:R-:W-:Y:S05]  /*2f40*/  BSYNC B6 ;  /* 0x0000000000067941 */ /* 0x000fea0003800000 */
.L_x_14944:
        /* <DEDUP_REMOVED lines=209> */
.L_x_14946:
[----:B------:R-:W-:-:S05]  /*3c60*/  MOV R2, 0x10 ;  /* 0x0000001000027802 */ /* 0x000fca0000000f00 */
[----:B------:R-:W-:-:S05]  /*3c70*/  IMAD.WIDE R2, R3, R2, c[0x0][0x510] ;  /* 0x0001440003027625 */ /* 0x000fca00078e0202 */
[----:B------:R0:W2:Y:S01]  /*3c80*/  LDG.E.128 R4, [R2.64] ;  /* 0x0000002402047981 */ /* 0x0000a2000c1e1d00 */
[----:B------:R-:W-:-:S05]  /*3c90*/  IADD3 R23, R23, 0x80, RZ ;  /* 0x0000008017177810 */ /* 0x000fca0007ffe0ff */
[----:B0-----:R-:W-:Y:S01]  /*3ca0*/  IMAD.MOV.U32 R2, RZ, RZ, R23 ;  /* 0x000000ffff027224 */ /* 0x001fe200078e0017 */
[----:B------:R-:W-:Y:S01]  /*3cb0*/  MOV R3, RZ ;  /* 0x000000ff00037202 */ /* 0x000fe20000000f00 */
[----:B--2---:R0:W-:Y:S04]  /*3cc0*/  STG.E.128 [R18.64], R4 ;  /* 0x0000000412007986 */ /* 0x0041e8000c101d24 */
.L_x_14942:
[----:B------:R-:W-:Y:S05]  /*3cd0*/  BSYNC B7 ;  /* 0x0000000000077941 */ /* 0x000fea0003800000 */
.L_x_14941:
[----:B------:R-:W-:Y:S01]  /*3ce0*/  ISETP.GE.U32.AND P0, PT, R2, c[0x0][0x160], PT ;  /* 0x0000580002007a0c */ /* 0x000fe20003f06070 */
[----:B------:R-:W-:Y:S03]  /*3cf0*/  BSSY B7, `(.L_x_14947) ;  /* 0x00001e1000077945 */ /* 0x000fe60003800000 */
[----:B------:R-:W-:-:S13]  /*3d00*/  ISETP.GE.AND.EX P0, PT, R3, c[0x0][0x164], PT, P0 ;  /* 0x0000590003007a0c */ /* 0x000fda0003f06300 */
[----:B------:R-:W-:Y:S05]  /*3d10*/  @P0 BRA `(.L_x_14948) ;  /* 0x00001de000000947 */ /* 0x000fea0003800000 */
[----:B------:R-:W-:Y:S01]  /*3d20*/  ISETP.NE.AND P0, PT, RZ, c[0x0][0x168], PT ;  /* 0x00005a00ff007a0c */ /* 0x000fe20003f05270 */
[----:B0-----:R-:W-:Y:S01]  /*3d30*/  HFMA2.MMA R18, -RZ, RZ, 0, 0 ;  /* 0x00000000ff127435 */ /* 0x001fe200000001ff */
        /* <DEDUP_REMOVED lines=226> */
.L_x_14949:
        /* <DEDUP_REMOVED lines=33> */
.L_x_14951:
[----:B------:R-:W-:Y:S05]  /*4d70*/  BSYNC B6 ;  /* 0x0000000000067941 */ /* 0x000fea0003800000 */
.L_x_14950:
        /* <DEDUP_REMOVED lines=209> */
.L_x_14952:
[----:B------:R-:W-:-:S05]  /*5a90*/  MOV R2, 0x10 ;  /* 0x0000001000027802 */ /* 0x000fca0000000f00 */
[----:B------:R-:W-:-:S05]  /*5aa0*/  IMAD.WIDE R2, R3, R2, c[0x0][0x510] ;  /* 0x0001440003027625 */ /* 0x000fca00078e0202 */
[----:B------:R0:W2:Y:S01]  /*5ab0*/  LDG.E.128 R4, [R2.64] ;  /* 0x0000002402047981 */ /* 0x0000a2000c1e1d00 */
[----:B------:R-:W-:-:S04]  /*5ac0*/  IADD3 R23, R23, 0x80, RZ ;  /* 0x0000008017177810 */ /* 0x000fc80007ffe0ff */
[----:B0-----:R-:W-:Y:S02]  /*5ad0*/  MOV R2, R23 ;  /* 0x0000001700027202 */ /* 0x001fe40000000f00 */
[----:B------:R-:W-:Y:S01]  /*5ae0*/  MOV R3, RZ ;  /* 0x000000ff00037202 */ /* 0x000fe20000000f00 */
[----:B--2---:R0:W-:Y:S04]  /*5af0*/  STG.E.128 [R18.64], R4 ;  /* 0x0000000412007986 */ /* 0x0041e8000c101d24 */
.L_x_14948:
[----:B------:R-:W-:Y:S05]  /*5b00*/  BSYNC B7 ;  /* 0x0000000000077941 */ /* 0x000fea0003800000 */
.L_x_14947:
[----:B------:R-:W-:-:S04]  /*5b10*/  ISETP.GE.U32.AND P0, PT, R2, c[0x0][0x160], PT ;  /* 0x0000580002007a0c */ /* 0x000fc80003f06070 */
[----:B------:R-:W-:-:S13]  /*5b20*/  ISETP.GE.AND.EX P0, PT, R3, c[0x0][0x164], PT, P0 ;  /* 0x0000590003007a0c */ /* 0x000fda0003f06300 */
[----:B------:R-:W-:Y:S05]  /*5b30*/  @P0 EXIT ;  /* 0x000000000000094d */ /* 0x000fea0003800000 */
[----:B------:R-:W-:Y:S01]  /*5b40*/  ISETP.NE.AND P0, PT, RZ, c[0x0][0x168], PT ;  /* 0x00005a00ff007a0c */ /* 0x000fe20003f05270 */
[----:B0-----:R-:W-:Y:S01]  /*5b50*/  HFMA2.MMA R18, -RZ, RZ, 0, 0 ;  /* 0x00000000ff127435 */ /* 0x001fe200000001ff */
        /* <DEDUP_REMOVED lines=226> */
.L_x_14953:
        /* <DEDUP_REMOVED lines=33> */
.L_x_14955:
[----:B------:R-:W-:Y:S05]  /*6b90*/  BSYNC B6 ;  /* 0x0000000000067941 */ /* 0x000fea0003800000 */
.L_x_14954:
        /* <DEDUP_REMOVED lines=209> */
.L_x_14956:
[----:B------:R-:W-:-:S05]  /*78b0*/  MOV R2, 0x10 ;  /* 0x0000001000027802 */ /* 0x000fca0000000f00 */
[----:B------:R-:W-:-:S05]  /*78c0*/  IMAD.WIDE R2, R3, R2, c[0x0][0x510] ;  /* 0x0001440003027625 */ /* 0x000fca00078e0202 */
[----:B------:R-:W2:Y:S04]  /*78d0*/  LDG.E.128 R4, [R2.64] ;  /* 0x0000002402047981 */ /* 0x000ea8000c1e1d00 */
[----:B--2---:R-:W-:Y:S01]  /*78e0*/  STG.E.128 [R18.64], R4 ;  /* 0x0000000412007986 */ /* 0x004fe2000c101d24 */
[----:B------:R-:W-:Y:S05]  /*78f0*/  EXIT ;  /* 0x000000000000794d */ /* 0x000fea0003800000 */
.L_x_14957:
        /* <DEDUP_REMOVED lines=16> */
.L_x_27536:


//--------------------- .text._ZN2at6native24index_elementwise_kernelILi128ELi4EZNS0_20cuda_take_put_kernelIflZZZZZNS0_11take_kernelERNS_14TensorIteratorERKNS_10TensorBaseEENKUlvE_clEvENKUlvE5_clEvENKUlvE_clEvENKUlvE0_clEvEUlRflE_EEvS4_S7_RKT1_EUliE_EEvlSE_ --------------------------
	.section	.text._ZN2at6native24index_elementwise_kernelILi128ELi4EZNS0_20cuda_take_put_kernelIflZZZZZNS0_11take_kernelERNS_14TensorIteratorERKNS_10TensorBaseEENKUlvE_clEvENKUlvE5_clEvENKUlvE_clEvENKUlvE0_clEvEUlRflE_EEvS4_S7_RKT1_EUliE_EEvlSE_,"ax",@progbits
	.sectioninfo	@"SHI_REGISTERS=26"
	.align	128
        .global         _ZN2at6native24index_elementwise_kernelILi128ELi4EZNS0_20cuda_take_put_kernelIflZZZZZNS0_11take_kernelERNS_14TensorIteratorERKNS_10TensorBaseEENKUlvE_clEvENKUlvE5_clEvENKUlvE_clEvENKUlvE0_clEvEUlRflE_EEvS4_S7_RKT1_EUliE_EEvlSE_
        .type           _ZN2at6native24index_elementwise_kernelILi128ELi4EZNS0_20cuda_take_put_kernelIflZZZZZNS0_11take_kernelERNS_14TensorIteratorERKNS_10TensorBaseEENKUlvE_clEvENKUlvE5_clEvENKUlvE_clEvENKUlvE0_clEvEUlRflE_EEvS4_S7_RKT1_EUliE_EEvlSE_,@function
        .size           _ZN2at6native24index_elementwise_kernelILi128ELi4EZNS0_20cuda_take_put_kernelIflZZZZZNS0_11take_kernelERNS_14TensorIteratorERKNS_10TensorBaseEENKUlvE_clEvENKUlvE5_clEvENKUlvE_clEvENKUlvE0_clEvEUlRflE_EEvS4_S7_RKT1_EUliE_EEvlSE_,(.L_x_27377 - _ZN2at6native24index_elementwise_kernelILi128ELi4EZNS0_20cuda_take_put_kernelIflZZZZZNS0_11take_kernelERNS_14TensorIteratorERKNS_10TensorBaseEENKUlvE_clEvENKUlvE5_clEvENKUlvE_clEvENKUlvE0_clEvEUlRflE_EEvS4_S7_RKT1_EUliE_EEvlSE_)
        .other          _ZN2at6native24index_elementwise_kernelILi128ELi4EZNS0_20cuda_take_put_kernelIflZZZZZNS0_11take_kernelERNS_14TensorIteratorERKNS_10TensorBaseEENKUlvE_clEvENKUlvE5_clEvENKUlvE_clEvENKUlvE0_clEvEUlRflE_EEvS4_S7_RKT1_EUliE_EEvlSE_,@"STO_CUDA_ENTRY STV_DEFAULT"
_ZN2at6native24index_elementwise_kernelILi128ELi4EZNS0_20cuda_take_put_kernelIflZZZZZNS0_11take_kernelERNS_14TensorIteratorERKNS_10TensorBaseEENKUlvE_clEvENKUlvE5_clEvENKUlvE_clEvENKUlvE0_clEvEUlRflE_EEvS4_S7_RKT1_EUliE_EEvlSE_:
.text._ZN2at6native24index_elementwise_kernelILi128ELi4EZNS0_20cuda_take_put_kernelIflZZZZZNS0_11take_kernelERNS_14TensorIteratorERKNS_10TensorBaseEENKUlvE_clEvENKUlvE5_clEvENKUlvE_clEvENKUlvE0_clEvEUlRflE_EEvS4_S7_RKT1_EUliE_EEvlSE_:
        /* <DEDUP_REMOVED lines=240> */
.L_x_14960:
        /* <DEDUP_REMOVED lines=33> */
.L_x_14962:
[----:B------:R-:W-:Y:S05]  /*1110*/  BSYNC B7 ;  /* 0x0000000000077941 */ /* 0x000fea0003800000 */
.L_x_14961:
        /* <DEDUP_REMOVED lines=21> */
[----:B------:R-:W-:Y:S05]  /*1270*/  CALL.REL.NOINC `($__internal_10_$__cuda_sm20_div_u64) ;  /* 0x0001783000007944 */ /* 0x000fea0003c00000 */
        /* <DEDUP_REMOVED lines=10> */
.L_x_14965:
        /* <DEDUP_REMOVED lines=22> */
.L_x_14966:
[----:B------:R-:W-:Y:S05]  /*1480*/  BSYNC B0 ;  /* 0x0000000000007941 */ /* 0x000fea0003800000 */
.L_x_14964:
        /* <DEDUP_REMOVED lines=16> */
[----:B------:R-:W-:Y:S05]  /*1590*/  CALL.REL.NOINC `($__internal_10_$__cuda_sm20_div_u64) ;  /* 0x0001751000007944 */ /* 0x000fea0003c00000 */
        /* <DEDUP_REMOVED lines=11> */
.L_x_14968:
        /* <DEDUP_REMOVED lines=23> */
.L_x_14969:
[----:B------:R-:W-:Y:S05]  /*17c0*/  BSYNC B0 ;  /* 0x0000000000007941 */ /* 0x000fea0003800000 */
.L_x_14967:
        /* <DEDUP_REMOVED lines=17> */
[----:B------:R-:W-:Y:S05]  /*18e0*/  CALL.REL.NOINC `($__internal_10_$__cuda_sm20_div_u64) ;  /* 0x000171c000007944 */ /* 0x000fea0003c00000 */
        /* <DEDUP_REMOVED lines=11> */
.L_x_14971:
        /* <DEDUP_REMOVED lines=23> */
.L_x_14972:
[----:B------:R-:W-:Y:S05]  /*1b10*/  BSYNC B0 ;  /* 0x0000000000007941 */ /* 0x000fea0003800000 */
.L_x_14970:
        /* <DEDUP_REMOVED lines=29> */
.L_x_14974:
        /* <DEDUP_REMOVED lines=23> */
.L_x_14975:
[----:B------:R-:W-:Y:S05]  /*1e60*/  BSYNC B0 ;  /* 0x0000000000007941 */ /* 0x000fea0003800000 */
.L_x_14973:
        /* <DEDUP_REMOVED lines=29> */
.L_x_14977:
        /* <DEDUP_REMOVED lines=23> */
.L_x_14978:
[----:B------:R-:W-:Y:S05]  /*21b0*/  BSYNC B0 ;  /* 0x0000000000007941 */ /* 0x000fea0003800000 */
.L_x_14976:
        /* <DEDUP_REMOVED lines=29> */
.L_x_14980:
        /* <DEDUP_REMOVED lines=23> */
.L_x_14981:
[----:B------:R-:W-:Y:S05]  /*2500*/  BSYNC B0 ;  /* 0x0000000000007941 */ /* 0x000fea0003800000 */
.L_x_14979:
        /* <DEDUP_REMOVED lines=29> */
.L_x_14983:
        /* <DEDUP_REMOVED lines=23> */
.L_x_14984:
[----:B------:R-:W-:Y:S05]  /*2850*/  BSYNC B0 ;  /* 0x0000000000007941 */ /* 0x000fea0003800000 */
.L_x_14982:
        /* <DEDUP_REMOVED lines=29> */
.L_x_14986:
        /* <DEDUP_REMOVED lines=23> */
.L_x_14987:
[----:B------:R-:W-:Y:S05]  /*2ba0*/  BSYNC B0 ;  /* 0x0000000000007941 */ /* 0x000fea0003800000 */
.L_x_14985:
        /* <DEDUP_REMOVED lines=29> */
.L_x_14989:
        /* <DEDUP_REMOVED lines=23> */
.L_x_14990:
[----:B------:R-:W-:Y:S05]  /*2ef0*/  BSYNC B0 ;  /* 0x0000000000007941 */ /* 0x000fea0003800000 */
.L_x_14988:
        /* <DEDUP_REMOVED lines=29> */
.L_x_14992:
        /* <DEDUP_REMOVED lines=23> */
.L_x_14993:
[----:B------:R-:W-:Y:S05]  /*3240*/  BSYNC B0 ;  /* 0x0000000000007941 */ /* 0x000fea0003800000 */
.L_x_14991:
        /* <DEDUP_REMOVED lines=29> */
.L_x_14995:
        /* <DEDUP_REMOVED lines=23> */
.L_x_14996:
[----:B------:R-:W-:Y:S05]  /*3590*/  BSYNC B0 ;  /* 0x0000000000007941 */ /* 0x000fea0003800000 */
.L_x_14994:
        /* <DEDUP_REMOVED lines=29> */
.L_x_14998:
        /* <DEDUP_REMOVED lines=23> */
.L_x_14999:
[----:B------:R-:W-:Y:S05]  /*38e0*/  BSYNC B0 ;  /* 0x0000000000007941 */ /* 0x000fea0003800000 */
.L_x_14997:
        /* <DEDUP_REMOVED lines=29> */
.L_x_15001:
        /* <DEDUP_REMOVED lines=23> */
.L_x_15002:
[----:B------:R-:W-:Y:S05]  /*3c30*/  BSYNC B0 ;  /* 0x0000000000007941 */ /* 0x000fea0003800000 */
.L_x_15000:
        /* <DEDUP_REMOVED lines=29> */
.L_x_15004:
        /* <DEDUP_REMOVED lines=23> */
.L_x_15005:
[----:B------:R-:W-:Y:S05]  /*3f80*/  BSYNC B0 ;  /* 0x0000000000007941 */ /* 0x000fea0003800000 */
.L_x_15003:
        /* <DEDUP_REMOVED lines=17> */
[----:B------:R-:W-:Y:S05]  /*40a0*/  CALL.REL.NOINC `($__internal_10_$__cuda_sm20_div_u64) ;  /* 0x00014a0000007944 */ /* 0x000fea0003c00000 */
        /* <DEDUP_REMOVED lines=11> */
.L_x_15007:
        /* <DEDUP_REMOVED lines=23> */
.L_x_15008:
[----:B------:R-:W-:Y:S05]  /*42d0*/  BSYNC B0 ;  /* 0x0000000000007941 */ /* 0x000fea0003800000 */
.L_x_15006:
        /* <DEDUP_REMOVED lines=29> */
.L_x_15010:
        /* <DEDUP_REMOVED lines=23> */
.L_x_15011:
[----:B------:R-:W-:Y:S05]  /*4620*/  BSYNC B0 ;  /* 0x0000000000007941 */ /* 0x000fea0003800000 */
.L_x_15009:
        /* <DEDUP_REMOVED lines=29> */
.L_x_15013:
        /* <DEDUP_REMOVED lines=23> */
.L_x_15014:
[----:B------:R-:W-:Y:S05]  /*4970*/  BSYNC B0 ;  /* 0x0000000000007941 */ /* 0x000fea0003800000 */
.L_x_15012:
        /* <DEDUP_REMOVED lines=29> */
.L_x_15016:
        /* <DEDUP_REMOVED lines=23> */
.L_x_15017:
[----:B------:R-:W-:Y:S05]  /*4cc0*/  BSYNC B0 ;  /* 0x0000000000007941 */ /* 0x000fea0003800000 */
.L_x_15015:
        /* <DEDUP_REMOVED lines=29> */
.L_x_15019:
        /* <DEDUP_REMOVED lines=23> */
.L_x_15020:
[----:B------:R-:W-:Y:S05]  /*5010*/  BSYNC B0 ;  /* 0x0000000000007941 */ /* 0x000fea0003800000 */
.L_x_15018:
        /* <DEDUP_REMOVED lines=29> */
.L_x_15022:
        /* <DEDUP_REMOVED lines=23> */
.L_x_15023:
[----:B------:R-:W-:Y:S05]  /*5360*/  BSYNC B0 ;  /* 0x0000000000007941 */ /* 0x000fea0003800000 */
.L_x_15021:
        /* <DEDUP_REMOVED lines=29> */
.L_x_15025:
        /* <DEDUP_REMOVED lines=23> */
.L_x_15026:
[----:B------:R-:W-:Y:S05]  /*56b0*/  BSYNC B0 ;  /* 0x0000000000007941 */ /* 0x000fea0003800000 */
.L_x_15024:
        /* <DEDUP_REMOVED lines=29> */
.L_x_15028:
        /* <DEDUP_REMOVED lines=23> */
.L_x_15029:
[----:B------:R-:W-:Y:S05]  /*5a00*/  BSYNC B0 ;  /* 0x0000000000007941 */ /* 0x000fea0003800000 */
.L_x_15027:
        /* <DEDUP_REMOVED lines=29> */
.L_x_15031:
        /* <DEDUP_REMOVED lines=23> */
.L_x_15032:
[----:B------:R-:W-:Y:S05]  /*5d50*/  BSYNC B0 ;  /* 0x0000000000007941 */ /* 0x000fea0003800000 */
.L_x_15030:
        /* <DEDUP_REMOVED lines=27> */
.L_x_15034:
        /* <DEDUP_REMOVED lines=22> */
.L_x_15035:
[----:B------:R-:W-:Y:S05]  /*6070*/  BSYNC B0 ;  /* 0x0000000000007941 */ /* 0x000fea0003800000 */
.L_x_15033:
        /* <DEDUP_REMOVED lines=17> */
[----:B------:R-:W-:Y:S05]  /*6190*/  CALL.REL.NOINC `($__internal_11_$__cuda_sm20_rem_u64) ;  /* 0x00012d6000007944 */ /* 0x000fea0003c00000 */
[----:B------:R-:W-:Y:S01]  /*61a0*/  MOV R4, R0 ;  /* 0x0000000000047202 */ /* 0x000fe20000000f00 */
[----:B------:R-:W-:Y:S01]  /*61b0*/  IMAD.MOV.U32 R5, RZ, RZ, R3 ;  /* 0x000000ffff057224 */ /* 0x000fe200078e0003 */
[----:B------:R-:W-:Y:S05]  /*61c0*/  BRA `(.L_x_15038) ;  /* 0x0000013000007947 */ /* 0x000fea0003800000 */
.L_x_15037:
        /* <DEDUP_REMOVED lines=19> */
.L_x_15038:
[----:B------:R-:W-:Y:S05]  /*6300*/  BSYNC B0 ;  /* 0x0000000000007941 */ /* 0x000fea0003800000 */
.L_x_15036:
[----:B------:R-:W-:Y:S02]  /*6310*/  IMAD R5, R5, c[0x0][0x510], RZ ;  /* 0x0001440005057a24 */ /* 0x000fe400078e02ff */
[----:B------:R-:W-:Y:S02]  /*6320*/  IMAD.MOV.U32 R3, RZ, RZ, R15 ;  /* 0x000000ffff037224 */ /* 0x000fe400078e000f */
[C---:B------:R-:W-:Y:S02]  /*6330*/  IMAD R5, R4.reuse, c[0x0][0x514], R5 ;  /* 0x0001450004057a24 */ /* 0x040fe400078e0205 */
[----:B------:R-:W-:-:S05]  /*6340*/  IMAD.WIDE.U32 R2, R4, c[0x0][0x510], R2 ;  /* 0x0001440004027a25 */ /* 0x000fca00078e0002 */
[----:B------:R-:W-:Y:S02]  /*6350*/  IADD3 R15, R3, R5, RZ ;  /* 0x00000005030f7210 */ /* 0x000fe40007ffe0ff */
.L_x_14963:
[----:B------:R-:W-:-:S04]  /*6360*/  LEA R4, P0, R2, c[0x0][0x518], 0x2 ;  /* 0x0001460002047a11 */ /* 0x000fc800078010ff */
[----:B------:R-:W-:-:S06]  /*6370*/  LEA.HI.X R5, R2, c[0x0][0x51c], R15, 0x2, P0 ;  /* 0x0001470002057a11 */ /* 0x000fcc00000f140f */
[----:B------:R0:W2:Y:S01]  /*6380*/  LDG.E R5, [R4.64] ;  /* 0x0000002404057981 */ /* 0x0000a2000c1e1900 */
[----:B------:R-:W-:-:S05]  /*6390*/  IMAD R2, R23, 0x200, R22 ;  /* 0x0000020017027824 */ /* 0x000fca00078e0216 */
[----:B------:R-:W-:-:S04]  /*63a0*/  IADD3 R2, R2, 0x80, RZ ;  /* 0x0000008002027810 */ /* 0x000fc80007ffe0ff */
[----:B0-----:R-:W-:Y:S01]  /*63b0*/  MOV R4, R2 ;  /* 0x0000000200047202 */ /* 0x001fe20000000f00 */
[----:B--2---:R0:W-:Y:S02]  /*63c0*/  STG.E [R16.64], R5 ;  /* 0x0000000510007986 */ /* 0x0041e4000c101924 */
[----:B0-----:R-:W-:Y:S02]  /*63d0*/  IMAD.MOV.U32 R5, RZ, RZ, RZ ;  /* 0x000000ffff057224 */ /* 0x001fe400078e00ff */
.L_x_14959:
[----:B------:R-:W-:Y:S05]  /*63e0*/  BSYNC B6 ;  /* 0x0000000000067941 */ /* 0x000fea0003800000 */
.L_x_14958:
        /* <DEDUP_REMOVED lines=232> */
.L_x_15041:
        /* <DEDUP_REMOVED lines=33> */
.L_x_15043:
[----:B------:R-:W-:Y:S05]  /*7480*/  BSYNC B7 ;  /* 0x0000000000077941 */ /* 0x000fea0003800000 */
.L_x_15042:
        /* <DEDUP_REMOVED lines=32> */
.L_x_15046:
        /* <DEDUP_REMOVED lines=22> */
.L_x_15047:
[----:B------:R-:W-:Y:S05]  /*77f0*/  BSYNC B0 ;  /* 0x0000000000007941 */ /* 0x000fea0003800000 */
.L_x_15045:
        /* <DEDUP_REMOVED lines=28> */
.L_x_15049:
        /* <DEDUP_REMOVED lines=23> */
.L_x_15050:
[----:B------:R-:W-:Y:S05]  /*7b30*/  BSYNC B0 ;  /* 0x0000000000007941 */ /* 0x000fea0003800000 */
.L_x_15048:
        /* <DEDUP_REMOVED lines=28> */
.L_x_15052:
        /* <DEDUP_REMOVED lines=23> */
.L_x_15053:
[----:B------:R-:W-:Y:S05]  /*7e70*/  BSYNC B0 ;  /* 0x0000000000007941 */ /* 0x000fea0003800000 */
.L_x_15051:
        /* <DEDUP_REMOVED lines=28> */
.L_x_15055:
        /* <DEDUP_REMOVED lines=23> */
.L_x_15056:
[----:B------:R-:W-:Y:S05]  /*81b0*/  BSYNC B0 ;  /* 0x0000000000007941 */ /* 0x000fea0003800000 */
.L_x_15054:
        /* <DEDUP_REMOVED lines=28> */
.L_x_15058:
        /* <DEDUP_REMOVED lines=23> */
.L_x_15059:
[----:B------:R-:W-:Y:S05]  /*84f0*/  BSYNC B0 ;  /* 0x0000000000007941 */ /* 0x000fea0003800000 */
.L_x_15057:
        /* <DEDUP_REMOVED lines=28> */
.L_x_15061:
        /* <DEDUP_REMOVED lines=23> */
.L_x_15062:
[----:B------:R-:W-:Y:S05]  /*8830*/  BSYNC B0 ;  /* 0x0000000000007941 */ /* 0x000fea0003800000 */
.L_x_15060:
        /* <DEDUP_REMOVED lines=28> */
.L_x_15064:
        /* <DEDUP_REMOVED lines=23> */
.L_x_15065:
[----:B------:R-:W-:Y:S05]  /*8b70*/  BSYNC B0 ;  /* 0x0000000000007941 */ /* 0x000fea0003800000 */
.L_x_15063:
        /* <DEDUP_REMOVED lines=28> */
.L_x_15067:
        /* <DEDUP_REMOVED lines=23> */
.L_x_15068:
[----:B------:R-:W-:Y:S05]  /*8eb0*/  BSYNC B0 ;  /* 0x0000000000007941 */ /* 0x000fea0003800000 */
.L_x_15066:
        /* <DEDUP_REMOVED lines=28> */
.L_x_15070:
        /* <DEDUP_REMOVED lines=23> */
.L_x_15071:
[----:B------:R-:W-:Y:S05]  /*91f0*/  BSYNC B0 ;  /* 0x0000000000007941 */ /* 0x000fea0003800000 */
.L_x_15069:
        /* <DEDUP_REMOVED lines=28> */
.L_x_15073:
        /* <DEDUP_REMOVED lines=23> */
.L_x_15074:
[----:B------:R-:W-:Y:S05]  /*9530*/  BSYNC B0 ;  /* 0x0000000000007941 */ /* 0x000fea0003800000 */
.L_x_15072:
        /* <DEDUP_REMOVED lines=28> */
.L_x_15076:
        /* <DEDUP_REMOVED lines=23> */
.L_x_15077:
[----:B------:R-:W-:Y:S05]  /*9870*/  BSYNC B0 ;  /* 0x0000000000007941 */ /* 0x000fea0003800000 */
.L_x_15075:
        /* <DEDUP_REMOVED lines=28> */
.L_x_15079:
        /* <DEDUP_REMOVED lines=23> */
.L_x_15080:
[----:B------:R-:W-:Y:S05]  /*9bb0*/  BSYNC B0 ;  /* 0x0000000000007941 */ /* 0x000fea0003800000 */
.L_x_15078:
        /* <DEDUP_REMOVED lines=28> */
.L_x_15082:
        /* <DEDUP_REMOVED lines=23> */
.L_x_15083:
[----:B------:R-:W-:Y:S05]  /*9ef0*/  BSYNC B0 ;  /* 0x0000000000007941 */ /* 0x000fea0003800000 */
.L_x_15081:
        /* <DEDUP_REMOVED lines=28> */
.L_x_15085:
        /* <DEDUP_REMOVED lines=23> */
.L_x_15086:
[----:B------:R-:W-:Y:S05]  /*a230*/  BSYNC B0 ;  /* 0x0000000000007941 */ /* 0x000fea0003800000 */
.L_x_15084:
        /* <DEDUP_REMOVED lines=28> */
.L_x_15088:
        /* <DEDUP_REMOVED lines=23> */
.L_x_15089:
[----:B------:R-:W-:Y:S05]  /*a570*/  BSYNC B0 ;  /* 0x0000000000007941 */ /* 0x000fea0003800000 */
.L_x_15087:
        /* <DEDUP_REMOVED lines=28> */
.L_x_15091:
        /* <DEDUP_REMOVED lines=23> */
.L_x_15092:
[----:B------:R-:W-:Y:S05]  /*a8b0*/  BSYNC B0 ;  /* 0x0000000000007941 */ /* 0x000fea0003800000 */
.L_x_15090:
        /* <DEDUP_REMOVED lines=28> */
.L_x_15094:
        /* <DEDUP_REMOVED lines=23> */
.L_x_15095:
[----:B------:R-:W-:Y:S05]  /*abf0*/  BSYNC B0 ;  /* 0x0000000000007941 */ /* 0x000fea0003800000 */
.L_x_15093:
        /* <DEDUP_REMOVED lines=28> */
.L_x_15097:
        /* <DEDUP_REMOVED lines=23> */
.L_x_15098:
[----:B------:R-:W-:Y:S05]  /*af30*/  BSYNC B0 ;  /* 0x0000000000007941 */ /* 0x000fea0003800000 */
.L_x_15096:
        /* <DEDUP_REMOVED lines=28> */
.L_x_15100:
        /* <DEDUP_REMOVED lines=23> */
.L_x_15101:
[----:B------:R-:W-:Y:S05]  /*b270*/  BSYNC B0 ;  /* 0x0000000000007941 */ /* 0x000fea0003800000 */
.L_x_15099:
        /* <DEDUP_REMOVED lines=28> */
.L_x_15103:
        /* <DEDUP_REMOVED lines=23> */
.L_x_15104:
[----:B------:R-:W-:Y:S05]  /*b5b0*/  BSYNC B0 ;  /* 0x0000000000007941 */ /* 0x000fea0003800000 */
.L_x_15102:
        /* <DEDUP_REMOVED lines=28> */
.L_x_15106:
        /* <DEDUP_REMOVED lines=23> */
.L_x_15107:
[----:B------:R-:W-:Y:S05]  /*b8f0*/  BSYNC B0 ;  /* 0x0000000000007941 */ /* 0x000fea0003800000 */
.L_x_15105:
        /* <DEDUP_REMOVED lines=28> */
.L_x_15109:
        /* <DEDUP_REMOVED lines=23> */
.L_x_15110:
[----:B------:R-:W-:Y:S05]  /*bc30*/  BSYNC B0 ;  /* 0x0000000000007941 */ /* 0x000fea0003800000 */
.L_x_15108:
        /* <DEDUP_REMOVED lines=28> */
.L_x_15112:
        /* <DEDUP_REMOVED lines=23> */
.L_x_15113:
[----:B------:R-:W-:Y:S05]  /*bf70*/  BSYNC B0 ;  /* 0x0000000000007941 */ /* 0x000fea0003800000 */
.L_x_15111:
        /* <DEDUP_REMOVED lines=26> */
.L_x_15115:
        /* <DEDUP_REMOVED lines=22> */
.L_x_15116:
[----:B------:R-:W-:Y:S05]  /*c280*/  BSYNC B0 ;  /* 0x0000000000007941 */ /* 0x000fea0003800000 */
.L_x_15114:
        /* <DEDUP_REMOVED lines=16> */
[----:B------:R-:W-:Y:S05]  /*c390*/  CALL.REL.NOINC `($__internal_11_$__cuda_sm20_rem_u64) ;  /* 0x0000cb6000007944 */ /* 0x000fea0003c00000 */
[----:B------:R-:W-:Y:S01]  /*c3a0*/  IMAD.MOV.U32 R4, RZ, RZ, R0 ;  /* 0x000000ffff047224 */ /* 0x000fe200078e0000 */
[----:B------:R-:W-:Y:S01]  /*c3b0*/  MOV R5, R3 ;  /* 0x0000000300057202 */ /* 0x000fe20000000f00 */
[----:B------:R-:W-:Y:S05]  /*c3c0*/  BRA `(.L_x_15119) ;  /* 0x0000012000007947 */ /* 0x000fea0003800000 */
.L_x_15118:
        /* <DEDUP_REMOVED lines=18> */
.L_x_15119:
[----:B------:R-:W-:Y:S05]  /*c4f0*/  BSYNC B0 ;  /* 0x0000000000007941 */ /* 0x000fea0003800000 */
.L_x_15117:
[----:B------:R-:W-:Y:S02]  /*c500*/  IMAD R3, R5, c[0x0][0x510], RZ ;  /* 0x0001440005037a24 */ /* 0x000fe400078e02ff */
[----:B------:R-:W-:-:S04]  /*c510*/  IMAD.WIDE.U32 R12, R4, c[0x0][0x510], R12 ;  /* 0x00014400040c7a25 */ /* 0x000fc800078e000c */
[----:B------:R-:W-:-:S04]  /*c520*/  IMAD R3, R4, c[0x0][0x514], R3 ;  /* 0x0001450004037a24 */ /* 0x000fc800078e0203 */
[----:B------:R-:W-:Y:S02]  /*c530*/  IMAD.IADD R13, R13, 0x1, R3 ;  /* 0x000000010d0d7824 */ /* 0x000fe400078e0203 */
.L_x_15044:
[----:B------:R-:W-:-:S04]  /*c540*/  LEA R4, P0, R12, c[0x0][0x518], 0x2 ;  /* 0x000146000c047a11 */ /* 0x000fc800078010ff */
[----:B------:R-:W-:-:S06]  /*c550*/  LEA.HI.X R5, R12, c[0x0][0x51c], R13, 0x2, P0 ;  /* 0x000147000c057a11 */ /* 0x000fcc00000f140d */
[----:B------:R0:W2:Y:S01]  /*c560*/  LDG.E R5, [R4.64] ;  /* 0x0000002404057981 */ /* 0x0000a2000c1e1900 */
[----:B------:R-:W-:-:S04]  /*c570*/  IADD3 R2, R2, 0x80, RZ ;  /* 0x0000008002027810 */ /* 0x000fc80007ffe0ff */
[----:B0-----:R-:W-:Y:S01]  /*c580*/  MOV R4, R2 ;  /* 0x0000000200047202 */ /* 0x001fe20000000f00 */
[----:B--2---:R0:W-:Y:S02]  /*c590*/  STG.E [R16.64], R5 ;  /* 0x0000000510007986 */ /* 0x0041e4000c101924 */
[----:B0-----:R-:W-:Y:S02]  /*c5a0*/  IMAD.MOV.U32 R5, RZ, RZ, RZ ;  /* 0x000000ffff057224 */ /* 0x001fe400078e00ff */
.L_x_15040:
[----:B------:R-:W-:Y:S05]  /*c5b0*/  BSYNC B6 ;  /* 0x0000000000067941 */ /* 0x000fea0003800000 */
.L_x_15039:
        /* <DEDUP_REMOVED lines=232> */
.L_x_15122:
        /* <DEDUP_REMOVED lines=33> */
.L_x_15124:
[----:B------:R-:W-:Y:S05]  /*d650*/  BSYNC B7 ;  /* 0x0000000000077941 */ /* 0x000fea0003800000 */
.L_x_15123:
        /* <DEDUP_REMOVED lines=32> */
.L_x_15127:
        /* <DEDUP_REMOVED lines=22> */
.L_x_15128:
[----:B------:R-:W-:Y:S05]  /*d9c0*/  BSYNC B0 ;  /* 0x0000000000007941 */ /* 0x000fea0003800000 */
.L_x_15126:
        /* <DEDUP_REMOVED lines=28> */
.L_x_15130:
        /* <DEDUP_REMOVED lines=23> */
.L_x_15131:
[----:B------:R-:W-:Y:S05]  /*dd00*/  BSYNC B0 ;  /* 0x0000000000007941 */ /* 0x000fea0003800000 */
.L_x_15129:
        /* <DEDUP_REMOVED lines=28> */
.L_x_15133:
        /* <DEDUP_REMOVED lines=23> */
.L_x_15134:
[----:B------:R-:W-:Y:S05]  /*e040*/  BSYNC B0 ;  /* 0x0000000000007941 */ /* 0x000fea0003800000 */
.L_x_15132:
        /* <DEDUP_REMOVED lines=28> */
.L_x_15136:
        /* <DEDUP_REMOVED lines=23> */
.L_x_15137:
[----:B------:R-:W-:Y:S05]  /*e380*/  BSYNC B0 ;  /* 0x0000000000007941 */ /* 0x000fea0003800000 */
.L_x_15135:
        /* <DEDUP_REMOVED lines=28> */
.L_x_15139:
        /* <DEDUP_REMOVED lines=23> */
.L_x_15140:
[----:B------:R-:W-:Y:S05]  /*e6c0*/  BSYNC B0 ;  /* 0x0000000000007941 */ /* 0x000fea0003800000 */
.L_x_15138:
        /* <DEDUP_REMOVED lines=28> */
.L_x_15142:
        /* <DEDUP_REMOVED lines=23> */
.L_x_15143:
[----:B------:R-:W-:Y:S05]  /*ea00*/  BSYNC B0 ;  /* 0x0000000000007941 */ /* 0x000fea0003800000 */
.L_x_15141:
        /* <DEDUP_REMOVED lines=28> */
.L_x_15145:
        /* <DEDUP_REMOVED lines=23> */
.L_x_15146:
[----:B------:R-:W-:Y:S05]  /*ed40*/  BSYNC B0 ;  /* 0x0000000000007941 */ /* 0x000fea0003800000 */
.L_x_15144:
        /* <DEDUP_REMOVED lines=28> */
.L_x_15148:
        /* <DEDUP_REMOVED lines=23> */
.L_x_15149:
[----:B------:R-:W-:Y:S05]  /*f080*/  BSYNC B0 ;  /* 0x0000000000007941 */ /* 0x000fea0003800000 */
.L_x_15147:
        /* <DEDUP_REMOVED lines=28> */
.L_x_15151:
        /* <DEDUP_REMOVED lines=23> */
.L_x_15152:
[----:B------:R-:W-:Y:S05]  /*f3c0*/  BSYNC B0 ;  /* 0x0000000000007941 */ /* 0x000fea0003800000 */
.L_x_15150:
        /* <DEDUP_REMOVED lines=28> */
.L_x_15154:
        /* <DEDUP_REMOVED lines=23> */
.L_x_15155:
[----:B------:R-:W-:Y:S05]  /*f700*/  BSYNC B0 ;  /* 0x0000000000007941 */ /* 0x000fea0003800000 */
.L_x_15153:
        /* <DEDUP_REMOVED lines=28> */
.L_x_15157:
        /* <DEDUP_REMOVED lines=23> */
.L_x_15158:
[----:B------:R-:W-:Y:S05]  /*fa40*/  BSYNC B0 ;  /* 0x0000000000007941 */ /* 0x000fea0003800000 */
.L_x_15156:
        /* <DEDUP_REMOVED lines=28> */
.L_x_15160:
        /* <DEDUP_REMOVED lines=23> */
.L_x_15161:
[----:B------:R-:W-:Y:S05]  /*fd80*/  BSYNC B0 ;  /* 0x0000000000007941 */ /* 0x000fea0003800000 */
.L_x_15159:
        /* <DEDUP_REMOVED lines=28> */
.L_x_15163:
        /* <DEDUP_REMOVED lines=23> */
.L_x_15164:
[----:B------:R-:W-:Y:S05]  /*100c0*/  BSYNC B0 ;  /* 0x0000000000007941 */ /* 0x000fea0003800000 */
.L_x_15162:
        /* <DEDUP_REMOVED lines=28> */
.L_x_15166:
        /* <DEDUP_REMOVED lines=23> */
.L_x_15167:
[----:B------:R-:W-:Y:S05]  /*10400*/  BSYNC B0 ;  /* 0x0000000000007941 */ /* 0x000fea0003800000 */
.L_x_15165:
        /* <DEDUP_REMOVED lines=28> */
.L_x_15169:
        /* <DEDUP_REMOVED lines=23> */
.L_x_15170:
[----:B------:R-:W-:Y:S05]  /*10740*/  BSYNC B0 ;  /* 0x0000000000007941 */ /* 0x000fea0003800000 */
.L_x_15168:
        /* <DEDUP_REMOVED lines=28> */
.L_x_15172:
        /* <DEDUP_REMOVED lines=23> */
.L_x_15173:
[----:B------:R-:W-:Y:S05]  /*10a80*/  BSYNC B0 ;  /* 0x0000000000007941 */ /* 0x000fea0003800000 */
.L_x_15171:
        /* <DEDUP_REMOVED lines=28> */
.L_x_15175:
        /* <DEDUP_REMOVED lines=23> */
.L_x_15176:
[----:B------:R-:W-:Y:S05]  /*10dc0*/  BSYNC B0 ;  /* 0x0000000000007941 */ /* 0x000fea0003800000 */
.L_x_15174:
        /* <DEDUP_REMOVED lines=28> */
.L_x_15178:
        /* <DEDUP_REMOVED lines=23> */
.L_x_15179:
[----:B------:R-:W-:Y:S05]  /*11100*/  BSYNC B0 ;  /* 0x0000000000007941 */ /* 0x000fea0003800000 */
.L_x_15177:
        /* <DEDUP_REMOVED lines=28> */
.L_x_15181:
        /* <DEDUP_REMOVED lines=23> */
.L_x_15182:
[----:B------:R-:W-:Y:S05]  /*11440*/  BSYNC B0 ;  /* 0x0000000000007941 */ /* 0x000fea0003800000 */
.L_x_15180:
        /* <DEDUP_REMOVED lines=28> */
.L_x_15184:
        /* <DEDUP_REMOVED lines=23> */
.L_x_15185:
[----:B------:R-:W-:Y:S05]  /*11780*/  BSYNC B0 ;  /* 0x0000000000007941 */ /* 0x000fea0003800000 */
.L_x_15183:
        /* <DEDUP_REMOVED lines=28> */
.L_x_15187:
        /* <DEDUP_REMOVED lines=23> */
.L_x_15188:
[----:B------:R-:W-:Y:S05]  /*11ac0*/  BSYNC B0 ;  /* 0x0000000000007941 */ /* 0x000fea0003800000 */
.L_x_15186:
        /* <DEDUP_REMOVED lines=28> */
.L_x_15190:
        /* <DEDUP_REMOVED lines=23> */
.L_x_15191:
[----:B------:R-:W-:Y:S05]  /*11e00*/  BSYNC B0 ;  /* 0x0000000000007941 */ /* 0x000fea0003800000 */
.L_x_15189:
        /* <DEDUP_REMOVED lines=28> */
.L_x_15193:
        /* <DEDUP_REMOVED lines=23> */
.L_x_15194:
[----:B------:R-:W-:Y:S05]  /*12140*/  BSYNC B0 ;  /* 0x0000000000007941 */ /* 0x000fea0003800000 */
.L_x_15192:
        /* <DEDUP_REMOVED lines=26> */
.L_x_15196:
        /* <DEDUP_REMOVED lines=22> */
.L_x_15197:
[----:B------:R-:W-:Y:S05]  /*12450*/  BSYNC B0 ;  /* 0x0000000000007941 */ /* 0x000fea0003800000 */
.L_x_15195:
        /* <DEDUP_REMOVED lines=20> */
.L_x_15199:
        /* <DEDUP_REMOVED lines=18> */
.L_x_15200:
[----:B------:R-:W-:Y:S05]  /*126c0*/  BSYNC B0 ;  /* 0x0000000000007941 */ /* 0x000fea0003800000 */
.L_x_15198:
[----:B------:R-:W-:Y:S02]  /*126d0*/  IMAD R3, R5, c[0x0][0x510], RZ ;  /* 0x0001440005037a24 */ /* 0x000fe400078e02ff */
[----:B------:R-:W-:-:S04]  /*126e0*/  IMAD.WIDE.U32 R12, R4, c[0x0][0x510], R12 ;  /* 0x00014400040c7a25 */ /* 0x000fc800078e000c */
[----:B------:R-:W-:-:S04]  /*126f0*/  IMAD R3, R4, c[0x0][0x514], R3 ;  /* 0x0001450004037a24 */ /* 0x000fc800078e0203 */
[----:B------:R-:W-:Y:S02]  /*12700*/  IMAD.IADD R13, R13, 0x1, R3 ;  /* 0x000000010d0d7824 */ /* 0x000fe400078e0203 */
.L_x_15125:
[----:B------:R-:W-:-:S04]  /*12710*/  LEA R4, P0, R12, c[0x0][0x518], 0x2 ;  /* 0x000146000c047a11 */ /* 0x000fc800078010ff */
[----:B------:R-:W-:-:S06]  /*12720*/  LEA.HI.X R5, R12, c[0x0][0x51c], R13, 0x2, P0 ;  /* 0x000147000c057a11 */ /* 0x000fcc00000f140d */
[----:B------:R0:W2:Y:S01]  /*12730*/  LDG.E R5, [R4.64] ;  /* 0x0000002404057981 */ /* 0x0000a2000c1e1900 */
[----:B------:R-:W-:-:S04]  /*12740*/  IADD3 R2, R2, 0x80, RZ ;  /* 0x0000008002027810 */ /* 0x000fc80007ffe0ff */
[----:B0-----:R-:W-:Y:S01]  /*12750*/  MOV R4, R2 ;  /* 0x0000000200047202 */ /* 0x001fe20000000f00 */
[----:B--2---:R0:W-:Y:S02]  /*12760*/  STG.E [R16.64], R5 ;  /* 0x0000000510007986 */ /* 0x0041e4000c101924 */
[----:B0-----:R-:W-:Y:S02]  /*12770*/  IMAD.MOV.U32 R5, RZ, RZ, RZ ;  /* 0x000000ffff057224 */ /* 0x001fe400078e00ff */
.L_x_15121:
[----:B------:R-:W-:Y:S05]  /*12780*/  BSYNC B6 ;  /* 0x0000000000067941 */ /* 0x000fea0003800000 */
.L_x_15120:
        /* <DEDUP_REMOVED lines=231> */
.L_x_15201:
        /* <DEDUP_REMOVED lines=33> */
.L_x_15203:
[----:B------:R-:W-:Y:S05]  /*13810*/  BSYNC B6 ;  /* 0x0000000000067941 */ /* 0x000fea0003800000 */
.L_x_15202:
        /* <DEDUP_REMOVED lines=32> */
.L_x_15206:
        /* <DEDUP_REMOVED lines=23> */
.L_x_15207:
[----:B------:R-:W-:Y:S05]  /*13b90*/  BSYNC B0 ;  /* 0x0000000000007941 */ /* 0x000fea0003800000 */
.L_x_15205:
        /* <DEDUP_REMOVED lines=28> */
.L_x_15209:
        /* <DEDUP_REMOVED lines=23> */
.L_x_15210:
[----:B------:R-:W-:Y:S05]  /*13ed0*/  BSYNC B0 ;  /* 0x0000000000007941 */ /* 0x000fea0003800000 */
.L_x_15208:
        /* <DEDUP_REMOVED lines=29> */
.L_x_15212:
        /* <DEDUP_REMOVED lines=23> */
.L_x_15213:
[----:B------:R-:W-:Y:S05]  /*14220*/  BSYNC B0 ;  /* 0x0000000000007941 */ /* 0x000fea0003800000 */
.L_x_15211:
        /* <DEDUP_REMOVED lines=29> */
.L_x_15215:
        /* <DEDUP_REMOVED lines=23> */
.L_x_15216:
[----:B------:R-:W-:Y:S05]  /*14570*/  BSYNC B0 ;  /* 0x0000000000007941 */ /* 0x000fea0003800000 */
.L_x_15214:
        /* <DEDUP_REMOVED lines=29> */
.L_x_15218:
        /* <DEDUP_REMOVED lines=23> */
.L_x_15219:
[----:B------:R-:W-:Y:S05]  /*148c0*/  BSYNC B0 ;  /* 0x0000000000007941 */ /* 0x000fea0003800000 */
.L_x_15217:
        /* <DEDUP_REMOVED lines=29> */
.L_x_15221:
        /* <DEDUP_REMOVED lines=23> */
.L_x_15222:
[----:B------:R-:W-:Y:S05]  /*14c10*/  BSYNC B0 ;  /* 0x0000000000007941 */ /* 0x000fea0003800000 */
.L_x_15220:
        /* <DEDUP_REMOVED lines=29> */
.L_x_15224:
        /* <DEDUP_REMOVED lines=23> */
.L_x_15225:
[----:B------:R-:W-:Y:S05]  /*14f60*/  BSYNC B0 ;  /* 0x0000000000007941 */ /* 0x000fea0003800000 */
.L_x_15223:
        /* <DEDUP_REMOVED lines=29> */
.L_x_15227:
        /* <DEDUP_REMOVED lines=23> */
.L_x_15228:
[----:B------:R-:W-:Y:S05]  /*152b0*/  BSYNC B0 ;  /* 0x0000000000007941 */ /* 0x000fea0003800000 */
.L_x_15226:
        /* <DEDUP_REMOVED lines=29> */
.L_x_15230:
        /* <DEDUP_REMOVED lines=23> */
.L_x_15231:
[----:B------:R-:W-:Y:S05]  /*15600*/  BSYNC B0 ;  /* 0x0000000000007941 */ /* 0x000fea0003800000 */
.L_x_15229:
        /* <DEDUP_REMOVED lines=29> */
.L_x_15233:
        /* <DEDUP_REMOVED lines=23> */
.L_x_15234:
[----:B------:R-:W-:Y:S05]  /*15950*/  BSYNC B0 ;  /* 0x0000000000007941 */ /* 0x000fea0003800000 */
.L_x_15232:
        /* <DEDUP_REMOVED lines=29> */
.L_x_15236:
        /* <DEDUP_REMOVED lines=23> */
.L_x_15237:
[----:B------:R-:W-:Y:S05]  /*15ca0*/  BSYNC B0 ;  /* 0x0000000000007941 */ /* 0x000fea0003800000 */
.L_x_15235:
        /* <DEDUP_REMOVED lines=29> */
.L_x_15239:
        /* <DEDUP_REMOVED lines=23> */
.L_x_15240:
[----:B------:R-:W-:Y:S05]  /*15ff0*/  BSYNC B0 ;  /* 0x0000000000007941 */ /* 0x000fea0003800000 */
.L_x_15238:
        /* <DEDUP_REMOVED lines=29> */
.L_x_15242:
        /* <DEDUP_REMOVED lines=23> */
.L_x_15243:
[----:B------:R-:W-:Y:S05]  /*16340*/  BSYNC B0 ;  /* 0x0000000000007941 */ /* 0x000fea0003800000 */
.L_x_15241:
        /* <DEDUP_REMOVED lines=29> */
.L_x_15245:
        /* <DEDUP_REMOVED lines=23> */
.L_x_15246:
[----:B------:R-:W-:Y:S05]  /*16690*/  BSYNC B0 ;  /* 0x0000000000007941 */ /* 0x000fea0003800000 */
.L_x_15244:
        /* <DEDUP_REMOVED lines=29> */
.L_x_15248:
        /* <DEDUP_REMOVED lines=23> */
.L_x_15249:
[----:B------:R-:W-:Y:S05]  /*169e0*/  BSYNC B0 ;  /* 0x0000000000007941 */ /* 0x000fea0003800000 */
.L_x_15247:
        /* <DEDUP_REMOVED lines=29> */
.L_x_15251:
        /* <DEDUP_REMOVED lines=23> */
.L_x_15252:
[----:B------:R-:W-:Y:S05]  /*16d30*/  BSYNC B0 ;  /* 0x0000000000007941 */ /* 0x000fea0003800000 */
.L_x_15250:
        /* <DEDUP_REMOVED lines=29> */
.L_x_15254:
        /* <DEDUP_REMOVED lines=23> */
.L_x_15255:
[----:B------:R-:W-:Y:S05]  /*17080*/  BSYNC B0 ;  /* 0x0000000000007941 */ /* 0x000fea0003800000 */
.L_x_15253:
        /* <DEDUP_REMOVED lines=29> */
.L_x_15257:
        /* <DEDUP_REMOVED lines=23> */
.L_x_15258:
[----:B------:R-:W-:Y:S05]  /*173d0*/  BSYNC B0 ;  /* 0x0000000000007941 */ /* 0x000fea0003800000 */
.L_x_15256:
        /* <DEDUP_REMOVED lines=29> */
.L_x_15260:
        /* <DEDUP_REMOVED lines=23> */
.L_x_15261:
[----:B------:R-:W-:Y:S05]  /*17720*/  BSYNC B0 ;  /* 0x0000000000007941 */ /* 0x000fea0003800000 */
.L_x_15259:
        /* <DEDUP_REMOVED lines=29> */
.L_x_15263:
        /* <DEDUP_REMOVED lines=23> */
.L_x_15264:
[----:B------:R-:W-:Y:S05]  /*17a70*/  BSYNC B0 ;  /* 0x0000000000007941 */ /* 0x000fea0003800000 */
.L_x_15262:
        /* <DEDUP_REMOVED lines=29> */
.L_x_15266:
        /* <DEDUP_REMOVED lines=23> */
.L_x_15267:
[----:B------:R-:W-:Y:S05]  /*17dc0*/  BSYNC B0 ;  /* 0x0000000000007941 */ /* 0x000fea0003800000 */
.L_x_15265:
        /* <DEDUP_REMOVED lines=29> */
.L_x_15269:
        /* <DEDUP_REMOVED lines=23> */
.L_x_15270:
[----:B------:R-:W-:Y:S05]  /*18110*/  BSYNC B0 ;  /* 0x0000000000007941 */ /* 0x000fea0003800000 */
.L_x_15268:
        /* <DEDUP_REMOVED lines=29> */
.L_x_15272:
        /* <DEDUP_REMOVED lines=23> */
.L_x_15273:
[----:B------:R-:W-:Y:S05]  /*18460*/  BSYNC B0 ;  /* 0x0000000000007941 */ /* 0x000fea0003800000 */
.L_x_15271:
        /* <DEDUP_REMOVED lines=27> */
.L_x_15275:
        /* <DEDUP_REMOVED lines=22> */
.L_x_15276:
[----:B------:R-:W-:Y:S05]  /*18780*/  BSYNC B0 ;  /* 0x0000000000007941 */ /* 0x000fea0003800000 */
.L_x_15274:
        /* <DEDUP_REMOVED lines=21> */
.L_x_15278:
        /* <DEDUP_REMOVED lines=18> */
.L_x_15279:
[----:B------:R-:W-:Y:S05]  /*18a00*/  BSYNC B0 ;  /* 0x0000000000007941 */ /* 0x000fea0003800000 */
.L_x_15277:
[----:B------:R-:W-:Y:S02]  /*18a10*/  IMAD R5, R5, c[0x0][0x510], RZ ;  /* 0x0001440005057a24 */ /* 0x000fe400078e02ff */
[----:B------:R-:W-:Y:S02]  /*18a20*/  IMAD.MOV.U32 R3, RZ, RZ, R15 ;  /* 0x000000ffff037224 */ /* 0x000fe400078e000f */
[C---:B------:R-:W-:Y:S02]  /*18a30*/  IMAD R5, R4.reuse, c[0x0][0x514], R5 ;  /* 0x0001450004057a24 */ /* 0x040fe400078e0205 */
[----:B------:R-:W-:-:S05]  /*18a40*/  IMAD.WIDE.U32 R2, R4, c[0x0][0x510], R2 ;  /* 0x0001440004027a25 */ /* 0x000fca00078e0002 */
[----:B------:R-:W-:Y:S02]  /*18a50*/  IADD3 R15, R3, R5, RZ ;  /* 0x00000005030f7210 */ /* 0x000fe40007ffe0ff */
.L_x_15204:
[----:B------:R-:W-:-:S04]  /*18a60*/  LEA R4, P0, R2, c[0x0][0x518], 0x2 ;  /* 0x0001460002047a11 */ /* 0x000fc800078010ff */
[----:B------:R-:W-:-:S06]  /*18a70*/  LEA.HI.X R5, R2, c[0x0][0x51c], R15, 0x2, P0 ;  /* 0x0001470002057a11 */ /* 0x000fcc00000f140f */
[----:B------:R-:W2:Y:S04]  /*18a80*/  LDG.E R5, [R4.64] ;  /* 0x0000002404057981 */ /* 0x000ea8000c1e1900 */
[----:B--2---:R-:W-:Y:S01]  /*18a90*/  STG.E [R16.64], R5 ;  /* 0x0000000510007986 */ /* 0x004fe2000c101924 */
[----:B------:R-:W-:Y:S05]  /*18aa0*/  EXIT ;  /* 0x000000000000794d */ /* 0x000fea0003800000 */
        .weak           $__internal_10_$__cuda_sm20_div_u64
        .type           $__internal_10_$__cuda_sm20_div_u64,@function
        .size           $__internal_10_$__cuda_sm20_div_u64,($__internal_11_$__cuda_sm20_rem_u64 - $__internal_10_$__cuda_sm20_div_u64)
$__internal_10_$__cuda_sm20_div_u64:
        /* <DEDUP_REMOVED lines=68> */
[----:B------:R-:W-:Y:S05]  /*18ef0*/  RET.REL.NODEC R4 `(_ZN2at6native24index_elementwise_kernelILi128ELi4EZNS0_20cuda_take_put_kernelIflZZZZZNS0_11take_kernelERNS_14TensorIteratorERKNS_10TensorBaseEENKUlvE_clEvENKUlvE5_clEvENKUlvE_clEvENKUlvE0_clEvEUlRflE_EEvS4_S7_RKT1_EUliE_EEvlSE_) ;  /* 0xfffe710004007950 */ /* 0x000fea0003c3ffff */
        .weak           $__internal_11_$__cuda_sm20_rem_u64
        .type           $__internal_11_$__cuda_sm20_rem_u64,@function
        .size           $__internal_11_$__cuda_sm20_rem_u64,(.L_x_27377 - $__internal_11_$__cuda_sm20_rem_u64)
$__internal_11_$__cuda_sm20_rem_u64:
        /* <DEDUP_REMOVED lines=63> */
[----:B------:R-:W-:Y:S06]  /*192f0*/  RET.REL.NODEC R4 `(_ZN2at6native24index_elementwise_kernelILi128ELi4EZNS0_20cuda_take_put_kernelIflZZZZZNS0_11take_kernelERNS_14TensorIteratorERKNS_10TensorBaseEENKUlvE_clEvENKUlvE5_clEvENKUlvE_clEvENKUlvE0_clEvEUlRflE_EEvS4_S7_RKT1_EUliE_EEvlSE_) ;  /* 0xfffe6d0004007950 */ /* 0x000fec0003c3ffff */
.L_x_15280:
        /* <DEDUP_REMOVED lines=16> */
.L_x_27377:


//--------------------- .text._ZN2at6native24index_elementwise_kernelILi128ELi4EZNS0_20cuda_take_put_kernelIfiZZZZZNS0_11take_kernelERNS_14TensorIteratorERKNS_10TensorBaseEENKUlvE_clEvENKUlvE5_clEvENKUlvE_clEvENKUlvE_clEvEUlRfiE_EEvS4_S7_RKT1_EUliE_EEvlSE_ --------------------------
	.section	.text._ZN2at6native24index_elementwise_kernelILi128ELi4EZNS0_20cuda_take_put_kernelIfiZZZZZNS0_11take_kernelERNS_14TensorIteratorERKNS_10TensorBaseEENKUlvE_clEvENKUlvE5_clEvENKUlvE_clEvENKUlvE_clEvEUlRfiE_EEvS4_S7_RKT1_EUliE_EEvlSE_,"ax",@progbits
	.sectioninfo	@"SHI_REGISTERS=28"
	.align	128
        .global         _ZN2at6native24index_elementwise_kernelILi128ELi4EZNS0_20cuda_take_put_kernelIfiZZZZZNS0_11take_kernelERNS_14TensorIteratorERKNS_10TensorBaseEENKUlvE_clEvENKUlvE5_clEvENKUlvE_clEvENKUlvE_clEvEUlRfiE_EEvS4_S7_RKT1_EUliE_EEvlSE_
        .type           _ZN2at6native24index_elementwise_kernelILi128ELi4EZNS0_20cuda_take_put_kernelIfiZZZZZNS0_11take_kernelERNS_14TensorIteratorERKNS_10TensorBaseEENKUlvE_clEvENKUlvE5_clEvENKUlvE_clEvENKUlvE_clEvEUlRfiE_EEvS4_S7_RKT1_EUliE_EEvlSE_,@function
        .size           _ZN2at6native24index_elementwise_kernelILi128ELi4EZNS0_20cuda_take_put_kernelIfiZZZZZNS0_11take_kernelERNS_14TensorIteratorERKNS_10TensorBaseEENKUlvE_clEvENKUlvE5_clEvENKUlvE_clEvENKUlvE_clEvEUlRfiE_EEvS4_S7_RKT1_EUliE_EEvlSE_,(.L_x_27538 - _ZN2at6native24index_elementwise_kernelILi128ELi4EZNS0_20cuda_take_put_kernelIfiZZZZZNS0_11take_kernelERNS_14TensorIteratorERKNS_10TensorBaseEENKUlvE_clEvENKUlvE5_clEvENKUlvE_clEvENKUlvE_clEvEUlRfiE_EEvS4_S7_RKT1_EUliE_EEvlSE_)
        .other          _ZN2at6native24index_elementwise_kernelILi128ELi4EZNS0_20cuda_take_put_kernelIfiZZZZZNS0_11take_kernelERNS_14TensorIteratorERKNS_10TensorBaseEENKUlvE_clEvENKUlvE5_clEvENKUlvE_clEvENKUlvE_clEvEUlRfiE_EEvS4_S7_RKT1_EUliE_EEvlSE_,@"STO_CUDA_ENTRY STV_DEFAULT"
_ZN2at6native24index_elementwise_kernelILi128ELi4EZNS0_20cuda_take_put_kernelIfiZZZZZNS0_11take_kernelERNS_14TensorIteratorERKNS_10TensorBaseEENKUlvE_clEvENKUlvE5_clEvENKUlvE_clEvENKUlvE_clEvEUlRfiE_EEvS4_S7_RKT1_EUliE_EEvlSE_:
.text._ZN2at6native24index_elementwise_kernelILi128ELi4EZNS0_20cuda_take_put_kernelIfiZZZZZNS0_11take_kernelERNS_14TensorIteratorERKNS_10TensorBaseEENKUlvE_clEvENKUlvE5_clEvENKUlvE_clEvENKUlvE_clEvEUlRfiE_EEvS4_S7_RKT1_EUliE_EEvlSE_:
        /* <DEDUP_REMOVED lines=239> */
.L_x_15283:
        /* <DEDUP_REMOVED lines=33> */
.L_x_15285:
[----:B------:R-:W-:Y:S05]  /*1100*/  BSYNC B6 ;  /* 0x0000000000067941 */ /* 0x000fea0003800000 */
.L_x_15284:
        /* <DEDUP_REMOVED lines=209> */
.L_x_15286:
[----:B------:R-:W-:-:S05]  /*1e20*/  MOV R2, 0x4 ;  /* 0x0000000400027802 */ /* 0x000fca0000000f00 */
[----:B------:R-:W-:-:S06]  /*1e30*/  IMAD.WIDE R2, R3, R2, c[0x0][0x510] ;  /* 0x0001440003027625 */ /* 0x000fcc00078e0202 */
[----:B------:R0:W2:Y:S01]  /*1e40*/  LDG.E R3, [R2.64] ;  /* 0x0000002402037981 */ /* 0x0000a2000c1e1900 */
[----:B------:R-:W-:-:S04]  /*1e50*/  LEA R22, R22, R25, 0x9 ;  /* 0x0000001916167211 */ /* 0x000fc800078e48ff */
[----:B------:R-:W-:-:S05]  /*1e60*/  IADD3 R23, R22, 0x80, RZ ;  /* 0x0000008016177810 */ /* 0x000fca0007ffe0ff */
[----:B0-----:R-:W-:Y:S01]  /*1e70*/  IMAD.MOV.U32 R2, RZ, RZ, R23 ;  /* 0x000000ffff027224 */ /* 0x001fe200078e0017 */
[----:B--2---:R0:W-:Y:S02]  /*1e80*/  STG.E [R18.64], R3 ;  /* 0x0000000312007986 */ /* 0x0041e4000c101924 */
[----:B0-----:R-:W-:Y:S02]  /*1e90*/  MOV R3, RZ ;  /* 0x000000ff00037202 */ /* 0x001fe40000000f00 */
.L_x_15282:
[----:B------:R-:W-:Y:S05]  /*1ea0*/  BSYNC B7 ;  /* 0x0000000000077941 */ /* 0x000fea0003800000 */
.L_x_15281:
        /* <DEDUP_REMOVED lines=232> */
.L_x_15289:
        /* <DEDUP_REMOVED lines=33> */
.L_x_15291:
[----:B------:R-:W-:Y:S05]  /*2f40*/  BSYNC B6 ;  /* 0x0000000000067941 */ /* 0x000fea0003800000 */
.L_x_15290:
        /* <DEDUP_REMOVED lines=209> */
.L_x_15292:
[----:B------:R-:W-:-:S05]  /*3c60*/  MOV R2, 0x4 ;  /* 0x0000000400027802 */ /* 0x000fca0000000f00 */
[----:B------:R-:W-:-:S06]  /*3c70*/  IMAD.WIDE R2, R3, R2, c[0x0][0x510] ;  /* 0x0001440003027625 */ /* 0x000fcc00078e0202 */
[----:B------:R0:W2:Y:S01]  /*3c80*/  LDG.E R3, [R2.64] ;  /* 0x0000002402037981 */ /* 0x0000a2000c1e1900 */
[----:B------:R-:W-:-:S05]  /*3c90*/  IADD3 R23, R23, 0x80, RZ ;  /* 0x0000008017177810 */ /* 0x000fca0007ffe0ff */
[----:B0-----:R-:W-:Y:S01]  /*3ca0*/  IMAD.MOV.U32 R2, RZ, RZ, R23 ;  /* 0x000000ffff027224 */ /* 0x001fe200078e0017 */
[----:B--2---:R0:W-:Y:S02]  /*3cb0*/  STG.E [R18.64], R3 ;  /* 0x0000000312007986 */ /* 0x0041e4000c101924 */
[----:B0-----:R-:W-:Y:S02]  /*3cc0*/  MOV R3, RZ ;  /* 0x000000ff00037202 */ /* 0x001fe40000000f00 */
.L_x_15288:
[----:B------:R-:W-:Y:S05]  /*3cd0*/  BSYNC B7 ;  /* 0x0000000000077941 */ /* 0x000fea0003800000 */
.L_x_15287:
        /* <DEDUP_REMOVED lines=232> */
.L_x_15295:
        /* <DEDUP_REMOVED lines=33> */
.L_x_15297:
[----:B------:R-:W-:Y:S05]  /*4d70*/  BSYNC B6 ;  /* 0x0000000000067941 */ /* 0x000fea0003800000 */
.L_x_15296:
        /* <DEDUP_REMOVED lines=209> */
.L_x_15298:
[----:B------:R-:W-:-:S05]  /*5a90*/  MOV R2, 0x4 ;  /* 0x0000000400027802 */ /* 0x000fca0000000f00 */
[----:B------:R-:W-:-:S06]  /*5aa0*/  IMAD.WIDE R2, R3, R2, c[0x0][0x510] ;  /* 0x0001440003027625 */ /* 0x000fcc00078e0202 */
[----:B------:R0:W2:Y:S01]  /*5ab0*/  LDG.E R3, [R2.64] ;  /* 0x0000002402037981 */ /* 0x0000a2000c1e1900 */
[----:B------:R-:W-:-:S04]  /*5ac0*/  IADD3 R23, R23, 0x80, RZ ;  /* 0x0000008017177810 */ /* 0x000fc80007ffe0ff */
[----:B0-----:R-:W-:Y:S01]  /*5ad0*/  MOV R2, R23 ;  /* 0x0000001700027202 */ /* 0x001fe20000000f00 */
[----:B--2---:R0:W-:Y:S02]  /*5ae0*/  STG.E [R18.64], R3 ;  /* 0x0000000312007986 */ /* 0x0041e4000c101924 */
[----:B0-----:R-:W-:Y:S02]  /*5af0*/  MOV R3, RZ ;  /* 0x000000ff00037202 */ /* 0x001fe40000000f00 */
.L_x_15294:
[----:B------:R-:W-:Y:S05]  /*5b00*/  BSYNC B7 ;  /* 0x0000000000077941 */ /* 0x000fea0003800000 */
.L_x_15293:
        /* <DEDUP_REMOVED lines=231> */
.L_x_15299:
        /* <DEDUP_REMOVED lines=33> */
.L_x_15301:
[----:B------:R-:W-:Y:S05]  /*6b90*/  BSYNC B6 ;  /* 0x0000000000067941 */ /* 0x000fea0003800000 */
.L_x_15300:
        /* <DEDUP_REMOVED lines=209> */
.L_x_15302:
[----:B------:R-:W-:-:S05]  /*78b0*/  MOV R2, 0x4 ;  /* 0x0000000400027802 */ /* 0x000fca0000000f00 */
[----:B------:R-:W-:-:S06]  /*78c0*/  IMAD.WIDE R2, R3, R2, c[0x0][0x510] ;  /* 0x0001440003027625 */ /* 0x000fcc00078e0202 */
[----:B------:R-:W2:Y:S04]  /*78d0*/  LDG.E R3, [R2.64] ;  /* 0x0000002402037981 */ /* 0x000ea8000c1e1900 */
[----:B--2---:R-:W-:Y:S01]  /*78e0*/  STG.E [R18.64], R3 ;  /* 0x0000000312007986 */ /* 0x004fe2000c101924 */
[----:B------:R-:W-:Y:S05]  /*78f0*/  EXIT ;  /* 0x000000000000794d */ /* 0x000fea0003800000 */
.L_x_15303:
        /* <DEDUP_REMOVED lines=16> */
.L_x_27538:


//--------------------- .text._ZN2at6native24index_elementwise_kernelILi128ELi4EZNS0_20cuda_take_put_kernelIdlZZZZZNS0_11take_kernelERNS_14TensorIteratorERKNS_10TensorBaseEENKUlvE_clEvENKUlvE4_clEvENKUlvE_clEvENKUlvE0_clEvEUlRdlE_EEvS4_S7_RKT1_EUliE_EEvlSE_ --------------------------
	.section	.text._ZN2at6native24index_elementwise_kernelILi128ELi4EZNS0_20cuda_take_put_kernelIdlZZZZZNS0_11take_kernelERNS_14TensorIteratorERKNS_10TensorBaseEENKUlvE_clEvENKUlvE4_clEvENKUlvE_clEvENKUlvE0_clEvEUlRdlE_EEvS4_S7_RKT1_EUliE_EEvlSE_,"ax",@progbits
	.sectioninfo	@"SHI_REGISTERS=26"
	.align	128
        .global         _ZN2at6native24index_elementwise_kernelILi128ELi4EZNS0_20cuda_take_put_kernelIdlZZZZZNS0_11take_kernelERNS_14TensorIteratorERKNS_10TensorBaseEENKUlvE_clEvENKUlvE4_clEvENKUlvE_clEvENKUlvE0_clEvEUlRdlE_EEvS4_S7_RKT1_EUliE_EEvlSE_
        .type           _ZN2at6native24index_elementwise_kernelILi128ELi4EZNS0_20cuda_take_put_kernelIdlZZZZZNS0_11take_kernelERNS_14TensorIteratorERKNS_10TensorBaseEENKUlvE_clEvENKUlvE4_clEvENKUlvE_clEvENKUlvE0_clEvEUlRdlE_EEvS4_S7_RKT1_EUliE_EEvlSE_,@function
        .size           _ZN2at6native24index_elementwise_kernelILi128ELi4EZNS0_20cuda_take_put_kernelIdlZZZZZNS0_11take_kernelERNS_14TensorIteratorERKNS_10TensorBaseEENKUlvE_clEvENKUlvE4_clEvENKUlvE_clEvENKUlvE0_clEvEUlRdlE_EEvS4_S7_RKT1_EUliE_EEvlSE_,(.L_x_27379 - _ZN2at6native24index_elementwise_kernelILi128ELi4EZNS0_20cuda_take_put_kernelIdlZZZZZNS0_11take_kernelERNS_14TensorIteratorERKNS_10TensorBaseEENKUlvE_clEvENKUlvE4_clEvENKUlvE_clEvENKUlvE0_clEvEUlRdlE_EEvS4_S7_RKT1_EUliE_EEvlSE_)
        .other          _ZN2at6native24index_elementwise_kernelILi128ELi4EZNS0_20cuda_take_put_kernelIdlZZZZZNS0_11take_kernelERNS_14TensorIteratorERKNS_10TensorBaseEENKUlvE_clEvENKUlvE4_clEvENKUlvE_clEvENKUlvE0_clEvEUlRdlE_EEvS4_S7_RKT1_EUliE_EEvlSE_,@"STO_CUDA_ENTRY STV_DEFAULT"
_ZN2at6native24index_elementwise_kernelILi128ELi4EZNS0_20cuda_take_put_kernelIdlZZZZZNS0_11take_kernelERNS_14TensorIteratorERKNS_10TensorBaseEENKUlvE_clEvENKUlvE4_clEvENKUlvE_clEvENKUlvE0_clEvEUlRdlE_EEvS4_S7_RKT1_EUliE_EEvlSE_:
.text._ZN2at6native24index_elementwise_kernelILi128ELi4EZNS0_20cuda_take_put_kernelIdlZZZZZNS0_11take_kernelERNS_14TensorIteratorERKNS_10TensorBaseEENKUlvE_clEvENKUlvE4_clEvENKUlvE_clEvENKUlvE0_clEvEUlRdlE_EEvS4_S7_RKT1_EUliE_EEvlSE_:
        /* <DEDUP_REMOVED lines=240> */
.L_x_15306:
        /* <DEDUP_REMOVED lines=33> */
.L_x_15308:
[----:B------:R-:W-:Y:S05]  /*1110*/  BSYNC B7 ;  /* 0x0000000000077941 */ /* 0x000fea0003800000 */
.L_x_15307:
        /* <DEDUP_REMOVED lines=21> */
[----:B------:R-:W-:Y:S05]  /*1270*/  CALL.REL.NOINC `($__internal_12_$__cuda_sm20_div_u64) ;  /* 0x0001783000007944 */ /* 0x000fea0003c00000 */
        /* <DEDUP_REMOVED lines=10> */
.L_x_15311:
        /* <DEDUP_REMOVED lines=22> */
.L_x_15312:
[----:B------:R-:W-:Y:S05]  /*1480*/  BSYNC B0 ;  /* 0x0000000000007941 */ /* 0x000fea0003800000 */
.L_x_15310:
        /* <DEDUP_REMOVED lines=16> */
[----:B------:R-:W-:Y:S05]  /*1590*/  CALL.REL.NOINC `($__internal_12_$__cuda_sm20_div_u64) ;  /* 0x0001751000007944 */ /* 0x000fea0003c00000 */
        /* <DEDUP_REMOVED lines=11> */
.L_x_15314:
        /* <DEDUP_REMOVED lines=23> */
.L_x_15315:
[----:B------:R-:W-:Y:S05]  /*17c0*/  BSYNC B0 ;  /* 0x0000000000007941 */ /* 0x000fea0003800000 */
.L_x_15313:
        /* <DEDUP_REMOVED lines=17> */
[----:B------:R-:W-:Y:S05]  /*18e0*/  CALL.REL.NOINC `($__internal_12_$__cuda_sm20_div_u64) ;  /* 0x000171c000007944 */ /* 0x000fea0003c00000 */
        /* <DEDUP_REMOVED lines=11> */
.L_x_15317:
        /* <DEDUP_REMOVED lines=23> */
.L_x_15318:
[----:B------:R-:W-:Y:S05]  /*1b10*/  BSYNC B0 ;  /* 0x0000000000007941 */ /* 0x000fea0003800000 */
.L_x_15316:
        /* <DEDUP_REMOVED lines=29> */
.L_x_15320:
        /* <DEDUP_REMOVED lines=23> */
.L_x_15321:
[----:B------:R-:W-:Y:S05]  /*1e60*/  BSYNC B0 ;  /* 0x0000000000007941 */ /* 0x000fea0003800000 */
.L_x_15319:
        /* <DEDUP_REMOVED lines=29> */
.L_x_15323:
        /* <DEDUP_REMOVED lines=23> */
.L_x_15324:
[----:B------:R-:W-:Y:S05]  /*21b0*/  BSYNC B0 ;  /* 0x0000000000007941 */ /* 0x000fea0003800000 */
.L_x_15322:
        /* <DEDUP_REMOVED lines=29> */
.L_x_15326:
        /* <DEDUP_REMOVED lines=23> */
.L_x_15327:
[----:B------:R-:W-:Y:S05]  /*2500*/  BSYNC B0 ;  /* 0x0000000000007941 */ /* 0x000fea0003800000 */
.L_x_15325:
        /* <DEDUP_REMOVED lines=29> */
.L_x_15329:
        /* <DEDUP_REMOVED lines=23> */
.L_x_15330:
[----:B------:R-:W-:Y:S05]  /*2850*/  BSYNC B0 ;  /* 0x0000000000007941 */ /* 0x000fea0003800000 */
.L_x_15328:
        /* <DEDUP_REMOVED lines=29> */
.L_x_15332:
        /* <DEDUP_REMOVED lines=23> */
.L_x_15333:
[----:B------:R-:W-:Y:S05]  /*2ba0*/  BSYNC B0 ;  /* 0x0000000000007941 */ /* 0x000fea0003800000 */
.L_x_15331:
        /* <DEDUP_REMOVED lines=29> */
.L_x_15335:
        /* <DEDUP_REMOVED lines=23> */
.L_x_15336:
[----:B------:R-:W-:Y:S05]  /*2ef0*/  BSYNC B0 ;  /* 0x0000000000007941 */ /* 0x000fea0003800000 */
.L_x_15334:
        /* <DEDUP_REMOVED lines=29> */
.L_x_15338:
        /* <DEDUP_REMOVED lines=23> */
.L_x_15339:
[----:B------:R-:W-:Y:S05]  /*3240*/  BSYNC B0 ;  /* 0x0000000000007941 */ /* 0x000fea0003800000 */
.L_x_15337:
        /* <DEDUP_REMOVED lines=29> */
.L_x_15341:
        /* <DEDUP_REMOVED lines=23> */
.L_x_15342:
[----:B------:R-:W-:Y:S05]  /*3590*/  BSYNC B0 ;  /* 0x0000000000007941 */ /* 0x000fea0003800000 */
.L_x_15340:
        /* <DEDUP_REMOVED lines=29> */
.L_x_15344:
        /* <DEDUP_REMOVED lines=23> */
.L_x_15345:
[----:B------:R-:W-:Y:S05]  /*38e0*/  BSYNC B0 ;  /* 0x0000000000007941 */ /* 0x000fea0003800000 */
.L_x_15343:
        /* <DEDUP_REMOVED lines=29> */
.L_x_15347:
        /* <DEDUP_REMOVED lines=23> */
.L_x_15348:
[----:B------:R-:W-:Y:S05]  /*3c30*/  BSYNC B0 ;  /* 0x0000000000007941 */ /* 0x000fea0003800000 */
.L_x_15346:
        /* <DEDUP_REMOVED lines=29> */
.L_x_15350:
        /* <DEDUP_REMOVED lines=23> */
.L_x_15351:
[----:B------:R-:W-:Y:S05]  /*3f80*/  BSYNC B0 ;  /* 0x0000000000007941 */ /* 0x000fea0003800000 */
.L_x_15349:
        /* <DEDUP_REMOVED lines=17> */
[----:B------:R-:W-:Y:S05]  /*40a0*/  CALL.REL.NOINC `($__internal_12_$__cuda_sm20_div_u64) ;  /* 0x00014a0000007944 */ /* 0x000fea0003c00000 */
        /* <DEDUP_REMOVED lines=11> */
.L_x_15353:
        /* <DEDUP_REMOVED lines=23> */
.L_x_15354:
[----:B------:R-:W-:Y:S05]  /*42d0*/  BSYNC B0 ;  /* 0x0000000000007941 */ /* 0x000fea0003800000 */
.L_x_15352:
        /* <DEDUP_REMOVED lines=29> */
.L_x_15356:
        /* <DEDUP_REMOVED lines=23> */
.L_x_15357:
[----:B------:R-:W-:Y:S05]  /*4620*/  BSYNC B0 ;  /* 0x0000000000007941 */ /* 0x000fea0003800000 */
.L_x_15355:
        /* <DEDUP_REMOVED lines=29> */
.L_x_15359:
        /* <DEDUP_REMOVED lines=23> */
.L_x_15360:
[----:B------:R-:W-:Y:S05]  /*4970*/  BSYNC B0 ;  /* 0x0000000000007941 */ /* 0x000fea0003800000 */
.L_x_15358:
        /* <DEDUP_REMOVED lines=29> */
.L_x_15362:
        /* <DEDUP_REMOVED lines=23> */
.L_x_15363:
[----:B------:R-:W-:Y:S05]  /*4cc0*/  BSYNC B0 ;  /* 0x0000000000007941 */ /* 0x000fea0003800000 */
.L_x_15361:
        /* <DEDUP_REMOVED lines=29> */
.L_x_15365:
        /* <DEDUP_REMOVED lines=23> */
.L_x_15366:
[----:B------:R-:W-:Y:S05]  /*5010*/  BSYNC B0 ;  /* 0x0000000000007941 */ /* 0x000fea0003800000 */
.L_x_15364:
        /* <DEDUP_REMOVED lines=29> */
.L_x_15368:
        /* <DEDUP_REMOVED lines=23> */
.L_x_15369:
[----:B------:R-:W-:Y:S05]  /*5360*/  BSYNC B0 ;  /* 0x0000000000007941 */ /* 0x000fea0003800000 */
.L_x_15367:
        /* <DEDUP_REMOVED lines=29> */
.L_x_15371:
        /* <DEDUP_REMOVED lines=23> */
.L_x_15372:
[----:B------:R-:W-:Y:S05]  /*56b0*/  BSYNC B0 ;  /* 0x0000000000007941 */ /* 0x000fea0003800000 */
.L_x_15370:
        /* <DEDUP_REMOVED lines=29> */
.L_x_15374:
        /* <DEDUP_REMOVED lines=23> */
.L_x_15375:
[----:B------:R-:W-:Y:S05]  /*5a00*/  BSYNC B0 ;  /* 0x0000000000007941 */ /* 0x000fea0003800000 */
.L_x_15373:
        /* <DEDUP_REMOVED lines=29> */
.L_x_15377:
        /* <DEDUP_REMOVED lines=23> */
.L_x_15378:
[----:B------:R-:W-:Y:S05]  /*5d50*/  BSYNC B0 ;  /* 0x0000000000007941 */ /* 0x000fea0003800000 */
.L_x_15376:
        /* <DEDUP_REMOVED lines=27> */
.L_x_15380:
        /* <DEDUP_REMOVED lines=22> */
.L_x_15381:
[----:B------:R-:W-:Y:S05]  /*6070*/  BSYNC B0 ;  /* 0x0000000000007941 */ /* 0x000fea0003800000 */
.L_x_15379:
        /* <DEDUP_REMOVED lines=17> */
[----:B------:R-:W-:Y:S05]  /*6190*/  CALL.REL.NOINC `($__internal_13_$__cuda_sm20_rem_u64) ;  /* 0x00012d6000007944 */ /* 0x000fea0003c00000 */
[----:B------:R-:W-:Y:S01]  /*61a0*/  MOV R4, R0 ;  /* 0x0000000000047202 */ /* 0x000fe20000000f00 */
[----:B------:R-:W-:Y:S01]  /*61b0*/  IMAD.MOV.U32 R5, RZ, RZ, R3 ;  /* 0x000000ffff057224 */ /* 0x000fe200078e0003 */
[----:B------:R-:W-:Y:S05]  /*61c0*/  BRA `(.L_x_15384) ;  /* 0x0000013000007947 */ /* 0x000fea0003800000 */
.L_x_15383:
        /* <DEDUP_REMOVED lines=19> */
.L_x_15384:
[----:B------:R-:W-:Y:S05]  /*6300*/  BSYNC B0 ;  /* 0x0000000000007941 */ /* 0x000fea0003800000 */
.L_x_15382:
[----:B------:R-:W-:Y:S02]  /*6310*/  IMAD R5, R5, c[0x0][0x510], RZ ;  /* 0x0001440005057a24 */ /* 0x000fe400078e02ff */
[----:B------:R-:W-:Y:S02]  /*6320*/  IMAD.MOV.U32 R3, RZ, RZ, R15 ;  /* 0x000000ffff037224 */ /* 0x000fe400078e000f */
[C---:B------:R-:W-:Y:S02]  /*6330*/  IMAD R5, R4.reuse, c[0x0][0x514], R5 ;  /* 0x0001450004057a24 */ /* 0x040fe400078e0205 */
[----:B------:R-:W-:-:S05]  /*6340*/  IMAD.WIDE.U32 R2, R4, c[0x0][0x510], R2 ;  /* 0x0001440004027a25 */ /* 0x000fca00078e0002 */
[----:B------:R-:W-:Y:S02]  /*6350*/  IADD3 R15, R3, R5, RZ ;  /* 0x00000005030f7210 */ /* 0x000fe40007ffe0ff */
.L_x_15309:
        /* <DEDUP_REMOVED lines=8> */
.L_x_15305:
[----:B------:R-:W-:Y:S05]  /*63e0*/  BSYNC B6 ;  /* 0x0000000000067941 */ /* 0x000fea0003800000 */
.L_x_15304:
        /* <DEDUP_REMOVED lines=232> */
.L_x_15387:
        /* <DEDUP_REMOVED lines=33> */
.L_x_15389:
[----:B------:R-:W-:Y:S05]  /*7480*/  BSYNC B7 ;  /* 0x0000000000077941 */ /* 0x000fea0003800000 */
.L_x_15388:
        /* <DEDUP_REMOVED lines=32> */
.L_x_15392:
        /* <DEDUP_REMOVED lines=22> */
.L_x_15393:
[----:B------:R-:W-:Y:S05]  /*77f0*/  BSYNC B0 ;  /* 0x0000000000007941 */ /* 0x000fea0003800000 */
.L_x_15391:
        /* <DEDUP_REMOVED lines=28> */
.L_x_15395:
        /* <DEDUP_REMOVED lines=23> */
.L_x_15396:
[----:B------:R-:W-:Y:S05]  /*7b30*/  BSYNC B0 ;  /* 0x0000000000007941 */ /* 0x000fea0003800000 */
.L_x_15394:
        /* <DEDUP_REMOVED lines=28> */
.L_x_15398:
        /* <DEDUP_REMOVED lines=23> */
.L_x_15399:
[----:B------:R-:W-:Y:S05]  /*7e70*/  BSYNC B0 ;  /* 0x0000000000007941 */ /* 0x000fea0003800000 */
.L_x_15397:
        /* <DEDUP_REMOVED lines=28> */
.L_x_15401:
        /* <DEDUP_REMOVED lines=23> */
.L_x_15402:
[----:B------:R-:W-:Y:S05]  /*81b0*/  BSYNC B0 ;  /* 0x0000000000007941 */ /* 0x000fea0003800000 */
.L_x_15400:
        /* <DEDUP_REMOVED lines=28> */
.L_x_15404:
        /* <DEDUP_REMOVED lines=23> */
.L_x_15405:
[----:B------:R-:W-:Y:S05]  /*84f0*/  BSYNC B0 ;  /* 0x0000000000007941 */ /* 0x000fea0003800000 */
.L_x_15403:
        /* <DEDUP_REMOVED lines=28> */
.L_x_15407:
        /* <DEDUP_REMOVED lines=23> */
.L_x_15408:
[----:B------:R-:W-:Y:S05]  /*8830*/  BSYNC B0 ;  /* 0x0000000000007941 */ /* 0x000fea0003800000 */
.L_x_15406:
        /* <DEDUP_REMOVED lines=28> */
.L_x_15410:
        /* <DEDUP_REMOVED lines=23> */
.L_x_15411:
[----:B------:R-:W-:Y:S05]  /*8b70*/  BSYNC B0 ;  /* 0x0000000000007941 */ /* 0x000fea0003800000 */
.L_x_15409:
        /* <DEDUP_REMOVED lines=28> */
.L_x_15413:
        /* <DEDUP_REMOVED lines=23> */
.L_x_15414:
[----:B------:R-:W-:Y:S05]  /*8eb0*/  BSYNC B0 ;  /* 0x0000000000007941 */ /* 0x000fea0003800000 */
.L_x_15412:
        /* <DEDUP_REMOVED lines=28> */
.L_x_15416:
        /* <DEDUP_REMOVED lines=23> */
.L_x_15417:
[----:B------:R-:W-:Y:S05]  /*91f0*/  BSYNC B0 ;  /* 0x0000000000007941 */ /* 0x000fea0003800000 */
.L_x_15415:
        /* <DEDUP_REMOVED lines=28> */
.L_x_15419:
        /* <DEDUP_REMOVED lines=23> */
.L_x_15420:
[----:B------:R-:W-:Y:S05]  /*9530*/  BSYNC B0 ;  /* 0x0000000000007941 */ /* 0x000fea0003800000 */
.L_x_15418:
        /* <DEDUP_REMOVED lines=28> */
.L_x_15422:
        /* <DEDUP_REMOVED lines=23> */
.L_x_15423:
[----:B------:R-:W-:Y:S05]  /*9870*/  BSYNC B0 ;  /* 0x0000000000007941 */ /* 0x000fea0003800000 */
.L_x_15421:
        /* <DEDUP_REMOVED lines=28> */
.L_x_15425:
        /* <DEDUP_REMOVED lines=23> */
.L_x_15426:
[----:B------:R-:W-:Y:S05]  /*9bb0*/  BSYNC B0 ;  /* 0x0000000000007941 */ /* 0x000fea0003800000 */
.L_x_15424:
        /* <DEDUP_REMOVED lines=28> */
.L_x_15428:
        /* <DEDUP_REMOVED lines=23> */
.L_x_15429:
[----:B------:R-:W-:Y:S05]  /*9ef0*/  BSYNC B0 ;  /* 0x0000000000007941 */ /* 0x000fea0003800000 */
.L_x_15427:
        /* <DEDUP_REMOVED lines=28> */
.L_x_15431:
        /* <DEDUP_REMOVED lines=23> */
.L_x_15432:
[----:B------:R-:W-:Y:S05]  /*a230*/  BSYNC B0 ;  /* 0x0000000000007941 */ /* 0x000fea0003800000 */
.L_x_15430:
        /* <DEDUP_REMOVED lines=28> */
.L_x_15434:
        /* <DEDUP_REMOVED lines=23> */
.L_x_15435:
[----:B------:R-:W-:Y:S05]  /*a570*/  BSYNC B0 ;  /* 0x0000000000007941 */ /* 0x000fea0003800000 */
.L_x_15433:
        /* <DEDUP_REMOVED lines=28> */
.L_x_15437:
        /* <DEDUP_REMOVED lines=23> */
.L_x_15438:
[----:B------:R-:W-:Y:S05]  /*a8b0*/  BSYNC B0 ;  /* 0x0000000000007941 */ /* 0x000fea0003800000 */
.L_x_15436:
        /* <DEDUP_REMOVED lines=28> */
.L_x_15440:
        /* <DEDUP_REMOVED lines=23> */
.L_x_15441:
[----:B------:R-:W-:Y:S05]  /*abf0*/  BSYNC B0 ;  /* 0x0000000000007941 */ /* 0x000fea0003800000 */
.L_x_15439:
        /* <DEDUP_REMOVED lines=28> */
.L_x_15443:
        /* <DEDUP_REMOVED lines=23> */
.L_x_15444:
[----:B------:R-:W-:Y:S05]  /*af30*/  BSYNC B0 ;  /* 0x0000000000007941 */ /* 0x000fea0003800000 */
.L_x_15442:
        /* <DEDUP_REMOVED lines=28> */
.L_x_15446:
        /* <DEDUP_REMOVED lines=23> */
.L_x_15447:
[----:B------:R-:W-:Y:S05]  /*b270*/  BSYNC B0 ;  /* 0x0000000000007941 */ /* 0x000fea0003800000 */
.L_x_15445:
        /* <DEDUP_REMOVED lines=28> */
.L_x_15449:
        /* <DEDUP_REMOVED lines=23> */
.L_x_15450:
[----:B------:R-:W-:Y:S05]  /*b5b0*/  BSYNC B0 ;  /* 0x0000000000007941 */ /* 0x000fea0003800000 */
.L_x_15448:
        /* <DEDUP_REMOVED lines=28> */
.L_x_15452:
        /* <DEDUP_REMOVED lines=23> */
.L_x_15453:
[----:B------:R-:W-:Y:S05]  /*b8f0*/  BSYNC B0 ;  /* 0x0000000000007941 */ /* 0x000fea0003800000 */
.L_x_15451:
        /* <DEDUP_REMOVED lines=28> */
.L_x_15455:
        /* <DEDUP_REMOVED lines=23> */
.L_x_15456:
[----:B------:R-:W-:Y:S05]  /*bc30*/  BSYNC B0 ;  /* 0x0000000000007941 */ /* 0x000fea0003800000 */
.L_x_15454:
        /* <DEDUP_REMOVED lines=28> */
.L_x_15458:
        /* <DEDUP_REMOVED lines=23> */
.L_x_15459:
[----:B------:R-:W-:Y:S05]  /*bf70*/  BSYNC B0 ;  /* 0x0000000000007941 */ /* 0x000fea0003800000 */
.L_x_15457:
        /* <DEDUP_REMOVED lines=26> */
.L_x_15461:
        /* <DEDUP_REMOVED lines=22> */
.L_x_15462:
[----:B------:R-:W-:Y:S05]  /*c280*/  BSYNC B0 ;  /* 0x0000000000007941 */ /* 0x000fea0003800000 */
.L_x_15460:
        /* <DEDUP_REMOVED lines=16> */
[----:B------:R-:W-:Y:S05]  /*c390*/  CALL.REL.NOINC `($__internal_13_$__cuda_sm20_rem_u64) ;  /* 0x0000cb6000007944 */ /* 0x000fea0003c00000 */
[----:B------:R-:W-:Y:S01]  /*c3a0*/  IMAD.MOV.U32 R4, RZ, RZ, R0 ;  /* 0x000000ffff047224 */ /* 0x000fe200078e0000 */
[----:B------:R-:W-:Y:S01]  /*c3b0*/  MOV R5, R3 ;  /* 0x0000000300057202 */ /* 0x000fe20000000f00 */
[----:B------:R-:W-:Y:S05]  /*c3c0*/  BRA `(.L_x_15465) ;  /* 0x0000012000007947 */ /* 0x000fea0003800000 */
.L_x_15464:
        /* <DEDUP_REMOVED lines=18> */
.L_x_15465:
[----:B------:R-:W-:Y:S05]  /*c4f0*/  BSYNC B0 ;  /* 0x0000000000007941 */ /* 0x000fea0003800000 */
.L_x_15463:
[----:B------:R-:W-:Y:S02]  /*c500*/  IMAD R3, R5, c[0x0][0x510], RZ ;  /* 0x0001440005037a24 */ /* 0x000fe400078e02ff */
[----:B------:R-:W-:-:S04]  /*c510*/  IMAD.WIDE.U32 R12, R4, c[0x0][0x510], R12 ;  /* 0x00014400040c7a25 */ /* 0x000fc800078e000c */
[----:B------:R-:W-:-:S04]  /*c520*/  IMAD R3, R4, c[0x0][0x514], R3 ;  /* 0x0001450004037a24 */ /* 0x000fc800078e0203 */
[----:B------:R-:W-:Y:S02]  /*c530*/  IMAD.IADD R13, R13, 0x1, R3 ;  /* 0x000000010d0d7824 */ /* 0x000fe400078e0203 */
.L_x_15390:
[----:B------:R-:W-:-:S04]  /*c540*/  LEA R4, P0, R12, c[0x0][0x518], 0x3 ;  /* 0x000146000c047a11 */ /* 0x000fc800078018ff */
[----:B------:R-:W-:-:S06]  /*c550*/  LEA.HI.X R5, R12, c[0x0][0x51c], R13, 0x3, P0 ;  /* 0x000147000c057a11 */ /* 0x000fcc00000f1c0d */
[----:B------:R-:W2:Y:S01]  /*c560*/  LDG.E.64 R4, [R4.64] ;  /* 0x0000002404047981 */ /* 0x000ea2000c1e1b00 */
[----:B------:R-:W-:-:S03]  /*c570*/  IADD3 R2, R2, 0x80, RZ ;  /* 0x0000008002027810 */ /* 0x000fc60007ffe0ff */
[----:B--2---:R0:W-:Y:S02]  /*c580*/  STG.E.64 [R16.64], R4 ;  /* 0x0000000410007986 */ /* 0x0041e4000c101b24 */
[----:B0-----:R-:W-:Y:S01]  /*c590*/  MOV R4, R2 ;  /* 0x0000000200047202 */ /* 0x001fe20000000f00 */
[----:B------:R-:W-:Y:S02]  /*c5a0*/  IMAD.MOV.U32 R5, RZ, RZ, RZ ;  /* 0x000000ffff057224 */ /* 0x000fe400078e00ff */
.L_x_15386:
[----:B------:R-:W-:Y:S05]  /*c5b0*/  BSYNC B6 ;  /* 0x0000000000067941 */ /* 0x000fea0003800000 */
.L_x_15385:
        /* <DEDUP_REMOVED lines=232> */
.L_x_15468:
        /* <DEDUP_REMOVED lines=33> */
.L_x_15470:
[----:B------:R-:W-:Y:S05]  /*d650*/  BSYNC B7 ;  /* 0x0000000000077941 */ /* 0x000fea0003800000 */
.L_x_15469:
        /* <DEDUP_REMOVED lines=32> */
.L_x_15473:
        /* <DEDUP_REMOVED lines=22> */
.L_x_15474:
[----:B------:R-:W-:Y:S05]  /*d9c0*/  BSYNC B0 ;  /* 0x0000000000007941 */ /* 0x000fea0003800000 */
.L_x_15472:
        /* <DEDUP_REMOVED lines=28> */
.L_x_15476:
        /* <DEDUP_REMOVED lines=23> */
.L_x_15477:
[----:B------:R-:W-:Y:S05]  /*dd00*/  BSYNC B0 ;  /* 0x0000000000007941 */ /* 0x000fea0003800000 */
.L_x_15475:
        /* <DEDUP_REMOVED lines=28> */
.L_x_15479:
        /* <DEDUP_REMOVED lines=23> */
.L_x_15480:
[----:B------:R-:W-:Y:S05]  /*e040*/  BSYNC B0 ;  /* 0x0000000000007941 */ /* 0x000fea0003800000 */
.L_x_15478:
        /* <DEDUP_REMOVED lines=28> */
.L_x_15482:
        /* <DEDUP_REMOVED lines=23> */
.L_x_15483:
[----:B------:R-:W-:Y:S05]  /*e380*/  BSYNC B0 ;  /* 0x0000000000007941 */ /* 0x000fea0003800000 */
.L_x_15481:
        /* <DEDUP_REMOVED lines=28> */
.L_x_15485:
        /* <DEDUP_REMOVED lines=23> */
.L_x_15486:
[----:B------:R-:W-:Y:S05]  /*e6c0*/  BSYNC B0 ;  /* 0x0000000000007941 */ /* 0x000fea0003800000 */
.L_x_15484:
        /* <DEDUP_REMOVED lines=28> */
.L_x_15488:
        /* <DEDUP_REMOVED lines=23> */
.L_x_15489:
[----:B------:R-:W-:Y:S05]  /*ea00*/  BSYNC B0 ;  /* 0x0000000000007941 */ /* 0x000fea0003800000 */
.L_x_15487:
        /* <DEDUP_REMOVED lines=28> */
.L_x_15491:
        /* <DEDUP_REMOVED lines=23> */
.L_x_15492:
[----:B------:R-:W-:Y:S05]  /*ed40*/  BSYNC B0 ;  /* 0x0000000000007941 */ /* 0x000fea0003800000 */
.L_x_15490:
        /* <DEDUP_REMOVED lines=28> */
.L_x_15494:
        /* <DEDUP_REMOVED lines=23> */
.L_x_15495:
[----:B------:R-:W-:Y:S05]  /*f080*/  BSYNC B0 ;  /* 0x0000000000007941 */ /* 0x000fea0003800000 */
.L_x_15493:
        /* <DEDUP_REMOVED lines=28> */
.L_x_15497:
        /* <DEDUP_REMOVED lines=23> */
.L_x_15498:
[----:B------:R-:W-:Y:S05]  /*f3c0*/  BSYNC B0 ;  /* 0x0000000000007941 */ /* 0x000fea0003800000 */
.L_x_15496:
        /* <DEDUP_REMOVED lines=28> */
.L_x_15500:
        /* <DEDUP_REMOVED lines=23> */
.L_x_15501:
[----:B------:R-:W-:Y:S05]  /*f700*/  BSYNC B0 ;  /* 0x0000000000007941 */ /* 0x000fea0003800000 */
.L_x_15499:
        /* <DEDUP_REMOVED lines=28> */
.L_x_15503:
        /* <DEDUP_REMOVED lines=23> */
.L_x_15504:
[----:B------:R-:W-:Y:S05]  /*fa40*/  BSYNC B0 ;  /* 0x0000000000007941 */ /* 0x000fea0003800000 */
.L_x_15502:
        /* <DEDUP_REMOVED lines=28> */
.L_x_15506:
        /* <DEDUP_REMOVED lines=23> */
.L_x_15507:
[----:B------:R-:W-:Y:S05]  /*fd80*/  BSYNC B0 ;  /* 0x0000000000007941 */ /* 0x000fea0003800000 */
.L_x_15505:
        /* <DEDUP_REMOVED lines=28> */
.L_x_15509:
        /* <DEDUP_REMOVED lines=23> */
.L_x_15510:
[----:B------:R-:W-:Y:S05]  /*100c0*/  BSYNC B0 ;  /* 0x0000000000007941 */ /* 0x000fea0003800000 */
.L_x_15508:
        /* <DEDUP_REMOVED lines=28> */
.L_x_15512:
        /* <DEDUP_REMOVED lines=23> */
.L_x_15513:
[----:B------:R-:W-:Y:S05]  /*10400*/  BSYNC B0 ;  /* 0x0000000000007941 */ /* 0x000fea0003800000 */
.L_x_15511:
        /* <DEDUP_REMOVED lines=28> */
.L_x_15515:
        /* <DEDUP_REMOVED lines=23> */
.L_x_15516:
[----:B------:R-:W-:Y:S05]  /*10740*/  BSYNC B0 ;  /* 0x0000000000007941 */ /* 0x000fea0003800000 */
.L_x_15514:
        /* <DEDUP_REMOVED lines=28> */
.L_x_15518:
        /* <DEDUP_REMOVED lines=23> */
.L_x_15519:
[----:B------:R-:W-:Y:S05]  /*10a80*/  BSYNC B0 ;  /* 0x0000000000007941 */ /* 0x000fea0003800000 */
.L_x_15517:
        /* <DEDUP_REMOVED lines=28> */
.L_x_15521:
        /* <DEDUP_REMOVED lines=23> */
.L_x_15522:
[----:B------:R-:W-:Y:S05]  /*10dc0*/  BSYNC B0 ;  /* 0x0000000000007941 */ /* 0x000fea0003800000 */
.L_x_15520:
        /* <DEDUP_REMOVED lines=28> */
.L_x_15524:
        /* <DEDUP_REMOVED lines=23> */
.L_x_15525:
[----:B------:R-:W-:Y:S05]  /*11100*/  BSYNC B0 ;  /* 0x0000000000007941 */ /* 0x000fea0003800000 */
.L_x_15523:
        /* <DEDUP_REMOVED lines=28> */
.L_x_15527:
        /* <DEDUP_REMOVED lines=23> */
.L_x_15528:
[----:B------:R-:W-:Y:S05]  /*11440*/  BSYNC B0 ;  /* 0x0000000000007941 */ /* 0x000fea0003800000 */
.L_x_15526:
        /* <DEDUP_REMOVED lines=28> */
.L_x_15530:
        /* <DEDUP_REMOVED lines=23> */
.L_x_15531:
[----:B------:R-:W-:Y:S05]  /*11780*/  BSYNC B0 ;  /* 0x0000000000007941 */ /* 0x000fea0003800000 */
.L_x_15529:
        /* <DEDUP_REMOVED lines=28> */
.L_x_15533:
        /* <DEDUP_REMOVED lines=23> */
.L_x_15534:
[----:B------:R-:W-:Y:S05]  /*11ac0*/  BSYNC B0 ;  /* 0x0000000000007941 */ /* 0x000fea0003800000 */
.L_x_15532:
        /* <DEDUP_REMOVED lines=28> */
.L_x_15536:
        /* <DEDUP_REMOVED lines=23> */
.L_x_15537:
[----:B------:R-:W-:Y:S05]  /*11e00*/  BSYNC B0 ;  /* 0x0000000000007941 */ /* 0x000fea0003800000 */
.L_x_15535:
        /* <DEDUP_REMOVED lines=28> */
.L_x_15539:
        /* <DEDUP_REMOVED lines=23> */
.L_x_15540:
[----:B------:R-:W-:Y:S05]  /*12140*/  BSYNC B0 ;  /* 0x0000000000007941 */ /* 0x000fea0003800000 */
.L_x_15538:
        /* <DEDUP_REMOVED lines=26> */
.L_x_15542:
        /* <DEDUP_REMOVED lines=22> */
.L_x_15543:
[----:B------:R-:W-:Y:S05]  /*12450*/  BSYNC B0 ;  /* 0x0000000000007941 */ /* 0x000fea0003800000 */
.L_x_15541:
        /* <DEDUP_REMOVED lines=20> */
.L_x_15545:
        /* <DEDUP_REMOVED lines=18> */
.L_x_15546:
[----:B------:R-:W-:Y:S05]  /*126c0*/  BSYNC B0 ;  /* 0x0000000000007941 */ /* 0x000fea0003800000 */
.L_x_15544:
[----:B------:R-:W-:Y:S02]  /*126d0*/  IMAD R3, R5, c[0x0][0x510], RZ ;  /* 0x0001440005037a24 */ /* 0x000fe400078e02ff */
[----:B------:R-:W-:-:S04]  /*126e0*/  IMAD.WIDE.U32 R12, R4, c[0x0][0x510], R12 ;  /* 0x00014400040c7a25 */ /* 0x000fc800078e000c */
[----:B------:R-:W-:-:S04]  /*126f0*/  IMAD R3, R4, c[0x0][0x514], R3 ;  /* 0x0001450004037a24 */ /* 0x000fc800078e0203 */
[----:B------:R-:W-:Y:S02]  /*12700*/  IMAD.IADD R13, R13, 0x1, R3 ;  /* 0x000000010d0d7824 */ /* 0x000fe400078e0203 */
.L_x_15471:
[----:B------:R-:W-:-:S04]  /*12710*/  LEA R4, P0, R12, c[0x0][0x518], 0x3 ;  /* 0x000146000c047a11 */ /* 0x000fc800078018ff */
[----:B------:R-:W-:-:S06]  /*12720*/  LEA.HI.X R5, R12, c[0x0][0x51c], R13, 0x3, P0 ;  /* 0x000147000c057a11 */ /* 0x000fcc00000f1c0d */
[----:B------:R-:W2:Y:S01]  /*12730*/  LDG.E.64 R4, [R4.64] ;  /* 0x0000002404047981 */ /* 0x000ea2000c1e1b00 */
[----:B------:R-:W-:-:S03]  /*12740*/  IADD3 R2, R2, 0x80, RZ ;  /* 0x0000008002027810 */ /* 0x000fc60007ffe0ff */
[----:B--2---:R0:W-:Y:S02]  /*12750*/  STG.E.64 [R16.64], R4 ;  /* 0x0000000410007986 */ /* 0x0041e4000c101b24 */
[----:B0-----:R-:W-:Y:S01]  /*12760*/  MOV R4, R2 ;  /* 0x0000000200047202 */ /* 0x001fe20000000f00 */
[----:B------:R-:W-:Y:S02]  /*12770*/  IMAD.MOV.U32 R5, RZ, RZ, RZ ;  /* 0x000000ffff057224 */ /* 0x000fe400078e00ff */
.L_x_15467:
[----:B------:R-:W-:Y:S05]  /*12780*/  BSYNC B6 ;  /* 0x0000000000067941 */ /* 0x000fea0003800000 */
.L_x_15466:
        /* <DEDUP_REMOVED lines=231> */
.L_x_15547:
        /* <DEDUP_REMOVED lines=33> */
.L_x_15549:
[----:B------:R-:W-:Y:S05]  /*13810*/  BSYNC B6 ;  /* 0x0000000000067941 */ /* 0x000fea0003800000 */
.L_x_15548:
        /* <DEDUP_REMOVED lines=32> */
.L_x_15552:
        /* <DEDUP_REMOVED lines=23> */
.L_x_15553:
[----:B------:R-:W-:Y:S05]  /*13b90*/  BSYNC B0 ;  /* 0x0000000000007941 */ /* 0x000fea0003800000 */
.L_x_15551:
        /* <DEDUP_REMOVED lines=28> */
.L_x_15555:
        /* <DEDUP_REMOVED lines=23> */
.L_x_15556:
[----:B------:R-:W-:Y:S05]  /*13ed0*/  BSYNC B0 ;  /* 0x0000000000007941 */ /* 0x000fea0003800000 */
.L_x_15554:
        /* <DEDUP_REMOVED lines=29> */
.L_x_15558:
        /* <DEDUP_REMOVED lines=23> */
.L_x_15559:
[----:B------:R-:W-:Y:S05]  /*14220*/  BSYNC B0 ;  /* 0x0000000000007941 */ /* 0x000fea0003800000 */
.L_x_15557:
        /* <DEDUP_REMOVED lines=29> */
.L_x_15561:
        /* <DEDUP_REMOVED lines=23> */
.L_x_15562:
[----:B------:R-:W-:Y:S05]  /*14570*/  BSYNC B0 ;  /* 0x0000000000007941 */ /* 0x000fea0003800000 */
.L_x_15560:
        /* <DEDUP_REMOVED lines=29> */
.L_x_15564:
        /* <DEDUP_REMOVED lines=23> */
.L_x_15565:
[----:B------:R-:W-:Y:S05]  /*148c0*/  BSYNC B0 ;  /* 0x0000000000007941 */ /* 0x000fea0003800000 */
.L_x_15563:
        /* <DEDUP_REMOVED lines=29> */
.L_x_15567:
        /* <DEDUP_REMOVED lines=23> */
.L_x_15568:
[----:B------:R-:W-:Y:S05]  /*14c10*/  BSYNC B0 ;  /* 0x0000000000007941 */ /* 0x000fea0003800000 */
.L_x_15566:
        /* <DEDUP_REMOVED lines=29> */
.L_x_15570:
        /* <DEDUP_REMOVED lines=23> */
.L_x_15571:
[----:B------:R-:W-:Y:S05]  /*14f60*/  BSYNC B0 ;  /* 0x0000000000007941 */ /* 0x000fea0003800000 */
.L_x_15569:
        /* <DEDUP_REMOVED lines=29> */
.L_x_15573:
        /* <DEDUP_REMOVED lines=23> */
.L_x_15574:
[----:B------:R-:W-:Y:S05]  /*152b0*/  BSYNC B0 ;  /* 0x0000000000007941 */ /* 0x000fea0003800000 */
.L_x_15572:
        /* <DEDUP_REMOVED lines=29> */
.L_x_15576:
        /* <DEDUP_REMOVED lines=23> */
.L_x_15577:
[----:B------:R-:W-:Y:S05]  /*15600*/  BSYNC B0 ;  /* 0x0000000000007941 */ /* 0x000fea0003800000 */
.L_x_15575:
        /* <DEDUP_REMOVED lines=29> */
.L_x_15579:
        /* <DEDUP_REMOVED lines=23> */
.L_x_15580:
[----:B------:R-:W-:Y:S05]  /*15950*/  BSYNC B0 ;  /* 0x0000000000007941 */ /* 0x000fea0003800000 */
.L_x_15578:
        /* <DEDUP_REMOVED lines=29> */
.L_x_15582:
        /* <DEDUP_REMOVED lines=23> */
.L_x_15583:
[----:B------:R-:W-:Y:S05]  /*15ca0*/  BSYNC B0 ;  /* 0x0000000000007941 */ /* 0x000fea0003800000 */
.L_x_15581:
        /* <DEDUP_REMOVED lines=29> */
.L_x_15585:
        /* <DEDUP_REMOVED lines=23> */
.L_x_15586:
[----:B------:R-:W-:Y:S05]  /*15ff0*/  BSYNC B0 ;  /* 0x0000000000007941 */ /* 0x000fea0003800000 */
.L_x_15584:
        /* <DEDUP_REMOVED lines=29> */
.L_x_15588:
        /* <DEDUP_REMOVED lines=23> */
.L_x_15589:
[----:B------:R-:W-:Y:S05]  /*16340*/  BSYNC B0 ;  /* 0x0000000000007941 */ /* 0x000fea0003800000 */
.L_x_15587:
        /* <DEDUP_REMOVED lines=29> */
.L_x_15591:
        /* <DEDUP_REMOVED lines=23> */
.L_x_15592:
[----:B------:R-:W-:Y:S05]  /*16690*/  BSYNC B0 ;  /* 0x0000000000007941 */ /* 0x000fea0003800000 */
.L_x_15590:
        /* <DEDUP_REMOVED lines=29> */
.L_x_15594:
        /* <DEDUP_REMOVED lines=23> */
.L_x_15595:
[----:B------:R-:W-:Y:S05]  /*169e0*/  BSYNC B0 ;  /* 0x0000000000007941 */ /* 0x000fea0003800000 */
.L_x_15593:
        /* <DEDUP_REMOVED lines=29> */
.L_x_15597:
        /* <DEDUP_REMOVED lines=23> */
.L_x_15598:
[----:B------:R-:W-:Y:S05]  /*16d30*/  BSYNC B0 ;  /* 0x0000000000007941 */ /* 0x000fea0003800000 */
.L_x_15596:
        /* <DEDUP_REMOVED lines=29> */
.L_x_15600:
        /* <DEDUP_REMOVED lines=23> */
.L_x_15601:
[----:B------:R-:W-:Y:S05]  /*17080*/  BSYNC B0 ;  /* 0x0000000000007941 */ /* 0x000fea0003800000 */
.L_x_15599:
        /* <DEDUP_REMOVED lines=29> */
.L_x_15603:
        /* <DEDUP_REMOVED lines=23> */
.L_x_15604:
[----:B------:R-:W-:Y:S05]  /*173d0*/  BSYNC B0 ;  /* 0x0000000000007941 */ /* 0x000fea0003800000 */
.L_x_15602:
        /* <DEDUP_REMOVED lines=29> */
.L_x_15606:
        /* <DEDUP_REMOVED lines=23> */
.L_x_15607:
[----:B------:R-:W-:Y:S05]  /*17720*/  BSYNC B0 ;  /* 0x0000000000007941 */ /* 0x000fea0003800000 */
.L_x_15605:
        /* <DEDUP_REMOVED lines=29> */
.L_x_15609:
        /* <DEDUP_REMOVED lines=23> */
.L_x_15610:
[----:B------:R-:W-:Y:S05]  /*17a70*/  BSYNC B0 ;  /* 0x0000000000007941 */ /* 0x000fea0003800000 */
.L_x_15608:
        /* <DEDUP_REMOVED lines=29> */
.L_x_15612:
        /* <DEDUP_REMOVED lines=23> */
.L_x_15613:
[----:B------:R-:W-:Y:S05]  /*17dc0*/  BSYNC B0 ;  /* 0x0000000000007941 */ /* 0x000fea0003800000 */
.L_x_15611:
        /* <DEDUP_REMOVED lines=29> */
.L_x_15615:
        /* <DEDUP_REMOVED lines=23> */
.L_x_15616:
[----:B------:R-:W-:Y:S05]  /*18110*/  BSYNC B0 ;  /* 0x0000000000007941 */ /* 0x000fea0003800000 */
.L_x_15614:
        /* <DEDUP_REMOVED lines=29> */
.L_x_15618:
        /* <DEDUP_REMOVED lines=23> */
.L_x_15619:
[----:B------:R-:W-:Y:S05]  /*18460*/  BSYNC B0 ;  /* 0x0000000000007941 */ /* 0x000fea0003800000 */
.L_x_15617:
        /* <DEDUP_REMOVED lines=27> */
.L_x_15621:
        /* <DEDUP_REMOVED lines=22> */
.L_x_15622:
[----:B------:R-:W-:Y:S05]  /*18780*/  BSYNC B0 ;  /* 0x0000000000007941 */ /* 0x000fea0003800000 */
.L_x_15620:
        /* <DEDUP_REMOVED lines=21> */
.L_x_15624:
        /* <DEDUP_REMOVED lines=18> */
.L_x_15625:
[----:B------:R-:W-:Y:S05]  /*18a00*/  BSYNC B0 ;  /* 0x0000000000007941 */ /* 0x000fea0003800000 */
.L_x_15623:
[----:B------:R-:W-:Y:S02]  /*18a10*/  IMAD R5, R5, c[0x0][0x510], RZ ;  /* 0x0001440005057a24 */ /* 0x000fe400078e02ff */
[----:B------:R-:W-:Y:S02]  /*18a20*/  IMAD.MOV.U32 R3, RZ, RZ, R15 ;  /* 0x000000ffff037224 */ /* 0x000fe400078e000f */
[C---:B------:R-:W-:Y:S02]  /*18a30*/  IMAD R5, R4.reuse, c[0x0][0x514], R5 ;  /* 0x0001450004057a24 */ /* 0x040fe400078e0205 */
[----:B------:R-:W-:-:S05]  /*18a40*/  IMAD.WIDE.U32 R2, R4, c[0x0][0x510], R2 ;  /* 0x0001440004027a25 */ /* 0x000fca00078e0002 */
[----:B------:R-:W-:Y:S02]  /*18a50*/  IADD3 R15, R3, R5, RZ ;  /* 0x00000005030f7210 */ /* 0x000fe40007ffe0ff */
.L_x_15550:
[----:B------:R-:W-:-:S04]  /*18a60*/  LEA R4, P0, R2, c[0x0][0x518], 0x3 ;  /* 0x0001460002047a11 */ /* 0x000fc800078018ff */
[----:B------:R-:W-:-:S05]  /*18a70*/  LEA.HI.X R5, R2, c[0x0][0x51c], R15, 0x3, P0 ;  /* 0x0001470002057a11 */ /* 0x000fca00000f1c0f */
[----:B------:R-:W2:Y:S04]  /*18a80*/  LDG.E.64 R2, [R4.64] ;  /* 0x0000002404027981 */ /* 0x000ea8000c1e1b00 */
[----:B--2---:R-:W-:Y:S01]  /*18a90*/  STG.E.64 [R16.64], R2 ;  /* 0x0000000210007986 */ /* 0x004fe2000c101b24 */
[----:B------:R-:W-:Y:S05]  /*18aa0*/  EXIT ;  /* 0x000000000000794d */ /* 0x000fea0003800000 */
        .weak           $__internal_12_$__cuda_sm20_div_u64
        .type           $__internal_12_$__cuda_sm20_div_u64,@function
        .size           $__internal_12_$__cuda_sm20_div_u64,($__internal_13_$__cuda_sm20_rem_u64 - $__internal_12_$__cuda_sm20_div_u64)
$__internal_12_$__cuda_sm20_div_u64:
        /* <DEDUP_REMOVED lines=68> */
[----:B------:R-:W-:Y:S05]  /*18ef0*/  RET.REL.NODEC R4 `(_ZN2at6native24index_elementwise_kernelILi128ELi4EZNS0_20cuda_take_put_kernelIdlZZZZZNS0_11take_kernelERNS_14TensorIteratorERKNS_10TensorBaseEENKUlvE_clEvENKUlvE4_clEvENKUlvE_clEvENKUlvE0_clEvEUlRdlE_EEvS4_S7_RKT1_EUliE_EEvlSE_) ;  /* 0xfffe710004007950 */ /* 0x000fea0003c3ffff */
        .weak           $__internal_13_$__cuda_sm20_rem_u64
        .type           $__internal_13_$__cuda_sm20_rem_u64,@function
        .size           $__internal_13_$__cuda_sm20_rem_u64,(.L_x_27379 - $__internal_13_$__cuda_sm20_rem_u64)
$__internal_13_$__cuda_sm20_rem_u64:
        /* <DEDUP_REMOVED lines=63> */
[----:B------:R-:W-:Y:S06]  /*192f0*/  RET.REL.NODEC R4 `(_ZN2at6native24index_elementwise_kernelILi128ELi4EZNS0_20cuda_take_put_kernelIdlZZZZZNS0_11take_kernelERNS_14TensorIteratorERKNS_10TensorBaseEENKUlvE_clEvENKUlvE4_clEvENKUlvE_clEvENKUlvE0_clEvEUlRdlE_EEvS4_S7_RKT1_EUliE_EEvlSE_) ;  /* 0xfffe6d0004007950 */ /* 0x000fec0003c3ffff */
.L_x_15626:
        /* <DEDUP_REMOVED lines=16> */
.L_x_27379:


//--------------------- .text._ZN2at6native24index_elementwise_kernelILi128ELi4EZNS0_20cuda_take_put_kernelIdiZZZZZNS0_11take_kernelERNS_14TensorIteratorERKNS_10TensorBaseEENKUlvE_clEvENKUlvE4_clEvENKUlvE_clEvENKUlvE_clEvEUlRdiE_EEvS4_S7_RKT1_EUliE_EEvlSE_ --------------------------
	.section	.text._ZN2at6native24index_elementwise_kernelILi128ELi4EZNS0_20cuda_take_put_kernelIdiZZZZZNS0_11take_kernelERNS_14TensorIteratorERKNS_10TensorBaseEENKUlvE_clEvENKUlvE4_clEvENKUlvE_clEvENKUlvE_clEvEUlRdiE_EEvS4_S7_RKT1_EUliE_EEvlSE_,"ax",@progbits
	.sectioninfo	@"SHI_REGISTERS=28"
	.align	128
        .global         _ZN2at6native24index_elementwise_kernelILi128ELi4EZNS0_20cuda_take_put_kernelIdiZZZZZNS0_11take_kernelERNS_14TensorIteratorERKNS_10TensorBaseEENKUlvE_clEvENKUlvE4_clEvENKUlvE_clEvENKUlvE_clEvEUlRdiE_EEvS4_S7_RKT1_EUliE_EEvlSE_
        .type           _ZN2at6native24index_elementwise_kernelILi128ELi4EZNS0_20cuda_take_put_kernelIdiZZZZZNS0_11take_kernelERNS_14TensorIteratorERKNS_10TensorBaseEENKUlvE_clEvENKUlvE4_clEvENKUlvE_clEvENKUlvE_clEvEUlRdiE_EEvS4_S7_RKT1_EUliE_EEvlSE_,@function
        .size           _ZN2at6native24index_elementwise_kernelILi128ELi4EZNS0_20cuda_take_put_kernelIdiZZZZZNS0_11take_kernelERNS_14TensorIteratorERKNS_10TensorBaseEENKUlvE_clEvENKUlvE4_clEvENKUlvE_clEvENKUlvE_clEvEUlRdiE_EEvS4_S7_RKT1_EUliE_EEvlSE_,(.L_x_27540 - _ZN2at6native24index_elementwise_kernelILi128ELi4EZNS0_20cuda_take_put_kernelIdiZZZZZNS0_11take_kernelERNS_14TensorIteratorERKNS_10TensorBaseEENKUlvE_clEvENKUlvE4_clEvENKUlvE_clEvENKUlvE_clEvEUlRdiE_EEvS4_S7_RKT1_EUliE_EEvlSE_)
        .other          _ZN2at6native24index_elementwise_kernelILi128ELi4EZNS0_20cuda_take_put_kernelIdiZZZZZNS0_11take_kernelERNS_14TensorIteratorERKNS_10TensorBaseEENKUlvE_clEvENKUlvE4_clEvENKUlvE_clEvENKUlvE_clEvEUlRdiE_EEvS4_S7_RKT1_EUliE_EEvlSE_,@"STO_CUDA_ENTRY STV_DEFAULT"
_ZN2at6native24index_elementwise_kernelILi128ELi4EZNS0_20cuda_take_put_kernelIdiZZZZZNS0_11take_kernelERNS_14TensorIteratorERKNS_10TensorBaseEENKUlvE_clEvENKUlvE4_clEvENKUlvE_clEvENKUlvE_clEvEUlRdiE_EEvS4_S7_RKT1_EUliE_EEvlSE_:
.text._ZN2at6native24index_elementwise_kernelILi128ELi4EZNS0_20cuda_take_put_kernelIdiZZZZZNS0_11take_kernelERNS_14TensorIteratorERKNS_10TensorBaseEENKUlvE_clEvENKUlvE4_clEvENKUlvE_clEvENKUlvE_clEvEUlRdiE_EEvS4_S7_RKT1_EUliE_EEvlSE_:
        /* <DEDUP_REMOVED lines=239> */
.L_x_15629:
        /* <DEDUP_REMOVED lines=33> */
.L_x_15631:
[----:B------:R-:W-:Y:S05]  /*1100*/  BSYNC B6 ;  /* 0x0000000000067941 */ /* 0x000fea0003800000 */
.L_x_15630:
        /* <DEDUP_REMOVED lines=209> */
.L_x_15632:
        /* <DEDUP_REMOVED lines=8> */
.L_x_15628:
[----:B------:R-:W-:Y:S05]  /*1ea0*/  BSYNC B7 ;  /* 0x0000000000077941 */ /* 0x000fea0003800000 */
.L_x_15627:
        /* <DEDUP_REMOVED lines=232> */
.L_x_15635:
        /* <DEDUP_REMOVED lines=33> */
.L_x_15637:
[----:B------:R-:W-:Y:S05]  /*2f40*/  BSYNC B6 ;  /* 0x0000000000067941 */ /* 0x000fea0003800000 */
.L_x_15636:
        /* <DEDUP_REMOVED lines=209> */
.L_x_15638:
[----:B------:R-:W-:-:S05]  /*3c60*/  MOV R2, 0x8 ;  /* 0x0000000800027802 */ /* 0x000fca0000000f00 */
[----:B------:R-:W-:-:S06]  /*3c70*/  IMAD.WIDE R2, R3, R2, c[0x0][0x510] ;  /* 0x0001440003027625 */ /* 0x000fcc00078e0202 */
[----:B------:R-:W2:Y:S01]  /*3c80*/  LDG.E.64 R2, [R2.64] ;  /* 0x0000002402027981 */ /* 0x000ea2000c1e1b00 */
[----:B------:R-:W-:-:S03]  /*3c90*/  IADD3 R23, R23, 0x80, RZ ;  /* 0x0000008017177810 */ /* 0x000fc60007ffe0ff */
[----:B--2---:R0:W-:Y:S02]  /*3ca0*/  STG.E.64 [R18.64], R2 ;  /* 0x0000000212007986 */ /* 0x0041e4000c101b24 */
[----:B0-----:R-:W-:Y:S01]  /*3cb0*/  IMAD.MOV.U32 R2, RZ, RZ, R23 ;  /* 0x000000ffff027224 */ /* 0x001fe200078e0017 */
[----:B------:R-:W-:Y:S02]  /*3cc0*/  MOV R3, RZ ;  /* 0x000000ff00037202 */ /* 0x000fe40000000f00 */
.L_x_15634:
[----:B------:R-:W-:Y:S05]  /*3cd0*/  BSYNC B7 ;  /* 0x0000000000077941 */ /* 0x000fea0003800000 */
.L_x_15633:
        /* <DEDUP_REMOVED lines=232> */
.L_x_15641:
        /* <DEDUP_REMOVED lines=33> */
.L_x_15643:
[----:B------:R-:W-:Y:S05]  /*4d70*/  BSYNC B6 ;  /* 0x0000000000067941 */ /* 0x000fea0003800000 */
.L_x_15642:
        /* <DEDUP_REMOVED lines=209> */
.L_x_15644:
[----:B------:R-:W-:-:S05]  /*5a90*/  MOV R2, 0x8 ;  /* 0x0000000800027802 */ /* 0x000fca0000000f00 */
[----:B------:R-:W-:-:S06]  /*5aa0*/  IMAD.WIDE R2, R3, R2, c[0x0][0x510] ;  /* 0x0001440003027625 */ /* 0x000fcc00078e0202 */
[----:B------:R-:W2:Y:S01]  /*5ab0*/  LDG.E.64 R2, [R2.64] ;  /* 0x0000002402027981 */ /* 0x000ea2000c1e1b00 */
[----:B------:R-:W-:-:S03]  /*5ac0*/  IADD3 R23, R23, 0x80, RZ ;  /* 0x0000008017177810 */ /* 0x000fc60007ffe0ff */
[----:B--2---:R0:W-:Y:S02]  /*5ad0*/  STG.E.64 [R18.64], R2 ;  /* 0x0000000212007986 */ /* 0x0041e4000c101b24 */
[----:B0-----:R-:W-:Y:S02]  /*5ae0*/  MOV R2, R23 ;  /* 0x0000001700027202 */ /* 0x001fe40000000f00 */
[----:B------:R-:W-:Y:S02]  /*5af0*/  MOV R3, RZ ;  /* 0x000000ff00037202 */ /* 0x000fe40000000f00 */
.L_x_15640:
[----:B------:R-:W-:Y:S05]  /*5b00*/  BSYNC B7 ;  /* 0x0000000000077941 */ /* 0x000fea0003800000 */
.L_x_15639:
        /* <DEDUP_REMOVED lines=231> */
.L_x_15645:
        /* <DEDUP_REMOVED lines=33> */
.L_x_15647:
[----:B------:R-:W-:Y:S05]  /*6b90*/  BSYNC B6 ;  /* 0x0000000000067941 */ /* 0x000fea0003800000 */
.L_x_15646:
        /* <DEDUP_REMOVED lines=209> */
.L_x_15648:
[----:B------:R-:W-:-:S05]  /*78b0*/  MOV R2, 0x8 ;  /* 0x0000000800027802 */ /* 0x000fca0000000f00 */
[----:B------:R-:W-:-:S06]  /*78c0*/  IMAD.WIDE R2, R3, R2, c[0x0][0x510] ;  /* 0x0001440003027625 */ /* 0x000fcc00078e0202 */
[----:B------:R-:W2:Y:S04]  /*78d0*/  LDG.E.64 R2, [R2.64] ;  /* 0x0000002402027981 */ /* 0x000ea8000c1e1b00 */
[----:B--2---:R-:W-:Y:S01]  /*78e0*/  STG.E.64 [R18.64], R2 ;  /* 0x0000000212007986 */ /* 0x004fe2000c101b24 */
[----:B------:R-:W-:Y:S05]  /*78f0*/  EXIT ;  /* 0x000000000000794d */ /* 0x000fea0003800000 */
.L_x_15649:
        /* <DEDUP_REMOVED lines=16> */
.L_x_27540:


//--------------------- .text._ZN2at6native24index_elementwise_kernelILi128ELi4EZNS0_20cuda_take_put_kernelIslZZZZZNS0_11take_kernelERNS_14TensorIteratorERKNS_10TensorBaseEENKUlvE_clEvENKUlvE3_clEvENKUlvE_clEvENKUlvE0_clEvEUlRslE_EEvS4_S7_RKT1_EUliE_EEvlSE_ --------------------------
	.section	.text._ZN2at6native24index_elementwise_kernelILi128ELi4EZNS0_20cuda_take_put_kernelIslZZZZZNS0_11take_kernelERNS_14TensorIteratorERKNS_10TensorBaseEENKUlvE_clEvENKUlvE3_clEvENKUlvE_clEvENKUlvE0_clEvEUlRslE_EEvS4_S7_RKT1_EUliE_EEvlSE_,"ax",@progbits
	.sectioninfo	@"SHI_REGISTERS=26"
	.align	128
        .global         _ZN2at6native24index_elementwise_kernelILi128ELi4EZNS0_20cuda_take_put_kernelIslZZZZZNS0_11take_kernelERNS_14TensorIteratorERKNS_10TensorBaseEENKUlvE_clEvENKUlvE3_clEvENKUlvE_clEvENKUlvE0_clEvEUlRslE_EEvS4_S7_RKT1_EUliE_EEvlSE_
        .type           _ZN2at6native24index_elementwise_kernelILi128ELi4EZNS0_20cuda_take_put_kernelIslZZZZZNS0_11take_kernelERNS_14TensorIteratorERKNS_10TensorBaseEENKUlvE_clEvENKUlvE3_clEvENKUlvE_clEvENKUlvE0_clEvEUlRslE_EEvS4_S7_RKT1_EUliE_EEvlSE_,@function
        .size           _ZN2at6native24index_elementwise_kernelILi128ELi4EZNS0_20cuda_take_put_kernelIslZZZZZNS0_11take_kernelERNS_14TensorIteratorERKNS_10TensorBaseEENKUlvE_clEvENKUlvE3_clEvENKUlvE_clEvENKUlvE0_clEvEUlRslE_EEvS4_S7_RKT1_EUliE_EEvlSE_,(.L_x_27381 - _ZN2at6native24index_elementwise_kernelILi128ELi4EZNS0_20cuda_take_put_kernelIslZZZZZNS0_11take_kernelERNS_14TensorIteratorERKNS_10TensorBaseEENKUlvE_clEvENKUlvE3_clEvENKUlvE_clEvENKUlvE0_clEvEUlRslE_EEvS4_S7_RKT1_EUliE_EEvlSE_)
        .other          _ZN2at6native24index_elementwise_kernelILi128ELi4EZNS0_20cuda_take_put_kernelIslZZZZZNS0_11take_kernelERNS_14TensorIteratorERKNS_10TensorBaseEENKUlvE_clEvENKUlvE3_clEvENKUlvE_clEvENKUlvE0_clEvEUlRslE_EEvS4_S7_RKT1_EUliE_EEvlSE_,@"STO_CUDA_ENTRY STV_DEFAULT"
_ZN2at6native24index_elementwise_kernelILi128ELi4EZNS0_20cuda_take_put_kernelIslZZZZZNS0_11take_kernelERNS_14TensorIteratorERKNS_10TensorBaseEENKUlvE_clEvENKUlvE3_clEvENKUlvE_clEvENKUlvE0_clEvEUlRslE_EEvS4_S7_RKT1_EUliE_EEvlSE_:
.text._ZN2at6native24index_elementwise_kernelILi128ELi4EZNS0_20cuda_take_put_kernelIslZZZZZNS0_11take_kernelERNS_14TensorIteratorERKNS_10TensorBaseEENKUlvE_clEvENKUlvE3_clEvENKUlvE_clEvENKUlvE0_clEvEUlRslE_EEvS4_S7_RKT1_EUliE_EEvlSE_:
        /* <DEDUP_REMOVED lines=240> */
.L_x_15652:
        /* <DEDUP_REMOVED lines=33> */
.L_x_15654:
[----:B------:R-:W-:Y:S05]  /*1110*/  BSYNC B7 ;  /* 0x0000000000077941 */ /* 0x000fea0003800000 */
.L_x_15653:
        /* <DEDUP_REMOVED lines=21> */
[----:B------:R-:W-:Y:S05]  /*1270*/  CALL.REL.NOINC `($__internal_14_$__cuda_sm20_div_u64) ;  /* 0x0001783000007944 */ /* 0x000fea0003c00000 */
        /* <DEDUP_REMOVED lines=10> */
.L_x_15657:
        /* <DEDUP_REMOVED lines=22> */
.L_x_15658:
[----:B------:R-:W-:Y:S05]  /*1480*/  BSYNC B0 ;  /* 0x0000000000007941 */ /* 0x000fea0003800000 */
.L_x_15656:
        /* <DEDUP_REMOVED lines=16> */
[----:B------:R-:W-:Y:S05]  /*1590*/  CALL.REL.NOINC `($__internal_14_$__cuda_sm20_div_u64) ;  /* 0x0001751000007944 */ /* 0x000fea0003c00000 */
        /* <DEDUP_REMOVED lines=11> */
.L_x_15660:
        /* <DEDUP_REMOVED lines=23> */
.L_x_15661:
[----:B------:R-:W-:Y:S05]  /*17c0*/  BSYNC B0 ;  /* 0x0000000000007941 */ /* 0x000fea0003800000 */
.L_x_15659:
        /* <DEDUP_REMOVED lines=17> */
[----:B------:R-:W-:Y:S05]  /*18e0*/  CALL.REL.NOINC `($__internal_14_$__cuda_sm20_div_u64) ;  /* 0x000171c000007944 */ /* 0x000fea0003c00000 */
        /* <DEDUP_REMOVED lines=11> */
.L_x_15663:
        /* <DEDUP_REMOVED lines=23> */
.L_x_15664:
[----:B------:R-:W-:Y:S05]  /*1b10*/  BSYNC B0 ;  /* 0x0000000000007941 */ /* 0x000fea0003800000 */
.L_x_15662:
        /* <DEDUP_REMOVED lines=29> */
.L_x_15666:
        /* <DEDUP_REMOVED lines=23> */
.L_x_15667:
[----:B------:R-:W-:Y:S05]  /*1e60*/  BSYNC B0 ;  /* 0x0000000000007941 */ /* 0x000fea0003800000 */
.L_x_15665:
        /* <DEDUP_REMOVED lines=29> */
.L_x_15669:
        /* <DEDUP_REMOVED lines=23> */
.L_x_15670:
[----:B------:R-:W-:Y:S05]  /*21b0*/  BSYNC B0 ;  /* 0x0000000000007941 */ /* 0x000fea0003800000 */
.L_x_15668:
        /* <DEDUP_REMOVED lines=29> */
.L_x_15672:
        /* <DEDUP_REMOVED lines=23> */
.L_x_15673:
[----:B------:R-:W-:Y:S05]  /*2500*/  BSYNC B0 ;  /* 0x0000000000007941 */ /* 0x000fea0003800000 */
.L_x_15671:
        /* <DEDUP_REMOVED lines=29> */
.L_x_15675:
        /* <DEDUP_REMOVED lines=23> */
.L_x_15676:
[----:B------:R-:W-:Y:S05]  /*2850*/  BSYNC B0 ;  /* 0x0000000000007941 */ /* 0x000fea0003800000 */
.L_x_15674:
        /* <DEDUP_REMOVED lines=29> */
.L_x_15678:
        /* <DEDUP_REMOVED lines=23> */
.L_x_15679:
[----:B------:R-:W-:Y:S05]  /*2ba0*/  BSYNC B0 ;  /* 0x0000000000007941 */ /* 0x000fea0003800000 */
.L_x_15677:
        /* <DEDUP_REMOVED lines=29> */
.L_x_15681:
        /* <DEDUP_REMOVED lines=23> */
.L_x_15682:
[----:B------:R-:W-:Y:S05]  /*2ef0*/  BSYNC B0 ;  /* 0x0000000000007941 */ /* 0x000fea0003800000 */
.L_x_15680:
        /* <DEDUP_REMOVED lines=29> */
.L_x_15684:
        /* <DEDUP_REMOVED lines=23> */
.L_x_15685:
[----:B------:R-:W-:Y:S05]  /*3240*/  BSYNC B0 ;  /* 0x0000000000007941 */ /* 0x000fea0003800000 */
.L_x_15683:
        /* <DEDUP_REMOVED lines=29> */
.L_x_15687:
        /* <DEDUP_REMOVED lines=23> */
.L_x_15688:
[----:B------:R-:W-:Y:S05]  /*3590*/  BSYNC B0 ;  /* 0x0000000000007941 */ /* 0x000fea0003800000 */
.L_x_15686:
        /* <DEDUP_REMOVED lines=29> */
.L_x_15690:
        /* <DEDUP_REMOVED lines=23> */
.L_x_15691:
[----:B------:R-:W-:Y:S05]  /*38e0*/  BSYNC B0 ;  /* 0x0000000000007941 */ /* 0x000fea0003800000 */
.L_x_15689:
        /* <DEDUP_REMOVED lines=29> */
.L_x_15693:
        /* <DEDUP_REMOVED lines=23> */
.L_x_15694:
[----:B------:R-:W-:Y:S05]  /*3c30*/  BSYNC B0 ;  /* 0x0000000000007941 */ /* 0x000fea0003800000 */
.L_x_15692:
        /* <DEDUP_REMOVED lines=29> */
.L_x_15696:
        /* <DEDUP_REMOVED lines=23> */
.L_x_15697:
[----:B------:R-:W-:Y:S05]  /*3f80*/  BSYNC B0 ;  /* 0x0000000000007941 */ /* 0x000fea0003800000 */
.L_x_15695:
        /* <DEDUP_REMOVED lines=17> */
[----:B------:R-:W-:Y:S05]  /*40a0*/  CALL.REL.NOINC `($__internal_14_$__cuda_sm20_div_u64) ;  /* 0x00014a0000007944 */ /* 0x000fea0003c00000 */
        /* <DEDUP_REMOVED lines=11> */
.L_x_15699:
        /* <DEDUP_REMOVED lines=23> */
.L_x_15700:
[----:B------:R-:W-:Y:S05]  /*42d0*/  BSYNC B0 ;  /* 0x0000000000007941 */ /* 0x000fea0003800000 */
.L_x_15698:
        /* <DEDUP_REMOVED lines=29> */
.L_x_15702:
        /* <DEDUP_REMOVED lines=23> */
.L_x_15703:
[----:B------:R-:W-:Y:S05]  /*4620*/  BSYNC B0 ;  /* 0x0000000000007941 */ /* 0x000fea0003800000 */
.L_x_15701:
        /* <DEDUP_REMOVED lines=29> */
.L_x_15705:
        /* <DEDUP_REMOVED lines=23> */
.L_x_15706:
[----:B------:R-:W-:Y:S05]  /*4970*/  BSYNC B0 ;  /* 0x0000000000007941 */ /* 0x000fea0003800000 */
.L_x_15704:
        /* <DEDUP_REMOVED lines=29> */
.L_x_15708:
        /* <DEDUP_REMOVED lines=23> */
.L_x_15709:
[----:B------:R-:W-:Y:S05]  /*4cc0*/  BSYNC B0 ;  /* 0x0000000000007941 */ /* 0x000fea0003800000 */
.L_x_15707:
        /* <DEDUP_REMOVED lines=29> */
.L_x_15711:
        /* <DEDUP_REMOVED lines=23> */
.L_x_15712:
[----:B------:R-:W-:Y:S05]  /*5010*/  BSYNC B0 ;  /* 0x0000000000007941 */ /* 0x000fea0003800000 */
.L_x_15710:
        /* <DEDUP_REMOVED lines=29> */
.L_x_15714:
        /* <DEDUP_REMOVED lines=23> */
.L_x_15715:
[----:B------:R-:W-:Y:S05]  /*5360*/  BSYNC B0 ;  /* 0x0000000000007941 */ /* 0x000fea0003800000 */
.L_x_15713:
        /* <DEDUP_REMOVED lines=29> */
.L_x_15717:
        /* <DEDUP_REMOVED lines=23> */
.L_x_15718:
[----:B------:R-:W-:Y:S05]  /*56b0*/  BSYNC B0 ;  /* 0x0000000000007941 */ /* 0x000fea0003800000 */
.L_x_15716:
        /* <DEDUP_REMOVED lines=29> */
.L_x_15720:
        /* <DEDUP_REMOVED lines=23> */
.L_x_15721:
[----:B------:R-:W-:Y:S05]  /*5a00*/  BSYNC B0 ;  /* 0x0000000000007941 */ /* 0x000fea0003800000 */
.L_x_15719:
        /* <DEDUP_REMOVED lines=29> */
.L_x_15723:
        /* <DEDUP_REMOVED lines=23> */
.L_x_15724:
[----:B------:R-:W-:Y:S05]  /*5d50*/  BSYNC B0 ;  /* 0x0000000000007941 */ /* 0x000fea0003800000 */
.L_x_15722:
        /* <DEDUP_REMOVED lines=27> */
.L_x_15726:
        /* <DEDUP_REMOVED lines=22> */
.L_x_15727:
[----:B------:R-:W-:Y:S05]  /*6070*/  BSYNC B0 ;  /* 0x0000000000007941 */ /* 0x000fea0003800000 */
.L_x_15725:
        /* <DEDUP_REMOVED lines=17> */
[----:B------:R-:W-:Y:S05]  /*6190*/  CALL.REL.NOINC `($__internal_15_$__cuda_sm20_rem_u64) ;  /* 0x00012d6000007944 */ /* 0x000fea0003c00000 */
[----:B------:R-:W-:Y:S01]  /*61a0*/  MOV R4, R0 ;  /* 0x0000000000047202 */ /* 0x000fe20000000f00 */
[----:B------:R-:W-:Y:S01]  /*61b0*/  IMAD.MOV.U32 R5, RZ, RZ, R3 ;  /* 0x000000ffff057224 */ /* 0x000fe200078e0003 */
[----:B------:R-:W-:Y:S05]  /*61c0*/  BRA `(.L_x_15730) ;  /* 0x0000013000007947 */ /* 0x000fea0003800000 */
.L_x_15729:
        /* <DEDUP_REMOVED lines=19> */
.L_x_15730:
[----:B------:R-:W-:Y:S05]  /*6300*/  BSYNC B0 ;  /* 0x0000000000007941 */ /* 0x000fea0003800000 */
.L_x_15728:
[----:B------:R-:W-:Y:S02]  /*6310*/  IMAD R5, R5, c[0x0][0x510], RZ ;  /* 0x0001440005057a24 */ /* 0x000fe400078e02ff */
[----:B------:R-:W-:Y:S02]  /*6320*/  IMAD.MOV.U32 R3, RZ, RZ, R15 ;  /* 0x000000ffff037224 */ /* 0x000fe400078e000f */
[C---:B------:R-:W-:Y:S02]  /*6330*/  IMAD R5, R4.reuse, c[0x0][0x514], R5 ;  /* 0x0001450004057a24 */ /* 0x040fe400078e0205 */
[----:B------:R-:W-:-:S05]  /*6340*/  IMAD.WIDE.U32 R2, R4, c[0x0][0x510], R2 ;  /* 0x0001440004027a25 */ /* 0x000fca00078e0002 */
[----:B------:R-:W-:Y:S02]  /*6350*/  IADD3 R15, R3, R5, RZ ;  /* 0x00000005030f7210 */ /* 0x000fe40007ffe0ff */
.L_x_15655:
        /* <DEDUP_REMOVED lines=8> */
.L_x_15651:
[----:B------:R-:W-:Y:S05]  /*63e0*/  BSYNC B6 ;  /* 0x0000000000067941 */ /* 0x000fea0003800000 */
.L_x_15650:
        /* <DEDUP_REMOVED lines=232> */
.L_x_15733:
        /* <DEDUP_REMOVED lines=33> */
.L_x_15735:
[----:B------:R-:W-:Y:S05]  /*7480*/  BSYNC B7 ;  /* 0x0000000000077941 */ /* 0x000fea0003800000 */
.L_x_15734:
        /* <DEDUP_REMOVED lines=32> */
.L_x_15738:
        /* <DEDUP_REMOVED lines=22> */
.L_x_15739:
[----:B------:R-:W-:Y:S05]  /*77f0*/  BSYNC B0 ;  /* 0x0000000000007941 */ /* 0x000fea0003800000 */
.L_x_15737:
        /* <DEDUP_REMOVED lines=28> */
.L_x_15741:
        /* <DEDUP_REMOVED lines=23> */
.L_x_15742:
[----:B------:R-:W-:Y:S05]  /*7b30*/  BSYNC B0 ;  /* 0x0000000000007941 */ /* 0x000fea0003800000 */
.L_x_15740:
        /* <DEDUP_REMOVED lines=28> */
.L_x_15744:
        /* <DEDUP_REMOVED lines=23> */
.L_x_15745:
[----:B------:R-:W-:Y:S05]  /*7e70*/  BSYNC B0 ;  /* 0x0000000000007941 */ /* 0x000fea0003800000 */
.L_x_15743:
        /* <DEDUP_REMOVED lines=28> */
.L_x_15747:
        /* <DEDUP_REMOVED lines=23> */
.L_x_15748:
[----:B------:R-:W-:Y:S05]  /*81b0*/  BSYNC B0 ;  /* 0x0000000000007941 */ /* 0x000fea0003800000 */
.L_x_15746:
        /* <DEDUP_REMOVED lines=28> */
.L_x_15750:
        /* <DEDUP_REMOVED lines=23> */
.L_x_15751:
[----:B------:R-:W-:Y:S05]  /*84f0*/  BSYNC B0 ;  /* 0x0000000000007941 */ /* 0x000fea0003800000 */
.L_x_15749:
        /* <DEDUP_REMOVED lines=28> */
.L_x_15753:
        /* <DEDUP_REMOVED lines=23> */
.L_x_15754:
[----:B------:R-:W-:Y:S05]  /*8830*/  BSYNC B0 ;  /* 0x0000000000007941 */ /* 0x000fea0003800000 */
.L_x_15752:
        /* <DEDUP_REMOVED lines=28> */
.L_x_15756:
        /* <DEDUP_REMOVED lines=23> */
.L_x_15757:
[----:B------:R-:W-:Y:S05]  /*8b70*/  BSYNC B0 ;  /* 0x0000000000007941 */ /* 0x000fea0003800000 */
.L_x_15755:
        /* <DEDUP_REMOVED lines=28> */
.L_x_15759:
        /* <DEDUP_REMOVED lines=23> */
.L_x_15760:
[----:B------:R-:W-:Y:S05]  /*8eb0*/  BSYNC B0 ;  /* 0x0000000000007941 */ /* 0x000fea0003800000 */
.L_x_15758:
        /* <DEDUP_REMOVED lines=28> */
.L_x_15762:
        /* <DEDUP_REMOVED lines=23> */
.L_x_15763:
[----:B------:R-:W-:Y:S05]  /*91f0*/  BSYNC B0 ;  /* 0x0000000000007941 */ /* 0x000fea0003800000 */
.L_x_15761:
        /* <DEDUP_REMOVED lines=28> */
.L_x_15765:
        /* <DEDUP_REMOVED lines=23> */
.L_x_15766:
[----:B------:R-:W-:Y:S05]  /*9530*/  BSYNC B0 ;  /* 0x0000000000007941 */ /* 0x000fea0003800000 */
.L_x_15764:
        /* <DEDUP_REMOVED lines=28> */
.L_x_15768:
        /* <DEDUP_REMOVED lines=23> */
.L_x_15769:
[----:B------:R-:W-:Y:S05]  /*9870*/  BSYNC B0 ;  /* 0x0000000000007941 */ /* 0x000fea0003800000 */
.L_x_15767:
        /* <DEDUP_REMOVED lines=28> */
.L_x_15771:
        /* <DEDUP_REMOVED lines=23> */
.L_x_15772:
[----:B------:R-:W-:Y:S05]  /*9bb0*/  BSYNC B0 ;  /* 0x0000000000007941 */ /* 0x000fea0003800000 */
.L_x_15770:
        /* <DEDUP_REMOVED lines=28> */
.L_x_15774:
        /* <DEDUP_REMOVED lines=23> */
.L_x_15775:
[----:B------:R-:W-:Y:S05]  /*9ef0*/  BSYNC B0 ;  /* 0x0000000000007941 */ /* 0x000fea0003800000 */
.L_x_15773:
        /* <DEDUP_REMOVED lines=28> */
.L_x_15777:
        /* <DEDUP_REMOVED lines=23> */
.L_x_15778:
[----:B------:R-:W-:Y:S05]  /*a230*/  BSYNC B0 ;  /* 0x0000000000007941 */ /* 0x000fea0003800000 */
.L_x_15776:
        /* <DEDUP_REMOVED lines=28> */
.L_x_15780:
        /* <DEDUP_REMOVED lines=23> */
.L_x_15781:
[----:B------:R-:W-:Y:S05]  /*a570*/  BSYNC B0 ;  /* 0x0000000000007941 */ /* 0x000fea0003800000 */
.L_x_15779:
        /* <DEDUP_REMOVED lines=28> */
.L_x_15783:
        /* <DEDUP_REMOVED lines=23> */
.L_x_15784:
[----:B------:R-:W-:Y:S05]  /*a8b0*/  BSYNC B0 ;  /* 0x0000000000007941 */ /* 0x000fea0003800000 */
.L_x_15782:
        /* <DEDUP_REMOVED lines=28> */
.L_x_15786:
        /* <DEDUP_REMOVED lines=23> */
.L_x_15787:
[----:B------:R-:W-:Y:S05]  /*abf0*/  BSYNC B0 ;  /* 0x0000000000007941 */ /* 0x000fea0003800000 */
.L_x_15785:
        /* <DEDUP_REMOVED lines=28> */
.L_x_15789:
        /* <DEDUP_REMOVED lines=23> */
.L_x_15790:
[----:B------:R-:W-:Y:S05]  /*af30*/  BSYNC B0 ;  /* 0x0000000000007941 */ /* 0x000fea0003800000 */
.L_x_15788:
        /* <DEDUP_REMOVED lines=28> */
.L_x_15792:
        /* <DEDUP_REMOVED lines=23> */
.L_x_15793:
[----:B------:R-:W-:Y:S05]  /*b270*/  BSYNC B0 ;  /* 0x0000000000007941 */ /* 0x000fea0003800000 */
.L_x_15791:
        /* <DEDUP_REMOVED lines=28> */
.L_x_15795:
        /* <DEDUP_REMOVED lines=23> */
.L_x_15796:
[----:B------:R-:W-:Y:S05]  /*b5b0*/  BSYNC B0 ;  /* 0x0000000000007941 */ /* 0x000fea0003800000 */
.L_x_15794:
        /* <DEDUP_REMOVED lines=28> */
.L_x_15798:
        /* <DEDUP_REMOVED lines=23> */
.L_x_15799:
[----:B------:R-:W-:Y:S05]  /*b8f0*/  BSYNC B0 ;  /* 0x0000000000007941 */ /* 0x000fea0003800000 */
.L_x_15797:
        /* <DEDUP_REMOVED lines=28> */
.L_x_15801:
        /* <DEDUP_REMOVED lines=23> */
.L_x_15802:
[----:B------:R-:W-:Y:S05]  /*bc30*/  BSYNC B0 ;  /* 0x0000000000007941 */ /* 0x000fea0003800000 */
.L_x_15800:
        /* <DEDUP_REMOVED lines=28> */
.L_x_15804:
        /* <DEDUP_REMOVED lines=23> */
.L_x_15805:
[----:B------:R-:W-:Y:S05]  /*bf70*/  BSYNC B0 ;  /* 0x0000000000007941 */ /* 0x000fea0003800000 */
.L_x_15803:
        /* <DEDUP_REMOVED lines=26> */
.L_x_15807:
        /* <DEDUP_REMOVED lines=22> */
.L_x_15808:
[----:B------:R-:W-:Y:S05]  /*c280*/  BSYNC B0 ;  /* 0x0000000000007941 */ /* 0x000fea0003800000 */
.L_x_15806:
        /* <DEDUP_REMOVED lines=16> */
[----:B------:R-:W-:Y:S05]  /*c390*/  CALL.REL.NOINC `($__internal_15_$__cuda_sm20_rem_u64) ;  /* 0x0000cb6000007944 */ /* 0x000fea0003c00000 */
[----:B------:R-:W-:Y:S01]  /*c3a0*/  IMAD.MOV.U32 R4, RZ, RZ, R0 ;  /* 0x000000ffff047224 */ /* 0x000fe200078e0000 */
[----:B------:R-:W-:Y:S01]  /*c3b0*/  MOV R5, R3 ;  /* 0x0000000300057202 */ /* 0x000fe20000000f00 */
[----:B------:R-:W-:Y:S05]  /*c3c0*/  BRA `(.L_x_15811) ;  /* 0x0000012000007947 */ /* 0x000fea0003800000 */
.L_x_15810:
        /* <DEDUP_REMOVED lines=18> */
.L_x_15811:
[----:B------:R-:W-:Y:S05]  /*c4f0*/  BSYNC B0 ;  /* 0x0000000000007941 */ /* 0x000fea0003800000 */
.L_x_15809:
[----:B------:R-:W-:Y:S02]  /*c500*/  IMAD R3, R5, c[0x0][0x510], RZ ;  /* 0x0001440005037a24 */ /* 0x000fe400078e02ff */
[----:B------:R-:W-:-:S04]  /*c510*/  IMAD.WIDE.U32 R12, R4, c[0x0][0x510], R12 ;  /* 0x00014400040c7a25 */ /* 0x000fc800078e000c */
[----:B------:R-:W-:-:S04]  /*c520*/  IMAD R3, R4, c[0x0][0x514], R3 ;  /* 0x0001450004037a24 */ /* 0x000fc800078e0203 */
[----:B------:R-:W-:Y:S02]  /*c530*/  IMAD.IADD R13, R13, 0x1, R3 ;  /* 0x000000010d0d7824 */ /* 0x000fe400078e0203 */
.L_x_15736:
[----:B------:R-:W-:-:S04]  /*c540*/  LEA R4, P0, R12, c[0x0][0x518], 0x1 ;  /* 0x000146000c047a11 */ /* 0x000fc800078008ff */
[----:B------:R-:W-:-:S06]  /*c550*/  LEA.HI.X R5, R12, c[0x0][0x51c], R13, 0x1, P0 ;  /* 0x000147000c057a11 */ /* 0x000fcc00000f0c0d */
[----:B------:R0:W2:Y:S01]  /*c560*/  LDG.E.U16 R5, [R4.64] ;  /* 0x0000002404057981 */ /* 0x0000a2000c1e1500 */
[----:B------:R-:W-:-:S04]  /*c570*/  IADD3 R2, R2, 0x80, RZ ;  /* 0x0000008002027810 */ /* 0x000fc80007ffe0ff */
[----:B0-----:R-:W-:Y:S01]  /*c580*/  MOV R4, R2 ;  /* 0x0000000200047202 */ /* 0x001fe20000000f00 */
[----:B--2---:R0:W-:Y:S02]  /*c590*/  STG.E.U16 [R16.64], R5 ;  /* 0x0000000510007986 */ /* 0x0041e4000c101524 */
[----:B0-----:R-:W-:Y:S02]  /*c5a0*/  IMAD.MOV.U32 R5, RZ, RZ, RZ ;  /* 0x000000ffff057224 */ /* 0x001fe400078e00ff */
.L_x_15732:
[----:B------:R-:W-:Y:S05]  /*c5b0*/  BSYNC B6 ;  /* 0x0000000000067941 */ /* 0x000fea0003800000 */
.L_x_15731:
        /* <DEDUP_REMOVED lines=232> */
.L_x_15814:
        /* <DEDUP_REMOVED lines=33> */
.L_x_15816:
[----:B------:R-:W-:Y:S05]  /*d650*/  BSYNC B7 ;  /* 0x0000000000077941 */ /* 0x000fea0003800000 */
.L_x_15815:
        /* <DEDUP_REMOVED lines=32> */
.L_x_15819:
        /* <DEDUP_REMOVED lines=22> */
.L_x_15820:
[----:B------:R-:W-:Y:S05]  /*d9c0*/  BSYNC B0 ;  /* 0x0000000000007941 */ /* 0x000fea0003800000 */
.L_x_15818:
        /* <DEDUP_REMOVED lines=28> */
.L_x_15822:
        /* <DEDUP_REMOVED lines=23> */
.L_x_15823:
[----:B------:R-:W-:Y:S05]  /*dd00*/  BSYNC B0 ;  /* 0x0000000000007941 */ /* 0x000fea0003800000 */
.L_x_15821:
        /* <DEDUP_REMOVED lines=28> */
.L_x_15825:
        /* <DEDUP_REMOVED lines=23> */
.L_x_15826:
[----:B------:R-:W-:Y:S05]  /*e040*/  BSYNC B0 ;  /* 0x0000000000007941 */ /* 0x000fea0003800000 */
.L_x_15824:
        /* <DEDUP_REMOVED lines=28> */
.L_x_15828:
        /* <DEDUP_REMOVED lines=23> */
.L_x_15829:
[----:B------:R-:W-:Y:S05]  /*e380*/  BSYNC B0 ;  /* 0x0000000000007941 */ /* 0x000fea0003800000 */
.L_x_15827:
        /* <DEDUP_REMOVED lines=28> */
.L_x_15831:
        /* <DEDUP_REMOVED lines=23> */
.L_x_15832:
[----:B------:R-:W-:Y:S05]  /*e6c0*/  BSYNC B0 ;  /* 0x0000000000007941 */ /* 0x000fea0003800000 */
.L_x_15830:
        /* <DEDUP_REMOVED lines=28> */
.L_x_15834:
        /* <DEDUP_REMOVED lines=23> */
.L_x_15835:
[----:B------:R-:W-:Y:S05]  /*ea00*/  BSYNC B0 ;  /* 0x0000000000007941 */ /* 0x000fea0003800000 */
.L_x_15833:
        /* <DEDUP_REMOVED lines=28> */
.L_x_15837:
        /* <DEDUP_REMOVED lines=23> */
.L_x_15838:
[----:B------:R-:W-:Y:S05]  /*ed40*/  BSYNC B0 ;  /* 0x0000000000007941 */ /* 0x000fea0003800000 */
.L_x_15836:
        /* <DEDUP_REMOVED lines=28> */
.L_x_15840:
        /* <DEDUP_REMOVED lines=23> */
.L_x_15841:
[----:B------:R-:W-:Y:S05]  /*f080*/  BSYNC B0 ;  /* 0x0000000000007941 */ /* 0x000fea0003800000 */
.L_x_15839:
        /* <DEDUP_REMOVED lines=28> */
.L_x_15843:
        /* <DEDUP_REMOVED lines=23> */
.L_x_15844:
[----:B------:R-:W-:Y:S05]  /*f3c0*/  BSYNC B0 ;  /* 0x0000000000007941 */ /* 0x000fea0003800000 */
.L_x_15842:
        /* <DEDUP_REMOVED lines=28> */
.L_x_15846:
        /* <DEDUP_REMOVED lines=23> */
.L_x_15847:
[----:B------:R-:W-:Y:S05]  /*f700*/  BSYNC B0 ;  /* 0x0000000000007941 */ /* 0x000fea0003800000 */
.L_x_15845:
        /* <DEDUP_REMOVED lines=28> */
.L_x_15849:
        /* <DEDUP_REMOVED lines=23> */
.L_x_15850:
[----:B------:R-:W-:Y:S05]  /*fa40*/  BSYNC B0 ;  /* 0x0000000000007941 */ /* 0x000fea0003800000 */
.L_x_15848:
        /* <DEDUP_REMOVED lines=28> */
.L_x_15852:
        /* <DEDUP_REMOVED lines=23> */
.L_x_15853:
[----:B------:R-:W-:Y:S05]  /*fd80*/  BSYNC B0 ;  /* 0x0000000000007941 */ /* 0x000fea0003800000 */
.L_x_15851:
        /* <DEDUP_REMOVED lines=28> */
.L_x_15855:
        /* <DEDUP_REMOVED lines=23> */
.L_x_15856:
[----:B------:R-:W-:Y:S05]  /*100c0*/  BSYNC B0 ;  /* 0x0000000000007941 */ /* 0x000fea0003800000 */
.L_x_15854:
        /* <DEDUP_REMOVED lines=28> */
.L_x_15858:
        /* <DEDUP_REMOVED lines=23> */
.L_x_15859:
[----:B------:R-:W-:Y:S05]  /*10400*/  BSYNC B0 ;  /* 0x0000000000007941 */ /* 0x000fea0003800000 */
.L_x_15857:
        /* <DEDUP_REMOVED lines=28> */
.L_x_15861:
        /* <DEDUP_REMOVED lines=23> */
.L_x_15862:
[----:B------:R-:W-:Y:S05]  /*10740*/  BSYNC B0 ;  /* 0x0000000000007941 */ /* 0x000fea0003800000 */
.L_x_15860:
        /* <DEDUP_REMOVED lines=28> */
.L_x_15864:
        /* <DEDUP_REMOVED lines=23> */
.L_x_15865:
[----:B------:R-:W-:Y:S05]  /*10a80*/  BSYNC B0 ;  /* 0x0000000000007941 */ /* 0x000fea0003800000 */
.L_x_15863:
        /* <DEDUP_REMOVED lines=28> */
.L_x_15867:
        /* <DEDUP_REMOVED lines=23> */
.L_x_15868:
[----:B------:R-:W-:Y:S05]  /*10dc0*/  BSYNC B0 ;  /* 0x0000000000007941 */ /* 0x000fea0003800000 */
.L_x_15866:
        /* <DEDUP_REMOVED lines=28> */
.L_x_15870:
        /* <DEDUP_REMOVED lines=23> */
.L_x_15871:
[----:B------:R-:W-:Y:S05]  /*11100*/  BSYNC B0 ;  /* 0x0000000000007941 */ /* 0x000fea0003800000 */
.L_x_15869:
        /* <DEDUP_REMOVED lines=28> */
.L_x_15873:
        /* <DEDUP_REMOVED lines=23> */
.L_x_15874:
[----:B------:R-:W-:Y:S05]  /*11440*/  BSYNC B0 ;  /* 0x0000000000007941 */ /* 0x000fea0003800000 */
.L_x_15872:
        /* <DEDUP_REMOVED lines=28> */
.L_x_15876:
        /* <DEDUP_REMOVED lines=23> */
.L_x_15877:
[----:B------:R-:W-:Y:S05]  /*11780*/  BSYNC B0 ;  /* 0x0000000000007941 */ /* 0x000fea0003800000 */
.L_x_15875:
        /* <DEDUP_REMOVED lines=28> */
.L_x_15879:
        /* <DEDUP_REMOVED lines=23> */
.L_x_15880:
[----:B------:R-:W-:Y:S05]  /*11ac0*/  BSYNC B0 ;  /* 0x0000000000007941 */ /* 0x000fea0003800000 */
.L_x_15878:
        /* <DEDUP_REMOVED lines=28> */
.L_x_15882:
        /* <DEDUP_REMOVED lines=23> */
.L_x_15883:
[----:B------:R-:W-:Y:S05]  /*11e00*/  BSYNC B0 ;  /* 0x0000000000007941 */ /* 0x000fea0003800000 */
.L_x_15881:
        /* <DEDUP_REMOVED lines=28> */
.L_x_15885:
        /* <DEDUP_REMOVED lines=23> */
.L_x_15886:
[----:B------:R-:W-:Y:S05]  /*12140*/  BSYNC B0 ;  /* 0x0000000000007941 */ /* 0x000fea0003800000 */
.L_x_15884:
        /* <DEDUP_REMOVED lines=26> */
.L_x_15888:
        /* <DEDUP_REMOVED lines=22> */
.L_x_15889:
[----:B------:R-:W-:Y:S05]  /*12450*/  BSYNC B0 ;  /* 0x0000000000007941 */ /* 0x000fea0003800000 */
.L_x_15887:
        /* <DEDUP_REMOVED lines=20> */
.L_x_15891:
        /* <DEDUP_REMOVED lines=18> */
.L_x_15892:
[----:B------:R-:W-:Y:S05]  /*126c0*/  BSYNC B0 ;  /* 0x0000000000007941 */ /* 0x000fea0003800000 */
.L_x_15890:
[----:B------:R-:W-:Y:S02]  /*126d0*/  IMAD R3, R5, c[0x0][0x510], RZ ;  /* 0x0001440005037a24 */ /* 0x000fe400078e02ff */
[----:B------:R-:W-:-:S04]  /*126e0*/  IMAD.WIDE.U32 R12, R4, c[0x0][0x510], R12 ;  /* 0x00014400040c7a25 */ /* 0x000fc800078e000c */
[----:B------:R-:W-:-:S04]  /*126f0*/  IMAD R3, R4, c[0x0][0x514], R3 ;  /* 0x0001450004037a24 */ /* 0x000fc800078e0203 */
[----:B------:R-:W-:Y:S02]  /*12700*/  IMAD.IADD R13, R13, 0x1, R3 ;  /* 0x000000010d0d7824 */ /* 0x000fe400078e0203 */
.L_x_15817:
[----:B------:R-:W-:-:S04]  /*12710*/  LEA R4, P0, R12, c[0x0][0x518], 0x1 ;  /* 0x000146000c047a11 */ /* 0x000fc800078008ff */
[----:B------:R-:W-:-:S06]  /*12720*/  LEA.HI.X R5, R12, c[0x0][0x51c], R13, 0x1, P0 ;  /* 0x000147000c057a11 */ /* 0x000fcc00000f0c0d */
[----:B------:R0:W2:Y:S01]  /*12730*/  LDG.E.U16 R5, [R4.64] ;  /* 0x0000002404057981 */ /* 0x0000a2000c1e1500 */
[----:B------:R-:W-:-:S04]  /*12740*/  IADD3 R2, R2, 0x80, RZ ;  /* 0x0000008002027810 */ /* 0x000fc80007ffe0ff */
[----:B0-----:R-:W-:Y:S01]  /*12750*/  MOV R4, R2 ;  /* 0x0000000200047202 */ /* 0x001fe20000000f00 */
[----:B--2---:R0:W-:Y:S02]  /*12760*/  STG.E.U16 [R16.64], R5 ;  /* 0x0000000510007986 */ /* 0x0041e4000c101524 */
[----:B0-----:R-:W-:Y:S02]  /*12770*/  IMAD.MOV.U32 R5, RZ, RZ, RZ ;  /* 0x000000ffff057224 */ /* 0x001fe400078e00ff */
.L_x_15813:
[----:B------:R-:W-:Y:S05]  /*12780*/  BSYNC B6 ;  /* 0x0000000000067941 */ /* 0x000fea0003800000 */
.L_x_15812:
        /* <DEDUP_REMOVED lines=231> */
.L_x_15893:
        /* <DEDUP_REMOVED lines=33> */
.L_x_15895:
[----:B------:R-:W-:Y:S05]  /*13810*/  BSYNC B6 ;  /* 0x0000000000067941 */ /* 0x000fea0003800000 */
.L_x_15894:
        /* <DEDUP_REMOVED lines=32> */
.L_x_15898:
        /* <DEDUP_REMOVED lines=23> */
.L_x_15899:
[----:B------:R-:W-:Y:S05]  /*13b90*/  BSYNC B0 ;  /* 0x0000000000007941 */ /* 0x000fea0003800000 */
.L_x_15897:
        /* <DEDUP_REMOVED lines=28> */
.L_x_15901:
        /* <DEDUP_REMOVED lines=23> */
.L_x_15902:
[----:B------:R-:W-:Y:S05]  /*13ed0*/  BSYNC B0 ;  /* 0x0000000000007941 */ /* 0x000fea0003800000 */
.L_x_15900:
        /* <DEDUP_REMOVED lines=29> */
.L_x_15904:
        /* <DEDUP_REMOVED lines=23> */
.L_x_15905:
[----:B------:R-:W-:Y:S05]  /*14220*/  BSYNC B0 ;  /* 0x0000000000007941 */ /* 0x000fea0003800000 */
.L_x_15903:
        /* <DEDUP_REMOVED lines=29> */
.L_x_15907:
        /* <DEDUP_REMOVED lines=23> */
.L_x_15908:
[----:B------:R-:W-:Y:S05]  /*14570*/  BSYNC B0 ;  /* 0x0000000000007941 */ /* 0x000fea0003800000 */
.L_x_15906:
        /* <DEDUP_REMOVED lines=29> */
.L_x_15910:
        /* <DEDUP_REMOVED lines=23> */
.L_x_15911:
[----:B------:R-:W-:Y:S05]  /*148c0*/  BSYNC B0 ;  /* 0x0000000000007941 */ /* 0x000fea0003800000 */
.L_x_15909:
        /* <DEDUP_REMOVED lines=29> */
.L_x_15913:
        /* <DEDUP_REMOVED lines=23> */
.L_x_15914:
[----:B------:R-:W-:Y:S05]  /*14c10*/  BSYNC B0 ;  /* 0x0000000000007941 */ /* 0x000fea0003800000 */
.L_x_15912:
        /* <DEDUP_REMOVED lines=29> */
.L_x_15916:
        /* <DEDUP_REMOVED lines=23> */
.L_x_15917:
[----:B------:R-:W-:Y:S05]  /*14f60*/  BSYNC B0 ;  /* 0x0000000000007941 */ /* 0x000fea0003800000 */
.L_x_15915:
        /* <DEDUP_REMOVED lines=29> */
.L_x_15919:
        /* <DEDUP_REMOVED lines=23> */
.L_x_15920:
[----:B------:R-:W-:Y:S05]  /*152b0*/  BSYNC B0 ;  /* 0x0000000000007941 */ /* 0x000fea0003800000 */
.L_x_15918:
        /* <DEDUP_REMOVED lines=29> */
.L_x_15922:
        /* <DEDUP_REMOVED lines=23> */
.L_x_15923:
[----:B------:R-:W-:Y:S05]  /*15600*/  BSYNC B0 ;  /* 0x0000000000007941 */ /* 0x000fea0003800000 */
.L_x_15921:
        /* <DEDUP_REMOVED lines=29> */
.L_x_15925:
        /* <DEDUP_REMOVED lines=23> */
.L_x_15926:
[----:B------:R-:W-:Y:S05]  /*15950*/  BSYNC B0 ;  /* 0x0000000000007941 */ /* 0x000fea0003800000 */
.L_x_15924:
        /* <DEDUP_REMOVED lines=29> */
.L_x_15928:
        /* <DEDUP_REMOVED lines=23> */
.L_x_15929:
[----:B------:R-:W-:Y:S05]  /*15ca0*/  BSYNC B0 ;  /* 0x0000000000007941 */ /* 0x000fea0003800000 */
.L_x_15927:
        /* <DEDUP_REMOVED lines=29> */
.L_x_15931:
        /* <DEDUP_REMOVED lines=23> */
.L_x_15932:
[----:B------:R-:W-:Y:S05]  /*15ff0*/  BSYNC B0 ;  /* 0x0000000000007941 */ /* 0x000fea0003800000 */
.L_x_15930:
        /* <DEDUP_REMOVED lines=29> */
.L_x_15934:
        /* <DEDUP_REMOVED lines=23> */
.L_x_15935:
[----:B------:R-:W-:Y:S05]  /*16340*/  BSYNC B0 ;  /* 0x0000000000007941 */ /* 0x000fea0003800000 */
.L_x_15933:
        /* <DEDUP_REMOVED lines=29> */
.L_x_15937:
        /* <DEDUP_REMOVED lines=23> */
.L_x_15938:
[----:B------:R-:W-:Y:S05]  /*16690*/  BSYNC B0 ;  /* 0x0000000000007941 */ /* 0x000fea0003800000 */
.L_x_15936:
        /* <DEDUP_REMOVED lines=29> */
.L_x_15940:
        /* <DEDUP_REMOVED lines=23> */
.L_x_15941:
[----:B------:R-:W-:Y:S05]  /*169e0*/  BSYNC B0 ;  /* 0x0000000000007941 */ /* 0x000fea0003800000 */
.L_x_15939:
        /* <DEDUP_REMOVED lines=29> */
.L_x_15943:
        /* <DEDUP_REMOVED lines=23> */
.L_x_15944:
[----:B------:R-:W-:Y:S05]  /*16d30*/  BSYNC B0 ;  /* 0x0000000000007941 */ /* 0x000fea0003800000 */
.L_x_15942:
        /* <DEDUP_REMOVED lines=29> */
.L_x_15946:
        /* <DEDUP_REMOVED lines=23> */
.L_x_15947:
[----:B------:R-:W-:Y:S05]  /*17080*/  BSYNC B0 ;  /* 0x0000000000007941 */ /* 0x000fea0003800000 */
.L_x_15945:
        /* <DEDUP_REMOVED lines=29> */
.L_x_15949:
        /* <DEDUP_REMOVED lines=23> */
.L_x_15950:
[----:B------:R-:W-:Y:S05]  /*173d0*/  BSYNC B0 ;  /* 0x0000000000007941 */ /* 0x000fea0003800000 */
.L_x_15948:
        /* <DEDUP_REMOVED lines=29> */
.L_x_15952:
        /* <DEDUP_REMOVED lines=23> */
.L_x_15953:
[----:B------:R-:W-:Y:S05]  /*17720*/  BSYNC B0 ;  /* 0x0000000000007941 */ /* 0x000fea0003800000 */
.L_x_15951:
        /* <DEDUP_REMOVED lines=29> */
.L_x_15955:
        /* <DEDUP_REMOVED lines=23> */
.L_x_15956:
[----:B------:R-:W-:Y:S05]  /*17a70*/  BSYNC B0 ;  /* 0x0000000000007941 */ /* 0x000fea0003800000 */
.L_x_15954:
        /* <DEDUP_REMOVED lines=29> */
.L_x_15958:
        /* <DEDUP_REMOVED lines=23> */
.L_x_15959:
[----:B------:R-:W-:Y:S05]  /*17dc0*/  BSYNC B0 ;  /* 0x0000000000007941 */ /* 0x000fea0003800000 */
.L_x_15957:
        /* <DEDUP_REMOVED lines=29> */
.L_x_15961:
        /* <DEDUP_REMOVED lines=23> */
.L_x_15962:
[----:B------:R-:W-:Y:S05]  /*18110*/  BSYNC B0 ;  /* 0x0000000000007941 */ /* 0x000fea0003800000 */
.L_x_15960:
        /* <DEDUP_REMOVED lines=29> */
.L_x_15964:
        /* <DEDUP_REMOVED lines=23> */
.L_x_15965:
[----:B------:R-:W-:Y:S05]  /*18460*/  BSYNC B0 ;  /* 0x0000000000007941 */ /* 0x000fea0003800000 */
.L_x_15963:
        /* <DEDUP_REMOVED lines=27> */
.L_x_15967:
        /* <DEDUP_REMOVED lines=22> */
.L_x_15968:
[----:B------:R-:W-:Y:S05]  /*18780*/  BSYNC B0 ;  /* 0x0000000000007941 */ /* 0x000fea0003800000 */
.L_x_15966:
        /* <DEDUP_REMOVED lines=21> */
.L_x_15970:
        /* <DEDUP_REMOVED lines=18> */
.L_x_15971:
[----:B------:R-:W-:Y:S05]  /*18a00*/  BSYNC B0 ;  /* 0x0000000000007941 */ /* 0x000fea0003800000 */
.L_x_15969:
[----:B------:R-:W-:Y:S02]  /*18a10*/  IMAD R5, R5, c[0x0][0x510], RZ ;  /* 0x0001440005057a24 */ /* 0x000fe400078e02ff */
[----:B------:R-:W-:Y:S02]  /*18a20*/  IMAD.MOV.U32 R3, RZ, RZ, R15 ;  /* 0x000000ffff037224 */ /* 0x000fe400078e000f */
[C---:B------:R-:W-:Y:S02]  /*18a30*/  IMAD R5, R4.reuse, c[0x0][0x514], R5 ;  /* 0x0001450004057a24 */ /* 0x040fe400078e0205 */
[----:B------:R-:W-:-:S05]  /*18a40*/  IMAD.WIDE.U32 R2, R4, c[0x0][0x510], R2 ;  /* 0x0001440004027a25 */ /* 0x000fca00078e0002 */
[----:B------:R-:W-:Y:S02]  /*18a50*/  IADD3 R15, R3, R5, RZ ;  /* 0x00000005030f7210 */ /* 0x000fe40007ffe0ff */
.L_x_15896:
[----:B------:R-:W-:-:S04]  /*18a60*/  LEA R4, P0, R2, c[0x0][0x518], 0x1 ;  /* 0x0001460002047a11 */ /* 0x000fc800078008ff */
[----:B------:R-:W-:-:S06]  /*18a70*/  LEA.HI.X R5, R2, c[0x0][0x51c], R15, 0x1, P0 ;  /* 0x0001470002057a11 */ /* 0x000fcc00000f0c0f */
[----:B------:R-:W2:Y:S04]  /*18a80*/  LDG.E.U16 R5, [R4.64] ;  /* 0x0000002404057981 */ /* 0x000ea8000c1e1500 */
[----:B--2---:R-:W-:Y:S01]  /*18a90*/  STG.E.U16 [R16.64], R5 ;  /* 0x0000000510007986 */ /* 0x004fe2000c101524 */
[----:B------:R-:W-:Y:S05]  /*18aa0*/  EXIT ;  /* 0x000000000000794d */ /* 0x000fea0003800000 */
        .weak           $__internal_14_$__cuda_sm20_div_u64
        .type           $__internal_14_$__cuda_sm20_div_u64,@function
        .size           $__internal_14_$__cuda_sm20_div_u64,($__internal_15_$__cuda_sm20_rem_u64 - $__internal_14_$__cuda_sm20_div_u64)
$__internal_14_$__cuda_sm20_div_u64:
        /* <DEDUP_REMOVED lines=68> */
[----:B------:R-:W-:Y:S05]  /*18ef0*/  RET.REL.NODEC R4 `(_ZN2at6native24index_elementwise_kernelILi128ELi4EZNS0_20cuda_take_put_kernelIslZZZZZNS0_11take_kernelERNS_14TensorIteratorERKNS_10TensorBaseEENKUlvE_clEvENKUlvE3_clEvENKUlvE_clEvENKUlvE0_clEvEUlRslE_EEvS4_S7_RKT1_EUliE_EEvlSE_) ;  /* 0xfffe710004007950 */ /* 0x000fea0003c3ffff */
        .weak           $__internal_15_$__cuda_sm20_rem_u64
        .type           $__internal_15_$__cuda_sm20_rem_u64,@function
        .size           $__internal_15_$__cuda_sm20_rem_u64,(.L_x_27381 - $__internal_15_$__cuda_sm20_rem_u64)
$__internal_15_$__cuda_sm20_rem_u64:
        /* <DEDUP_REMOVED lines=63> */
[----:B------:R-:W-:Y:S06]  /*192f0*/  RET.REL.NODEC R4 `(_ZN2at6native24index_elementwise_kernelILi128ELi4EZNS0_20cuda_take_put_kernelIslZZZZZNS0_11take_kernelERNS_14TensorIteratorERKNS_10TensorBaseEENKUlvE_clEvENKUlvE3_clEvENKUlvE_clEvENKUlvE0_clEvEUlRslE_EEvS4_S7_RKT1_EUliE_EEvlSE_) ;  /* 0xfffe6d0004007950 */ /* 0x000fec0003c3ffff */
.L_x_15972:
        /* <DEDUP_REMOVED lines=16> */
.L_x_27381:


//--------------------- .text._ZN2at6native24index_elementwise_kernelILi128ELi4EZNS0_20cuda_take_put_kernelIsiZZZZZNS0_11take_kernelERNS_14TensorIteratorERKNS_10TensorBaseEENKUlvE_clEvENKUlvE3_clEvENKUlvE_clEvENKUlvE_clEvEUlRsiE_EEvS4_S7_RKT1_EUliE_EEvlSE_ --------------------------
	.section	.text._ZN2at6native24index_elementwise_kernelILi128ELi4EZNS0_20cuda_take_put_kernelIsiZZZZZNS0_11take_kernelERNS_14TensorIteratorERKNS_10TensorBaseEENKUlvE_clEvENKUlvE3_clEvENKUlvE_clEvENKUlvE_clEvEUlRsiE_EEvS4_S7_RKT1_EUliE_EEvlSE_,"ax",@progbits
	.sectioninfo	@"SHI_REGISTERS=28"
	.align	128
        .global         _ZN2at6native24index_elementwise_kernelILi128ELi4EZNS0_20cuda_take_put_kernelIsiZZZZZNS0_11take_kernelERNS_14TensorIteratorERKNS_10TensorBaseEENKUlvE_clEvENKUlvE3_clEvENKUlvE_clEvENKUlvE_clEvEUlRsiE_EEvS4_S7_RKT1_EUliE_EEvlSE_
        .type           _ZN2at6native24index_elementwise_kernelILi128ELi4EZNS0_20cuda_take_put_kernelIsiZZZZZNS0_11take_kernelERNS_14TensorIteratorERKNS_10TensorBaseEENKUlvE_clEvENKUlvE3_clEvENKUlvE_clEvENKUlvE_clEvEUlRsiE_EEvS4_S7_RKT1_EUliE_EEvlSE_,@function
        .size           _ZN2at6native24index_elementwise_kernelILi128ELi4EZNS0_20cuda_take_put_kernelIsiZZZZZNS0_11take_kernelERNS_14TensorIteratorERKNS_10TensorBaseEENKUlvE_clEvENKUlvE3_clEvENKUlvE_clEvENKUlvE_clEvEUlRsiE_EEvS4_S7_RKT1_EUliE_EEvlSE_,(.L_x_27542 - _ZN2at6native24index_elementwise_kernelILi128ELi4EZNS0_20cuda_take_put_kernelIsiZZZZZNS0_11take_kernelERNS_14TensorIteratorERKNS_10TensorBaseEENKUlvE_clEvENKUlvE3_clEvENKUlvE_clEvENKUlvE_clEvEUlRsiE_EEvS4_S7_RKT1_EUliE_EEvlSE_)
        .other          _ZN2at6native24index_elementwise_kernelILi128ELi4EZNS0_20cuda_take_put_kernelIsiZZZZZNS0_11take_kernelERNS_14TensorIteratorERKNS_10TensorBaseEENKUlvE_clEvENKUlvE3_clEvENKUlvE_clEvENKUlvE_clEvEUlRsiE_EEvS4_S7_RKT1_EUliE_EEvlSE_,@"STO_CUDA_ENTRY STV_DEFAULT"
_ZN2at6native24index_elementwise_kernelILi128ELi4EZNS0_20cuda_take_put_kernelIsiZZZZZNS0_11take_kernelERNS_14TensorIteratorERKNS_10TensorBaseEENKUlvE_clEvENKUlvE3_clEvENKUlvE_clEvENKUlvE_clEvEUlRsiE_EEvS4_S7_RKT1_EUliE_EEvlSE_:
.text._ZN2at6native24index_elementwise_kernelILi128ELi4EZNS0_20cuda_take_put_kernelIsiZZZZZNS0_11take_kernelERNS_14TensorIteratorERKNS_10TensorBaseEENKUlvE_clEvENKUlvE3_clEvENKUlvE_clEvENKUlvE_clEvEUlRsiE_EEvS4_S7_RKT1_EUliE_EEvlSE_:
        /* <DEDUP_REMOVED lines=239> */
.L_x_15975:
        /* <DEDUP_REMOVED lines=33> */
.L_x_15977:
[----:B------:R-:W-:Y:S05]  /*1100*/  BSYNC B6 ;  /* 0x0000000000067941 */ /* 0x000fea0003800000 */
.L_x_15976:
        /* <DEDUP_REMOVED lines=209> */
.L_x_15978:
        /* <DEDUP_REMOVED lines=8> */
.L_x_15974:
[----:B------:R-:W-:Y:S05]  /*1ea0*/  BSYNC B7 ;  /* 0x0000000000077941 */ /* 0x000fea0003800000 */
.L_x_15973:
        /* <DEDUP_REMOVED lines=233> */
.L_x_15981:
        /* <DEDUP_REMOVED lines=33> */
.L_x_15983:
[----:B------:R-:W-:Y:S05]  /*2f50*/  BSYNC B6 ;  /* 0x0000000000067941 */ /* 0x000fea0003800000 */
.L_x_15982:
        /* <DEDUP_REMOVED lines=209> */
.L_x_15984:
[----:B------:R-:W-:-:S05]  /*3c70*/  MOV R2, 0x2 ;  /* 0x0000000200027802 */ /* 0x000fca0000000f00 */
[----:B------:R-:W-:-:S06]  /*3c80*/  IMAD.WIDE R2, R3, R2, c[0x0][0x510] ;  /* 0x0001440003027625 */ /* 0x000fcc00078e0202 */
[----:B------:R0:W2:Y:S01]  /*3c90*/  LDG.E.U16 R3, [R2.64] ;  /* 0x0000002402037981 */ /* 0x0000a2000c1e1500 */
[----:B------:R-:W-:-:S04]  /*3ca0*/  IADD3 R23, R23, 0x80, RZ ;  /* 0x0000008017177810 */ /* 0x000fc80007ffe0ff */
[----:B0-----:R-:W-:Y:S01]  /*3cb0*/  MOV R2, R23 ;  /* 0x0000001700027202 */ /* 0x001fe20000000f00 */
[----:B--2---:R0:W-:Y:S02]  /*3cc0*/  STG.E.U16 [R18.64], R3 ;  /* 0x0000000312007986 */ /* 0x0041e4000c101524 */
[----:B0-----:R-:W-:Y:S02]  /*3cd0*/  MOV R3, RZ ;  /* 0x000000ff00037202 */ /* 0x001fe40000000f00 */
.L_x_15980:
[----:B------:R-:W-:Y:S05]  /*3ce0*/  BSYNC B7 ;  /* 0x0000000000077941 */ /* 0x000fea0003800000 */
.L_x_15979:
        /* <DEDUP_REMOVED lines=233> */
.L_x_15987:
        /* <DEDUP_REMOVED lines=33> */
.L_x_15989:
[----:B------:R-:W-:Y:S05]  /*4d90*/  BSYNC B6 ;  /* 0x0000000000067941 */ /* 0x000fea0003800000 */
.L_x_15988:
        /* <DEDUP_REMOVED lines=209> */
.L_x_15990:
[----:B------:R-:W-:-:S04]  /*5ab0*/  IMAD.MOV.U32 R2, RZ, RZ, 0x2 ;  /* 0x00000002ff027424 */ /* 0x000fc800078e00ff */
[----:B------:R-:W-:-:S06]  /*5ac0*/  IMAD.WIDE R2, R3, R2, c[0x0][0x510] ;  /* 0x0001440003027625 */ /* 0x000fcc00078e0202 */
[----:B------:R0:W2:Y:S01]  /*5ad0*/  LDG.E.U16 R3, [R2.64] ;  /* 0x0000002402037981 */ /* 0x0000a2000c1e1500 */
[----:B------:R-:W-:-:S04]  /*5ae0*/  IADD3 R23, R23, 0x80, RZ ;  /* 0x0000008017177810 */ /* 0x000fc80007ffe0ff */
[----:B0-----:R-:W-:Y:S01]  /*5af0*/  MOV R2, R23 ;  /* 0x0000001700027202 */ /* 0x001fe20000000f00 */
[----:B--2---:R0:W-:Y:S02]  /*5b00*/  STG.E.U16 [R18.64], R3 ;  /* 0x0000000312007986 */ /* 0x0041e4000c101524 */
[----:B0-----:R-:W-:Y:S02]  /*5b10*/  MOV R3, RZ ;  /* 0x000000ff00037202 */ /* 0x001fe40000000f00 */
.L_x_15986:
[----:B------:R-:W-:Y:S05]  /*5b20*/  BSYNC B7 ;  /* 0x0000000000077941 */ /* 0x000fea0003800000 */
.L_x_15985:
        /* <DEDUP_REMOVED lines=232> */
.L_x_15991:
        /* <DEDUP_REMOVED lines=33> */
.L_x_15993:
[----:B------:R-:W-:Y:S05]  /*6bc0*/  BSYNC B6 ;  /* 0x0000000000067941 */ /* 0x000fea0003800000 */
.L_x_15992:
        /* <DEDUP_REMOVED lines=209> */
.L_x_15994:
[----:B------:R-:W-:-:S05]  /*78e0*/  MOV R2, 0x2 ;  /* 0x0000000200027802 */ /* 0x000fca0000000f00 */
[----:B------:R-:W-:-:S06]  /*78f0*/  IMAD.WIDE R2, R3, R2, c[0x0][0x510] ;  /* 0x0001440003027625 */ /* 0x000fcc00078e0202 */
[----:B------:R-:W2:Y:S04]  /*7900*/  LDG.E.U16 R3, [R2.64] ;  /* 0x0000002402037981 */ /* 0x000ea8000c1e1500 */
[----:B--2---:R-:W-:Y:S01]  /*7910*/  STG.E.U16 [R18.64], R3 ;  /* 0x0000000312007986 */ /* 0x004fe2000c101524 */
[----:B------:R-:W-:Y:S05]  /*7920*/  EXIT ;  /* 0x000000000000794d */ /* 0x000fea0003800000 */
.L_x_15995:
        /* <DEDUP_REMOVED lines=13> */
.L_x_27542:


//--------------------- .text._ZN2at6native24index_elementwise_kernelILi128ELi4EZNS0_20cuda_take_put_kernelIllZZZZZNS0_11take_kernelERNS_14TensorIteratorERKNS_10TensorBaseEENKUlvE_clEvENKUlvE2_clEvENKUlvE_clEvENKUlvE0_clEvEUlRllE_EEvS4_S7_RKT1_EUliE_EEvlSE_ --------------------------
	.section	.text._ZN2at6native24index_elementwise_kernelILi128ELi4EZNS0_20cuda_take_put_kernelIllZZZZZNS0_11take_kernelERNS_14TensorIteratorERKNS_10TensorBaseEENKUlvE_clEvENKUlvE2_clEvENKUlvE_clEvENKUlvE0_clEvEUlRllE_EEvS4_S7_RKT1_EUliE_EEvlSE_,"ax",@progbits
	.sectioninfo	@"SHI_REGISTERS=26"
	.align	128
        .global         _ZN2at6native24index_elementwise_kernelILi128ELi4EZNS0_20cuda_take_put_kernelIllZZZZZNS0_11take_kernelERNS_14TensorIteratorERKNS_10TensorBaseEENKUlvE_clEvENKUlvE2_clEvENKUlvE_clEvENKUlvE0_clEvEUlRllE_EEvS4_S7_RKT1_EUliE_EEvlSE_
        .type           _ZN2at6native24index_elementwise_kernelILi128ELi4EZNS0_20cuda_take_put_kernelIllZZZZZNS0_11take_kernelERNS_14TensorIteratorERKNS_10TensorBaseEENKUlvE_clEvENKUlvE2_clEvENKUlvE_clEvENKUlvE0_clEvEUlRllE_EEvS4_S7_RKT1_EUliE_EEvlSE_,@function
        .size           _ZN2at6native24index_elementwise_kernelILi128ELi4EZNS0_20cuda_take_put_kernelIllZZZZZNS0_11take_kernelERNS_14TensorIteratorERKNS_10TensorBaseEENKUlvE_clEvENKUlvE2_clEvENKUlvE_clEvENKUlvE0_clEvEUlRllE_EEvS4_S7_RKT1_EUliE_EEvlSE_,(.L_x_27383 - _ZN2at6native24index_elementwise_kernelILi128ELi4EZNS0_20cuda_take_put_kernelIllZZZZZNS0_11take_kernelERNS_14TensorIteratorERKNS_10TensorBaseEENKUlvE_clEvENKUlvE2_clEvENKUlvE_clEvENKUlvE0_clEvEUlRllE_EEvS4_S7_RKT1_EUliE_EEvlSE_)
        .other          _ZN2at6native24index_elementwise_kernelILi128ELi4EZNS0_20cuda_take_put_kernelIllZZZZZNS0_11take_kernelERNS_14TensorIteratorERKNS_10TensorBaseEENKUlvE_clEvENKUlvE2_clEvENKUlvE_clEvENKUlvE0_clEvEUlRllE_EEvS4_S7_RKT1_EUliE_EEvlSE_,@"STO_CUDA_ENTRY STV_DEFAULT"
_ZN2at6native24index_elementwise_kernelILi128ELi4EZNS0_20cuda_take_put_kernelIllZZZZZNS0_11take_kernelERNS_14TensorIteratorERKNS_10TensorBaseEENKUlvE_clEvENKUlvE2_clEvENKUlvE_clEvENKUlvE0_clEvEUlRllE_EEvS4_S7_RKT1_EUliE_EEvlSE_:
.text._ZN2at6native24index_elementwise_kernelILi128ELi4EZNS0_20cuda_take_put_kernelIllZZZZZNS0_11take_kernelERNS_14TensorIteratorERKNS_10TensorBaseEENKUlvE_clEvENKUlvE2_clEvENKUlvE_clEvENKUlvE0_clEvEUlRllE_EEvS4_S7_RKT1_EUliE_EEvlSE_:
        /* <DEDUP_REMOVED lines=240> */
.L_x_15998:
        /* <DEDUP_REMOVED lines=33> */
.L_x_16000:
[----:B------:R-:W-:Y:S05]  /*1110*/  BSYNC B7 ;  /* 0x0000000000077941 */ /* 0x000fea0003800000 */
.L_x_15999:
        /* <DEDUP_REMOVED lines=21> */
[----:B------:R-:W-:Y:S05]  /*1270*/  CALL.REL.NOINC `($__internal_16_$__cuda_sm20_div_u64) ;  /* 0x0001783000007944 */ /* 0x000fea0003c00000 */
        /* <DEDUP_REMOVED lines=10> */
.L_x_16003:
        /* <DEDUP_REMOVED lines=22> */
.L_x_16004:
[----:B------:R-:W-:Y:S05]  /*1480*/  BSYNC B0 ;  /* 0x0000000000007941 */ /* 0x000fea0003800000 */
.L_x_16002:
        /* <DEDUP_REMOVED lines=16> */
[----:B------:R-:W-:Y:S05]  /*1590*/  CALL.REL.NOINC `($__internal_16_$__cuda_sm20_div_u64) ;  /* 0x0001751000007944 */ /* 0x000fea0003c00000 */
        /* <DEDUP_REMOVED lines=11> */
.L_x_16006:
        /* <DEDUP_REMOVED lines=23> */
.L_x_16007:
[----:B------:R-:W-:Y:S05]  /*17c0*/  BSYNC B0 ;  /* 0x0000000000007941 */ /* 0x000fea0003800000 */
.L_x_16005:
        /* <DEDUP_REMOVED lines=17> */
[----:B------:R-:W-:Y:S05]  /*18e0*/  CALL.REL.NOINC `($__internal_16_$__cuda_sm20_div_u64) ;  /* 0x000171c000007944 */ /* 0x000fea0003c00000 */
        /* <DEDUP_REMOVED lines=11> */
.L_x_16009:
        /* <DEDUP_REMOVED lines=23> */
.L_x_16010:
[----:B------:R-:W-:Y:S05]  /*1b10*/  BSYNC B0 ;  /* 0x0000000000007941 */ /* 0x000fea0003800000 */
.L_x_16008:
        /* <DEDUP_REMOVED lines=29> */
.L_x_16012:
        /* <DEDUP_REMOVED lines=23> */
.L_x_16013:
[----:B------:R-:W-:Y:S05]  /*1e60*/  BSYNC B0 ;  /* 0x0000000000007941 */ /* 0x000fea0003800000 */
.L_x_16011:
        /* <DEDUP_REMOVED lines=29> */
.L_x_16015:
        /* <DEDUP_REMOVED lines=23> */
.L_x_16016:
[----:B------:R-:W-:Y:S05]  /*21b0*/  BSYNC B0 ;  /* 0x0000000000007941 */ /* 0x000fea0003800000 */
.L_x_16014:
        /* <DEDUP_REMOVED lines=29> */
.L_x_16018:
        /* <DEDUP_REMOVED lines=23> */
.L_x_16019:
[----:B------:R-:W-:Y:S05]  /*2500*/  BSYNC B0 ;  /* 0x0000000000007941 */ /* 0x000fea0003800000 */
.L_x_16017:
        /* <DEDUP_REMOVED lines=29> */
.L_x_16021:
        /* <DEDUP_REMOVED lines=23> */
.L_x_16022:
[----:B------:R-:W-:Y:S05]  /*2850*/  BSYNC B0 ;  /* 0x0000000000007941 */ /* 0x000fea0003800000 */
.L_x_16020:
        /* <DEDUP_REMOVED lines=29> */
.L_x_16024:
        /* <DEDUP_REMOVED lines=23> */
.L_x_16025:
[----:B------:R-:W-:Y:S05]  /*2ba0*/  BSYNC B0 ;  /* 0x0000000000007941 */ /* 0x000fea0003800000 */
.L_x_16023:
        /* <DEDUP_REMOVED lines=29> */
.L_x_16027:
        /* <DEDUP_REMOVED lines=23> */
.L_x_16028:
[----:B------:R-:W-:Y:S05]  /*2ef0*/  BSYNC B0 ;  /* 0x0000000000007941 */ /* 0x000fea0003800000 */
.L_x_16026:
        /* <DEDUP_REMOVED lines=29> */
.L_x_16030:
        /* <DEDUP_REMOVED lines=23> */
.L_x_16031:
[----:B------:R-:W-:Y:S05]  /*3240*/  BSYNC B0 ;  /* 0x0000000000007941 */ /* 0x000fea0003800000 */
.L_x_16029:
        /* <DEDUP_REMOVED lines=29> */
.L_x_16033:
        /* <DEDUP_REMOVED lines=23> */
.L_x_16034:
[----:B------:R-:W-:Y:S05]  /*3590*/  BSYNC B0 ;  /* 0x0000000000007941 */ /* 0x000fea0003800000 */
.L_x_16032:
        /* <DEDUP_REMOVED lines=29> */
.L_x_16036:
        /* <DEDUP_REMOVED lines=23> */
.L_x_16037:
[----:B------:R-:W-:Y:S05]  /*38e0*/  BSYNC B0 ;  /* 0x0000000000007941 */ /* 0x000fea0003800000 */
.L_x_16035:
        /* <DEDUP_REMOVED lines=29> */
.L_x_16039:
        /* <DEDUP_REMOVED lines=23> */
.L_x_16040:
[----:B------:R-:W-:Y:S05]  /*3c30*/  BSYNC B0 ;  /* 0x0000000000007941 */ /* 0x000fea0003800000 */
.L_x_16038:
        /* <DEDUP_REMOVED lines=29> */
.L_x_16042:
        /* <DEDUP_REMOVED lines=23> */
.L_x_16043:
[----:B------:R-:W-:Y:S05]  /*3f80*/  BSYNC B0 ;  /* 0x0000000000007941 */ /* 0x000fea0003800000 */
.L_x_16041:
        /* <DEDUP_REMOVED lines=17> */
[----:B------:R-:W-:Y:S05]  /*40a0*/  CALL.REL.NOINC `($__internal_16_$__cuda_sm20_div_u64) ;  /* 0x00014a0000007944 */ /* 0x000fea0003c00000 */
        /* <DEDUP_REMOVED lines=11> */
.L_x_16045:
        /* <DEDUP_REMOVED lines=23> */
.L_x_16046:
[----:B------:R-:W-:Y:S05]  /*42d0*/  BSYNC B0 ;  /* 0x0000000000007941 */ /* 0x000fea0003800000 */
.L_x_16044:
        /* <DEDUP_REMOVED lines=29> */
.L_x_16048:
        /* <DEDUP_REMOVED lines=23> */
.L_x_16049:
[----:B------:R-:W-:Y:S05]  /*4620*/  BSYNC B0 ;  /* 0x0000000000007941 */ /* 0x000fea0003800000 */
.L_x_16047:
        /* <DEDUP_REMOVED lines=29> */
.L_x_16051:
        /* <DEDUP_REMOVED lines=23> */
.L_x_16052:
[----:B------:R-:W-:Y:S05]  /*4970*/  BSYNC B0 ;  /* 0x0000000000007941 */ /* 0x000fea0003800000 */
.L_x_16050:
        /* <DEDUP_REMOVED lines=29> */
.L_x_16054:
        /* <DEDUP_REMOVED lines=23> */
.L_x_16055:
[----:B------:R-:W-:Y:S05]  /*4cc0*/  BSYNC B0 ;  /* 0x0000000000007941 */ /* 0x000fea0003800000 */
.L_x_16053:
        /* <DEDUP_REMOVED lines=29> */
.L_x_16057:
        /* <DEDUP_REMOVED lines=23> */
.L_x_16058:
[----:B------:R-:W-:Y:S05]  /*5010*/  BSYNC B0 ;  /* 0x0000000000007941 */ /* 0x000fea0003800000 */
.L_x_16056:
        /* <DEDUP_REMOVED lines=29> */
.L_x_16060:
        /* <DEDUP_REMOVED lines=23> */
.L_x_16061:
[----:B------:R-:W-:Y:S05]  /*5360*/  BSYNC B0 ;  /* 0x0000000000007941 */ /* 0x000fea0003800000 */
.L_x_16059:
        /* <DEDUP_REMOVED lines=29> */
.L_x_16063:
        /* <DEDUP_REMOVED lines=23> */
.L_x_16064:
[----:B------:R-:W-:Y:S05]  /*56b0*/  BSYNC B0 ;  /* 0x0000000000007941 */ /* 0x000fea0003800000 */
.L_x_16062:
        /* <DEDUP_REMOVED lines=29> */
.L_x_16066:
        /* <DEDUP_REMOVED lines=23> */
.L_x_16067:
[----:B------:R-:W-:Y:S05]  /*5a00*/  BSYNC B0 ;  /* 0x0000000000007941 */ /* 0x000fea0003800000 */
.L_x_16065:
        /* <DEDUP_REMOVED lines=29> */
.L_x_16069:
        /* <DEDUP_REMOVED lines=23> */
.L_x_16070:
[----:B------:R-:W-:Y:S05]  /*5d50*/  BSYNC B0 ;  /* 0x0000000000007941 */ /* 0x000fea0003800000 */
.L_x_16068:
        /* <DEDUP_REMOVED lines=27> */
.L_x_16072:
        /* <DEDUP_REMOVED lines=22> */
.L_x_16073:
[----:B------:R-:W-:Y:S05]  /*6070*/  BSYNC B0 ;  /* 0x0000000000007941 */ /* 0x000fea0003800000 */
.L_x_16071:
        /* <DEDUP_REMOVED lines=17> */
[----:B------:R-:W-:Y:S05]  /*6190*/  CALL.REL.NOINC `($__internal_17_$__cuda_sm20_rem_u64) ;  /* 0x00012d6000007944 */ /* 0x000fea0003c00000 */
[----:B------:R-:W-:Y:S01]  /*61a0*/  MOV R4, R0 ;  /* 0x0000000000047202 */ /* 0x000fe20000000f00 */
[----:B------:R-:W-:Y:S01]  /*61b0*/  IMAD.MOV.U32 R5, RZ, RZ, R3 ;  /* 0x000000ffff057224 */ /* 0x000fe200078e0003 */
[----:B------:R-:W-:Y:S05]  /*61c0*/  BRA `(.L_x_16076) ;  /* 0x0000013000007947 */ /* 0x000fea0003800000 */
.L_x_16075:
        /* <DEDUP_REMOVED lines=19> */
.L_x_16076:
[----:B------:R-:W-:Y:S05]  /*6300*/  BSYNC B0 ;  /* 0x0000000000007941 */ /* 0x000fea0003800000 */
.L_x_16074:
[----:B------:R-:W-:Y:S02]  /*6310*/  IMAD R5, R5, c[0x0][0x510], RZ ;  /* 0x0001440005057a24 */ /* 0x000fe400078e02ff */
[----:B------:R-:W-:Y:S02]  /*6320*/  IMAD.MOV.U32 R3, RZ, RZ, R15 ;  /* 0x000000ffff037224 */ /* 0x000fe400078e000f */
[C---:B------:R-:W-:Y:S02]  /*6330*/  IMAD R5, R4.reuse, c[0x0][0x514], R5 ;  /* 0x0001450004057a24 */ /* 0x040fe400078e0205 */
[----:B------:R-:W-:-:S05]  /*6340*/  IMAD.WIDE.U32 R2, R4, c[0x0][0x510], R2 ;  /* 0x0001440004027a25 */ /* 0x000fca00078e0002 */
[----:B------:R-:W-:Y:S02]  /*6350*/  IADD3 R15, R3, R5, RZ ;  /* 0x00000005030f7210 */ /* 0x000fe40007ffe0ff */
.L_x_16001:
        /* <DEDUP_REMOVED lines=8> */
.L_x_15997:
[----:B------:R-:W-:Y:S05]  /*63e0*/  BSYNC B6 ;  /* 0x0000000000067941 */ /* 0x000fea0003800000 */
.L_x_15996:
        /* <DEDUP_REMOVED lines=232> */
.L_x_16079:
        /* <DEDUP_REMOVED lines=33> */
.L_x_16081:
[----:B------:R-:W-:Y:S05]  /*7480*/  BSYNC B7 ;  /* 0x0000000000077941 */ /* 0x000fea0003800000 */
.L_x_16080:
        /* <DEDUP_REMOVED lines=32> */
.L_x_16084:
        /* <DEDUP_REMOVED lines=22> */
.L_x_16085:
[----:B------:R-:W-:Y:S05]  /*77f0*/  BSYNC B0 ;  /* 0x0000000000007941 */ /* 0x000fea0003800000 */
.L_x_16083:
        /* <DEDUP_REMOVED lines=28> */
.L_x_16087:
        /* <DEDUP_REMOVED lines=23> */
.L_x_16088:
[----:B------:R-:W-:Y:S05]  /*7b30*/  BSYNC B0 ;  /* 0x0000000000007941 */ /* 0x000fea0003800000 */
.L_x_16086:
        /* <DEDUP_REMOVED lines=28> */
.L_x_16090:
        /* <DEDUP_REMOVED lines=23> */
.L_x_16091:
[----:B------:R-:W-:Y:S05]  /*7e70*/  BSYNC B0 ;  /* 0x0000000000007941 */ /* 0x000fea0003800000 */
.L_x_16089:
        /* <DEDUP_REMOVED lines=28> */
.L_x_16093:
        /* <DEDUP_REMOVED lines=23> */
.L_x_16094:
[----:B------:R-:W-:Y:S05]  /*81b0*/  BSYNC B0 ;  /* 0x0000000000007941 */ /* 0x000fea0003800000 */
.L_x_16092:
        /* <DEDUP_REMOVED lines=28> */
.L_x_16096:
        /* <DEDUP_REMOVED lines=23> */
.L_x_16097:
[----:B------:R-:W-:Y:S05]  /*84f0*/  BSYNC B0 ;  /* 0x0000000000007941 */ /* 0x000fea0003800000 */
.L_x_16095:
        /* <DEDUP_REMOVED lines=28> */
.L_x_16099:
        /* <DEDUP_REMOVED lines=23> */
.L_x_16100:
[----:B------:R-:W-:Y:S05]  /*8830*/  BSYNC B0 ;  /* 0x0000000000007941 */ /* 0x000fea0003800000 */
.L_x_16098:
        /* <DEDUP_REMOVED lines=28> */
.L_x_16102:
        /* <DEDUP_REMOVED lines=23> */
.L_x_16103:
[----:B------:R-:W-:Y:S05]  /*8b70*/  BSYNC B0 ;  /* 0x0000000000007941 */ /* 0x000fea0003800000 */
.L_x_16101:
        /* <DEDUP_REMOVED lines=28> */
.L_x_16105:
        /* <DEDUP_REMOVED lines=23> */
.L_x_16106:
[----:B------:R-:W-:Y:S05]  /*8eb0*/  BSYNC B0 ;  /* 0x0000000000007941 */ /* 0x000fea0003800000 */
.L_x_16104:
        /* <DEDUP_REMOVED lines=28> */
.L_x_16108:
        /* <DEDUP_REMOVED lines=23> */
.L_x_16109:
[----:B------:R-:W-:Y:S05]  /*91f0*/  BSYNC B0 ;  /* 0x0000000000007941 */ /* 0x000fea0003800000 */
.L_x_16107:
        /* <DEDUP_REMOVED lines=28> */
.L_x_16111:
        /* <DEDUP_REMOVED lines=23> */
.L_x_16112:
[----:B------:R-:W-:Y:S05]  /*9530*/  BSYNC B0 ;  /* 0x0000000000007941 */ /* 0x000fea0003800000 */
.L_x_16110:
        /* <DEDUP_REMOVED lines=28> */
.L_x_16114:
        /* <DEDUP_REMOVED lines=23> */
.L_x_16115:
[----:B------:R-:W-:Y:S05]  /*9870*/  BSYNC B0 ;  /* 0x0000000000007941 */ /* 0x000fea0003800000 */
.L_x_16113:
        /* <DEDUP_REMOVED lines=28> */
.L_x_16117:
        /* <DEDUP_REMOVED lines=23> */
.L_x_16118:
[----:B------:R-:W-:Y:S05]  /*9bb0*/  BSYNC B0 ;  /* 0x0000000000007941 */ /* 0x000fea0003800000 */
.L_x_16116:
        /* <DEDUP_REMOVED lines=28> */
.L_x_16120:
        /* <DEDUP_REMOVED lines=23> */
.L_x_16121:
[----:B------:R-:W-:Y:S05]  /*9ef0*/  BSYNC B0 ;  /* 0x0000000000007941 */ /* 0x000fea0003800000 */
.L_x_16119:
        /* <DEDUP_REMOVED lines=28> */
.L_x_16123:
        /* <DEDUP_REMOVED lines=23> */
.L_x_16124:
[----:B------:R-:W-:Y:S05]  /*a230*/  BSYNC B0 ;  /* 0x0000000000007941 */ /* 0x000fea0003800000 */
.L_x_16122:
        /* <DEDUP_REMOVED lines=28> */
.L_x_16126:
        /* <DEDUP_REMOVED lines=23> */
.L_x_16127:
[----:B------:R-:W-:Y:S05]  /*a570*/  BSYNC B0 ;  /* 0x0000000000007941 */ /* 0x000fea0003800000 */
.L_x_16125:
        /* <DEDUP_REMOVED lines=28> */
.L_x_16129:
        /* <DEDUP_REMOVED lines=23> */
.L_x_16130:
[----:B------:R-:W-:Y:S05]  /*a8b0*/  BSYNC B0 ;  /* 0x0000000000007941 */ /* 0x000fea0003800000 */
.L_x_16128:
        /* <DEDUP_REMOVED lines=28> */
.L_x_16132:
        /* <DEDUP_REMOVED lines=23> */
.L_x_16133:
[----:B------:R-:W-:Y:S05]  /*abf0*/  BSYNC B0 ;  /* 0x0000000000007941 */ /* 0x000fea0003800000 */
.L_x_16131:
        /* <DEDUP_REMOVED lines=28> */
.L_x_16135:
        /* <DEDUP_REMOVED lines=23> */
.L_x_16136:
[----:B------:R-:W-:Y:S05]  /*af30*/  BSYNC B0 ;  /* 0x0000000000007941 */ /* 0x000fea0003800000 */
.L_x_16134:
        /* <DEDUP_REMOVED lines=28> */
.L_x_16138:
        /* <DEDUP_REMOVED lines=23> */
.L_x_16139:
[----:B------:R-:W-:Y:S05]  /*b270*/  BSYNC B0 ;  /* 0x0000000000007941 */ /* 0x000fea0003800000 */
.L_x_16137:
        /* <DEDUP_REMOVED lines=28> */
.L_x_16141:
        /* <DEDUP_REMOVED lines=23> */
.L_x_16142:
[----:B------:R-:W-:Y:S05]  /*b5b0*/  BSYNC B0 ;  /* 0x0000000000007941 */ /* 0x000fea0003800000 */
.L_x_16140:
        /* <DEDUP_REMOVED lines=28> */
.L_x_16144:
        /* <DEDUP_REMOVED lines=23> */
.L_x_16145:
[----:B------:R-:W-:Y:S05]  /*b8f0*/  BSYNC B0 ;  /* 0x0000000000007941 */ /* 0x000fea0003800000 */
.L_x_16143:
        /* <DEDUP_REMOVED lines=28> */
.L_x_16147:
        /* <DEDUP_REMOVED lines=23> */
.L_x_16148:
[----:B------:R-:W-:Y:S05]  /*bc30*/  BSYNC B0 ;  /* 0x0000000000007941 */ /* 0x000fea0003800000 */
.L_x_16146:
        /* <DEDUP_REMOVED lines=28> */
.L_x_16150:
        /* <DEDUP_REMOVED lines=23> */
.L_x_16151:
[----:B------:R-:W-:Y:S05]  /*bf70*/  BSYNC B0 ;  /* 0x0000000000007941 */ /* 0x000fea0003800000 */
.L_x_16149:
        /* <DEDUP_REMOVED lines=26> */
.L_x_16153:
        /* <DEDUP_REMOVED lines=22> */
.L_x_16154:
[----:B------:R-:W-:Y:S05]  /*c280*/  BSYNC B0 ;  /* 0x0000000000007941 */ /* 0x000fea0003800000 */
.L_x_16152:
        /* <DEDUP_REMOVED lines=16> */
[----:B------:R-:W-:Y:S05]  /*c390*/  CALL.REL.NOINC `($__internal_17_$__cuda_sm20_rem_u64) ;  /* 0x0000cb6000007944 */ /* 0x000fea0003c00000 */
[----:B------:R-:W-:Y:S01]  /*c3a0*/  IMAD.MOV.U32 R4, RZ, RZ, R0 ;  /* 0x000000ffff047224 */ /* 0x000fe200078e0000 */
[----:B------:R-:W-:Y:S01]  /*c3b0*/  MOV R5, R3 ;  /* 0x0000000300057202 */ /* 0x000fe20000000f00 */
[----:B------:R-:W-:Y:S05]  /*c3c0*/  BRA `(.L_x_16157) ;  /* 0x0000012000007947 */ /* 0x000fea0003800000 */
.L_x_16156:
        /* <DEDUP_REMOVED lines=18> */
.L_x_16157:
[----:B------:R-:W-:Y:S05]  /*c4f0*/  BSYNC B0 ;  /* 0x0000000000007941 */ /* 0x000fea0003800000 */
.L_x_16155:
[----:B------:R-:W-:Y:S02]  /*c500*/  IMAD R3, R5, c[0x0][0x510], RZ ;  /* 0x0001440005037a24 */ /* 0x000fe400078e02ff */
[----:B------:R-:W-:-:S04]  /*c510*/  IMAD.WIDE.U32 R12, R4, c[0x0][0x510], R12 ;  /* 0x00014400040c7a25 */ /* 0x000fc800078e000c */
[----:B------:R-:W-:-:S04]  /*c520*/  IMAD R3, R4, c[0x0][0x514], R3 ;  /* 0x0001450004037a24 */ /* 0x000fc800078e0203 */
[----:B------:R-:W-:Y:S02]  /*c530*/  IMAD.IADD R13, R13, 0x1, R3 ;  /* 0x000000010d0d7824 */ /* 0x000fe400078e0203 */
.L_x_16082:
[----:B------:R-:W-:-:S04]  /*c540*/  LEA R4, P0, R12, c[0x0][0x518], 0x3 ;  /* 0x000146000c047a11 */ /* 0x000fc800078018ff */
[----:B------:R-:W-:-:S06]  /*c550*/  LEA.HI.X R5, R12, c[0x0][0x51c], R13, 0x3, P0 ;  /* 0x000147000c057a11 */ /* 0x000fcc00000f1c0d */
[----:B------:R-:W2:Y:S01]  /*c560*/  LDG.E.64 R4, [R4.64] ;  /* 0x0000002404047981 */ /* 0x000ea2000c1e1b00 */
[----:B------:R-:W-:-:S03]  /*c570*/  IADD3 R2, R2, 0x80, RZ ;  /* 0x0000008002027810 */ /* 0x000fc60007ffe0ff */
[----:B--2---:R0:W-:Y:S02]  /*c580*/  STG.E.64 [R16.64], R4 ;  /* 0x0000000410007986 */ /* 0x0041e4000c101b24 */
[----:B0-----:R-:W-:Y:S01]  /*c590*/  MOV R4, R2 ;  /* 0x0000000200047202 */ /* 0x001fe20000000f00 */
[----:B------:R-:W-:Y:S02]  /*c5a0*/  IMAD.MOV.U32 R5, RZ, RZ, RZ ;  /* 0x000000ffff057224 */ /* 0x000fe400078e00ff */
.L_x_16078:
[----:B------:R-:W-:Y:S05]  /*c5b0*/  BSYNC B6 ;  /* 0x0000000000067941 */ /* 0x000fea0003800000 */
.L_x_16077:
        /* <DEDUP_REMOVED lines=232> */
.L_x_16160:
        /* <DEDUP_REMOVED lines=33> */
.L_x_16162:
[----:B------:R-:W-:Y:S05]  /*d650*/  BSYNC B7 ;  /* 0x0000000000077941 */ /* 0x000fea0003800000 */
.L_x_16161:
        /* <DEDUP_REMOVED lines=32> */
.L_x_16165:
        /* <DEDUP_REMOVED lines=22> */
.L_x_16166:
[----:B------:R-:W-:Y:S05]  /*d9c0*/  BSYNC B0 ;  /* 0x0000000000007941 */ /* 0x000fea0003800000 */
.L_x_16164:
        /* <DEDUP_REMOVED lines=28> */
.L_x_16168:
        /* <DEDUP_REMOVED lines=23> */
.L_x_16169:
[----:B------:R-:W-:Y:S05]  /*dd00*/  BSYNC B0 ;  /* 0x0000000000007941 */ /* 0x000fea0003800000 */
.L_x_16167:
        /* <DEDUP_REMOVED lines=28> */
.L_x_16171:
        /* <DEDUP_REMOVED lines=23> */
.L_x_16172:
[----:B------:R-:W-:Y:S05]  /*e040*/  BSYNC B0 ;  /* 0x0000000000007941 */ /* 0x000fea0003800000 */
.L_x_16170:
        /* <DEDUP_REMOVED lines=28> */
.L_x_16174:
        /* <DEDUP_REMOVED lines=23> */
.L_x_16175:
[----:B------:R-:W-:Y:S05]  /*e380*/  BSYNC B0 ;  /* 0x0000000000007941 */ /* 0x000fea0003800000 */
.L_x_16173:
        /* <DEDUP_REMOVED lines=28> */
.L_x_16177:
        /* <DEDUP_REMOVED lines=23> */
.L_x_16178:
[----:B------:R-:W-:Y:S05]  /*e6c0*/  BSYNC B0 ;  /* 0x0000000000007941 */ /* 0x000fea0003800000 */
.L_x_16176:
        /* <DEDUP_REMOVED lines=28> */
.L_x_16180:
        /* <DEDUP_REMOVED lines=23> */
.L_x_16181:
[----:B------:R-:W-:Y:S05]  /*ea00*/  BSYNC B0 ;  /* 0x0000000000007941 */ /* 0x000fea0003800000 */
.L_x_16179:
        /* <DEDUP_REMOVED lines=28> */
.L_x_16183:
        /* <DEDUP_REMOVED lines=23> */
.L_x_16184:
[----:B------:R-:W-:Y:S05]  /*ed40*/  BSYNC B0 ;  /* 0x0000000000007941 */ /* 0x000fea0003800000 */
.L_x_16182:
        /* <DEDUP_REMOVED lines=28> */
.L_x_16186:
        /* <DEDUP_REMOVED lines=23> */
.L_x_16187:
[----:B------:R-:W-:Y:S05]  /*f080*/  BSYNC B0 ;  /* 0x0000000000007941 */ /* 0x000fea0003800000 */
.L_x_16185:
        /* <DEDUP_REMOVED lines=28> */
.L_x_16189:
        /* <DEDUP_REMOVED lines=23> */
.L_x_16190:
[----:B------:R-:W-:Y:S05]  /*f3c0*/  BSYNC B0 ;  /* 0x0000000000007941 */ /* 0x000fea0003800000 */
.L_x_16188:
        /* <DEDUP_REMOVED lines=28> */
.L_x_16192:
        /* <DEDUP_REMOVED lines=23> */
.L_x_16193:
[----:B------:R-:W-:Y:S05]  /*f700*/  BSYNC B0 ;  /* 0x0000000000007941 */ /* 0x000fea0003800000 */
.L_x_16191:
        /* <DEDUP_REMOVED lines=28> */
.L_x_16195:
        /* <DEDUP_REMOVED lines=23> */
.L_x_16196:
[----:B------:R-:W-:Y:S05]  /*fa40*/  BSYNC B0 ;  /* 0x0000000000007941 */ /* 0x000fea0003800000 */
.L_x_16194:
        /* <DEDUP_REMOVED lines=28> */
.L_x_16198:
        /* <DEDUP_REMOVED lines=23> */
.L_x_16199:
[----:B------:R-:W-:Y:S05]  /*fd80*/  BSYNC B0 ;  /* 0x0000000000007941 */ /* 0x000fea0003800000 */
.L_x_16197:
        /* <DEDUP_REMOVED lines=28> */
.L_x_16201:
        /* <DEDUP_REMOVED lines=23> */
.L_x_16202:
[----:B------:R-:W-:Y:S05]  /*100c0*/  BSYNC B0 ;  /* 0x0000000000007941 */ /* 0x000fea0003800000 */
.L_x_16200:
        /* <DEDUP_REMOVED lines=28> */
.L_x_16204:
        /* <DEDUP_REMOVED lines=23> */
.L_x_16205:
[----:B------:R-:W-:Y:S05]  /*10400*/  BSYNC B0 ;  /* 0x0000000000007941 */ /* 0x000fea0003800000 */
.L_x_16203:
        /* <DEDUP_REMOVED lines=28> */
.L_x_16207:
        /* <DEDUP_REMOVED lines=23> */
.L_x_16208:
[----:B------:R-:W-:Y:S05]  /*10740*/  BSYNC B0 ;  /* 0x0000000000007941 */ /* 0x000fea0003800000 */
.L_x_16206:
        /* <DEDUP_REMOVED lines=28> */
.L_x_16210:
        /* <DEDUP_REMOVED lines=23> */
.L_x_16211:
[----:B------:R-:W-:Y:S05]  /*10a80*/  BSYNC B0 ;  /* 0x0000000000007941 */ /* 0x000fea0003800000 */
.L_x_16209:
        /* <DEDUP_REMOVED lines=28> */
.L_x_16213:
        /* <DEDUP_REMOVED lines=23> */
.L_x_16214:
[----:B------:R-:W-:Y:S05]  /*10dc0*/  BSYNC B0 ;  /* 0x0000000000007941 */ /* 0x000fea0003800000 */
.L_x_16212:
        /* <DEDUP_REMOVED lines=28> */
.L_x_16216:
        /* <DEDUP_REMOVED lines=23> */
.L_x_16217:
[----:B------:R-:W-:Y:S05]  /*11100*/  BSYNC B0 ;  /* 0x0000000000007941 */ /* 0x000fea0003800000 */
.L_x_16215:
        /* <DEDUP_REMOVED lines=28> */
.L_x_16219:
        /* <DEDUP_REMOVED lines=23> */
.L_x_16220:
[----:B------:R-:W-:Y:S05]  /*11440*/  BSYNC B0 ;  /* 0x0000000000007941 */ /* 0x000fea0003800000 */
.L_x_16218:
        /* <DEDUP_REMOVED lines=28> */
.L_x_16222:
        /* <DEDUP_REMOVED lines=23> */
.L_x_16223:
[----:B------:R-:W-:Y:S05]  /*11780*/  BSYNC B0 ;  /* 0x0000000000007941 */ /* 0x000fea0003800000 */
.L_x_16221:
        /* <DEDUP_REMOVED lines=28> */
.L_x_16225:
        /* <DEDUP_REMOVED lines=23> */
.L_x_16226:
[----:B------:R-:W-:Y:S05]  /*11ac0*/  BSYNC B0 ;  /* 0x0000000000007941 */ /* 0x000fea0003800000 */
.L_x_16224:
        /* <DEDUP_REMOVED lines=28> */
.L_x_16228:
        /* <DEDUP_REMOVED lines=23> */
.L_x_16229:
[----:B------:R-:W-:Y:S05]  /*11e00*/  BSYNC B0 ;  /* 0x0000000000007941 */ /* 0x000fea0003800000 */
.L_x_16227:
        /* <DEDUP_REMOVED lines=28> */
.L_x_16231:
        /* <DEDUP_REMOVED lines=23> */
.L_x_16232:
[----:B------:R-:W-:Y:S05]  /*12140*/  BSYNC B0 ;  /* 0x0000000000007941 */ /* 0x000fea0003800000 */
.L_x_16230:
        /* <DEDUP_REMOVED lines=26> */
.L_x_16234:
        /* <DEDUP_REMOVED lines=22> */
.L_x_16235:
[----:B------:R-:W-:Y:S05]  /*12450*/  BSYNC B0 ;  /* 0x0000000000007941 */ /* 0x000fea0003800000 */
.L_x_16233:
        /* <DEDUP_REMOVED lines=20> */
.L_x_16237:
        /* <DEDUP_REMOVED lines=18> */
.L_x_16238:
[----:B------:R-:W-:Y:S05]  /*126c0*/  BSYNC B0 ;  /* 0x0000000000007941 */ /* 0x000fea0003800000 */
.L_x_16236:
[----:B------:R-:W-:Y:S02]  /*126d0*/  IMAD R3, R5, c[0x0][0x510], RZ ;  /* 0x0001440005037a24 */ /* 0x000fe400078e02ff */
[----:B------:R-:W-:-:S04]  /*126e0*/  IMAD.WIDE.U32 R12, R4, c[0x0][0x510], R12 ;  /* 0x00014400040c7a25 */ /* 0x000fc800078e000c */
[----:B------:R-:W-:-:S04]  /*126f0*/  IMAD R3, R4, c[0x0][0x514], R3 ;  /* 0x0001450004037a24 */ /* 0x000fc800078e0203 */
[----:B------:R-:W-:Y:S02]  /*12700*/  IMAD.IADD R13, R13, 0x1, R3 ;  /* 0x000000010d0d7824 */ /* 0x000fe400078e0203 */
.L_x_16163:
[----:B------:R-:W-:-:S04]  /*12710*/  LEA R4, P0, R12, c[0x0][0x518], 0x3 ;  /* 0x000146000c047a11 */ /* 0x000fc800078018ff */
[----:B------:R-:W-:-:S06]  /*12720*/  LEA.HI.X R5, R12, c[0x0][0x51c], R13, 0x3, P0 ;  /* 0x000147000c057a11 */ /* 0x000fcc00000f1c0d */
[----:B------:R-:W2:Y:S01]  /*12730*/  LDG.E.64 R4, [R4.64] ;  /* 0x0000002404047981 */ /* 0x000ea2000c1e1b00 */
[----:B------:R-:W-:-:S03]  /*12740*/  IADD3 R2, R2, 0x80, RZ ;  /* 0x0000008002027810 */ /* 0x000fc60007ffe0ff */
[----:B--2---:R0:W-:Y:S02]  /*12750*/  STG.E.64 [R16.64], R4 ;  /* 0x0000000410007986 */ /* 0x0041e4000c101b24 */
[----:B0-----:R-:W-:Y:S01]  /*12760*/  MOV R4, R2 ;  /* 0x0000000200047202 */ /* 0x001fe20000000f00 */
[----:B------:R-:W-:Y:S02]  /*12770*/  IMAD.MOV.U32 R5, RZ, RZ, RZ ;  /* 0x000000ffff057224 */ /* 0x000fe400078e00ff */
.L_x_16159:
[----:B------:R-:W-:Y:S05]  /*12780*/  BSYNC B6 ;  /* 0x0000000000067941 */ /* 0x000fea0003800000 */
.L_x_16158:
        /* <DEDUP_REMOVED lines=231> */
.L_x_16239:
        /* <DEDUP_REMOVED lines=33> */
.L_x_16241:
[----:B------:R-:W-:Y:S05]  /*13810*/  BSYNC B6 ;  /* 0x0000000000067941 */ /* 0x000fea0003800000 */
.L_x_16240:
        /* <DEDUP_REMOVED lines=32> */
.L_x_16244:
        /* <DEDUP_REMOVED lines=23> */
.L_x_16245:
[----:B------:R-:W-:Y:S05]  /*13b90*/  BSYNC B0 ;  /* 0x0000000000007941 */ /* 0x000fea0003800000 */
.L_x_16243:
        /* <DEDUP_REMOVED lines=28> */
.L_x_16247:
        /* <DEDUP_REMOVED lines=23> */
.L_x_16248:
[----:B------:R-:W-:Y:S05]  /*13ed0*/  BSYNC B0 ;  /* 0x0000000000007941 */ /* 0x000fea0003800000 */
.L_x_16246:
        /* <DEDUP_REMOVED lines=29> */
.L_x_16250:
        /* <DEDUP_REMOVED lines=23> */
.L_x_16251:
[----:B------:R-:W-:Y:S05]  /*14220*/  BSYNC B0 ;  /* 0x0000000000007941 */ /* 0x000fea0003800000 */
.L_x_16249:
        /* <DEDUP_REMOVED lines=29> */
.L_x_16253:
        /* <DEDUP_REMOVED lines=23> */
.L_x_16254:
[----:B------:R-:W-:Y:S05]  /*14570*/  BSYNC B0 ;  /* 0x0000000000007941 */ /* 0x000fea0003800000 */
.L_x_16252:
        /* <DEDUP_REMOVED lines=29> */
.L_x_16256:
        /* <DEDUP_REMOVED lines=23> */
.L_x_16257:
[----:B------:R-:W-:Y:S05]  /*148c0*/  BSYNC B0 ;  /* 0x0000000000007941 */ /* 0x000fea0003800000 */
.L_x_16255:
        /* <DEDUP_REMOVED lines=29> */
.L_x_16259:
        /* <DEDUP_REMOVED lines=23> */
.L_x_16260:
[----:B------:R-:W-:Y:S05]  /*14c10*/  BSYNC B0 ;  /* 0x0000000000007941 */ /* 0x000fea0003800000 */
.L_x_16258:
        /* <DEDUP_REMOVED lines=29> */
.L_x_16262:
        /* <DEDUP_REMOVED lines=23> */
.L_x_16263:
[----:B------:R-:W-:Y:S05]  /*14f60*/  BSYNC B0 ;  /* 0x0000000000007941 */ /* 0x000fea0003800000 */
.L_x_16261:
        /* <DEDUP_REMOVED lines=29> */
.L_x_16265:
        /* <DEDUP_REMOVED lines=23> */
.L_x_16266:
[----:B------:R-:W-:Y:S05]  /*152b0*/  BSYNC B0 ;  /* 0x0000000000007941 */ /* 0x000fea0003800000 */
.L_x_16264:
        /* <DEDUP_REMOVED lines=29> */
.L_x_16268:
        /* <DEDUP_REMOVED lines=23> */
.L_x_16269:
[----:B------:R-:W-:Y:S05]  /*15600*/  BSYNC B0 ;  /* 0x0000000000007941 */ /* 0x000fea0003800000 */
.L_x_16267:
        /* <DEDUP_REMOVED lines=29> */
.L_x_16271:
        /* <DEDUP_REMOVED lines=23> */
.L_x_16272:
[----:B------:R-:W-:Y:S05]  /*15950*/  BSYNC B0 ;  /* 0x0000000000007941 */ /* 0x000fea0003800000 */
.L_x_16270:
        /* <DEDUP_REMOVED lines=29> */
.L_x_16274:
        /* <DEDUP_REMOVED lines=23> */
.L_x_16275:
[----:B------:R-:W-:Y:S05]  /*15ca0*/  BSYNC B0 ;  /* 0x0000000000007941 */ /* 0x000fea0003800000 */
.L_x_16273:
        /* <DEDUP_REMOVED lines=29> */
.L_x_16277:
        /* <DEDUP_REMOVED lines=23> */
.L_x_16278:
[----:B------:R-:W-:Y:S05]  /*15ff0*/  BSYNC B0 ;  /* 0x0000000000007941 */ /* 0x000fea0003800000 */
.L_x_16276:
        /* <DEDUP_REMOVED lines=29> */
.L_x_16280:
        /* <DEDUP_REMOVED lines=23> */
.L_x_16281:
[----:B------:R-:W-:Y:S05]  /*16340*/  BSYNC B0 ;  /* 0x0000000000007941 */ /* 0x000fea0003800000 */
.L_x_16279:
        /* <DEDUP_REMOVED lines=29> */
.L_x_16283:
        /* <DEDUP_REMOVED lines=23> */
.L_x_16284:
[----:B------:R-:W-:Y:S05]  /*16690*/  BSYNC B0 ;  /* 0x0000000000007941 */ /* 0x000fea0003800000 */
.L_x_16282:
        /* <DEDUP_REMOVED lines=29> */
.L_x_16286:
        /* <DEDUP_REMOVED lines=23> */
.L_x_16287:
[----:B------:R-:W-:Y:S05]  /*169e0*/  BSYNC B0 ;  /* 0x0000000000007941 */ /* 0x000fea0003800000 */
.L_x_16285:
        /* <DEDUP_REMOVED lines=29> */
.L_x_16289:
        /* <DEDUP_REMOVED lines=23> */
.L_x_16290:
[----:B------:R-:W-:Y:S05]  /*16d30*/  BSYNC B0 ;  /* 0x0000000000007941 */ /* 0x000fea0003800000 */
.L_x_16288:
        /* <DEDUP_REMOVED lines=29> */
.L_x_16292:
        /* <DEDUP_REMOVED lines=23> */
.L_x_16293:
[----:B------:R-:W-:Y:S05]  /*17080*/  BSYNC B0 ;  /* 0x0000000000007941 */ /* 0x000fea0003800000 */
.L_x_16291:
        /* <DEDUP_REMOVED lines=29> */
.L_x_16295:
        /* <DEDUP_REMOVED lines=23> */
.L_x_16296:
[----:B------:R-:W-:Y:S05]  /*173d0*/  BSYNC B0 ;  /* 0x0000000000007941 */ /* 0x000fea0003800000 */
.L_x_16294:
        /* <DEDUP_REMOVED lines=29> */
.L_x_16298:
        /* <DEDUP_REMOVED lines=23> */
.L_x_16299:
[----:B------:R-:W-:Y:S05]  /*17720*/  BSYNC B0 ;  /* 0x0000000000007941 */ /* 0x000fea0003800000 */
.L_x_16297:
        /* <DEDUP_REMOVED lines=29> */
.L_x_16301:
        /* <DEDUP_REMOVED lines=23> */
.L_x_16302:
[----:B------:R-:W-:Y:S05]  /*17a70*/  BSYNC B0 ;  /* 0x0000000000007941 */ /* 0x000fea0003800000 */
.L_x_16300:
        /* <DEDUP_REMOVED lines=29> */
.L_x_16304:
        /* <DEDUP_REMOVED lines=23> */
.L_x_16305:
[----:B------:R-:W-:Y:S05]  /*17dc0*/  BSYNC B0 ;  /* 0x0000000000007941 */ /* 0x000fea0003800000 */
.L_x_16303:
        /* <DEDUP_REMOVED lines=29> */
.L_x_16307:
        /* <DEDUP_REMOVED lines=23> */
.L_x_16308:
[----:B------:R-:W-:Y:S05]  /*18110*/  BSYNC B0 ;  /* 0x0000000000007941 */ /* 0x000fea0003800000 */
.L_x_16306:
        /* <DEDUP_REMOVED lines=29> */
.L_x_16310:
        /* <DEDUP_REMOVED lines=23> */
.L_x_16311:
[----:B------:R-:W-:Y:S05]  /*18460*/  BSYNC B0 ;  /* 0x0000000000007941 */ /* 0x000fea0003800000 */
.L_x_16309:
        /* <DEDUP_REMOVED lines=27> */
.L_x_16313:
        /* <DEDUP_REMOVED lines=22> */
.L_x_16314:
[----:B------:R-:W-:Y:S05]  /*18780*/  BSYNC B0 ;  /* 0x0000000000007941 */ /* 0x000fea0003800000 */
.L_x_16312:
        /* <DEDUP_REMOVED lines=21> */
.L_x_16316:
        /* <DEDUP_REMOVED lines=18> */
.L_x_16317:
[----:B------:R-:W-:Y:S05]  /*18a00*/  BSYNC B0 ;  /* 0x0000000000007941 */ /* 0x000fea0003800000 */
.L_x_16315:
[----:B------:R-:W-:Y:S02]  /*18a10*/  IMAD R5, R5, c[0x0][0x510], RZ ;  /* 0x0001440005057a24 */ /* 0x000fe400078e02ff */
[----:B------:R-:W-:Y:S02]  /*18a20*/  IMAD.MOV.U32 R3, RZ, RZ, R15 ;  /* 0x000000ffff037224 */ /* 0x000fe400078e000f */
[C---:B------:R-:W-:Y:S02]  /*18a30*/  IMAD R5, R4.reuse, c[0x0][0x514], R5 ;  /* 0x0001450004057a24 */ /* 0x040fe400078e0205 */
[----:B------:R-:W-:-:S05]  /*18a40*/  IMAD.WIDE.U32 R2, R4, c[0x0][0x510], R2 ;  /* 0x0001440004027a25 */ /* 0x000fca00078e0002 */
[----:B------:R-:W-:Y:S02]  /*18a50*/  IADD3 R15, R3, R5, RZ ;  /* 0x00000005030f7210 */ /* 0x000fe40007ffe0ff */
.L_x_16242:
[----:B------:R-:W-:-:S04]  /*18a60*/  LEA R4, P0, R2, c[0x0][0x518], 0x3 ;  /* 0x0001460002047a11 */ /* 0x000fc800078018ff */
[----:B------:R-:W-:-:S05]  /*18a70*/  LEA.HI.X R5, R2, c[0x0][0x51c], R15, 0x3, P0 ;  /* 0x0001470002057a11 */ /* 0x000fca00000f1c0f */
[----:B------:R-:W2:Y:S04]  /*18a80*/  LDG.E.64 R2, [R4.64] ;  /* 0x0000002404027981 */ /* 0x000ea8000c1e1b00 */
[----:B--2---:R-:W-:Y:S01]  /*18a90*/  STG.E.64 [R16.64], R2 ;  /* 0x0000000210007986 */ /* 0x004fe2000c101b24 */
[----:B------:R-:W-:Y:S05]  /*18aa0*/  EXIT ;  /* 0x000000000000794d */ /* 0x000fea0003800000 */
        .weak           $__internal_16_$__cuda_sm20_div_u64
        .type           $__internal_16_$__cuda_sm20_div_u64,@function
        .size           $__internal_16_$__cuda_sm20_div_u64,($__internal_17_$__cuda_sm20_rem_u64 - $__internal_16_$__cuda_sm20_div_u64)
$__internal_16_$__cuda_sm20_div_u64:
        /* <DEDUP_REMOVED lines=68> */
[----:B------:R-:W-:Y:S05]  /*18ef0*/  RET.REL.NODEC R4 `(_ZN2at6native24index_elementwise_kernelILi128ELi4EZNS0_20cuda_take_put_kernelIllZZZZZNS0_11take_kernelERNS_14TensorIteratorERKNS_10TensorBaseEENKUlvE_clEvENKUlvE2_clEvENKUlvE_clEvENKUlvE0_clEvEUlRllE_EEvS4_S7_RKT1_EUliE_EEvlSE_) ;  /* 0xfffe710004007950 */ /* 0x000fea0003c3ffff */
        .weak           $__internal_17_$__cuda_sm20_rem_u64
        .type           $__internal_17_$__cuda_sm20_rem_u64,@function
        .size           $__internal_17_$__cuda_sm20_rem_u64,(.L_x_27383 - $__internal_17_$__cuda_sm20_rem_u64)
$__internal_17_$__cuda_sm20_rem_u64:
        /* <DEDUP_REMOVED lines=63> */
[----:B------:R-:W-:Y:S06]  /*192f0*/  RET.REL.NODEC R4 `(_ZN2at6native24index_elementwise_kernelILi128ELi4EZNS0_20cuda_take_put_kernelIllZZZZZNS0_11take_kernelERNS_14TensorIteratorERKNS_10TensorBaseEENKUlvE_clEvENKUlvE2_clEvENKUlvE_clEvENKUlvE0_clEvEUlRllE_EEvS4_S7_RKT1_EUliE_EEvlSE_) ;  /* 0xfffe6d0004007950 */ /* 0x000fec0003c3ffff */
.L_x_16318:
        /* <DEDUP_REMOVED lines=16> */
.L_x_27383:


//--------------------- .text._ZN2at6native24index_elementwise_kernelILi128ELi4EZNS0_20cuda_take_put_kernelIliZZZZZNS0_11take_kernelERNS_14TensorIteratorERKNS_10TensorBaseEENKUlvE_clEvENKUlvE2_clEvENKUlvE_clEvENKUlvE_clEvEUlRliE_EEvS4_S7_RKT1_EUliE_EEvlSE_ --------------------------
	.section	.text._ZN2at6native24index_elementwise_kernelILi128ELi4EZNS0_20cuda_take_put_kernelIliZZZZZNS0_11take_kernelERNS_14TensorIteratorERKNS_10TensorBaseEENKUlvE_clEvENKUlvE2_clEvENKUlvE_clEvENKUlvE_clEvEUlRliE_EEvS4_S7_RKT1_EUliE_EEvlSE_,"ax",@progbits
	.sectioninfo	@"SHI_REGISTERS=28"
	.align	128
        .global         _ZN2at6native24index_elementwise_kernelILi128ELi4EZNS0_20cuda_take_put_kernelIliZZZZZNS0_11take_kernelERNS_14TensorIteratorERKNS_10TensorBaseEENKUlvE_clEvENKUlvE2_clEvENKUlvE_clEvENKUlvE_clEvEUlRliE_EEvS4_S7_RKT1_EUliE_EEvlSE_
        .type           _ZN2at6native24index_elementwise_kernelILi128ELi4EZNS0_20cuda_take_put_kernelIliZZZZZNS0_11take_kernelERNS_14TensorIteratorERKNS_10TensorBaseEENKUlvE_clEvENKUlvE2_clEvENKUlvE_clEvENKUlvE_clEvEUlRliE_EEvS4_S7_RKT1_EUliE_EEvlSE_,@function
        .size           _ZN2at6native24index_elementwise_kernelILi128ELi4EZNS0_20cuda_take_put_kernelIliZZZZZNS0_11take_kernelERNS_14TensorIteratorERKNS_10TensorBaseEENKUlvE_clEvENKUlvE2_clEvENKUlvE_clEvENKUlvE_clEvEUlRliE_EEvS4_S7_RKT1_EUliE_EEvlSE_,(.L_x_27544 - _ZN2at6native24index_elementwise_kernelILi128ELi4EZNS0_20cuda_take_put_kernelIliZZZZZNS0_11take_kernelERNS_14TensorIteratorERKNS_10TensorBaseEENKUlvE_clEvENKUlvE2_clEvENKUlvE_clEvENKUlvE_clEvEUlRliE_EEvS4_S7_RKT1_EUliE_EEvlSE_)
        .other          _ZN2at6native24index_elementwise_kernelILi128ELi4EZNS0_20cuda_take_put_kernelIliZZZZZNS0_11take_kernelERNS_14TensorIteratorERKNS_10TensorBaseEENKUlvE_clEvENKUlvE2_clEvENKUlvE_clEvENKUlvE_clEvEUlRliE_EEvS4_S7_RKT1_EUliE_EEvlSE_,@"STO_CUDA_ENTRY STV_DEFAULT"
_ZN2at6native24index_elementwise_kernelILi128ELi4EZNS0_20cuda_take_put_kernelIliZZZZZNS0_11take_kernelERNS_14TensorIteratorERKNS_10TensorBaseEENKUlvE_clEvENKUlvE2_clEvENKUlvE_clEvENKUlvE_clEvEUlRliE_EEvS4_S7_RKT1_EUliE_EEvlSE_:
.text._ZN2at6native24index_elementwise_kernelILi128ELi4EZNS0_20cuda_take_put_kernelIliZZZZZNS0_11take_kernelERNS_14TensorIteratorERKNS_10TensorBaseEENKUlvE_clEvENKUlvE2_clEvENKUlvE_clEvENKUlvE_clEvEUlRliE_EEvS4_S7_RKT1_EUliE_EEvlSE_:
        /* <DEDUP_REMOVED lines=239> */
.L_x_16321:
        /* <DEDUP_REMOVED lines=33> */
.L_x_16323:
[----:B------:R-:W-:Y:S05]  /*1100*/  BSYNC B6 ;  /* 0x0000000000067941 */ /* 0x000fea0003800000 */
.L_x_16322:
        /* <DEDUP_REMOVED lines=209> */
.L_x_16324:
        /* <DEDUP_REMOVED lines=8> */
.L_x_16320:
[----:B------:R-:W-:Y:S05]  /*1ea0*/  BSYNC B7 ;  /* 0x0000000000077941 */ /* 0x000fea0003800000 */
.L_x_16319:
        /* <DEDUP_REMOVED lines=232> */
.L_x_16327:
        /* <DEDUP_REMOVED lines=33> */
.L_x_16329:
[----:B------:R-:W-:Y:S05]  /*2f40*/  BSYNC B6 ;  /* 0x0000000000067941 */ /* 0x000fea0003800000 */
.L_x_16328:
        /* <DEDUP_REMOVED lines=209> */
.L_x_16330:
[----:B------:R-:W-:-:S05]  /*3c60*/  MOV R2, 0x8 ;  /* 0x0000000800027802 */ /* 0x000fca0000000f00 */
[----:B------:R-:W-:-:S06]  /*3c70*/  IMAD.WIDE R2, R3, R2, c[0x0][0x510] ;  /* 0x0001440003027625 */ /* 0x000fcc00078e0202 */
[----:B------:R-:W2:Y:S01]  /*3c80*/  LDG.E.64 R2, [R2.64] ;  /* 0x0000002402027981 */ /* 0x000ea2000c1e1b00 */
[----:B------:R-:W-:-:S03]  /*3c90*/  IADD3 R23, R23, 0x80, RZ ;  /* 0x0000008017177810 */ /* 0x000fc60007ffe0ff */
[----:B--2---:R0:W-:Y:S02]  /*3ca0*/  STG.E.64 [R18.64], R2 ;  /* 0x0000000212007986 */ /* 0x0041e4000c101b24 */
[----:B0-----:R-:W-:Y:S01]  /*3cb0*/  IMAD.MOV.U32 R2, RZ, RZ, R23 ;  /* 0x000000ffff027224 */ /* 0x001fe200078e0017 */
[----:B------:R-:W-:Y:S02]  /*3cc0*/  MOV R3, RZ ;  /* 0x000000ff00037202 */ /* 0x000fe40000000f00 */
.L_x_16326:
[----:B------:R-:W-:Y:S05]  /*3cd0*/  BSYNC B7 ;  /* 0x0000000000077941 */ /* 0x000fea0003800000 */
.L_x_16325:
        /* <DEDUP_REMOVED lines=232> */
.L_x_16333:
        /* <DEDUP_REMOVED lines=33> */
.L_x_16335:
[----:B------:R-:W-:Y:S05]  /*4d70*/  BSYNC B6 ;  /* 0x0000000000067941 */ /* 0x000fea0003800000 */
.L_x_16334:
        /* <DEDUP_REMOVED lines=209> */
.L_x_16336:
[----:B------:R-:W-:-:S05]  /*5a90*/  MOV R2, 0x8 ;  /* 0x0000000800027802 */ /* 0x000fca0000000f00 */
[----:B------:R-:W-:-:S06]  /*5aa0*/  IMAD.WIDE R2, R3, R2, c[0x0][0x510] ;  /* 0x0001440003027625 */ /* 0x000fcc00078e0202 */
[----:B------:R-:W2:Y:S01]  /*5ab0*/  LDG.E.64 R2, [R2.64] ;  /* 0x0000002402027981 */ /* 0x000ea2000c1e1b00 */
[----:B------:R-:W-:-:S03]  /*5ac0*/  IADD3 R23, R23, 0x80, RZ ;  /* 0x0000008017177810 */ /* 0x000fc60007ffe0ff */
[----:B--2---:R0:W-:Y:S02]  /*5ad0*/  STG.E.64 [R18.64], R2 ;  /* 0x0000000212007986 */ /* 0x0041e4000c101b24 */
[----:B0-----:R-:W-:Y:S02]  /*5ae0*/  MOV R2, R23 ;  /* 0x0000001700027202 */ /* 0x001fe40000000f00 */
[----:B------:R-:W-:Y:S02]  /*5af0*/  MOV R3, RZ ;  /* 0x000000ff00037202 */ /* 0x000fe40000000f00 */
.L_x_16332:
[----:B------:R-:W-:Y:S05]  /*5b00*/  BSYNC B7 ;  /* 0x0000000000077941 */ /* 0x000fea0003800000 */
.L_x_16331:
        /* <DEDUP_REMOVED lines=231> */
.L_x_16337:
        /* <DEDUP_REMOVED lines=33> */
.L_x_16339:
[----:B------:R-:W-:Y:S05]  /*6b90*/  BSYNC B6 ;  /* 0x0000000000067941 */ /* 0x000fea0003800000 */
.L_x_16338:
        /* <DEDUP_REMOVED lines=209> */
.L_x_16340:
[----:B------:R-:W-:-:S05]  /*78b0*/  MOV R2, 0x8 ;  /* 0x0000000800027802 */ /* 0x000fca0000000f00 */
[----:B------:R-:W-:-:S06]  /*78c0*/  IMAD.WIDE R2, R3, R2, c[0x0][0x510] ;  /* 0x0001440003027625 */ /* 0x000fcc00078e0202 */
[----:B------:R-:W2:Y:S04]  /*78d0*/  LDG.E.64 R2, [R2.64] ;  /* 0x0000002402027981 */ /* 0x000ea8000c1e1b00 */
[----:B--2---:R-:W-:Y:S01]  /*78e0*/  STG.E.64 [R18.64], R2 ;  /* 0x0000000212007986 */ /* 0x004fe2000c101b24 */
[----:B------:R-:W-:Y:S05]  /*78f0*/  EXIT ;  /* 0x000000000000794d */ /* 0x000fea0003800000 */
.L_x_16341:
        /* <DEDUP_REMOVED lines=16> */
.L_x_27544:


//--------------------- .text._ZN2at6native24index_elementwise_kernelILi128ELi4EZNS0_20cuda_take_put_kernelIilZZZZZNS0_11take_kernelERNS_14TensorIteratorERKNS_10TensorBaseEENKUlvE_clEvENKUlvE1_clEvENKUlvE_clEvENKUlvE0_clEvEUlRilE_EEvS4_S7_RKT1_EUliE_EEvlSE_ --------------------------
	.section	.text._ZN2at6native24index_elementwise_kernelILi128ELi4EZNS0_20cuda_take_put_kernelIilZZZZZNS0_11take_kernelERNS_14TensorIteratorERKNS_10TensorBaseEENKUlvE_clEvENKUlvE1_clEvENKUlvE_clEvENKUlvE0_clEvEUlRilE_EEvS4_S7_RKT1_EUliE_EEvlSE_,"ax",@progbits
	.sectioninfo	@"SHI_REGISTERS=26"
	.align	128
        .global         _ZN2at6native24index_elementwise_kernelILi128ELi4EZNS0_20cuda_take_put_kernelIilZZZZZNS0_11take_kernelERNS_14TensorIteratorERKNS_10TensorBaseEENKUlvE_clEvENKUlvE1_clEvENKUlvE_clEvENKUlvE0_clEvEUlRilE_EEvS4_S7_RKT1_EUliE_EEvlSE_
        .type           _ZN2at6native24index_elementwise_kernelILi128ELi4EZNS0_20cuda_take_put_kernelIilZZZZZNS0_11take_kernelERNS_14TensorIteratorERKNS_10TensorBaseEENKUlvE_clEvENKUlvE1_clEvENKUlvE_clEvENKUlvE0_clEvEUlRilE_EEvS4_S7_RKT1_EUliE_EEvlSE_,@function
        .size           _ZN2at6native24index_elementwise_kernelILi128ELi4EZNS0_20cuda_take_put_kernelIilZZZZZNS0_11take_kernelERNS_14TensorIteratorERKNS_10TensorBaseEENKUlvE_clEvENKUlvE1_clEvENKUlvE_clEvENKUlvE0_clEvEUlRilE_EEvS4_S7_RKT1_EUliE_EEvlSE_,(.L_x_27385 - _ZN2at6native24index_elementwise_kernelILi128ELi4EZNS0_20cuda_take_put_kernelIilZZZZZNS0_11take_kernelERNS_14TensorIteratorERKNS_10TensorBaseEENKUlvE_clEvENKUlvE1_clEvENKUlvE_clEvENKUlvE0_clEvEUlRilE_EEvS4_S7_RKT1_EUliE_EEvlSE_)
        .other          _ZN2at6native24index_elementwise_kernelILi128ELi4EZNS0_20cuda_take_put_kernelIilZZZZZNS0_11take_kernelERNS_14TensorIteratorERKNS_10TensorBaseEENKUlvE_clEvENKUlvE1_clEvENKUlvE_clEvENKUlvE0_clEvEUlRilE_EEvS4_S7_RKT1_EUliE_EEvlSE_,@"STO_CUDA_ENTRY STV_DEFAULT"
_ZN2at6native24index_elementwise_kernelILi128ELi4EZNS0_20cuda_take_put_kernelIilZZZZZNS0_11take_kernelERNS_14TensorIteratorERKNS_10TensorBaseEENKUlvE_clEvENKUlvE1_clEvENKUlvE_clEvENKUlvE0_clEvEUlRilE_EEvS4_S7_RKT1_EUliE_EEvlSE_:
.text._ZN2at6native24index_elementwise_kernelILi128ELi4EZNS0_20cuda_take_put_kernelIilZZZZZNS0_11take_kernelERNS_14TensorIteratorERKNS_10TensorBaseEENKUlvE_clEvENKUlvE1_clEvENKUlvE_clEvENKUlvE0_clEvEUlRilE_EEvS4_S7_RKT1_EUliE_EEvlSE_:
        /* <DEDUP_REMOVED lines=240> */
.L_x_16344:
        /* <DEDUP_REMOVED lines=33> */
.L_x_16346:
[----:B------:R-:W-:Y:S05]  /*1110*/  BSYNC B7 ;  /* 0x0000000000077941 */ /* 0x000fea0003800000 */
.L_x_16345:
        /* <DEDUP_REMOVED lines=21> */
[----:B------:R-:W-:Y:S05]  /*1270*/  CALL.REL.NOINC `($__internal_18_$__cuda_sm20_div_u64) ;  /* 0x0001783000007944 */ /* 0x000fea0003c00000 */
        /* <DEDUP_REMOVED lines=10> */
.L_x_16349:
        /* <DEDUP_REMOVED lines=22> */
.L_x_16350:
[----:B------:R-:W-:Y:S05]  /*1480*/  BSYNC B0 ;  /* 0x0000000000007941 */ /* 0x000fea0003800000 */
.L_x_16348:
        /* <DEDUP_REMOVED lines=16> */
[----:B------:R-:W-:Y:S05]  /*1590*/  CALL.REL.NOINC `($__internal_18_$__cuda_sm20_div_u64) ;  /* 0x0001751000007944 */ /* 0x000fea0003c00000 */
        /* <DEDUP_REMOVED lines=11> */
.L_x_16352:
        /* <DEDUP_REMOVED lines=23> */
.L_x_16353:
[----:B------:R-:W-:Y:S05]  /*17c0*/  BSYNC B0 ;  /* 0x0000000000007941 */ /* 0x000fea0003800000 */
.L_x_16351:
        /* <DEDUP_REMOVED lines=17> */
[----:B------:R-:W-:Y:S05]  /*18e0*/  CALL.REL.NOINC `($__internal_18_$__cuda_sm20_div_u64) ;  /* 0x000171c000007944 */ /* 0x000fea0003c00000 */
        /* <DEDUP_REMOVED lines=11> */
.L_x_16355:
        /* <DEDUP_REMOVED lines=23> */
.L_x_16356:
[----:B------:R-:W-:Y:S05]  /*1b10*/  BSYNC B0 ;  /* 0x0000000000007941 */ /* 0x000fea0003800000 */
.L_x_16354:
        /* <DEDUP_REMOVED lines=29> */
.L_x_16358:
        /* <DEDUP_REMOVED lines=23> */
.L_x_16359:
[----:B------:R-:W-:Y:S05]  /*1e60*/  BSYNC B0 ;  /* 0x0000000000007941 */ /* 0x000fea0003800000 */
.L_x_16357:
        /* <DEDUP_REMOVED lines=29> */
.L_x_16361:
        /* <DEDUP_REMOVED lines=23> */
.L_x_16362:
[----:B------:R-:W-:Y:S05]  /*21b0*/  BSYNC B0 ;  /* 0x0000000000007941 */ /* 0x000fea0003800000 */
.L_x_16360:
        /* <DEDUP_REMOVED lines=29> */
.L_x_16364:
        /* <DEDUP_REMOVED lines=23> */
.L_x_16365:
[----:B------:R-:W-:Y:S05]  /*2500*/  BSYNC B0 ;  /* 0x0000000000007941 */ /* 0x000fea0003800000 */
.L_x_16363:
        /* <DEDUP_REMOVED lines=29> */
.L_x_16367:
        /* <DEDUP_REMOVED lines=23> */
.L_x_16368:
[----:B------:R-:W-:Y:S05]  /*2850*/  BSYNC B0 ;  /* 0x0000000000007941 */ /* 0x000fea0003800000 */
.L_x_16366:
        /* <DEDUP_REMOVED lines=29> */
.L_x_16370:
        /* <DEDUP_REMOVED lines=23> */
.L_x_16371:
[----:B------:R-:W-:Y:S05]  /*2ba0*/  BSYNC B0 ;  /* 0x0000000000007941 */ /* 0x000fea0003800000 */
.L_x_16369:
        /* <DEDUP_REMOVED lines=29> */
.L_x_16373:
        /* <DEDUP_REMOVED lines=23> */
.L_x_16374:
[----:B------:R-:W-:Y:S05]  /*2ef0*/  BSYNC B0 ;  /* 0x0000000000007941 */ /* 0x000fea0003800000 */
.L_x_16372:
        /* <DEDUP_REMOVED lines=29> */
.L_x_16376:
        /* <DEDUP_REMOVED lines=23> */
.L_x_16377:
[----:B------:R-:W-:Y:S05]  /*3240*/  BSYNC B0 ;  /* 0x0000000000007941 */ /* 0x000fea0003800000 */
.L_x_16375:
        /* <DEDUP_REMOVED lines=29> */
.L_x_16379:
        /* <DEDUP_REMOVED lines=23> */
.L_x_16380:
[----:B------:R-:W-:Y:S05]  /*3590*/  BSYNC B0 ;  /* 0x0000000000007941 */ /* 0x000fea0003800000 */
.L_x_16378:
        /* <DEDUP_REMOVED lines=29> */
.L_x_16382:
        /* <DEDUP_REMOVED lines=23> */
.L_x_16383:
[----:B------:R-:W-:Y:S05]  /*38e0*/  BSYNC B0 ;  /* 0x0000000000007941 */ /* 0x000fea0003800000 */
.L_x_16381:
        /* <DEDUP_REMOVED lines=29> */
.L_x_16385:
        /* <DEDUP_REMOVED lines=23> */
.L_x_16386:
[----:B------:R-:W-:Y:S05]  /*3c30*/  BSYNC B0 ;  /* 0x0000000000007941 */ /* 0x000fea0003800000 */
.L_x_16384:
        /* <DEDUP_REMOVED lines=29> */
.L_x_16388:
        /* <DEDUP_REMOVED lines=23> */
.L_x_16389:
[----:B------:R-:W-:Y:S05]  /*3f80*/  BSYNC B0 ;  /* 0x0000000000007941 */ /* 0x000fea0003800000 */
.L_x_16387:
        /* <DEDUP_REMOVED lines=17> */
[----:B------:R-:W-:Y:S05]  /*40a0*/  CALL.REL.NOINC `($__internal_18_$__cuda_sm20_div_u64) ;  /* 0x00014a0000007944 */ /* 0x000fea0003c00000 */
        /* <DEDUP_REMOVED lines=11> */
.L_x_16391:
        /* <DEDUP_REMOVED lines=23> */
.L_x_16392:
[----:B------:R-:W-:Y:S05]  /*42d0*/  BSYNC B0 ;  /* 0x0000000000007941 */ /* 0x000fea0003800000 */
.L_x_16390:
        /* <DEDUP_REMOVED lines=29> */
.L_x_16394:
        /* <DEDUP_REMOVED lines=23> */
.L_x_16395:
[----:B------:R-:W-:Y:S05]  /*4620*/  BSYNC B0 ;  /* 0x0000000000007941 */ /* 0x000fea0003800000 */
.L_x_16393:
        /* <DEDUP_REMOVED lines=29> */
.L_x_16397:
        /* <DEDUP_REMOVED lines=23> */
.L_x_16398:
[----:B------:R-:W-:Y:S05]  /*4970*/  BSYNC B0 ;  /* 0x0000000000007941 */ /* 0x000fea0003800000 */
.L_x_16396:
        /* <DEDUP_REMOVED lines=29> */
.L_x_16400:
        /* <DEDUP_REMOVED lines=23> */
.L_x_16401:
[----:B------:R-:W-:Y:S05]  /*4cc0*/  BSYNC B0 ;  /* 0x0000000000007941 */ /* 0x000fea0003800000 */
.L_x_16399:
        /* <DEDUP_REMOVED lines=29> */
.L_x_16403:
        /* <DEDUP_REMOVED lines=23> */
.L_x_16404:
[----:B------:R-:W-:Y:S05]  /*5010*/  BSYNC B0 ;  /* 0x0000000000007941 */ /* 0x000fea0003800000 */
.L_x_16402:
        /* <DEDUP_REMOVED lines=29> */
.L_x_16406:
        /* <DEDUP_REMOVED lines=23> */
.L_x_16407:
[----:B------:R-:W-:Y:S05]  /*5360*/  BSYNC B0 ;  /* 0x0000000000007941 */ /* 0x000fea0003800000 */
.L_x_16405:
        /* <DEDUP_REMOVED lines=29> */
.L_x_16409:
        /* <DEDUP_REMOVED lines=23> */
.L_x_16410:
[----:B------:R-:W-:Y:S05]  /*56b0*/  BSYNC B0 ;  /* 0x0000000000007941 */ /* 0x000fea0003800000 */
.L_x_16408:
        /* <DEDUP_REMOVED lines=29> */
.L_x_16412:
        /* <DEDUP_REMOVED lines=23> */
.L_x_16413:
[----:B------:R-:W-:Y:S05]  /*5a00*/  BSYNC B0 ;  /* 0x0000000000007941 */ /* 0x000fea0003800000 */
.L_x_16411:
        /* <DEDUP_REMOVED lines=29> */
.L_x_16415:
        /* <DEDUP_REMOVED lines=23> */
.L_x_16416:
[----:B------:R-:W-:Y:S05]  /*5d50*/  BSYNC B0 ;  /* 0x0000000000007941 */ /* 0x000fea0003800000 */
.L_x_16414:
        /* <DEDUP_REMOVED lines=27> */
.L_x_16418:
        /* <DEDUP_REMOVED lines=22> */
.L_x_16419:
[----:B------:R-:W-:Y:S05]  /*6070*/  BSYNC B0 ;  /* 0x0000000000007941 */ /* 0x000fea0003800000 */
.L_x_16417:
        /* <DEDUP_REMOVED lines=17> */
[----:B------:R-:W-:Y:S05]  /*6190*/  CALL.REL.NOINC `($__internal_19_$__cuda_sm20_rem_u64) ;  /* 0x00012d6000007944 */ /* 0x000fea0003c00000 */
[----:B------:R-:W-:Y:S01]  /*61a0*/  MOV R4, R0 ;  /* 0x0000000000047202 */ /* 0x000fe20000000f00 */
[----:B------:R-:W-:Y:S01]  /*61b0*/  IMAD.MOV.U32 R5, RZ, RZ, R3 ;  /* 0x000000ffff057224 */ /* 0x000fe200078e0003 */
[----:B------:R-:W-:Y:S05]  /*61c0*/  BRA `(.L_x_16422) ;  /* 0x0000013000007947 */ /* 0x000fea0003800000 */
.L_x_16421:
        /* <DEDUP_REMOVED lines=19> */
.L_x_16422:
[----:B------:R-:W-:Y:S05]  /*6300*/  BSYNC B0 ;  /* 0x0000000000007941 */ /* 0x000fea0003800000 */
.L_x_16420:
[----:B------:R-:W-:Y:S02]  /*6310*/  IMAD R5, R5, c[0x0][0x510], RZ ;  /* 0x0001440005057a24 */ /* 0x000fe400078e02ff */
[----:B------:R-:W-:Y:S02]  /*6320*/  IMAD.MOV.U32 R3, RZ, RZ, R15 ;  /* 0x000000ffff037224 */ /* 0x000fe400078e000f */
[C---:B------:R-:W-:Y:S02]  /*6330*/  IMAD R5, R4.reuse, c[0x0][0x514], R5 ;  /* 0x0001450004057a24 */ /* 0x040fe400078e0205 */
[----:B------:R-:W-:-:S05]  /*6340*/  IMAD.WIDE.U32 R2, R4, c[0x0][0x510], R2 ;  /* 0x0001440004027a25 */ /* 0x000fca00078e0002 */
[----:B------:R-:W-:Y:S02]  /*6350*/  IADD3 R15, R3, R5, RZ ;  /* 0x00000005030f7210 */ /* 0x000fe40007ffe0ff */
.L_x_16347:
        /* <DEDUP_REMOVED lines=8> */
.L_x_16343:
[----:B------:R-:W-:Y:S05]  /*63e0*/  BSYNC B6 ;  /* 0x0000000000067941 */ /* 0x000fea0003800000 */
.L_x_16342:
        /* <DEDUP_REMOVED lines=232> */
.L_x_16425:
        /* <DEDUP_REMOVED lines=33> */
.L_x_16427:
[----:B------:R-:W-:Y:S05]  /*7480*/  BSYNC B7 ;  /* 0x0000000000077941 */ /* 0x000fea0003800000 */
.L_x_16426:
        /* <DEDUP_REMOVED lines=32> */
.L_x_16430:
        /* <DEDUP_REMOVED lines=22> */
.L_x_16431:
[----:B------:R-:W-:Y:S05]  /*77f0*/  BSYNC B0 ;  /* 0x0000000000007941 */ /* 0x000fea0003800000 */
.L_x_16429:
        /* <DEDUP_REMOVED lines=28> */
.L_x_16433:
        /* <DEDUP_REMOVED lines=23> */
.L_x_16434:
[----:B------:R-:W-:Y:S05]  /*7b30*/  BSYNC B0 ;  /* 0x0000000000007941 */ /* 0x000fea0003800000 */
.L_x_16432:
        /* <DEDUP_REMOVED lines=28> */
.L_x_16436:
        /* <DEDUP_REMOVED lines=23> */
.L_x_16437:
[----:B------:R-:W-:Y:S05]  /*7e70*/  BSYNC B0 ;  /* 0x0000000000007941 */ /* 0x000fea0003800000 */
.L_x_16435:
        /* <DEDUP_REMOVED lines=28> */
.L_x_16439:
        /* <DEDUP_REMOVED lines=23> */
.L_x_16440:
[----:B------:R-:W-:Y:S05]  /*81b0*/  BSYNC B0 ;  /* 0x0000000000007941 */ /* 0x000fea0003800000 */
.L_x_16438:
        /* <DEDUP_REMOVED lines=28> */
.L_x_16442:
        /* <DEDUP_REMOVED lines=23> */
.L_x_16443:
[----:B------:R-:W-:Y:S05]  /*84f0*/  BSYNC B0 ;  /* 0x0000000000007941 */ /* 0x000fea0003800000 */
.L_x_16441:
        /* <DEDUP_REMOVED lines=28> */
.L_x_16445:
        /* <DEDUP_REMOVED lines=23> */
.L_x_16446:
[----:B------:R-:W-:Y:S05]  /*8830*/  BSYNC B0 ;  /* 0x0000000000007941 */ /* 0x000fea0003800000 */
.L_x_16444:
        /* <DEDUP_REMOVED lines=28> */
.L_x_16448:
        /* <DEDUP_REMOVED lines=23> */
.L_x_16449:
[----:B------:R-:W-:Y:S05]  /*8b70*/  BSYNC B0 ;  /* 0x0000000000007941 */ /* 0x000fea0003800000 */
.L_x_16447:
        /* <DEDUP_REMOVED lines=28> */
.L_x_16451:
        /* <DEDUP_REMOVED lines=23> */
.L_x_16452:
[----:B------:R-:W-:Y:S05]  /*8eb0*/  BSYNC B0 ;  /* 0x0000000000007941 */ /* 0x000fea0003800000 */
.L_x_16450:
        /* <DEDUP_REMOVED lines=28> */
.L_x_16454:
        /* <DEDUP_REMOVED lines=23> */
.L_x_16455:
[----:B------:R-:W-:Y:S05]  /*91f0*/  BSYNC B0 ;  /* 0x0000000000007941 */ /* 0x000fea0003800000 */
.L_x_16453:
        /* <DEDUP_REMOVED lines=28> */
.L_x_16457:
        /* <DEDUP_REMOVED lines=23> */
.L_x_16458:
[----:B------:R-:W-:Y:S05]  /*9530*/  BSYNC B0 ;  /* 0x0000000000007941 */ /* 0x000fea0003800000 */
.L_x_16456:
        /* <DEDUP_REMOVED lines=28> */
.L_x_16460:
        /* <DEDUP_REMOVED lines=23> */
.L_x_16461:
[----:B------:R-:W-:Y:S05]  /*9870*/  BSYNC B0 ;  /* 0x0000000000007941 */ /* 0x000fea0003800000 */
.L_x_16459:
        /* <DEDUP_REMOVED lines=28> */
.L_x_16463:
        /* <DEDUP_REMOVED lines=23> */
.L_x_16464:
[----:B------:R-:W-:Y:S05]  /*9bb0*/  BSYNC B0 ;  /* 0x0000000000007941 */ /* 0x000fea0003800000 */
.L_x_16462:
        /* <DEDUP_REMOVED lines=28> */
.L_x_16466:
        /* <DEDUP_REMOVED lines=23> */
.L_x_16467:
[----:B------:R-:W-:Y:S05]  /*9ef0*/  BSYNC B0 ;  /* 0x0000000000007941 */ /* 0x000fea0003800000 */
.L_x_16465:
        /* <DEDUP_REMOVED lines=28> */
.L_x_16469:
        /* <DEDUP_REMOVED lines=23> */
.L_x_16470:
[----:B------:R-:W-:Y:S05]  /*a230*/  BSYNC B0 ;  /* 0x0000000000007941 */ /* 0x000fea0003800000 */
.L_x_16468:
        /* <DEDUP_REMOVED lines=28> */
.L_x_16472:
        /* <DEDUP_REMOVED lines=23> */
.L_x_16473:
[----:B------:R-:W-:Y:S05]  /*a570*/  BSYNC B0 ;  /* 0x0000000000007941 */ /* 0x000fea0003800000 */
.L_x_16471:
        /* <DEDUP_REMOVED lines=28> */
.L_x_16475:
        /* <DEDUP_REMOVED lines=23> */
.L_x_16476:
[----:B------:R-:W-:Y:S05]  /*a8b0*/  BSYNC B0 ;  /* 0x0000000000007941 */ /* 0x000fea0003800000 */
.L_x_16474:
        /* <DEDUP_REMOVED lines=28> */
.L_x_16478:
        /* <DEDUP_REMOVED lines=23> */
.L_x_16479:
[----:B------:R-:W-:Y:S05]  /*abf0*/  BSYNC B0 ;  /* 0x0000000000007941 */ /* 0x000fea0003800000 */
.L_x_16477:
        /* <DEDUP_REMOVED lines=28> */
.L_x_16481:
        /* <DEDUP_REMOVED lines=23> */
.L_x_16482:
[----:B------:R-:W-:Y:S05]  /*af30*/  BSYNC B0 ;  /* 0x0000000000007941 */ /* 0x000fea0003800000 */
.L_x_16480:
        /* <DEDUP_REMOVED lines=28> */
.L_x_16484:
        /* <DEDUP_REMOVED lines=23> */
.L_x_16485:
[----:B------:R-:W-:Y:S05]  /*b270*/  BSYNC B0 ;  /* 0x0000000000007941 */ /* 0x000fea0003800000 */
.L_x_16483:
        /* <DEDUP_REMOVED lines=28> */
.L_x_16487:
        /* <DEDUP_REMOVED lines=23> */
.L_x_16488:
[----:B------:R-:W-:Y:S05]  /*b5b0*/  BSYNC B0 ;  /* 0x0000000000007941 */ /* 0x000fea0003800000 */
.L_x_16486:
        /* <DEDUP_REMOVED lines=28> */
.L_x_16490:
        /* <DEDUP_REMOVED lines=23> */
.L_x_16491:
[----:B------:R-:W-:Y:S05]  /*b8f0*/  BSYNC B0 ;  /* 0x0000000000007941 */ /* 0x000fea0003800000 */
.L_x_16489:
        /* <DEDUP_REMOVED lines=28> */
.L_x_16493:
        /* <DEDUP_REMOVED lines=23> */
.L_x_16494:
[----:B------:R-:W-:Y:S05]  /*bc30*/  BSYNC B0 ;  /* 0x0000000000007941 */ /* 0x000fea0003800000 */
.L_x_16492:
        /* <DEDUP_REMOVED lines=28> */
.L_x_16496:
        /* <DEDUP_REMOVED lines=23> */
.L_x_16497:
[----:B------:R-:W-:Y:S05]  /*bf70*/  BSYNC B0 ;  /* 0x0000000000007941 */ /* 0x000fea0003800000 */
.L_x_16495:
        /* <DEDUP_REMOVED lines=26> */
.L_x_16499:
        /* <DEDUP_REMOVED lines=22> */
.L_x_16500:
[----:B------:R-:W-:Y:S05]  /*c280*/  BSYNC B0 ;  /* 0x0000000000007941 */ /* 0x000fea0003800000 */
.L_x_16498:
        /* <DEDUP_REMOVED lines=16> */
[----:B------:R-:W-:Y:S05]  /*c390*/  CALL.REL.NOINC `($__internal_19_$__cuda_sm20_rem_u64) ;  /* 0x0000cb6000007944 */ /* 0x000fea0003c00000 */
[----:B------:R-:W-:Y:S01]  /*c3a0*/  IMAD.MOV.U32 R4, RZ, RZ, R0 ;  /* 0x000000ffff047224 */ /* 0x000fe200078e0000 */
[----:B------:R-:W-:Y:S01]  /*c3b0*/  MOV R5, R3 ;  /* 0x0000000300057202 */ /* 0x000fe20000000f00 */
[----:B------:R-:W-:Y:S05]  /*c3c0*/  BRA `(.L_x_16503) ;  /* 0x0000012000007947 */ /* 0x000fea0003800000 */
.L_x_16502:
        /* <DEDUP_REMOVED lines=18> */
.L_x_16503:
[----:B------:R-:W-:Y:S05]  /*c4f0*/  BSYNC B0 ;  /* 0x0000000000007941 */ /* 0x000fea0003800000 */
.L_x_16501:
[----:B------:R-:W-:Y:S02]  /*c500*/  IMAD R3, R5, c[0x0][0x510], RZ ;  /* 0x0001440005037a24 */ /* 0x000fe400078e02ff */
[----:B------:R-:W-:-:S04]  /*c510*/  IMAD.WIDE.U32 R12, R4, c[0x0][0x510], R12 ;  /* 0x00014400040c7a25 */ /* 0x000fc800078e000c */
[----:B------:R-:W-:-:S04]  /*c520*/  IMAD R3, R4, c[0x0][0x514], R3 ;  /* 0x0001450004037a24 */ /* 0x000fc800078e0203 */
[----:B------:R-:W-:Y:S02]  /*c530*/  IMAD.IADD R13, R13, 0x1, R3 ;  /* 0x000000010d0d7824 */ /* 0x000fe400078e0203 */
.L_x_16428:
[----:B------:R-:W-:-:S04]  /*c540*/  LEA R4, P0, R12, c[0x0][0x518], 0x2 ;  /* 0x000146000c047a11 */ /* 0x000fc800078010ff */
[----:B------:R-:W-:-:S06]  /*c550*/  LEA.HI.X R5, R12, c[0x0][0x51c], R13, 0x2, P0 ;  /* 0x000147000c057a11 */ /* 0x000fcc00000f140d */
[----:B------:R0:W2:Y:S01]  /*c560*/  LDG.E R5, [R4.64] ;  /* 0x0000002404057981 */ /* 0x0000a2000c1e1900 */
[----:B------:R-:W-:-:S04]  /*c570*/  IADD3 R2, R2, 0x80, RZ ;  /* 0x0000008002027810 */ /* 0x000fc80007ffe0ff */
[----:B0-----:R-:W-:Y:S01]  /*c580*/  MOV R4, R2 ;  /* 0x0000000200047202 */ /* 0x001fe20000000f00 */
[----:B--2---:R0:W-:Y:S02]  /*c590*/  STG.E [R16.64], R5 ;  /* 0x0000000510007986 */ /* 0x0041e4000c101924 */
[----:B0-----:R-:W-:Y:S02]  /*c5a0*/  IMAD.MOV.U32 R5, RZ, RZ, RZ ;  /* 0x000000ffff057224 */ /* 0x001fe400078e00ff */
.L_x_16424:
[----:B------:R-:W-:Y:S05]  /*c5b0*/  BSYNC B6 ;  /* 0x0000000000067941 */ /* 0x000fea0003800000 */
.L_x_16423:
        /* <DEDUP_REMOVED lines=232> */
.L_x_16506:
        /* <DEDUP_REMOVED lines=33> */
.L_x_16508:
[----:B------:R-:W-:Y:S05]  /*d650*/  BSYNC B7 ;  /* 0x0000000000077941 */ /* 0x000fea0003800000 */
.L_x_16507:
        /* <DEDUP_REMOVED lines=32> */
.L_x_16511:
        /* <DEDUP_REMOVED lines=22> */
.L_x_16512:
[----:B------:R-:W-:Y:S05]  /*d9c0*/  BSYNC B0 ;  /* 0x0000000000007941 */ /* 0x000fea0003800000 */
.L_x_16510:
        /* <DEDUP_REMOVED lines=28> */
.L_x_16514:
        /* <DEDUP_REMOVED lines=23> */
.L_x_16515:
[----:B------:R-:W-:Y:S05]  /*dd00*/  BSYNC B0 ;  /* 0x0000000000007941 */ /* 0x000fea0003800000 */
.L_x_16513:
        /* <DEDUP_REMOVED lines=28> */
.L_x_16517:
        /* <DEDUP_REMOVED lines=23> */
.L_x_16518:
[----:B------:R-:W-:Y:S05]  /*e040*/  BSYNC B0 ;  /* 0x0000000000007941 */ /* 0x000fea0003800000 */
.L_x_16516:
        /* <DEDUP_REMOVED lines=28> */
.L_x_16520:
        /* <DEDUP_REMOVED lines=23> */
.L_x_16521:
[----:B------:R-:W-:Y:S05]  /*e380*/  BSYNC B0 ;  /* 0x0000000000007941 */ /* 0x000fea0003800000 */
.L_x_16519:
        /* <DEDUP_REMOVED lines=28> */
.L_x_16523:
        /* <DEDUP_REMOVED lines=23> */
.L_x_16524:
[----:B------:R-:W-:Y:S05]  /*e6c0*/  BSYNC B0 ;  /* 0x0000000000007941 */ /* 0x000fea0003800000 */
.L_x_16522:
        /* <DEDUP_REMOVED lines=28> */
.L_x_16526:
        /* <DEDUP_REMOVED lines=23> */
.L_x_16527:
[----:B------:R-:W-:Y:S05]  /*ea00*/  BSYNC B0 ;  /* 0x0000000000007941 */ /* 0x000fea0003800000 */
.L_x_16525:
        /* <DEDUP_REMOVED lines=28> */
.L_x_16529:
        /* <DEDUP_REMOVED lines=23> */
.L_x_16530:
[----:B------:R-:W-:Y:S05]  /*ed40*/  BSYNC B0 ;  /* 0x0000000000007941 */ /* 0x000fea0003800000 */
.L_x_16528:
        /* <DEDUP_REMOVED lines=28> */
.L_x_16532:
        /* <DEDUP_REMOVED lines=23> */
.L_x_16533:
[----:B------:R-:W-:Y:S05]  /*f080*/  BSYNC B0 ;  /* 0x0000000000007941 */ /* 0x000fea0003800000 */
.L_x_16531:
        /* <DEDUP_REMOVED lines=28> */
.L_x_16535:
        /* <DEDUP_REMOVED lines=23> */
.L_x_16536:
[----:B------:R-:W-:Y:S05]  /*f3c0*/  BSYNC B0 ;  /* 0x0000000000007941 */ /* 0x000fea0003800000 */
.L_x_16534:
        /* <DEDUP_REMOVED lines=28> */
.L_x_16538:
        /* <DEDUP_REMOVED lines=23> */
.L_x_16539:
[----:B------:R-:W-:Y:S05]  /*f700*/  BSYNC B0 ;  /* 0x0000000000007941 */ /* 0x000fea0003800000 */
.L_x_16537:
        /* <DEDUP_REMOVED lines=28> */
.L_x_16541:
        /* <DEDUP_REMOVED lines=23> */
.L_x_16542:
[----:B------:R-:W-:Y:S05]  /*fa40*/  BSYNC B0 ;  /* 0x0000000000007941 */ /* 0x000fea0003800000 */
.L_x_16540:
        /* <DEDUP_REMOVED lines=28> */
.L_x_16544:
        /* <DEDUP_REMOVED lines=23> */
.L_x_16545:
[----:B------:R-:W-:Y:S05]  /*fd80*/  BSYNC B0 ;  /* 0x0000000000007941 */ /* 0x000fea0003800000 */
.L_x_16543:
        /* <DEDUP_REMOVED lines=28> */
.L_x_16547:
        /* <DEDUP_REMOVED lines=23> */
.L_x_16548:
[----:B------:R-:W-:Y:S05]  /*100c0*/  BSYNC B0 ;  /* 0x0000000000007941 */ /* 0x000fea0003800000 */
.L_x_16546:
        /* <DEDUP_REMOVED lines=28> */
.L_x_16550:
        /* <DEDUP_REMOVED lines=23> */
.L_x_16551:
[----:B------:R-:W-:Y:S05]  /*10400*/  BSYNC B0 ;  /* 0x0000000000007941 */ /* 0x000fea0003800000 */
.L_x_16549:
        /* <DEDUP_REMOVED lines=28> */
.L_x_16553:
        /* <DEDUP_REMOVED lines=23> */
.L_x_16554:
[----:B------:R-:W-:Y:S05]  /*10740*/  BSYNC B0 ;  /* 0x0000000000007941 */ /* 0x000fea0003800000 */
.L_x_16552:
        /* <DEDUP_REMOVED lines=28> */
.L_x_16556:
        /* <DEDUP_REMOVED lines=23> */
.L_x_16557:
[----:B------:R-:W-:Y:S05]  /*10a80*/  BSYNC B0 ;  /* 0x0000000000007941 */ /* 0x000fea0003800000 */
.L_x_16555:
        /* <DEDUP_REMOVED lines=28> */
.L_x_16559:
        /* <DEDUP_REMOVED lines=23> */
.L_x_16560:
[----:B------:R-:W-:Y:S05]  /*10dc0*/  BSYNC B0 ;  /* 0x0000000000007941 */ /* 0x000fea0003800000 */
.L_x_16558:
        /* <DEDUP_REMOVED lines=28> */
.L_x_16562:
        /* <DEDUP_REMOVED lines=23> */
.L_x_16563:
[----:B------:R-:W-:Y:S05]  /*11100*/  BSYNC B0 ;  /* 0x0000000000007941 */ /* 0x000fea0003800000 */
.L_x_16561:
        /* <DEDUP_REMOVED lines=28> */
.L_x_16565:
        /* <DEDUP_REMOVED lines=23> */
.L_x_16566:
[----:B------:R-:W-:Y:S05]  /*11440*/  BSYNC B0 ;  /* 0x0000000000007941 */ /* 0x000fea0003800000 */
.L_x_16564:
        /* <DEDUP_REMOVED lines=28> */
.L_x_16568:
        /* <DEDUP_REMOVED lines=23> */
.L_x_16569:
[----:B------:R-:W-:Y:S05]  /*11780*/  BSYNC B0 ;  /* 0x0000000000007941 */ /* 0x000fea0003800000 */
.L_x_16567:
        /* <DEDUP_REMOVED lines=28> */
.L_x_16571:
        /* <DEDUP_REMOVED lines=23> */
.L_x_16572:
[----:B------:R-:W-:Y:S05]  /*11ac0*/  BSYNC B0 ;  /* 0x0000000000007941 */ /* 0x000fea0003800000 */
.L_x_16570:
        /* <DEDUP_REMOVED lines=28> */
.L_x_16574:
        /* <DEDUP_REMOVED lines=23> */
.L_x_16575:
[----:B------:R-:W-:Y:S05]  /*11e00*/  BSYNC B0 ;  /* 0x0000000000007941 */ /* 0x000fea0003800000 */
.L_x_16573:
        /* <DEDUP_REMOVED lines=28> */
.L_x_16577:
        /* <DEDUP_REMOVED lines=23> */
.L_x_16578:
[----:B------:R-:W-:Y:S05]  /*12140*/  BSYNC B0 ;  /* 0x0000000000007941 */ /* 0x000fea0003800000 */
.L_x_16576:
        /* <DEDUP_REMOVED lines=26> */
.L_x_16580:
        /* <DEDUP_REMOVED lines=22> */
.L_x_16581:
[----:B------:R-:W-:Y:S05]  /*12450*/  BSYNC B0 ;  /* 0x0000000000007941 */ /* 0x000fea0003800000 */
.L_x_16579:
        /* <DEDUP_REMOVED lines=20> */
.L_x_16583:
        /* <DEDUP_REMOVED lines=18> */
.L_x_16584:
[----:B------:R-:W-:Y:S05]  /*126c0*/  BSYNC B0 ;  /* 0x0000000000007941 */ /* 0x000fea0003800000 */
.L_x_16582:
[----:B------:R-:W-:Y:S02]  /*126d0*/  IMAD R3, R5, c[0x0][0x510], RZ ;  /* 0x0001440005037a24 */ /* 0x000fe400078e02ff */
[----:B------:R-:W-:-:S04]  /*126e0*/  IMAD.WIDE.U32 R12, R4, c[0x0][0x510], R12 ;  /* 0x00014400040c7a25 */ /* 0x000fc800078e000c */
[----:B------:R-:W-:-:S04]  /*126f0*/  IMAD R3, R4, c[0x0][0x514], R3 ;  /* 0x0001450004037a24 */ /* 0x000fc800078e0203 */
[----:B------:R-:W-:Y:S02]  /*12700*/  IMAD.IADD R13, R13, 0x1, R3 ;  /* 0x000000010d0d7824 */ /* 0x000fe400078e0203 */
.L_x_16509:
[----:B------:R-:W-:-:S04]  /*12710*/  LEA R4, P0, R12, c[0x0][0x518], 0x2 ;  /* 0x000146000c047a11 */ /* 0x000fc800078010ff */
[----:B------:R-:W-:-:S06]  /*12720*/  LEA.HI.X R5, R12, c[0x0][0x51c], R13, 0x2, P0 ;  /* 0x000147000c057a11 */ /* 0x000fcc00000f140d */
[----:B------:R0:W2:Y:S01]  /*12730*/  LDG.E R5, [R4.64] ;  /* 0x0000002404057981 */ /* 0x0000a2000c1e1900 */
[----:B------:R-:W-:-:S04]  /*12740*/  IADD3 R2, R2, 0x80, RZ ;  /* 0x0000008002027810 */ /* 0x000fc80007ffe0ff */
[----:B0-----:R-:W-:Y:S01]  /*12750*/  MOV R4, R2 ;  /* 0x0000000200047202 */ /* 0x001fe20000000f00 */
[----:B--2---:R0:W-:Y:S02]  /*12760*/  STG.E [R16.64], R5 ;  /* 0x0000000510007986 */ /* 0x0041e4000c101924 */
[----:B0-----:R-:W-:Y:S02]  /*12770*/  IMAD.MOV.U32 R5, RZ, RZ, RZ ;  /* 0x000000ffff057224 */ /* 0x001fe400078e00ff */
.L_x_16505:
[----:B------:R-:W-:Y:S05]  /*12780*/  BSYNC B6 ;  /* 0x0000000000067941 */ /* 0x000fea0003800000 */
.L_x_16504:
        /* <DEDUP_REMOVED lines=231> */
.L_x_16585:
        /* <DEDUP_REMOVED lines=33> */
.L_x_16587:
[----:B------:R-:W-:Y:S05]  /*13810*/  BSYNC B6 ;  /* 0x0000000000067941 */ /* 0x000fea0003800000 */
.L_x_16586:
        /* <DEDUP_REMOVED lines=32> */
.L_x_16590:
        /* <DEDUP_REMOVED lines=23> */
.L_x_16591:
[----:B------:R-:W-:Y:S05]  /*13b90*/  BSYNC B0 ;  /* 0x0000000000007941 */ /* 0x000fea0003800000 */
.L_x_16589:
        /* <DEDUP_REMOVED lines=28> */
.L_x_16593:
        /* <DEDUP_REMOVED lines=23> */
.L_x_16594:
[----:B------:R-:W-:Y:S05]  /*13ed0*/  BSYNC B0 ;  /* 0x0000000000007941 */ /* 0x000fea0003800000 */
.L_x_16592:
        /* <DEDUP_REMOVED lines=29> */
.L_x_16596:
        /* <DEDUP_REMOVED lines=23> */
.L_x_16597:
[----:B------:R-:W-:Y:S05]  /*14220*/  BSYNC B0 ;  /* 0x0000000000007941 */ /* 0x000fea0003800000 */
.L_x_16595:
        /* <DEDUP_REMOVED lines=29> */
.L_x_16599:
        /* <DEDUP_REMOVED lines=23> */
.L_x_16600:
[----:B------:R-:W-:Y:S05]  /*14570*/  BSYNC B0 ;  /* 0x0000000000007941 */ /* 0x000fea0003800000 */
.L_x_16598:
        /* <DEDUP_REMOVED lines=29> */
.L_x_16602:
        /* <DEDUP_REMOVED lines=23> */
.L_x_16603:
[----:B------:R-:W-:Y:S05]  /*148c0*/  BSYNC B0 ;  /* 0x0000000000007941 */ /* 0x000fea0003800000 */
.L_x_16601:
        /* <DEDUP_REMOVED lines=29> */
.L_x_16605:
        /* <DEDUP_REMOVED lines=23> */
.L_x_16606:
[----:B------:R-:W-:Y:S05]  /*14c10*/  BSYNC B0 ;  /* 0x0000000000007941 */ /* 0x000fea0003800000 */
.L_x_16604:
        /* <DEDUP_REMOVED lines=29> */
.L_x_16608:
        /* <DEDUP_REMOVED lines=23> */
.L_x_16609:
[----:B------:R-:W-:Y:S05]  /*14f60*/  BSYNC B0 ;  /* 0x0000000000007941 */ /* 0x000fea0003800000 */
.L_x_16607:
        /* <DEDUP_REMOVED lines=29> */
.L_x_16611:
        /* <DEDUP_REMOVED lines=23> */
.L_x_16612:
[----:B------:R-:W-:Y:S05]  /*152b0*/  BSYNC B0 ;  /* 0x0000000000007941 */ /* 0x000fea0003800000 */
.L_x_16610:
        /* <DEDUP_REMOVED lines=29> */
.L_x_16614:
        /* <DEDUP_REMOVED lines=23> */
.L_x_16615:
[----:B------:R-:W-:Y:S05]  /*15600*/  BSYNC B0 ;  /* 0x0000000000007941 */ /* 0x000fea0003800000 */
.L_x_16613:
        /* <DEDUP_REMOVED lines=29> */
.L_x_16617:
        /* <DEDUP_REMOVED lines=23> */
.L_x_16618:
[----:B------:R-:W-:Y:S05]  /*15950*/  BSYNC B0 ;  /* 0x0000000000007941 */ /* 0x000fea0003800000 */
.L_x_16616:
        /* <DEDUP_REMOVED lines=29> */
.L_x_16620:
        /* <DEDUP_REMOVED lines=23> */
.L_x_16621:
[----:B------:R-:W-:Y:S05]  /*15ca0*/  BSYNC B0 ;  /* 0x0000000000007941 */ /* 0x000fea0003800000 */
.L_x_16619:
        /* <DEDUP_REMOVED lines=29> */
.L_x_16623:
        /* <DEDUP_REMOVED lines=23> */
.L_x_16624:
[----:B------:R-:W-:Y:S05]  /*15ff0*/  BSYNC B0 ;  /* 0x0000000000007941 */ /* 0x000fea0003800000 */
.L_x_16622:
        /* <DEDUP_REMOVED lines=29> */
.L_x_16626:
        /* <DEDUP_REMOVED lines=23> */
.L_x_16627:
[----:B------:R-:W-:Y:S05]  /*16340*/  BSYNC B0 ;  /* 0x0000000000007941 */ /* 0x000fea0003800000 */
.L_x_16625:
        /* <DEDUP_REMOVED lines=29> */
.L_x_16629:
        /* <DEDUP_REMOVED lines=23> */
.L_x_16630:
[----:B------:R-:W-:Y:S05]  /*16690*/  BSYNC B0 ;  /* 0x0000000000007941 */ /* 0x000fea0003800000 */
.L_x_16628:
        /* <DEDUP_REMOVED lines=29> */
.L_x_16632:
        /* <DEDUP_REMOVED lines=23> */
.L_x_16633:
[----:B------:R-:W-:Y:S05]  /*169e0*/  BSYNC B0 ;  /* 0x0000000000007941 */ /* 0x000fea0003800000 */
.L_x_16631:
        /* <DEDUP_REMOVED lines=29> */
.L_x_16635:
        /* <DEDUP_REMOVED lines=23> */
.L_x_16636:
[----:B------:R-:W-:Y:S05]  /*16d30*/  BSYNC B0 ;  /* 0x0000000000007941 */ /* 0x000fea0003800000 */
.L_x_16634:
        /* <DEDUP_REMOVED lines=29> */
.L_x_16638:
        /* <DEDUP_REMOVED lines=23> */
.L_x_16639:
[----:B------:R-:W-:Y:S05]  /*17080*/  BSYNC B0 ;  /* 0x0000000000007941 */ /* 0x000fea0003800000 */
.L_x_16637:
        /* <DEDUP_REMOVED lines=29> */
.L_x_16641:
        /* <DEDUP_REMOVED lines=23> */
.L_x_16642:
[----:B------:R-:W-:Y:S05]  /*173d0*/  BSYNC B0 ;  /* 0x0000000000007941 */ /* 0x000fea0003800000 */
.L_x_16640:
        /* <DEDUP_REMOVED lines=29> */
.L_x_16644:
        /* <DEDUP_REMOVED lines=23> */
.L_x_16645:
[----:B------:R-:W-:Y:S05]  /*17720*/  BSYNC B0 ;  /* 0x0000000000007941 */ /* 0x000fea0003800000 */
.L_x_16643:
        /* <DEDUP_REMOVED lines=29> */
.L_x_16647:
        /* <DEDUP_REMOVED lines=23> */
.L_x_16648:
[----:B------:R-:W-:Y:S05]  /*17a70*/  BSYNC B0 ;  /* 0x0000000000007941 */ /* 0x000fea0003800000 */
.L_x_16646:
        /* <DEDUP_REMOVED lines=29> */
.L_x_16650:
        /* <DEDUP_REMOVED lines=23> */
.L_x_16651:
[----:B------:R-:W-:Y:S05]  /*17dc0*/  BSYNC B0 ;  /* 0x0000000000007941 */ /* 0x000fea0003800000 */
.L_x_16649:
        /* <DEDUP_REMOVED lines=29> */
.L_x_16653:
        /* <DEDUP_REMOVED lines=23> */
.L_x_16654:
[----:B------:R-:W-:Y:S05]  /*18110*/  BSYNC B0 ;  /* 0x0000000000007941 */ /* 0x000fea0003800000 */
.L_x_16652:
        /* <DEDUP_REMOVED lines=29> */
.L_x_16656:
        /* <DEDUP_REMOVED lines=23> */
.L_x_16657:
[----:B------:R-:W-:Y:S05]  /*18460*/  BSYNC B0 ;  /* 0x0000000000007941 */ /* 0x000fea0003800000 */
.L_x_16655:
        /* <DEDUP_REMOVED lines=27> */
.L_x_16659:
        /* <DEDUP_REMOVED lines=22> */
.L_x_16660:
[----:B------:R-:W-:Y:S05]  /*18780*/  BSYNC B0 ;  /* 0x0000000000007941 */ /* 0x000fea0003800000 */
.L_x_16658:
        /* <DEDUP_REMOVED lines=21> */
.L_x_16662:
        /* <DEDUP_REMOVED lines=18> */
.L_x_16663:
[----:B------:R-:W-:Y:S05]  /*18a00*/  BSYNC B0 ;  /* 0x0000000000007941 */ /* 0x000fea0003800000 */
.L_x_16661:
[----:B------:R-:W-:Y:S02]  /*18a10*/  IMAD R5, R5, c[0x0][0x510], RZ ;  /* 0x0001440005057a24 */ /* 0x000fe400078e02ff */
[----:B------:R-:W-:Y:S02]  /*18a20*/  IMAD.MOV.U32 R3, RZ, RZ, R15 ;  /* 0x000000ffff037224 */ /* 0x000fe400078e000f */
[C---:B------:R-:W-:Y:S02]  /*18a30*/  IMAD R5, R4.reuse, c[0x0][0x514], R5 ;  /* 0x0001450004057a24 */ /* 0x040fe400078e0205 */
[----:B------:R-:W-:-:S05]  /*18a40*/  IMAD.WIDE.U32 R2, R4, c[0x0][0x510], R2 ;  /* 0x0001440004027a25 */ /* 0x000fca00078e0002 */
[----:B------:R-:W-:Y:S02]  /*18a50*/  IADD3 R15, R3, R5, RZ ;  /* 0x00000005030f7210 */ /* 0x000fe40007ffe0ff */
.L_x_16588:
[----:B------:R-:W-:-:S04]  /*18a60*/  LEA R4, P0, R2, c[0x0][0x518], 0x2 ;  /* 0x0001460002047a11 */ /* 0x000fc800078010ff */
[----:B------:R-:W-:-:S06]  /*18a70*/  LEA.HI.X R5, R2, c[0x0][0x51c], R15, 0x2, P0 ;  /* 0x0001470002057a11 */ /* 0x000fcc00000f140f */
[----:B------:R-:W2:Y:S04]  /*18a80*/  LDG.E R5, [R4.64] ;  /* 0x0000002404057981 */ /* 0x000ea8000c1e1900 */
[----:B--2---:R-:W-:Y:S01]  /*18a90*/  STG.E [R16.64], R5 ;  /* 0x0000000510007986 */ /* 0x004fe2000c101924 */
[----:B------:R-:W-:Y:S05]  /*18aa0*/  EXIT ;  /* 0x000000000000794d */ /* 0x000fea0003800000 */
        .weak           $__internal_18_$__cuda_sm20_div_u64
        .type           $__internal_18_$__cuda_sm20_div_u64,@function
        .size           $__internal_18_$__cuda_sm20_div_u64,($__internal_19_$__cuda_sm20_rem_u64 - $__internal_18_$__cuda_sm20_div_u64)
$__internal_18_$__cuda_sm20_div_u64:
        /* <DEDUP_REMOVED lines=68> */
[----:B------:R-:W-:Y:S05]  /*18ef0*/  RET.REL.NODEC R4 `(_ZN2at6native24index_elementwise_kernelILi128ELi4EZNS0_20cuda_take_put_kernelIilZZZZZNS0_11take_kernelERNS_14TensorIteratorERKNS_10TensorBaseEENKUlvE_clEvENKUlvE1_clEvENKUlvE_clEvENKUlvE0_clEvEUlRilE_EEvS4_S7_RKT1_EUliE_EEvlSE_) ;  /* 0xfffe710004007950 */ /* 0x000fea0003c3ffff */
        .weak           $__internal_19_$__cuda_sm20_rem_u64
        .type           $__internal_19_$__cuda_sm20_rem_u64,@function
        .size           $__internal_19_$__cuda_sm20_rem_u64,(.L_x_27385 - $__internal_19_$__cuda_sm20_rem_u64)
$__internal_19_$__cuda_sm20_rem_u64:
        /* <DEDUP_REMOVED lines=63> */
[----:B------:R-:W-:Y:S06]  /*192f0*/  RET.REL.NODEC R4 `(_ZN2at6native24index_elementwise_kernelILi128ELi4EZNS0_20cuda_take_put_kernelIilZZZZZNS0_11take_kernelERNS_14TensorIteratorERKNS_10TensorBaseEENKUlvE_clEvENKUlvE1_clEvENKUlvE_clEvENKUlvE0_clEvEUlRilE_EEvS4_S7_RKT1_EUliE_EEvlSE_) ;  /* 0xfffe6d0004007950 */ /* 0x000fec0003c3ffff */
.L_x_16664:
        /* <DEDUP_REMOVED lines=16> */
.L_x_27385:


//--------------------- .text._ZN2at6native24index_elementwise_kernelILi128ELi4EZNS0_20cuda_take_put_kernelIiiZZZZZNS0_11take_kernelERNS_14TensorIteratorERKNS_10TensorBaseEENKUlvE_clEvENKUlvE1_clEvENKUlvE_clEvENKUlvE_clEvEUlRiiE_EEvS4_S7_RKT1_EUliE_EEvlSE_ --------------------------
	.section	.text._ZN2at6native24index_elementwise_kernelILi128ELi4EZNS0_20cuda_take_put_kernelIiiZZZZZNS0_11take_kernelERNS_14TensorIteratorERKNS_10TensorBaseEENKUlvE_clEvENKUlvE1_clEvENKUlvE_clEvENKUlvE_clEvEUlRiiE_EEvS4_S7_RKT1_EUliE_EEvlSE_,"ax",@progbits
	.sectioninfo	@"SHI_REGISTERS=28"
	.align	128
        .global         _ZN2at6native24index_elementwise_kernelILi128ELi4EZNS0_20cuda_take_put_kernelIiiZZZZZNS0_11take_kernelERNS_14TensorIteratorERKNS_10TensorBaseEENKUlvE_clEvENKUlvE1_clEvENKUlvE_clEvENKUlvE_clEvEUlRiiE_EEvS4_S7_RKT1_EUliE_EEvlSE_
        .type           _ZN2at6native24index_elementwise_kernelILi128ELi4EZNS0_20cuda_take_put_kernelIiiZZZZZNS0_11take_kernelERNS_14TensorIteratorERKNS_10TensorBaseEENKUlvE_clEvENKUlvE1_clEvENKUlvE_clEvENKUlvE_clEvEUlRiiE_EEvS4_S7_RKT1_EUliE_EEvlSE_,@function
        .size           _ZN2at6native24index_elementwise_kernelILi128ELi4EZNS0_20cuda_take_put_kernelIiiZZZZZNS0_11take_kernelERNS_14TensorIteratorERKNS_10TensorBaseEENKUlvE_clEvENKUlvE1_clEvENKUlvE_clEvENKUlvE_clEvEUlRiiE_EEvS4_S7_RKT1_EUliE_EEvlSE_,(.L_x_27546 - _ZN2at6native24index_elementwise_kernelILi128ELi4EZNS0_20cuda_take_put_kernelIiiZZZZZNS0_11take_kernelERNS_14TensorIteratorERKNS_10TensorBaseEENKUlvE_clEvENKUlvE1_clEvENKUlvE_clEvENKUlvE_clEvEUlRiiE_EEvS4_S7_RKT1_EUliE_EEvlSE_)
        .other          _ZN2at6native24index_elementwise_kernelILi128ELi4EZNS0_20cuda_take_put_kernelIiiZZZZZNS0_11take_kernelERNS_14TensorIteratorERKNS_10TensorBaseEENKUlvE_clEvENKUlvE1_clEvENKUlvE_clEvENKUlvE_clEvEUlRiiE_EEvS4_S7_RKT1_EUliE_EEvlSE_,@"STO_CUDA_ENTRY STV_DEFAULT"
_ZN2at6native24index_elementwise_kernelILi128ELi4EZNS0_20cuda_take_put_kernelIiiZZZZZNS0_11take_kernelERNS_14TensorIteratorERKNS_10TensorBaseEENKUlvE_clEvENKUlvE1_clEvENKUlvE_clEvENKUlvE_clEvEUlRiiE_EEvS4_S7_RKT1_EUliE_EEvlSE_:
.text._ZN2at6native24index_elementwise_kernelILi128ELi4EZNS0_20cuda_take_put_kernelIiiZZZZZNS0_11take_kernelERNS_14TensorIteratorERKNS_10TensorBaseEENKUlvE_clEvENKUlvE1_clEvENKUlvE_clEvENKUlvE_clEvEUlRiiE_EEvS4_S7_RKT1_EUliE_EEvlSE_:
        /* <DEDUP_REMOVED lines=239> */
.L_x_16667:
        /* <DEDUP_REMOVED lines=33> */
.L_x_16669:
[----:B------:R-:W-:Y:S05]  /*1100*/  BSYNC B6 ;  /* 0x0000000000067941 */ /* 0x000fea0003800000 */
.L_x_16668:
        /* <DEDUP_REMOVED lines=209> */
.L_x_16670:
        /* <DEDUP_REMOVED lines=8> */
.L_x_16666:
[----:B------:R-:W-:Y:S05]  /*1ea0*/  BSYNC B7 ;  /* 0x0000000000077941 */ /* 0x000fea0003800000 */
.L_x_16665:
        /* <DEDUP_REMOVED lines=232> */
.L_x_16673:
        /* <DEDUP_REMOVED lines=33> */
.L_x_16675:
[----:B------:R-:W-:Y:S05]  /*2f40*/  BSYNC B6 ;  /* 0x0000000000067941 */ /* 0x000fea0003800000 */
.L_x_16674:
        /* <DEDUP_REMOVED lines=209> */
.L_x_16676:
[----:B------:R-:W-:-:S05]  /*3c60*/  MOV R2, 0x4 ;  /* 0x0000000400027802 */ /* 0x000fca0000000f00 */
[----:B------:R-:W-:-:S06]  /*3c70*/  IMAD.WIDE R2, R3, R2, c[0x0][0x510] ;  /* 0x0001440003027625 */ /* 0x000fcc00078e0202 */
[----:B------:R0:W2:Y:S01]  /*3c80*/  LDG.E R3, [R2.64] ;  /* 0x0000002402037981 */ /* 0x0000a2000c1e1900 */
[----:B------:R-:W-:-:S05]  /*3c90*/  IADD3 R23, R23, 0x80, RZ ;  /* 0x0000008017177810 */ /* 0x000fca0007ffe0ff */
[----:B0-----:R-:W-:Y:S01]  /*3ca0*/  IMAD.MOV.U32 R2, RZ, RZ, R23 ;  /* 0x000000ffff027224 */ /* 0x001fe200078e0017 */
[----:B--2---:R0:W-:Y:S02]  /*3cb0*/  STG.E [R18.64], R3 ;  /* 0x0000000312007986 */ /* 0x0041e4000c101924 */
[----:B0-----:R-:W-:Y:S02]  /*3cc0*/  MOV R3, RZ ;  /* 0x000000ff00037202 */ /* 0x001fe40000000f00 */
.L_x_16672:
[----:B------:R-:W-:Y:S05]  /*3cd0*/  BSYNC B7 ;  /* 0x0000000000077941 */ /* 0x000fea0003800000 */
.L_x_16671:
        /* <DEDUP_REMOVED lines=232> */
.L_x_16679:
        /* <DEDUP_REMOVED lines=33> */
.L_x_16681:
[----:B------:R-:W-:Y:S05]  /*4d70*/  BSYNC B6 ;  /* 0x0000000000067941 */ /* 0x000fea0003800000 */
.L_x_16680:
        /* <DEDUP_REMOVED lines=209> */
.L_x_16682:
[----:B------:R-:W-:-:S05]  /*5a90*/  MOV R2, 0x4 ;  /* 0x0000000400027802 */ /* 0x000fca0000000f00 */
[----:B------:R-:W-:-:S06]  /*5aa0*/  IMAD.WIDE R2, R3, R2, c[0x0][0x510] ;  /* 0x0001440003027625 */ /* 0x000fcc00078e0202 */
[----:B------:R0:W2:Y:S01]  /*5ab0*/  LDG.E R3, [R2.64] ;  /* 0x0000002402037981 */ /* 0x0000a2000c1e1900 */
[----:B------:R-:W-:-:S04]  /*5ac0*/  IADD3 R23, R23, 0x80, RZ ;  /* 0x0000008017177810 */ /* 0x000fc80007ffe0ff */
[----:B0-----:R-:W-:Y:S01]  /*5ad0*/  MOV R2, R23 ;  /* 0x0000001700027202 */ /* 0x001fe20000000f00 */
[----:B--2---:R0:W-:Y:S02]  /*5ae0*/  STG.E [R18.64], R3 ;  /* 0x0000000312007986 */ /* 0x0041e4000c101924 */
[----:B0-----:R-:W-:Y:S02]  /*5af0*/  MOV R3, RZ ;  /* 0x000000ff00037202 */ /* 0x001fe40000000f00 */
.L_x_16678:
[----:B------:R-:W-:Y:S05]  /*5b00*/  BSYNC B7 ;  /* 0x0000000000077941 */ /* 0x000fea0003800000 */
.L_x_16677:
        /* <DEDUP_REMOVED lines=231> */
.L_x_16683:
        /* <DEDUP_REMOVED lines=33> */
.L_x_16685:
[----:B------:R-:W-:Y:S05]  /*6b90*/  BSYNC B6 ;  /* 0x0000000000067941 */ /* 0x000fea0003800000 */
.L_x_16684:
        /* <DEDUP_REMOVED lines=209> */
.L_x_16686:
[----:B------:R-:W-:-:S05]  /*78b0*/  MOV R2, 0x4 ;  /* 0x0000000400027802 */ /* 0x000fca0000000f00 */
[----:B------:R-:W-:-:S06]  /*78c0*/  IMAD.WIDE R2, R3, R2, c[0x0][0x510] ;  /* 0x0001440003027625 */ /* 0x000fcc00078e0202 */
[----:B------:R-:W2:Y:S04]  /*78d0*/  LDG.E R3, [R2.64] ;  /* 0x0000002402037981 */ /* 0x000ea8000c1e1900 */
[----:B--2---:R-:W-:Y:S01]  /*78e0*/  STG.E [R18.64], R3 ;  /* 0x0000000312007986 */ /* 0x004fe2000c101924 */
[----:B------:R-:W-:Y:S05]  /*78f0*/  EXIT ;  /* 0x000000000000794d */ /* 0x000fea0003800000 */
.L_x_16687:
        /* <DEDUP_REMOVED lines=16> */
.L_x_27546:


//--------------------- .text._ZN2at6native24index_elementwise_kernelILi128ELi4EZNS0_20cuda_take_put_kernelIalZZZZZNS0_11take_kernelERNS_14TensorIteratorERKNS_10TensorBaseEENKUlvE_clEvENKUlvE0_clEvENKUlvE_clEvENKUlvE0_clEvEUlRalE_EEvS4_S7_RKT1_EUliE_EEvlSE_ --------------------------
	.section	.text._ZN2at6native24index_elementwise_kernelILi128ELi4EZNS0_20cuda_take_put_kernelIalZZZZZNS0_11take_kernelERNS_14TensorIteratorERKNS_10TensorBaseEENKUlvE_clEvENKUlvE0_clEvENKUlvE_clEvENKUlvE0_clEvEUlRalE_EEvS4_S7_RKT1_EUliE_EEvlSE_,"ax",@progbits
	.sectioninfo	@"SHI_REGISTERS=26"
	.align	128
        .global         _ZN2at6native24index_elementwise_kernelILi128ELi4EZNS0_20cuda_take_put_kernelIalZZZZZNS0_11take_kernelERNS_14TensorIteratorERKNS_10TensorBaseEENKUlvE_clEvENKUlvE0_clEvENKUlvE_clEvENKUlvE0_clEvEUlRalE_EEvS4_S7_RKT1_EUliE_EEvlSE_
        .type           _ZN2at6native24index_elementwise_kernelILi128ELi4EZNS0_20cuda_take_put_kernelIalZZZZZNS0_11take_kernelERNS_14TensorIteratorERKNS_10TensorBaseEENKUlvE_clEvENKUlvE0_clEvENKUlvE_clEvENKUlvE0_clEvEUlRalE_EEvS4_S7_RKT1_EUliE_EEvlSE_,@function
        .size           _ZN2at6native24index_elementwise_kernelILi128ELi4EZNS0_20cuda_take_put_kernelIalZZZZZNS0_11take_kernelERNS_14TensorIteratorERKNS_10TensorBaseEENKUlvE_clEvENKUlvE0_clEvENKUlvE_clEvENKUlvE0_clEvEUlRalE_EEvS4_S7_RKT1_EUliE_EEvlSE_,(.L_x_27387 - _ZN2at6native24index_elementwise_kernelILi128ELi4EZNS0_20cuda_take_put_kernelIalZZZZZNS0_11take_kernelERNS_14TensorIteratorERKNS_10TensorBaseEENKUlvE_clEvENKUlvE0_clEvENKUlvE_clEvENKUlvE0_clEvEUlRalE_EEvS4_S7_RKT1_EUliE_EEvlSE_)
        .other          _ZN2at6native24index_elementwise_kernelILi128ELi4EZNS0_20cuda_take_put_kernelIalZZZZZNS0_11take_kernelERNS_14TensorIteratorERKNS_10TensorBaseEENKUlvE_clEvENKUlvE0_clEvENKUlvE_clEvENKUlvE0_clEvEUlRalE_EEvS4_S7_RKT1_EUliE_EEvlSE_,@"STO_CUDA_ENTRY STV_DEFAULT"
_ZN2at6native24index_elementwise_kernelILi128ELi4EZNS0_20cuda_take_put_kernelIalZZZZZNS0_11take_kernelERNS_14TensorIteratorERKNS_10TensorBaseEENKUlvE_clEvENKUlvE0_clEvENKUlvE_clEvENKUlvE0_clEvEUlRalE_EEvS4_S7_RKT1_EUliE_EEvlSE_:
.text._ZN2at6native24index_elementwise_kernelILi128ELi4EZNS0_20cuda_take_put_kernelIalZZZZZNS0_11take_kernelERNS_14TensorIteratorERKNS_10TensorBaseEENKUlvE_clEvENKUlvE0_clEvENKUlvE_clEvENKUlvE0_clEvEUlRalE_EEvS4_S7_RKT1_EUliE_EEvlSE_:
        /* <DEDUP_REMOVED lines=240> */
.L_x_16690:
        /* <DEDUP_REMOVED lines=33> */
.L_x_16692:
[----:B------:R-:W-:Y:S05]  /*1110*/  BSYNC B7 ;  /* 0x0000000000077941 */ /* 0x000fea0003800000 */
.L_x_16691:
        /* <DEDUP_REMOVED lines=21> */
[----:B------:R-:W-:Y:S05]  /*1270*/  CALL.REL.NOINC `($__internal_20_$__cuda_sm20_div_u64) ;  /* 0x0001783000007944 */ /* 0x000fea0003c00000 */
        /* <DEDUP_REMOVED lines=10> */
.L_x_16695:
        /* <DEDUP_REMOVED lines=22> */
.L_x_16696:
[----:B------:R-:W-:Y:S05]  /*1480*/  BSYNC B0 ;  /* 0x0000000000007941 */ /* 0x000fea0003800000 */
.L_x_16694:
        /* <DEDUP_REMOVED lines=16> */
[----:B------:R-:W-:Y:S05]  /*1590*/  CALL.REL.NOINC `($__internal_20_$__cuda_sm20_div_u64) ;  /* 0x0001751000007944 */ /* 0x000fea0003c00000 */
        /* <DEDUP_REMOVED lines=11> */
.L_x_16698:
        /* <DEDUP_REMOVED lines=23> */
.L_x_16699:
[----:B------:R-:W-:Y:S05]  /*17c0*/  BSYNC B0 ;  /* 0x0000000000007941 */ /* 0x000fea0003800000 */
.L_x_16697:
        /* <DEDUP_REMOVED lines=17> */
[----:B------:R-:W-:Y:S05]  /*18e0*/  CALL.REL.NOINC `($__internal_20_$__cuda_sm20_div_u64) ;  /* 0x000171c000007944 */ /* 0x000fea0003c00000 */
        /* <DEDUP_REMOVED lines=11> */
.L_x_16701:
        /* <DEDUP_REMOVED lines=23> */
.L_x_16702:
[----:B------:R-:W-:Y:S05]  /*1b10*/  BSYNC B0 ;  /* 0x0000000000007941 */ /* 0x000fea0003800000 */
.L_x_16700:
        /* <DEDUP_REMOVED lines=29> */
.L_x_16704:
        /* <DEDUP_REMOVED lines=23> */
.L_x_16705:
[----:B------:R-:W-:Y:S05]  /*1e60*/  BSYNC B0 ;  /* 0x0000000000007941 */ /* 0x000fea0003800000 */
.L_x_16703:
        /* <DEDUP_REMOVED lines=29> */
.L_x_16707:
        /* <DEDUP_REMOVED lines=23> */
.L_x_16708:
[----:B------:R-:W-:Y:S05]  /*21b0*/  BSYNC B0 ;  /* 0x0000000000007941 */ /* 0x000fea0003800000 */
.L_x_16706:
        /* <DEDUP_REMOVED lines=29> */
.L_x_16710:
        /* <DEDUP_REMOVED lines=23> */
.L_x_16711:
[----:B------:R-:W-:Y:S05]  /*2500*/  BSYNC B0 ;  /* 0x0000000000007941 */ /* 0x000fea0003800000 */
.L_x_16709:
        /* <DEDUP_REMOVED lines=29> */
.L_x_16713:
        /* <DEDUP_REMOVED lines=23> */
.L_x_16714:
[----:B------:R-:W-:Y:S05]  /*2850*/  BSYNC B0 ;  /* 0x0000000000007941 */ /* 0x000fea0003800000 */
.L_x_16712:
        /* <DEDUP_REMOVED lines=29> */
.L_x_16716:
        /* <DEDUP_REMOVED lines=23> */
.L_x_16717:
[----:B------:R-:W-:Y:S05]  /*2ba0*/  BSYNC B0 ;  /* 0x0000000000007941 */ /* 0x000fea0003800000 */
.L_x_16715:
        /* <DEDUP_REMOVED lines=29> */
.L_x_16719:
        /* <DEDUP_REMOVED lines=23> */
.L_x_16720:
[----:B------:R-:W-:Y:S05]  /*2ef0*/  BSYNC B0 ;  /* 0x0000000000007941 */ /* 0x000fea0003800000 */
.L_x_16718:
        /* <DEDUP_REMOVED lines=29> */
.L_x_16722:
        /* <DEDUP_REMOVED lines=23> */
.L_x_16723:
[----:B------:R-:W-:Y:S05]  /*3240*/  BSYNC B0 ;  /* 0x0000000000007941 */ /* 0x000fea0003800000 */
.L_x_16721:
        /* <DEDUP_REMOVED lines=29> */
.L_x_16725:
        /* <DEDUP_REMOVED lines=23> */
.L_x_16726:
[----:B------:R-:W-:Y:S05]  /*3590*/  BSYNC B0 ;  /* 0x0000000000007941 */ /* 0x000fea0003800000 */
.L_x_16724:
        /* <DEDUP_REMOVED lines=29> */
.L_x_16728:
        /* <DEDUP_REMOVED lines=23> */
.L_x_16729:
[----:B------:R-:W-:Y:S05]  /*38e0*/  BSYNC B0 ;  /* 0x0000000000007941 */ /* 0x000fea0003800000 */
.L_x_16727:
        /* <DEDUP_REMOVED lines=29> */
.L_x_16731:
        /* <DEDUP_REMOVED lines=23> */
.L_x_16732:
[----:B------:R-:W-:Y:S05]  /*3c30*/  BSYNC B0 ;  /* 0x0000000000007941 */ /* 0x000fea0003800000 */
.L_x_16730:
        /* <DEDUP_REMOVED lines=29> */
.L_x_16734:
        /* <DEDUP_REMOVED lines=23> */
.L_x_16735:
[----:B------:R-:W-:Y:S05]  /*3f80*/  BSYNC B0 ;  /* 0x0000000000007941 */ /* 0x000fea0003800000 */
.L_x_16733:
        /* <DEDUP_REMOVED lines=17> */
[----:B------:R-:W-:Y:S05]  /*40a0*/  CALL.REL.NOINC `($__internal_20_$__cuda_sm20_div_u64) ;  /* 0x00014a0000007944 */ /* 0x000fea0003c00000 */
        /* <DEDUP_REMOVED lines=11> */
.L_x_16737:
        /* <DEDUP_REMOVED lines=23> */
.L_x_16738:
[----:B------:R-:W-:Y:S05]  /*42d0*/  BSYNC B0 ;  /* 0x0000000000007941 */ /* 0x000fea0003800000 */
.L_x_16736:
        /* <DEDUP_REMOVED lines=29> */
.L_x_16740:
        /* <DEDUP_REMOVED lines=23> */
.L_x_16741:
[----:B------:R-:W-:Y:S05]  /*4620*/  BSYNC B0 ;  /* 0x0000000000007941 */ /* 0x000fea0003800000 */
.L_x_16739:
        /* <DEDUP_REMOVED lines=29> */
.L_x_16743:
        /* <DEDUP_REMOVED lines=23> */
.L_x_16744:
[----:B------:R-:W-:Y:S05]  /*4970*/  BSYNC B0 ;  /* 0x0000000000007941 */ /* 0x000fea0003800000 */
.L_x_16742:
        /* <DEDUP_REMOVED lines=29> */
.L_x_16746:
        /* <DEDUP_REMOVED lines=23> */
.L_x_16747:
[----:B------:R-:W-:Y:S05]  /*4cc0*/  BSYNC B0 ;  /* 0x0000000000007941 */ /* 0x000fea0003800000 */
.L_x_16745:
        /* <DEDUP_REMOVED lines=29> */
.L_x_16749:
        /* <DEDUP_REMOVED lines=23> */
.L_x_16750:
[----:B------:R-:W-:Y:S05]  /*5010*/  BSYNC B0 ;  /* 0x0000000000007941 */ /* 0x000fea0003800000 */
.L_x_16748:
        /* <DEDUP_REMOVED lines=29> */
.L_x_16752:
        /* <DEDUP_REMOVED lines=23> */
.L_x_16753:
[----:B------:R-:W-:Y:S05]  /*5360*/  BSYNC B0 ;  /* 0x0000000000007941 */ /* 0x000fea0003800000 */
.L_x_16751:
        /* <DEDUP_REMOVED lines=29> */
.L_x_16755:
        /* <DEDUP_REMOVED lines=23> */
.L_x_16756:
[----:B------:R-:W-:Y:S05]  /*56b0*/  BSYNC B0 ;  /* 0x0000000000007941 */ /* 0x000fea0003800000 */
.L_x_16754:
        /* <DEDUP_REMOVED lines=29> */
.L_x_16758:
        /* <DEDUP_REMOVED lines=23> */
.L_x_16759:
[----:B------:R-:W-:Y:S05]  /*5a00*/  BSYNC B0 ;  /* 0x0000000000007941 */ /* 0x000fea0003800000 */
.L_x_16757:
        /* <DEDUP_REMOVED lines=29> */
.L_x_16761:
        /* <DEDUP_REMOVED lines=23> */
.L_x_16762:
[----:B------:R-:W-:Y:S05]  /*5d50*/  BSYNC B0 ;  /* 0x0000000000007941 */ /* 0x000fea0003800000 */
.L_x_16760:
        /* <DEDUP_REMOVED lines=27> */
.L_x_16764:
        /* <DEDUP_REMOVED lines=22> */
.L_x_16765:
[----:B------:R-:W-:Y:S05]  /*6070*/  BSYNC B0 ;  /* 0x0000000000007941 */ /* 0x000fea0003800000 */
.L_x_16763:
        /* <DEDUP_REMOVED lines=17> */
[----:B------:R-:W-:Y:S05]  /*6190*/  CALL.REL.NOINC `($__internal_21_$__cuda_sm20_rem_u64) ;  /* 0x00012d6000007944 */ /* 0x000fea0003c00000 */
[----:B------:R-:W-:Y:S01]  /*61a0*/  MOV R4, R0 ;  /* 0x0000000000047202 */ /* 0x000fe20000000f00 */
[----:B------:R-:W-:Y:S01]  /*61b0*/  IMAD.MOV.U32 R5, RZ, RZ, R3 ;  /* 0x000000ffff057224 */ /* 0x000fe200078e0003 */
[----:B------:R-:W-:Y:S05]  /*61c0*/  BRA `(.L_x_16768) ;  /* 0x0000013000007947 */ /* 0x000fea0003800000 */
.L_x_16767:
        /* <DEDUP_REMOVED lines=19> */
.L_x_16768:
[----:B------:R-:W-:Y:S05]  /*6300*/  BSYNC B0 ;  /* 0x0000000000007941 */ /* 0x000fea0003800000 */
.L_x_16766:
[----:B------:R-:W-:Y:S02]  /*6310*/  IMAD R5, R5, c[0x0][0x510], RZ ;  /* 0x0001440005057a24 */ /* 0x000fe400078e02ff */
[----:B------:R-:W-:Y:S02]  /*6320*/  IMAD.MOV.U32 R3, RZ, RZ, R15 ;  /* 0x000000ffff037224 */ /* 0x000fe400078e000f */
[C---:B------:R-:W-:Y:S02]  /*6330*/  IMAD R5, R4.reuse, c[0x0][0x514], R5 ;  /* 0x0001450004057a24 */ /* 0x040fe400078e0205 */
[----:B------:R-:W-:-:S05]  /*6340*/  IMAD.WIDE.U32 R2, R4, c[0x0][0x510], R2 ;  /* 0x0001440004027a25 */ /* 0x000fca00078e0002 */
[----:B------:R-:W-:Y:S02]  /*6350*/  IADD3 R15, R3, R5, RZ ;  /* 0x00000005030f7210 */ /* 0x000fe40007ffe0ff */
.L_x_16693:
        /* <DEDUP_REMOVED lines=8> */
.L_x_16689:
[----:B------:R-:W-:Y:S05]  /*63e0*/  BSYNC B6 ;  /* 0x0000000000067941 */ /* 0x000fea0003800000 */
.L_x_16688:
        /* <DEDUP_REMOVED lines=232> */
.L_x_16771:
        /* <DEDUP_REMOVED lines=33> */
.L_x_16773:
[----:B------:R-:W-:Y:S05]  /*7480*/  BSYNC B7 ;  /* 0x0000000000077941 */ /* 0x000fea0003800000 */
.L_x_16772:
        /* <DEDUP_REMOVED lines=32> */
.L_x_16776:
        /* <DEDUP_REMOVED lines=22> */
.L_x_16777:
[----:B------:R-:W-:Y:S05]  /*77f0*/  BSYNC B0 ;  /* 0x0000000000007941 */ /* 0x000fea0003800000 */
.L_x_16775:
        /* <DEDUP_REMOVED lines=28> */
.L_x_16779:
        /* <DEDUP_REMOVED lines=23> */
.L_x_16780:
[----:B------:R-:W-:Y:S05]  /*7b30*/  BSYNC B0 ;  /* 0x0000000000007941 */ /* 0x000fea0003800000 */
.L_x_16778:
        /* <DEDUP_REMOVED lines=28> */
.L_x_16782:
        /* <DEDUP_REMOVED lines=23> */
.L_x_16783:
[----:B------:R-:W-:Y:S05]  /*7e70*/  BSYNC B0 ;  /* 0x0000000000007941 */ /* 0x000fea0003800000 */
.L_x_16781:
        /* <DEDUP_REMOVED lines=28> */
.L_x_16785:
        /* <DEDUP_REMOVED lines=23> */
.L_x_16786:
[----:B------:R-:W-:Y:S05]  /*81b0*/  BSYNC B0 ;  /* 0x0000000000007941 */ /* 0x000fea0003800000 */
.L_x_16784:
        /* <DEDUP_REMOVED lines=28> */
.L_x_16788:
        /* <DEDUP_REMOVED lines=23> */
.L_x_16789:
[----:B------:R-:W-:Y:S05]  /*84f0*/  BSYNC B0 ;  /* 0x0000000000007941 */ /* 0x000fea0003800000 */
.L_x_16787:
        /* <DEDUP_REMOVED lines=28> */
.L_x_16791:
        /* <DEDUP_REMOVED lines=23> */
.L_x_16792:
[----:B------:R-:W-:Y:S05]  /*8830*/  BSYNC B0 ;  /* 0x0000000000007941 */ /* 0x000fea0003800000 */
.L_x_16790:
        /* <DEDUP_REMOVED lines=28> */
.L_x_16794:
        /* <DEDUP_REMOVED lines=23> */
.L_x_16795:
[----:B------:R-:W-:Y:S05]  /*8b70*/  BSYNC B0 ;  /* 0x0000000000007941 */ /* 0x000fea0003800000 */
.L_x_16793:
        /* <DEDUP_REMOVED lines=28> */
.L_x_16797:
        /* <DEDUP_REMOVED lines=23> */
.L_x_16798:
[----:B------:R-:W-:Y:S05]  /*8eb0*/  BSYNC B0 ;  /* 0x0000000000007941 */ /* 0x000fea0003800000 */
.L_x_16796:
        /* <DEDUP_REMOVED lines=28> */
.L_x_16800:
        /* <DEDUP_REMOVED lines=23> */
.L_x_16801:
[----:B------:R-:W-:Y:S05]  /*91f0*/  BSYNC B0 ;  /* 0x0000000000007941 */ /* 0x000fea0003800000 */
.L_x_16799:
        /* <DEDUP_REMOVED lines=28> */
.L_x_16803:
        /* <DEDUP_REMOVED lines=23> */
.L_x_16804:
[----:B------:R-:W-:Y:S05]  /*9530*/  BSYNC B0 ;  /* 0x0000000000007941 */ /* 0x000fea0003800000 */
.L_x_16802:
        /* <DEDUP_REMOVED lines=28> */
.L_x_16806:
        /* <DEDUP_REMOVED lines=23> */
.L_x_16807:
[----:B------:R-:W-:Y:S05]  /*9870*/  BSYNC B0 ;  /* 0x0000000000007941 */ /* 0x000fea0003800000 */
.L_x_16805:
        /* <DEDUP_REMOVED lines=28> */
.L_x_16809:
        /* <DEDUP_REMOVED lines=23> */
.L_x_16810:
[----:B------:R-:W-:Y:S05]  /*9bb0*/  BSYNC B0 ;  /* 0x0000000000007941 */ /* 0x000fea0003800000 */
.L_x_16808:
        /* <DEDUP_REMOVED lines=28> */
.L_x_16812:
        /* <DEDUP_REMOVED lines=23> */
.L_x_16813:
[----:B------:R-:W-:Y:S05]  /*9ef0*/  BSYNC B0 ;  /* 0x0000000000007941 */ /* 0x000fea0003800000 */
.L_x_16811:
        /* <DEDUP_REMOVED lines=28> */
.L_x_16815:
        /* <DEDUP_REMOVED lines=23> */
.L_x_16816:
[----:B------:R-:W-:Y:S05]  /*a230*/  BSYNC B0 ;  /* 0x0000000000007941 */ /* 0x000fea0003800000 */
.L_x_16814:
        /* <DEDUP_REMOVED lines=28> */
.L_x_16818:
        /* <DEDUP_REMOVED lines=23> */
.L_x_16819:
[----:B------:R-:W-:Y:S05]  /*a570*/  BSYNC B0 ;  /* 0x0000000000007941 */ /* 0x000fea0003800000 */
.L_x_16817:
        /* <DEDUP_REMOVED lines=28> */
.L_x_16821:
        /* <DEDUP_REMOVED lines=23> */
.L_x_16822:
[----:B------:R-:W-:Y:S05]  /*a8b0*/  BSYNC B0 ;  /* 0x0000000000007941 */ /* 0x000fea0003800000 */
.L_x_16820:
        /* <DEDUP_REMOVED lines=28> */
.L_x_16824:
        /* <DEDUP_REMOVED lines=23> */
.L_x_16825:
[----:B------:R-:W-:Y:S05]  /*abf0*/  BSYNC B0 ;  /* 0x0000000000007941 */ /* 0x000fea0003800000 */
.L_x_16823:
        /* <DEDUP_REMOVED lines=28> */
.L_x_16827:
        /* <DEDUP_REMOVED lines=23> */
.L_x_16828:
[----:B------:R-:W-:Y:S05]  /*af30*/  BSYNC B0 ;  /* 0x0000000000007941 */ /* 0x000fea0003800000 */
.L_x_16826:
        /* <DEDUP_REMOVED lines=28> */
.L_x_16830:
        /* <DEDUP_REMOVED lines=23> */
.L_x_16831:
[----:B------:R-:W-:Y:S05]  /*b270*/  BSYNC B0 ;  /* 0x0000000000007941 */ /* 0x000fea0003800000 */
.L_x_16829:
        /* <DEDUP_REMOVED lines=28> */
.L_x_16833:
        /* <DEDUP_REMOVED lines=23> */
.L_x_16834:
[----:B------:R-:W-:Y:S05]  /*b5b0*/  BSYNC B0 ;  /* 0x0000000000007941 */ /* 0x000fea0003800000 */
.L_x_16832:
        /* <DEDUP_REMOVED lines=28> */
.L_x_16836:
        /* <DEDUP_REMOVED lines=23> */
.L_x_16837:
[----:B------:R-:W-:Y:S05]  /*b8f0*/  BSYNC B0 ;  /* 0x0000000000007941 */ /* 0x000fea0003800000 */
.L_x_16835:
        /* <DEDUP_REMOVED lines=28> */
.L_x_16839:
        /* <DEDUP_REMOVED lines=23> */
.L_x_16840:
[----:B------:R-:W-:Y:S05]  /*bc30*/  BSYNC B0 ;  /* 0x0000000000007941 */ /* 0x000fea0003800000 */
.L_x_16838:
        /* <DEDUP_REMOVED lines=28> */
.L_x_16842:
        /* <DEDUP_REMOVED lines=23> */
.L_x_16843:
[----:B------:R-:W-:Y:S05]  /*bf70*/  BSYNC B0 ;  /* 0x0000000000007941 */ /* 0x000fea0003800000 */
.L_x_16841:
        /* <DEDUP_REMOVED lines=26> */
.L_x_16845:
        /* <DEDUP_REMOVED lines=22> */
.L_x_16846:
[----:B------:R-:W-:Y:S05]  /*c280*/  BSYNC B0 ;  /* 0x0000000000007941 */ /* 0x000fea0003800000 */
.L_x_16844:
        /* <DEDUP_REMOVED lines=16> */
[----:B------:R-:W-:Y:S05]  /*c390*/  CALL.REL.NOINC `($__internal_21_$__cuda_sm20_rem_u64) ;  /* 0x0000cb6000007944 */ /* 0x000fea0003c00000 */
[----:B------:R-:W-:Y:S01]  /*c3a0*/  IMAD.MOV.U32 R4, RZ, RZ, R0 ;  /* 0x000000ffff047224 */ /* 0x000fe200078e0000 */
[----:B------:R-:W-:Y:S01]  /*c3b0*/  MOV R5, R3 ;  /* 0x0000000300057202 */ /* 0x000fe20000000f00 */
[----:B------:R-:W-:Y:S05]  /*c3c0*/  BRA `(.L_x_16849) ;  /* 0x0000012000007947 */ /* 0x000fea0003800000 */
.L_x_16848:
        /* <DEDUP_REMOVED lines=18> */
.L_x_16849:
[----:B------:R-:W-:Y:S05]  /*c4f0*/  BSYNC B0 ;  /* 0x0000000000007941 */ /* 0x000fea0003800000 */
.L_x_16847:
[----:B------:R-:W-:Y:S02]  /*c500*/  IMAD R3, R5, c[0x0][0x510], RZ ;  /* 0x0001440005037a24 */ /* 0x000fe400078e02ff */
[----:B------:R-:W-:-:S04]  /*c510*/  IMAD.WIDE.U32 R12, R4, c[0x0][0x510], R12 ;  /* 0x00014400040c7a25 */ /* 0x000fc800078e000c */
[----:B------:R-:W-:-:S04]  /*c520*/  IMAD R3, R4, c[0x0][0x514], R3 ;  /* 0x0001450004037a24 */ /* 0x000fc800078e0203 */
[----:B------:R-:W-:Y:S02]  /*c530*/  IMAD.IADD R13, R13, 0x1, R3 ;  /* 0x000000010d0d7824 */ /* 0x000fe400078e0203 */
.L_x_16774:
[----:B------:R-:W-:-:S04]  /*c540*/  IADD3 R12, P0, R12, c[0x0][0x518], RZ ;  /* 0x000146000c0c7a10 */ /* 0x000fc80007f1e0ff */
[----:B------:R-:W-:-:S06]  /*c550*/  IADD3.X R13, R13, c[0x0][0x51c], RZ, P0, !PT ;  /* 0x000147000d0d7a10 */ /* 0x000fcc00007fe4ff */
[----:B------:R-:W2:Y:S01]  /*c560*/  LDG.E.U8 R13, [R12.64] ;  /* 0x000000240c0d7981 */ /* 0x000ea2000c1e1100 */
[----:B------:R-:W-:Y:S01]  /*c570*/  IADD3 R2, R2, 0x80, RZ ;  /* 0x0000008002027810 */ /* 0x000fe20007ffe0ff */
[----:B------:R-:W-:-:S03]  /*c580*/  IMAD.MOV.U32 R5, RZ, RZ, RZ ;  /* 0x000000ffff057224 */ /* 0x000fc600078e00ff */
[----:B------:R-:W-:Y:S01]  /*c590*/  MOV R4, R2 ;  /* 0x0000000200047202 */ /* 0x000fe20000000f00 */
[----:B--2---:R0:W-:Y:S04]  /*c5a0*/  STG.E.U8 [R16.64], R13 ;  /* 0x0000000d10007986 */ /* 0x0041e8000c101124 */
.L_x_16770:
[----:B------:R-:W-:Y:S05]  /*c5b0*/  BSYNC B6 ;  /* 0x0000000000067941 */ /* 0x000fea0003800000 */
.L_x_16769:
        /* <DEDUP_REMOVED lines=232> */
.L_x_16852:
        /* <DEDUP_REMOVED lines=33> */
.L_x_16854:
[----:B------:R-:W-:Y:S05]  /*d650*/  BSYNC B7 ;  /* 0x0000000000077941 */ /* 0x000fea0003800000 */
.L_x_16853:
        /* <DEDUP_REMOVED lines=32> */
.L_x_16857:
        /* <DEDUP_REMOVED lines=22> */
.L_x_16858:
[----:B------:R-:W-:Y:S05]  /*d9c0*/  BSYNC B0 ;  /* 0x0000000000007941 */ /* 0x000fea0003800000 */
.L_x_16856:
        /* <DEDUP_REMOVED lines=28> */
.L_x_16860:
        /* <DEDUP_REMOVED lines=23> */
.L_x_16861:
[----:B------:R-:W-:Y:S05]  /*dd00*/  BSYNC B0 ;  /* 0x0000000000007941 */ /* 0x000fea0003800000 */
.L_x_16859:
        /* <DEDUP_REMOVED lines=28> */
.L_x_16863:
        /* <DEDUP_REMOVED lines=23> */
.L_x_16864:
[----:B------:R-:W-:Y:S05]  /*e040*/  BSYNC B0 ;  /* 0x0000000000007941 */ /* 0x000fea0003800000 */
.L_x_16862:
        /* <DEDUP_REMOVED lines=28> */
.L_x_16866:
        /* <DEDUP_REMOVED lines=23> */
.L_x_16867:
[----:B------:R-:W-:Y:S05]  /*e380*/  BSYNC B0 ;  /* 0x0000000000007941 */ /* 0x000fea0003800000 */
.L_x_16865:
        /* <DEDUP_REMOVED lines=28> */
.L_x_16869:
        /* <DEDUP_REMOVED lines=23> */
.L_x_16870:
[----:B------:R-:W-:Y:S05]  /*e6c0*/  BSYNC B0 ;  /* 0x0000000000007941 */ /* 0x000fea0003800000 */
.L_x_16868:
        /* <DEDUP_REMOVED lines=28> */
.L_x_16872:
        /* <DEDUP_REMOVED lines=23> */
.L_x_16873:
[----:B------:R-:W-:Y:S05]  /*ea00*/  BSYNC B0 ;  /* 0x0000000000007941 */ /* 0x000fea0003800000 */
.L_x_16871:
        /* <DEDUP_REMOVED lines=28> */
.L_x_16875:
        /* <DEDUP_REMOVED lines=23> */
.L_x_16876:
[----:B------:R-:W-:Y:S05]  /*ed40*/  BSYNC B0 ;  /* 0x0000000000007941 */ /* 0x000fea0003800000 */
.L_x_16874:
        /* <DEDUP_REMOVED lines=28> */
.L_x_16878:
        /* <DEDUP_REMOVED lines=23> */
.L_x_16879:
[----:B------:R-:W-:Y:S05]  /*f080*/  BSYNC B0 ;  /* 0x0000000000007941 */ /* 0x000fea0003800000 */
.L_x_16877:
        /* <DEDUP_REMOVED lines=28> */
.L_x_16881:
        /* <DEDUP_REMOVED lines=23> */
.L_x_16882:
[----:B------:R-:W-:Y:S05]  /*f3c0*/  BSYNC B0 ;  /* 0x0000000000007941 */ /* 0x000fea0003800000 */
.L_x_16880:
        /* <DEDUP_REMOVED lines=28> */
.L_x_16884:
        /* <DEDUP_REMOVED lines=23> */
.L_x_16885:
[----:B------:R-:W-:Y:S05]  /*f700*/  BSYNC B0 ;  /* 0x0000000000007941 */ /* 0x000fea0003800000 */
.L_x_16883:
        /* <DEDUP_REMOVED lines=28> */
.L_x_16887:
        /* <DEDUP_REMOVED lines=23> */
.L_x_16888:
[----:B------:R-:W-:Y:S05]  /*fa40*/  BSYNC B0 ;  /* 0x0000000000007941 */ /* 0x000fea0003800000 */
.L_x_16886:
        /* <DEDUP_REMOVED lines=28> */
.L_x_16890:
        /* <DEDUP_REMOVED lines=23> */
.L_x_16891:
[----:B------:R-:W-:Y:S05]  /*fd80*/  BSYNC B0 ;  /* 0x0000000000007941 */ /* 0x000fea0003800000 */
.L_x_16889:
        /* <DEDUP_REMOVED lines=28> */
.L_x_16893:
        /* <DEDUP_REMOVED lines=23> */
.L_x_16894:
[----:B------:R-:W-:Y:S05]  /*100c0*/  BSYNC B0 ;  /* 0x0000000000007941 */ /* 0x000fea0003800000 */
.L_x_16892:
        /* <DEDUP_REMOVED lines=28> */
.L_x_16896:
        /* <DEDUP_REMOVED lines=23> */
.L_x_16897:
[----:B------:R-:W-:Y:S05]  /*10400*/  BSYNC B0 ;  /* 0x0000000000007941 */ /* 0x000fea0003800000 */
.L_x_16895:
        /* <DEDUP_REMOVED lines=28> */
.L_x_16899:
        /* <DEDUP_REMOVED lines=23> */
.L_x_16900:
[----:B------:R-:W-:Y:S05]  /*10740*/  BSYNC B0 ;  /* 0x0000000000007941 */ /* 0x000fea0003800000 */
.L_x_16898:
        /* <DEDUP_REMOVED lines=28> */
.L_x_16902:
        /* <DEDUP_REMOVED lines=23> */
.L_x_16903:
[----:B------:R-:W-:Y:S05]  /*10a80*/  BSYNC B0 ;  /* 0x0000000000007941 */ /* 0x000fea0003800000 */
.L_x_16901:
        /* <DEDUP_REMOVED lines=28> */
.L_x_16905:
        /* <DEDUP_REMOVED lines=23> */
.L_x_16906:
[----:B------:R-:W-:Y:S05]  /*10dc0*/  BSYNC B0 ;  /* 0x0000000000007941 */ /* 0x000fea0003800000 */
.L_x_16904:
        /* <DEDUP_REMOVED lines=28> */
.L_x_16908:
        /* <DEDUP_REMOVED lines=23> */
.L_x_16909:
[----:B------:R-:W-:Y:S05]  /*11100*/  BSYNC B0 ;  /* 0x0000000000007941 */ /* 0x000fea0003800000 */
.L_x_16907:
        /* <DEDUP_REMOVED lines=28> */
.L_x_16911:
        /* <DEDUP_REMOVED lines=23> */
.L_x_16912:
[----:B------:R-:W-:Y:S05]  /*11440*/  BSYNC B0 ;  /* 0x0000000000007941 */ /* 0x000fea0003800000 */
.L_x_16910:
        /* <DEDUP_REMOVED lines=28> */
.L_x_16914:
        /* <DEDUP_REMOVED lines=23> */
.L_x_16915:
[----:B------:R-:W-:Y:S05]  /*11780*/  BSYNC B0 ;  /* 0x0000000000007941 */ /* 0x000fea0003800000 */
.L_x_16913:
        /* <DEDUP_REMOVED lines=28> */
.L_x_16917:
        /* <DEDUP_REMOVED lines=23> */
.L_x_16918:
[----:B------:R-:W-:Y:S05]  /*11ac0*/  BSYNC B0 ;  /* 0x0000000000007941 */ /* 0x000fea0003800000 */
.L_x_16916:
        /* <DEDUP_REMOVED lines=28> */
.L_x_16920:
        /* <DEDUP_REMOVED lines=23> */
.L_x_16921:
[----:B------:R-:W-:Y:S05]  /*11e00*/  BSYNC B0 ;  /* 0x0000000000007941 */ /* 0x000fea0003800000 */
.L_x_16919:
        /* <DEDUP_REMOVED lines=28> */
.L_x_16923:
        /* <DEDUP_REMOVED lines=23> */
.L_x_16924:
[----:B------:R-:W-:Y:S05]  /*12140*/  BSYNC B0 ;  /* 0x0000000000007941 */ /* 0x000fea0003800000 */
.L_x_16922:
        /* <DEDUP_REMOVED lines=26> */
.L_x_16926:
        /* <DEDUP_REMOVED lines=22> */
.L_x_16927:
[----:B------:R-:W-:Y:S05]  /*12450*/  BSYNC B0 ;  /* 0x0000000000007941 */ /* 0x000fea0003800000 */
.L_x_16925:
        /* <DEDUP_REMOVED lines=20> */
.L_x_16929:
        /* <DEDUP_REMOVED lines=18> */
.L_x_16930:
[----:B------:R-:W-:Y:S05]  /*126c0*/  BSYNC B0 ;  /* 0x0000000000007941 */ /* 0x000fea0003800000 */
.L_x_16928:
[----:B------:R-:W-:Y:S02]  /*126d0*/  IMAD R3, R5, c[0x0][0x510], RZ ;  /* 0x0001440005037a24 */ /* 0x000fe400078e02ff */
[----:B------:R-:W-:-:S04]  /*126e0*/  IMAD.WIDE.U32 R12, R4, c[0x0][0x510], R12 ;  /* 0x00014400040c7a25 */ /* 0x000fc800078e000c */
[----:B------:R-:W-:-:S04]  /*126f0*/  IMAD R3, R4, c[0x0][0x514], R3 ;  /* 0x0001450004037a24 */ /* 0x000fc800078e0203 */
[----:B------:R-:W-:Y:S02]  /*12700*/  IMAD.IADD R13, R13, 0x1, R3 ;  /* 0x000000010d0d7824 */ /* 0x000fe400078e0203 */
.L_x_16855:
[----:B------:R-:W-:-:S04]  /*12710*/  IADD3 R12, P0, R12, c[0x0][0x518], RZ ;  /* 0x000146000c0c7a10 */ /* 0x000fc80007f1e0ff */
[----:B------:R-:W-:-:S06]  /*12720*/  IADD3.X R13, R13, c[0x0][0x51c], RZ, P0, !PT ;  /* 0x000147000d0d7a10 */ /* 0x000fcc00007fe4ff */
[----:B------:R-:W2:Y:S01]  /*12730*/  LDG.E.U8 R13, [R12.64] ;  /* 0x000000240c0d7981 */ /* 0x000ea2000c1e1100 */
[----:B------:R-:W-:Y:S01]  /*12740*/  IADD3 R2, R2, 0x80, RZ ;  /* 0x0000008002027810 */ /* 0x000fe20007ffe0ff */
[----:B------:R-:W-:-:S03]  /*12750*/  IMAD.MOV.U32 R5, RZ, RZ, RZ ;  /* 0x000000ffff057224 */ /* 0x000fc600078e00ff */
[----:B------:R-:W-:Y:S01]  /*12760*/  MOV R4, R2 ;  /* 0x0000000200047202 */ /* 0x000fe20000000f00 */
[----:B--2---:R0:W-:Y:S04]  /*12770*/  STG.E.U8 [R16.64], R13 ;  /* 0x0000000d10007986 */ /* 0x0041e8000c101124 */
.L_x_16851:
[----:B------:R-:W-:Y:S05]  /*12780*/  BSYNC B6 ;  /* 0x0000000000067941 */ /* 0x000fea0003800000 */
.L_x_16850:
        /* <DEDUP_REMOVED lines=231> */
.L_x_16931:
        /* <DEDUP_REMOVED lines=33> */
.L_x_16933:
[----:B------:R-:W-:Y:S05]  /*13810*/  BSYNC B6 ;  /* 0x0000000000067941 */ /* 0x000fea0003800000 */
.L_x_16932:
        /* <DEDUP_REMOVED lines=32> */
.L_x_16936:
        /* <DEDUP_REMOVED lines=23> */
.L_x_16937:
[----:B------:R-:W-:Y:S05]  /*13b90*/  BSYNC B0 ;  /* 0x0000000000007941 */ /* 0x000fea0003800000 */
.L_x_16935:
        /* <DEDUP_REMOVED lines=28> */
.L_x_16939:
        /* <DEDUP_REMOVED lines=23> */
.L_x_16940:
[----:B------:R-:W-:Y:S05]  /*13ed0*/  BSYNC B0 ;  /* 0x0000000000007941 */ /* 0x000fea0003800000 */
.L_x_16938:
        /* <DEDUP_REMOVED lines=29> */
.L_x_16942:
        /* <DEDUP_REMOVED lines=23> */
.L_x_16943:
[----:B------:R-:W-:Y:S05]  /*14220*/  BSYNC B0 ;  /* 0x0000000000007941 */ /* 0x000fea0003800000 */
.L_x_16941:
        /* <DEDUP_REMOVED lines=29> */
.L_x_16945:
        /* <DEDUP_REMOVED lines=23> */
.L_x_16946:
[----:B------:R-:W-:Y:S05]  /*14570*/  BSYNC B0 ;  /* 0x0000000000007941 */ /* 0x000fea0003800000 */
.L_x_16944:
        /* <DEDUP_REMOVED lines=29> */
.L_x_16948:
        /* <DEDUP_REMOVED lines=23> */
.L_x_16949:
[----:B------:R-:W-:Y:S05]  /*148c0*/  BSYNC B0 ;  /* 0x0000000000007941 */ /* 0x000fea0003800000 */
.L_x_16947:
        /* <DEDUP_REMOVED lines=29> */
.L_x_16951:
        /* <DEDUP_REMOVED lines=23> */
.L_x_16952:
[----:B------:R-:W-:Y:S05]  /*14c10*/  BSYNC B0 ;  /* 0x0000000000007941 */ /* 0x000fea0003800000 */
.L_x_16950:
        /* <DEDUP_REMOVED lines=29> */
.L_x_16954:
        /* <DEDUP_REMOVED lines=23> */
.L_x_16955:
[----:B------:R-:W-:Y:S05]  /*14f60*/  BSYNC B0 ;  /* 0x0000000000007941 */ /* 0x000fea0003800000 */
.L_x_16953:
        /* <DEDUP_REMOVED lines=29> */
.L_x_16957:
        /* <DEDUP_REMOVED lines=23> */
.L_x_16958:
[----:B------:R-:W-:Y:S05]  /*152b0*/  BSYNC B0 ;  /* 0x0000000000007941 */ /* 0x000fea0003800000 */
.L_x_16956:
        /* <DEDUP_REMOVED lines=29> */
.L_x_16960:
        /* <DEDUP_REMOVED lines=23> */
.L_x_16961:
[----:B------:R-:W-:Y:S05]  /*15600*/  BSYNC B0 ;  /* 0x0000000000007941 */ /* 0x000fea0003800000 */
.L_x_16959:
        /* <DEDUP_REMOVED lines=29> */
.L_x_16963:
        /* <DEDUP_REMOVED lines=23> */
.L_x_16964:
[----:B------:R-:W-:Y:S05]  /*15950*/  BSYNC B0 ;  /* 0x0000000000007941 */ /* 0x000fea0003800000 */
.L_x_16962:
        /* <DEDUP_REMOVED lines=29> */
.L_x_16966:
        /* <DEDUP_REMOVED lines=23> */
.L_x_16967:
[----:B------:R-:W-:Y:S05]  /*15ca0*/  BSYNC B0 ;  /* 0x0000000000007941 */ /* 0x000fea0003800000 */
.L_x_16965:
        /* <DEDUP_REMOVED lines=29> */
.L_x_16969:
        /* <DEDUP_REMOVED lines=23> */
.L_x_16970:
[----:B------:R-:W-:Y:S05]  /*15ff0*/  BSYNC B0 ;  /* 0x0000000000007941 */ /* 0x000fea0003800000 */
.L_x_16968:
        /* <DEDUP_REMOVED lines=29> */
.L_x_16972:
        /* <DEDUP_REMOVED lines=23> */
.L_x_16973:
[----:B------:R-:W-:Y:S05]  /*16340*/  BSYNC B0 ;  /* 0x0000000000007941 */ /* 0x000fea0003800000 */
.L_x_16971:
        /* <DEDUP_REMOVED lines=29> */
.L_x_16975:
        /* <DEDUP_REMOVED lines=23> */
.L_x_16976:
[----:B------:R-:W-:Y:S05]  /*16690*/  BSYNC B0 ;  /* 0x0000000000007941 */ /* 0x000fea0003800000 */
.L_x_16974:
        /* <DEDUP_REMOVED lines=29> */
.L_x_16978:
        /* <DEDUP_REMOVED lines=23> */
.L_x_16979:
[----:B------:R-:W-:Y:S05]  /*169e0*/  BSYNC B0 ;  /* 0x0000000000007941 */ /* 0x000fea0003800000 */
.L_x_16977:
        /* <DEDUP_REMOVED lines=29> */
.L_x_16981:
        /* <DEDUP_REMOVED lines=23> */
.L_x_16982:
[----:B------:R-:W-:Y:S05]  /*16d30*/  BSYNC B0 ;  /* 0x0000000000007941 */ /* 0x000fea0003800000 */
.L_x_16980:
        /* <DEDUP_REMOVED lines=29> */
.L_x_16984:
        /* <DEDUP_REMOVED lines=23> */
.L_x_16985:
[----:B------:R-:W-:Y:S05]  /*17080*/  BSYNC B0 ;  /* 0x0000000000007941 */ /* 0x000fea0003800000 */
.L_x_16983:
        /* <DEDUP_REMOVED lines=29> */
.L_x_16987:
        /* <DEDUP_REMOVED lines=23> */
.L_x_16988:
[----:B------:R-:W-:Y:S05]  /*173d0*/  BSYNC B0 ;  /* 0x0000000000007941 */ /* 0x000fea0003800000 */
.L_x_16986:
        /* <DEDUP_REMOVED lines=29> */
.L_x_16990:
        /* <DEDUP_REMOVED lines=23> */
.L_x_16991:
[----:B------:R-:W-:Y:S05]  /*17720*/  BSYNC B0 ;  /* 0x0000000000007941 */ /* 0x000fea0003800000 */
.L_x_16989:
        /* <DEDUP_REMOVED lines=29> */
.L_x_16993:
        /* <DEDUP_REMOVED lines=23> */
.L_x_16994:
[----:B------:R-:W-:Y:S05]  /*17a70*/  BSYNC B0 ;  /* 0x0000000000007941 */ /* 0x000fea0003800000 */
.L_x_16992:
        /* <DEDUP_REMOVED lines=29> */
.L_x_16996:
        /* <DEDUP_REMOVED lines=23> */
.L_x_16997:
[----:B------:R-:W-:Y:S05]  /*17dc0*/  BSYNC B0 ;  /* 0x0000000000007941 */ /* 0x000fea0003800000 */
.L_x_16995:
        /* <DEDUP_REMOVED lines=29> */
.L_x_16999:
        /* <DEDUP_REMOVED lines=23> */
.L_x_17000:
[----:B------:R-:W-:Y:S05]  /*18110*/  BSYNC B0 ;  /* 0x0000000000007941 */ /* 0x000fea0003800000 */
.L_x_16998:
        /* <DEDUP_REMOVED lines=29> */
.L_x_17002:
        /* <DEDUP_REMOVED lines=23> */
.L_x_17003:
[----:B------:R-:W-:Y:S05]  /*18460*/  BSYNC B0 ;  /* 0x0000000000007941 */ /* 0x000fea0003800000 */
.L_x_17001:
        /* <DEDUP_REMOVED lines=27> */
.L_x_17005:
        /* <DEDUP_REMOVED lines=22> */
.L_x_17006:
[----:B------:R-:W-:Y:S05]  /*18780*/  BSYNC B0 ;  /* 0x0000000000007941 */ /* 0x000fea0003800000 */
.L_x_17004:
        /* <DEDUP_REMOVED lines=21> */
.L_x_17008:
        /* <DEDUP_REMOVED lines=18> */
.L_x_17009:
[----:B------:R-:W-:Y:S05]  /*18a00*/  BSYNC B0 ;  /* 0x0000000000007941 */ /* 0x000fea0003800000 */
.L_x_17007:
[----:B------:R-:W-:Y:S02]  /*18a10*/  IMAD R5, R5, c[0x0][0x510], RZ ;  /* 0x0001440005057a24 */ /* 0x000fe400078e02ff */
[----:B------:R-:W-:Y:S02]  /*18a20*/  IMAD.MOV.U32 R3, RZ, RZ, R15 ;  /* 0x000000ffff037224 */ /* 0x000fe400078e000f */
[C---:B------:R-:W-:Y:S02]  /*18a30*/  IMAD R5, R4.reuse, c[0x0][0x514], R5 ;  /* 0x0001450004057a24 */ /* 0x040fe400078e0205 */
[----:B------:R-:W-:-:S05]  /*18a40*/  IMAD.WIDE.U32 R2, R4, c[0x0][0x510], R2 ;  /* 0x0001440004027a25 */ /* 0x000fca00078e0002 */
[----:B------:R-:W-:Y:S02]  /*18a50*/  IADD3 R15, R3, R5, RZ ;  /* 0x00000005030f7210 */ /* 0x000fe40007ffe0ff */
.L_x_16934:
[----:B------:R-:W-:-:S04]  /*18a60*/  IADD3 R2, P0, R2, c[0x0][0x518], RZ ;  /* 0x0001460002027a10 */ /* 0x000fc80007f1e0ff */
[----:B------:R-:W-:-:S06]  /*18a70*/  IADD3.X R3, R15, c[0x0][0x51c], RZ, P0, !PT ;  /* 0x000147000f037a10 */ /* 0x000fcc00007fe4ff */
[----:B------:R-:W2:Y:S04]  /*18a80*/  LDG.E.U8 R3, [R2.64] ;  /* 0x0000002402037981 */ /* 0x000ea8000c1e1100 */
[----:B--2---:R-:W-:Y:S01]  /*18a90*/  STG.E.U8 [R16.64], R3 ;  /* 0x0000000310007986 */ /* 0x004fe2000c101124 */
[----:B------:R-:W-:Y:S05]  /*18aa0*/  EXIT ;  /* 0x000000000000794d */ /* 0x000fea0003800000 */
        .weak           $__internal_20_$__cuda_sm20_div_u64
        .type           $__internal_20_$__cuda_sm20_div_u64,@function
        .size           $__internal_20_$__cuda_sm20_div_u64,($__internal_21_$__cuda_sm20_rem_u64 - $__internal_20_$__cuda_sm20_div_u64)
$__internal_20_$__cuda_sm20_div_u64:
        /* <DEDUP_REMOVED lines=68> */
[----:B------:R-:W-:Y:S05]  /*18ef0*/  RET.REL.NODEC R4 `(_ZN2at6native24index_elementwise_kernelILi128ELi4EZNS0_20cuda_take_put_kernelIalZZZZZNS0_11take_kernelERNS_14TensorIteratorERKNS_10TensorBaseEENKUlvE_clEvENKUlvE0_clEvENKUlvE_clEvENKUlvE0_clEvEUlRalE_EEvS4_S7_RKT1_EUliE_EEvlSE_) ;  /* 0xfffe710004007950 */ /* 0x000fea0003c3ffff */
        .weak           $__internal_21_$__cuda_sm20_rem_u64
        .type           $__internal_21_$__cuda_sm20_rem_u64,@function
        .size           $__internal_21_$__cuda_sm20_rem_u64,(.L_x_27387 - $__internal_21_$__cuda_sm20_rem_u64)
$__internal_21_$__cuda_sm20_rem_u64:
        /* <DEDUP_REMOVED lines=63> */
[----:B------:R-:W-:Y:S06]  /*192f0*/  RET.REL.NODEC R4 `(_ZN2at6native24index_elementwise_kernelILi128ELi4EZNS0_20cuda_take_put_kernelIalZZZZZNS0_11take_kernelERNS_14TensorIteratorERKNS_10TensorBaseEENKUlvE_clEvENKUlvE0_clEvENKUlvE_clEvENKUlvE0_clEvEUlRalE_EEvS4_S7_RKT1_EUliE_EEvlSE_) ;  /* 0xfffe6d0004007950 */ /* 0x000fec0003c3ffff */
.L_x_17010:
        /* <DEDUP_REMOVED lines=16> */
.L_x_27387:


//--------------------- .text._ZN2at6native24index_elementwise_kernelILi128ELi4EZNS0_20cuda_take_put_kernelIaiZZZZZNS0_11take_kernelERNS_14TensorIteratorERKNS_10TensorBaseEENKUlvE_clEvENKUlvE0_clEvENKUlvE_clEvENKUlvE_clEvEUlRaiE_EEvS4_S7_RKT1_EUliE_EEvlSE_ --------------------------
	.section	.text._ZN2at6native24index_elementwise_kernelILi128ELi4EZNS0_20cuda_take_put_kernelIaiZZZZZNS0_11take_kernelERNS_14TensorIteratorERKNS_10TensorBaseEENKUlvE_clEvENKUlvE0_clEvENKUlvE_clEvENKUlvE_clEvEUlRaiE_EEvS4_S7_RKT1_EUliE_EEvlSE_,"ax",@progbits
	.sectioninfo	@"SHI_REGISTERS=28"
	.align	128
        .global         _ZN2at6native24index_elementwise_kernelILi128ELi4EZNS0_20cuda_take_put_kernelIaiZZZZZNS0_11take_kernelERNS_14TensorIteratorERKNS_10TensorBaseEENKUlvE_clEvENKUlvE0_clEvENKUlvE_clEvENKUlvE_clEvEUlRaiE_EEvS4_S7_RKT1_EUliE_EEvlSE_
        .type           _ZN2at6native24index_elementwise_kernelILi128ELi4EZNS0_20cuda_take_put_kernelIaiZZZZZNS0_11take_kernelERNS_14TensorIteratorERKNS_10TensorBaseEENKUlvE_clEvENKUlvE0_clEvENKUlvE_clEvENKUlvE_clEvEUlRaiE_EEvS4_S7_RKT1_EUliE_EEvlSE_,@function
        .size           _ZN2at6native24index_elementwise_kernelILi128ELi4EZNS0_20cuda_take_put_kernelIaiZZZZZNS0_11take_kernelERNS_14TensorIteratorERKNS_10TensorBaseEENKUlvE_clEvENKUlvE0_clEvENKUlvE_clEvENKUlvE_clEvEUlRaiE_EEvS4_S7_RKT1_EUliE_EEvlSE_,(.L_x_27548 - _ZN2at6native24index_elementwise_kernelILi128ELi4EZNS0_20cuda_take_put_kernelIaiZZZZZNS0_11take_kernelERNS_14TensorIteratorERKNS_10TensorBaseEENKUlvE_clEvENKUlvE0_clEvENKUlvE_clEvENKUlvE_clEvEUlRaiE_EEvS4_S7_RKT1_EUliE_EEvlSE_)
        .other          _ZN2at6native24index_elementwise_kernelILi128ELi4EZNS0_20cuda_take_put_kernelIaiZZZZZNS0_11take_kernelERNS_14TensorIteratorERKNS_10TensorBaseEENKUlvE_clEvENKUlvE0_clEvENKUlvE_clEvENKUlvE_clEvEUlRaiE_EEvS4_S7_RKT1_EUliE_EEvlSE_,@"STO_CUDA_ENTRY STV_DEFAULT"
_ZN2at6native24index_elementwise_kernelILi128ELi4EZNS0_20cuda_take_put_kernelIaiZZZZZNS0_11take_kernelERNS_14TensorIteratorERKNS_10TensorBaseEENKUlvE_clEvENKUlvE0_clEvENKUlvE_clEvENKUlvE_clEvEUlRaiE_EEvS4_S7_RKT1_EUliE_EEvlSE_:
.text._ZN2at6native24index_elementwise_kernelILi128ELi4EZNS0_20cuda_take_put_kernelIaiZZZZZNS0_11take_kernelERNS_14TensorIteratorERKNS_10TensorBaseEENKUlvE_clEvENKUlvE0_clEvENKUlvE_clEvENKUlvE_clEvEUlRaiE_EEvS4_S7_RKT1_EUliE_EEvlSE_:
        /* <DEDUP_REMOVED lines=239> */
.L_x_17013:
        /* <DEDUP_REMOVED lines=33> */
.L_x_17015:
[----:B------:R-:W-:Y:S05]  /*1100*/  BSYNC B6 ;  /* 0x0000000000067941 */ /* 0x000fea0003800000 */
.L_x_17014:
        /* <DEDUP_REMOVED lines=209> */
.L_x_17016:
        /* <DEDUP_REMOVED lines=8> */
.L_x_17012:
[----:B------:R-:W-:Y:S05]  /*1ea0*/  BSYNC B7 ;  /* 0x0000000000077941 */ /* 0x000fea0003800000 */
.L_x_17011:
        /* <DEDUP_REMOVED lines=232> */
.L_x_17019:
        /* <DEDUP_REMOVED lines=33> */
.L_x_17021:
[----:B------:R-:W-:Y:S05]  /*2f40*/  BSYNC B6 ;  /* 0x0000000000067941 */ /* 0x000fea0003800000 */
.L_x_17020:
        /* <DEDUP_REMOVED lines=209> */
.L_x_17022:
[----:B------:R-:W-:-:S04]  /*3c60*/  IADD3 R2, P0, R3, c[0x0][0x510], RZ ;  /* 0x0001440003027a10 */ /* 0x000fc80007f1e0ff */
[----:B------:R-:W-:-:S06]  /*3c70*/  LEA.HI.X.SX32 R3, R3, c[0x0][0x514], 0x1, P0 ;  /* 0x0001450003037a11 */ /* 0x000fcc00000f0eff */
[----:B------:R0:W2:Y:S01]  /*3c80*/  LDG.E.U8 R3, [R2.64] ;  /* 0x0000002402037981 */ /* 0x0000a2000c1e1100 */
[----:B------:R-:W-:-:S04]  /*3c90*/  IADD3 R23, R23, 0x80, RZ ;  /* 0x0000008017177810 */ /* 0x000fc80007ffe0ff */
[----:B0-----:R-:W-:Y:S01]  /*3ca0*/  MOV R2, R23 ;  /* 0x0000001700027202 */ /* 0x001fe20000000f00 */
[----:B--2---:R0:W-:Y:S02]  /*3cb0*/  STG.E.U8 [R18.64], R3 ;  /* 0x0000000312007986 */ /* 0x0041e4000c101124 */
[----:B0-----:R-:W-:Y:S02]  /*3cc0*/  MOV R3, RZ ;  /* 0x000000ff00037202 */ /* 0x001fe40000000f00 */
.L_x_17018:
[----:B------:R-:W-:Y:S05]  /*3cd0*/  BSYNC B7 ;  /* 0x0000000000077941 */ /* 0x000fea0003800000 */
.L_x_17017:
        /* <DEDUP_REMOVED lines=232> */
.L_x_17025:
        /* <DEDUP_REMOVED lines=33> */
.L_x_17027:
[----:B------:R-:W-:Y:S05]  /*4d70*/  BSYNC B6 ;  /* 0x0000000000067941 */ /* 0x000fea0003800000 */
.L_x_17026:
        /* <DEDUP_REMOVED lines=209> */
.L_x_17028:
[----:B------:R-:W-:-:S04]  /*5a90*/  IADD3 R2, P0, R3, c[0x0][0x510], RZ ;  /* 0x0001440003027a10 */ /* 0x000fc80007f1e0ff */
[----:B------:R-:W-:-:S06]  /*5aa0*/  LEA.HI.X.SX32 R3, R3, c[0x0][0x514], 0x1, P0 ;  /* 0x0001450003037a11 */ /* 0x000fcc00000f0eff */
[----:B------:R0:W2:Y:S01]  /*5ab0*/  LDG.E.U8 R3, [R2.64] ;  /* 0x0000002402037981 */ /* 0x0000a2000c1e1100 */
[----:B------:R-:W-:-:S04]  /*5ac0*/  IADD3 R23, R23, 0x80, RZ ;  /* 0x0000008017177810 */ /* 0x000fc80007ffe0ff */
[----:B0-----:R-:W-:Y:S01]  /*5ad0*/  MOV R2, R23 ;  /* 0x0000001700027202 */ /* 0x001fe20000000f00 */
[----:B--2---:R0:W-:Y:S02]  /*5ae0*/  STG.E.U8 [R18.64], R3 ;  /* 0x0000000312007986 */ /* 0x0041e4000c101124 */
[----:B0-----:R-:W-:Y:S02]  /*5af0*/  IMAD.MOV.U32 R3, RZ, RZ, RZ ;  /* 0x000000ffff037224 */ /* 0x001fe400078e00ff */
.L_x_17024:
[----:B------:R-:W-:Y:S05]  /*5b00*/  BSYNC B7 ;  /* 0x0000000000077941 */ /* 0x000fea0003800000 */
.L_x_17023:
        /* <DEDUP_REMOVED lines=231> */
.L_x_17029:
        /* <DEDUP_REMOVED lines=33> */
.L_x_17031:
[----:B------:R-:W-:Y:S05]  /*6b90*/  BSYNC B6 ;  /* 0x0000000000067941 */ /* 0x000fea0003800000 */
.L_x_17030:
        /* <DEDUP_REMOVED lines=209> */
.L_x_17032:
[----:B------:R-:W-:-:S04]  /*78b0*/  IADD3 R2, P0, R3, c[0x0][0x510], RZ ;  /* 0x0001440003027a10 */ /* 0x000fc80007f1e0ff */
[----:B------:R-:W-:-:S06]  /*78c0*/  LEA.HI.X.SX32 R3, R3, c[0x0][0x514], 0x1, P0 ;  /* 0x0001450003037a11 */ /* 0x000fcc00000f0eff */
[----:B------:R-:W2:Y:S04]  /*78d0*/  LDG.E.U8 R3, [R2.64] ;  /* 0x0000002402037981 */ /* 0x000ea8000c1e1100 */
[----:B--2---:R-:W-:Y:S01]  /*78e0*/  STG.E.U8 [R18.64], R3 ;  /* 0x0000000312007986 */ /* 0x004fe2000c101124 */
[----:B------:R-:W-:Y:S05]  /*78f0*/  EXIT ;  /* 0x000000000000794d */ /* 0x000fea0003800000 */
.L_x_17033:
        /* <DEDUP_REMOVED lines=16> */
.L_x_27548:


//--------------------- .text._ZN2at6native24index_elementwise_kernelILi128ELi4EZNS0_20cuda_take_put_kernelIhlZZZZZNS0_11take_kernelERNS_14TensorIteratorERKNS_10TensorBaseEENKUlvE_clEvENKUlvE_clEvENKUlvE_clEvENKUlvE0_clEvEUlRhlE_EEvS4_S7_RKT1_EUliE_EEvlSE_ --------------------------
	.section	.text._ZN2at6native24index_elementwise_kernelILi128ELi4EZNS0_20cuda_take_put_kernelIhlZZZZZNS0_11take_kernelERNS_14TensorIteratorERKNS_10TensorBaseEENKUlvE_clEvENKUlvE_clEvENKUlvE_clEvENKUlvE0_clEvEUlRhlE_EEvS4_S7_RKT1_EUliE_EEvlSE_,"ax",@progbits
	.sectioninfo	@"SHI_REGISTERS=26"
	.align	128
        .global         _ZN2at6native24index_elementwise_kernelILi128ELi4EZNS0_20cuda_take_put_kernelIhlZZZZZNS0_11take_kernelERNS_14TensorIteratorERKNS_10TensorBaseEENKUlvE_clEvENKUlvE_clEvENKUlvE_clEvENKUlvE0_clEvEUlRhlE_EEvS4_S7_RKT1_EUliE_EEvlSE_
        .type           _ZN2at6native24index_elementwise_kernelILi128ELi4EZNS0_20cuda_take_put_kernelIhlZZZZZNS0_11take_kernelERNS_14TensorIteratorERKNS_10TensorBaseEENKUlvE_clEvENKUlvE_clEvENKUlvE_clEvENKUlvE0_clEvEUlRhlE_EEvS4_S7_RKT1_EUliE_EEvlSE_,@function
        .size           _ZN2at6native24index_elementwise_kernelILi128ELi4EZNS0_20cuda_take_put_kernelIhlZZZZZNS0_11take_kernelERNS_14TensorIteratorERKNS_10TensorBaseEENKUlvE_clEvENKUlvE_clEvENKUlvE_clEvENKUlvE0_clEvEUlRhlE_EEvS4_S7_RKT1_EUliE_EEvlSE_,(.L_x_27389 - _ZN2at6native24index_elementwise_kernelILi128ELi4EZNS0_20cuda_take_put_kernelIhlZZZZZNS0_11take_kernelERNS_14TensorIteratorERKNS_10TensorBaseEENKUlvE_clEvENKUlvE_clEvENKUlvE_clEvENKUlvE0_clEvEUlRhlE_EEvS4_S7_RKT1_EUliE_EEvlSE_)
        .other          _ZN2at6native24index_elementwise_kernelILi128ELi4EZNS0_20cuda_take_put_kernelIhlZZZZZNS0_11take_kernelERNS_14TensorIteratorERKNS_10TensorBaseEENKUlvE_clEvENKUlvE_clEvENKUlvE_clEvENKUlvE0_clEvEUlRhlE_EEvS4_S7_RKT1_EUliE_EEvlSE_,@"STO_CUDA_ENTRY STV_DEFAULT"
_ZN2at6native24index_elementwise_kernelILi128ELi4EZNS0_20cuda_take_put_kernelIhlZZZZZNS0_11take_kernelERNS_14TensorIteratorERKNS_10TensorBaseEENKUlvE_clEvENKUlvE_clEvENKUlvE_clEvENKUlvE0_clEvEUlRhlE_EEvS4_S7_RKT1_EUliE_EEvlSE_:
.text._ZN2at6native24index_elementwise_kernelILi128ELi4EZNS0_20cuda_take_put_kernelIhlZZZZZNS0_11take_kernelERNS_14TensorIteratorERKNS_10TensorBaseEENKUlvE_clEvENKUlvE_clEvENKUlvE_clEvENKUlvE0_clEvEUlRhlE_EEvS4_S7_RKT1_EUliE_EEvlSE_:
        /* <DEDUP_REMOVED lines=240> */
.L_x_17036:
        /* <DEDUP_REMOVED lines=33> */
.L_x_17038:
[----:B------:R-:W-:Y:S05]  /*1110*/  BSYNC B7 ;  /* 0x0000000000077941 */ /* 0x000fea0003800000 */
.L_x_17037:
        /* <DEDUP_REMOVED lines=21> */
[----:B------:R-:W-:Y:S05]  /*1270*/  CALL.REL.NOINC `($__internal_22_$__cuda_sm20_div_u64) ;  /* 0x0001783000007944 */ /* 0x000fea0003c00000 */
        /* <DEDUP_REMOVED lines=10> */
.L_x_17041:
        /* <DEDUP_REMOVED lines=22> */
.L_x_17042:
[----:B------:R-:W-:Y:S05]  /*1480*/  BSYNC B0 ;  /* 0x0000000000007941 */ /* 0x000fea0003800000 */
.L_x_17040:
        /* <DEDUP_REMOVED lines=16> */
[----:B------:R-:W-:Y:S05]  /*1590*/  CALL.REL.NOINC `($__internal_22_$__cuda_sm20_div_u64) ;  /* 0x0001751000007944 */ /* 0x000fea0003c00000 */
        /* <DEDUP_REMOVED lines=11> */
.L_x_17044:
        /* <DEDUP_REMOVED lines=23> */
.L_x_17045:
[----:B------:R-:W-:Y:S05]  /*17c0*/  BSYNC B0 ;  /* 0x0000000000007941 */ /* 0x000fea0003800000 */
.L_x_17043:
        /* <DEDUP_REMOVED lines=17> */
[----:B------:R-:W-:Y:S05]  /*18e0*/  CALL.REL.NOINC `($__internal_22_$__cuda_sm20_div_u64) ;  /* 0x000171c000007944 */ /* 0x000fea0003c00000 */
        /* <DEDUP_REMOVED lines=11> */
.L_x_17047:
        /* <DEDUP_REMOVED lines=23> */
.L_x_17048:
[----:B------:R-:W-:Y:S05]  /*1b10*/  BSYNC B0 ;  /* 0x0000000000007941 */ /* 0x000fea0003800000 */
.L_x_17046:
        /* <DEDUP_REMOVED lines=29> */
.L_x_17050:
        /* <DEDUP_REMOVED lines=23> */
.L_x_17051:
[----:B------:R-:W-:Y:S05]  /*1e60*/  BSYNC B0 ;  /* 0x0000000000007941 */ /* 0x000fea0003800000 */
.L_x_17049:
        /* <DEDUP_REMOVED lines=29> */
.L_x_17053:
        /* <DEDUP_REMOVED lines=23> */
.L_x_17054:
[----:B------:R-:W-:Y:S05]  /*21b0*/  BSYNC B0 ;  /* 0x0000000000007941 */ /* 0x000fea0003800000 */
.L_x_17052:
        /* <DEDUP_REMOVED lines=29> */
.L_x_17056:
        /* <DEDUP_REMOVED lines=23> */
.L_x_17057:
[----:B------:R-:W-:Y:S05]  /*2500*/  BSYNC B0 ;  /* 0x0000000000007941 */ /* 0x000fea0003800000 */
.L_x_17055:
        /* <DEDUP_REMOVED lines=29> */
.L_x_17059:
        /* <DEDUP_REMOVED lines=23> */
.L_x_17060:
[----:B------:R-:W-:Y:S05]  /*2850*/  BSYNC B0 ;  /* 0x0000000000007941 */ /* 0x000fea0003800000 */
.L_x_17058:
        /* <DEDUP_REMOVED lines=29> */
.L_x_17062:
        /* <DEDUP_REMOVED lines=23> */
.L_x_17063:
[----:B------:R-:W-:Y:S05]  /*2ba0*/  BSYNC B0 ;  /* 0x0000000000007941 */ /* 0x000fea0003800000 */
.L_x_17061:
        /* <DEDUP_REMOVED lines=29> */
.L_x_17065:
        /* <DEDUP_REMOVED lines=23> */
.L_x_17066:
[----:B------:R-:W-:Y:S05]  /*2ef0*/  BSYNC B0 ;  /* 0x0000000000007941 */ /* 0x000fea0003800000 */
.L_x_17064:
        /* <DEDUP_REMOVED lines=29> */
.L_x_17068:
        /* <DEDUP_REMOVED lines=23> */
.L_x_17069:
[----:B------:R-:W-:Y:S05]  /*3240*/  BSYNC B0 ;  /* 0x0000000000007941 */ /* 0x000fea0003800000 */
.L_x_17067:
        /* <DEDUP_REMOVED lines=29> */
.L_x_17071:
        /* <DEDUP_REMOVED lines=23> */
.L_x_17072:
[----:B------:R-:W-:Y:S05]  /*3590*/  BSYNC B0 ;  /* 0x0000000000007941 */ /* 0x000fea0003800000 */
.L_x_17070:
        /* <DEDUP_REMOVED lines=29> */
.L_x_17074:
        /* <DEDUP_REMOVED lines=23> */
.L_x_17075:
[----:B------:R-:W-:Y:S05]  /*38e0*/  BSYNC B0 ;  /* 0x0000000000007941 */ /* 0x000fea0003800000 */
.L_x_17073:
        /* <DEDUP_REMOVED lines=29> */
.L_x_17077:
        /* <DEDUP_REMOVED lines=23> */
.L_x_17078:
[----:B------:R-:W-:Y:S05]  /*3c30*/  BSYNC B0 ;  /* 0x0000000000007941 */ /* 0x000fea0003800000 */
.L_x_17076:
        /* <DEDUP_REMOVED lines=29> */
.L_x_17080:
        /* <DEDUP_REMOVED lines=23> */
.L_x_17081:
[----:B------:R-:W-:Y:S05]  /*3f80*/  BSYNC B0 ;  /* 0x0000000000007941 */ /* 0x000fea0003800000 */
.L_x_17079:
        /* <DEDUP_REMOVED lines=17> */
[----:B------:R-:W-:Y:S05]  /*40a0*/  CALL.REL.NOINC `($__internal_22_$__cuda_sm20_div_u64) ;  /* 0x00014a0000007944 */ /* 0x000fea0003c00000 */
        /* <DEDUP_REMOVED lines=11> */
.L_x_17083:
        /* <DEDUP_REMOVED lines=23> */
.L_x_17084:
[----:B------:R-:W-:Y:S05]  /*42d0*/  BSYNC B0 ;  /* 0x0000000000007941 */ /* 0x000fea0003800000 */
.L_x_17082:
        /* <DEDUP_REMOVED lines=29> */
.L_x_17086:
        /* <DEDUP_REMOVED lines=23> */
.L_x_17087:
[----:B------:R-:W-:Y:S05]  /*4620*/  BSYNC B0 ;  /* 0x0000000000007941 */ /* 0x000fea0003800000 */
.L_x_17085:
        /* <DEDUP_REMOVED lines=29> */
.L_x_17089:
        /* <DEDUP_REMOVED lines=23> */
.L_x_17090:
[----:B------:R-:W-:Y:S05]  /*4970*/  BSYNC B0 ;  /* 0x0000000000007941 */ /* 0x000fea0003800000 */
.L_x_17088:
        /* <DEDUP_REMOVED lines=29> */
.L_x_17092:
        /* <DEDUP_REMOVED lines=23> */
.L_x_17093:
[----:B------:R-:W-:Y:S05]  /*4cc0*/  BSYNC B0 ;  /* 0x0000000000007941 */ /* 0x000fea0003800000 */
.L_x_17091:
        /* <DEDUP_REMOVED lines=29> */
.L_x_17095:
        /* <DEDUP_REMOVED lines=23> */
.L_x_17096:
[----:B------:R-:W-:Y:S05]  /*5010*/  BSYNC B0 ;  /* 0x0000000000007941 */ /* 0x000fea0003800000 */
.L_x_17094:
        /* <DEDUP_REMOVED lines=29> */
.L_x_17098:
        /* <DEDUP_REMOVED lines=23> */
.L_x_17099:
[----:B------:R-:W-:Y:S05]  /*5360*/  BSYNC B0 ;  /* 0x0000000000007941 */ /* 0x000fea0003800000 */
.L_x_17097:
        /* <DEDUP_REMOVED lines=29> */
.L_x_17101:
        /* <DEDUP_REMOVED lines=23> */
.L_x_17102:
[----:B------:R-:W-:Y:S05]  /*56b0*/  BSYNC B0 ;  /* 0x0000000000007941 */ /* 0x000fea0003800000 */
.L_x_17100:
        /* <DEDUP_REMOVED lines=29> */
.L_x_17104:
        /* <DEDUP_REMOVED lines=23> */
.L_x_17105:
[----:B------:R-:W-:Y:S05]  /*5a00*/  BSYNC B0 ;  /* 0x0000000000007941 */ /* 0x000fea0003800000 */
.L_x_17103:
        /* <DEDUP_REMOVED lines=29> */
.L_x_17107:
        /* <DEDUP_REMOVED lines=23> */
.L_x_17108:
[----:B------:R-:W-:Y:S05]  /*5d50*/  BSYNC B0 ;  /* 0x0000000000007941 */ /* 0x000fea0003800000 */
.L_x_17106:
        /* <DEDUP_REMOVED lines=27> */
.L_x_17110:
        /* <DEDUP_REMOVED lines=22> */
.L_x_17111:
[----:B------:R-:W-:Y:S05]  /*6070*/  BSYNC B0 ;  /* 0x0000000000007941 */ /* 0x000fea0003800000 */
.L_x_17109:
        /* <DEDUP_REMOVED lines=17> */
[----:B------:R-:W-:Y:S05]  /*6190*/  CALL.REL.NOINC `($__internal_23_$__cuda_sm20_rem_u64) ;  /* 0x00012d6000007944 */ /* 0x000fea0003c00000 */
[----:B------:R-:W-:Y:S01]  /*61a0*/  MOV R4, R0 ;  /* 0x0000000000047202 */ /* 0x000fe20000000f00 */
[----:B------:R-:W-:Y:S01]  /*61b0*/  IMAD.MOV.U32 R5, RZ, RZ, R3 ;  /* 0x000000ffff057224 */ /* 0x000fe200078e0003 */
[----:B------:R-:W-:Y:S05]  /*61c0*/  BRA `(.L_x_17114) ;  /* 0x0000013000007947 */ /* 0x000fea0003800000 */
.L_x_17113:
        /* <DEDUP_REMOVED lines=19> */
.L_x_17114:
[----:B------:R-:W-:Y:S05]  /*6300*/  BSYNC B0 ;  /* 0x0000000000007941 */ /* 0x000fea0003800000 */
.L_x_17112:
[----:B------:R-:W-:Y:S02]  /*6310*/  IMAD R5, R5, c[0x0][0x510], RZ ;  /* 0x0001440005057a24 */ /* 0x000fe400078e02ff */
[----:B------:R-:W-:Y:S02]  /*6320*/  IMAD.MOV.U32 R3, RZ, RZ, R15 ;  /* 0x000000ffff037224 */ /* 0x000fe400078e000f */
[C---:B------:R-:W-:Y:S02]  /*6330*/  IMAD R5, R4.reuse, c[0x0][0x514], R5 ;  /* 0x0001450004057a24 */ /* 0x040fe400078e0205 */
[----:B------:R-:W-:-:S05]  /*6340*/  IMAD.WIDE.U32 R2, R4, c[0x0][0x510], R2 ;  /* 0x0001440004027a25 */ /* 0x000fca00078e0002 */
[----:B------:R-:W-:Y:S02]  /*6350*/  IADD3 R15, R3, R5, RZ ;  /* 0x00000005030f7210 */ /* 0x000fe40007ffe0ff */
.L_x_17039:
        /* <DEDUP_REMOVED lines=8> */
.L_x_17035:
[----:B------:R-:W-:Y:S05]  /*63e0*/  BSYNC B6 ;  /* 0x0000000000067941 */ /* 0x000fea0003800000 */
.L_x_17034:
        /* <DEDUP_REMOVED lines=232> */
.L_x_17117:
        /* <DEDUP_REMOVED lines=33> */
.L_x_17119:
[----:B------:R-:W-:Y:S05]  /*7480*/  BSYNC B7 ;  /* 0x0000000000077941 */ /* 0x000fea0003800000 */
.L_x_17118:
        /* <DEDUP_REMOVED lines=32> */
.L_x_17122:
        /* <DEDUP_REMOVED lines=22> */
.L_x_17123:
[----:B------:R-:W-:Y:S05]  /*77f0*/  BSYNC B0 ;  /* 0x0000000000007941 */ /* 0x000fea0003800000 */
.L_x_17121:
        /* <DEDUP_REMOVED lines=28> */
.L_x_17125:
        /* <DEDUP_REMOVED lines=23> */
.L_x_17126:
[----:B------:R-:W-:Y:S05]  /*7b30*/  BSYNC B0 ;  /* 0x0000000000007941 */ /* 0x000fea0003800000 */
.L_x_17124:
        /* <DEDUP_REMOVED lines=28> */
.L_x_17128:
        /* <DEDUP_REMOVED lines=23> */
.L_x_17129:
[----:B------:R-:W-:Y:S05]  /*7e70*/  BSYNC B0 ;  /* 0x0000000000007941 */ /* 0x000fea0003800000 */
.L_x_17127:
        /* <DEDUP_REMOVED lines=28> */
.L_x_17131:
        /* <DEDUP_REMOVED lines=23> */
.L_x_17132:
[----:B------:R-:W-:Y:S05]  /*81b0*/  BSYNC B0 ;  /* 0x0000000000007941 */ /* 0x000fea0003800000 */
.L_x_17130:
        /* <DEDUP_REMOVED lines=28> */
.L_x_17134:
        /* <DEDUP_REMOVED lines=23> */
.L_x_17135:
[----:B------:R-:W-:Y:S05]  /*84f0*/  BSYNC B0 ;  /* 0x0000000000007941 */ /* 0x000fea0003800000 */
.L_x_17133:
        /* <DEDUP_REMOVED lines=28> */
.L_x_17137:
        /* <DEDUP_REMOVED lines=23> */
.L_x_17138:
[----:B------:R-:W-:Y:S05]  /*8830*/  BSYNC B0 ;  /* 0x0000000000007941 */ /* 0x000fea0003800000 */
.L_x_17136:
        /* <DEDUP_REMOVED lines=28> */
.L_x_17140:
        /* <DEDUP_REMOVED lines=23> */
.L_x_17141:
[----:B------:R-:W-:Y:S05]  /*8b70*/  BSYNC B0 ;  /* 0x0000000000007941 */ /* 0x000fea0003800000 */
.L_x_17139:
        /* <DEDUP_REMOVED lines=28> */
.L_x_17143:
        /* <DEDUP_REMOVED lines=23> */
.L_x_17144:
[----:B------:R-:W-:Y:S05]  /*8eb0*/  BSYNC B0 ;  /* 0x0000000000007941 */ /* 0x000fea0003800000 */
.L_x_17142:
        /* <DEDUP_REMOVED lines=28> */
.L_x_17146:
        /* <DEDUP_REMOVED lines=23> */
.L_x_17147:
[----:B------:R-:W-:Y:S05]  /*91f0*/  BSYNC B0 ;  /* 0x0000000000007941 */ /* 0x000fea0003800000 */
.L_x_17145:
        /* <DEDUP_REMOVED lines=28> */
.L_x_17149:
        /* <DEDUP_REMOVED lines=23> */
.L_x_17150:
[----:B------:R-:W-:Y:S05]  /*9530*/  BSYNC B0 ;  /* 0x0000000000007941 */ /* 0x000fea0003800000 */
.L_x_17148:
        /* <DEDUP_REMOVED lines=28> */
.L_x_17152:
        /* <DEDUP_REMOVED lines=23> */
.L_x_17153:
[----:B------:R-:W-:Y:S05]  /*9870*/  BSYNC B0 ;  /* 0x0000000000007941 */ /* 0x000fea0003800000 */
.L_x_17151:
        /* <DEDUP_REMOVED lines=28> */
.L_x_17155:
        /* <DEDUP_REMOVED lines=23> */
.L_x_17156:
[----:B------:R-:W-:Y:S05]  /*9bb0*/  BSYNC B0 ;  /* 0x0000000000007941 */ /* 0x000fea0003800000 */
.L_x_17154:
        /* <DEDUP_REMOVED lines=28> */
.L_x_17158:
        /* <DEDUP_REMOVED lines=23> */
.L_x_17159:
[----:B------:R-:W-:Y:S05]  /*9ef0*/  BSYNC B0 ;  /* 0x0000000000007941 */ /* 0x000fea0003800000 */
.L_x_17157:
        /* <DEDUP_REMOVED lines=28> */
.L_x_17161:
        /* <DEDUP_REMOVED lines=23> */
.L_x_17162:
[----:B------:R-:W-:Y:S05]  /*a230*/  BSYNC B0 ;  /* 0x0000000000007941 */ /* 0x000fea0003800000 */
.L_x_17160:
        /* <DEDUP_REMOVED lines=28> */
.L_x_17164:
        /* <DEDUP_REMOVED lines=23> */
.L_x_17165:
[----:B------:R-:W-:Y:S05]  /*a570*/  BSYNC B0 ;  /* 0x0000000000007941 */ /* 0x000fea0003800000 */
.L_x_17163:
        /* <DEDUP_REMOVED lines=28> */
.L_x_17167:
        /* <DEDUP_REMOVED lines=23> */
.L_x_17168:
[----:B------:R-:W-:Y:S05]  /*a8b0*/  BSYNC B0 ;  /* 0x0000000000007941 */ /* 0x000fea0003800000 */
.L_x_17166:
        /* <DEDUP_REMOVED lines=28> */
.L_x_17170:
        /* <DEDUP_REMOVED lines=23> */
.L_x_17171:
[----:B------:R-:W-:Y:S05]  /*abf0*/  BSYNC B0 ;  /* 0x0000000000007941 */ /* 0x000fea0003800000 */
.L_x_17169:
        /* <DEDUP_REMOVED lines=28> */
.L_x_17173:
        /* <DEDUP_REMOVED lines=23> */
.L_x_17174:
[----:B------:R-:W-:Y:S05]  /*af30*/  BSYNC B0 ;  /* 0x0000000000007941 */ /* 0x000fea0003800000 */
.L_x_17172:
        /* <DEDUP_REMOVED lines=28> */
.L_x_17176:
        /* <DEDUP_REMOVED lines=23> */
.L_x_17177:
[----:B------:R-:W-:Y:S05]  /*b270*/  BSYNC B0 ;  /* 0x0000000000007941 */ /* 0x000fea0003800000 */
.L_x_17175:
        /* <DEDUP_REMOVED lines=28> */
.L_x_17179:
        /* <DEDUP_REMOVED lines=23> */
.L_x_17180:
[----:B------:R-:W-:Y:S05]  /*b5b0*/  BSYNC B0 ;  /* 0x0000000000007941 */ /* 0x000fea0003800000 */
.L_x_17178:
        /* <DEDUP_REMOVED lines=28> */
.L_x_17182:
        /* <DEDUP_REMOVED lines=23> */
.L_x_17183:
[----:B------:R-:W-:Y:S05]  /*b8f0*/  BSYNC B0 ;  /* 0x0000000000007941 */ /* 0x000fea0003800000 */
.L_x_17181:
        /* <DEDUP_REMOVED lines=28> */
.L_x_17185:
        /* <DEDUP_REMOVED lines=23> */
.L_x_17186:
[----:B------:R-:W-:Y:S05]  /*bc30*/  BSYNC B0 ;  /* 0x0000000000007941 */ /* 0x000fea0003800000 */
.L_x_17184:
        /* <DEDUP_REMOVED lines=28> */
.L_x_17188:
        /* <DEDUP_REMOVED lines=23> */
.L_x_17189:
[----:B------:R-:W-:Y:S05]  /*bf70*/  BSYNC B0 ;  /* 0x0000000000007941 */ /* 0x000fea0003800000 */
.L_x_17187:
        /* <DEDUP_REMOVED lines=26> */
.L_x_17191:
        /* <DEDUP_REMOVED lines=22> */
.L_x_17192:
[----:B------:R-:W-:Y:S05]  /*c280*/  BSYNC B0 ;  /* 0x0000000000007941 */ /* 0x000fea0003800000 */
.L_x_17190:
        /* <DEDUP_REMOVED lines=16> */
[----:B------:R-:W-:Y:S05]  /*c390*/  CALL.REL.NOINC `($__internal_23_$__cuda_sm20_rem_u64) ;  /* 0x0000cb6000007944 */ /* 0x000fea0003c00000 */
[----:B------:R-:W-:Y:S01]  /*c3a0*/  IMAD.MOV.U32 R4, RZ, RZ, R0 ;  /* 0x000000ffff047224 */ /* 0x000fe200078e0000 */
[----:B------:R-:W-:Y:S01]  /*c3b0*/  MOV R5, R3 ;  /* 0x0000000300057202 */ /* 0x000fe20000000f00 */
[----:B------:R-:W-:Y:S05]  /*c3c0*/  BRA `(.L_x_17195) ;  /* 0x0000012000007947 */ /* 0x000fea0003800000 */
.L_x_17194:
        /* <DEDUP_REMOVED lines=18> */
.L_x_17195:
[----:B------:R-:W-:Y:S05]  /*c4f0*/  BSYNC B0 ;  /* 0x0000000000007941 */ /* 0x000fea0003800000 */
.L_x_17193:
[----:B------:R-:W-:Y:S02]  /*c500*/  IMAD R3, R5, c[0x0][0x510], RZ ;  /* 0x0001440005037a24 */ /* 0x000fe400078e02ff */
[----:B------:R-:W-:-:S04]  /*c510*/  IMAD.WIDE.U32 R12, R4, c[0x0][0x510], R12 ;  /* 0x00014400040c7a25 */ /* 0x000fc800078e000c */
[----:B------:R-:W-:-:S04]  /*c520*/  IMAD R3, R4, c[0x0][0x514], R3 ;  /* 0x0001450004037a24 */ /* 0x000fc800078e0203 */
[----:B------:R-:W-:Y:S02]  /*c530*/  IMAD.IADD R13, R13, 0x1, R3 ;  /* 0x000000010d0d7824 */ /* 0x000fe400078e0203 */
.L_x_17120:
[----:B------:R-:W-:-:S04]  /*c540*/  IADD3 R12, P0, R12, c[0x0][0x518], RZ ;  /* 0x000146000c0c7a10 */ /* 0x000fc80007f1e0ff */
[----:B------:R-:W-:-:S06]  /*c550*/  IADD3.X R13, R13, c[0x0][0x51c], RZ, P0, !PT ;  /* 0x000147000d0d7a10 */ /* 0x000fcc00007fe4ff */
[----:B------:R-:W2:Y:S01]  /*c560*/  LDG.E.U8 R13, [R12.64] ;  /* 0x000000240c0d7981 */ /* 0x000ea2000c1e1100 */
[----:B------:R-:W-:Y:S01]  /*c570*/  IADD3 R2, R2, 0x80, RZ ;  /* 0x0000008002027810 */ /* 0x000fe20007ffe0ff */
[----:B------:R-:W-:-:S03]  /*c580*/  IMAD.MOV.U32 R5, RZ, RZ, RZ ;  /* 0x000000ffff057224 */ /* 0x000fc600078e00ff */
[----:B------:R-:W-:Y:S01]  /*c590*/  MOV R4, R2 ;  /* 0x0000000200047202 */ /* 0x000fe20000000f00 */
[----:B--2---:R0:W-:Y:S04]  /*c5a0*/  STG.E.U8 [R16.64], R13 ;  /* 0x0000000d10007986 */ /* 0x0041e8000c101124 */
.L_x_17116:
[----:B------:R-:W-:Y:S05]  /*c5b0*/  BSYNC B6 ;  /* 0x0000000000067941 */ /* 0x000fea0003800000 */
.L_x_17115:
        /* <DEDUP_REMOVED lines=232> */
.L_x_17198:
        /* <DEDUP_REMOVED lines=33> */
.L_x_17200:
[----:B------:R-:W-:Y:S05]  /*d650*/  BSYNC B7 ;  /* 0x0000000000077941 */ /* 0x000fea0003800000 */
.L_x_17199:
        /* <DEDUP_REMOVED lines=32> */
.L_x_17203:
        /* <DEDUP_REMOVED lines=22> */
.L_x_17204:
[----:B------:R-:W-:Y:S05]  /*d9c0*/  BSYNC B0 ;  /* 0x0000000000007941 */ /* 0x000fea0003800000 */
.L_x_17202:
        /* <DEDUP_REMOVED lines=28> */
.L_x_17206:
        /* <DEDUP_REMOVED lines=23> */
.L_x_17207:
[----:B------:R-:W-:Y:S05]  /*dd00*/  BSYNC B0 ;  /* 0x0000000000007941 */ /* 0x000fea0003800000 */
.L_x_17205:
        /* <DEDUP_REMOVED lines=28> */
.L_x_17209:
        /* <DEDUP_REMOVED lines=23> */
.L_x_17210:
[----:B------:R-:W-:Y:S05]  /*e040*/  BSYNC B0 ;  /* 0x0000000000007941 */ /* 0x000fea0003800000 */
.L_x_17208:
        /* <DEDUP_REMOVED lines=28> */
.L_x_17212:
        /* <DEDUP_REMOVED lines=23> */
.L_x_17213:
[----:B------:R-:W-:Y:S05]  /*e380*/  BSYNC B0 ;  /* 0x0000000000007941 */ /* 0x000fea0003800000 */
.L_x_17211:
        /* <DEDUP_REMOVED lines=28> */
.L_x_17215:
        /* <DEDUP_REMOVED lines=23> */
.L_x_17216:
[----:B------:R-:W-:Y:S05]  /*e6c0*/  BSYNC B0 ;  /* 0x0000000000007941 */ /* 0x000fea0003800000 */
.L_x_17214:
        /* <DEDUP_REMOVED lines=28> */
.L_x_17218:
        /* <DEDUP_REMOVED lines=23> */
.L_x_17219:
[----:B------:R-:W-:Y:S05]  /*ea00*/  BSYNC B0 ;  /* 0x0000000000007941 */ /* 0x000fea0003800000 */
.L_x_17217:
        /* <DEDUP_REMOVED lines=28> */
.L_x_17221:
        /* <DEDUP_REMOVED lines=23> */
.L_x_17222:
[----:B------:R-:W-:Y:S05]  /*ed40*/  BSYNC B0 ;  /* 0x0000000000007941 */ /* 0x000fea0003800000 */
.L_x_17220:
        /* <DEDUP_REMOVED lines=28> */
.L_x_17224:
        /* <DEDUP_REMOVED lines=23> */
.L_x_17225:
[----:B------:R-:W-:Y:S05]  /*f080*/  BSYNC B0 ;  /* 0x0000000000007941 */ /* 0x000fea0003800000 */
.L_x_17223:
        /* <DEDUP_REMOVED lines=28> */
.L_x_17227:
        /* <DEDUP_REMOVED lines=23> */
.L_x_17228:
[----:B------:R-:W-:Y:S05]  /*f3c0*/  BSYNC B0 ;  /* 0x0000000000007941 */ /* 0x000fea0003800000 */
.L_x_17226:
        /* <DEDUP_REMOVED lines=28> */
.L_x_17230:
        /* <DEDUP_REMOVED lines=23> */
.L_x_17231:
[----:B------:R-:W-:Y:S05]  /*f700*/  BSYNC B0 ;  /* 0x0000000000007941 */ /* 0x000fea0003800000 */
.L_x_17229:
        /* <DEDUP_REMOVED lines=28> */
.L_x_17233:
        /* <DEDUP_REMOVED lines=23> */
.L_x_17234:
[----:B------:R-:W-:Y:S05]  /*fa40*/  BSYNC B0 ;  /* 0x0000000000007941 */ /* 0x000fea0003800000 */
.L_x_17232:
        /* <DEDUP_REMOVED lines=28> */
.L_x_17236:
        /* <DEDUP_REMOVED lines=23> */
.L_x_17237:
[----:B------:R-:W-:Y:S05]  /*fd80*/  BSYNC B0 ;  /* 0x0000000000007941 */ /* 0x000fea0003800000 */
.L_x_17235:
        /* <DEDUP_REMOVED lines=28> */
.L_x_17239:
        /* <DEDUP_REMOVED lines=23> */
.L_x_17240:
[----:B------:R-:W-:Y:S05]  /*100c0*/  BSYNC B0 ;  /* 0x0000000000007941 */ /* 0x000fea0003800000 */
.L_x_17238:
        /* <DEDUP_REMOVED lines=28> */
.L_x_17242:
        /* <DEDUP_REMOVED lines=23> */
.L_x_17243:
[----:B------:R-:W-:Y:S05]  /*10400*/  BSYNC B0 ;  /* 0x0000000000007941 */ /* 0x000fea0003800000 */
.L_x_17241:
        /* <DEDUP_REMOVED lines=28> */
.L_x_17245:
        /* <DEDUP_REMOVED lines=23> */
.L_x_17246:
[----:B------:R-:W-:Y:S05]  /*10740*/  BSYNC B0 ;  /* 0x0000000000007941 */ /* 0x000fea0003800000 */
.L_x_17244:
        /* <DEDUP_REMOVED lines=28> */
.L_x_17248:
        /* <DEDUP_REMOVED lines=23> */
.L_x_17249:
[----:B------:R-:W-:Y:S05]  /*10a80*/  BSYNC B0 ;  /* 0x0000000000007941 */ /* 0x000fea0003800000 */
.L_x_17247:
        /* <DEDUP_REMOVED lines=28> */
.L_x_17251:
        /* <DEDUP_REMOVED lines=23> */
.L_x_17252:
[----:B------:R-:W-:Y:S05]  /*10dc0*/  BSYNC B0 ;  /* 0x0000000000007941 */ /* 0x000fea0003800000 */
.L_x_17250:
        /* <DEDUP_REMOVED lines=28> */
.L_x_17254:
        /* <DEDUP_REMOVED lines=23> */
.L_x_17255:
[----:B------:R-:W-:Y:S05]  /*11100*/  BSYNC B0 ;  /* 0x0000000000007941 */ /* 0x000fea0003800000 */
.L_x_17253:
        /* <DEDUP_REMOVED lines=28> */
.L_x_17257:
        /* <DEDUP_REMOVED lines=23> */
.L_x_17258:
[----:B------:R-:W-:Y:S05]  /*11440*/  BSYNC B0 ;  /* 0x0000000000007941 */ /* 0x000fea0003800000 */
.L_x_17256:
        /* <DEDUP_REMOVED lines=28> */
.L_x_17260:
        /* <DEDUP_REMOVED lines=23> */
.L_x_17261:
[----:B------:R-:W-:Y:S05]  /*11780*/  BSYNC B0 ;  /* 0x0000000000007941 */ /* 0x000fea0003800000 */
.L_x_17259:
        /* <DEDUP_REMOVED lines=28> */
.L_x_17263:
        /* <DEDUP_REMOVED lines=23> */
.L_x_17264:
[----:B------:R-:W-:Y:S05]  /*11ac0*/  BSYNC B0 ;  /* 0x0000000000007941 */ /* 0x000fea0003800000 */
.L_x_17262:
        /* <DEDUP_REMOVED lines=28> */
.L_x_17266:
        /* <DEDUP_REMOVED lines=23> */
.L_x_17267:
[----:B------:R-:W-:Y:S05]  /*11e00*/  BSYNC B0 ;  /* 0x0000000000007941 */ /* 0x000fea0003800000 */
.L_x_17265:
        /* <DEDUP_REMOVED lines=28> */
.L_x_17269:
        /* <DEDUP_REMOVED lines=23> */
.L_x_17270:
[----:B------:R-:W-:Y:S05]  /*12140*/  BSYNC B0 ;  /* 0x0000000000007941 */ /* 0x000fea0003800000 */
.L_x_17268:
        /* <DEDUP_REMOVED lines=26> */
.L_x_17272:
        /* <DEDUP_REMOVED lines=22> */
.L_x_17273:
[----:B------:R-:W-:Y:S05]  /*12450*/  BSYNC B0 ;  /* 0x0000000000007941 */ /* 0x000fea0003800000 */
.L_x_17271:
        /* <DEDUP_REMOVED lines=20> */
.L_x_17275:
        /* <DEDUP_REMOVED lines=18> */
.L_x_17276:
[----:B------:R-:W-:Y:S05]  /*126c0*/  BSYNC B0 ;  /* 0x0000000000007941 */ /* 0x000fea0003800000 */
.L_x_17274:
[----:B------:R-:W-:Y:S02]  /*126d0*/  IMAD R3, R5, c[0x0][0x510], RZ ;  /* 0x0001440005037a24 */ /* 0x000fe400078e02ff */
[----:B------:R-:W-:-:S04]  /*126e0*/  IMAD.WIDE.U32 R12, R4, c[0x0][0x510], R12 ;  /* 0x00014400040c7a25 */ /* 0x000fc800078e000c */
[----:B------:R-:W-:-:S04]  /*126f0*/  IMAD R3, R4, c[0x0][0x514], R3 ;  /* 0x0001450004037a24 */ /* 0x000fc800078e0203 */
[----:B------:R-:W-:Y:S02]  /*12700*/  IMAD.IADD R13, R13, 0x1, R3 ;  /* 0x000000010d0d7824 */ /* 0x000fe400078e0203 */
.L_x_17201:
[----:B------:R-:W-:-:S04]  /*12710*/  IADD3 R12, P0, R12, c[0x0][0x518], RZ ;  /* 0x000146000c0c7a10 */ /* 0x000fc80007f1e0ff */
[----:B------:R-:W-:-:S06]  /*12720*/  IADD3.X R13, R13, c[0x0][0x51c], RZ, P0, !PT ;  /* 0x000147000d0d7a10 */ /* 0x000fcc00007fe4ff */
[----:B------:R-:W2:Y:S01]  /*12730*/  LDG.E.U8 R13, [R12.64] ;  /* 0x000000240c0d7981 */ /* 0x000ea2000c1e1100 */
[----:B------:R-:W-:Y:S01]  /*12740*/  IADD3 R2, R2, 0x80, RZ ;  /* 0x0000008002027810 */ /* 0x000fe20007ffe0ff */
[----:B------:R-:W-:-:S03]  /*12750*/  IMAD.MOV.U32 R5, RZ, RZ, RZ ;  /* 0x000000ffff057224 */ /* 0x000fc600078e00ff */
[----:B------:R-:W-:Y:S01]  /*12760*/  MOV R4, R2 ;  /* 0x0000000200047202 */ /* 0x000fe20000000f00 */
[----:B--2---:R0:W-:Y:S04]  /*12770*/  STG.E.U8 [R16.64], R13 ;  /* 0x0000000d10007986 */ /* 0x0041e8000c101124 */
.L_x_17197:
[----:B------:R-:W-:Y:S05]  /*12780*/  BSYNC B6 ;  /* 0x0000000000067941 */ /* 0x000fea0003800000 */
.L_x_17196:
        /* <DEDUP_REMOVED lines=231> */
.L_x_17277:
        /* <DEDUP_REMOVED lines=33> */
.L_x_17279:
[----:B------:R-:W-:Y:S05]  /*13810*/  BSYNC B6 ;  /* 0x0000000000067941 */ /* 0x000fea0003800000 */
.L_x_17278:
        /* <DEDUP_REMOVED lines=32> */
.L_x_17282:
        /* <DEDUP_REMOVED lines=23> */
.L_x_17283:
[----:B------:R-:W-:Y:S05]  /*13b90*/  BSYNC B0 ;  /* 0x0000000000007941 */ /* 0x000fea0003800000 */
.L_x_17281:
        /* <DEDUP_REMOVED lines=28> */
.L_x_17285:
        /* <DEDUP_REMOVED lines=23> */
.L_x_17286:
[----:B------:R-:W-:Y:S05]  /*13ed0*/  BSYNC B0 ;  /* 0x0000000000007941 */ /* 0x000fea0003800000 */
.L_x_17284:
        /* <DEDUP_REMOVED lines=29> */
.L_x_17288:
        /* <DEDUP_REMOVED lines=23> */
.L_x_17289:
[----:B------:R-:W-:Y:S05]  /*14220*/  BSYNC B0 ;  /* 0x0000000000007941 */ /* 0x000fea0003800000 */
.L_x_17287:
        /* <DEDUP_REMOVED lines=29> */
.L_x_17291:
        /* <DEDUP_REMOVED lines=23> */
.L_x_17292:
[----:B------:R-:W-:Y:S05]  /*14570*/  BSYNC B0 ;  /* 0x0000000000007941 */ /* 0x000fea0003800000 */
.L_x_17290:
        /* <DEDUP_REMOVED lines=29> */
.L_x_17294:
        /* <DEDUP_REMOVED lines=23> */
.L_x_17295:
[----:B------:R-:W-:Y:S05]  /*148c0*/  BSYNC B0 ;  /* 0x0000000000007941 */ /* 0x000fea0003800000 */
.L_x_17293:
        /* <DEDUP_REMOVED lines=29> */
.L_x_17297:
        /* <DEDUP_REMOVED lines=23> */
.L_x_17298:
[----:B------:R-:W-:Y:S05]  /*14c10*/  BSYNC B0 ;  /* 0x0000000000007941 */ /* 0x000fea0003800000 */
.L_x_17296:
        /* <DEDUP_REMOVED lines=29> */
.L_x_17300:
        /* <DEDUP_REMOVED lines=23> */
.L_x_17301:
[----:B------:R-:W-:Y:S05]  /*14f60*/  BSYNC B0 ;  /* 0x0000000000007941 */ /* 0x000fea0003800000 */
.L_x_17299:
        /* <DEDUP_REMOVED lines=29> */
.L_x_17303:
        /* <DEDUP_REMOVED lines=23> */
.L_x_17304:
[----:B------:R-:W-:Y:S05]  /*152b0*/  BSYNC B0 ;  /* 0x0000000000007941 */ /* 0x000fea0003800000 */
.L_x_17302:
        /* <DEDUP_REMOVED lines=29> */
.L_x_17306:
        /* <DEDUP_REMOVED lines=23> */
.L_x_17307:
[----:B------:R-:W-:Y:S05]  /*15600*/  BSYNC B0 ;  /* 0x0000000000007941 */ /* 0x000fea0003800000 */
.L_x_17305:
        /* <DEDUP_REMOVED lines=29> */
.L_x_17309:
        /* <DEDUP_REMOVED lines=23> */
.L_x_17310:
[----:B------:R-:W-:Y:S05]  /*15950*/  BSYNC B0 ;  /* 0x0000000000007941 */ /* 0x000fea0003800000 */
.L_x_17308:
        /* <DEDUP_REMOVED lines=29> */
.L_x_17312:
        /* <DEDUP_REMOVED lines=23> */
.L_x_17313:
[----:B------:R-:W-:Y:S05]  /*15ca0*/  BSYNC B0 ;  /* 0x0000000000007941 */ /* 0x000fea0003800000 */
.L_x_17311:
        /* <DEDUP_REMOVED lines=29> */
.L_x_17315:
        /* <DEDUP_REMOVED lines=23> */
.L_x_17316:
[----:B------:R-:W-:Y:S05]  /*15ff0*/  BSYNC B0 ;  /* 0x0000000000007941 */ /* 0x000fea0003800000 */
.L_x_17314:
        /* <DEDUP_REMOVED lines=29> */
.L_x_17318:
        /* <DEDUP_REMOVED lines=23> */
.L_x_17319:
[----:B------:R-:W-:Y:S05]  /*16340*/  BSYNC B0 ;  /* 0x0000000000007941 */ /* 0x000fea0003800000 */
.L_x_17317:
        /* <DEDUP_REMOVED lines=29> */
.L_x_17321:
        /* <DEDUP_REMOVED lines=23> */
.L_x_17322:
[----:B------:R-:W-:Y:S05]  /*16690*/  BSYNC B0 ;  /* 0x0000000000007941 */ /* 0x000fea0003800000 */
.L_x_17320:
        /* <DEDUP_REMOVED lines=29> */
.L_x_17324:
        /* <DEDUP_REMOVED lines=23> */
.L_x_17325:
[----:B------:R-:W-:Y:S05]  /*169e0*/  BSYNC B0 ;  /* 0x0000000000007941 */ /* 0x000fea0003800000 */
.L_x_17323:
        /* <DEDUP_REMOVED lines=29> */
.L_x_17327:
        /* <DEDUP_REMOVED lines=23> */
.L_x_17328:
[----:B------:R-:W-:Y:S05]  /*16d30*/  BSYNC B0 ;  /* 0x0000000000007941 */ /* 0x000fea0003800000 */
.L_x_17326:
        /* <DEDUP_REMOVED lines=29> */
.L_x_17330:
        /* <DEDUP_REMOVED lines=23> */
.L_x_17331:
[----:B------:R-:W-:Y:S05]  /*17080*/  BSYNC B0 ;  /* 0x0000000000007941 */ /* 0x000fea0003800000 */
.L_x_17329:
        /* <DEDUP_REMOVED lines=29> */
.L_x_17333:
        /* <DEDUP_REMOVED lines=23> */
.L_x_17334:
[----:B------:R-:W-:Y:S05]  /*173d0*/  BSYNC B0 ;  /* 0x0000000000007941 */ /* 0x000fea0003800000 */
.L_x_17332:
        /* <DEDUP_REMOVED lines=29> */
.L_x_17336:
        /* <DEDUP_REMOVED lines=23> */
.L_x_17337:
[----:B------:R-:W-:Y:S05]  /*17720*/  BSYNC B0 ;  /* 0x0000000000007941 */ /* 0x000fea0003800000 */
.L_x_17335:
        /* <DEDUP_REMOVED lines=29> */
.L_x_17339:
        /* <DEDUP_REMOVED lines=23> */
.L_x_17340:
[----:B------:R-:W-:Y:S05]  /*17a70*/  BSYNC B0 ;  /* 0x0000000000007941 */ /* 0x000fea0003800000 */
.L_x_17338:
        /* <DEDUP_REMOVED lines=29> */
.L_x_17342:
        /* <DEDUP_REMOVED lines=23> */
.L_x_17343:
[----:B------:R-:W-:Y:S05]  /*17dc0*/  BSYNC B0 ;  /* 0x0000000000007941 */ /* 0x000fea0003800000 */
.L_x_17341:
        /* <DEDUP_REMOVED lines=29> */
.L_x_17345:
        /* <DEDUP_REMOVED lines=23> */
.L_x_17346:
[----:B------:R-:W-:Y:S05]  /*18110*/  BSYNC B0 ;  /* 0x0000000000007941 */ /* 0x000fea0003800000 */
.L_x_17344:
        /* <DEDUP_REMOVED lines=29> */
.L_x_17348:
        /* <DEDUP_REMOVED lines=23> */
.L_x_17349:
[----:B------:R-:W-:Y:S05]  /*18460*/  BSYNC B0 ;  /* 0x0000000000007941 */ /* 0x000fea0003800000 */
.L_x_17347:
        /* <DEDUP_REMOVED lines=27> */
.L_x_17351:
        /* <DEDUP_REMOVED lines=22> */
.L_x_17352:
[----:B------:R-:W-:Y:S05]  /*18780*/  BSYNC B0 ;  /* 0x0000000000007941 */ /* 0x000fea0003800000 */
.L_x_17350:
        /* <DEDUP_REMOVED lines=21> */
.L_x_17354:
        /* <DEDUP_REMOVED lines=18> */
.L_x_17355:
[----:B------:R-:W-:Y:S05]  /*18a00*/  BSYNC B0 ;  /* 0x0000000000007941 */ /* 0x000fea0003800000 */
.L_x_17353:
[----:B------:R-:W-:Y:S02]  /*18a10*/  IMAD R5, R5, c[0x0][0x510], RZ ;  /* 0x0001440005057a24 */ /* 0x000fe400078e02ff */
[----:B------:R-:W-:Y:S02]  /*18a20*/  IMAD.MOV.U32 R3, RZ, RZ, R15 ;  /* 0x000000ffff037224 */ /* 0x000fe400078e000f */
[C---:B------:R-:W-:Y:S02]  /*18a30*/  IMAD R5, R4.reuse, c[0x0][0x514], R5 ;  /* 0x0001450004057a24 */ /* 0x040fe400078e0205 */
[----:B------:R-:W-:-:S05]  /*18a40*/  IMAD.WIDE.U32 R2, R4, c[0x0][0x510], R2 ;  /* 0x0001440004027a25 */ /* 0x000fca00078e0002 */
[----:B------:R-:W-:Y:S02]  /*18a50*/  IADD3 R15, R3, R5, RZ ;  /* 0x00000005030f7210 */ /* 0x000fe40007ffe0ff */
.L_x_17280:
[----:B------:R-:W-:-:S04]  /*18a60*/  IADD3 R2, P0, R2, c[0x0][0x518], RZ ;  /* 0x0001460002027a10 */ /* 0x000fc80007f1e0ff */
[----:B------:R-:W-:-:S06]  /*18a70*/  IADD3.X R3, R15, c[0x0][0x51c], RZ, P0, !PT ;  /* 0x000147000f037a10 */ /* 0x000fcc00007fe4ff */
[----:B------:R-:W2:Y:S04]  /*18a80*/  LDG.E.U8 R3, [R2.64] ;  /* 0x0000002402037981 */ /* 0x000ea8000c1e1100 */
[----:B--2---:R-:W-:Y:S01]  /*18a90*/  STG.E.U8 [R16.64], R3 ;  /* 0x0000000310007986 */ /* 0x004fe2000c101124 */
[----:B------:R-:W-:Y:S05]  /*18aa0*/  EXIT ;  /* 0x000000000000794d */ /* 0x000fea0003800000 */
        .weak           $__internal_22_$__cuda_sm20_div_u64
        .type           $__internal_22_$__cuda_sm20_div_u64,@function
        .size           $__internal_22_$__cuda_sm20_div_u64,($__internal_23_$__cuda_sm20_rem_u64 - $__internal_22_$__cuda_sm20_div_u64)
$__internal_22_$__cuda_sm20_div_u64:
        /* <DEDUP_REMOVED lines=68> */
[----:B------:R-:W-:Y:S05]  /*18ef0*/  RET.REL.NODEC R4 `(_ZN2at6native24index_elementwise_kernelILi128ELi4EZNS0_20cuda_take_put_kernelIhlZZZZZNS0_11take_kernelERNS_14TensorIteratorERKNS_10TensorBaseEENKUlvE_clEvENKUlvE_clEvENKUlvE_clEvENKUlvE0_clEvEUlRhlE_EEvS4_S7_RKT1_EUliE_EEvlSE_) ;  /* 0xfffe710004007950 */ /* 0x000fea0003c3ffff */
        .weak           $__internal_23_$__cuda_sm20_rem_u64
        .type           $__internal_23_$__cuda_sm20_rem_u64,@function
        .size           $__internal_23_$__cuda_sm20_rem_u64,(.L_x_27389 - $__internal_23_$__cuda_sm20_rem_u64)
$__internal_23_$__cuda_sm20_rem_u64:
        /* <DEDUP_REMOVED lines=63> */
[----:B------:R-:W-:Y:S06]  /*192f0*/  RET.REL.NODEC R4 `(_ZN2at6native24index_elementwise_kernelILi128ELi4EZNS0_20cuda_take_put_kernelIhlZZZZZNS0_11take_kernelERNS_14TensorIteratorERKNS_10TensorBaseEENKUlvE_clEvENKUlvE_clEvENKUlvE_clEvENKUlvE0_clEvEUlRhlE_EEvS4_S7_RKT1_EUliE_EEvlSE_) ;  /* 0xfffe6d0004007950 */ /* 0x000fec0003c3ffff */
.L_x_17356:
        /* <DEDUP_REMOVED lines=16> */
.L_x_27389:


//--------------------- .text._ZN2at6native24index_elementwise_kernelILi128ELi4EZNS0_20cuda_take_put_kernelIhiZZZZZNS0_11take_kernelERNS_14TensorIteratorERKNS_10TensorBaseEENKUlvE_clEvENKUlvE_clEvENKUlvE_clEvENKUlvE_clEvEUlRhiE_EEvS4_S7_RKT1_EUliE_EEvlSE_ --------------------------
	.section	.text._ZN2at6native24index_elementwise_kernelILi128ELi4EZNS0_20cuda_take_put_kernelIhiZZZZZNS0_11take_kernelERNS_14TensorIteratorERKNS_10TensorBaseEENKUlvE_clEvENKUlvE_clEvENKUlvE_clEvENKUlvE_clEvEUlRhiE_EEvS4_S7_RKT1_EUliE_EEvlSE_,"ax",@progbits
	.sectioninfo	@"SHI_REGISTERS=28"
	.align	128
        .global         _ZN2at6native24index_elementwise_kernelILi128ELi4EZNS0_20cuda_take_put_kernelIhiZZZZZNS0_11take_kernelERNS_14TensorIteratorERKNS_10TensorBaseEENKUlvE_clEvENKUlvE_clEvENKUlvE_clEvENKUlvE_clEvEUlRhiE_EEvS4_S7_RKT1_EUliE_EEvlSE_
        .type           _ZN2at6native24index_elementwise_kernelILi128ELi4EZNS0_20cuda_take_put_kernelIhiZZZZZNS0_11take_kernelERNS_14TensorIteratorERKNS_10TensorBaseEENKUlvE_clEvENKUlvE_clEvENKUlvE_clEvENKUlvE_clEvEUlRhiE_EEvS4_S7_RKT1_EUliE_EEvlSE_,@function
        .size           _ZN2at6native24index_elementwise_kernelILi128ELi4EZNS0_20cuda_take_put_kernelIhiZZZZZNS0_11take_kernelERNS_14TensorIteratorERKNS_10TensorBaseEENKUlvE_clEvENKUlvE_clEvENKUlvE_clEvENKUlvE_clEvEUlRhiE_EEvS4_S7_RKT1_EUliE_EEvlSE_,(.L_x_27550 - _ZN2at6native24index_elementwise_kernelILi128ELi4EZNS0_20cuda_take_put_kernelIhiZZZZZNS0_11take_kernelERNS_14TensorIteratorERKNS_10TensorBaseEENKUlvE_clEvENKUlvE_clEvENKUlvE_clEvENKUlvE_clEvEUlRhiE_EEvS4_S7_RKT1_EUliE_EEvlSE_)
        .other          _ZN2at6native24index_elementwise_kernelILi128ELi4EZNS0_20cuda_take_put_kernelIhiZZZZZNS0_11take_kernelERNS_14TensorIteratorERKNS_10TensorBaseEENKUlvE_clEvENKUlvE_clEvENKUlvE_clEvENKUlvE_clEvEUlRhiE_EEvS4_S7_RKT1_EUliE_EEvlSE_,@"STO_CUDA_ENTRY STV_DEFAULT"
_ZN2at6native24index_elementwise_kernelILi128ELi4EZNS0_20cuda_take_put_kernelIhiZZZZZNS0_11take_kernelERNS_14TensorIteratorERKNS_10TensorBaseEENKUlvE_clEvENKUlvE_clEvENKUlvE_clEvENKUlvE_clEvEUlRhiE_EEvS4_S7_RKT1_EUliE_EEvlSE_:
.text._ZN2at6native24index_elementwise_kernelILi128ELi4EZNS0_20cuda_take_put_kernelIhiZZZZZNS0_11take_kernelERNS_14TensorIteratorERKNS_10TensorBaseEENKUlvE_clEvENKUlvE_clEvENKUlvE_clEvENKUlvE_clEvEUlRhiE_EEvS4_S7_RKT1_EUliE_EEvlSE_:
        /* <DEDUP_REMOVED lines=239> */
.L_x_17359:
        /* <DEDUP_REMOVED lines=33> */
.L_x_17361:
[----:B------:R-:W-:Y:S05]  /*1100*/  BSYNC B6 ;  /* 0x0000000000067941 */ /* 0x000fea0003800000 */
.L_x_17360:
        /* <DEDUP_REMOVED lines=209> */
.L_x_17362:
        /* <DEDUP_REMOVED lines=8> */
.L_x_17358:
[----:B------:R-:W-:Y:S05]  /*1ea0*/  BSYNC B7 ;  /* 0x0000000000077941 */ /* 0x000fea0003800000 */
.L_x_17357:
        /* <DEDUP_REMOVED lines=232> */
.L_x_17365:
        /* <DEDUP_REMOVED lines=33> */
.L_x_17367:
[----:B------:R-:W-:Y:S05]  /*2f40*/  BSYNC B6 ;  /* 0x0000000000067941 */ /* 0x000fea0003800000 */
.L_x_17366:
        /* <DEDUP_REMOVED lines=209> */
.L_x_17368:
[----:B------:R-:W-:-:S04]  /*3c60*/  IADD3 R2, P0, R3, c[0x0][0x510], RZ ;  /* 0x0001440003027a10 */ /* 0x000fc80007f1e0ff */
[----:B------:R-:W-:-:S06]  /*3c70*/  LEA.HI.X.SX32 R3, R3, c[0x0][0x514], 0x1, P0 ;  /* 0x0001450003037a11 */ /* 0x000fcc00000f0eff */
[----:B------:R0:W2:Y:S01]  /*3c80*/  LDG.E.U8 R3, [R2.64] ;  /* 0x0000002402037981 */ /* 0x0000a2000c1e1100 */
[----:B------:R-:W-:-:S04]  /*3c90*/  IADD3 R23, R23, 0x80, RZ ;  /* 0x0000008017177810 */ /* 0x000fc80007ffe0ff */
[----:B0-----:R-:W-:Y:S01]  /*3ca0*/  MOV R2, R23 ;  /* 0x0000001700027202 */ /* 0x001fe20000000f00 */
[----:B--2---:R0:W-:Y:S02]  /*3cb0*/  STG.E.U8 [R18.64], R3 ;  /* 0x0000000312007986 */ /* 0x0041e4000c101124 */
[----:B0-----:R-:W-:Y:S02]  /*3cc0*/  MOV R3, RZ ;  /* 0x000000ff00037202 */ /* 0x001fe40000000f00 */
.L_x_17364:
[----:B------:R-:W-:Y:S05]  /*3cd0*/  BSYNC B7 ;  /* 0x0000000000077941 */ /* 0x000fea0003800000 */
.L_x_17363:
        /* <DEDUP_REMOVED lines=232> */
.L_x_17371:
        /* <DEDUP_REMOVED lines=33> */
.L_x_17373:
[----:B------:R-:W-:Y:S05]  /*4d70*/  BSYNC B6 ;  /* 0x0000000000067941 */ /* 0x000fea0003800000 */
.L_x_17372:
        /* <DEDUP_REMOVED lines=209> */
.L_x_17374:
[----:B------:R-:W-:-:S04]  /*5a90*/  IADD3 R2, P0, R3, c[0x0][0x510], RZ ;  /* 0x0001440003027a10 */ /* 0x000fc80007f1e0ff */
[----:B------:R-:W-:-:S06]  /*5aa0*/  LEA.HI.X.SX32 R3, R3, c[0x0][0x514], 0x1, P0 ;  /* 0x0001450003037a11 */ /* 0x000fcc00000f0eff */
[----:B------:R0:W2:Y:S01]  /*5ab0*/  LDG.E.U8 R3, [R2.64] ;  /* 0x0000002402037981 */ /* 0x0000a2000c1e1100 */
[----:B------:R-:W-:-:S04]  /*5ac0*/  IADD3 R23, R23, 0x80, RZ ;  /* 0x0000008017177810 */ /* 0x000fc80007ffe0ff */
[----:B0-----:R-:W-:Y:S01]  /*5ad0*/  MOV R2, R23 ;  /* 0x0000001700027202 */ /* 0x001fe20000000f00 */
[----:B--2---:R0:W-:Y:S02]  /*5ae0*/  STG.E.U8 [R18.64], R3 ;  /* 0x0000000312007986 */ /* 0x0041e4000c101124 */
[----:B0-----:R-:W-:Y:S02]  /*5af0*/  IMAD.MOV.U32 R3, RZ, RZ, RZ ;  /* 0x000000ffff037224 */ /* 0x001fe400078e00ff */
.L_x_17370:
[----:B------:R-:W-:Y:S05]  /*5b00*/  BSYNC B7 ;  /* 0x0000000000077941 */ /* 0x000fea0003800000 */
.L_x_17369:
        /* <DEDUP_REMOVED lines=231> */
.L_x_17375:
        /* <DEDUP_REMOVED lines=33> */
.L_x_17377:
[----:B------:R-:W-:Y:S05]  /*6b90*/  BSYNC B6 ;  /* 0x0000000000067941 */ /* 0x000fea0003800000 */
.L_x_17376:
        /* <DEDUP_REMOVED lines=209> */
.L_x_17378:
[----:B------:R-:W-:-:S04]  /*78b0*/  IADD3 R2, P0, R3, c[0x0][0x510], RZ ;  /* 0x0001440003027a10 */ /* 0x000fc80007f1e0ff */
[----:B------:R-:W-:-:S06]  /*78c0*/  LEA.HI.X.SX32 R3, R3, c[0x0][0x514], 0x1, P0 ;  /* 0x0001450003037a11 */ /* 0x000fcc00000f0eff */
[----:B------:R-:W2:Y:S04]  /*78d0*/  LDG.E.U8 R3, [R2.64] ;  /* 0x0000002402037981 */ /* 0x000ea8000c1e1100 */
[----:B--2---:R-:W-:Y:S01]  /*78e0*/  STG.E.U8 [R18.64], R3 ;  /* 0x0000000312007986 */ /* 0x004fe2000c101124 */
[----:B------:R-:W-:Y:S05]  /*78f0*/  EXIT ;  /* 0x000000000000794d */ /* 0x000fea0003800000 */
.L_x_17379:
        /* <DEDUP_REMOVED lines=16> */
.L_x_27550:


//--------------------- .text._ZN2at6native24index_elementwise_kernelILi128ELi4EZNS0_20cuda_take_put_kernelIN3c108BFloat16ElZZZZZNS0_10put_kernelERNS_14TensorIteratorERKNS_10TensorBaseEbENKUlvE_clEvENKUlvE10_clEvENKUlvE_clEvENKUlvE0_clEvEUlRS4_lE0_EEvS6_S9_RKT1_EUliE_EEvlSG_ --------------------------
	.section	.text._ZN2at6native24index_elementwise_kernelILi128ELi4EZNS0_20cuda_take_put_kernelIN3c108BFloat16ElZZZZZNS0_10put_kernelERNS_14TensorIteratorERKNS_10TensorBaseEbENKUlvE_clEvENKUlvE10_clEvENKUlvE_clEvENKUlvE0_clEvEUlRS4_lE0_EEvS6_S9_RKT1_EUliE_EEvlSG_,"ax",@progbits
	.sectioninfo	@"SHI_REGISTERS=26"
	.align	128
        .global         _ZN2at6native24index_elementwise_kernelILi128ELi4EZNS0_20cuda_take_put_kernelIN3c108BFloat16ElZZZZZNS0_10put_kernelERNS_14TensorIteratorERKNS_10TensorBaseEbENKUlvE_clEvENKUlvE10_clEvENKUlvE_clEvENKUlvE0_clEvEUlRS4_lE0_EEvS6_S9_RKT1_EUliE_EEvlSG_
        .type           _ZN2at6native24index_elementwise_kernelILi128ELi4EZNS0_20cuda_take_put_kernelIN3c108BFloat16ElZZZZZNS0_10put_kernelERNS_14TensorIteratorERKNS_10TensorBaseEbENKUlvE_clEvENKUlvE10_clEvENKUlvE_clEvENKUlvE0_clEvEUlRS4_lE0_EEvS6_S9_RKT1_EUliE_EEvlSG_,@function
        .size           _ZN2at6native24index_elementwise_kernelILi128ELi4EZNS0_20cuda_take_put_kernelIN3c108BFloat16ElZZZZZNS0_10put_kernelERNS_14TensorIteratorERKNS_10TensorBaseEbENKUlvE_clEvENKUlvE10_clEvENKUlvE_clEvENKUlvE0_clEvEUlRS4_lE0_EEvS6_S9_RKT1_EUliE_EEvlSG_,(.L_x_27391 - _ZN2at6native24index_elementwise_kernelILi128ELi4EZNS0_20cuda_take_put_kernelIN3c108BFloat16ElZZZZZNS0_10put_kernelERNS_14TensorIteratorERKNS_10TensorBaseEbENKUlvE_clEvENKUlvE10_clEvENKUlvE_clEvENKUlvE0_clEvEUlRS4_lE0_EEvS6_S9_RKT1_EUliE_EEvlSG_)
        .other          _ZN2at6native24index_elementwise_kernelILi128ELi4EZNS0_20cuda_take_put_kernelIN3c108BFloat16ElZZZZZNS0_10put_kernelERNS_14TensorIteratorERKNS_10TensorBaseEbENKUlvE_clEvENKUlvE10_clEvENKUlvE_clEvENKUlvE0_clEvEUlRS4_lE0_EEvS6_S9_RKT1_EUliE_EEvlSG_,@"STO_CUDA_ENTRY STV_DEFAULT"
_ZN2at6native24index_elementwise_kernelILi128ELi4EZNS0_20cuda_take_put_kernelIN3c108BFloat16ElZZZZZNS0_10put_kernelERNS_14TensorIteratorERKNS_10TensorBaseEbENKUlvE_clEvENKUlvE10_clEvENKUlvE_clEvENKUlvE0_clEvEUlRS4_lE0_EEvS6_S9_RKT1_EUliE_EEvlSG_:
.text._ZN2at6native24index_elementwise_kernelILi128ELi4EZNS0_20cuda_take_put_kernelIN3c108BFloat16ElZZZZZNS0_10put_kernelERNS_14TensorIteratorERKNS_10TensorBaseEbENKUlvE_clEvENKUlvE10_clEvENKUlvE_clEvENKUlvE0_clEvEUlRS4_lE0_EEvS6_S9_RKT1_EUliE_EEvlSG_:
        /* <DEDUP_REMOVED lines=240> */
.L_x_17382:
[----:B------:R-:W-:Y:S01]  /*0f00*/  IADD3 R2, P0, R0, c[0x0][0x368], RZ ;  /* 0x0000da0000027a10 */ /* 0x000fe20007f1e0ff */
[----:B------:R-:W-:-:S04]  /*0f10*/  ULDC.64 UR4, c[0x0][0x370] ;  /* 0x0000dc0000047ab9 */ /* 0x000fc80000000a00 */
[----:B------:R-:W-:-:S05]  /*0f20*/  IMAD.X R3, RZ, RZ, c[0x0][0x36c], P0 ;  /* 0x0000db00ff037624 */ /* 0x000fca00000e06ff */
[----:B------:R-:W2:Y:S01]  /*0f30*/  LDG.E.64 R18, [R2.64] ;  /* 0x0000002402127981 */ /* 0x000ea2000c1e1b00 */
[----:B------:R-:W-:Y:S01]  /*0f40*/  UIADD3 UR4, UP0, URZ, -UR4, URZ ;  /* 0x800000043f047290 */ /* 0x000fe2000ff1e03f */
[----:B------:R-:W-:Y:S03]  /*0f50*/  BSSY B7, `(.L_x_17383) ;  /* 0x000001a000077945 */ /* 0x000fe60003800000 */
[----:B------:R-:W-:Y:S01]  /*0f60*/  UIADD3.X UR5, URZ, ~UR5, URZ, UP0, !UPT ;  /* 0x800000053f057290 */ /* 0x000fe200087fe43f */
[C---:B--2---:R-:W-:Y:S02]  /*0f70*/  ISETP.GE.U32.AND P0, PT, R18.reuse, c[0x0][0x370], PT ;  /* 0x0000dc0012007a0c */ /* 0x044fe40003f06070 */
[----:B------:R-:W-:Y:S02]  /*0f80*/  ISETP.GE.U32.AND P1, PT, R18, UR4, PT ;  /* 0x0000000412007c0c */ /* 0x000fe4000bf26070 */
[----:B------:R-:W-:-:S02]  /*0f90*/  ISETP.GE.AND.EX P0, PT, R19, c[0x0][0x374], PT, P0 ;  /* 0x0000dd0013007a0c */ /* 0x000fc40003f06300 */
[----:B------:R-:W-:-:S13]  /*0fa0*/  ISETP.GE.AND.EX P1, PT, R19, UR5, PT, P1 ;  /* 0x0000000513007c0c */ /* 0x000fda000bf26310 */
[----:B------:R-:W-:Y:S05]  /*0fb0*/  @!P0 BRA P1, `(.L_x_17384) ;  /* 0x0000013000008947 */ /* 0x000fea0000800000 */
[----:B------:R-:W-:Y:S01]  /*0fc0*/  MOV R0, 0x0 ;  /* 0x0000000000007802 */ /* 0x000fe20000000f00 */
[----:B------:R-:W-:Y:S01]  /*0fd0*/  IMAD.MOV.U32 R5, RZ, RZ, c[0x4][0x4e4] ;  /* 0x01013900ff057624 */ /* 0x000fe200078e00ff */
[----:B------:R-:W-:Y:S01]  /*0fe0*/  MOV R4, c[0x4][0x4e0] ;  /* 0x0101380000047a02 */ /* 0x000fe20000000f00 */
[----:B------:R-:W-:Y:S01]  /*0ff0*/  IMAD.MOV.U32 R6, RZ, RZ, c[0x4][0x4c0] ;  /* 0x01013000ff067624 */ /* 0x000fe200078e00ff */
[----:B------:R0:W1:Y:S01]  /*1000*/  LDC.64 R2, c[0x4][R0] ;  /* 0x0100000000027b82 */ /* 0x0000620000000a00 */
[----:B------:R-:W-:Y:S01]  /*1010*/  MOV R7, c[0x4][0x4c4] ;  /* 0x0101310000077a02 */ /* 0x000fe20000000f00 */
[----:B------:R-:W-:Y:S01]  /*1020*/  IMAD.MOV.U32 R8, RZ, RZ, 0x153 ;  /* 0x00000153ff087424 */ /* 0x000fe200078e00ff */
[----:B------:R-:W-:Y:S01]  /*1030*/  MOV R11, c[0x4][0x254] ;  /* 0x01009500000b7a02 */ /* 0x000fe20000000f00 */
[----:B------:R-:W-:Y:S02]  /*1040*/  IMAD.MOV.U32 R10, RZ, RZ, c[0x4][0x250] ;  /* 0x01009400ff0a7624 */ /* 0x000fe400078e00ff */
[----:B------:R-:W-:-:S02]  /*1050*/  IMAD.MOV.U32 R12, RZ, RZ, 0x1 ;  /* 0x00000001ff0c7424 */ /* 0x000fc400078e00ff */
[----:B------:R-:W-:Y:S02]  /*1060*/  IMAD.MOV.U32 R13, RZ, RZ, RZ ;  /* 0x000000ffff0d7224 */ /* 0x000fe400078e00ff */
        /* <DEDUP_REMOVED lines=8> */
.L_x_17384:
[----:B------:R-:W-:Y:S05]  /*10f0*/  BSYNC B7 ;  /* 0x0000000000077941 */ /* 0x000fea0003800000 */
.L_x_17383:
[----:B------:R-:W-:Y:S02]  /*1100*/  ISETP.NE.AND P0, PT, RZ, UR38, PT ;  /* 0x00000026ff007c0c */ /* 0x000fe4000bf05270 */
[--C-:B------:R-:W-:Y:S02]  /*1110*/  SHF.R.S32.HI R13, RZ, 0x1f, R19.reuse ;  /* 0x0000001fff0d7819 */ /* 0x100fe40000011413 */
[----:B------:R-:W-:Y:S02]  /*1120*/  ISETP.EQ.OR P0, PT, RZ, c[0x0][0x380], P0 ;  /* 0x0000e000ff007a0c */ /* 0x000fe40000702670 */
[----:B------:R-:W-:Y:S02]  /*1130*/  SHF.R.S32.HI R3, RZ, 0x1f, R19 ;  /* 0x0000001fff037819 */ /* 0x000fe40000011413 */
[----:B------:R-:W-:Y:S02]  /*1140*/  LOP3.LUT R13, R13, c[0x0][0x370], RZ, 0xc0, !PT ;  /* 0x0000dc000d0d7a12 */ /* 0x000fe400078ec0ff */
[----:B------:R-:W-:-:S02]  /*1150*/  LOP3.LUT R3, R3, c[0x0][0x374], RZ, 0xc0, !PT ;  /* 0x0000dd0003037a12 */ /* 0x000fc400078ec0ff */
[----:B------:R-:W-:Y:S02]  /*1160*/  IADD3 R12, P2, R18, R13, RZ ;  /* 0x0000000d120c7210 */ /* 0x000fe40007f5e0ff */
[----:B------:R-:W-:Y:S02]  /*1170*/  ISETP.NE.AND P1, PT, RZ, UR38, PT ;  /* 0x00000026ff007c0c */ /* 0x000fe4000bf25270 */
[----:B------:R-:W-:Y:S02]  /*1180*/  IADD3.X R13, R19, R3, RZ, P2, !PT ;  /* 0x00000003130d7210 */ /* 0x000fe400017fe4ff */
[----:B------:R-:W-:Y:S02]  /*1190*/  SEL R2, R12, RZ, P1 ;  /* 0x000000ff0c027207 */ /* 0x000fe40000800000 */
[----:B------:R-:W-:Y:S01]  /*11a0*/  SEL R15, R13, RZ, P1 ;  /* 0x000000ff0d0f7207 */ /* 0x000fe20000800000 */
[----:B------:R-:W-:Y:S05]  /*11b0*/  @P0 BRA `(.L_x_17385) ;  /* 0x0000518000000947 */ /* 0x000fea0003800000 */
        /* <DEDUP_REMOVED lines=9> */
[----:B------:R-:W-:Y:S05]  /*1250*/  CALL.REL.NOINC `($__internal_24_$__cuda_sm20_div_u64) ;  /* 0x0001785000007944 */ /* 0x000fea0003c00000 */
[----:B------:R-:W-:-:S05]  /*1260*/  IADD3 R3, P0, RZ, -R6, RZ ;  /* 0x80000006ff037210 */ /* 0x000fca0007f1e0ff */
[----:B------:R-:W-:Y:S02]  /*1270*/  IMAD.X R0, RZ, RZ, ~R7, P0 ;  /* 0x000000ffff007224 */ /* 0x000fe400000e0e07 */
[----:B------:R-:W-:-:S04]  /*1280*/  IMAD.WIDE.U32 R12, R3, c[0x0][0x388], R12 ;  /* 0x0000e200030c7a25 */ /* 0x000fc800078e000c */
[----:B------:R-:W-:-:S04]  /*1290*/  IMAD R0, R0, c[0x0][0x388], RZ ;  /* 0x0000e20000007a24 */ /* 0x000fc800078e02ff */
[----:B------:R-:W-:Y:S01]  /*12a0*/  IMAD R3, R3, c[0x0][0x38c], R0 ;  /* 0x0000e30003037a24 */ /* 0x000fe200078e0200 */
[----:B------:R-:W-:Y:S01]  /*12b0*/  MOV R0, R12 ;  /* 0x0000000c00007202 */ /* 0x000fe20000000f00 */
[----:B------:R-:W-:Y:S02]  /*12c0*/  IMAD.MOV.U32 R12, RZ, RZ, R6 ;  /* 0x000000ffff0c7224 */ /* 0x000fe400078e0006 */
[----:B------:R-:W-:Y:S01]  /*12d0*/  IMAD.IADD R2, R13, 0x1, R3 ;  /* 0x000000010d027824 */ /* 0x000fe200078e0203 */
[----:B------:R-:W-:Y:S01]  /*12e0*/  MOV R13, R7 ;  /* 0x00000007000d7202 */ /* 0x000fe20000000f00 */
[----:B------:R-:W-:Y:S05]  /*12f0*/  BRA `(.L_x_17388) ;  /* 0x0000016000007947 */ /* 0x000fea0003800000 */
.L_x_17387:
[----:B------:R-:W0:Y:S01]  /*1300*/  I2F.U32.RP R0, c[0x0][0x388] ;  /* 0x0000e20000007b06 */ /* 0x000e220000209000 */
[----:B------:R-:W-:Y:S01]  /*1310*/  ISETP.NE.U32.AND P2, PT, RZ, c[0x0][0x388], PT ;  /* 0x0000e200ff007a0c */ /* 0x000fe20003f45070 */
[----:B------:R-:W-:-:S06]  /*1320*/  HFMA2.MMA R13, -RZ, RZ, 0, 0 ;  /* 0x00000000ff0d7435 */ /* 0x000fcc00000001ff */
[----:B0-----:R-:W0:Y:S02]  /*1330*/  MUFU.RCP R0, R0 ;  /* 0x0000000000007308 */ /* 0x001e240000001000 */
[----:B0-----:R-:W-:-:S06]  /*1340*/  IADD3 R2, R0, 0xffffffe, RZ ;  /* 0x0ffffffe00027810 */ /* 0x001fcc0007ffe0ff */
        /* <DEDUP_REMOVED lines=17> */
.L_x_17388:
[----:B------:R-:W-:Y:S05]  /*1460*/  BSYNC B0 ;  /* 0x0000000000007941 */ /* 0x000fea0003800000 */
.L_x_17386:
[----:B------:R-:W-:Y:S02]  /*1470*/  IMAD.MOV.U32 R4, RZ, RZ, 0x1 ;  /* 0x00000001ff047424 */ /* 0x000fe400078e00ff */
[----:B------:R-:W-:Y:S02]  /*1480*/  IMAD R5, R2, c[0x0][0x450], RZ ;  /* 0x0001140002057a24 */ /* 0x000fe400078e02ff */
[----:B------:R-:W-:Y:S01]  /*1490*/  IMAD.WIDE.U32 R2, R0, c[0x0][0x450], RZ ;  /* 0x0001140000027a25 */ /* 0x000fe200078e00ff */
[----:B------:R-:W-:-:S03]  /*14a0*/  ISETP.NE.AND P0, PT, R4, c[0x0][0x380], PT ;  /* 0x0000e00004007a0c */ /* 0x000fc60003f05270 */
        /* <DEDUP_REMOVED lines=12> */
[----:B------:R-:W-:Y:S05]  /*1570*/  CALL.REL.NOINC `($__internal_24_$__cuda_sm20_div_u64) ;  /* 0x0001753000007944 */ /* 0x000fea0003c00000 */
        /* <DEDUP_REMOVED lines=11> */
.L_x_17390:
        /* <DEDUP_REMOVED lines=23> */
.L_x_17391:
[----:B------:R-:W-:Y:S05]  /*17a0*/  BSYNC B0 ;  /* 0x0000000000007941 */ /* 0x000fea0003800000 */
.L_x_17389:
        /* <DEDUP_REMOVED lines=17> */
[----:B------:R-:W-:Y:S05]  /*18c0*/  CALL.REL.NOINC `($__internal_24_$__cuda_sm20_div_u64) ;  /* 0x000171e000007944 */ /* 0x000fea0003c00000 */
        /* <DEDUP_REMOVED lines=11> */
.L_x_17393:
        /* <DEDUP_REMOVED lines=23> */
.L_x_17394:
[----:B------:R-:W-:Y:S05]  /*1af0*/  BSYNC B0 ;  /* 0x0000000000007941 */ /* 0x000fea0003800000 */
.L_x_17392:
        /* <DEDUP_REMOVED lines=29> */
.L_x_17396:
        /* <DEDUP_REMOVED lines=23> */
.L_x_17397:
[----:B------:R-:W-:Y:S05]  /*1e40*/  BSYNC B0 ;  /* 0x0000000000007941 */ /* 0x000fea0003800000 */
.L_x_17395:
        /* <DEDUP_REMOVED lines=29> */
.L_x_17399:
        /* <DEDUP_REMOVED lines=23> */
.L_x_17400:
[----:B------:R-:W-:Y:S05]  /*2190*/  BSYNC B0 ;  /* 0x0000000000007941 */ /* 0x000fea0003800000 */
.L_x_17398:
        /* <DEDUP_REMOVED lines=29> */
.L_x_17402:
        /* <DEDUP_REMOVED lines=23> */
.L_x_17403:
[----:B------:R-:W-:Y:S05]  /*24e0*/  BSYNC B0 ;  /* 0x0000000000007941 */ /* 0x000fea0003800000 */
.L_x_17401:
        /* <DEDUP_REMOVED lines=29> */
.L_x_17405:
        /* <DEDUP_REMOVED lines=23> */
.L_x_17406:
[----:B------:R-:W-:Y:S05]  /*2830*/  BSYNC B0 ;  /* 0x0000000000007941 */ /* 0x000fea0003800000 */
.L_x_17404:
        /* <DEDUP_REMOVED lines=29> */
.L_x_17408:
        /* <DEDUP_REMOVED lines=23> */
.L_x_17409:
[----:B------:R-:W-:Y:S05]  /*2b80*/  BSYNC B0 ;  /* 0x0000000000007941 */ /* 0x000fea0003800000 */
.L_x_17407:
        /* <DEDUP_REMOVED lines=29> */
.L_x_17411:
        /* <DEDUP_REMOVED lines=23> */
.L_x_17412:
[----:B------:R-:W-:Y:S05]  /*2ed0*/  BSYNC B0 ;  /* 0x0000000000007941 */ /* 0x000fea0003800000 */
.L_x_17410:
        /* <DEDUP_REMOVED lines=29> */
.L_x_17414:
        /* <DEDUP_REMOVED lines=23> */
.L_x_17415:
[----:B------:R-:W-:Y:S05]  /*3220*/  BSYNC B0 ;  /* 0x0000000000007941 */ /* 0x000fea0003800000 */
.L_x_17413:
        /* <DEDUP_REMOVED lines=29> */
.L_x_17417:
        /* <DEDUP_REMOVED lines=23> */
.L_x_17418:
[----:B------:R-:W-:Y:S05]  /*3570*/  BSYNC B0 ;  /* 0x0000000000007941 */ /* 0x000fea0003800000 */
.L_x_17416:
        /* <DEDUP_REMOVED lines=29> */
.L_x_17420:
        /* <DEDUP_REMOVED lines=23> */
.L_x_17421:
[----:B------:R-:W-:Y:S05]  /*38c0*/  BSYNC B0 ;  /* 0x0000000000007941 */ /* 0x000fea0003800000 */
.L_x_17419:
        /* <DEDUP_REMOVED lines=29> */
.L_x_17423:
        /* <DEDUP_REMOVED lines=23> */
.L_x_17424:
[----:B------:R-:W-:Y:S05]  /*3c10*/  BSYNC B0 ;  /* 0x0000000000007941 */ /* 0x000fea0003800000 */
.L_x_17422:
        /* <DEDUP_REMOVED lines=29> */
.L_x_17426:
[----:B------:R-:W0:Y:S01]  /*3df0*/  I2F.U32.RP R0, c[0x0][0x3f0] ;  /* 0x0000fc0000007b06 */ /* 0x000e220000209000 */
[----:B------:R-:W-:Y:S02]  /*3e00*/  ISETP.NE.U32.AND P2, PT, RZ, c[0x0][0x3f0], PT ;  /* 0x0000fc00ff007a0c */ /* 0x000fe40003f45070 */
[----:B------:R-:W-:-:S05]  /*3e10*/  MOV R13, RZ ;  /* 0x000000ff000d7202 */ /* 0x000fca0000000f00 */
[----:B0-----:R-:W0:Y:S02]  /*3e20*/  MUFU.RCP R0, R0 ;  /* 0x0000000000007308 */ /* 0x001e240000001000 */
[----:B0-----:R-:W-:Y:S01]  /*3e30*/  IADD3 R4, R0, 0xffffffe, RZ ;  /* 0x0ffffffe00047810 */ /* 0x001fe20007ffe0ff */
[----:B------:R-:W-:-:S05]  /*3e40*/  HFMA2.MMA R0, -RZ, RZ, 0, 0 ;  /* 0x00000000ff007435 */ /* 0x000fca00000001ff */
        /* <DEDUP_REMOVED lines=17> */
.L_x_17427:
[----:B------:R-:W-:Y:S05]  /*3f60*/  BSYNC B0 ;  /* 0x0000000000007941 */ /* 0x000fea0003800000 */
.L_x_17425:
        /* <DEDUP_REMOVED lines=29> */
.L_x_17429:
[----:B------:R-:W0:Y:S01]  /*4140*/  I2F.U32.RP R0, c[0x0][0x3f8] ;  /* 0x0000fe0000007b06 */ /* 0x000e220000209000 */
[----:B------:R-:W-:Y:S02]  /*4150*/  ISETP.NE.U32.AND P2, PT, RZ, c[0x0][0x3f8], PT ;  /* 0x0000fe00ff007a0c */ /* 0x000fe40003f45070 */
[----:B------:R-:W-:-:S05]  /*4160*/  MOV R13, RZ ;  /* 0x000000ff000d7202 */ /* 0x000fca0000000f00 */
[----:B0-----:R-:W0:Y:S02]  /*4170*/  MUFU.RCP R0, R0 ;  /* 0x0000000000007308 */ /* 0x001e240000001000 */
[----:B0-----:R-:W-:Y:S01]  /*4180*/  IADD3 R4, R0, 0xffffffe, RZ ;  /* 0x0ffffffe00047810 */ /* 0x001fe20007ffe0ff */
[----:B------:R-:W-:-:S05]  /*4190*/  HFMA2.MMA R0, -RZ, RZ, 0, 0 ;  /* 0x00000000ff007435 */ /* 0x000fca00000001ff */
        /* <DEDUP_REMOVED lines=17> */
.L_x_17430:
[----:B------:R-:W-:Y:S05]  /*42b0*/  BSYNC B0 ;  /* 0x0000000000007941 */ /* 0x000fea0003800000 */
.L_x_17428:
        /* <DEDUP_REMOVED lines=29> */
.L_x_17432:
        /* <DEDUP_REMOVED lines=23> */
.L_x_17433:
[----:B------:R-:W-:Y:S05]  /*4600*/  BSYNC B0 ;  /* 0x0000000000007941 */ /* 0x000fea0003800000 */
.L_x_17431:
        /* <DEDUP_REMOVED lines=29> */
.L_x_17435:
        /* <DEDUP_REMOVED lines=23> */
.L_x_17436:
[----:B------:R-:W-:Y:S05]  /*4950*/  BSYNC B0 ;  /* 0x0000000000007941 */ /* 0x000fea0003800000 */
.L_x_17434:
        /* <DEDUP_REMOVED lines=29> */
.L_x_17438:
        /* <DEDUP_REMOVED lines=23> */
.L_x_17439:
[----:B------:R-:W-:Y:S05]  /*4ca0*/  BSYNC B0 ;  /* 0x0000000000007941 */ /* 0x000fea0003800000 */
.L_x_17437:
        /* <DEDUP_REMOVED lines=29> */
.L_x_17441:
        /* <DEDUP_REMOVED lines=23> */
.L_x_17442:
[----:B------:R-:W-:Y:S05]  /*4ff0*/  BSYNC B0 ;  /* 0x0000000000007941 */ /* 0x000fea0003800000 */
.L_x_17440:
        /* <DEDUP_REMOVED lines=29> */
.L_x_17444:
        /* <DEDUP_REMOVED lines=23> */
.L_x_17445:
[----:B------:R-:W-:Y:S05]  /*5340*/  BSYNC B0 ;  /* 0x0000000000007941 */ /* 0x000fea0003800000 */
.L_x_17443:
        /* <DEDUP_REMOVED lines=29> */
.L_x_17447:
        /* <DEDUP_REMOVED lines=23> */
.L_x_17448:
[----:B------:R-:W-:Y:S05]  /*5690*/  BSYNC B0 ;  /* 0x0000000000007941 */ /* 0x000fea0003800000 */
.L_x_17446:
        /* <DEDUP_REMOVED lines=29> */
.L_x_17450:
        /* <DEDUP_REMOVED lines=23> */
.L_x_17451:
[----:B------:R-:W-:Y:S05]  /*59e0*/  BSYNC B0 ;  /* 0x0000000000007941 */ /* 0x000fea0003800000 */
.L_x_17449:
        /* <DEDUP_REMOVED lines=29> */
.L_x_17453:
        /* <DEDUP_REMOVED lines=23> */
.L_x_17454:
[----:B------:R-:W-:Y:S05]  /*5d30*/  BSYNC B0 ;  /* 0x0000000000007941 */ /* 0x000fea0003800000 */
.L_x_17452:
        /* <DEDUP_REMOVED lines=27> */
.L_x_17456:
[----:B------:R-:W0:Y:S01]  /*5ef0*/  I2F.U32.RP R0, c[0x0][0x440] ;  /* 0x0001100000007b06 */ /* 0x000e220000209000 */
[----:B------:R-:W-:Y:S01]  /*5f00*/  ISETP.NE.U32.AND P2, PT, RZ, c[0x0][0x440], PT ;  /* 0x00011000ff007a0c */ /* 0x000fe20003f45070 */
[----:B------:R-:W-:-:S06]  /*5f10*/  IMAD.MOV.U32 R7, RZ, RZ, RZ ;  /* 0x000000ffff077224 */ /* 0x000fcc00078e00ff */
        /* <DEDUP_REMOVED lines=19> */
.L_x_17457:
[----:B------:R-:W-:Y:S05]  /*6050*/  BSYNC B0 ;  /* 0x0000000000007941 */ /* 0x000fea0003800000 */
.L_x_17455:
        /* <DEDUP_REMOVED lines=17> */
[----:B------:R-:W-:Y:S05]  /*6170*/  CALL.REL.NOINC `($__internal_25_$__cuda_sm20_rem_u64) ;  /* 0x00012d8000007944 */ /* 0x000fea0003c00000 */
[----:B------:R-:W-:Y:S01]  /*6180*/  IMAD.MOV.U32 R4, RZ, RZ, R0 ;  /* 0x000000ffff047224 */ /* 0x000fe200078e0000 */
[----:B------:R-:W-:Y:S01]  /*6190*/  MOV R5, R3 ;  /* 0x0000000300057202 */ /* 0x000fe20000000f00 */
[----:B------:R-:W-:Y:S05]  /*61a0*/  BRA `(.L_x_17460) ;  /* 0x0000013000007947 */ /* 0x000fea0003800000 */
.L_x_17459:
[----:B------:R-:W0:Y:S01]  /*61b0*/  I2F.U32.RP R0, c[0x0][0x448] ;  /* 0x0001120000007b06 */ /* 0x000e220000209000 */
[----:B------:R-:W-:-:S07]  /*61c0*/  ISETP.NE.U32.AND P1, PT, RZ, c[0x0][0x448], PT ;  /* 0x00011200ff007a0c */ /* 0x000fce0003f25070 */
        /* <DEDUP_REMOVED lines=9> */
[----:B------:R-:W-:Y:S02]  /*6260*/  IMAD R6, R5, c[0x0][0x448], R6 ;  /* 0x0001120005067a24 */ /* 0x000fe400078e0206 */
[----:B------:R-:W-:-:S03]  /*6270*/  IMAD.MOV.U32 R5, RZ, RZ, RZ ;  /* 0x000000ffff057224 */ /* 0x000fc600078e00ff */
[----:B------:R-:W-:-:S13]  /*6280*/  ISETP.GE.U32.AND P0, PT, R6, c[0x0][0x448], PT ;  /* 0x0001120006007a0c */ /* 0x000fda0003f06070 */
[----:B------:R-:W-:-:S04]  /*6290*/  @P0 IADD3 R6, R6, -c[0x0][0x448], RZ ;  /* 0x8001120006060a10 */ /* 0x000fc80007ffe0ff */
[----:B------:R-:W-:-:S13]  /*62a0*/  ISETP.GE.U32.AND P0, PT, R6, c[0x0][0x448], PT ;  /* 0x0001120006007a0c */ /* 0x000fda0003f06070 */
[----:B------:R-:W-:Y:S02]  /*62b0*/  @P0 IADD3 R6, R6, -c[0x0][0x448], RZ ;  /* 0x8001120006060a10 */ /* 0x000fe40007ffe0ff */
[----:B------:R-:W-:-:S04]  /*62c0*/  @!P1 LOP3.LUT R6, RZ, c[0x0][0x448], RZ, 0x33, !PT ;  /* 0x00011200ff069a12 */ /* 0x000fc800078e33ff */
[----:B------:R-:W-:Y:S02]  /*62d0*/  MOV R4, R6 ;  /* 0x0000000600047202 */ /* 0x000fe40000000f00 */
.L_x_17460:
[----:B------:R-:W-:Y:S05]  /*62e0*/  BSYNC B0 ;  /* 0x0000000000007941 */ /* 0x000fea0003800000 */
.L_x_17458:
[----:B------:R-:W-:Y:S01]  /*62f0*/  MOV R3, R15 ;  /* 0x0000000f00037202 */ /* 0x000fe20000000f00 */
[----:B------:R-:W-:-:S04]  /*6300*/  IMAD R5, R5, c[0x0][0x510], RZ ;  /* 0x0001440005057a24 */ /* 0x000fc800078e02ff */
[----:B------:R-:W-:-:S04]  /*6310*/  IMAD.WIDE.U32 R2, R4, c[0x0][0x510], R2 ;  /* 0x0001440004027a25 */ /* 0x000fc800078e0002 */
[----:B------:R-:W-:-:S04]  /*6320*/  IMAD R5, R4, c[0x0][0x514], R5 ;  /* 0x0001450004057a24 */ /* 0x000fc800078e0205 */
[----:B------:R-:W-:Y:S02]  /*6330*/  IMAD.IADD R15, R3, 0x1, R5 ;  /* 0x00000001030f7824 */ /* 0x000fe400078e0205 */
.L_x_17385:
[----:B------:R-:W-:-:S04]  /*6340*/  IADD3 R4, P0, R16, c[0x0][0x360], RZ ;  /* 0x0000d80010047a10 */ /* 0x000fc80007f1e0ff */
[----:B------:R-:W-:-:S06]  /*6350*/  IADD3.X R5, RZ, c[0x0][0x364], RZ, P0, !PT ;  /* 0x0000d900ff057a10 */ /* 0x000fcc00007fe4ff */
[----:B------:R0:W2:Y:S01]  /*6360*/  LDG.E.U16 R5, [R4.64] ;  /* 0x0000002404057981 */ /* 0x0000a2000c1e1500 */
[----:B------:R-:W-:-:S04]  /*6370*/  LEA R6, P0, R2, c[0x0][0x518], 0x1 ;  /* 0x0001460002067a11 */ /* 0x000fc800078008ff */
[----:B------:R-:W-:Y:S01]  /*6380*/  LEA.HI.X R7, R2, c[0x0][0x51c], R15, 0x1, P0 ;  /* 0x0001470002077a11 */ /* 0x000fe200000f0c0f */
[----:B------:R-:W-:-:S05]  /*6390*/  IMAD R2, R22, 0x200, R17 ;  /* 0x0000020016027824 */ /* 0x000fca00078e0211 */
[----:B------:R-:W-:-:S04]  /*63a0*/  IADD3 R2, R2, 0x80, RZ ;  /* 0x0000008002027810 */ /* 0x000fc80007ffe0ff */
[----:B0-----:R-:W-:Y:S01]  /*63b0*/  MOV R4, R2 ;  /* 0x0000000200047202 */ /* 0x001fe20000000f00 */
[----:B--2---:R0:W-:Y:S02]  /*63c0*/  STG.E.U16 [R6.64], R5 ;  /* 0x0000000506007986 */ /* 0x0041e4000c101524 */
[----:B0-----:R-:W-:Y:S02]  /*63d0*/  IMAD.MOV.U32 R5, RZ, RZ, RZ ;  /* 0x000000ffff057224 */ /* 0x001fe400078e00ff */
.L_x_17381:
[----:B------:R-:W-:Y:S05]  /*63e0*/  BSYNC B6 ;  /* 0x0000000000067941 */ /* 0x000fea0003800000 */
.L_x_17380:
        /* <DEDUP_REMOVED lines=232> */
.L_x_17463:
[----:B------:R-:W-:Y:S01]  /*7270*/  IADD3 R4, P0, R0, c[0x0][0x368], RZ ;  /* 0x0000da0000047a10 */ /* 0x000fe20007f1e0ff */
[----:B------:R-:W-:-:S03]  /*7280*/  ULDC.64 UR4, c[0x0][0x370] ;  /* 0x0000dc0000047ab9 */ /* 0x000fc60000000a00 */
[----:B------:R-:W-:-:S05]  /*7290*/  IADD3.X R5, RZ, c[0x0][0x36c], RZ, P0, !PT ;  /* 0x0000db00ff057a10 */ /* 0x000fca00007fe4ff */
        /* <DEDUP_REMOVED lines=10> */
[----:B------:R-:W-:Y:S01]  /*7340*/  HFMA2.MMA R12, -RZ, RZ, 0, 5.9604644775390625e-08 ;  /* 0x00000001ff0c7435 */ /* 0x000fe200000001ff */
[----:B------:R-:W-:Y:S01]  /*7350*/  IMAD.MOV.U32 R4, RZ, RZ, c[0x4][0x4e0] ;  /* 0x01013800ff047624 */ /* 0x000fe200078e00ff */
[----:B------:R-:W-:Y:S01]  /*7360*/  MOV R5, c[0x4][0x4e4] ;  /* 0x0101390000057a02 */ /* 0x000fe20000000f00 */
[----:B------:R0:W1:Y:S01]  /*7370*/  LDC.64 R14, c[0x4][R0] ;  /* 0x01000000000e7b82 */ /* 0x0000620000000a00 */
[----:B------:R-:W-:Y:S01]  /*7380*/  IMAD.MOV.U32 R6, RZ, RZ, c[0x4][0x4c0] ;  /* 0x01013000ff067624 */ /* 0x000fe200078e00ff */
[----:B------:R-:W-:Y:S01]  /*7390*/  MOV R7, c[0x4][0x4c4] ;  /* 0x0101310000077a02 */ /* 0x000fe20000000f00 */
[----:B------:R-:W-:Y:S01]  /*73a0*/  IMAD.MOV.U32 R8, RZ, RZ, 0x153 ;  /* 0x00000153ff087424 */ /* 0x000fe200078e00ff */
[----:B------:R-:W-:Y:S01]  /*73b0*/  MOV R10, c[0x4][0x250] ;  /* 0x01009400000a7a02 */ /* 0x000fe20000000f00 */
[----:B------:R-:W-:Y:S02]  /*73c0*/  IMAD.MOV.U32 R11, RZ, RZ, c[0x4][0x254] ;  /* 0x01009500ff0b7624 */ /* 0x000fe400078e00ff */
[----:B------:R-:W-:-:S02]  /*73d0*/  IMAD.MOV.U32 R13, RZ, RZ, RZ ;  /* 0x000000ffff0d7224 */ /* 0x000fc400078e00ff */
        /* <DEDUP_REMOVED lines=8> */
.L_x_17465:
[----:B------:R-:W-:Y:S05]  /*7460*/  BSYNC B7 ;  /* 0x0000000000077941 */ /* 0x000fea0003800000 */
.L_x_17464:
        /* <DEDUP_REMOVED lines=21> */
[----:B------:R-:W-:Y:S05]  /*75c0*/  CALL.REL.NOINC `($__internal_24_$__cuda_sm20_div_u64) ;  /* 0x000114e000007944 */ /* 0x000fea0003c00000 */
[----:B------:R-:W-:-:S05]  /*75d0*/  IADD3 R3, P0, RZ, -R6, RZ ;  /* 0x80000006ff037210 */ /* 0x000fca0007f1e0ff */
[----:B------:R-:W-:Y:S02]  /*75e0*/  IMAD.X R0, RZ, RZ, ~R7, P0 ;  /* 0x000000ffff007224 */ /* 0x000fe400000e0e07 */
[----:B------:R-:W-:-:S04]  /*75f0*/  IMAD.WIDE.U32 R14, R3, c[0x0][0x388], R14 ;  /* 0x0000e200030e7a25 */ /* 0x000fc800078e000e */
[----:B------:R-:W-:-:S04]  /*7600*/  IMAD R0, R0, c[0x0][0x388], RZ ;  /* 0x0000e20000007a24 */ /* 0x000fc800078e02ff */
[----:B------:R-:W-:Y:S01]  /*7610*/  IMAD R5, R3, c[0x0][0x38c], R0 ;  /* 0x0000e30003057a24 */ /* 0x000fe200078e0200 */
[----:B------:R-:W-:Y:S02]  /*7620*/  MOV R3, R14 ;  /* 0x0000000e00037202 */ /* 0x000fe40000000f00 */
[----:B------:R-:W-:Y:S01]  /*7630*/  MOV R14, R6 ;  /* 0x00000006000e7202 */ /* 0x000fe20000000f00 */
[----:B------:R-:W-:Y:S02]  /*7640*/  IMAD.IADD R4, R5, 0x1, R15 ;  /* 0x0000000105047824 */ /* 0x000fe400078e020f */
[----:B------:R-:W-:Y:S01]  /*7650*/  IMAD.MOV.U32 R15, RZ, RZ, R7 ;  /* 0x000000ffff0f7224 */ /* 0x000fe200078e0007 */
[----:B------:R-:W-:Y:S05]  /*7660*/  BRA `(.L_x_17469) ;  /* 0x0000016000007947 */ /* 0x000fea0003800000 */
.L_x_17468:
[----:B------:R-:W0:Y:S01]  /*7670*/  I2F.U32.RP R6, c[0x0][0x388] ;  /* 0x0000e20000067b06 */ /* 0x000e220000209000 */
[----:B------:R-:W-:Y:S01]  /*7680*/  ISETP.NE.U32.AND P2, PT, RZ, c[0x0][0x388], PT ;  /* 0x0000e200ff007a0c */ /* 0x000fe20003f45070 */
[----:B------:R-:W-:-:S06]  /*7690*/  IMAD.MOV.U32 R15, RZ, RZ, RZ ;  /* 0x000000ffff0f7224 */ /* 0x000fcc00078e00ff */
        /* <DEDUP_REMOVED lines=19> */
.L_x_17469:
[----:B------:R-:W-:Y:S05]  /*77d0*/  BSYNC B0 ;  /* 0x0000000000007941 */ /* 0x000fea0003800000 */
.L_x_17467:
        /* <DEDUP_REMOVED lines=28> */
.L_x_17471:
        /* <DEDUP_REMOVED lines=23> */
.L_x_17472:
[----:B------:R-:W-:Y:S05]  /*7b10*/  BSYNC B0 ;  /* 0x0000000000007941 */ /* 0x000fea0003800000 */
.L_x_17470:
        /* <DEDUP_REMOVED lines=28> */
.L_x_17474:
        /* <DEDUP_REMOVED lines=23> */
.L_x_17475:
[----:B------:R-:W-:Y:S05]  /*7e50*/  BSYNC B0 ;  /* 0x0000000000007941 */ /* 0x000fea0003800000 */
.L_x_17473:
        /* <DEDUP_REMOVED lines=28> */
.L_x_17477:
        /* <DEDUP_REMOVED lines=23> */
.L_x_17478:
[----:B------:R-:W-:Y:S05]  /*8190*/  BSYNC B0 ;  /* 0x0000000000007941 */ /* 0x000fea0003800000 */
.L_x_17476:
        /* <DEDUP_REMOVED lines=28> */
.L_x_17480:
        /* <DEDUP_REMOVED lines=23> */
.L_x_17481:
[----:B------:R-:W-:Y:S05]  /*84d0*/  BSYNC B0 ;  /* 0x0000000000007941 */ /* 0x000fea0003800000 */
.L_x_17479:
        /* <DEDUP_REMOVED lines=28> */
.L_x_17483:
        /* <DEDUP_REMOVED lines=23> */
.L_x_17484:
[----:B------:R-:W-:Y:S05]  /*8810*/  BSYNC B0 ;  /* 0x0000000000007941 */ /* 0x000fea0003800000 */
.L_x_17482:
        /* <DEDUP_REMOVED lines=28> */
.L_x_17486:
        /* <DEDUP_REMOVED lines=23> */
.L_x_17487:
[----:B------:R-:W-:Y:S05]  /*8b50*/  BSYNC B0 ;  /* 0x0000000000007941 */ /* 0x000fea0003800000 */
.L_x_17485:
        /* <DEDUP_REMOVED lines=28> */
.L_x_17489:
        /* <DEDUP_REMOVED lines=23> */
.L_x_17490:
[----:B------:R-:W-:Y:S05]  /*8e90*/  BSYNC B0 ;  /* 0x0000000000007941 */ /* 0x000fea0003800000 */
.L_x_17488:
        /* <DEDUP_REMOVED lines=28> */
.L_x_17492:
        /* <DEDUP_REMOVED lines=23> */
.L_x_17493:
[----:B------:R-:W-:Y:S05]  /*91d0*/  BSYNC B0 ;  /* 0x0000000000007941 */ /* 0x000fea0003800000 */
.L_x_17491:
        /* <DEDUP_REMOVED lines=28> */
.L_x_17495:
        /* <DEDUP_REMOVED lines=23> */
.L_x_17496:
[----:B------:R-:W-:Y:S05]  /*9510*/  BSYNC B0 ;  /* 0x0000000000007941 */ /* 0x000fea0003800000 */
.L_x_17494:
        /* <DEDUP_REMOVED lines=28> */
.L_x_17498:
        /* <DEDUP_REMOVED lines=23> */
.L_x_17499:
[----:B------:R-:W-:Y:S05]  /*9850*/  BSYNC B0 ;  /* 0x0000000000007941 */ /* 0x000fea0003800000 */
.L_x_17497:
        /* <DEDUP_REMOVED lines=28> */
.L_x_17501:
        /* <DEDUP_REMOVED lines=23> */
.L_x_17502:
[----:B------:R-:W-:Y:S05]  /*9b90*/  BSYNC B0 ;  /* 0x0000000000007941 */ /* 0x000fea0003800000 */
.L_x_17500:
        /* <DEDUP_REMOVED lines=28> */
.L_x_17504:
        /* <DEDUP_REMOVED lines=23> */
.L_x_17505:
[----:B------:R-:W-:Y:S05]  /*9ed0*/  BSYNC B0 ;  /* 0x0000000000007941 */ /* 0x000fea0003800000 */
.L_x_17503:
        /* <DEDUP_REMOVED lines=28> */
.L_x_17507:
        /* <DEDUP_REMOVED lines=23> */
.L_x_17508:
[----:B------:R-:W-:Y:S05]  /*a210*/  BSYNC B0 ;  /* 0x0000000000007941 */ /* 0x000fea0003800000 */
.L_x_17506:
        /* <DEDUP_REMOVED lines=28> */
.L_x_17510:
        /* <DEDUP_REMOVED lines=23> */
.L_x_17511:
[----:B------:R-:W-:Y:S05]  /*a550*/  BSYNC B0 ;  /* 0x0000000000007941 */ /* 0x000fea0003800000 */
.L_x_17509:
        /* <DEDUP_REMOVED lines=28> */
.L_x_17513:
        /* <DEDUP_REMOVED lines=23> */
.L_x_17514:
[----:B------:R-:W-:Y:S05]  /*a890*/  BSYNC B0 ;  /* 0x0000000000007941 */ /* 0x000fea0003800000 */
.L_x_17512:
        /* <DEDUP_REMOVED lines=28> */
.L_x_17516:
        /* <DEDUP_REMOVED lines=23> */
.L_x_17517:
[----:B------:R-:W-:Y:S05]  /*abd0*/  BSYNC B0 ;  /* 0x0000000000007941 */ /* 0x000fea0003800000 */
.L_x_17515:
        /* <DEDUP_REMOVED lines=28> */
.L_x_17519:
        /* <DEDUP_REMOVED lines=23> */
.L_x_17520:
[----:B------:R-:W-:Y:S05]  /*af10*/  BSYNC B0 ;  /* 0x0000000000007941 */ /* 0x000fea0003800000 */
.L_x_17518:
        /* <DEDUP_REMOVED lines=28> */
.L_x_17522:
        /* <DEDUP_REMOVED lines=23> */
.L_x_17523:
[----:B------:R-:W-:Y:S05]  /*b250*/  BSYNC B0 ;  /* 0x0000000000007941 */ /* 0x000fea0003800000 */
.L_x_17521:
        /* <DEDUP_REMOVED lines=28> */
.L_x_17525:
        /* <DEDUP_REMOVED lines=23> */
.L_x_17526:
[----:B------:R-:W-:Y:S05]  /*b590*/  BSYNC B0 ;  /* 0x0000000000007941 */ /* 0x000fea0003800000 */
.L_x_17524:
        /* <DEDUP_REMOVED lines=28> */
.L_x_17528:
        /* <DEDUP_REMOVED lines=23> */
.L_x_17529:
[----:B------:R-:W-:Y:S05]  /*b8d0*/  BSYNC B0 ;  /* 0x0000000000007941 */ /* 0x000fea0003800000 */
.L_x_17527:
        /* <DEDUP_REMOVED lines=28> */
.L_x_17531:
        /* <DEDUP_REMOVED lines=23> */
.L_x_17532:
[----:B------:R-:W-:Y:S05]  /*bc10*/  BSYNC B0 ;  /* 0x0000000000007941 */ /* 0x000fea0003800000 */
.L_x_17530:
        /* <DEDUP_REMOVED lines=28> */
.L_x_17534:
        /* <DEDUP_REMOVED lines=23> */
.L_x_17535:
[----:B------:R-:W-:Y:S05]  /*bf50*/  BSYNC B0 ;  /* 0x0000000000007941 */ /* 0x000fea0003800000 */
.L_x_17533:
        /* <DEDUP_REMOVED lines=26> */
.L_x_17537:
        /* <DEDUP_REMOVED lines=22> */
.L_x_17538:
[----:B------:R-:W-:Y:S05]  /*c260*/  BSYNC B0 ;  /* 0x0000000000007941 */ /* 0x000fea0003800000 */
.L_x_17536:
[----:B------:R-:W-:Y:S01]  /*c270*/  IMAD R3, R0, c[0x0][0x508], RZ ;  /* 0x0001420000037a24 */ /* 0x000fe200078e02ff */
[----:B------:R-:W-:Y:S01]  /*c280*/  MOV R0, c[0x0][0x380] ;  /* 0x0000e00000007a02 */ /* 0x000fe20000000f00 */
[----:B------:R-:W-:-:S03]  /*c290*/  IMAD.WIDE.U32 R12, R4, c[0x0][0x508], R12 ;  /* 0x00014200040c7a25 */ /* 0x000fc600078e000c */
[----:B------:R-:W-:Y:S01]  /*c2a0*/  ISETP.NE.AND P0, PT, R0, 0x18, PT ;  /* 0x000000180000780c */ /* 0x000fe20003f05270 */
[----:B------:R-:W-:-:S04]  /*c2b0*/  IMAD R3, R4, c[0x0][0x50c], R3 ;  /* 0x0001430004037a24 */ /* 0x000fc800078e0203 */
        /* <DEDUP_REMOVED lines=11> */
[----:B------:R-:W-:Y:S05]  /*c370*/  CALL.REL.NOINC `($__internal_25_$__cuda_sm20_rem_u64) ;  /* 0x0000cb8000007944 */ /* 0x000fea0003c00000 */
[----:B------:R-:W-:Y:S01]  /*c380*/  MOV R4, R0 ;  /* 0x0000000000047202 */ /* 0x000fe20000000f00 */
[----:B------:R-:W-:Y:S01]  /*c390*/  IMAD.MOV.U32 R5, RZ, RZ, R3 ;  /* 0x000000ffff057224 */ /* 0x000fe200078e0003 */
[----:B------:R-:W-:Y:S05]  /*c3a0*/  BRA `(.L_x_17541) ;  /* 0x0000012000007947 */ /* 0x000fea0003800000 */
.L_x_17540:
[----:B------:R-:W0:Y:S01]  /*c3b0*/  I2F.U32.RP R7, c[0x0][0x448] ;  /* 0x0001120000077b06 */ /* 0x000e220000209000 */
[----:B------:R-:W-:Y:S01]  /*c3c0*/  IMAD.MOV.U32 R4, RZ, RZ, RZ ;  /* 0x000000ffff047224 */ /* 0x000fe200078e00ff */
[----:B------:R-:W-:-:S06]  /*c3d0*/  ISETP.NE.U32.AND P1, PT, RZ, c[0x0][0x448], PT ;  /* 0x00011200ff007a0c */ /* 0x000fcc0003f25070 */
[----:B0-----:R-:W0:Y:S02]  /*c3e0*/  MUFU.RCP R7, R7 ;  /* 0x0000000700077308 */ /* 0x001e240000001000 */
[----:B0-----:R-:W-:-:S06]  /*c3f0*/  IADD3 R5, R7, 0xffffffe, RZ ;  /* 0x0ffffffe07057810 */ /* 0x001fcc0007ffe0ff */
[----:B------:R-:W0:Y:S02]  /*c400*/  F2I.FTZ.U32.TRUNC.NTZ R5, R5 ;  /* 0x0000000500057305 */ /* 0x000e24000021f000 */
[----:B0-----:R-:W-:-:S05]  /*c410*/  IADD3 R3, RZ, -R5, RZ ;  /* 0x80000005ff037210 */ /* 0x001fca0007ffe0ff */
[----:B------:R-:W-:-:S04]  /*c420*/  IMAD R3, R3, c[0x0][0x448], RZ ;  /* 0x0001120003037a24 */ /* 0x000fc800078e02ff */
[----:B------:R-:W-:-:S04]  /*c430*/  IMAD.HI.U32 R3, R5, R3, R4 ;  /* 0x0000000305037227 */ /* 0x000fc800078e0004 */
[----:B------:R-:W-:Y:S02]  /*c440*/  IMAD.MOV.U32 R5, RZ, RZ, RZ ;  /* 0x000000ffff057224 */ /* 0x000fe400078e00ff */
[----:B------:R-:W-:-:S05]  /*c450*/  IMAD.HI.U32 R0, R3, R6, RZ ;  /* 0x0000000603007227 */ /* 0x000fca00078e00ff */
[----:B------:R-:W-:-:S05]  /*c460*/  IADD3 R3, -R0, RZ, RZ ;  /* 0x000000ff00037210 */ /* 0x000fca0007ffe1ff */
[----:B------:R-:W-:-:S05]  /*c470*/  IMAD R4, R3, c[0x0][0x448], R6 ;  /* 0x0001120003047a24 */ /* 0x000fca00078e0206 */
[----:B------:R-:W-:-:S13]  /*c480*/  ISETP.GE.U32.AND P0, PT, R4, c[0x0][0x448], PT ;  /* 0x0001120004007a0c */ /* 0x000fda0003f06070 */
[----:B------:R-:W-:-:S04]  /*c490*/  @P0 IADD3 R4, R4, -c[0x0][0x448], RZ ;  /* 0x8001120004040a10 */ /* 0x000fc80007ffe0ff */
[----:B------:R-:W-:-:S13]  /*c4a0*/  ISETP.GE.U32.AND P0, PT, R4, c[0x0][0x448], PT ;  /* 0x0001120004007a0c */ /* 0x000fda0003f06070 */
[----:B------:R-:W-:Y:S02]  /*c4b0*/  @P0 IADD3 R4, R4, -c[0x0][0x448], RZ ;  /* 0x8001120004040a10 */ /* 0x000fe40007ffe0ff */
[----:B------:R-:W-:Y:S02]  /*c4c0*/  @!P1 LOP3.LUT R4, RZ, c[0x0][0x448], RZ, 0x33, !PT ;  /* 0x00011200ff049a12 */ /* 0x000fe400078e33ff */
.L_x_17541:
[----:B------:R-:W-:Y:S05]  /*c4d0*/  BSYNC B0 ;  /* 0x0000000000007941 */ /* 0x000fea0003800000 */
.L_x_17539:
[----:B------:R-:W-:Y:S02]  /*c4e0*/  IMAD R3, R5, c[0x0][0x510], RZ ;  /* 0x0001440005037a24 */ /* 0x000fe400078e02ff */
[----:B------:R-:W-:-:S04]  /*c4f0*/  IMAD.WIDE.U32 R12, R4, c[0x0][0x510], R12 ;  /* 0x00014400040c7a25 */ /* 0x000fc800078e000c */
[----:B------:R-:W-:-:S05]  /*c500*/  IMAD R3, R4, c[0x0][0x514], R3 ;  /* 0x0001450004037a24 */ /* 0x000fca00078e0203 */
[----:B------:R-:W-:Y:S02]  /*c510*/  IADD3 R13, R13, R3, RZ ;  /* 0x000000030d0d7210 */ /* 0x000fe40007ffe0ff */
.L_x_17466:
[----:B------:R-:W-:-:S05]  /*c520*/  IADD3 R16, P0, R16, c[0x0][0x360], RZ ;  /* 0x0000d80010107a10 */ /* 0x000fca0007f1e0ff */
[----:B------:R-:W-:-:S06]  /*c530*/  IMAD.X R17, RZ, RZ, c[0x0][0x364], P0 ;  /* 0x0000d900ff117624 */ /* 0x000fcc00000e06ff */
[----:B------:R-:W2:Y:S01]  /*c540*/  LDG.E.U16 R17, [R16.64] ;  /* 0x0000002410117981 */ /* 0x000ea2000c1e1500 */
[----:B------:R-:W-:Y:S02]  /*c550*/  LEA R4, P0, R12, c[0x0][0x518], 0x1 ;  /* 0x000146000c047a11 */ /* 0x000fe400078008ff */
[----:B------:R-:W-:Y:S02]  /*c560*/  IADD3 R2, R2, 0x80, RZ ;  /* 0x0000008002027810 */ /* 0x000fe40007ffe0ff */
[----:B------:R-:W-:-:S05]  /*c570*/  LEA.HI.X R5, R12, c[0x0][0x51c], R13, 0x1, P0 ;  /* 0x000147000c057a11 */ /* 0x000fca00000f0c0d */
[----:B--2---:R0:W-:Y:S02]  /*c580*/  STG.E.U16 [R4.64], R17 ;  /* 0x0000001104007986 */ /* 0x0041e4000c101524 */
[----:B0-----:R-:W-:Y:S01]  /*c590*/  MOV R4, R2 ;  /* 0x0000000200047202 */ /* 0x001fe20000000f00 */
[----:B------:R-:W-:Y:S02]  /*c5a0*/  IMAD.MOV.U32 R5, RZ, RZ, RZ ;  /* 0x000000ffff057224 */ /* 0x000fe400078e00ff */
.L_x_17462:
[----:B------:R-:W-:Y:S05]  /*c5b0*/  BSYNC B6 ;  /* 0x0000000000067941 */ /* 0x000fea0003800000 */
.L_x_17461:
        /* <DEDUP_REMOVED lines=232> */
.L_x_17544:
        /* <DEDUP_REMOVED lines=31> */
.L_x_17546:
[----:B------:R-:W-:Y:S05]  /*d630*/  BSYNC B7 ;  /* 0x0000000000077941 */ /* 0x000fea0003800000 */
.L_x_17545:
        /* <DEDUP_REMOVED lines=32> */
.L_x_17549:
        /* <DEDUP_REMOVED lines=22> */
.L_x_17550:
[----:B------:R-:W-:Y:S05]  /*d9a0*/  BSYNC B0 ;  /* 0x0000000000007941 */ /* 0x000fea0003800000 */
.L_x_17548:
        /* <DEDUP_REMOVED lines=28> */
.L_x_17552:
        /* <DEDUP_REMOVED lines=23> */
.L_x_17553:
[----:B------:R-:W-:Y:S05]  /*dce0*/  BSYNC B0 ;  /* 0x0000000000007941 */ /* 0x000fea0003800000 */
.L_x_17551:
        /* <DEDUP_REMOVED lines=28> */
.L_x_17555:
        /* <DEDUP_REMOVED lines=23> */
.L_x_17556:
[----:B------:R-:W-:Y:S05]  /*e020*/  BSYNC B0 ;  /* 0x0000000000007941 */ /* 0x000fea0003800000 */
.L_x_17554:
        /* <DEDUP_REMOVED lines=28> */
.L_x_17558:
        /* <DEDUP_REMOVED lines=23> */
.L_x_17559:
[----:B------:R-:W-:Y:S05]  /*e360*/  BSYNC B0 ;  /* 0x0000000000007941 */ /* 0x000fea0003800000 */
.L_x_17557:
        /* <DEDUP_REMOVED lines=28> */
.L_x_17561:
        /* <DEDUP_REMOVED lines=23> */
.L_x_17562:
[----:B------:R-:W-:Y:S05]  /*e6a0*/  BSYNC B0 ;  /* 0x0000000000007941 */ /* 0x000fea0003800000 */
.L_x_17560:
        /* <DEDUP_REMOVED lines=28> */
.L_x_17564:
        /* <DEDUP_REMOVED lines=23> */
.L_x_17565:
[----:B------:R-:W-:Y:S05]  /*e9e0*/  BSYNC B0 ;  /* 0x0000000000007941 */ /* 0x000fea0003800000 */
.L_x_17563:
        /* <DEDUP_REMOVED lines=28> */
.L_x_17567:
        /* <DEDUP_REMOVED lines=23> */
.L_x_17568:
[----:B------:R-:W-:Y:S05]  /*ed20*/  BSYNC B0 ;  /* 0x0000000000007941 */ /* 0x000fea0003800000 */
.L_x_17566:
        /* <DEDUP_REMOVED lines=28> */
.L_x_17570:
        /* <DEDUP_REMOVED lines=23> */
.L_x_17571:
[----:B------:R-:W-:Y:S05]  /*f060*/  BSYNC B0 ;  /* 0x0000000000007941 */ /* 0x000fea0003800000 */
.L_x_17569:
        /* <DEDUP_REMOVED lines=28> */
.L_x_17573:
        /* <DEDUP_REMOVED lines=23> */
.L_x_17574:
[----:B------:R-:W-:Y:S05]  /*f3a0*/  BSYNC B0 ;  /* 0x0000000000007941 */ /* 0x000fea0003800000 */
.L_x_17572:
        /* <DEDUP_REMOVED lines=28> */
.L_x_17576:
        /* <DEDUP_REMOVED lines=23> */
.L_x_17577:
[----:B------:R-:W-:Y:S05]  /*f6e0*/  BSYNC B0 ;  /* 0x0000000000007941 */ /* 0x000fea0003800000 */
.L_x_17575:
        /* <DEDUP_REMOVED lines=28> */
.L_x_17579:
        /* <DEDUP_REMOVED lines=23> */
.L_x_17580:
[----:B------:R-:W-:Y:S05]  /*fa20*/  BSYNC B0 ;  /* 0x0000000000007941 */ /* 0x000fea0003800000 */
.L_x_17578:
        /* <DEDUP_REMOVED lines=28> */
.L_x_17582:
        /* <DEDUP_REMOVED lines=23> */
.L_x_17583:
[----:B------:R-:W-:Y:S05]  /*fd60*/  BSYNC B0 ;  /* 0x0000000000007941 */ /* 0x000fea0003800000 */
.L_x_17581:
        /* <DEDUP_REMOVED lines=28> */
.L_x_17585:
        /* <DEDUP_REMOVED lines=23> */
.L_x_17586:
[----:B------:R-:W-:Y:S05]  /*100a0*/  BSYNC B0 ;  /* 0x0000000000007941 */ /* 0x000fea0003800000 */
.L_x_17584:
        /* <DEDUP_REMOVED lines=28> */
.L_x_17588:
        /* <DEDUP_REMOVED lines=23> */
.L_x_17589:
[----:B------:R-:W-:Y:S05]  /*103e0*/  BSYNC B0 ;  /* 0x0000000000007941 */ /* 0x000fea0003800000 */
.L_x_17587:
        /* <DEDUP_REMOVED lines=28> */
.L_x_17591:
        /* <DEDUP_REMOVED lines=23> */
.L_x_17592:
[----:B------:R-:W-:Y:S05]  /*10720*/  BSYNC B0 ;  /* 0x0000000000007941 */ /* 0x000fea0003800000 */
.L_x_17590:
        /* <DEDUP_REMOVED lines=28> */
.L_x_17594:
        /* <DEDUP_REMOVED lines=23> */
.L_x_17595:
[----:B------:R-:W-:Y:S05]  /*10a60*/  BSYNC B0 ;  /* 0x0000000000007941 */ /* 0x000fea0003800000 */
.L_x_17593:
        /* <DEDUP_REMOVED lines=28> */
.L_x_17597:
        /* <DEDUP_REMOVED lines=23> */
.L_x_17598:
[----:B------:R-:W-:Y:S05]  /*10da0*/  BSYNC B0 ;  /* 0x0000000000007941 */ /* 0x000fea0003800000 */
.L_x_17596:
        /* <DEDUP_REMOVED lines=28> */
.L_x_17600:
        /* <DEDUP_REMOVED lines=23> */
.L_x_17601:
[----:B------:R-:W-:Y:S05]  /*110e0*/  BSYNC B0 ;  /* 0x0000000000007941 */ /* 0x000fea0003800000 */
.L_x_17599:
        /* <DEDUP_REMOVED lines=28> */
.L_x_17603:
        /* <DEDUP_REMOVED lines=23> */
.L_x_17604:
[----:B------:R-:W-:Y:S05]  /*11420*/  BSYNC B0 ;  /* 0x0000000000007941 */ /* 0x000fea0003800000 */
.L_x_17602:
        /* <DEDUP_REMOVED lines=28> */
.L_x_17606:
        /* <DEDUP_REMOVED lines=23> */
.L_x_17607:
[----:B------:R-:W-:Y:S05]  /*11760*/  BSYNC B0 ;  /* 0x0000000000007941 */ /* 0x000fea0003800000 */
.L_x_17605:
        /* <DEDUP_REMOVED lines=28> */
.L_x_17609:
        /* <DEDUP_REMOVED lines=23> */
.L_x_17610:
[----:B------:R-:W-:Y:S05]  /*11aa0*/  BSYNC B0 ;  /* 0x0000000000007941 */ /* 0x000fea0003800000 */
.L_x_17608:
        /* <DEDUP_REMOVED lines=28> */
.L_x_17612:
        /* <DEDUP_REMOVED lines=23> */
.L_x_17613:
[----:B------:R-:W-:Y:S05]  /*11de0*/  BSYNC B0 ;  /* 0x0000000000007941 */ /* 0x000fea0003800000 */
.L_x_17611:
        /* <DEDUP_REMOVED lines=28> */
.L_x_17615:
        /* <DEDUP_REMOVED lines=23> */
.L_x_17616:
[----:B------:R-:W-:Y:S05]  /*12120*/  BSYNC B0 ;  /* 0x0000000000007941 */ /* 0x000fea0003800000 */
.L_x_17614:
        /* <DEDUP_REMOVED lines=26> */
.L_x_17618:
        /* <DEDUP_REMOVED lines=22> */
.L_x_17619:
[----:B------:R-:W-:Y:S05]  /*12430*/  BSYNC B0 ;  /* 0x0000000000007941 */ /* 0x000fea0003800000 */
.L_x_17617:
        /* <DEDUP_REMOVED lines=20> */
.L_x_17621:
        /* <DEDUP_REMOVED lines=18> */
.L_x_17622:
[----:B------:R-:W-:Y:S05]  /*126a0*/  BSYNC B0 ;  /* 0x0000000000007941 */ /* 0x000fea0003800000 */
.L_x_17620:
[----:B------:R-:W-:Y:S02]  /*126b0*/  IMAD R3, R5, c[0x0][0x510], RZ ;  /* 0x0001440005037a24 */ /* 0x000fe400078e02ff */
[----:B------:R-:W-:-:S04]  /*126c0*/  IMAD.WIDE.U32 R12, R4, c[0x0][0x510], R12 ;  /* 0x00014400040c7a25 */ /* 0x000fc800078e000c */
[----:B------:R-:W-:-:S05]  /*126d0*/  IMAD R3, R4, c[0x0][0x514], R3 ;  /* 0x0001450004037a24 */ /* 0x000fca00078e0203 */
[----:B------:R-:W-:Y:S02]  /*126e0*/  IADD3 R13, R13, R3, RZ ;  /* 0x000000030d0d7210 */ /* 0x000fe40007ffe0ff */
.L_x_17547:
        /* <DEDUP_REMOVED lines=9> */
.L_x_17543:
[----:B------:R-:W-:Y:S05]  /*12780*/  BSYNC B6 ;  /* 0x0000000000067941 */ /* 0x000fea0003800000 */
.L_x_17542:
        /* <DEDUP_REMOVED lines=231> */
.L_x_17623:
        /* <DEDUP_REMOVED lines=33> */
.L_x_17625:
[----:B------:R-:W-:Y:S05]  /*13810*/  BSYNC B6 ;  /* 0x0000000000067941 */ /* 0x000fea0003800000 */
.L_x_17624:
        /* <DEDUP_REMOVED lines=32> */
.L_x_17628:
        /* <DEDUP_REMOVED lines=23> */
.L_x_17629:
[----:B------:R-:W-:Y:S05]  /*13b90*/  BSYNC B0 ;  /* 0x0000000000007941 */ /* 0x000fea0003800000 */
.L_x_17627:
        /* <DEDUP_REMOVED lines=28> */
.L_x_17631:
        /* <DEDUP_REMOVED lines=23> */
.L_x_17632:
[----:B------:R-:W-:Y:S05]  /*13ed0*/  BSYNC B0 ;  /* 0x0000000000007941 */ /* 0x000fea0003800000 */
.L_x_17630:
        /* <DEDUP_REMOVED lines=29> */
.L_x_17634:
        /* <DEDUP_REMOVED lines=23> */
.L_x_17635:
[----:B------:R-:W-:Y:S05]  /*14220*/  BSYNC B0 ;  /* 0x0000000000007941 */ /* 0x000fea0003800000 */
.L_x_17633:
        /* <DEDUP_REMOVED lines=29> */
.L_x_17637:
        /* <DEDUP_REMOVED lines=23> */
.L_x_17638:
[----:B------:R-:W-:Y:S05]  /*14570*/  BSYNC B0 ;  /* 0x0000000000007941 */ /* 0x000fea0003800000 */
.L_x_17636:
        /* <DEDUP_REMOVED lines=29> */
.L_x_17640:
        /* <DEDUP_REMOVED lines=23> */
.L_x_17641:
[----:B------:R-:W-:Y:S05]  /*148c0*/  BSYNC B0 ;  /* 0x0000000000007941 */ /* 0x000fea0003800000 */
.L_x_17639:
        /* <DEDUP_REMOVED lines=29> */
.L_x_17643:
        /* <DEDUP_REMOVED lines=23> */
.L_x_17644:
[----:B------:R-:W-:Y:S05]  /*14c10*/  BSYNC B0 ;  /* 0x0000000000007941 */ /* 0x000fea0003800000 */
.L_x_17642:
        /* <DEDUP_REMOVED lines=29> */
.L_x_17646:
        /* <DEDUP_REMOVED lines=23> */
.L_x_17647:
[----:B------:R-:W-:Y:S05]  /*14f60*/  BSYNC B0 ;  /* 0x0000000000007941 */ /* 0x000fea0003800000 */
.L_x_17645:
        /* <DEDUP_REMOVED lines=29> */
.L_x_17649:
        /* <DEDUP_REMOVED lines=23> */
.L_x_17650:
[----:B------:R-:W-:Y:S05]  /*152b0*/  BSYNC B0 ;  /* 0x0000000000007941 */ /* 0x000fea0003800000 */
.L_x_17648:
        /* <DEDUP_REMOVED lines=29> */
.L_x_17652:
        /* <DEDUP_REMOVED lines=23> */
.L_x_17653:
[----:B------:R-:W-:Y:S05]  /*15600*/  BSYNC B0 ;  /* 0x0000000000007941 */ /* 0x000fea0003800000 */
.L_x_17651:
        /* <DEDUP_REMOVED lines=29> */
.L_x_17655:
        /* <DEDUP_REMOVED lines=23> */
.L_x_17656:
[----:B------:R-:W-:Y:S05]  /*15950*/  BSYNC B0 ;  /* 0x0000000000007941 */ /* 0x000fea0003800000 */
.L_x_17654:
        /* <DEDUP_REMOVED lines=29> */
.L_x_17658:
        /* <DEDUP_REMOVED lines=23> */
.L_x_17659:
[----:B------:R-:W-:Y:S05]  /*15ca0*/  BSYNC B0 ;  /* 0x0000000000007941 */ /* 0x000fea0003800000 */
.L_x_17657:
        /* <DEDUP_REMOVED lines=29> */
.L_x_17661:
        /* <DEDUP_REMOVED lines=23> */
.L_x_17662:
[----:B------:R-:W-:Y:S05]  /*15ff0*/  BSYNC B0 ;  /* 0x0000000000007941 */ /* 0x000fea0003800000 */
.L_x_17660:
        /* <DEDUP_REMOVED lines=29> */
.L_x_17664:
        /* <DEDUP_REMOVED lines=23> */
.L_x_17665:
[----:B------:R-:W-:Y:S05]  /*16340*/  BSYNC B0 ;  /* 0x0000000000007941 */ /* 0x000fea0003800000 */
.L_x_17663:
        /* <DEDUP_REMOVED lines=29> */
.L_x_17667:
        /* <DEDUP_REMOVED lines=23> */
.L_x_17668:
[----:B------:R-:W-:Y:S05]  /*16690*/  BSYNC B0 ;  /* 0x0000000000007941 */ /* 0x000fea0003800000 */
.L_x_17666:
        /* <DEDUP_REMOVED lines=29> */
.L_x_17670:
        /* <DEDUP_REMOVED lines=23> */
.L_x_17671:
[----:B------:R-:W-:Y:S05]  /*169e0*/  BSYNC B0 ;  /* 0x0000000000007941 */ /* 0x000fea0003800000 */
.L_x_17669:
        /* <DEDUP_REMOVED lines=29> */
.L_x_17673:
        /* <DEDUP_REMOVED lines=23> */
.L_x_17674:
[----:B------:R-:W-:Y:S05]  /*16d30*/  BSYNC B0 ;  /* 0x0000000000007941 */ /* 0x000fea0003800000 */
.L_x_17672:
        /* <DEDUP_REMOVED lines=29> */
.L_x_17676:
        /* <DEDUP_REMOVED lines=23> */
.L_x_17677:
[----:B------:R-:W-:Y:S05]  /*17080*/  BSYNC B0 ;  /* 0x0000000000007941 */ /* 0x000fea0003800000 */
.L_x_17675:
        /* <DEDUP_REMOVED lines=29> */
.L_x_17679:
        /* <DEDUP_REMOVED lines=23> */
.L_x_17680:
[----:B------:R-:W-:Y:S05]  /*173d0*/  BSYNC B0 ;  /* 0x0000000000007941 */ /* 0x000fea0003800000 */
.L_x_17678:
        /* <DEDUP_REMOVED lines=29> */
.L_x_17682:
        /* <DEDUP_REMOVED lines=23> */
.L_x_17683:
[----:B------:R-:W-:Y:S05]  /*17720*/  BSYNC B0 ;  /* 0x0000000000007941 */ /* 0x000fea0003800000 */
.L_x_17681:
        /* <DEDUP_REMOVED lines=29> */
.L_x_17685:
        /* <DEDUP_REMOVED lines=23> */
.L_x_17686:
[----:B------:R-:W-:Y:S05]  /*17a70*/  BSYNC B0 ;  /* 0x0000000000007941 */ /* 0x000fea0003800000 */
.L_x_17684:
        /* <DEDUP_REMOVED lines=29> */
.L_x_17688:
        /* <DEDUP_REMOVED lines=23> */
.L_x_17689:
[----:B------:R-:W-:Y:S05]  /*17dc0*/  BSYNC B0 ;  /* 0x0000000000007941 */ /* 0x000fea0003800000 */
.L_x_17687:
        /* <DEDUP_REMOVED lines=29> */
.L_x_17691:
        /* <DEDUP_REMOVED lines=23> */
.L_x_17692:
[----:B------:R-:W-:Y:S05]  /*18110*/  BSYNC B0 ;  /* 0x0000000000007941 */ /* 0x000fea0003800000 */
.L_x_17690:
        /* <DEDUP_REMOVED lines=29> */
.L_x_17694:
        /* <DEDUP_REMOVED lines=23> */
.L_x_17695:
[----:B------:R-:W-:Y:S05]  /*18460*/  BSYNC B0 ;  /* 0x0000000000007941 */ /* 0x000fea0003800000 */
.L_x_17693:
        /* <DEDUP_REMOVED lines=27> */
.L_x_17697:
        /* <DEDUP_REMOVED lines=22> */
.L_x_17698:
[----:B------:R-:W-:Y:S05]  /*18780*/  BSYNC B0 ;  /* 0x0000000000007941 */ /* 0x000fea0003800000 */
.L_x_17696:
        /* <DEDUP_REMOVED lines=21> */
.L_x_17700:
        /* <DEDUP_REMOVED lines=18> */
.L_x_17701:
[----:B------:R-:W-:Y:S05]  /*18a00*/  BSYNC B0 ;  /* 0x0000000000007941 */ /* 0x000fea0003800000 */
.L_x_17699:
[----:B------:R-:W-:Y:S02]  /*18a10*/  IMAD R5, R5, c[0x0][0x510], RZ ;  /* 0x0001440005057a24 */ /* 0x000fe400078e02ff */
[----:B------:R-:W-:Y:S02]  /*18a20*/  IMAD.MOV.U32 R3, RZ, RZ, R15 ;  /* 0x000000ffff037224 */ /* 0x000fe400078e000f */
[C---:B------:R-:W-:Y:S02]  /*18a30*/  IMAD R5, R4.reuse, c[0x0][0x514], R5 ;  /* 0x0001450004057a24 */ /* 0x040fe400078e0205 */
[----:B------:R-:W-:-:S05]  /*18a40*/  IMAD.WIDE.U32 R2, R4, c[0x0][0x510], R2 ;  /* 0x0001440004027a25 */ /* 0x000fca00078e0002 */
[----:B------:R-:W-:Y:S02]  /*18a50*/  IADD3 R15, R3, R5, RZ ;  /* 0x00000005030f7210 */ /* 0x000fe40007ffe0ff */
.L_x_17626:
[----:B------:R-:W2:Y:S01]  /*18a60*/  LDG.E.U16 R17, [R16.64] ;  /* 0x0000002410117981 */ /* 0x000ea2000c1e1500 */
[----:B------:R-:W-:-:S04]  /*18a70*/  LEA R4, P0, R2, c[0x0][0x518], 0x1 ;  /* 0x0001460002047a11 */ /* 0x000fc800078008ff */
[----:B------:R-:W-:-:S05]  /*18a80*/  LEA.HI.X R5, R2, c[0x0][0x51c], R15, 0x1, P0 ;  /* 0x0001470002057a11 */ /* 0x000fca00000f0c0f */
[----:B--2---:R-:W-:Y:S01]  /*18a90*/  STG.E.U16 [R4.64], R17 ;  /* 0x0000001104007986 */ /* 0x004fe2000c101524 */
[----:B------:R-:W-:Y:S05]  /*18aa0*/  EXIT ;  /* 0x000000000000794d */ /* 0x000fea0003800000 */
        .weak           $__internal_24_$__cuda_sm20_div_u64
        .type           $__internal_24_$__cuda_sm20_div_u64,@function
        .size           $__internal_24_$__cuda_sm20_div_u64,($__internal_25_$__cuda_sm20_rem_u64 - $__internal_24_$__cuda_sm20_div_u64)
$__internal_24_$__cuda_sm20_div_u64:
        /* <DEDUP_REMOVED lines=68> */
[----:B------:R-:W-:Y:S05]  /*18ef0*/  RET.REL.NODEC R4 `(_ZN2at6native24index_elementwise_kernelILi128ELi4EZNS0_20cuda_take_put_kernelIN3c108BFloat16ElZZZZZNS0_10put_kernelERNS_14TensorIteratorERKNS_10TensorBaseEbENKUlvE_clEvENKUlvE10_clEvENKUlvE_clEvENKUlvE0_clEvEUlRS4_lE0_EEvS6_S9_RKT1_EUliE_EEvlSG_) ;  /* 0xfffe710004007950 */ /* 0x000fea0003c3ffff */
        .weak           $__internal_25_$__cuda_sm20_rem_u64
        .type           $__internal_25_$__cuda_sm20_rem_u64,@function
        .size           $__internal_25_$__cuda_sm20_rem_u64,(.L_x_27391 - $__internal_25_$__cuda_sm20_rem_u64)
$__internal_25_$__cuda_sm20_rem_u64:
        /* <DEDUP_REMOVED lines=63> */
[----:B------:R-:W-:Y:S06]  /*192f0*/  RET.REL.NODEC R4 `(_ZN2at6native24index_elementwise_kernelILi128ELi4EZNS0_20cuda_take_put_kernelIN3c108BFloat16ElZZZZZNS0_10put_kernelERNS_14TensorIteratorERKNS_10TensorBaseEbENKUlvE_clEvENKUlvE10_clEvENKUlvE_clEvENKUlvE0_clEvEUlRS4_lE0_EEvS6_S9_RKT1_EUliE_EEvlSG_) ;  /* 0xfffe6d0004007950 */ /* 0x000fec0003c3ffff */
.L_x_17702:
        /* <DEDUP_REMOVED lines=16> */
.L_x_27391:


//--------------------- .text._ZN2at6native24index_elementwise_kernelILi128ELi4EZNS0_20cuda_take_put_kernelIN3c108BFloat16ElZZZZZNS0_10put_kernelERNS_14TensorIteratorERKNS_10TensorBaseEbENKUlvE_clEvENKUlvE10_clEvENKUlvE_clEvENKUlvE0_clEvEUlRS4_lE_EEvS6_S9_RKT1_EUliE_EEvlSG_ --------------------------
	.section	.text._ZN2at6native24index_elementwise_kernelILi128ELi4EZNS0_20cuda_take_put_kernelIN3c108BFloat16ElZZZZZNS0_10put_kernelERNS_14TensorIteratorERKNS_10TensorBaseEbENKUlvE_clEvENKUlvE10_clEvENKUlvE_clEvENKUlvE0_clEvEUlRS4_lE_EEvS6_S9_RKT1_EUliE_EEvlSG_,"ax",@progbits
	.sectioninfo	@"SHI_REGISTERS=27"
	.align	128
        .global         _ZN2at6native24index_elementwise_kernelILi128ELi4EZNS0_20cuda_take_put_kernelIN3c108BFloat16ElZZZZZNS0_10put_kernelERNS_14TensorIteratorERKNS_10TensorBaseEbENKUlvE_clEvENKUlvE10_clEvENKUlvE_clEvENKUlvE0_clEvEUlRS4_lE_EEvS6_S9_RKT1_EUliE_EEvlSG_
        .type           _ZN2at6native24index_elementwise_kernelILi128ELi4EZNS0_20cuda_take_put_kernelIN3c108BFloat16ElZZZZZNS0_10put_kernelERNS_14TensorIteratorERKNS_10TensorBaseEbENKUlvE_clEvENKUlvE10_clEvENKUlvE_clEvENKUlvE0_clEvEUlRS4_lE_EEvS6_S9_RKT1_EUliE_EEvlSG_,@function
        .size           _ZN2at6native24index_elementwise_kernelILi128ELi4EZNS0_20cuda_take_put_kernelIN3c108BFloat16ElZZZZZNS0_10put_kernelERNS_14TensorIteratorERKNS_10TensorBaseEbENKUlvE_clEvENKUlvE10_clEvENKUlvE_clEvENKUlvE0_clEvEUlRS4_lE_EEvS6_S9_RKT1_EUliE_EEvlSG_,(.L_x_27393 - _ZN2at6native24index_elementwise_kernelILi128ELi4EZNS0_20cuda_take_put_kernelIN3c108BFloat16ElZZZZZNS0_10put_kernelERNS_14TensorIteratorERKNS_10TensorBaseEbENKUlvE_clEvENKUlvE10_clEvENKUlvE_clEvENKUlvE0_clEvEUlRS4_lE_EEvS6_S9_RKT1_EUliE_EEvlSG_)
        .other          _ZN2at6native24index_elementwise_kernelILi128ELi4EZNS0_20cuda_take_put_kernelIN3c108BFloat16ElZZZZZNS0_10put_kernelERNS_14TensorIteratorERKNS_10TensorBaseEbENKUlvE_clEvENKUlvE10_clEvENKUlvE_clEvENKUlvE0_clEvEUlRS4_lE_EEvS6_S9_RKT1_EUliE_EEvlSG_,@"STO_CUDA_ENTRY STV_DEFAULT"
_ZN2at6native24index_elementwise_kernelILi128ELi4EZNS0_20cuda_take_put_kernelIN3c108BFloat16ElZZZZZNS0_10put_kernelERNS_14TensorIteratorERKNS_10TensorBaseEbENKUlvE_clEvENKUlvE10_clEvENKUlvE_clEvENKUlvE0_clEvEUlRS4_lE_EEvS6_S9_RKT1_EUliE_EEvlSG_:
.text._ZN2at6native24index_elementwise_kernelILi128ELi4EZNS0_20cuda_take_put_kernelIN3c108BFloat16ElZZZZZNS0_10put_kernelERNS_14TensorIteratorERKNS_10TensorBaseEbENKUlvE_clEvENKUlvE10_clEvENKUlvE_clEvENKUlvE0_clEvEUlRS4_lE_EEvS6_S9_RKT1_EUliE_EEvlSG_:
[----:B------:R-:W-:Y:S02]  /*0000*/  IMAD.MOV.U32 R1, RZ, RZ, c[0x0][0x28] ;  /* 0x00000a00ff017624 */ /* 0x000fe400078e00ff */
[----:B------:R-:W0:Y:S01]  /*0010*/  S2R R24, SR_CTAID.X ;  /* 0x0000000000187919 */ /* 0x000e220000002500 */
[----:B------:R-:W-:Y:S01]  /*0020*/  ULDC.64 UR36, c[0x0][0x118] ;  /* 0x0000460000247ab9 */ /* 0x000fe20000000a00 */
[----:B------:R-:W-:Y:S01]  /*0030*/  BSSY B6, `(.L_x_17703) ;  /* 0x00006d7000067945 */ /* 0x000fe20003800000 */
[----:B------:R-:W-:Y:S01]  /*0040*/  IMAD.MOV.U32 R3, RZ, RZ, RZ ;  /* 0x000000ffff037224 */ /* 0x000fe200078e00ff */
[----:B------:R-:W0:Y:S02]  /*0050*/  S2R R19, SR_TID.X ;  /* 0x0000000000137919 */ /* 0x000e240000002100 */
        /* <DEDUP_REMOVED lines=9> */
[----:B------:R-:W-:Y:S02]  /*00f0*/  IMAD.MOV.U32 R16, RZ, RZ, RZ ;  /* 0x000000ffff107224 */ /* 0x000fe400078e00ff */
[----:B------:R-:W-:Y:S02]  /*0100*/  IMAD.MOV.U32 R6, RZ, RZ, c[0x0][0x168] ;  /* 0x00005a00ff067624 */ /* 0x000fe400078e00ff */
[----:B------:R-:W-:-:S03]  /*0110*/  IMAD.HI.U32 R2, R17, c[0x0][0x170], R16 ;  /* 0x00005c0011027a27 */ /* 0x000fc600078e0010 */
[----:B------:R-:W-:Y:S02]  /*0120*/  ISETP.NE.AND P0, PT, R6, 0x1, PT ;  /* 0x000000010600780c */ /* 0x000fe40003f05270 */
        /* <DEDUP_REMOVED lines=208> */
[----:B------:R-:W-:-:S04]  /*0e30*/  @P0 IMAD.MOV.U32 R4, RZ, RZ, RZ ;  /* 0x000000ffff040224 */ /* 0x000fc800078e00ff */
[----:B------:R-:W-:-:S04]  /*0e40*/  @P0 IMAD.HI.U32 R2, R5, c[0x0][0x290], R4 ;  /* 0x0000a40005020a27 */ /* 0x000fc800078e0004 */
[----:B------:R-:W-:Y:S01]  /*0e50*/  IMAD.MOV R7, RZ, RZ, -R5 ;  /* 0x000000ffff077224 */ /* 0x000fe200078e0a05 */
[----:B------:R-:W-:-:S03]  /*0e60*/  @P0 SHF.R.U32.HI R2, RZ, c[0x0][0x294], R2 ;  /* 0x0000a500ff020a19 */ /* 0x000fc60000011602 */
[----:B------:R-:W-:Y:S01]  /*0e70*/  IMAD R3, R7, c[0x0][0x280], R3 ;  /* 0x0000a00007037a24 */ /* 0x000fe200078e0203 */
[----:B------:R-:W-:-:S03]  /*0e80*/  @P0 IADD3 R4, -R2, RZ, RZ ;  /* 0x000000ff02040210 */ /* 0x000fc60007ffe1ff */
[C---:B------:R-:W-:Y:S02]  /*0e90*/  IMAD R22, R3.reuse, c[0x0][0x350], R22 ;  /* 0x0000d40003167a24 */ /* 0x040fe400078e0216 */
[----:B------:R-:W-:Y:S02]  /*0ea0*/  @P0 IMAD R5, R4, c[0x0][0x28c], R5 ;  /* 0x0000a30004050a24 */ /* 0x000fe400078e0205 */
[----:B------:R-:W-:Y:S02]  /*0eb0*/  IMAD R0, R3, c[0x0][0x354], R0 ;  /* 0x0000d50003007a24 */ /* 0x000fe400078e0200 */
[C---:B------:R-:W-:Y:S02]  /*0ec0*/  @P0 IMAD R22, R5.reuse, c[0x0][0x358], R22 ;  /* 0x0000d60005160a24 */ /* 0x040fe400078e0216 */
[----:B------:R-:W-:-:S05]  /*0ed0*/  @P0 IMAD R0, R5, c[0x0][0x35c], R0 ;  /* 0x0000d70005000a24 */ /* 0x000fca00078e0200 */
.L_x_17705:
[----:B------:R-:W-:Y:S01]  /*0ee0*/  IADD3 R2, P0, R0, c[0x0][0x368], RZ ;  /* 0x0000da0000027a10 */ /* 0x000fe20007f1e0ff */
[----:B------:R-:W-:-:S04]  /*0ef0*/  ULDC.64 UR4, c[0x0][0x370] ;  /* 0x0000dc0000047ab9 */ /* 0x000fc80000000a00 */
[----:B------:R-:W-:-:S05]  /*0f00*/  IMAD.X R3, RZ, RZ, c[0x0][0x36c], P0 ;  /* 0x0000db00ff037624 */ /* 0x000fca00000e06ff */
        /* <DEDUP_REMOVED lines=30> */
.L_x_17707:
[----:B------:R-:W-:Y:S05]  /*10f0*/  BSYNC B7 ;  /* 0x0000000000077941 */ /* 0x000fea0003800000 */
.L_x_17706:
[--C-:B------:R-:W-:Y:S01]  /*1100*/  SHF.R.S32.HI R13, RZ, 0x1f, R17.reuse ;  /* 0x0000001fff0d7819 */ /* 0x100fe20000011411 */
[----:B------:R-:W-:Y:S01]  /*1110*/  ULDC.U8 UR4, c[0x0][0x378] ;  /* 0x0000de0000047ab9 */ /* 0x000fe20000000000 */
[----:B------:R-:W-:Y:S02]  /*1120*/  SHF.R.S32.HI R3, RZ, 0x1f, R17 ;  /* 0x0000001fff037819 */ /* 0x000fe40000011411 */
[----:B------:R-:W-:Y:S02]  /*1130*/  ISETP.NE.AND P0, PT, RZ, UR4, PT ;  /* 0x00000004ff007c0c */ /* 0x000fe4000bf05270 */
[----:B------:R-:W-:Y:S02]  /*1140*/  LOP3.LUT R13, R13, c[0x0][0x370], RZ, 0xc0, !PT ;  /* 0x0000dc000d0d7a12 */ /* 0x000fe400078ec0ff */
[----:B------:R-:W-:Y:S02]  /*1150*/  LOP3.LUT R3, R3, c[0x0][0x374], RZ, 0xc0, !PT ;  /* 0x0000dd0003037a12 */ /* 0x000fe400078ec0ff */
[----:B------:R-:W-:-:S04]  /*1160*/  IADD3 R12, P1, R16, R13, RZ ;  /* 0x0000000d100c7210 */ /* 0x000fc80007f3e0ff */
[----:B------:R-:W-:Y:S01]  /*1170*/  IADD3.X R13, R17, R3, RZ, P1, !PT ;  /* 0x00000003110d7210 */ /* 0x000fe20000ffe4ff */
[----:B------:R-:W-:-:S04]  /*1180*/  IMAD.MOV.U32 R18, RZ, RZ, R12 ;  /* 0x000000ffff127224 */ /* 0x000fc800078e000c */
[----:B------:R-:W-:Y:S01]  /*1190*/  IMAD.MOV.U32 R16, RZ, RZ, R13 ;  /* 0x000000ffff107224 */ /* 0x000fe200078e000d */
[----:B------:R-:W-:Y:S05]  /*11a0*/  @P0 BRA `(.L_x_17708) ;  /* 0x000054e000000947 */ /* 0x000fea0003800000 */
[----:B------:R-:W-:Y:S01]  /*11b0*/  ISETP.NE.AND P0, PT, RZ, c[0x0][0x380], PT ;  /* 0x0000e000ff007a0c */ /* 0x000fe20003f05270 */
[----:B------:R-:W-:Y:S01]  /*11c0*/  HFMA2.MMA R18, -RZ, RZ, 0, 0 ;  /* 0x00000000ff127435 */ /* 0x000fe200000001ff */
[----:B------:R-:W-:-:S11]  /*11d0*/  IMAD.MOV.U32 R16, RZ, RZ, RZ ;  /* 0x000000ffff107224 */ /* 0x000fd600078e00ff */
        /* <DEDUP_REMOVED lines=10> */
[----:B------:R-:W-:Y:S05]  /*1280*/  CALL.REL.NOINC `($__internal_26_$__cuda_sm20_div_u64) ;  /* 0x000196f000007944 */ /* 0x000fea0003c00000 */
        /* <DEDUP_REMOVED lines=10> */
.L_x_17710:
        /* <DEDUP_REMOVED lines=16> */
[----:B------:R-:W-:Y:S02]  /*1430*/  ISETP.GE.U32.AND P1, PT, R4, c[0x0][0x388], PT ;  /* 0x0000e20004007a0c */ /* 0x000fe40003f26070 */
[----:B------:R-:W-:-:S11]  /*1440*/  MOV R4, RZ ;  /* 0x000000ff00047202 */ /* 0x000fd60000000f00 */
[----:B------:R-:W-:Y:S02]  /*1450*/  @P1 IADD3 R3, R3, 0x1, RZ ;  /* 0x0000000103031810 */ /* 0x000fe40007ffe0ff */
[----:B------:R-:W-:-:S05]  /*1460*/  @!P2 LOP3.LUT R3, RZ, c[0x0][0x388], RZ, 0x33, !PT ;  /* 0x0000e200ff03aa12 */ /* 0x000fca00078e33ff */
[----:B------:R-:W-:-:S04]  /*1470*/  IMAD.MOV R5, RZ, RZ, -R3 ;  /* 0x000000ffff057224 */ /* 0x000fc800078e0a03 */
[----:B------:R-:W-:Y:S02]  /*1480*/  IMAD R0, R5, c[0x0][0x388], R12 ;  /* 0x0000e20005007a24 */ /* 0x000fe400078e020c */
[----:B------:R-:W-:Y:S02]  /*1490*/  IMAD.MOV.U32 R12, RZ, RZ, R3 ;  /* 0x000000ffff0c7224 */ /* 0x000fe400078e0003 */
.L_x_17711:
[----:B------:R-:W-:Y:S05]  /*14a0*/  BSYNC B0 ;  /* 0x0000000000007941 */ /* 0x000fea0003800000 */
.L_x_17709:
[----:B------:R-:W-:Y:S01]  /*14b0*/  MOV R6, c[0x0][0x380] ;  /* 0x0000e00000067a02 */ /* 0x000fe20000000f00 */
[----:B------:R-:W-:Y:S02]  /*14c0*/  IMAD R5, R4, c[0x0][0x450], RZ ;  /* 0x0001140004057a24 */ /* 0x000fe400078e02ff */
[----:B------:R-:W-:Y:S01]  /*14d0*/  IMAD.WIDE.U32 R2, R0, c[0x0][0x450], RZ ;  /* 0x0001140000027a25 */ /* 0x000fe200078e00ff */
[----:B------:R-:W-:-:S03]  /*14e0*/  ISETP.NE.AND P0, PT, R6, 0x1, PT ;  /* 0x000000010600780c */ /* 0x000fc60003f05270 */
[----:B------:R-:W-:Y:S02]  /*14f0*/  IMAD R5, R0, c[0x0][0x454], R5 ;  /* 0x0001150000057a24 */ /* 0x000fe400078e0205 */
[----:B------:R-:W-:Y:S02]  /*1500*/  IMAD.MOV.U32 R18, RZ, RZ, R2 ;  /* 0x000000ffff127224 */ /* 0x000fe400078e0002 */
        /* <DEDUP_REMOVED lines=11> */
[----:B------:R-:W-:Y:S05]  /*15c0*/  CALL.REL.NOINC `($__internal_26_$__cuda_sm20_div_u64) ;  /* 0x000193b000007944 */ /* 0x000fea0003c00000 */
        /* <DEDUP_REMOVED lines=11> */
.L_x_17713:
        /* <DEDUP_REMOVED lines=23> */
.L_x_17714:
[----:B------:R-:W-:Y:S05]  /*17f0*/  BSYNC B0 ;  /* 0x0000000000007941 */ /* 0x000fea0003800000 */
.L_x_17712:
[----:B------:R-:W-:Y:S01]  /*1800*/  IMAD R5, R0, c[0x0][0x458], RZ ;  /* 0x0001160000057a24 */ /* 0x000fe200078e02ff */
[----:B------:R-:W-:Y:S01]  /*1810*/  MOV R2, R18 ;  /* 0x0000001200027202 */ /* 0x000fe20000000f00 */
[----:B------:R-:W-:Y:S02]  /*1820*/  IMAD.MOV.U32 R0, RZ, RZ, c[0x0][0x380] ;  /* 0x0000e000ff007624 */ /* 0x000fe400078e00ff */
[----:B------:R-:W-:Y:S02]  /*1830*/  IMAD.MOV.U32 R3, RZ, RZ, R16 ;  /* 0x000000ffff037224 */ /* 0x000fe400078e0010 */
[----:B------:R-:W-:Y:S01]  /*1840*/  IMAD R5, R4, c[0x0][0x45c], R5 ;  /* 0x0001170004057a24 */ /* 0x000fe200078e0205 */
[----:B------:R-:W-:Y:S01]  /*1850*/  ISETP.NE.AND P0, PT, R0, 0x2, PT ;  /* 0x000000020000780c */ /* 0x000fe20003f05270 */
[----:B------:R-:W-:-:S04]  /*1860*/  IMAD.WIDE.U32 R2, R4, c[0x0][0x458], R2 ;  /* 0x0001160004027a25 */ /* 0x000fc800078e0002 */
[----:B------:R-:W-:Y:S01]  /*1870*/  IMAD.IADD R16, R3, 0x1, R5 ;  /* 0x0000000103107824 */ /* 0x000fe200078e0205 */
[----:B------:R-:W-:-:S07]  /*1880*/  MOV R18, R2 ;  /* 0x0000000200127202 */ /* 0x000fce0000000f00 */
        /* <DEDUP_REMOVED lines=10> */
[----:B------:R-:W-:Y:S05]  /*1930*/  CALL.REL.NOINC `($__internal_26_$__cuda_sm20_div_u64) ;  /* 0x0001904000007944 */ /* 0x000fea0003c00000 */
        /* <DEDUP_REMOVED lines=11> */
.L_x_17716:
        /* <DEDUP_REMOVED lines=23> */
.L_x_17717:
[----:B------:R-:W-:Y:S05]  /*1b60*/  BSYNC B0 ;  /* 0x0000000000007941 */ /* 0x000fea0003800000 */
.L_x_17715:
[----:B------:R-:W-:Y:S01]  /*1b70*/  IMAD R5, R0, c[0x0][0x460], RZ ;  /* 0x0001180000057a24 */ /* 0x000fe200078e02ff */
[----:B------:R-:W-:Y:S01]  /*1b80*/  MOV R0, c[0x0][0x380] ;  /* 0x0000e00000007a02 */ /* 0x000fe20000000f00 */
[----:B------:R-:W-:Y:S02]  /*1b90*/  IMAD.MOV.U32 R2, RZ, RZ, R18 ;  /* 0x000000ffff027224 */ /* 0x000fe400078e0012 */
[----:B------:R-:W-:Y:S01]  /*1ba0*/  IMAD.MOV.U32 R3, RZ, RZ, R16 ;  /* 0x000000ffff037224 */ /* 0x000fe200078e0010 */
[----:B------:R-:W-:Y:S01]  /*1bb0*/  ISETP.NE.AND P0, PT, R0, 0x3, PT ;  /* 0x000000030000780c */ /* 0x000fe20003f05270 */
[C---:B------:R-:W-:Y:S02]  /*1bc0*/  IMAD R5, R4.reuse, c[0x0][0x464], R5 ;  /* 0x0001190004057a24 */ /* 0x040fe400078e0205 */
[----:B------:R-:W-:-:S04]  /*1bd0*/  IMAD.WIDE.U32 R2, R4, c[0x0][0x460], R2 ;  /* 0x0001180004027a25 */ /* 0x000fc800078e0002 */
[----:B------:R-:W-:Y:S01]  /*1be0*/  IMAD.MOV.U32 R18, RZ, RZ, R2 ;  /* 0x000000ffff127224 */ /* 0x000fe200078e0002 */
        /* <DEDUP_REMOVED lines=23> */
.L_x_17719:
        /* <DEDUP_REMOVED lines=23> */
.L_x_17720:
[----:B------:R-:W-:Y:S05]  /*1ed0*/  BSYNC B0 ;  /* 0x0000000000007941 */ /* 0x000fea0003800000 */
.L_x_17718:
[----:B------:R-:W-:Y:S01]  /*1ee0*/  IMAD R5, R0, c[0x0][0x468], RZ ;  /* 0x00011a0000057a24 */ /* 0x000fe200078e02ff */
[----:B------:R-:W-:Y:S01]  /*1ef0*/  MOV R3, R16 ;  /* 0x0000001000037202 */ /* 0x000fe20000000f00 */
[----:B------:R-:W-:Y:S02]  /*1f00*/  IMAD.MOV.U32 R0, RZ, RZ, c[0x0][0x380] ;  /* 0x0000e000ff007624 */ /* 0x000fe400078e00ff */
[----:B------:R-:W-:Y:S02]  /*1f10*/  IMAD.MOV.U32 R2, RZ, RZ, R18 ;  /* 0x000000ffff027224 */ /* 0x000fe400078e0012 */
[----:B------:R-:W-:Y:S01]  /*1f20*/  IMAD R5, R4, c[0x0][0x46c], R5 ;  /* 0x00011b0004057a24 */ /* 0x000fe200078e0205 */
[----:B------:R-:W-:Y:S01]  /*1f30*/  ISETP.NE.AND P0, PT, R0, 0x4, PT ;  /* 0x000000040000780c */ /* 0x000fe20003f05270 */
[----:B------:R-:W-:-:S04]  /*1f40*/  IMAD.WIDE.U32 R2, R4, c[0x0][0x468], R2 ;  /* 0x00011a0004027a25 */ /* 0x000fc800078e0002 */
[----:B------:R-:W-:Y:S02]  /*1f50*/  IMAD.IADD R16, R3, 0x1, R5 ;  /* 0x0000000103107824 */ /* 0x000fe400078e0205 */
[----:B------:R-:W-:-:S06]  /*1f60*/  IMAD.MOV.U32 R18, RZ, RZ, R2 ;  /* 0x000000ffff127224 */ /* 0x000fcc00078e0002 */
        /* <DEDUP_REMOVED lines=22> */
.L_x_17722:
        /* <DEDUP_REMOVED lines=23> */
.L_x_17723:
[----:B------:R-:W-:Y:S05]  /*2240*/  BSYNC B0 ;  /* 0x0000000000007941 */ /* 0x000fea0003800000 */
.L_x_17721:
        /* <DEDUP_REMOVED lines=31> */
.L_x_17725:
        /* <DEDUP_REMOVED lines=23> */
.L_x_17726:
[----:B------:R-:W-:Y:S05]  /*25b0*/  BSYNC B0 ;  /* 0x0000000000007941 */ /* 0x000fea0003800000 */
.L_x_17724:
        /* <DEDUP_REMOVED lines=31> */
.L_x_17728:
        /* <DEDUP_REMOVED lines=23> */
.L_x_17729:
[----:B------:R-:W-:Y:S05]  /*2920*/  BSYNC B0 ;  /* 0x0000000000007941 */ /* 0x000fea0003800000 */
.L_x_17727:
        /* <DEDUP_REMOVED lines=31> */
.L_x_17731:
        /* <DEDUP_REMOVED lines=23> */
.L_x_17732:
[----:B------:R-:W-:Y:S05]  /*2c90*/  BSYNC B0 ;  /* 0x0000000000007941 */ /* 0x000fea0003800000 */
.L_x_17730:
        /* <DEDUP_REMOVED lines=31> */
.L_x_17734:
        /* <DEDUP_REMOVED lines=23> */
.L_x_17735:
[----:B------:R-:W-:Y:S05]  /*3000*/  BSYNC B0 ;  /* 0x0000000000007941 */ /* 0x000fea0003800000 */
.L_x_17733:
        /* <DEDUP_REMOVED lines=31> */
.L_x_17737:
        /* <DEDUP_REMOVED lines=23> */
.L_x_17738:
[----:B------:R-:W-:Y:S05]  /*3370*/  BSYNC B0 ;  /* 0x0000000000007941 */ /* 0x000fea0003800000 */
.L_x_17736:
        /* <DEDUP_REMOVED lines=31> */
.L_x_17740:
        /* <DEDUP_REMOVED lines=23> */
.L_x_17741:
[----:B------:R-:W-:Y:S05]  /*36e0*/  BSYNC B0 ;  /* 0x0000000000007941 */ /* 0x000fea0003800000 */
.L_x_17739:
        /* <DEDUP_REMOVED lines=31> */
.L_x_17743:
        /* <DEDUP_REMOVED lines=23> */
.L_x_17744:
[----:B------:R-:W-:Y:S05]  /*3a50*/  BSYNC B0 ;  /* 0x0000000000007941 */ /* 0x000fea0003800000 */
.L_x_17742:
        /* <DEDUP_REMOVED lines=31> */
.L_x_17746:
        /* <DEDUP_REMOVED lines=23> */
.L_x_17747:
[----:B------:R-:W-:Y:S05]  /*3dc0*/  BSYNC B0 ;  /* 0x0000000000007941 */ /* 0x000fea0003800000 */
.L_x_17745:
        /* <DEDUP_REMOVED lines=31> */
.L_x_17749:
        /* <DEDUP_REMOVED lines=23> */
.L_x_17750:
[----:B------:R-:W-:Y:S05]  /*4130*/  BSYNC B0 ;  /* 0x0000000000007941 */ /* 0x000fea0003800000 */
.L_x_17748:
        /* <DEDUP_REMOVED lines=31> */
.L_x_17752:
        /* <DEDUP_REMOVED lines=23> */
.L_x_17753:
[----:B------:R-:W-:Y:S05]  /*44a0*/  BSYNC B0 ;  /* 0x0000000000007941 */ /* 0x000fea0003800000 */
.L_x_17751:
        /* <DEDUP_REMOVED lines=31> */
.L_x_17755:
        /* <DEDUP_REMOVED lines=23> */
.L_x_17756:
[----:B------:R-:W-:Y:S05]  /*4810*/  BSYNC B0 ;  /* 0x0000000000007941 */ /* 0x000fea0003800000 */
.L_x_17754:
        /* <DEDUP_REMOVED lines=31> */
.L_x_17758:
        /* <DEDUP_REMOVED lines=23> */
.L_x_17759:
[----:B------:R-:W-:Y:S05]  /*4b80*/  BSYNC B0 ;  /* 0x0000000000007941 */ /* 0x000fea0003800000 */
.L_x_17757:
        /* <DEDUP_REMOVED lines=31> */
.L_x_17761:
        /* <DEDUP_REMOVED lines=23> */
.L_x_17762:
[----:B------:R-:W-:Y:S05]  /*4ef0*/  BSYNC B0 ;  /* 0x0000000000007941 */ /* 0x000fea0003800000 */
.L_x_17760:
        /* <DEDUP_REMOVED lines=31> */
.L_x_17764:
        /* <DEDUP_REMOVED lines=23> */
.L_x_17765:
[----:B------:R-:W-:Y:S05]  /*5260*/  BSYNC B0 ;  /* 0x0000000000007941 */ /* 0x000fea0003800000 */
.L_x_17763:
        /* <DEDUP_REMOVED lines=31> */
.L_x_17767:
        /* <DEDUP_REMOVED lines=23> */
.L_x_17768:
[----:B------:R-:W-:Y:S05]  /*55d0*/  BSYNC B0 ;  /* 0x0000000000007941 */ /* 0x000fea0003800000 */
.L_x_17766:
        /* <DEDUP_REMOVED lines=31> */
.L_x_17770:
        /* <DEDUP_REMOVED lines=23> */
.L_x_17771:
[----:B------:R-:W-:Y:S05]  /*5940*/  BSYNC B0 ;  /* 0x0000000000007941 */ /* 0x000fea0003800000 */
.L_x_17769:
        /* <DEDUP_REMOVED lines=31> */
.L_x_17773:
        /* <DEDUP_REMOVED lines=23> */
.L_x_17774:
[----:B------:R-:W-:Y:S05]  /*5cb0*/  BSYNC B0 ;  /* 0x0000000000007941 */ /* 0x000fea0003800000 */
.L_x_17772:
        /* <DEDUP_REMOVED lines=31> */
.L_x_17776:
        /* <DEDUP_REMOVED lines=23> */
.L_x_17777:
[----:B------:R-:W-:Y:S05]  /*6020*/  BSYNC B0 ;  /* 0x0000000000007941 */ /* 0x000fea0003800000 */
.L_x_17775:
        /* <DEDUP_REMOVED lines=22> */
[----:B------:R-:W-:-:S03]  /*6190*/  MOV R4, R12 ;  /* 0x0000000c00047202 */ /* 0x000fc60000000f00 */
[----:B------:R-:W-:Y:S02]  /*61a0*/  IMAD.X R0, RZ, RZ, ~R3, P0 ;  /* 0x000000ffff007224 */ /* 0x000fe400000e0e03 */
[----:B------:R-:W-:-:S04]  /*61b0*/  IMAD.WIDE.U32 R4, R7, c[0x0][0x440], R4 ;  /* 0x0001100007047a25 */ /* 0x000fc800078e0004 */
[----:B------:R-:W-:Y:S02]  /*61c0*/  IMAD R0, R0, c[0x0][0x440], RZ ;  /* 0x0001100000007a24 */ /* 0x000fe400078e02ff */
[----:B------:R-:W-:Y:S02]  /*61d0*/  IMAD.MOV.U32 R13, RZ, RZ, R4 ;  /* 0x000000ffff0d7224 */ /* 0x000fe400078e0004 */
[----:B------:R-:W-:-:S05]  /*61e0*/  IMAD R7, R7, c[0x0][0x444], R0 ;  /* 0x0001110007077a24 */ /* 0x000fca00078e0200 */
[----:B------:R-:W-:Y:S01]  /*61f0*/  IADD3 R0, R5, R7, RZ ;  /* 0x0000000705007210 */ /* 0x000fe20007ffe0ff */
[----:B------:R-:W-:Y:S05]  /*6200*/  BRA `(.L_x_17780) ;  /* 0x0000016000007947 */ /* 0x000fea0003800000 */
.L_x_17779:
[----:B------:R-:W0:Y:S01]  /*6210*/  I2F.U32.RP R0, c[0x0][0x440] ;  /* 0x0001100000007b06 */ /* 0x000e220000209000 */
[----:B------:R-:W-:-:S07]  /*6220*/  ISETP.NE.U32.AND P2, PT, RZ, c[0x0][0x440], PT ;  /* 0x00011000ff007a0c */ /* 0x000fce0003f45070 */
        /* <DEDUP_REMOVED lines=20> */
.L_x_17780:
[----:B------:R-:W-:Y:S05]  /*6370*/  BSYNC B0 ;  /* 0x0000000000007941 */ /* 0x000fea0003800000 */
.L_x_17778:
[----:B------:R-:W-:Y:S01]  /*6380*/  IMAD.MOV.U32 R6, RZ, RZ, c[0x0][0x380] ;  /* 0x0000e000ff067624 */ /* 0x000fe200078e00ff */
[----:B------:R-:W-:Y:S01]  /*6390*/  MOV R5, R16 ;  /* 0x0000001000057202 */ /* 0x000fe20000000f00 */
[----:B------:R-:W-:Y:S02]  /*63a0*/  IMAD.MOV.U32 R4, RZ, RZ, R18 ;  /* 0x000000ffff047224 */ /* 0x000fe400078e0012 */
[----:B------:R-:W-:Y:S01]  /*63b0*/  IMAD R0, R0, c[0x0][0x508], RZ ;  /* 0x0001420000007a24 */ /* 0x000fe200078e02ff */
[----:B------:R-:W-:Y:S01]  /*63c0*/  ISETP.NE.AND P0, PT, R6, 0x18, PT ;  /* 0x000000180600780c */ /* 0x000fe20003f05270 */
[----:B------:R-:W-:-:S04]  /*63d0*/  IMAD.WIDE.U32 R4, R13, c[0x0][0x508], R4 ;  /* 0x000142000d047a25 */ /* 0x000fc800078e0004 */
[----:B------:R-:W-:Y:S02]  /*63e0*/  IMAD R13, R13, c[0x0][0x50c], R0 ;  /* 0x000143000d0d7a24 */ /* 0x000fe400078e0200 */
[----:B------:R-:W-:Y:S02]  /*63f0*/  IMAD.MOV.U32 R18, RZ, RZ, R4 ;  /* 0x000000ffff127224 */ /* 0x000fe400078e0004 */
[----:B------:R-:W-:-:S04]  /*6400*/  IMAD.IADD R16, R5, 0x1, R13 ;  /* 0x0000000105107824 */ /* 0x000fc800078e020d */
        /* <DEDUP_REMOVED lines=10> */
[----:B------:R-:W-:Y:S05]  /*64b0*/  CALL.REL.NOINC `($__internal_27_$__cuda_sm20_rem_u64) ;  /* 0x0001492000007944 */ /* 0x000fea0003c00000 */
[----:B------:R-:W-:Y:S02]  /*64c0*/  IMAD.MOV.U32 R2, RZ, RZ, R0 ;  /* 0x000000ffff027224 */ /* 0x000fe400078e0000 */
[----:B------:R-:W-:Y:S01]  /*64d0*/  IMAD.MOV.U32 R3, RZ, RZ, R5 ;  /* 0x000000ffff037224 */ /* 0x000fe200078e0005 */
[----:B------:R-:W-:Y:S05]  /*64e0*/  BRA `(.L_x_17783) ;  /* 0x0000012000007947 */ /* 0x000fea0003800000 */
.L_x_17782:
        /* <DEDUP_REMOVED lines=8> */
[----:B------:R-:W-:Y:S01]  /*6570*/  IMAD.HI.U32 R5, R5, R3, R4 ;  /* 0x0000000305057227 */ /* 0x000fe200078e0004 */
[----:B------:R-:W-:-:S05]  /*6580*/  HFMA2.MMA R3, -RZ, RZ, 0, 0 ;  /* 0x00000000ff037435 */ /* 0x000fca00000001ff */
        /* <DEDUP_REMOVED lines=8> */
.L_x_17783:
[----:B------:R-:W-:Y:S05]  /*6610*/  BSYNC B0 ;  /* 0x0000000000007941 */ /* 0x000fea0003800000 */
.L_x_17781:
[----:B------:R-:W-:Y:S02]  /*6620*/  IMAD R3, R3, c[0x0][0x510], RZ ;  /* 0x0001440003037a24 */ /* 0x000fe400078e02ff */
[----:B------:R-:W-:Y:S02]  /*6630*/  IMAD.MOV.U32 R4, RZ, RZ, R18 ;  /* 0x000000ffff047224 */ /* 0x000fe400078e0012 */
[----:B------:R-:W-:Y:S02]  /*6640*/  IMAD.MOV.U32 R5, RZ, RZ, R16 ;  /* 0x000000ffff057224 */ /* 0x000fe400078e0010 */
[C---:B------:R-:W-:Y:S02]  /*6650*/  IMAD R3, R2.reuse, c[0x0][0x514], R3 ;  /* 0x0001450002037a24 */ /* 0x040fe400078e0203 */
[----:B------:R-:W-:-:S04]  /*6660*/  IMAD.WIDE.U32 R4, R2, c[0x0][0x510], R4 ;  /* 0x0001440002047a25 */ /* 0x000fc800078e0004 */
[----:B------:R-:W-:Y:S01]  /*6670*/  IMAD.MOV.U32 R18, RZ, RZ, R4 ;  /* 0x000000ffff127224 */ /* 0x000fe200078e0004 */
[----:B------:R-:W-:Y:S02]  /*6680*/  IADD3 R16, R5, R3, RZ ;  /* 0x0000000305107210 */ /* 0x000fe40007ffe0ff */
.L_x_17708:
[----:B------:R0:W5:Y:S01]  /*6690*/  LDG.E.U16 R23, [R22.64] ;  /* 0x0000002416177981 */ /* 0x000162000c1e1500 */
[----:B------:R-:W-:Y:S01]  /*66a0*/  UMOV UR4, 0x1 ;  /* 0x0000000100047882 */ /* 0x000fe20000000000 */
[----:B------:R-:W-:Y:S01]  /*66b0*/  LEA R2, P2, R18, c[0x0][0x520], 0x1 ;  /* 0x0001480012027a11 */ /* 0x000fe200078408ff */
[----:B------:R-:W-:Y:S01]  /*66c0*/  ULDC.64 UR6, c[0x0][0x518] ;  /* 0x0001460000067ab9 */ /* 0x000fe20000000a00 */
[----:B------:R-:W-:Y:S01]  /*66d0*/  BSSY B0, `(.L_x_17784) ;  /* 0x0000068000007945 */ /* 0x000fe20003800000 */
[----:B------:R-:W-:Y:S01]  /*66e0*/  UIADD3 UR4, UP0, -UR4, UR6, URZ ;  /* 0x0000000604047290 */ /* 0x000fe2000ff1e13f */
[----:B------:R-:W-:-:S03]  /*66f0*/  LOP3.LUT R0, R2, 0x3, RZ, 0xc0, !PT ;  /* 0x0000000302007812 */ /* 0x000fc600078ec0ff */
[----:B------:R-:W-:Y:S01]  /*6700*/  UIADD3.X UR5, UR7, -0x1, URZ, UP0, !UPT ;  /* 0xffffffff07057890 */ /* 0x000fe200087fe43f */
[----:B------:R-:W-:Y:S02]  /*6710*/  ISETP.NE.U32.AND P1, PT, R0, RZ, PT ;  /* 0x000000ff0000720c */ /* 0x000fe40003f25070 */
[----:B------:R-:W-:Y:S02]  /*6720*/  ISETP.LT.U32.AND P0, PT, R18, UR4, PT ;  /* 0x0000000412007c0c */ /* 0x000fe4000bf01070 */
[----:B------:R-:W-:Y:S01]  /*6730*/  ISETP.NE.AND.EX P1, PT, RZ, RZ, PT, P1 ;  /* 0x000000ffff00720c */ /* 0x000fe20003f25310 */
[----:B------:R-:W-:-:S05]  /*6740*/  IMAD.U32 R3, RZ, RZ, UR5 ;  /* 0x00000005ff037e24 */ /* 0x000fca000f8e00ff */
[----:B------:R-:W-:Y:S02]  /*6750*/  ISETP.GT.AND.EX P0, PT, R3, R16, PT, P0 ;  /* 0x000000100300720c */ /* 0x000fe40003f04300 */
[----:B------:R-:W-:-:S04]  /*6760*/  SHF.L.U64.HI R3, R18, 0x1, R16 ;  /* 0x0000000112037819 */ /* 0x000fc80000010210 */
[----:B------:R-:W-:-:S07]  /*6770*/  IADD3.X R3, R3, c[0x0][0x524], RZ, P2, !PT ;  /* 0x0001490003037a10 */ /* 0x000fce00017fe4ff */
[----:B------:R-:W-:Y:S05]  /*6780*/  @!P1 BRA P0, `(.L_x_17785) ;  /* 0x0000051000009947 */ /* 0x000fea0000000000 */
[----:B0-----:R-:W-:Y:S01]  /*6790*/  ISETP.GT.U32.AND P1, PT, R18, RZ, PT ;  /* 0x000000ff1200720c */ /* 0x001fe20003f24070 */
[----:B------:R-:W-:Y:S01]  /*67a0*/  BSSY B1, `(.L_x_17786) ;  /* 0x000004e000017945 */ /* 0x000fe20003800000 */
[----:B------:R-:W-:Y:S02]  /*67b0*/  ISETP.NE.U32.AND P0, PT, R0, RZ, PT ;  /* 0x000000ff0000720c */ /* 0x000fe40003f05070 */
[----:B------:R-:W-:Y:S02]  /*67c0*/  ISETP.GT.AND.EX P1, PT, R16, RZ, PT, P1 ;  /* 0x000000ff1000720c */ /* 0x000fe40003f24310 */
[----:B------:R-:W-:-:S13]  /*67d0*/  ISETP.NE.AND.EX P0, PT, RZ, RZ, PT, P0 ;  /* 0x000000ffff00720c */ /* 0x000fda0003f05300 */
[----:B------:R-:W-:Y:S05]  /*67e0*/  @P0 BRA P1, `(.L_x_17787) ;  /* 0x0000039000000947 */ /* 0x000fea0000800000 */
[----:B------:R-:W2:Y:S01]  /*67f0*/  LDG.E.U16 R8, [R2.64] ;  /* 0x0000002402087981 */ /* 0x000ea2000c1e1500 */
[C---:B------:R-:W-:Y:S01]  /*6800*/  LOP3.LUT R4, R2.reuse, 0xfffffffd, RZ, 0xc0, !PT ;  /* 0xfffffffd02047812 */ /* 0x040fe200078ec0ff */
[----:B------:R-:W-:Y:S01]  /*6810*/  IMAD.MOV.U32 R7, RZ, RZ, 0x3254 ;  /* 0x00003254ff077424 */ /* 0x000fe200078e00ff */
[----:B------:R-:W-:Y:S01]  /*6820*/  MOV R5, R3 ;  /* 0x0000000300057202 */ /* 0x000fe20000000f00 */
[----:B------:R-:W-:Y:S01]  /*6830*/  BSSY B2, `(.L_x_17788) ;  /* 0x000000f000027945 */ /* 0x000fe20003800000 */
[----:B------:R-:W-:-:S03]  /*6840*/  LOP3.LUT R0, R2, 0x2, RZ, 0xc0, !PT ;  /* 0x0000000202007812 */ /* 0x000fc600078ec0ff */
[----:B------:R0:W1:Y:S01]  /*6850*/  LDG.E R6, [R4] ;  /* 0x0000000004067381 */ /* 0x00006200001e0900 */
[C---:B------:R-:W-:Y:S01]  /*6860*/  ISETP.EQ.U32.AND P0, PT, R0.reuse, RZ, PT ;  /* 0x000000ff0000720c */ /* 0x040fe20003f02070 */
[----:B------:R-:W-:-:S03]  /*6870*/  IMAD.SHL.U32 R10, R0, 0x8, RZ ;  /* 0x00000008000a7824 */ /* 0x000fc600078e00ff */
[----:B------:R-:W-:Y:S01]  /*6880*/  SEL R15, R7, 0x5410, P0 ;  /* 0x00005410070f7807 */ /* 0x000fe20000000000 */
[----:B--2--5:R-:W-:-:S05]  /*6890*/  HFMA2.BF16_V2 R9, R23.H0_H0, 1, 1, R8.H0_H0 ;  /* 0x3f803f8017097831 */ /* 0x024fca0000240808 */
[----:B01----:R-:W-:-:S04]  /*68a0*/  LOP3.LUT R9, R9, 0xffff, RZ, 0xc0, !PT ;  /* 0x0000ffff09097812 */ /* 0x003fc800078ec0ff */
.L_x_17789:
[CC--:B------:R-:W-:Y:S02]  /*68b0*/  PRMT R11, R6.reuse, R15.reuse, R9 ;  /* 0x0000000f060b7216 */ /* 0x0c0fe40000000009 */
[----:B------:R-:W-:-:S04]  /*68c0*/  PRMT R7, R6, R15, R8 ;  /* 0x0000000f06077216 */ /* 0x000fc80000000008 */
[----:B------:R-:W-:Y:S01]  /*68d0*/  PRMT R13, R7, R15, RZ ;  /* 0x0000000f070d7216 */ /* 0x000fe200000000ff */
[----:B------:R-:W0:Y:S02]  /*68e0*/  ATOMG.E.CAS.STRONG.GPU PT, R6, [R4], R7, R11 ;  /* 0x00000007040673a9 */ /* 0x000e2400001ee10b */
[----:B0-----:R-:W-:-:S04]  /*68f0*/  PRMT R0, R6, R15, RZ ;  /* 0x0000000f06007216 */ /* 0x001fc800000000ff */
[----:B------:R-:W-:-:S13]  /*6900*/  ISETP.NE.U32.AND P0, PT, R0, R13, PT ;  /* 0x0000000d0000720c */ /* 0x000fda0003f05070 */
[----:B------:R-:W-:Y:S05]  /*6910*/  @P0 BRA `(.L_x_17789) ;  /* 0xffffff9000000947 */ /* 0x000fea000383ffff */
[----:B------:R-:W-:Y:S05]  /*6920*/  BSYNC B2 ;  /* 0x0000000000027941 */ /* 0x000fea0003800000 */
.L_x_17788:
[----:B------:R-:W-:Y:S01]  /*6930*/  SHF.R.U32.HI R4, RZ, R10, R6 ;  /* 0x0000000aff047219 */ /* 0x000fe20000011606 */
[----:B------:R-:W-:Y:S01]  /*6940*/  BSSY B2, `(.L_x_17790) ;  /* 0x0000022000027945 */ /* 0x000fe20003800000 */
[----:B------:R-:W-:Y:S02]  /*6950*/  PRMT R5, R8, 0x9910, RZ ;  /* 0x0000991008057816 */ /* 0x000fe400000000ff */
[----:B------:R-:W-:-:S04]  /*6960*/  PRMT R0, R4, 0x9910, RZ ;  /* 0x0000991004007816 */ /* 0x000fc800000000ff */
[----:B------:R-:W-:-:S13]  /*6970*/  ISETP.NE.AND P0, PT, R5, R0, PT ;  /* 0x000000000500720c */ /* 0x000fda0003f05270 */
[----:B------:R-:W-:Y:S05]  /*6980*/  @!P0 BRA `(.L_x_17791) ;  /* 0x000001d000008947 */ /* 0x000fea0003800000 */
[----:B------:R-:W-:-:S04]  /*6990*/  PRMT R0, R4, 0x7610, R0 ;  /* 0x0000761004007816 */ /* 0x000fc80000000000 */
.L_x_17794:
[C---:B------:R-:W-:Y:S01]  /*69a0*/  LOP3.LUT R4, R2.reuse, 0xfffffffd, RZ, 0xc0, !PT ;  /* 0xfffffffd02047812 */ /* 0x040fe200078ec0ff */
[----:B------:R-:W-:Y:S01]  /*69b0*/  HFMA2.BF16_V2 R11, R23.H0_H0, 1, 1, R0.H0_H0 ;  /* 0x3f803f80170b7831 */ /* 0x000fe20000240800 */
[----:B------:R-:W-:Y:S01]  /*69c0*/  MOV R5, R3 ;  /* 0x0000000300057202 */ /* 0x000fe20000000f00 */
[----:B------:R-:W-:Y:S01]  /*69d0*/  IMAD.MOV.U32 R9, RZ, RZ, 0x3254 ;  /* 0x00003254ff097424 */ /* 0x000fe200078e00ff */
[----:B------:R-:W-:Y:S01]  /*69e0*/  LOP3.LUT R8, R2, 0x2, RZ, 0xc0, !PT ;  /* 0x0000000202087812 */ /* 0x000fe200078ec0ff */
[----:B------:R-:W-:Y:S01]  /*69f0*/  YIELD ;  /* 0x0000000000007946 */ /* 0x000fe20003800000 */
[----:B------:R-:W-:Y:S01]  /*6a00*/  BSSY B3, `(.L_x_17792) ;  /* 0x000000f000037945 */ /* 0x000fe20003800000 */
[----:B------:R0:W1:Y:S01]  /*6a10*/  LDG.E R6, [R4] ;  /* 0x0000000004067381 */ /* 0x00006200001e0900 */
[C---:B------:R-:W-:Y:S01]  /*6a20*/  ISETP.EQ.U32.AND P0, PT, R8.reuse, RZ, PT ;  /* 0x000000ff0800720c */ /* 0x040fe20003f02070 */
[----:B------:R-:W-:Y:S01]  /*6a30*/  IMAD.SHL.U32 R10, R8, 0x8, RZ ;  /* 0x00000008080a7824 */ /* 0x000fe200078e00ff */
[----:B------:R-:W-:-:S02]  /*6a40*/  LOP3.LUT R7, R0, 0xffff, RZ, 0xc0, !PT ;  /* 0x0000ffff00077812 */ /* 0x000fc400078ec0ff */
[----:B------:R-:W-:Y:S02]  /*6a50*/  LOP3.LUT R11, R11, 0xffff, RZ, 0xc0, !PT ;  /* 0x0000ffff0b0b7812 */ /* 0x000fe400078ec0ff */
[----:B------:R-:W-:-:S04]  /*6a60*/  SEL R8, R9, 0x5410, P0 ;  /* 0x0000541009087807 */ /* 0x000fc80000000000 */
.L_x_17793:
[CC--:B-1----:R-:W-:Y:S02]  /*6a70*/  PRMT R13, R6.reuse, R8.reuse, R11 ;  /* 0x00000008060d7216 */ /* 0x0c2fe4000000000b */
[----:B------:R-:W-:-:S04]  /*6a80*/  PRMT R9, R6, R8, R7 ;  /* 0x0000000806097216 */ /* 0x000fc80000000007 */
[----:B------:R-:W-:Y:S01]  /*6a90*/  PRMT R15, R9, R8, RZ ;  /* 0x00000008090f7216 */ /* 0x000fe200000000ff */
[----:B------:R-:W1:Y:S02]  /*6aa0*/  ATOMG.E.CAS.STRONG.GPU PT, R13, [R4], R9, R13 ;  /* 0x00000009040d73a9 */ /* 0x000e6400001ee10d */
[----:B-1----:R-:W-:-:S04]  /*6ab0*/  PRMT R6, R13, R8, RZ ;  /* 0x000000080d067216 */ /* 0x002fc800000000ff */
[----:B------:R-:W-:Y:S02]  /*6ac0*/  ISETP.NE.U32.AND P0, PT, R6, R15, PT ;  /* 0x0000000f0600720c */ /* 0x000fe40003f05070 */
[----:B------:R-:W-:-:S11]  /*6ad0*/  MOV R6, R13 ;  /* 0x0000000d00067202 */ /* 0x000fd60000000f00 */
[----:B------:R-:W-:Y:S05]  /*6ae0*/  @P0 BRA `(.L_x_17793) ;  /* 0xffffff8000000947 */ /* 0x000fea000383ffff */
[----:B------:R-:W-:Y:S05]  /*6af0*/  BSYNC B3 ;  /* 0x0000000000037941 */ /* 0x000fea0003800000 */
.L_x_17792:
[----:B0-----:R-:W-:Y:S02]  /*6b00*/  SHF.R.U32.HI R4, RZ, R10, R13 ;  /* 0x0000000aff047219 */ /* 0x001fe4000001160d */
[----:B------:R-:W-:Y:S02]  /*6b10*/  PRMT R5, R0, 0x9910, RZ ;  /* 0x0000991000057816 */ /* 0x000fe400000000ff */
[----:B------:R-:W-:-:S04]  /*6b20*/  PRMT R0, R4, 0x9910, RZ ;  /* 0x0000991004007816 */ /* 0x000fc800000000ff */
[----:B------:R-:W-:Y:S02]  /*6b30*/  ISETP.NE.AND P0, PT, R5, R0, PT ;  /* 0x000000000500720c */ /* 0x000fe40003f05270 */
[----:B------:R-:W-:-:S11]  /*6b40*/  PRMT R0, R4, 0x7610, R0 ;  /* 0x0000761004007816 */ /* 0x000fd60000000000 */
[----:B------:R-:W-:Y:S05]  /*6b50*/  @P0 BRA `(.L_x_17794) ;  /* 0xfffffe4000000947 */ /* 0x000fea000383ffff */
.L_x_17791:
[----:B------:R-:W-:Y:S05]  /*6b60*/  BSYNC B2 ;  /* 0x0000000000027941 */ /* 0x000fea0003800000 */
.L_x_17790:
[----:B------:R-:W-:Y:S05]  /*6b70*/  BRA `(.L_x_17795) ;  /* 0x0000010000007947 */ /* 0x000fea0003800000 */
.L_x_17787:
[----:B------:R-:W2:Y:S01]  /*6b80*/  LDG.E R4, [R2.64+-0x2] ;  /* 0xfffffe2402047981 */ /* 0x000ea2000c1e1900 */
[----:B------:R-:W0:Y:S02]  /*6b90*/  I2F.RZ R0, RZ ;  /* 0x000000ff00007306 */ /* 0x000e24000020d400 */
[----:B0-----:R-:W-:-:S04]  /*6ba0*/  F2FP.BF16.PACK_AB.RZ R0, RZ, R0 ;  /* 0x00000000ff00723e */ /* 0x001fc800000190ff */
[----:B-----5:R-:W-:-:S05]  /*6bb0*/  PRMT R0, R0, 0x5410, R23 ;  /* 0x0000541000007816 */ /* 0x020fca0000000017 */
[----:B--2---:R-:W-:-:S06]  /*6bc0*/  HFMA2.BF16_V2 R5, R0, 1, 1, R4 ;  /* 0x3f803f8000057831 */ /* 0x004fcc0000200004 */
[----:B------:R-:W2:Y:S02]  /*6bd0*/  ATOMG.E.CAS.STRONG.GPU PT, R5, [R2+-0x2], R4, R5 ;  /* 0xfffffe04020573a9 */ /* 0x000ea400001ee105 */
[----:B--2---:R-:W-:-:S13]  /*6be0*/  ISETP.NE.AND P0, PT, R4, R5, PT ;  /* 0x000000050400720c */ /* 0x004fda0003f05270 */
[----:B------:R-:W-:Y:S05]  /*6bf0*/  @!P0 BRA `(.L_x_17795) ;  /* 0x0000008000008947 */ /* 0x000fea0003800000 */
[----:B------:R-:W-:Y:S02]  /*6c00*/  IMAD.MOV.U32 R4, RZ, RZ, R5 ;  /* 0x000000ffff047224 */ /* 0x000fe400078e0005 */
.L_x_17796:
[----:B------:R-:W-:Y:S01]  /*6c10*/  PRMT R0, R0, 0x5410, R23 ;  /* 0x0000541000007816 */ /* 0x000fe20000000017 */
[----:B------:R-:W-:Y:S04]  /*6c20*/  YIELD ;  /* 0x0000000000007946 */ /* 0x000fe80003800000 */
[----:B------:R-:W-:-:S06]  /*6c30*/  HFMA2.BF16_V2 R5, R0, 1, 1, R4 ;  /* 0x3f803f8000057831 */ /* 0x000fcc0000200004 */
[----:B------:R-:W2:Y:S02]  /*6c40*/  ATOMG.E.CAS.STRONG.GPU PT, R5, [R2+-0x2], R4, R5 ;  /* 0xfffffe04020573a9 */ /* 0x000ea400001ee105 */
[----:B--2---:R-:W-:Y:S01]  /*6c50*/  ISETP.NE.AND P0, PT, R4, R5, PT ;  /* 0x000000050400720c */ /* 0x004fe20003f05270 */
[----:B------:R-:W-:-:S12]  /*6c60*/  IMAD.MOV.U32 R4, RZ, RZ, R5 ;  /* 0x000000ffff047224 */ /* 0x000fd800078e0005 */
[----:B------:R-:W-:Y:S05]  /*6c70*/  @P0 BRA `(.L_x_17796) ;  /* 0xffffff9000000947 */ /* 0x000fea000383ffff */
.L_x_17795:
[----:B------:R-:W-:Y:S05]  /*6c80*/  BSYNC B1 ;  /* 0x0000000000017941 */ /* 0x000fea0003800000 */
.L_x_17786:
[----:B------:R-:W-:Y:S05]  /*6c90*/  BRA `(.L_x_17797) ;  /* 0x000000b000007947 */ /* 0x000fea0003800000 */
.L_x_17785:
[----:B0-----:R0:W5:Y:S01]  /*6ca0*/  LDG.E R4, [R2.64] ;  /* 0x0000002402047981 */ /* 0x001162000c1e1900 */
[----:B------:R-:W1:Y:S02]  /*6cb0*/  I2F.RZ R0, RZ ;  /* 0x000000ff00007306 */ /* 0x000e64000020d400 */
[----:B-1----:R-:W-:-:S04]  /*6cc0*/  F2FP.BF16.PACK_AB.RZ R0, RZ, R0 ;  /* 0x00000000ff00723e */ /* 0x002fc800000190ff */
[----:B0-----:R-:W-:-:S04]  /*6cd0*/  PRMT R0, R0, 0x5410, R0 ;  /* 0x0000541000007816 */ /* 0x001fc80000000000 */
.L_x_17798:
[----:B-----5:R-:W-:Y:S01]  /*6ce0*/  PRMT R0, R23, 0x7610, R0 ;  /* 0x0000761017007816 */ /* 0x020fe20000000000 */
[----:B------:R-:W-:Y:S04]  /*6cf0*/  YIELD ;  /* 0x0000000000007946 */ /* 0x000fe80003800000 */
[----:B------:R-:W-:-:S06]  /*6d00*/  HFMA2.BF16_V2 R5, R0, 1, 1, R4 ;  /* 0x3f803f8000057831 */ /* 0x000fcc0000200004 */
[----:B------:R-:W2:Y:S02]  /*6d10*/  ATOMG.E.CAS.STRONG.GPU PT, R5, [R2], R4, R5 ;  /* 0x00000004020573a9 */ /* 0x000ea400001ee105 */
[-C--:B--2---:R-:W-:Y:S02]  /*6d20*/  ISETP.NE.AND P0, PT, R4, R5.reuse, PT ;  /* 0x000000050400720c */ /* 0x084fe40003f05270 */
[----:B------:R-:W-:-:S11]  /*6d30*/  MOV R4, R5 ;  /* 0x0000000500047202 */ /* 0x000fd60000000f00 */
[----:B------:R-:W-:Y:S05]  /*6d40*/  @P0 BRA `(.L_x_17798) ;  /* 0xffffff9000000947 */ /* 0x000fea000383ffff */
.L_x_17797:
[----:B------:R-:W-:Y:S05]  /*6d50*/  BSYNC B0 ;  /* 0x0000000000007941 */ /* 0x000fea0003800000 */
.L_x_17784:
[----:B------:R-:W-:Y:S01]  /*6d60*/  IMAD R17, R24, 0x200, R19 ;  /* 0x0000020018117824 */ /* 0x000fe200078e0213 */
[----:B------:R-:W-:-:S04]  /*6d70*/  HFMA2.MMA R3, -RZ, RZ, 0, 0 ;  /* 0x00000000ff037435 */ /* 0x000fc800000001ff */
[----:B------:R-:W-:-:S05]  /*6d80*/  IADD3 R17, R17, 0x80, RZ ;  /* 0x0000008011117810 */ /* 0x000fca0007ffe0ff */
[----:B------:R-:W-:Y:S02]  /*6d90*/  IMAD.MOV.U32 R2, RZ, RZ, R17 ;  /* 0x000000ffff027224 */ /* 0x000fe400078e0011 */
.L_x_17704:
[----:B------:R-:W-:Y:S05]  /*6da0*/  BSYNC B6 ;  /* 0x0000000000067941 */ /* 0x000fea0003800000 */
.L_x_17703:
[----:B------:R-:W-:Y:S01]  /*6db0*/  ISETP.GE.U32.AND P0, PT, R2, c[0x0][0x160], PT ;  /* 0x0000580002007a0c */ /* 0x000fe20003f06070 */
[----:B------:R-:W-:Y:S03]  /*6dc0*/  BSSY B6, `(.L_x_17799) ;  /* 0x00006a0000067945 */ /* 0x000fe60003800000 */
[----:B------:R-:W-:-:S13]  /*6dd0*/  ISETP.GE.AND.EX P0, PT, R3, c[0x0][0x164], PT, P0 ;  /* 0x0000590003007a0c */ /* 0x000fda0003f06300 */
[----:B------:R-:W-:Y:S05]  /*6de0*/  @P0 BRA `(.L_x_17800) ;  /* 0x000069d000000947 */ /* 0x000fea0003800000 */
[----:B------:R-:W-:Y:S01]  /*6df0*/  ISETP.NE.AND P0, PT, RZ, c[0x0][0x168], PT ;  /* 0x00005a00ff007a0c */ /* 0x000fe20003f05270 */
[----:B------:R-:W-:Y:S02]  /*6e00*/  IMAD.MOV.U32 R0, RZ, RZ, RZ ;  /* 0x000000ffff007224 */ /* 0x000fe400078e00ff */
[----:B------:R-:W-:-:S10]  /*6e10*/  IMAD.MOV.U32 R22, RZ, RZ, RZ ;  /* 0x000000ffff167224 */ /* 0x000fd400078e00ff */
[----:B------:R-:W-:Y:S05]  /*6e20*/  @!P0 BRA `(.L_x_17801) ;  /* 0x00000e0000008947 */ /* 0x000fea0003800000 */
[----:B------:R-:W-:Y:S01]  /*6e30*/  MOV R16, RZ ;  /* 0x000000ff00107202 */ /* 0x000fe20000000f00 */
[----:B------:R-:W-:-:S04]  /*6e40*/  IMAD.MOV.U32 R4, RZ, RZ, 0x1 ;  /* 0x00000001ff047424 */ /* 0x000fc800078e00ff */
        /* <DEDUP_REMOVED lines=8> */
[----:B------:R-:W-:Y:S01]  /*6ed0*/  HFMA2.MMA R2, -RZ, RZ, 0, 0 ;  /* 0x00000000ff027435 */ /* 0x000fe200000001ff */
[----:B------:R-:W-:-:S05]  /*6ee0*/  IMAD.MOV.U32 R6, RZ, RZ, c[0x0][0x168] ;  /* 0x00005a00ff067624 */ /* 0x000fca00078e00ff */
[----:B------:R-:W-:-:S04]  /*6ef0*/  ISETP.NE.AND P0, PT, R6, 0x2, PT ;  /* 0x000000020600780c */ /* 0x000fc80003f05270 */
        /* <DEDUP_REMOVED lines=211> */
.L_x_17801:
        /* <DEDUP_REMOVED lines=33> */
.L_x_17803:
[----:B------:R-:W-:Y:S05]  /*7e40*/  BSYNC B7 ;  /* 0x0000000000077941 */ /* 0x000fea0003800000 */
.L_x_17802:
        /* <DEDUP_REMOVED lines=28> */
[----:B------:R-:W-:Y:S02]  /*8010*/  IMAD R0, R0, c[0x0][0x388], RZ ;  /* 0x0000e20000007a24 */ /* 0x000fe400078e02ff */
[----:B------:R-:W-:Y:S01]  /*8020*/  IMAD.MOV.U32 R4, RZ, RZ, R12 ;  /* 0x000000ffff047224 */ /* 0x000fe200078e000c */
[----:B------:R-:W-:Y:S01]  /*8030*/  MOV R12, R2 ;  /* 0x00000002000c7202 */ /* 0x000fe20000000f00 */
[----:B------:R-:W-:-:S04]  /*8040*/  IMAD R5, R5, c[0x0][0x38c], R0 ;  /* 0x0000e30005057a24 */ /* 0x000fc800078e0200 */
[----:B------:R-:W-:Y:S02]  /*8050*/  IMAD.IADD R5, R5, 0x1, R13 ;  /* 0x0000000105057824 */ /* 0x000fe400078e020d */
[----:B------:R-:W-:Y:S01]  /*8060*/  IMAD.MOV.U32 R13, RZ, RZ, R3 ;  /* 0x000000ffff0d7224 */ /* 0x000fe200078e0003 */
[----:B------:R-:W-:Y:S05]  /*8070*/  BRA `(.L_x_17807) ;  /* 0x0000017000007947 */ /* 0x000fea0003800000 */
.L_x_17806:
[----:B------:R-:W0:Y:S01]  /*8080*/  I2F.U32.RP R4, c[0x0][0x388] ;  /* 0x0000e20000047b06 */ /* 0x000e220000209000 */
[----:B------:R-:W-:Y:S01]  /*8090*/  HFMA2.MMA R2, -RZ, RZ, 0, 0 ;  /* 0x00000000ff027435 */ /* 0x000fe200000001ff */
[----:B------:R-:W-:Y:S01]  /*80a0*/  ISETP.NE.U32.AND P2, PT, RZ, c[0x0][0x388], PT ;  /* 0x0000e200ff007a0c */ /* 0x000fe20003f45070 */
[----:B------:R-:W-:-:S05]  /*80b0*/  IMAD.MOV.U32 R13, RZ, RZ, RZ ;  /* 0x000000ffff0d7224 */ /* 0x000fca00078e00ff */
[----:B0-----:R-:W0:Y:S02]  /*80c0*/  MUFU.RCP R4, R4 ;  /* 0x0000000400047308 */ /* 0x001e240000001000 */
[----:B0-----:R-:W-:-:S06]  /*80d0*/  IADD3 R5, R4, 0xffffffe, RZ ;  /* 0x0ffffffe04057810 */ /* 0x001fcc0007ffe0ff */
[----:B------:R0:W1:Y:S02]  /*80e0*/  F2I.FTZ.U32.TRUNC.NTZ R3, R5 ;  /* 0x0000000500037305 */ /* 0x000064000021f000 */
[----:B0-----:R-:W-:Y:S01]  /*80f0*/  MOV R5, RZ ;  /* 0x000000ff00057202 */ /* 0x001fe20000000f00 */
[----:B-1----:R-:W-:-:S04]  /*8100*/  IMAD.MOV R7, RZ, RZ, -R3 ;  /* 0x000000ffff077224 */ /* 0x002fc800078e0a03 */
        /* <DEDUP_REMOVED lines=14> */
.L_x_17807:
[----:B------:R-:W-:Y:S05]  /*81f0*/  BSYNC B0 ;  /* 0x0000000000007941 */ /* 0x000fea0003800000 */
.L_x_17805:
[----:B------:R-:W-:Y:S01]  /*8200*/  MOV R0, c[0x0][0x380] ;  /* 0x0000e00000007a02 */ /* 0x000fe20000000f00 */
[----:B------:R-:W-:Y:S02]  /*8210*/  IMAD R5, R5, c[0x0][0x450], RZ ;  /* 0x0001140005057a24 */ /* 0x000fe400078e02ff */
[----:B------:R-:W-:Y:S01]  /*8220*/  IMAD.WIDE.U32 R18, R4, c[0x0][0x450], RZ ;  /* 0x0001140004127a25 */ /* 0x000fe200078e00ff */
        /* <DEDUP_REMOVED lines=25> */
.L_x_17809:
[----:B------:R-:W0:Y:S01]  /*83c0*/  I2F.U32.RP R4, c[0x0][0x390] ;  /* 0x0000e40000047b06 */ /* 0x000e220000209000 */
[----:B------:R-:W-:Y:S01]  /*83d0*/  IMAD.MOV.U32 R2, RZ, RZ, RZ ;  /* 0x000000ffff027224 */ /* 0x000fe200078e00ff */
[----:B------:R-:W-:Y:S01]  /*83e0*/  ISETP.NE.U32.AND P2, PT, RZ, c[0x0][0x390], PT ;  /* 0x0000e400ff007a0c */ /* 0x000fe20003f45070 */
[----:B------:R-:W-:-:S05]  /*83f0*/  HFMA2.MMA R13, -RZ, RZ, 0, 0 ;  /* 0x00000000ff0d7435 */ /* 0x000fca00000001ff */
[----:B0-----:R-:W0:Y:S02]  /*8400*/  MUFU.RCP R4, R4 ;  /* 0x0000000400047308 */ /* 0x001e240000001000 */
[----:B0-----:R-:W-:-:S06]  /*8410*/  IADD3 R5, R4, 0xffffffe, RZ ;  /* 0x0ffffffe04057810 */ /* 0x001fcc0007ffe0ff */
        /* <DEDUP_REMOVED lines=17> */
.L_x_17810:
[----:B------:R-:W-:Y:S05]  /*8530*/  BSYNC B0 ;  /* 0x0000000000007941 */ /* 0x000fea0003800000 */
.L_x_17808:
[----:B------:R-:W-:Y:S02]  /*8540*/  IMAD.MOV.U32 R0, RZ, RZ, c[0x0][0x380] ;  /* 0x0000e000ff007624 */ /* 0x000fe400078e00ff */
[----:B------:R-:W-:Y:S02]  /*8550*/  IMAD R5, R5, c[0x0][0x458], RZ ;  /* 0x0001160005057a24 */ /* 0x000fe400078e02ff */
[----:B------:R-:W-:Y:S01]  /*8560*/  IMAD.MOV.U32 R19, RZ, RZ, R16 ;  /* 0x000000ffff137224 */ /* 0x000fe200078e0010 */
[----:B------:R-:W-:Y:S01]  /*8570*/  ISETP.NE.AND P0, PT, R0, 0x2, PT ;  /* 0x000000020000780c */ /* 0x000fe20003f05270 */
[C---:B------:R-:W-:Y:S02]  /*8580*/  IMAD R5, R4.reuse, c[0x0][0x45c], R5 ;  /* 0x0001170004057a24 */ /* 0x040fe400078e0205 */
[----:B------:R-:W-:-:S05]  /*8590*/  IMAD.WIDE.U32 R18, R4, c[0x0][0x458], R18 ;  /* 0x0001160004127a25 */ /* 0x000fca00078e0012 */
        /* <DEDUP_REMOVED lines=23> */
.L_x_17812:
        /* <DEDUP_REMOVED lines=23> */
.L_x_17813:
[----:B------:R-:W-:Y:S05]  /*8880*/  BSYNC B0 ;  /* 0x0000000000007941 */ /* 0x000fea0003800000 */
.L_x_17811:
[----:B------:R-:W-:Y:S01]  /*8890*/  MOV R0, c[0x0][0x380] ;  /* 0x0000e00000007a02 */ /* 0x000fe20000000f00 */
[----:B------:R-:W-:Y:S02]  /*88a0*/  IMAD R5, R5, c[0x0][0x460], RZ ;  /* 0x0001180005057a24 */ /* 0x000fe400078e02ff */
[----:B------:R-:W-:Y:S01]  /*88b0*/  IMAD.MOV.U32 R19, RZ, RZ, R16 ;  /* 0x000000ffff137224 */ /* 0x000fe200078e0010 */
        /* <DEDUP_REMOVED lines=26> */
.L_x_17815:
[----:B------:R-:W0:Y:S01]  /*8a60*/  I2F.U32.RP R4, c[0x0][0x3a0] ;  /* 0x0000e80000047b06 */ /* 0x000e220000209000 */
[----:B------:R-:W-:Y:S01]  /*8a70*/  IMAD.MOV.U32 R2, RZ, RZ, RZ ;  /* 0x000000ffff027224 */ /* 0x000fe200078e00ff */
[----:B------:R-:W-:Y:S01]  /*8a80*/  ISETP.NE.U32.AND P2, PT, RZ, c[0x0][0x3a0], PT ;  /* 0x0000e800ff007a0c */ /* 0x000fe20003f45070 */
[----:B------:R-:W-:-:S05]  /*8a90*/  IMAD.MOV.U32 R13, RZ, RZ, RZ ;  /* 0x000000ffff0d7224 */ /* 0x000fca00078e00ff */
        /* <DEDUP_REMOVED lines=19> */
.L_x_17816:
[----:B------:R-:W-:Y:S05]  /*8bd0*/  BSYNC B0 ;  /* 0x0000000000007941 */ /* 0x000fea0003800000 */
.L_x_17814:
[----:B------:R-:W-:Y:S01]  /*8be0*/  IMAD.MOV.U32 R0, RZ, RZ, c[0x0][0x380] ;  /* 0x0000e000ff007624 */ /* 0x000fe200078e00ff */
[----:B------:R-:W-:Y:S01]  /*8bf0*/  MOV R19, R16 ;  /* 0x0000001000137202 */ /* 0x000fe20000000f00 */
[----:B------:R-:W-:-:S03]  /*8c00*/  IMAD R5, R5, c[0x0][0x468], RZ ;  /* 0x00011a0005057a24 */ /* 0x000fc600078e02ff */
[----:B------:R-:W-:Y:S01]  /*8c10*/  ISETP.NE.AND P0, PT, R0, 0x4, PT ;  /* 0x000000040000780c */ /* 0x000fe20003f05270 */
[----:B------:R-:W-:-:S04]  /*8c20*/  IMAD.WIDE.U32 R18, R4, c[0x0][0x468], R18 ;  /* 0x00011a0004127a25 */ /* 0x000fc800078e0012 */
[----:B------:R-:W-:-:S04]  /*8c30*/  IMAD R5, R4, c[0x0][0x46c], R5 ;  /* 0x00011b0004057a24 */ /* 0x000fc800078e0205 */
[----:B------:R-:W-:-:S04]  /*8c40*/  IMAD.IADD R16, R19, 0x1, R5 ;  /* 0x0000000113107824 */ /* 0x000fc800078e0205 */
        /* <DEDUP_REMOVED lines=22> */
.L_x_17818:
        /* <DEDUP_REMOVED lines=23> */
.L_x_17819:
[----:B------:R-:W-:Y:S05]  /*8f20*/  BSYNC B0 ;  /* 0x0000000000007941 */ /* 0x000fea0003800000 */
.L_x_17817:
        /* <DEDUP_REMOVED lines=29> */
.L_x_17821:
        /* <DEDUP_REMOVED lines=23> */
.L_x_17822:
[----:B------:R-:W-:Y:S05]  /*9270*/  BSYNC B0 ;  /* 0x0000000000007941 */ /* 0x000fea0003800000 */
.L_x_17820:
        /* <DEDUP_REMOVED lines=29> */
.L_x_17824:
        /* <DEDUP_REMOVED lines=23> */
.L_x_17825:
[----:B------:R-:W-:Y:S05]  /*95c0*/  BSYNC B0 ;  /* 0x0000000000007941 */ /* 0x000fea0003800000 */
.L_x_17823:
        /* <DEDUP_REMOVED lines=29> */
.L_x_17827:
        /* <DEDUP_REMOVED lines=23> */
.L_x_17828:
[----:B------:R-:W-:Y:S05]  /*9910*/  BSYNC B0 ;  /* 0x0000000000007941 */ /* 0x000fea0003800000 */
.L_x_17826:
        /* <DEDUP_REMOVED lines=17> */
[----:B------:R-:W-:Y:S05]  /*9a30*/  CALL.REL.NOINC `($__internal_26_$__cuda_sm20_div_u64) ;  /* 0x00010f4000007944 */ /* 0x000fea0003c00000 */
        /* <DEDUP_REMOVED lines=11> */
.L_x_17830:
[----:B------:R-:W0:Y:S01]  /*9af0*/  I2F.U32.RP R4, c[0x0][0x3c8] ;  /* 0x0000f20000047b06 */ /* 0x000e220000209000 */
[----:B------:R-:W-:Y:S01]  /*9b00*/  HFMA2.MMA R2, -RZ, RZ, 0, 0 ;  /* 0x00000000ff027435 */ /* 0x000fe200000001ff */
        /* <DEDUP_REMOVED lines=21> */
.L_x_17831:
[----:B------:R-:W-:Y:S05]  /*9c60*/  BSYNC B0 ;  /* 0x0000000000007941 */ /* 0x000fea0003800000 */
.L_x_17829:
[----:B------:R-:W-:Y:S01]  /*9c70*/  MOV R0, c[0x0][0x380] ;  /* 0x0000e00000007a02 */ /* 0x000fe20000000f00 */
        /* <DEDUP_REMOVED lines=28> */
.L_x_17833:
        /* <DEDUP_REMOVED lines=23> */
.L_x_17834:
[----:B------:R-:W-:Y:S05]  /*9fb0*/  BSYNC B0 ;  /* 0x0000000000007941 */ /* 0x000fea0003800000 */
.L_x_17832:
        /* <DEDUP_REMOVED lines=29> */
.L_x_17836:
        /* <DEDUP_REMOVED lines=23> */
.L_x_17837:
[----:B------:R-:W-:Y:S05]  /*a300*/  BSYNC B0 ;  /* 0x0000000000007941 */ /* 0x000fea0003800000 */
.L_x_17835:
        /* <DEDUP_REMOVED lines=29> */
.L_x_17839:
        /* <DEDUP_REMOVED lines=23> */
.L_x_17840:
[----:B------:R-:W-:Y:S05]  /*a650*/  BSYNC B0 ;  /* 0x0000000000007941 */ /* 0x000fea0003800000 */
.L_x_17838:
        /* <DEDUP_REMOVED lines=29> */
.L_x_17842:
        /* <DEDUP_REMOVED lines=23> */
.L_x_17843:
[----:B------:R-:W-:Y:S05]  /*a9a0*/  BSYNC B0 ;  /* 0x0000000000007941 */ /* 0x000fea0003800000 */
.L_x_17841:
        /* <DEDUP_REMOVED lines=29> */
.L_x_17845:
        /* <DEDUP_REMOVED lines=23> */
.L_x_17846:
[----:B------:R-:W-:Y:S05]  /*acf0*/  BSYNC B0 ;  /* 0x0000000000007941 */ /* 0x000fea0003800000 */
.L_x_17844:
        /* <DEDUP_REMOVED lines=29> */
.L_x_17848:
        /* <DEDUP_REMOVED lines=23> */
.L_x_17849:
[----:B------:R-:W-:Y:S05]  /*b040*/  BSYNC B0 ;  /* 0x0000000000007941 */ /* 0x000fea0003800000 */
.L_x_17847:
        /* <DEDUP_REMOVED lines=29> */
.L_x_17851:
        /* <DEDUP_REMOVED lines=23> */
.L_x_17852:
[----:B------:R-:W-:Y:S05]  /*b390*/  BSYNC B0 ;  /* 0x0000000000007941 */ /* 0x000fea0003800000 */
.L_x_17850:
        /* <DEDUP_REMOVED lines=29> */
.L_x_17854:
        /* <DEDUP_REMOVED lines=23> */
.L_x_17855:
[----:B------:R-:W-:Y:S05]  /*b6e0*/  BSYNC B0 ;  /* 0x0000000000007941 */ /* 0x000fea0003800000 */
.L_x_17853:
        /* <DEDUP_REMOVED lines=29> */
.L_x_17857:
        /* <DEDUP_REMOVED lines=23> */
.L_x_17858:
[----:B------:R-:W-:Y:S05]  /*ba30*/  BSYNC B0 ;  /* 0x0000000000007941 */ /* 0x000fea0003800000 */
.L_x_17856:
        /* <DEDUP_REMOVED lines=29> */
.L_x_17860:
        /* <DEDUP_REMOVED lines=23> */
.L_x_17861:
[----:B------:R-:W-:Y:S05]  /*bd80*/  BSYNC B0 ;  /* 0x0000000000007941 */ /* 0x000fea0003800000 */
.L_x_17859:
        /* <DEDUP_REMOVED lines=29> */
.L_x_17863:
        /* <DEDUP_REMOVED lines=23> */
.L_x_17864:
[----:B------:R-:W-:Y:S05]  /*c0d0*/  BSYNC B0 ;  /* 0x0000000000007941 */ /* 0x000fea0003800000 */
.L_x_17862:
        /* <DEDUP_REMOVED lines=29> */
.L_x_17866:
        /* <DEDUP_REMOVED lines=23> */
.L_x_17867:
[----:B------:R-:W-:Y:S05]  /*c420*/  BSYNC B0 ;  /* 0x0000000000007941 */ /* 0x000fea0003800000 */
.L_x_17865:
        /* <DEDUP_REMOVED lines=29> */
.L_x_17869:
        /* <DEDUP_REMOVED lines=23> */
.L_x_17870:
[----:B------:R-:W-:Y:S05]  /*c770*/  BSYNC B0 ;  /* 0x0000000000007941 */ /* 0x000fea0003800000 */
.L_x_17868:
        /* <DEDUP_REMOVED lines=29> */
.L_x_17872:
        /* <DEDUP_REMOVED lines=23> */
.L_x_17873:
[----:B------:R-:W-:Y:S05]  /*cac0*/  BSYNC B0 ;  /* 0x0000000000007941 */ /* 0x000fea0003800000 */
.L_x_17871:
        /* <DEDUP_REMOVED lines=27> */
.L_x_17875:
        /* <DEDUP_REMOVED lines=21> */
[----:B------:R-:W-:Y:S02]  /*cdd0*/  MOV R3, RZ ;  /* 0x000000ff00037202 */ /* 0x000fe40000000f00 */
.L_x_17876:
[----:B------:R-:W-:Y:S05]  /*cde0*/  BSYNC B0 ;  /* 0x0000000000007941 */ /* 0x000fea0003800000 */
.L_x_17874:
        /* <DEDUP_REMOVED lines=18> */
[----:B------:R-:W-:Y:S01]  /*cf10*/  MOV R2, R0 ;  /* 0x0000000000027202 */ /* 0x000fe20000000f00 */
[----:B------:R-:W-:Y:S01]  /*cf20*/  IMAD.MOV.U32 R3, RZ, RZ, R5 ;  /* 0x000000ffff037224 */ /* 0x000fe200078e0005 */
[----:B------:R-:W-:Y:S05]  /*cf30*/  BRA `(.L_x_17879) ;  /* 0x0000012000007947 */ /* 0x000fea0003800000 */
.L_x_17878:
        /* <DEDUP_REMOVED lines=11> */
[----:B------:R-:W-:Y:S02]  /*cff0*/  IMAD R2, R3, c[0x0][0x448], R2 ;  /* 0x0001120003027a24 */ /* 0x000fe400078e0202 */
[----:B------:R-:W-:-:S03]  /*d000*/  IMAD.MOV.U32 R3, RZ, RZ, RZ ;  /* 0x000000ffff037224 */ /* 0x000fc600078e00ff */
[----:B------:R-:W-:-:S13]  /*d010*/  ISETP.GE.U32.AND P0, PT, R2, c[0x0][0x448], PT ;  /* 0x0001120002007a0c */ /* 0x000fda0003f06070 */
[----:B------:R-:W-:-:S04]  /*d020*/  @P0 IADD3 R2, R2, -c[0x0][0x448], RZ ;  /* 0x8001120002020a10 */ /* 0x000fc80007ffe0ff */
[----:B------:R-:W-:-:S13]  /*d030*/  ISETP.GE.U32.AND P0, PT, R2, c[0x0][0x448], PT ;  /* 0x0001120002007a0c */ /* 0x000fda0003f06070 */
[----:B------:R-:W-:Y:S02]  /*d040*/  @P0 IADD3 R2, R2, -c[0x0][0x448], RZ ;  /* 0x8001120002020a10 */ /* 0x000fe40007ffe0ff */
[----:B------:R-:W-:Y:S02]  /*d050*/  @!P1 LOP3.LUT R2, RZ, c[0x0][0x448], RZ, 0x33, !PT ;  /* 0x00011200ff029a12 */ /* 0x000fe400078e33ff */
.L_x_17879:
[----:B------:R-:W-:Y:S05]  /*d060*/  BSYNC B0 ;  /* 0x0000000000007941 */ /* 0x000fea0003800000 */
.L_x_17877:
[----:B------:R-:W-:Y:S01]  /*d070*/  MOV R19, R16 ;  /* 0x0000001000137202 */ /* 0x000fe20000000f00 */
[----:B------:R-:W-:-:S04]  /*d080*/  IMAD R3, R3, c[0x0][0x510], RZ ;  /* 0x0001440003037a24 */ /* 0x000fc800078e02ff */
[----:B------:R-:W-:-:S04]  /*d090*/  IMAD.WIDE.U32 R18, R2, c[0x0][0x510], R18 ;  /* 0x0001440002127a25 */ /* 0x000fc800078e0012 */
[----:B------:R-:W-:-:S04]  /*d0a0*/  IMAD R3, R2, c[0x0][0x514], R3 ;  /* 0x0001450002037a24 */ /* 0x000fc800078e0203 */
[----:B------:R-:W-:Y:S02]  /*d0b0*/  IMAD.IADD R16, R19, 0x1, R3 ;  /* 0x0000000113107824 */ /* 0x000fe400078e0203 */
.L_x_17804:
        /* <DEDUP_REMOVED lines=10> */
[----:B------:R-:W-:Y:S02]  /*d160*/  ISETP.NE.AND.EX P1, PT, RZ, RZ, PT, P1 ;  /* 0x000000ffff00720c */ /* 0x000fe40003f25310 */
[----:B------:R-:W-:-:S04]  /*d170*/  MOV R3, UR5 ;  /* 0x0000000500037c02 */ /* 0x000fc80008000f00 */
        /* <DEDUP_REMOVED lines=12> */
[----:B------:R-:W-:Y:S01]  /*d240*/  IMAD.MOV.U32 R5, RZ, RZ, R3 ;  /* 0x000000ffff057224 */ /* 0x000fe200078e0003 */
[----:B------:R-:W-:Y:S01]  /*d250*/  HFMA2.MMA R15, -RZ, RZ, 0, 0.19775390625 ;  /* 0x00003254ff0f7435 */ /* 0x000fe200000001ff */
[----:B------:R-:W-:Y:S01]  /*d260*/  LOP3.LUT R0, R2, 0x2, RZ, 0xc0, !PT ;  /* 0x0000000202007812 */ /* 0x000fe200078ec0ff */
[----:B------:R-:W-:Y:S02]  /*d270*/  BSSY B2, `(.L_x_17884) ;  /* 0x000000e000027945 */ /* 0x000fe40003800000 */
[----:B------:R0:W1:Y:S01]  /*d280*/  LDG.E R6, [R4] ;  /* 0x0000000004067381 */ /* 0x00006200001e0900 */
[C---:B------:R-:W-:Y:S01]  /*d290*/  ISETP.EQ.U32.AND P0, PT, R0.reuse, RZ, PT ;  /* 0x000000ff0000720c */ /* 0x040fe20003f02070 */
[----:B------:R-:W-:-:S04]  /*d2a0*/  IMAD.SHL.U32 R10, R0, 0x8, RZ ;  /* 0x00000008000a7824 */ /* 0x000fc800078e00ff */
[----:B------:R-:W-:Y:S01]  /*d2b0*/  SEL R15, R15, 0x5410, P0 ;  /* 0x000054100f0f7807 */ /* 0x000fe20000000000 */
[----:B--2--5:R-:W-:-:S05]  /*d2c0*/  HFMA2.BF16_V2 R9, R23.H0_H0, 1, 1, R8.H0_H0 ;  /* 0x3f803f8017097831 */ /* 0x024fca0000240808 */
[----:B01----:R-:W-:-:S04]  /*d2d0*/  LOP3.LUT R9, R9, 0xffff, RZ, 0xc0, !PT ;  /* 0x0000ffff09097812 */ /* 0x003fc800078ec0ff */
.L_x_17885:
        /* <DEDUP_REMOVED lines=8> */
.L_x_17884:
[----:B------:R-:W-:Y:S01]  /*d360*/  SHF.R.U32.HI R4, RZ, R10, R6 ;  /* 0x0000000aff047219 */ /* 0x000fe20000011606 */
[----:B------:R-:W-:Y:S01]  /*d370*/  BSSY B2, `(.L_x_17886) ;  /* 0x0000022000027945 */ /* 0x000fe20003800000 */
[----:B------:R-:W-:Y:S02]  /*d380*/  PRMT R5, R8, 0x9910, RZ ;  /* 0x0000991008057816 */ /* 0x000fe400000000ff */
[----:B------:R-:W-:-:S04]  /*d390*/  PRMT R0, R4, 0x9910, RZ ;  /* 0x0000991004007816 */ /* 0x000fc800000000ff */
[----:B------:R-:W-:-:S13]  /*d3a0*/  ISETP.NE.AND P0, PT, R5, R0, PT ;  /* 0x000000000500720c */ /* 0x000fda0003f05270 */
[----:B------:R-:W-:Y:S05]  /*d3b0*/  @!P0 BRA `(.L_x_17887) ;  /* 0x000001d000008947 */ /* 0x000fea0003800000 */
[----:B------:R-:W-:-:S04]  /*d3c0*/  PRMT R0, R4, 0x7610, R0 ;  /* 0x0000761004007816 */ /* 0x000fc80000000000 */
.L_x_17890:
        /* <DEDUP_REMOVED lines=8> */
[C---:B------:R-:W-:Y:S02]  /*d450*/  ISETP.EQ.U32.AND P0, PT, R8.reuse, RZ, PT ;  /* 0x000000ff0800720c */ /* 0x040fe40003f02070 */
[----:B------:R-:W-:-:S02]  /*d460*/  SHF.L.U32 R10, R8, 0x3, RZ ;  /* 0x00000003080a7819 */ /* 0x000fc400000006ff */
[----:B------:R-:W-:Y:S02]  /*d470*/  LOP3.LUT R7, R0, 0xffff, RZ, 0xc0, !PT ;  /* 0x0000ffff00077812 */ /* 0x000fe400078ec0ff */
[----:B------:R-:W-:Y:S02]  /*d480*/  LOP3.LUT R11, R11, 0xffff, RZ, 0xc0, !PT ;  /* 0x0000ffff0b0b7812 */ /* 0x000fe400078ec0ff */
[----:B------:R-:W-:-:S04]  /*d490*/  SEL R8, R9, 0x5410, P0 ;  /* 0x0000541009087807 */ /* 0x000fc80000000000 */
.L_x_17889:
[CC--:B-1----:R-:W-:Y:S02]  /*d4a0*/  PRMT R13, R6.reuse, R8.reuse, R11 ;  /* 0x00000008060d7216 */ /* 0x0c2fe4000000000b */
[----:B------:R-:W-:-:S04]  /*d4b0*/  PRMT R9, R6, R8, R7 ;  /* 0x0000000806097216 */ /* 0x000fc80000000007 */
[----:B------:R-:W-:Y:S01]  /*d4c0*/  PRMT R15, R9, R8, RZ ;  /* 0x00000008090f7216 */ /* 0x000fe200000000ff */
[----:B------:R-:W1:Y:S02]  /*d4d0*/  ATOMG.E.CAS.STRONG.GPU PT, R13, [R4], R9, R13 ;  /* 0x00000009040d73a9 */ /* 0x000e6400001ee10d */
[----:B-1----:R-:W-:-:S04]  /*d4e0*/  PRMT R6, R13, R8, RZ ;  /* 0x000000080d067216 */ /* 0x002fc800000000ff */
[----:B------:R-:W-:Y:S01]  /*d4f0*/  ISETP.NE.U32.AND P0, PT, R6, R15, PT ;  /* 0x0000000f0600720c */ /* 0x000fe20003f05070 */
[----:B------:R-:W-:-:S12]  /*d500*/  IMAD.MOV.U32 R6, RZ, RZ, R13 ;  /* 0x000000ffff067224 */ /* 0x000fd800078e000d */
[----:B------:R-:W-:Y:S05]  /*d510*/  @P0 BRA `(.L_x_17889) ;  /* 0xffffff8000000947 */ /* 0x000fea000383ffff */
[----:B------:R-:W-:Y:S05]  /*d520*/  BSYNC B3 ;  /* 0x0000000000037941 */ /* 0x000fea0003800000 */
.L_x_17888:
[----:B0-----:R-:W-:Y:S02]  /*d530*/  SHF.R.U32.HI R4, RZ, R10, R13 ;  /* 0x0000000aff047219 */ /* 0x001fe4000001160d */
[----:B------:R-:W-:Y:S02]  /*d540*/  PRMT R5, R0, 0x9910, RZ ;  /* 0x0000991000057816 */ /* 0x000fe400000000ff */
[----:B------:R-:W-:-:S04]  /*d550*/  PRMT R0, R4, 0x9910, RZ ;  /* 0x0000991004007816 */ /* 0x000fc800000000ff */
[----:B------:R-:W-:Y:S02]  /*d560*/  ISETP.NE.AND P0, PT, R5, R0, PT ;  /* 0x000000000500720c */ /* 0x000fe40003f05270 */
[----:B------:R-:W-:-:S11]  /*d570*/  PRMT R0, R4, 0x7610, R0 ;  /* 0x0000761004007816 */ /* 0x000fd60000000000 */
[----:B------:R-:W-:Y:S05]  /*d580*/  @P0 BRA `(.L_x_17890) ;  /* 0xfffffe4000000947 */ /* 0x000fea000383ffff */
.L_x_17887:
[----:B------:R-:W-:Y:S05]  /*d590*/  BSYNC B2 ;  /* 0x0000000000027941 */ /* 0x000fea0003800000 */
.L_x_17886:
[----:B------:R-:W-:Y:S05]  /*d5a0*/  BRA `(.L_x_17891) ;  /* 0x0000010000007947 */ /* 0x000fea0003800000 */
.L_x_17883:
        /* <DEDUP_REMOVED lines=8> */
[----:B------:R-:W-:Y:S02]  /*d630*/  MOV R4, R5 ;  /* 0x0000000500047202 */ /* 0x000fe40000000f00 */
.L_x_17892:
[----:B------:R-:W-:Y:S01]  /*d640*/  PRMT R0, R0, 0x5410, R23 ;  /* 0x0000541000007816 */ /* 0x000fe20000000017 */
[----:B------:R-:W-:Y:S04]  /*d650*/  YIELD ;  /* 0x0000000000007946 */ /* 0x000fe80003800000 */
[----:B------:R-:W-:-:S06]  /*d660*/  HFMA2.BF16_V2 R5, R0, 1, 1, R4 ;  /* 0x3f803f8000057831 */ /* 0x000fcc0000200004 */
[----:B------:R-:W2:Y:S02]  /*d670*/  ATOMG.E.CAS.STRONG.GPU PT, R5, [R2+-0x2], R4, R5 ;  /* 0xfffffe04020573a9 */ /* 0x000ea400001ee105 */
[----:B--2---:R-:W-:Y:S01]  /*d680*/  ISETP.NE.AND P0, PT, R4, R5, PT ;  /* 0x000000050400720c */ /* 0x004fe20003f05270 */
[----:B------:R-:W-:-:S12]  /*d690*/  IMAD.MOV.U32 R4, RZ, RZ, R5 ;  /* 0x000000ffff047224 */ /* 0x000fd800078e0005 */
[----:B------:R-:W-:Y:S05]  /*d6a0*/  @P0 BRA `(.L_x_17892) ;  /* 0xffffff9000000947 */ /* 0x000fea000383ffff */
.L_x_17891:
[----:B------:R-:W-:Y:S05]  /*d6b0*/  BSYNC B1 ;  /* 0x0000000000017941 */ /* 0x000fea0003800000 */
.L_x_17882:
[----:B------:R-:W-:Y:S05]  /*d6c0*/  BRA `(.L_x_17893) ;  /* 0x000000b000007947 */ /* 0x000fea0003800000 */
.L_x_17881:
[----:B0-----:R0:W5:Y:S01]  /*d6d0*/  LDG.E R4, [R2.64] ;  /* 0x0000002402047981 */ /* 0x001162000c1e1900 */
[----:B------:R-:W1:Y:S02]  /*d6e0*/  I2F.RZ R0, RZ ;  /* 0x000000ff00007306 */ /* 0x000e64000020d400 */
[----:B-1----:R-:W-:-:S04]  /*d6f0*/  F2FP.BF16.PACK_AB.RZ R0, RZ, R0 ;  /* 0x00000000ff00723e */ /* 0x002fc800000190ff */
[----:B0-----:R-:W-:-:S04]  /*d700*/  PRMT R0, R0, 0x5410, R0 ;  /* 0x0000541000007816 */ /* 0x001fc80000000000 */
.L_x_17894:
[----:B-----5:R-:W-:Y:S01]  /*d710*/  PRMT R0, R23, 0x7610, R0 ;  /* 0x0000761017007816 */ /* 0x020fe20000000000 */
[----:B------:R-:W-:Y:S04]  /*d720*/  YIELD ;  /* 0x0000000000007946 */ /* 0x000fe80003800000 */
[----:B------:R-:W-:-:S06]  /*d730*/  HFMA2.BF16_V2 R5, R0, 1, 1, R4 ;  /* 0x3f803f8000057831 */ /* 0x000fcc0000200004 */
[----:B------:R-:W2:Y:S02]  /*d740*/  ATOMG.E.CAS.STRONG.GPU PT, R5, [R2], R4, R5 ;  /* 0x00000004020573a9 */ /* 0x000ea400001ee105 */
[-C--:B--2---:R-:W-:Y:S02]  /*d750*/  ISETP.NE.AND P0, PT, R4, R5.reuse, PT ;  /* 0x000000050400720c */ /* 0x084fe40003f05270 */
[----:B------:R-:W-:-:S11]  /*d760*/  MOV R4, R5 ;  /* 0x0000000500047202 */ /* 0x000fd60000000f00 */
[----:B------:R-:W-:Y:S05]  /*d770*/  @P0 BRA `(.L_x_17894) ;  /* 0xffffff9000000947 */ /* 0x000fea000383ffff */
.L_x_17893:
[----:B------:R-:W-:Y:S05]  /*d780*/  BSYNC B0 ;  /* 0x0000000000007941 */ /* 0x000fea0003800000 */
.L_x_17880:
[----:B------:R-:W-:Y:S01]  /*d790*/  IADD3 R17, R17, 0x80, RZ ;  /* 0x0000008011117810 */ /* 0x000fe20007ffe0ff */
[----:B------:R-:W-:-:S04]  /*d7a0*/  HFMA2.MMA R3, -RZ, RZ, 0, 0 ;  /* 0x00000000ff037435 */ /* 0x000fc800000001ff */
[----:B------:R-:W-:Y:S02]  /*d7b0*/  IMAD.MOV.U32 R2, RZ, RZ, R17 ;  /* 0x000000ffff027224 */ /* 0x000fe400078e0011 */
.L_x_17800:
[----:B------:R-:W-:Y:S05]  /*d7c0*/  BSYNC B6 ;  /* 0x0000000000067941 */ /* 0x000fea0003800000 */
.L_x_17799:
        /* <DEDUP_REMOVED lines=8> */
[----:B------:R-:W-:Y:S01]  /*d850*/  HFMA2.MMA R4, -RZ, RZ, 0, 5.9604644775390625e-08 ;  /* 0x00000001ff047435 */ /* 0x000fe200000001ff */
[----:B------:R-:W-:-:S04]  /*d860*/  IMAD.MOV.U32 R16, RZ, RZ, RZ ;  /* 0x000000ffff107224 */ /* 0x000fc800078e00ff */
[----:B------:R-:W-:-:S05]  /*d870*/  IMAD.HI.U32 R2, R17, c[0x0][0x170], R16 ;  /* 0x00005c0011027a27 */ /* 0x000fca00078e0010 */
[----:B------:R-:W-:Y:S02]  /*d880*/  ISETP.NE.AND P0, PT, R4, c[0x0][0x168], PT ;  /* 0x00005a0004007a0c */ /* 0x000fe40003f05270 */
[----:B------:R-:W-:-:S05]  /*d890*/  SHF.R.U32.HI R3, RZ, c[0x0][0x174], R2 ;  /* 0x00005d00ff037a19 */ /* 0x000fca0000011602 */
[----:B------:R-:W-:-:S04]  /*d8a0*/  IMAD.MOV R0, RZ, RZ, -R3 ;  /* 0x000000ffff007224 */ /* 0x000fc800078e0a03 */
        /* <DEDUP_REMOVED lines=208> */
[----:B------:R-:W-:-:S03]  /*e5b0*/  IMAD.MOV R7, RZ, RZ, -R5 ;  /* 0x000000ffff077224 */ /* 0x000fc600078e0a05 */
        /* <DEDUP_REMOVED lines=9> */
.L_x_17897:
        /* <DEDUP_REMOVED lines=33> */
.L_x_17899:
[----:B------:R-:W-:Y:S05]  /*e860*/  BSYNC B7 ;  /* 0x0000000000077941 */ /* 0x000fea0003800000 */
.L_x_17898:
[----:B------:R-:W-:Y:S01]  /*e870*/  ULDC.U8 UR4, c[0x0][0x378] ;  /* 0x0000de0000047ab9 */ /* 0x000fe20000000000 */
[--C-:B------:R-:W-:Y:S02]  /*e880*/  SHF.R.S32.HI R13, RZ, 0x1f, R19.reuse ;  /* 0x0000001fff0d7819 */ /* 0x100fe40000011413 */
[----:B------:R-:W-:Y:S02]  /*e890*/  ISETP.NE.AND P1, PT, RZ, UR4, PT ;  /* 0x00000004ff007c0c */ /* 0x000fe4000bf25270 */
[----:B------:R-:W-:Y:S02]  /*e8a0*/  SHF.R.S32.HI R3, RZ, 0x1f, R19 ;  /* 0x0000001fff037819 */ /* 0x000fe40000011413 */
[----:B------:R-:W-:Y:S02]  /*e8b0*/  LOP3.LUT R13, R13, c[0x0][0x370], RZ, 0xc0, !PT ;  /* 0x0000dc000d0d7a12 */ /* 0x000fe400078ec0ff */
[----:B------:R-:W-:Y:S02]  /*e8c0*/  LOP3.LUT R3, R3, c[0x0][0x374], RZ, 0xc0, !PT ;  /* 0x0000dd0003037a12 */ /* 0x000fe400078ec0ff */
[----:B------:R-:W-:-:S04]  /*e8d0*/  IADD3 R12, P0, R18, R13, RZ ;  /* 0x0000000d120c7210 */ /* 0x000fc80007f1e0ff */
[----:B------:R-:W-:Y:S01]  /*e8e0*/  IADD3.X R13, R19, R3, RZ, P0, !PT ;  /* 0x00000003130d7210 */ /* 0x000fe200007fe4ff */
[----:B------:R-:W-:-:S03]  /*e8f0*/  IMAD.MOV.U32 R18, RZ, RZ, R12 ;  /* 0x000000ffff127224 */ /* 0x000fc600078e000c */
[----:B------:R-:W-:Y:S01]  /*e900*/  MOV R16, R13 ;  /* 0x0000000d00107202 */ /* 0x000fe20000000f00 */
        /* <DEDUP_REMOVED lines=15> */
[----:B------:R-:W-:-:S05]  /*ea00*/  IADD3 R5, P0, RZ, -R2, RZ ;  /* 0x80000002ff057210 */ /* 0x000fca0007f1e0ff */
[----:B------:R-:W-:Y:S02]  /*ea10*/  IMAD.X R0, RZ, RZ, ~R3, P0 ;  /* 0x000000ffff007224 */ /* 0x000fe400000e0e03 */
[----:B------:R-:W-:-:S04]  /*ea20*/  IMAD.WIDE.U32 R12, R5, c[0x0][0x388], R12 ;  /* 0x0000e200050c7a25 */ /* 0x000fc800078e000c */
[----:B------:R-:W-:Y:S01]  /*ea30*/  IMAD R0, R0, c[0x0][0x388], RZ ;  /* 0x0000e20000007a24 */ /* 0x000fe200078e02ff */
[----:B------:R-:W-:Y:S02]  /*ea40*/  MOV R4, R12 ;  /* 0x0000000c00047202 */ /* 0x000fe40000000f00 */
[----:B------:R-:W-:Y:S01]  /*ea50*/  MOV R12, R2 ;  /* 0x00000002000c7202 */ /* 0x000fe20000000f00 */
[----:B------:R-:W-:-:S04]  /*ea60*/  IMAD R5, R5, c[0x0][0x38c], R0 ;  /* 0x0000e30005057a24 */ /* 0x000fc800078e0200 */
[----:B------:R-:W-:Y:S02]  /*ea70*/  IMAD.IADD R5, R5, 0x1, R13 ;  /* 0x0000000105057824 */ /* 0x000fe400078e020d */
[----:B------:R-:W-:Y:S01]  /*ea80*/  IMAD.MOV.U32 R13, RZ, RZ, R3 ;  /* 0x000000ffff0d7224 */ /* 0x000fe200078e0003 */
[----:B------:R-:W-:Y:S05]  /*ea90*/  BRA `(.L_x_17903) ;  /* 0x0000017000007947 */ /* 0x000fea0003800000 */
.L_x_17902:
[----:B------:R-:W0:Y:S01]  /*eaa0*/  I2F.U32.RP R4, c[0x0][0x388] ;  /* 0x0000e20000047b06 */ /* 0x000e220000209000 */
[----:B------:R-:W-:Y:S01]  /*eab0*/  IMAD.MOV.U32 R2, RZ, RZ, RZ ;  /* 0x000000ffff027224 */ /* 0x000fe200078e00ff */
[----:B------:R-:W-:Y:S02]  /*eac0*/  ISETP.NE.U32.AND P2, PT, RZ, c[0x0][0x388], PT ;  /* 0x0000e200ff007a0c */ /* 0x000fe40003f45070 */
[----:B------:R-:W-:-:S04]  /*ead0*/  MOV R13, RZ ;  /* 0x000000ff000d7202 */ /* 0x000fc80000000f00 */
[----:B0-----:R-:W0:Y:S02]  /*eae0*/  MUFU.RCP R4, R4 ;  /* 0x0000000400047308 */ /* 0x001e240000001000 */
[----:B0-----:R-:W-:-:S06]  /*eaf0*/  IADD3 R5, R4, 0xffffffe, RZ ;  /* 0x0ffffffe04057810 */ /* 0x001fcc0007ffe0ff */
[----:B------:R0:W1:Y:S02]  /*eb00*/  F2I.FTZ.U32.TRUNC.NTZ R3, R5 ;  /* 0x0000000500037305 */ /* 0x000064000021f000 */
[----:B0-----:R-:W-:Y:S01]  /*eb10*/  HFMA2.MMA R5, -RZ, RZ, 0, 0 ;  /* 0x00000000ff057435 */ /* 0x001fe200000001ff */
        /* <DEDUP_REMOVED lines=15> */
.L_x_17903:
[----:B------:R-:W-:Y:S05]  /*ec10*/  BSYNC B0 ;  /* 0x0000000000007941 */ /* 0x000fea0003800000 */
.L_x_17901:
[----:B------:R-:W-:Y:S02]  /*ec20*/  IMAD.MOV.U32 R0, RZ, RZ, c[0x0][0x380] ;  /* 0x0000e000ff007624 */ /* 0x000fe400078e00ff */
[----:B------:R-:W-:Y:S02]  /*ec30*/  IMAD R5, R5, c[0x0][0x450], RZ ;  /* 0x0001140005057a24 */ /* 0x000fe400078e02ff */
[----:B------:R-:W-:Y:S01]  /*ec40*/  IMAD.WIDE.U32 R18, R4, c[0x0][0x450], RZ ;  /* 0x0001140004127a25 */ /* 0x000fe200078e00ff */
        /* <DEDUP_REMOVED lines=25> */
.L_x_17905:
        /* <DEDUP_REMOVED lines=23> */
.L_x_17906:
[----:B------:R-:W-:Y:S05]  /*ef50*/  BSYNC B0 ;  /* 0x0000000000007941 */ /* 0x000fea0003800000 */
.L_x_17904:
        /* <DEDUP_REMOVED lines=29> */
.L_x_17908:
        /* <DEDUP_REMOVED lines=23> */
.L_x_17909:
[----:B------:R-:W-:Y:S05]  /*f2a0*/  BSYNC B0 ;  /* 0x0000000000007941 */ /* 0x000fea0003800000 */
.L_x_17907:
        /* <DEDUP_REMOVED lines=29> */
.L_x_17911:
        /* <DEDUP_REMOVED lines=23> */
.L_x_17912:
[----:B------:R-:W-:Y:S05]  /*f5f0*/  BSYNC B0 ;  /* 0x0000000000007941 */ /* 0x000fea0003800000 */
.L_x_17910:
        /* <DEDUP_REMOVED lines=29> */
.L_x_17914:
        /* <DEDUP_REMOVED lines=23> */
.L_x_17915:
[----:B------:R-:W-:Y:S05]  /*f940*/  BSYNC B0 ;  /* 0x0000000000007941 */ /* 0x000fea0003800000 */
.L_x_17913:
        /* <DEDUP_REMOVED lines=29> */
.L_x_17917:
        /* <DEDUP_REMOVED lines=23> */
.L_x_17918:
[----:B------:R-:W-:Y:S05]  /*fc90*/  BSYNC B0 ;  /* 0x0000000000007941 */ /* 0x000fea0003800000 */
.L_x_17916:
        /* <DEDUP_REMOVED lines=29> */
.L_x_17920:
        /* <DEDUP_REMOVED lines=23> */
.L_x_17921:
[----:B------:R-:W-:Y:S05]  /*ffe0*/  BSYNC B0 ;  /* 0x0000000000007941 */ /* 0x000fea0003800000 */
.L_x_17919:
        /* <DEDUP_REMOVED lines=29> */
.L_x_17923:
        /* <DEDUP_REMOVED lines=23> */
.L_x_17924:
[----:B------:R-:W-:Y:S05]  /*10330*/  BSYNC B0 ;  /* 0x0000000000007941 */ /* 0x000fea0003800000 */
.L_x_17922:
        /* <DEDUP_REMOVED lines=29> */
.L_x_17926:
        /* <DEDUP_REMOVED lines=23> */
.L_x_17927:
[----:B------:R-:W-:Y:S05]  /*10680*/  BSYNC B0 ;  /* 0x0000000000007941 */ /* 0x000fea0003800000 */
.L_x_17925:
        /* <DEDUP_REMOVED lines=29> */
.L_x_17929:
        /* <DEDUP_REMOVED lines=23> */
.L_x_17930:
[----:B------:R-:W-:Y:S05]  /*109d0*/  BSYNC B0 ;  /* 0x0000000000007941 */ /* 0x000fea0003800000 */
.L_x_17928:
        /* <DEDUP_REMOVED lines=29> */
.L_x_17932:
        /* <DEDUP_REMOVED lines=23> */
.L_x_17933:
[----:B------:R-:W-:Y:S05]  /*10d20*/  BSYNC B0 ;  /* 0x0000000000007941 */ /* 0x000fea0003800000 */
.L_x_17931:
        /* <DEDUP_REMOVED lines=29> */
.L_x_17935:
        /* <DEDUP_REMOVED lines=23> */
.L_x_17936:
[----:B------:R-:W-:Y:S05]  /*11070*/  BSYNC B0 ;  /* 0x0000000000007941 */ /* 0x000fea0003800000 */
.L_x_17934:
        /* <DEDUP_REMOVED lines=29> */
.L_x_17938:
        /* <DEDUP_REMOVED lines=23> */
.L_x_17939:
[----:B------:R-:W-:Y:S05]  /*113c0*/  BSYNC B0 ;  /* 0x0000000000007941 */ /* 0x000fea0003800000 */
.L_x_17937:
        /* <DEDUP_REMOVED lines=29> */
.L_x_17941:
        /* <DEDUP_REMOVED lines=23> */
.L_x_17942:
[----:B------:R-:W-:Y:S05]  /*11710*/  BSYNC B0 ;  /* 0x0000000000007941 */ /* 0x000fea0003800000 */
.L_x_17940:
        /* <DEDUP_REMOVED lines=29> */
.L_x_17944:
        /* <DEDUP_REMOVED lines=23> */
.L_x_17945:
[----:B------:R-:W-:Y:S05]  /*11a60*/  BSYNC B0 ;  /* 0x0000000000007941 */ /* 0x000fea0003800000 */
.L_x_17943:
        /* <DEDUP_REMOVED lines=29> */
.L_x_17947:
        /* <DEDUP_REMOVED lines=23> */
.L_x_17948:
[----:B------:R-:W-:Y:S05]  /*11db0*/  BSYNC B0 ;  /* 0x0000000000007941 */ /* 0x000fea0003800000 */
.L_x_17946:
        /* <DEDUP_REMOVED lines=29> */
.L_x_17950:
        /* <DEDUP_REMOVED lines=23> */
.L_x_17951:
[----:B------:R-:W-:Y:S05]  /*12100*/  BSYNC B0 ;  /* 0x0000000000007941 */ /* 0x000fea0003800000 */
.L_x_17949:
        /* <DEDUP_REMOVED lines=29> */
.L_x_17953:
        /* <DEDUP_REMOVED lines=23> */
.L_x_17954:
[----:B------:R-:W-:Y:S05]  /*12450*/  BSYNC B0 ;  /* 0x0000000000007941 */ /* 0x000fea0003800000 */
.L_x_17952:
        /* <DEDUP_REMOVED lines=29> */
.L_x_17956:
        /* <DEDUP_REMOVED lines=23> */
.L_x_17957:
[----:B------:R-:W-:Y:S05]  /*127a0*/  BSYNC B0 ;  /* 0x0000000000007941 */ /* 0x000fea0003800000 */
.L_x_17955:
        /* <DEDUP_REMOVED lines=29> */
.L_x_17959:
        /* <DEDUP_REMOVED lines=23> */
.L_x_17960:
[----:B------:R-:W-:Y:S05]  /*12af0*/  BSYNC B0 ;  /* 0x0000000000007941 */ /* 0x000fea0003800000 */
.L_x_17958:
        /* <DEDUP_REMOVED lines=29> */
.L_x_17962:
        /* <DEDUP_REMOVED lines=23> */
.L_x_17963:
[----:B------:R-:W-:Y:S05]  /*12e40*/  BSYNC B0 ;  /* 0x0000000000007941 */ /* 0x000fea0003800000 */
.L_x_17961:
        /* <DEDUP_REMOVED lines=29> */
.L_x_17965:
        /* <DEDUP_REMOVED lines=23> */
.L_x_17966:
[----:B------:R-:W-:Y:S05]  /*13190*/  BSYNC B0 ;  /* 0x0000000000007941 */ /* 0x000fea0003800000 */
.L_x_17964:
        /* <DEDUP_REMOVED lines=29> */
.L_x_17968:
        /* <DEDUP_REMOVED lines=23> */
.L_x_17969:
[----:B------:R-:W-:Y:S05]  /*134e0*/  BSYNC B0 ;  /* 0x0000000000007941 */ /* 0x000fea0003800000 */
.L_x_17967:
        /* <DEDUP_REMOVED lines=27> */
.L_x_17971:
        /* <DEDUP_REMOVED lines=22> */
.L_x_17972:
[----:B------:R-:W-:Y:S05]  /*13800*/  BSYNC B0 ;  /* 0x0000000000007941 */ /* 0x000fea0003800000 */
.L_x_17970:
        /* <DEDUP_REMOVED lines=21> */
.L_x_17974:
        /* <DEDUP_REMOVED lines=18> */
.L_x_17975:
[----:B------:R-:W-:Y:S05]  /*13a80*/  BSYNC B0 ;  /* 0x0000000000007941 */ /* 0x000fea0003800000 */
.L_x_17973:
[----:B------:R-:W-:Y:S01]  /*13a90*/  MOV R19, R16 ;  /* 0x0000001000137202 */ /* 0x000fe20000000f00 */
[----:B------:R-:W-:-:S04]  /*13aa0*/  IMAD R3, R3, c[0x0][0x510], RZ ;  /* 0x0001440003037a24 */ /* 0x000fc800078e02ff */
[----:B------:R-:W-:-:S04]  /*13ab0*/  IMAD.WIDE.U32 R18, R2, c[0x0][0x510], R18 ;  /* 0x0001440002127a25 */ /* 0x000fc800078e0012 */
[----:B------:R-:W-:-:S04]  /*13ac0*/  IMAD R3, R2, c[0x0][0x514], R3 ;  /* 0x0001450002037a24 */ /* 0x000fc800078e0203 */
[----:B------:R-:W-:Y:S02]  /*13ad0*/  IMAD.IADD R16, R19, 0x1, R3 ;  /* 0x0000000113107824 */ /* 0x000fe400078e0203 */
.L_x_17900:
        /* <DEDUP_REMOVED lines=34> */
.L_x_17981:
        /* <DEDUP_REMOVED lines=8> */
.L_x_17980:
[----:B------:R-:W-:Y:S01]  /*13d80*/  SHF.R.U32.HI R4, RZ, R10, R6 ;  /* 0x0000000aff047219 */ /* 0x000fe20000011606 */
[----:B------:R-:W-:Y:S01]  /*13d90*/  BSSY B2, `(.L_x_17982) ;  /* 0x0000022000027945 */ /* 0x000fe20003800000 */
[----:B------:R-:W-:Y:S02]  /*13da0*/  PRMT R5, R8, 0x9910, RZ ;  /* 0x0000991008057816 */ /* 0x000fe400000000ff */
[----:B------:R-:W-:-:S04]  /*13db0*/  PRMT R0, R4, 0x9910, RZ ;  /* 0x0000991004007816 */ /* 0x000fc800000000ff */
[----:B------:R-:W-:-:S13]  /*13dc0*/  ISETP.NE.AND P0, PT, R5, R0, PT ;  /* 0x000000000500720c */ /* 0x000fda0003f05270 */
[----:B------:R-:W-:Y:S05]  /*13dd0*/  @!P0 BRA `(.L_x_17983) ;  /* 0x000001d000008947 */ /* 0x000fea0003800000 */
[----:B------:R-:W-:-:S04]  /*13de0*/  PRMT R0, R4, 0x7610, R0 ;  /* 0x0000761004007816 */ /* 0x000fc80000000000 */
.L_x_17986:
        /* <DEDUP_REMOVED lines=13> */
.L_x_17985:
        /* <DEDUP_REMOVED lines=9> */
.L_x_17984:
[----:B0-----:R-:W-:Y:S02]  /*13f50*/  SHF.R.U32.HI R4, RZ, R10, R13 ;  /* 0x0000000aff047219 */ /* 0x001fe4000001160d */
[----:B------:R-:W-:Y:S02]  /*13f60*/  PRMT R5, R0, 0x9910, RZ ;  /* 0x0000991000057816 */ /* 0x000fe400000000ff */
[----:B------:R-:W-:-:S04]  /*13f70*/  PRMT R0, R4, 0x9910, RZ ;  /* 0x0000991004007816 */ /* 0x000fc800000000ff */
[----:B------:R-:W-:Y:S02]  /*13f80*/  ISETP.NE.AND P0, PT, R5, R0, PT ;  /* 0x000000000500720c */ /* 0x000fe40003f05270 */
[----:B------:R-:W-:-:S11]  /*13f90*/  PRMT R0, R4, 0x7610, R0 ;  /* 0x0000761004007816 */ /* 0x000fd60000000000 */
[----:B------:R-:W-:Y:S05]  /*13fa0*/  @P0 BRA `(.L_x_17986) ;  /* 0xfffffe4000000947 */ /* 0x000fea000383ffff */
.L_x_17983:
[----:B------:R-:W-:Y:S05]  /*13fb0*/  BSYNC B2 ;  /* 0x0000000000027941 */ /* 0x000fea0003800000 */
.L_x_17982:
[----:B------:R-:W-:Y:S05]  /*13fc0*/  BRA `(.L_x_17987) ;  /* 0x0000010000007947 */ /* 0x000fea0003800000 */
.L_x_17979:
        /* <DEDUP_REMOVED lines=9> */
.L_x_17988:
[----:B------:R-:W-:Y:S01]  /*14060*/  PRMT R0, R0, 0x5410, R23 ;  /* 0x0000541000007816 */ /* 0x000fe20000000017 */
[----:B------:R-:W-:Y:S04]  /*14070*/  YIELD ;  /* 0x0000000000007946 */ /* 0x000fe80003800000 */
[----:B------:R-:W-:-:S06]  /*14080*/  HFMA2.BF16_V2 R5, R0, 1, 1, R4 ;  /* 0x3f803f8000057831 */ /* 0x000fcc0000200004 */
[----:B------:R-:W2:Y:S02]  /*14090*/  ATOMG.E.CAS.STRONG.GPU PT, R5, [R2+-0x2], R4, R5 ;  /* 0xfffffe04020573a9 */ /* 0x000ea400001ee105 */
[----:B--2---:R-:W-:Y:S01]  /*140a0*/  ISETP.NE.AND P0, PT, R4, R5, PT ;  /* 0x000000050400720c */ /* 0x004fe20003f05270 */
[----:B------:R-:W-:-:S12]  /*140b0*/  IMAD.MOV.U32 R4, RZ, RZ, R5 ;  /* 0x000000ffff047224 */ /* 0x000fd800078e0005 */
[----:B------:R-:W-:Y:S05]  /*140c0*/  @P0 BRA `(.L_x_17988) ;  /* 0xffffff9000000947 */ /* 0x000fea000383ffff */
.L_x_17987:
[----:B------:R-:W-:Y:S05]  /*140d0*/  BSYNC B1 ;  /* 0x0000000000017941 */ /* 0x000fea0003800000 */
.L_x_17978:
[----:B------:R-:W-:Y:S05]  /*140e0*/  BRA `(.L_x_17989) ;  /* 0x000000b000007947 */ /* 0x000fea0003800000 */
.L_x_17977:
[----:B0-----:R0:W5:Y:S01]  /*140f0*/  LDG.E R4, [R2.64] ;  /* 0x0000002402047981 */ /* 0x001162000c1e1900 */
[----:B------:R-:W1:Y:S02]  /*14100*/  I2F.RZ R0, RZ ;  /* 0x000000ff00007306 */ /* 0x000e64000020d400 */
[----:B-1----:R-:W-:-:S04]  /*14110*/  F2FP.BF16.PACK_AB.RZ R0, RZ, R0 ;  /* 0x00000000ff00723e */ /* 0x002fc800000190ff */
[----:B0-----:R-:W-:-:S04]  /*14120*/  PRMT R0, R0, 0x5410, R0 ;  /* 0x0000541000007816 */ /* 0x001fc80000000000 */
.L_x_17990:
[----:B-----5:R-:W-:Y:S01]  /*14130*/  PRMT R0, R23, 0x7610, R0 ;  /* 0x0000761017007816 */ /* 0x020fe20000000000 */
[----:B------:R-:W-:Y:S04]  /*14140*/  YIELD ;  /* 0x0000000000007946 */ /* 0x000fe80003800000 */
[----:B------:R-:W-:-:S06]  /*14150*/  HFMA2.BF16_V2 R5, R0, 1, 1, R4 ;  /* 0x3f803f8000057831 */ /* 0x000fcc0000200004 */
[----:B------:R-:W2:Y:S02]  /*14160*/  ATOMG.E.CAS.STRONG.GPU PT, R5, [R2], R4, R5 ;  /* 0x00000004020573a9 */ /* 0x000ea400001ee105 */
[-C--:B--2---:R-:W-:Y:S02]  /*14170*/  ISETP.NE.AND P0, PT, R4, R5.reuse, PT ;  /* 0x000000050400720c */ /* 0x084fe40003f05270 */
[----:B------:R-:W-:-:S11]  /*14180*/  MOV R4, R5 ;  /* 0x0000000500047202 */ /* 0x000fd60000000f00 */
[----:B------:R-:W-:Y:S05]  /*14190*/  @P0 BRA `(.L_x_17990) ;  /* 0xffffff9000000947 */ /* 0x000fea000383ffff */
.L_x_17989:
[----:B------:R-:W-:Y:S05]  /*141a0*/  BSYNC B0 ;  /* 0x0000000000007941 */ /* 0x000fea0003800000 */
.L_x_17976:
[----:B------:R-:W-:Y:S01]  /*141b0*/  IADD3 R17, R17, 0x80, RZ ;  /* 0x0000008011117810 */ /* 0x000fe20007ffe0ff */
[----:B------:R-:W-:-:S04]  /*141c0*/  HFMA2.MMA R3, -RZ, RZ, 0, 0 ;  /* 0x00000000ff037435 */ /* 0x000fc800000001ff */
[----:B------:R-:W-:Y:S02]  /*141d0*/  IMAD.MOV.U32 R2, RZ, RZ, R17 ;  /* 0x000000ffff027224 */ /* 0x000fe400078e0011 */
.L_x_17896:
[----:B------:R-:W-:Y:S05]  /*141e0*/  BSYNC B6 ;  /* 0x0000000000067941 */ /* 0x000fea0003800000 */
.L_x_17895:
[----:B------:R-:W-:-:S04]  /*141f0*/  ISETP.GE.U32.AND P0, PT, R2, c[0x0][0x160], PT ;  /* 0x0000580002007a0c */ /* 0x000fc80003f06070 */
[----:B------:R-:W-:-:S13]  /*14200*/  ISETP.GE.AND.EX P0, PT, R3, c[0x0][0x164], PT, P0 ;  /* 0x0000590003007a0c */ /* 0x000fda0003f06300 */
[----:B------:R-:W-:Y:S05]  /*14210*/  @P0 EXIT ;  /* 0x000000000000094d */ /* 0x000fea0003800000 */
        /* <DEDUP_REMOVED lines=228> */
.L_x_17991:
        /* <DEDUP_REMOVED lines=33> */
.L_x_17993:
[----:B------:R-:W-:Y:S05]  /*15270*/  BSYNC B6 ;  /* 0x0000000000067941 */ /* 0x000fea0003800000 */
.L_x_17992:
        /* <DEDUP_REMOVED lines=35> */
.L_x_17996:
        /* <DEDUP_REMOVED lines=23> */
.L_x_17997:
[----:B------:R-:W-:Y:S05]  /*15620*/  BSYNC B0 ;  /* 0x0000000000007941 */ /* 0x000fea0003800000 */
.L_x_17995:
        /* <DEDUP_REMOVED lines=28> */
.L_x_17999:
        /* <DEDUP_REMOVED lines=23> */
.L_x_18000:
[----:B------:R-:W-:Y:S05]  /*15960*/  BSYNC B0 ;  /* 0x0000000000007941 */ /* 0x000fea0003800000 */
.L_x_17998:
        /* <DEDUP_REMOVED lines=29> */
.L_x_18002:
        /* <DEDUP_REMOVED lines=23> */
.L_x_18003:
[----:B------:R-:W-:Y:S05]  /*15cb0*/  BSYNC B0 ;  /* 0x0000000000007941 */ /* 0x000fea0003800000 */
.L_x_18001:
        /* <DEDUP_REMOVED lines=29> */
.L_x_18005:
        /* <DEDUP_REMOVED lines=23> */
.L_x_18006:
[----:B------:R-:W-:Y:S05]  /*16000*/  BSYNC B0 ;  /* 0x0000000000007941 */ /* 0x000fea0003800000 */
.L_x_18004:
        /* <DEDUP_REMOVED lines=29> */
.L_x_18008:
        /* <DEDUP_REMOVED lines=23> */
.L_x_18009:
[----:B------:R-:W-:Y:S05]  /*16350*/  BSYNC B0 ;  /* 0x0000000000007941 */ /* 0x000fea0003800000 */
.L_x_18007:
        /* <DEDUP_REMOVED lines=29> */
.L_x_18011:
        /* <DEDUP_REMOVED lines=23> */
.L_x_18012:
[----:B------:R-:W-:Y:S05]  /*166a0*/  BSYNC B0 ;  /* 0x0000000000007941 */ /* 0x000fea0003800000 */
.L_x_18010:
        /* <DEDUP_REMOVED lines=29> */
.L_x_18014:
        /* <DEDUP_REMOVED lines=23> */
.L_x_18015:
[----:B------:R-:W-:Y:S05]  /*169f0*/  BSYNC B0 ;  /* 0x0000000000007941 */ /* 0x000fea0003800000 */
.L_x_18013:
        /* <DEDUP_REMOVED lines=29> */
.L_x_18017:
        /* <DEDUP_REMOVED lines=23> */
.L_x_18018:
[----:B------:R-:W-:Y:S05]  /*16d40*/  BSYNC B0 ;  /* 0x0000000000007941 */ /* 0x000fea0003800000 */
.L_x_18016:
        /* <DEDUP_REMOVED lines=29> */
.L_x_18020:
        /* <DEDUP_REMOVED lines=23> */
.L_x_18021:
[----:B------:R-:W-:Y:S05]  /*17090*/  BSYNC B0 ;  /* 0x0000000000007941 */ /* 0x000fea0003800000 */
.L_x_18019:
        /* <DEDUP_REMOVED lines=29> */
.L_x_18023:
        /* <DEDUP_REMOVED lines=23> */
.L_x_18024:
[----:B------:R-:W-:Y:S05]  /*173e0*/  BSYNC B0 ;  /* 0x0000000000007941 */ /* 0x000fea0003800000 */
.L_x_18022:
        /* <DEDUP_REMOVED lines=29> */
.L_x_18026:
        /* <DEDUP_REMOVED lines=23> */
.L_x_18027:
[----:B------:R-:W-:Y:S05]  /*17730*/  BSYNC B0 ;  /* 0x0000000000007941 */ /* 0x000fea0003800000 */
.L_x_18025:
        /* <DEDUP_REMOVED lines=29> */
.L_x_18029:
        /* <DEDUP_REMOVED lines=23> */
.L_x_18030:
[----:B------:R-:W-:Y:S05]  /*17a80*/  BSYNC B0 ;  /* 0x0000000000007941 */ /* 0x000fea0003800000 */
.L_x_18028:
        /* <DEDUP_REMOVED lines=29> */
.L_x_18032:
        /* <DEDUP_REMOVED lines=23> */
.L_x_18033:
[----:B------:R-:W-:Y:S05]  /*17dd0*/  BSYNC B0 ;  /* 0x0000000000007941 */ /* 0x000fea0003800000 */
.L_x_18031:
        /* <DEDUP_REMOVED lines=29> */
.L_x_18035:
        /* <DEDUP_REMOVED lines=23> */
.L_x_18036:
[----:B------:R-:W-:Y:S05]  /*18120*/  BSYNC B0 ;  /* 0x0000000000007941 */ /* 0x000fea0003800000 */
.L_x_18034:
        /* <DEDUP_REMOVED lines=29> */
.L_x_18038:
        /* <DEDUP_REMOVED lines=23> */
.L_x_18039:
[----:B------:R-:W-:Y:S05]  /*18470*/  BSYNC B0 ;  /* 0x0000000000007941 */ /* 0x000fea0003800000 */
.L_x_18037:
        /* <DEDUP_REMOVED lines=29> */
.L_x_18041:
        /* <DEDUP_REMOVED lines=23> */
.L_x_18042:
[----:B------:R-:W-:Y:S05]  /*187c0*/  BSYNC B0 ;  /* 0x0000000000007941 */ /* 0x000fea0003800000 */
.L_x_18040:
        /* <DEDUP_REMOVED lines=29> */
.L_x_18044:
        /* <DEDUP_REMOVED lines=23> */
.L_x_18045:
[----:B------:R-:W-:Y:S05]  /*18b10*/  BSYNC B0 ;  /* 0x0000000000007941 */ /* 0x000fea0003800000 */
.L_x_18043:
        /* <DEDUP_REMOVED lines=29> */
.L_x_18047:
        /* <DEDUP_REMOVED lines=23> */
.L_x_18048:
[----:B------:R-:W-:Y:S05]  /*18e60*/  BSYNC B0 ;  /* 0x0000000000007941 */ /* 0x000fea0003800000 */
.L_x_18046:
        /* <DEDUP_REMOVED lines=29> */
.L_x_18050:
        /* <DEDUP_REMOVED lines=23> */
.L_x_18051:
[----:B------:R-:W-:Y:S05]  /*191b0*/  BSYNC B0 ;  /* 0x0000000000007941 */ /* 0x000fea0003800000 */
.L_x_18049:
        /* <DEDUP_REMOVED lines=29> */
.L_x_18053:
        /* <DEDUP_REMOVED lines=23> */
.L_x_18054:
[----:B------:R-:W-:Y:S05]  /*19500*/  BSYNC B0 ;  /* 0x0000000000007941 */ /* 0x000fea0003800000 */
.L_x_18052:
        /* <DEDUP_REMOVED lines=29> */
.L_x_18056:
        /* <DEDUP_REMOVED lines=23> */
.L_x_18057:
[----:B------:R-:W-:Y:S05]  /*19850*/  BSYNC B0 ;  /* 0x0000000000007941 */ /* 0x000fea0003800000 */
.L_x_18055:
        /* <DEDUP_REMOVED lines=29> */
.L_x_18059:
        /* <DEDUP_REMOVED lines=23> */
.L_x_18060:
[----:B------:R-:W-:Y:S05]  /*19ba0*/  BSYNC B0 ;  /* 0x0000000000007941 */ /* 0x000fea0003800000 */
.L_x_18058:
        /* <DEDUP_REMOVED lines=29> */
.L_x_18062:
        /* <DEDUP_REMOVED lines=23> */
.L_x_18063:
[----:B------:R-:W-:Y:S05]  /*19ef0*/  BSYNC B0 ;  /* 0x0000000000007941 */ /* 0x000fea0003800000 */
.L_x_18061:
        /* <DEDUP_REMOVED lines=27> */
.L_x_18065:
        /* <DEDUP_REMOVED lines=22> */
.L_x_18066:
[----:B------:R-:W-:Y:S05]  /*1a210*/  BSYNC B0 ;  /* 0x0000000000007941 */ /* 0x000fea0003800000 */
.L_x_18064:
        /* <DEDUP_REMOVED lines=21> */
.L_x_18068:
        /* <DEDUP_REMOVED lines=18> */
.L_x_18069:
[----:B------:R-:W-:Y:S05]  /*1a490*/  BSYNC B0 ;  /* 0x0000000000007941 */ /* 0x000fea0003800000 */
.L_x_18067:
[----:B------:R-:W-:Y:S01]  /*1a4a0*/  MOV R19, R16 ;  /* 0x0000001000137202 */ /* 0x000fe20000000f00 */
[----:B------:R-:W-:-:S04]  /*1a4b0*/  IMAD R3, R3, c[0x0][0x510], RZ ;  /* 0x0001440003037a24 */ /* 0x000fc800078e02ff */
[----:B------:R-:W-:-:S04]  /*1a4c0*/  IMAD.WIDE.U32 R18, R2, c[0x0][0x510], R18 ;  /* 0x0001440002127a25 */ /* 0x000fc800078e0012 */
[----:B------:R-:W-:-:S04]  /*1a4d0*/  IMAD R3, R2, c[0x0][0x514], R3 ;  /* 0x0001450002037a24 */ /* 0x000fc800078e0203 */
[----:B------:R-:W-:Y:S02]  /*1a4e0*/  IMAD.IADD R16, R19, 0x1, R3 ;  /* 0x0000000113107824 */ /* 0x000fe400078e0203 */
.L_x_17994:
[----:B------:R0:W5:Y:S01]  /*1a4f0*/  LDG.E.U16 R23, [R22.64] ;  /* 0x0000002416177981 */ /* 0x000162000c1e1500 */
[----:B------:R-:W-:Y:S01]  /*1a500*/  UMOV UR4, 0x1 ;  /* 0x0000000100047882 */ /* 0x000fe20000000000 */
[----:B------:R-:W-:Y:S01]  /*1a510*/  LEA R2, P2, R18, c[0x0][0x520], 0x1 ;  /* 0x0001480012027a11 */ /* 0x000fe200078408ff */
[----:B------:R-:W-:Y:S02]  /*1a520*/  ULDC.64 UR6, c[0x0][0x518] ;  /* 0x0001460000067ab9 */ /* 0x000fe40000000a00 */
        /* <DEDUP_REMOVED lines=11> */
[----:B0-----:R-:W-:Y:S02]  /*1a5e0*/  ISETP.GT.U32.AND P1, PT, R18, RZ, PT ;  /* 0x000000ff1200720c */ /* 0x001fe40003f24070 */
[----:B------:R-:W-:Y:S02]  /*1a5f0*/  ISETP.NE.U32.AND P0, PT, R0, RZ, PT ;  /* 0x000000ff0000720c */ /* 0x000fe40003f05070 */
[----:B------:R-:W-:Y:S02]  /*1a600*/  ISETP.GT.AND.EX P1, PT, R16, RZ, PT, P1 ;  /* 0x000000ff1000720c */ /* 0x000fe40003f24310 */
[----:B------:R-:W-:-:S13]  /*1a610*/  ISETP.NE.AND.EX P0, PT, RZ, RZ, PT, P0 ;  /* 0x000000ffff00720c */ /* 0x000fda0003f05300 */
[----:B------:R-:W-:Y:S05]  /*1a620*/  @P0 BRA P1, `(.L_x_18071) ;  /* 0x000001e000000947 */ /* 0x000fea0000800000 */
[----:B------:R0:W5:Y:S02]  /*1a630*/  LDG.E.U16 R0, [R2.64] ;  /* 0x0000002402007981 */ /* 0x000164000c1e1500 */
.L_x_18074:
[C---:B------:R-:W-:Y:S01]  /*1a640*/  LOP3.LUT R4, R2.reuse, 0xfffffffd, RZ, 0xc0, !PT ;  /* 0xfffffffd02047812 */ /* 0x040fe200078ec0ff */
[----:B------:R-:W-:Y:S01]  /*1a650*/  IMAD.MOV.U32 R5, RZ, RZ, R3 ;  /* 0x000000ffff057224 */ /* 0x000fe200078e0003 */
[----:B------:R-:W-:Y:S01]  /*1a660*/  HFMA2.MMA R12, -RZ, RZ, 0, 0.19775390625 ;  /* 0x00003254ff0c7435 */ /* 0x000fe200000001ff */
[----:B------:R-:W-:Y:S01]  /*1a670*/  LOP3.LUT R6, R2, 0x2, RZ, 0xc0, !PT ;  /* 0x0000000202067812 */ /* 0x000fe200078ec0ff */
[----:B-----5:R-:W-:Y:S01]  /*1a680*/  HFMA2.BF16_V2 R9, R23.H0_H0, 1, 1, R0.H0_H0 ;  /* 0x3f803f8017097831 */ /* 0x020fe20000240800 */
[----:B------:R-:W-:Y:S01]  /*1a690*/  YIELD ;  /* 0x0000000000007946 */ /* 0x000fe20003800000 */
[----:B------:R1:W2:Y:S01]  /*1a6a0*/  LDG.E R7, [R4] ;  /* 0x0000000004077381 */ /* 0x0002a200001e0900 */
[C---:B------:R-:W-:Y:S01]  /*1a6b0*/  ISETP.EQ.U32.AND P0, PT, R6.reuse, RZ, PT ;  /* 0x000000ff0600720c */ /* 0x040fe20003f02070 */
[----:B------:R-:W-:Y:S01]  /*1a6c0*/  BSSY B0, `(.L_x_18072) ;  /* 0x000000d000007945 */ /* 0x000fe20003800000 */
[----:B------:R-:W-:Y:S01]  /*1a6d0*/  IMAD.SHL.U32 R13, R6, 0x8, RZ ;  /* 0x00000008060d7824 */ /* 0x000fe200078e00ff */
[----:B------:R-:W-:-:S02]  /*1a6e0*/  LOP3.LUT R8, R0, 0xffff, RZ, 0xc0, !PT ;  /* 0x0000ffff00087812 */ /* 0x000fc400078ec0ff */
[----:B------:R-:W-:Y:S02]  /*1a6f0*/  LOP3.LUT R6, R9, 0xffff, RZ, 0xc0, !PT ;  /* 0x0000ffff09067812 */ /* 0x000fe400078ec0ff */
[----:B------:R-:W-:-:S04]  /*1a700*/  SEL R12, R12, 0x5410, P0 ;  /* 0x000054100c0c7807 */ /* 0x000fc80000000000 */
.L_x_18073:
[CC--:B--2---:R-:W-:Y:S02]  /*1a710*/  PRMT R11, R7.reuse, R12.reuse, R6 ;  /* 0x0000000c070b7216 */ /* 0x0c4fe40000000006 */
[----:B------:R-:W-:-:S04]  /*1a720*/  PRMT R9, R7, R12, R8 ;  /* 0x0000000c07097216 */ /* 0x000fc80000000008 */
[----:B------:R-:W-:Y:S01]  /*1a730*/  PRMT R10, R9, R12, RZ ;  /* 0x0000000c090a7216 */ /* 0x000fe200000000ff */
[----:B------:R-:W2:Y:S02]  /*1a740*/  ATOMG.E.CAS.STRONG.GPU PT, R11, [R4], R9, R11 ;  /* 0x00000009040b73a9 */ /* 0x000ea400001ee10b */
[----:B--2---:R-:W-:-:S04]  /*1a750*/  PRMT R7, R11, R12, RZ ;  /* 0x0000000c0b077216 */ /* 0x004fc800000000ff */
[----:B------:R-:W-:Y:S02]  /*1a760*/  ISETP.NE.U32.AND P0, PT, R7, R10, PT ;  /* 0x0000000a0700720c */ /* 0x000fe40003f05070 */
[----:B------:R-:W-:-:S11]  /*1a770*/  MOV R7, R11 ;  /* 0x0000000b00077202 */ /* 0x000fd60000000f00 */
[----:B------:R-:W-:Y:S05]  /*1a780*/  @P0 BRA `(.L_x_18073) ;  /* 0xffffff8000000947 */ /* 0x000fea000383ffff */
[----:B------:R-:W-:Y:S05]  /*1a790*/  BSYNC B0 ;  /* 0x0000000000007941 */ /* 0x000fea0003800000 */
.L_x_18072:
[----:B-1----:R-:W-:Y:S02]  /*1a7a0*/  SHF.R.U32.HI R4, RZ, R13, R11 ;  /* 0x0000000dff047219 */ /* 0x002fe4000001160b */
[----:B------:R-:W-:Y:S02]  /*1a7b0*/  PRMT R5, R0, 0x9910, RZ ;  /* 0x0000991000057816 */ /* 0x000fe400000000ff */
[----:B------:R-:W-:-:S04]  /*1a7c0*/  PRMT R0, R4, 0x9910, RZ ;  /* 0x0000991004007816 */ /* 0x000fc800000000ff */
[----:B------:R-:W-:-:S13]  /*1a7d0*/  ISETP.NE.AND P0, PT, R5, R0, PT ;  /* 0x000000000500720c */ /* 0x000fda0003f05270 */
[----:B------:R-:W-:Y:S05]  /*1a7e0*/  @!P0 EXIT ;  /* 0x000000000000894d */ /* 0x000fea0003800000 */
[----:B------:R-:W-:Y:S01]  /*1a7f0*/  PRMT R0, R4, 0x7610, R0 ;  /* 0x0000761004007816 */ /* 0x000fe20000000000 */
[----:B------:R-:W-:Y:S05]  /*1a800*/  BRA `(.L_x_18074) ;  /* 0xfffffe3000007947 */ /* 0x000fea000383ffff */
.L_x_18071:
[----:B------:R0:W5:Y:S01]  /*1a810*/  LDG.E R4, [R2.64+-0x2] ;  /* 0xfffffe2402047981 */ /* 0x000162000c1e1900 */
[----:B------:R-:W1:Y:S02]  /*1a820*/  I2F.RZ R0, RZ ;  /* 0x000000ff00007306 */ /* 0x000e64000020d400 */
[----:B01----:R-:W-:-:S06]  /*1a830*/  F2FP.BF16.PACK_AB.RZ R0, RZ, R0 ;  /* 0x00000000ff00723e */ /* 0x003fcc00000190ff */
.L_x_18075:
[----:B-----5:R-:W-:Y:S01]  /*1a840*/  PRMT R0, R0, 0x5410, R23 ;  /* 0x0000541000007816 */ /* 0x020fe20000000017 */
[----:B------:R-:W-:Y:S04]  /*1a850*/  YIELD ;  /* 0x0000000000007946 */ /* 0x000fe80003800000 */
[----:B------:R-:W-:-:S06]  /*1a860*/  HFMA2.BF16_V2 R5, R0, 1, 1, R4 ;  /* 0x3f803f8000057831 */ /* 0x000fcc0000200004 */
[----:B------:R-:W2:Y:S02]  /*1a870*/  ATOMG.E.CAS.STRONG.GPU PT, R5, [R2+-0x2], R4, R5 ;  /* 0xfffffe04020573a9 */ /* 0x000ea400001ee105 */
[----:B--2---:R-:W-:-:S13]  /*1a880*/  ISETP.NE.AND P0, PT, R4, R5, PT ;  /* 0x000000050400720c */ /* 0x004fda0003f05270 */
[----:B------:R-:W-:Y:S05]  /*1a890*/  @!P0 EXIT ;  /* 0x000000000000894d */ /* 0x000fea0003800000 */
[----:B------:R-:W-:Y:S01]  /*1a8a0*/  IMAD.MOV.U32 R4, RZ, RZ, R5 ;  /* 0x000000ffff047224 */ /* 0x000fe200078e0005 */
[----:B------:R-:W-:Y:S05]  /*1a8b0*/  BRA `(.L_x_18075) ;  /* 0xffffff8000007947 */ /* 0x000fea000383ffff */
.L_x_18070:
[----:B0-----:R0:W5:Y:S01]  /*1a8c0*/  LDG.E R4, [R2.64] ;  /* 0x0000002402047981 */ /* 0x001162000c1e1900 */
[----:B------:R-:W1:Y:S02]  /*1a8d0*/  I2F.RZ R0, RZ ;  /* 0x000000ff00007306 */ /* 0x000e64000020d400 */
[----:B-1----:R-:W-:-:S04]  /*1a8e0*/  F2FP.BF16.PACK_AB.RZ R0, RZ, R0 ;  /* 0x00000000ff00723e */ /* 0x002fc800000190ff */
[----:B0-----:R-:W-:-:S04]  /*1a8f0*/  PRMT R0, R0, 0x5410, R0 ;  /* 0x0000541000007816 */ /* 0x001fc80000000000 */
.L_x_18076:
[----:B-----5:R-:W-:Y:S01]  /*1a900*/  PRMT R0, R23, 0x7610, R0 ;  /* 0x0000761017007816 */ /* 0x020fe20000000000 */
[----:B------:R-:W-:Y:S04]  /*1a910*/  YIELD ;  /* 0x0000000000007946 */ /* 0x000fe80003800000 */
[----:B------:R-:W-:-:S06]  /*1a920*/  HFMA2.BF16_V2 R5, R0, 1, 1, R4 ;  /* 0x3f803f8000057831 */ /* 0x000fcc0000200004 */
[----:B------:R-:W2:Y:S02]  /*1a930*/  ATOMG.E.CAS.STRONG.GPU PT, R5, [R2], R4, R5 ;  /* 0x00000004020573a9 */ /* 0x000ea400001ee105 */
[-C--:B--2---:R-:W-:Y:S02]  /*1a940*/  ISETP.NE.AND P0, PT, R4, R5.reuse, PT ;  /* 0x000000050400720c */ /* 0x084fe40003f05270 */
[----:B------:R-:W-:-:S11]  /*1a950*/  MOV R4, R5 ;  /* 0x0000000500047202 */ /* 0x000fd60000000f00 */
[----:B------:R-:W-:Y:S05]  /*1a960*/  @P0 BRA `(.L_x_18076) ;  /* 0xffffff9000000947 */ /* 0x000fea000383ffff */
[----:B------:R-:W-:Y:S05]  /*1a970*/  EXIT ;  /* 0x000000000000794d */ /* 0x000fea0003800000 */
        .weak           $__internal_26_$__cuda_sm20_div_u64
        .type           $__internal_26_$__cuda_sm20_div_u64,@function
        .size           $__internal_26_$__cuda_sm20_div_u64,($__internal_27_$__cuda_sm20_rem_u64 - $__internal_26_$__cuda_sm20_div_u64)
$__internal_26_$__cuda_sm20_div_u64:
[----:B------:R-:W-:Y:S01]  /*1a980*/  IMAD.MOV.U32 R4, RZ, RZ, R3 ;  /* 0x000000ffff047224 */ /* 0x000fe200078e0003 */
[----:B------:R-:W-:-:S05]  /*1a990*/  MOV R5, R2 ;  /* 0x0000000200057202 */ /* 0x000fca0000000f00 */
[----:B------:R-:W0:Y:S08]  /*1a9a0*/  I2F.U64.RP R4, R4 ;  /* 0x0000000400047312 */ /* 0x000e300000309000 */
[----:B0-----:R-:W0:Y:S02]  /*1a9b0*/  MUFU.RCP R4, R4 ;  /* 0x0000000400047308 */ /* 0x001e240000001000 */
[----:B0-----:R-:W-:-:S06]  /*1a9c0*/  IADD3 R4, R4, 0x1ffffffe, RZ ;  /* 0x1ffffffe04047810 */ /* 0x001fcc0007ffe0ff */
[----:B------:R-:W0:Y:S02]  /*1a9d0*/  F2I.U64.TRUNC R8, R4 ;  /* 0x0000000400087311 */ /* 0x000e24000020d800 */
[----:B0-----:R-:W-:Y:S01]  /*1a9e0*/  IMAD.WIDE.U32 R4, R8, R3, RZ ;  /* 0x0000000308047225 */ /* 0x001fe200078e00ff */
[----:B------:R-:W-:-:S03]  /*1a9f0*/  MOV R11, R8 ;  /* 0x00000008000b7202 */ /* 0x000fc60000000f00 */
        /* <DEDUP_REMOVED lines=10> */
[----:B------:R-:W-:Y:S02]  /*1aaa0*/  IMAD.X R4, R5, 0x1, R9, P0 ;  /* 0x0000000105047824 */ /* 0x000fe400000e0609 */
[----:B------:R-:W-:-:S03]  /*1aab0*/  IMAD.WIDE.U32 R14, R11, R3, RZ ;  /* 0x000000030b0e7225 */ /* 0x000fc600078e00ff */
[----:B------:R-:W-:Y:S01]  /*1aac0*/  IADD3.X R4, RZ, RZ, R4, P2, P1 ;  /* 0x000000ffff047210 */ /* 0x000fe200017e2404 */
[----:B------:R-:W-:Y:S01]  /*1aad0*/  IMAD R8, R11, R2, R15 ;  /* 0x000000020b087224 */ /* 0x000fe200078e020f */
[----:B------:R-:W-:-:S03]  /*1aae0*/  IADD3 R5, P0, RZ, -R14, RZ ;  /* 0x8000000eff057210 */ /* 0x000fc60007f1e0ff */
[----:B------:R-:W-:Y:S02]  /*1aaf0*/  IMAD R8, R4, R3, R8 ;  /* 0x0000000304087224 */ /* 0x000fe400078e0208 */
[----:B------:R-:W-:-:S03]  /*1ab00*/  IMAD.HI.U32 R10, R11, R5, RZ ;  /* 0x000000050b0a7227 */ /* 0x000fc600078e00ff */
[----:B------:R-:W-:-:S05]  /*1ab10*/  IADD3.X R8, RZ, ~R8, RZ, P0, !PT ;  /* 0x80000008ff087210 */ /* 0x000fca00007fe4ff */
[----:B------:R-:W-:-:S04]  /*1ab20*/  IMAD.WIDE.U32 R10, P0, R11, R8, R10 ;  /* 0x000000080b0a7225 */ /* 0x000fc8000780000a */
[C---:B------:R-:W-:Y:S02]  /*1ab30*/  IMAD R9, R4.reuse, R8, RZ ;  /* 0x0000000804097224 */ /* 0x040fe400078e02ff */
[----:B------:R-:W-:-:S04]  /*1ab40*/  IMAD.HI.U32 R5, P1, R4, R5, R10 ;  /* 0x0000000504057227 */ /* 0x000fc8000782000a */
[----:B------:R-:W-:Y:S01]  /*1ab50*/  IMAD.HI.U32 R8, R4, R8, RZ ;  /* 0x0000000804087227 */ /* 0x000fe200078e00ff */
[----:B------:R-:W-:Y:S01]  /*1ab60*/  IADD3 R5, P2, R9, R5, RZ ;  /* 0x0000000509057210 */ /* 0x000fe20007f5e0ff */
[----:B------:R-:W-:Y:S02]  /*1ab70*/  HFMA2.MMA R9, -RZ, RZ, 0, 0 ;  /* 0x00000000ff097435 */ /* 0x000fe400000001ff */
[----:B------:R-:W-:Y:S02]  /*1ab80*/  IMAD.X R4, R8, 0x1, R4, P0 ;  /* 0x0000000108047824 */ /* 0x000fe400000e0604 */
[----:B------:R-:W-:-:S03]  /*1ab90*/  IMAD.HI.U32 R8, R5, R6, RZ ;  /* 0x0000000605087227 */ /* 0x000fc600078e00ff */
[----:B------:R-:W-:-:S03]  /*1aba0*/  IADD3.X R4, RZ, RZ, R4, P2, P1 ;  /* 0x000000ffff047210 */ /* 0x000fc600017e2404 */
[----:B------:R-:W-:-:S04]  /*1abb0*/  IMAD.WIDE.U32 R8, R5, R7, R8 ;  /* 0x0000000705087225 */ /* 0x000fc800078e0008 */
[C---:B------:R-:W-:Y:S02]  /*1abc0*/  IMAD R5, R4.reuse, R7, RZ ;  /* 0x0000000704057224 */ /* 0x040fe400078e02ff */
[----:B------:R-:W-:-:S04]  /*1abd0*/  IMAD.HI.U32 R8, P0, R4, R6, R8 ;  /* 0x0000000604087227 */ /* 0x000fc80007800008 */
[----:B------:R-:W-:Y:S01]  /*1abe0*/  IMAD.HI.U32 R9, R4, R7, RZ ;  /* 0x0000000704097227 */ /* 0x000fe200078e00ff */
[----:B------:R-:W-:-:S03]  /*1abf0*/  IADD3 R4, P1, R5, R8, RZ ;  /* 0x0000000805047210 */ /* 0x000fc60007f3e0ff */
[----:B------:R-:W-:Y:S02]  /*1ac00*/  IMAD.X R5, RZ, RZ, R9, P0 ;  /* 0x000000ffff057224 */ /* 0x000fe400000e0609 */
[----:B------:R-:W-:-:S03]  /*1ac10*/  IMAD.WIDE.U32 R10, R4, R3, RZ ;  /* 0x00000003040a7225 */ /* 0x000fc600078e00ff */
[----:B------:R-:W-:Y:S01]  /*1ac20*/  IADD3.X R5, RZ, R5, RZ, P1, !PT ;  /* 0x00000005ff057210 */ /* 0x000fe20000ffe4ff */
[----:B------:R-:W-:Y:S01]  /*1ac30*/  IMAD R8, R4, R2, R11 ;  /* 0x0000000204087224 */ /* 0x000fe200078e020b */
[----:B------:R-:W-:-:S03]  /*1ac40*/  IADD3 R6, P1, -R10, R6, RZ ;  /* 0x000000060a067210 */ /* 0x000fc60007f3e1ff */
[-C--:B------:R-:W-:Y:S01]  /*1ac50*/  IMAD R8, R5, R3.reuse, R8 ;  /* 0x0000000305087224 */ /* 0x080fe200078e0208 */
[----:B------:R-:W-:Y:S02]  /*1ac60*/  ISETP.GE.U32.AND P0, PT, R6, R3, PT ;  /* 0x000000030600720c */ /* 0x000fe40003f06070 */
[----:B------:R-:W-:Y:S01]  /*1ac70*/  IADD3 R11, P2, -R3, R6, RZ ;  /* 0x00000006030b7210 */ /* 0x000fe20007f5e1ff */
[----:B------:R-:W-:Y:S01]  /*1ac80*/  IMAD.X R8, R7, 0x1, ~R8, P1 ;  /* 0x0000000107087824 */ /* 0x000fe200008e0e08 */
[----:B------:R-:W-:-:S04]  /*1ac90*/  IADD3 R9, P1, R4, 0x1, RZ ;  /* 0x0000000104097810 */ /* 0x000fc80007f3e0ff */
[----:B------:R-:W-:Y:S01]  /*1aca0*/  ISETP.GE.U32.AND.EX P0, PT, R8, R2, PT, P0 ;  /* 0x000000020800720c */ /* 0x000fe20003f06100 */
[----:B------:R-:W-:Y:S01]  /*1acb0*/  IMAD.X R7, RZ, RZ, R5, P1 ;  /* 0x000000ffff077224 */ /* 0x000fe200008e0605 */
[----:B------:R-:W-:Y:S02]  /*1acc0*/  IADD3.X R10, ~R2, R8, RZ, P2, !PT ;  /* 0x00000008020a7210 */ /* 0x000fe400017fe5ff */
[----:B------:R-:W-:Y:S02]  /*1acd0*/  SEL R11, R11, R6, P0 ;  /* 0x000000060b0b7207 */ /* 0x000fe40000000000 */
[----:B------:R-:W-:Y:S02]  /*1ace0*/  SEL R9, R9, R4, P0 ;  /* 0x0000000409097207 */ /* 0x000fe40000000000 */
[----:B------:R-:W-:Y:S02]  /*1acf0*/  SEL R10, R10, R8, P0 ;  /* 0x000000080a0a7207 */ /* 0x000fe40000000000 */
[----:B------:R-:W-:-:S02]  /*1ad00*/  SEL R7, R7, R5, P0 ;  /* 0x0000000507077207 */ /* 0x000fc40000000000 */
[----:B------:R-:W-:Y:S02]  /*1ad10*/  ISETP.GE.U32.AND P0, PT, R11, R3, PT ;  /* 0x000000030b00720c */ /* 0x000fe40003f06070 */
[----:B------:R-:W-:Y:S02]  /*1ad20*/  IADD3 R4, P2, R9, 0x1, RZ ;  /* 0x0000000109047810 */ /* 0x000fe40007f5e0ff */
[----:B------:R-:W-:Y:S02]  /*1ad30*/  ISETP.NE.U32.AND P1, PT, R3, RZ, PT ;  /* 0x000000ff0300720c */ /* 0x000fe40003f25070 */
[----:B------:R-:W-:Y:S02]  /*1ad40*/  ISETP.GE.U32.AND.EX P0, PT, R10, R2, PT, P0 ;  /* 0x000000020a00720c */ /* 0x000fe40003f06100 */
[----:B------:R-:W-:Y:S02]  /*1ad50*/  IADD3.X R3, RZ, R7, RZ, P2, !PT ;  /* 0x00000007ff037210 */ /* 0x000fe400017fe4ff */
[----:B------:R-:W-:-:S02]  /*1ad60*/  ISETP.NE.AND.EX P1, PT, R2, RZ, PT, P1 ;  /* 0x000000ff0200720c */ /* 0x000fc40003f25310 */
[----:B------:R-:W-:Y:S01]  /*1ad70*/  SEL R2, R4, R9, P0 ;  /* 0x0000000904027207 */ /* 0x000fe20000000000 */
[----:B------:R-:W-:Y:S01]  /*1ad80*/  IMAD.MOV.U32 R4, RZ, RZ, R0 ;  /* 0x000000ffff047224 */ /* 0x000fe200078e0000 */
[----:B------:R-:W-:Y:S02]  /*1ad90*/  MOV R5, 0x0 ;  /* 0x0000000000057802 */ /* 0x000fe40000000f00 */
[----:B------:R-:W-:Y:S02]  /*1ada0*/  SEL R3, R3, R7, P0 ;  /* 0x0000000703037207 */ /* 0x000fe40000000000 */
[----:B------:R-:W-:Y:S02]  /*1adb0*/  SEL R2, R2, 0xffffffff, P1 ;  /* 0xffffffff02027807 */ /* 0x000fe40000800000 */
[----:B------:R-:W-:Y:S01]  /*1adc0*/  SEL R3, R3, 0xffffffff, P1 ;  /* 0xffffffff03037807 */ /* 0x000fe20000800000 */
[----:B------:R-:W-:Y:S06]  /*1add0*/  RET.REL.NODEC R4 `(_ZN2at6native24index_elementwise_kernelILi128ELi4EZNS0_20cuda_take_put_kernelIN3c108BFloat16ElZZZZZNS0_10put_kernelERNS_14TensorIteratorERKNS_10TensorBaseEbENKUlvE_clEvENKUlvE10_clEvENKUlvE_clEvENKUlvE0_clEvEUlRS4_lE_EEvS6_S9_RKT1_EUliE_EEvlSG_) ;  /* 0xfffe522004007950 */ /* 0x000fec0003c3ffff */
        .weak           $__internal_27_$__cuda_sm20_rem_u64
        .type           $__internal_27_$__cuda_sm20_rem_u64,@function
        .size           $__internal_27_$__cuda_sm20_rem_u64,(.L_x_27393 - $__internal_27_$__cuda_sm20_rem_u64)
$__internal_27_$__cuda_sm20_rem_u64:
[----:B------:R-:W-:-:S04]  /*1ade0*/  IMAD.MOV.U32 R7, RZ, RZ, R9 ;  /* 0x000000ffff077224 */ /* 0x000fc800078e0009 */
[----:B------:R-:W0:Y:S08]  /*1adf0*/  I2F.U64.RP R0, R6 ;  /* 0x0000000600007312 */ /* 0x000e300000309000 */
[----:B0-----:R-:W0:Y:S02]  /*1ae00*/  MUFU.RCP R0, R0 ;  /* 0x0000000000007308 */ /* 0x001e240000001000 */
[----:B0-----:R-:W-:-:S06]  /*1ae10*/  IADD3 R2, R0, 0x1ffffffe, RZ ;  /* 0x1ffffffe00027810 */ /* 0x001fcc0007ffe0ff */
[----:B------:R-:W0:Y:S02]  /*1ae20*/  F2I.U64.TRUNC R2, R2 ;  /* 0x0000000200027311 */ /* 0x000e24000020d800 */
[----:B0-----:R-:W-:-:S04]  /*1ae30*/  IMAD.WIDE.U32 R4, R2, R6, RZ ;  /* 0x0000000602047225 */ /* 0x001fc800078e00ff */
[----:B------:R-:W-:Y:S01]  /*1ae40*/  IMAD R5, R2, R9, R5 ;  /* 0x0000000902057224 */ /* 0x000fe200078e0205 */
[----:B------:R-:W-:-:S03]  /*1ae50*/  IADD3 R13, P0, RZ, -R4, RZ ;  /* 0x80000004ff0d7210 */ /* 0x000fc60007f1e0ff */
[----:B------:R-:W-:Y:S02]  /*1ae60*/  IMAD R5, R3, R6, R5 ;  /* 0x0000000603057224 */ /* 0x000fe400078e0205 */
[----:B------:R-:W-:-:S03]  /*1ae70*/  IMAD.HI.U32 R4, R2, R13, RZ ;  /* 0x0000000d02047227 */ /* 0x000fc600078e00ff */
[----:B------:R-:W-:Y:S01]  /*1ae80*/  IADD3.X R15, RZ, ~R5, RZ, P0, !PT ;  /* 0x80000005ff0f7210 */ /* 0x000fe200007fe4ff */
[----:B------:R-:W-:-:S04]  /*1ae90*/  IMAD.MOV.U32 R5, RZ, RZ, R2 ;  /* 0x000000ffff057224 */ /* 0x000fc800078e0002 */
        /* <DEDUP_REMOVED lines=52> */
[----:B------:R-:W-:Y:S06]  /*1b1e0*/  RET.REL.NODEC R2 `(_ZN2at6native24index_elementwise_kernelILi128ELi4EZNS0_20cuda_take_put_kernelIN3c108BFloat16ElZZZZZNS0_10put_kernelERNS_14TensorIteratorERKNS_10TensorBaseEbENKUlvE_clEvENKUlvE10_clEvENKUlvE_clEvENKUlvE0_clEvEUlRS4_lE_EEvS6_S9_RKT1_EUliE_EEvlSG_) ;  /* 0xfffe4e1002007950 */ /* 0x000fec0003c3ffff */
.L_x_18077:
        /* <DEDUP_REMOVED lines=9> */
.L_x_27393:


//--------------------- .text._ZN2at6native24index_elementwise_kernelILi128ELi4EZNS0_20cuda_take_put_kernelIN3c108BFloat16EiZZZZZNS0_10put_kernelERNS_14TensorIteratorERKNS_10TensorBaseEbENKUlvE_clEvENKUlvE10_clEvENKUlvE_clEvENKUlvE_clEvEUlRS4_iE0_EEvS6_S9_RKT1_EUliE_EEvlSG_ --------------------------
	.section	.text._ZN2at6native24index_elementwise_kernelILi128ELi4EZNS0_20cuda_take_put_kernelIN3c108BFloat16EiZZZZZNS0_10put_kernelERNS_14TensorIteratorERKNS_10TensorBaseEbENKUlvE_clEvENKUlvE10_clEvENKUlvE_clEvENKUlvE_clEvEUlRS4_iE0_EEvS6_S9_RKT1_EUliE_EEvlSG_,"ax",@progbits
	.sectioninfo	@"SHI_REGISTERS=28"
	.align	128
        .global         _ZN2at6native24index_elementwise_kernelILi128ELi4EZNS0_20cuda_take_put_kernelIN3c108BFloat16EiZZZZZNS0_10put_kernelERNS_14TensorIteratorERKNS_10TensorBaseEbENKUlvE_clEvENKUlvE10_clEvENKUlvE_clEvENKUlvE_clEvEUlRS4_iE0_EEvS6_S9_RKT1_EUliE_EEvlSG_
        .type           _ZN2at6native24index_elementwise_kernelILi128ELi4EZNS0_20cuda_take_put_kernelIN3c108BFloat16EiZZZZZNS0_10put_kernelERNS_14TensorIteratorERKNS_10TensorBaseEbENKUlvE_clEvENKUlvE10_clEvENKUlvE_clEvENKUlvE_clEvEUlRS4_iE0_EEvS6_S9_RKT1_EUliE_EEvlSG_,@function
        .size           _ZN2at6native24index_elementwise_kernelILi128ELi4EZNS0_20cuda_take_put_kernelIN3c108BFloat16EiZZZZZNS0_10put_kernelERNS_14TensorIteratorERKNS_10TensorBaseEbENKUlvE_clEvENKUlvE10_clEvENKUlvE_clEvENKUlvE_clEvEUlRS4_iE0_EEvS6_S9_RKT1_EUliE_EEvlSG_,(.L_x_27553 - _ZN2at6native24index_elementwise_kernelILi128ELi4EZNS0_20cuda_take_put_kernelIN3c108BFloat16EiZZZZZNS0_10put_kernelERNS_14TensorIteratorERKNS_10TensorBaseEbENKUlvE_clEvENKUlvE10_clEvENKUlvE_clEvENKUlvE_clEvEUlRS4_iE0_EEvS6_S9_RKT1_EUliE_EEvlSG_)
        .other          _ZN2at6native24index_elementwise_kernelILi128ELi4EZNS0_20cuda_take_put_kernelIN3c108BFloat16EiZZZZZNS0_10put_kernelERNS_14TensorIteratorERKNS_10TensorBaseEbENKUlvE_clEvENKUlvE10_clEvENKUlvE_clEvENKUlvE_clEvEUlRS4_iE0_EEvS6_S9_RKT1_EUliE_EEvlSG_,@"STO_CUDA_ENTRY STV_DEFAULT"
_ZN2at6native24index_elementwise_kernelILi128ELi4EZNS0_20cuda_take_put_kernelIN3c108BFloat16EiZZZZZNS0_10put_kernelERNS_14TensorIteratorERKNS_10TensorBaseEbENKUlvE_clEvENKUlvE10_clEvENKUlvE_clEvENKUlvE_clEvEUlRS4_iE0_EEvS6_S9_RKT1_EUliE_EEvlSG_:
.text._ZN2at6native24index_elementwise_kernelILi128ELi4EZNS0_20cuda_take_put_kernelIN3c108BFloat16EiZZZZZNS0_10put_kernelERNS_14TensorIteratorERKNS_10TensorBaseEbENKUlvE_clEvENKUlvE10_clEvENKUlvE_clEvENKUlvE_clEvEUlRS4_iE0_EEvS6_S9_RKT1_EUliE_EEvlSG_:
        /* <DEDUP_REMOVED lines=239> */
.L_x_18080:
        /* <DEDUP_REMOVED lines=33> */
.L_x_18082:
[----:B------:R-:W-:Y:S05]  /*1100*/  BSYNC B6 ;  /* 0x0000000000067941 */ /* 0x000fea0003800000 */
.L_x_18081:
        /* <DEDUP_REMOVED lines=209> */
.L_x_18083:
[----:B------:R-:W2:Y:S01]  /*1e20*/  LDG.E.U16 R19, [R18.64] ;  /* 0x0000002412137981 */ /* 0x000ea2000c1e1500 */
[----:B------:R-:W-:Y:S02]  /*1e30*/  MOV R2, 0x2 ;  /* 0x0000000200027802 */ /* 0x000fe40000000f00 */
[----:B------:R-:W-:-:S03]  /*1e40*/  LEA R22, R22, R25, 0x9 ;  /* 0x0000001916167211 */ /* 0x000fc600078e48ff */
[----:B------:R-:W-:Y:S01]  /*1e50*/  IMAD.WIDE R2, R3, R2, c[0x0][0x510] ;  /* 0x0001440003027625 */ /* 0x000fe200078e0202 */
[----:B------:R-:W-:-:S04]  /*1e60*/  IADD3 R23, R22, 0x80, RZ ;  /* 0x0000008016177810 */ /* 0x000fc80007ffe0ff */
[----:B--2---:R0:W-:Y:S02]  /*1e70*/  STG.E.U16 [R2.64], R19 ;  /* 0x0000001302007986 */ /* 0x0041e4000c101524 */
[----:B0-----:R-:W-:Y:S01]  /*1e80*/  IMAD.MOV.U32 R2, RZ, RZ, R23 ;  /* 0x000000ffff027224 */ /* 0x001fe200078e0017 */
[----:B------:R-:W-:Y:S02]  /*1e90*/  MOV R3, RZ ;  /* 0x000000ff00037202 */ /* 0x000fe40000000f00 */
.L_x_18079:
[----:B------:R-:W-:Y:S05]  /*1ea0*/  BSYNC B7 ;  /* 0x0000000000077941 */ /* 0x000fea0003800000 */
.L_x_18078:
        /* <DEDUP_REMOVED lines=233> */
.L_x_18086:
        /* <DEDUP_REMOVED lines=33> */
.L_x_18088:
[----:B------:R-:W-:Y:S05]  /*2f50*/  BSYNC B6 ;  /* 0x0000000000067941 */ /* 0x000fea0003800000 */
.L_x_18087:
        /* <DEDUP_REMOVED lines=209> */
.L_x_18089:
[----:B------:R-:W2:Y:S01]  /*3c70*/  LDG.E.U16 R19, [R18.64] ;  /* 0x0000002412137981 */ /* 0x000ea2000c1e1500 */
[----:B------:R-:W-:Y:S02]  /*3c80*/  MOV R2, 0x2 ;  /* 0x0000000200027802 */ /* 0x000fe40000000f00 */
[----:B------:R-:W-:-:S03]  /*3c90*/  IADD3 R23, R23, 0x80, RZ ;  /* 0x0000008017177810 */ /* 0x000fc60007ffe0ff */
[----:B------:R-:W-:-:S05]  /*3ca0*/  IMAD.WIDE R2, R3, R2, c[0x0][0x510] ;  /* 0x0001440003027625 */ /* 0x000fca00078e0202 */
[----:B--2---:R0:W-:Y:S02]  /*3cb0*/  STG.E.U16 [R2.64], R19 ;  /* 0x0000001302007986 */ /* 0x0041e4000c101524 */
[----:B0-----:R-:W-:Y:S02]  /*3cc0*/  MOV R2, R23 ;  /* 0x0000001700027202 */ /* 0x001fe40000000f00 */
[----:B------:R-:W-:Y:S02]  /*3cd0*/  MOV R3, RZ ;  /* 0x000000ff00037202 */ /* 0x000fe40000000f00 */
.L_x_18085:
[----:B------:R-:W-:Y:S05]  /*3ce0*/  BSYNC B7 ;  /* 0x0000000000077941 */ /* 0x000fea0003800000 */
.L_x_18084:
        /* <DEDUP_REMOVED lines=233> */
.L_x_18092:
        /* <DEDUP_REMOVED lines=33> */
.L_x_18094:
[----:B------:R-:W-:Y:S05]  /*4d90*/  BSYNC B6 ;  /* 0x0000000000067941 */ /* 0x000fea0003800000 */
.L_x_18093:
        /* <DEDUP_REMOVED lines=209> */
.L_x_18095:
[----:B------:R-:W2:Y:S01]  /*5ab0*/  LDG.E.U16 R19, [R18.64] ;  /* 0x0000002412137981 */ /* 0x000ea2000c1e1500 */
[----:B------:R-:W-:Y:S01]  /*5ac0*/  IMAD.MOV.U32 R2, RZ, RZ, 0x2 ;  /* 0x00000002ff027424 */ /* 0x000fe200078e00ff */
[----:B------:R-:W-:-:S03]  /*5ad0*/  IADD3 R23, R23, 0x80, RZ ;  /* 0x0000008017177810 */ /* 0x000fc60007ffe0ff */
[----:B------:R-:W-:-:S05]  /*5ae0*/  IMAD.WIDE R2, R3, R2, c[0x0][0x510] ;  /* 0x0001440003027625 */ /* 0x000fca00078e0202 */
[----:B--2---:R0:W-:Y:S02]  /*5af0*/  STG.E.U16 [R2.64], R19 ;  /* 0x0000001302007986 */ /* 0x0041e4000c101524 */
[----:B0-----:R-:W-:Y:S02]  /*5b00*/  MOV R2, R23 ;  /* 0x0000001700027202 */ /* 0x001fe40000000f00 */
[----:B------:R-:W-:Y:S02]  /*5b10*/  MOV R3, RZ ;  /* 0x000000ff00037202 */ /* 0x000fe40000000f00 */
.L_x_18091:
[----:B------:R-:W-:Y:S05]  /*5b20*/  BSYNC B7 ;  /* 0x0000000000077941 */ /* 0x000fea0003800000 */
.L_x_18090:
        /* <DEDUP_REMOVED lines=232> */
.L_x_18096:
        /* <DEDUP_REMOVED lines=33> */
.L_x_18098:
[----:B------:R-:W-:Y:S05]  /*6bc0*/  BSYNC B6 ;  /* 0x0000000000067941 */ /* 0x000fea0003800000 */
.L_x_18097:
        /* <DEDUP_REMOVED lines=209> */
.L_x_18099:
[----:B------:R-:W2:Y:S01]  /*78e0*/  LDG.E.U16 R19, [R18.64] ;  /* 0x0000002412137981 */ /* 0x000ea2000c1e1500 */
[----:B------:R-:W-:-:S05]  /*78f0*/  MOV R2, 0x2 ;  /* 0x0000000200027802 */ /* 0x000fca0000000f00 */
[----:B------:R-:W-:-:S05]  /*7900*/  IMAD.WIDE R2, R3, R2, c[0x0][0x510] ;  /* 0x0001440003027625 */ /* 0x000fca00078e0202 */
[----:B--2---:R-:W-:Y:S01]  /*7910*/  STG.E.U16 [R2.64], R19 ;  /* 0x0000001302007986 */ /* 0x004fe2000c101524 */
[----:B------:R-:W-:Y:S05]  /*7920*/  EXIT ;  /* 0x000000000000794d */ /* 0x000fea0003800000 */
.L_x_18100:
        /* <DEDUP_REMOVED lines=13> */
.L_x_27553:


//--------------------- .text._ZN2at6native24index_elementwise_kernelILi128ELi4EZNS0_20cuda_take_put_kernelIN3c108BFloat16EiZZZZZNS0_10put_kernelERNS_14TensorIteratorERKNS_10TensorBaseEbENKUlvE_clEvENKUlvE10_clEvENKUlvE_clEvENKUlvE_clEvEUlRS4_iE_EEvS6_S9_RKT1_EUliE_EEvlSG_ --------------------------
	.section	.text._ZN2at6native24index_elementwise_kernelILi128ELi4EZNS0_20cuda_take_put_kernelIN3c108BFloat16EiZZZZZNS0_10put_kernelERNS_14TensorIteratorERKNS_10TensorBaseEbENKUlvE_clEvENKUlvE10_clEvENKUlvE_clEvENKUlvE_clEvEUlRS4_iE_EEvS6_S9_RKT1_EUliE_EEvlSG_,"ax",@progbits
	.sectioninfo	@"SHI_REGISTERS=28"
	.align	128
        .global         _ZN2at6native24index_elementwise_kernelILi128ELi4EZNS0_20cuda_take_put_kernelIN3c108BFloat16EiZZZZZNS0_10put_kernelERNS_14TensorIteratorERKNS_10TensorBaseEbENKUlvE_clEvENKUlvE10_clEvENKUlvE_clEvENKUlvE_clEvEUlRS4_iE_EEvS6_S9_RKT1_EUliE_EEvlSG_
        .type           _ZN2at6native24index_elementwise_kernelILi128ELi4EZNS0_20cuda_take_put_kernelIN3c108BFloat16EiZZZZZNS0_10put_kernelERNS_14TensorIteratorERKNS_10TensorBaseEbENKUlvE_clEvENKUlvE10_clEvENKUlvE_clEvENKUlvE_clEvEUlRS4_iE_EEvS6_S9_RKT1_EUliE_EEvlSG_,@function
        .size           _ZN2at6native24index_elementwise_kernelILi128ELi4EZNS0_20cuda_take_put_kernelIN3c108BFloat16EiZZZZZNS0_10put_kernelERNS_14TensorIteratorERKNS_10TensorBaseEbENKUlvE_clEvENKUlvE10_clEvENKUlvE_clEvENKUlvE_clEvEUlRS4_iE_EEvS6_S9_RKT1_EUliE_EEvlSG_,(.L_x_27554 - _ZN2at6native24index_elementwise_kernelILi128ELi4EZNS0_20cuda_take_put_kernelIN3c108BFloat16EiZZZZZNS0_10put_kernelERNS_14TensorIteratorERKNS_10TensorBaseEbENKUlvE_clEvENKUlvE10_clEvENKUlvE_clEvENKUlvE_clEvEUlRS4_iE_EEvS6_S9_RKT1_EUliE_EEvlSG_)
        .other          _ZN2at6native24index_elementwise_kernelILi128ELi4EZNS0_20cuda_take_put_kernelIN3c108BFloat16EiZZZZZNS0_10put_kernelERNS_14TensorIteratorERKNS_10TensorBaseEbENKUlvE_clEvENKUlvE10_clEvENKUlvE_clEvENKUlvE_clEvEUlRS4_iE_EEvS6_S9_RKT1_EUliE_EEvlSG_,@"STO_CUDA_ENTRY STV_DEFAULT"
_ZN2at6native24index_elementwise_kernelILi128ELi4EZNS0_20cuda_take_put_kernelIN3c108BFloat16EiZZZZZNS0_10put_kernelERNS_14TensorIteratorERKNS_10TensorBaseEbENKUlvE_clEvENKUlvE10_clEvENKUlvE_clEvENKUlvE_clEvEUlRS4_iE_EEvS6_S9_RKT1_EUliE_EEvlSG_:
.text._ZN2at6native24index_elementwise_kernelILi128ELi4EZNS0_20cuda_take_put_kernelIN3c108BFloat16EiZZZZZNS0_10put_kernelERNS_14TensorIteratorERKNS_10TensorBaseEbENKUlvE_clEvENKUlvE10_clEvENKUlvE_clEvENKUlvE_clEvEUlRS4_iE_EEvS6_S9_RKT1_EUliE_EEvlSG_:
[----:B------:R-:W-:Y:S02]  /*0000*/  MOV R1, c[0x0][0x28] ;  /* 0x00000a0000017a02 */ /* 0x000fe40000000f00 */
        /* <DEDUP_REMOVED lines=238> */
.L_x_18103:
        /* <DEDUP_REMOVED lines=18> */
[----:B------:R-:W-:Y:S01]  /*1010*/  IMAD.MOV.U32 R5, RZ, RZ, c[0x4][0x4e4] ;  /* 0x01013900ff057624 */ /* 0x000fe200078e00ff */
[----:B------:R-:W-:Y:S01]  /*1020*/  MOV R6, c[0x4][0x4c0] ;  /* 0x0101300000067a02 */ /* 0x000fe20000000f00 */
[----:B------:R-:W0:Y:S01]  /*1030*/  LDC.64 R2, c[0x4][R2] ;  /* 0x0100000002027b82 */ /* 0x000e220000000a00 */
[----:B------:R-:W-:Y:S01]  /*1040*/  IMAD.MOV.U32 R7, RZ, RZ, c[0x4][0x4c4] ;  /* 0x01013100ff077624 */ /* 0x000fe200078e00ff */
[----:B------:R-:W-:Y:S01]  /*1050*/  MOV R11, c[0x4][0x23c] ;  /* 0x01008f00000b7a02 */ /* 0x000fe20000000f00 */
[----:B------:R-:W-:Y:S02]  /*1060*/  IMAD.MOV.U32 R10, RZ, RZ, c[0x4][0x238] ;  /* 0x01008e00ff0a7624 */ /* 0x000fe400078e00ff */
[----:B------:R-:W-:-:S03]  /*1070*/  IMAD.MOV.U32 R12, RZ, RZ, 0x1 ;  /* 0x00000001ff0c7424 */ /* 0x000fc600078e00ff */
        /* <DEDUP_REMOVED lines=8> */
.L_x_18105:
[----:B------:R-:W-:Y:S05]  /*1100*/  BSYNC B6 ;  /* 0x0000000000067941 */ /* 0x000fea0003800000 */
.L_x_18104:
        /* <DEDUP_REMOVED lines=205> */
[----:B------:R-:W-:Y:S01]  /*1de0*/  IMAD R3, R4, c[0x0][0x508], R3 ;  /* 0x0001420004037a24 */ /* 0x000fe200078e0203 */
[----:B------:R-:W-:-:S05]  /*1df0*/  @P0 IADD3 R6, -R0, RZ, RZ ;  /* 0x000000ff00060210 */ /* 0x000fca0007ffe1ff */
[----:B------:R-:W-:-:S04]  /*1e00*/  @P0 IMAD R6, R6, c[0x0][0x4a0], R7 ;  /* 0x0001280006060a24 */ /* 0x000fc800078e0207 */
[----:B------:R-:W-:Y:S02]  /*1e10*/  @P0 IMAD R3, R6, c[0x0][0x50c], R3 ;  /* 0x0001430006030a24 */ /* 0x000fe400078e0203 */
.L_x_18106:
[----:B------:R0:W5:Y:S01]  /*1e20*/  LDG.E.U16 R18, [R18.64] ;  /* 0x0000002412127981 */ /* 0x000162000c1e1500 */
[----:B------:R-:W-:Y:S01]  /*1e30*/  IMAD.MOV.U32 R4, RZ, RZ, 0x2 ;  /* 0x00000002ff047424 */ /* 0x000fe200078e00ff */
[----:B------:R-:W-:Y:S01]  /*1e40*/  UMOV UR4, 0x1 ;  /* 0x0000000100047882 */ /* 0x000fe20000000000 */
[----:B------:R-:W-:Y:S01]  /*1e50*/  BSSY B1, `(.L_x_18107) ;  /* 0x0000061000017945 */ /* 0x000fe20003800000 */
[----:B------:R-:W-:Y:S01]  /*1e60*/  ULDC UR5, c[0x0][0x510] ;  /* 0x0001440000057ab9 */ /* 0x000fe20000000800 */
[----:B------:R-:W-:Y:S01]  /*1e70*/  IMAD.WIDE R4, R3, R4, c[0x0][0x518] ;  /* 0x0001460003047625 */ /* 0x000fe200078e0204 */
[----:B------:R-:W-:-:S04]  /*1e80*/  UIADD3 UR4, -UR4, UR5, URZ ;  /* 0x0000000504047290 */ /* 0x000fc8000fffe13f */
[----:B------:R-:W-:Y:S02]  /*1e90*/  LOP3.LUT P0, RZ, R4, 0x3, RZ, 0xc0, !PT ;  /* 0x0000000304ff7812 */ /* 0x000fe4000780c0ff */
[----:B------:R-:W-:-:S13]  /*1ea0*/  ISETP.LT.AND P1, PT, R3, UR4, PT ;  /* 0x0000000403007c0c */ /* 0x000fda000bf21270 */
[----:B------:R-:W-:Y:S05]  /*1eb0*/  @!P0 BRA P1, `(.L_x_18108) ;  /* 0x000004f000008947 */ /* 0x000fea0000800000 */
[C---:B0-----:R-:W-:Y:S01]  /*1ec0*/  LEA R0, R3.reuse, c[0x0][0x518], 0x1 ;  /* 0x0001460003007a11 */ /* 0x041fe200078e08ff */
[----:B------:R-:W-:Y:S01]  /*1ed0*/  BSSY B0, `(.L_x_18109) ;  /* 0x000004c000007945 */ /* 0x000fe20003800000 */
[----:B------:R-:W-:Y:S02]  /*1ee0*/  ISETP.GT.AND P1, PT, R3, RZ, PT ;  /* 0x000000ff0300720c */ /* 0x000fe40003f24270 */
[----:B------:R-:W-:-:S13]  /*1ef0*/  LOP3.LUT P0, RZ, R0, 0x3, RZ, 0xc0, !PT ;  /* 0x0000000300ff7812 */ /* 0x000fda000780c0ff */
        /* <DEDUP_REMOVED lines=8> */
[C---:B------:R-:W-:Y:S02]  /*1f80*/  ISETP.EQ.U32.AND P0, PT, R0.reuse, RZ, PT ;  /* 0x000000ff0000720c */ /* 0x040fe40003f02070 */
[----:B------:R-:W-:Y:S02]  /*1f90*/  SHF.L.U32 R10, R0, 0x3, RZ ;  /* 0x00000003000a7819 */ /* 0x000fe400000006ff */
[----:B------:R-:W-:Y:S01]  /*1fa0*/  SEL R8, R7, 0x5410, P0 ;  /* 0x0000541007087807 */ /* 0x000fe20000000000 */
[----:B--2--5:R-:W-:-:S05]  /*1fb0*/  HFMA2.BF16_V2 R9, R18.H0_H0, 1, 1, R15.H0_H0 ;  /* 0x3f803f8012097831 */ /* 0x024fca000024080f */
[----:B01----:R-:W-:-:S04]  /*1fc0*/  LOP3.LUT R9, R9, 0xffff, RZ, 0xc0, !PT ;  /* 0x0000ffff09097812 */ /* 0x003fc800078ec0ff */
.L_x_18112:
        /* <DEDUP_REMOVED lines=8> */
.L_x_18111:
[----:B------:R-:W-:Y:S01]  /*2050*/  SHF.R.U32.HI R7, RZ, R10, R6 ;  /* 0x0000000aff077219 */ /* 0x000fe20000011606 */
[----:B------:R-:W-:Y:S01]  /*2060*/  BSSY B2, `(.L_x_18113) ;  /* 0x0000021000027945 */ /* 0x000fe20003800000 */
[----:B------:R-:W-:Y:S02]  /*2070*/  PRMT R3, R15, 0x9910, RZ ;  /* 0x000099100f037816 */ /* 0x000fe400000000ff */
[----:B------:R-:W-:-:S04]  /*2080*/  PRMT R0, R7, 0x9910, RZ ;  /* 0x0000991007007816 */ /* 0x000fc800000000ff */
[----:B------:R-:W-:-:S13]  /*2090*/  ISETP.NE.AND P0, PT, R3, R0, PT ;  /* 0x000000000300720c */ /* 0x000fda0003f05270 */
[----:B------:R-:W-:Y:S05]  /*20a0*/  @!P0 BRA `(.L_x_18114) ;  /* 0x000001c000008947 */ /* 0x000fea0003800000 */
.L_x_18117:
[C---:B------:R-:W-:Y:S01]  /*20b0*/  LOP3.LUT R2, R4.reuse, 0xfffffffd, RZ, 0xc0, !PT ;  /* 0xfffffffd04027812 */ /* 0x040fe200078ec0ff */
[----:B------:R-:W-:Y:S01]  /*20c0*/  IMAD.MOV.U32 R3, RZ, RZ, R5 ;  /* 0x000000ffff037224 */ /* 0x000fe200078e0005 */
[----:B------:R-:W-:Y:S01]  /*20d0*/  HFMA2.MMA R8, -RZ, RZ, 0, 0.19775390625 ;  /* 0x00003254ff087435 */ /* 0x000fe200000001ff */
[----:B------:R-:W-:Y:S01]  /*20e0*/  LOP3.LUT R6, R4, 0x2, RZ, 0xc0, !PT ;  /* 0x0000000204067812 */ /* 0x000fe200078ec0ff */
[----:B------:R-:W-:Y:S01]  /*20f0*/  HFMA2.BF16_V2 R13, R18.H0_H0, 1, 1, R7.H0_H0 ;  /* 0x3f803f80120d7831 */ /* 0x000fe20000240807 */
[----:B------:R-:W-:Y:S01]  /*2100*/  YIELD ;  /* 0x0000000000007946 */ /* 0x000fe20003800000 */
[----:B------:R0:W1:Y:S01]  /*2110*/  LDG.E R0, [R2] ;  /* 0x0000000002007381 */ /* 0x00006200001e0900 */
[C---:B------:R-:W-:Y:S01]  /*2120*/  ISETP.EQ.U32.AND P0, PT, R6.reuse, RZ, PT ;  /* 0x000000ff0600720c */ /* 0x040fe20003f02070 */
[----:B------:R-:W-:Y:S01]  /*2130*/  BSSY B3, `(.L_x_18115) ;  /* 0x000000d000037945 */ /* 0x000fe20003800000 */
[----:B------:R-:W-:Y:S01]  /*2140*/  LOP3.LUT R9, R7, 0xffff, RZ, 0xc0, !PT ;  /* 0x0000ffff07097812 */ /* 0x000fe200078ec0ff */
[----:B------:R-:W-:Y:S01]  /*2150*/  IMAD.SHL.U32 R6, R6, 0x8, RZ ;  /* 0x0000000806067824 */ /* 0x000fe200078e00ff */
[----:B------:R-:W-:-:S02]  /*2160*/  LOP3.LUT R13, R13, 0xffff, RZ, 0xc0, !PT ;  /* 0x0000ffff0d0d7812 */ /* 0x000fc400078ec0ff */
[----:B------:R-:W-:-:S04]  /*2170*/  SEL R8, R8, 0x5410, P0 ;  /* 0x0000541008087807 */ /* 0x000fc80000000000 */
.L_x_18116:
        /* <DEDUP_REMOVED lines=9> */
.L_x_18115:
[----:B0-----:R-:W-:Y:S02]  /*2210*/  SHF.R.U32.HI R2, RZ, R6, R15 ;  /* 0x00000006ff027219 */ /* 0x001fe4000001160f */
[----:B------:R-:W-:Y:S02]  /*2220*/  PRMT R3, R7, 0x9910, RZ ;  /* 0x0000991007037816 */ /* 0x000fe400000000ff */
[C---:B------:R-:W-:Y:S02]  /*2230*/  PRMT R0, R2.reuse, 0x9910, RZ ;  /* 0x0000991002007816 */ /* 0x040fe400000000ff */
[----:B------:R-:W-:Y:S02]  /*2240*/  PRMT R7, R2, 0x7610, R7 ;  /* 0x0000761002077816 */ /* 0x000fe40000000007 */
[----:B------:R-:W-:-:S13]  /*2250*/  ISETP.NE.AND P0, PT, R3, R0, PT ;  /* 0x000000000300720c */ /* 0x000fda0003f05270 */
[----:B------:R-:W-:Y:S05]  /*2260*/  @P0 BRA `(.L_x_18117) ;  /* 0xfffffe4000000947 */ /* 0x000fea000383ffff */
.L_x_18114:
[----:B------:R-:W-:Y:S05]  /*2270*/  BSYNC B2 ;  /* 0x0000000000027941 */ /* 0x000fea0003800000 */
.L_x_18113:
[----:B------:R-:W-:Y:S05]  /*2280*/  BRA `(.L_x_18118) ;  /* 0x0000010000007947 */ /* 0x000fea0003800000 */
.L_x_18110:
        /* <DEDUP_REMOVED lines=9> */
.L_x_18119:
[----:B------:R-:W-:Y:S01]  /*2320*/  PRMT R0, R0, 0x5410, R18 ;  /* 0x0000541000007816 */ /* 0x000fe20000000012 */
[----:B------:R-:W-:Y:S04]  /*2330*/  YIELD ;  /* 0x0000000000007946 */ /* 0x000fe80003800000 */
[----:B------:R-:W-:-:S06]  /*2340*/  HFMA2.BF16_V2 R3, R0, 1, 1, R2 ;  /* 0x3f803f8000037831 */ /* 0x000fcc0000200002 */
[----:B------:R-:W2:Y:S02]  /*2350*/  ATOMG.E.CAS.STRONG.GPU PT, R3, [R4+-0x2], R2, R3 ;  /* 0xfffffe02040373a9 */ /* 0x000ea400001ee103 */
[-C--:B--2---:R-:W-:Y:S02]  /*2360*/  ISETP.NE.AND P0, PT, R2, R3.reuse, PT ;  /* 0x000000030200720c */ /* 0x084fe40003f05270 */
[----:B------:R-:W-:-:S11]  /*2370*/  MOV R2, R3 ;  /* 0x0000000300027202 */ /* 0x000fd60000000f00 */
[----:B------:R-:W-:Y:S05]  /*2380*/  @P0 BRA `(.L_x_18119) ;  /* 0xffffff9000000947 */ /* 0x000fea000383ffff */
.L_x_18118:
[----:B------:R-:W-:Y:S05]  /*2390*/  BSYNC B0 ;  /* 0x0000000000007941 */ /* 0x000fea0003800000 */
.L_x_18109:
[----:B------:R-:W-:Y:S05]  /*23a0*/  BRA `(.L_x_18120) ;  /* 0x000000b000007947 */ /* 0x000fea0003800000 */
.L_x_18108:
[----:B0-----:R0:W5:Y:S01]  /*23b0*/  LDG.E R2, [R4.64] ;  /* 0x0000002404027981 */ /* 0x001162000c1e1900 */
[----:B------:R-:W1:Y:S02]  /*23c0*/  I2F.RZ R0, RZ ;  /* 0x000000ff00007306 */ /* 0x000e64000020d400 */
[----:B-1----:R-:W-:-:S04]  /*23d0*/  F2FP.BF16.PACK_AB.RZ R0, RZ, R0 ;  /* 0x00000000ff00723e */ /* 0x002fc800000190ff */
[----:B0-----:R-:W-:-:S04]  /*23e0*/  PRMT R0, R0, 0x5410, R0 ;  /* 0x0000541000007816 */ /* 0x001fc80000000000 */
.L_x_18121:
[----:B-----5:R-:W-:Y:S01]  /*23f0*/  PRMT R0, R18, 0x7610, R0 ;  /* 0x0000761012007816 */ /* 0x020fe20000000000 */
[----:B------:R-:W-:Y:S04]  /*2400*/  YIELD ;  /* 0x0000000000007946 */ /* 0x000fe80003800000 */
[----:B------:R-:W-:-:S06]  /*2410*/  HFMA2.BF16_V2 R3, R0, 1, 1, R2 ;  /* 0x3f803f8000037831 */ /* 0x000fcc0000200002 */
[----:B------:R-:W2:Y:S02]  /*2420*/  ATOMG.E.CAS.STRONG.GPU PT, R3, [R4], R2, R3 ;  /* 0x00000002040373a9 */ /* 0x000ea400001ee103 */
[----:B--2---:R-:W-:Y:S01]  /*2430*/  ISETP.NE.AND P0, PT, R2, R3, PT ;  /* 0x000000030200720c */ /* 0x004fe20003f05270 */
[----:B------:R-:W-:-:S12]  /*2440*/  IMAD.MOV.U32 R2, RZ, RZ, R3 ;  /* 0x000000ffff027224 */ /* 0x000fd800078e0003 */
[----:B------:R-:W-:Y:S05]  /*2450*/  @P0 BRA `(.L_x_18121) ;  /* 0xffffff9000000947 */ /* 0x000fea000383ffff */
.L_x_18120:
[----:B------:R-:W-:Y:S05]  /*2460*/  BSYNC B1 ;  /* 0x0000000000017941 */ /* 0x000fea0003800000 */
.L_x_18107:
[----:B------:R-:W-:Y:S01]  /*2470*/  LEA R22, R22, R25, 0x9 ;  /* 0x0000001916167211 */ /* 0x000fe200078e48ff */
[----:B------:R-:W-:-:S03]  /*2480*/  HFMA2.MMA R3, -RZ, RZ, 0, 0 ;  /* 0x00000000ff037435 */ /* 0x000fc600000001ff */
[----:B------:R-:W-:-:S05]  /*2490*/  IADD3 R23, R22, 0x80, RZ ;  /* 0x0000008016177810 */ /* 0x000fca0007ffe0ff */
[----:B------:R-:W-:Y:S02]  /*24a0*/  IMAD.MOV.U32 R2, RZ, RZ, R23 ;  /* 0x000000ffff027224 */ /* 0x000fe400078e0017 */
.L_x_18102:
[----:B------:R-:W-:Y:S05]  /*24b0*/  BSYNC B7 ;  /* 0x0000000000077941 */ /* 0x000fea0003800000 */
.L_x_18101:
        /* <DEDUP_REMOVED lines=233> */
.L_x_18124:
        /* <DEDUP_REMOVED lines=33> */
.L_x_18126:
[----:B------:R-:W-:Y:S05]  /*3560*/  BSYNC B6 ;  /* 0x0000000000067941 */ /* 0x000fea0003800000 */
.L_x_18125:
        /* <DEDUP_REMOVED lines=209> */
.L_x_18127:
[----:B------:R0:W5:Y:S01]  /*4280*/  LDG.E.U16 R18, [R18.64] ;  /* 0x0000002412127981 */ /* 0x000162000c1e1500 */
[----:B------:R-:W-:Y:S01]  /*4290*/  IMAD.MOV.U32 R4, RZ, RZ, 0x2 ;  /* 0x00000002ff047424 */ /* 0x000fe200078e00ff */
[----:B------:R-:W-:Y:S01]  /*42a0*/  UMOV UR4, 0x1 ;  /* 0x0000000100047882 */ /* 0x000fe20000000000 */
[----:B------:R-:W-:Y:S01]  /*42b0*/  BSSY B1, `(.L_x_18128) ;  /* 0x0000063000017945 */ /* 0x000fe20003800000 */
[----:B------:R-:W-:Y:S01]  /*42c0*/  ULDC UR5, c[0x0][0x510] ;  /* 0x0001440000057ab9 */ /* 0x000fe20000000800 */
[----:B------:R-:W-:Y:S01]  /*42d0*/  IMAD.WIDE R4, R3, R4, c[0x0][0x518] ;  /* 0x0001460003047625 */ /* 0x000fe200078e0204 */
[----:B------:R-:W-:-:S04]  /*42e0*/  UIADD3 UR4, -UR4, UR5, URZ ;  /* 0x0000000504047290 */ /* 0x000fc8000fffe13f */
[----:B------:R-:W-:Y:S02]  /*42f0*/  LOP3.LUT R0, R4, 0x3, RZ, 0xc0, !PT ;  /* 0x0000000304007812 */ /* 0x000fe400078ec0ff */
[----:B------:R-:W-:Y:S02]  /*4300*/  ISETP.LT.AND P1, PT, R3, UR4, PT ;  /* 0x0000000403007c0c */ /* 0x000fe4000bf21270 */
[----:B------:R-:W-:-:S04]  /*4310*/  ISETP.NE.U32.AND P0, PT, R0, RZ, PT ;  /* 0x000000ff0000720c */ /* 0x000fc80003f05070 */
[----:B------:R-:W-:-:S13]  /*4320*/  ISETP.NE.AND.EX P0, PT, RZ, RZ, PT, P0 ;  /* 0x000000ffff00720c */ /* 0x000fda0003f05300 */
[----:B------:R-:W-:Y:S05]  /*4330*/  @!P0 BRA P1, `(.L_x_18129) ;  /* 0x000004f000008947 */ /* 0x000fea0000800000 */
[----:B0-----:R-:W-:Y:S01]  /*4340*/  ISETP.NE.U32.AND P0, PT, R0, RZ, PT ;  /* 0x000000ff0000720c */ /* 0x001fe20003f05070 */
[----:B------:R-:W-:Y:S01]  /*4350*/  BSSY B0, `(.L_x_18130) ;  /* 0x000004c000007945 */ /* 0x000fe20003800000 */
[----:B------:R-:W-:Y:S02]  /*4360*/  ISETP.GT.AND P1, PT, R3, RZ, PT ;  /* 0x000000ff0300720c */ /* 0x000fe40003f24270 */
        /* <DEDUP_REMOVED lines=14> */
.L_x_18133:
        /* <DEDUP_REMOVED lines=8> */
.L_x_18132:
[----:B------:R-:W-:Y:S01]  /*44d0*/  SHF.R.U32.HI R7, RZ, R10, R6 ;  /* 0x0000000aff077219 */ /* 0x000fe20000011606 */
[----:B------:R-:W-:Y:S01]  /*44e0*/  BSSY B2, `(.L_x_18134) ;  /* 0x0000021000027945 */ /* 0x000fe20003800000 */
[----:B------:R-:W-:Y:S02]  /*44f0*/  PRMT R3, R15, 0x9910, RZ ;  /* 0x000099100f037816 */ /* 0x000fe400000000ff */
[----:B------:R-:W-:-:S04]  /*4500*/  PRMT R0, R7, 0x9910, RZ ;  /* 0x0000991007007816 */ /* 0x000fc800000000ff */
[----:B------:R-:W-:-:S13]  /*4510*/  ISETP.NE.AND P0, PT, R3, R0, PT ;  /* 0x000000000300720c */ /* 0x000fda0003f05270 */
[----:B------:R-:W-:Y:S05]  /*4520*/  @!P0 BRA `(.L_x_18135) ;  /* 0x000001c000008947 */ /* 0x000fea0003800000 */
.L_x_18138:
        /* <DEDUP_REMOVED lines=13> */
.L_x_18137:
        /* <DEDUP_REMOVED lines=9> */
.L_x_18136:
[----:B0-----:R-:W-:Y:S02]  /*4690*/  SHF.R.U32.HI R2, RZ, R6, R15 ;  /* 0x00000006ff027219 */ /* 0x001fe4000001160f */
[----:B------:R-:W-:Y:S02]  /*46a0*/  PRMT R3, R7, 0x9910, RZ ;  /* 0x0000991007037816 */ /* 0x000fe400000000ff */
[C---:B------:R-:W-:Y:S02]  /*46b0*/  PRMT R0, R2.reuse, 0x9910, RZ ;  /* 0x0000991002007816 */ /* 0x040fe400000000ff */
[----:B------:R-:W-:Y:S02]  /*46c0*/  PRMT R7, R2, 0x7610, R7 ;  /* 0x0000761002077816 */ /* 0x000fe40000000007 */
[----:B------:R-:W-:-:S13]  /*46d0*/  ISETP.NE.AND P0, PT, R3, R0, PT ;  /* 0x000000000300720c */ /* 0x000fda0003f05270 */
[----:B------:R-:W-:Y:S05]  /*46e0*/  @P0 BRA `(.L_x_18138) ;  /* 0xfffffe4000000947 */ /* 0x000fea000383ffff */
.L_x_18135:
[----:B------:R-:W-:Y:S05]  /*46f0*/  BSYNC B2 ;  /* 0x0000000000027941 */ /* 0x000fea0003800000 */
.L_x_18134:
[----:B------:R-:W-:Y:S05]  /*4700*/  BRA `(.L_x_18139) ;  /* 0x0000010000007947 */ /* 0x000fea0003800000 */
.L_x_18131:
        /* <DEDUP_REMOVED lines=9> */
.L_x_18140:
[----:B------:R-:W-:Y:S01]  /*47a0*/  PRMT R0, R0, 0x5410, R18 ;  /* 0x0000541000007816 */ /* 0x000fe20000000012 */
[----:B------:R-:W-:Y:S04]  /*47b0*/  YIELD ;  /* 0x0000000000007946 */ /* 0x000fe80003800000 */
[----:B------:R-:W-:-:S06]  /*47c0*/  HFMA2.BF16_V2 R3, R0, 1, 1, R2 ;  /* 0x3f803f8000037831 */ /* 0x000fcc0000200002 */
[----:B------:R-:W2:Y:S02]  /*47d0*/  ATOMG.E.CAS.STRONG.GPU PT, R3, [R4+-0x2], R2, R3 ;  /* 0xfffffe02040373a9 */ /* 0x000ea400001ee103 */
[-C--:B--2---:R-:W-:Y:S02]  /*47e0*/  ISETP.NE.AND P0, PT, R2, R3.reuse, PT ;  /* 0x000000030200720c */ /* 0x084fe40003f05270 */
[----:B------:R-:W-:-:S11]  /*47f0*/  MOV R2, R3 ;  /* 0x0000000300027202 */ /* 0x000fd60000000f00 */
[----:B------:R-:W-:Y:S05]  /*4800*/  @P0 BRA `(.L_x_18140) ;  /* 0xffffff9000000947 */ /* 0x000fea000383ffff */
.L_x_18139:
[----:B------:R-:W-:Y:S05]  /*4810*/  BSYNC B0 ;  /* 0x0000000000007941 */ /* 0x000fea0003800000 */
.L_x_18130:
[----:B------:R-:W-:Y:S05]  /*4820*/  BRA `(.L_x_18141) ;  /* 0x000000b000007947 */ /* 0x000fea0003800000 */
.L_x_18129:
[----:B0-----:R0:W5:Y:S01]  /*4830*/  LDG.E R2, [R4.64] ;  /* 0x0000002404027981 */ /* 0x001162000c1e1900 */
[----:B------:R-:W1:Y:S02]  /*4840*/  I2F.RZ R0, RZ ;  /* 0x000000ff00007306 */ /* 0x000e64000020d400 */
[----:B-1----:R-:W-:-:S04]  /*4850*/  F2FP.BF16.PACK_AB.RZ R0, RZ, R0 ;  /* 0x00000000ff00723e */ /* 0x002fc800000190ff */
[----:B0-----:R-:W-:-:S04]  /*4860*/  PRMT R0, R0, 0x5410, R0 ;  /* 0x0000541000007816 */ /* 0x001fc80000000000 */
.L_x_18142:
[----:B-----5:R-:W-:Y:S01]  /*4870*/  PRMT R0, R18, 0x7610, R0 ;  /* 0x0000761012007816 */ /* 0x020fe20000000000 */
[----:B------:R-:W-:Y:S04]  /*4880*/  YIELD ;  /* 0x0000000000007946 */ /* 0x000fe80003800000 */
[----:B------:R-:W-:-:S06]  /*4890*/  HFMA2.BF16_V2 R3, R0, 1, 1, R2 ;  /* 0x3f803f8000037831 */ /* 0x000fcc0000200002 */
[----:B------:R-:W2:Y:S02]  /*48a0*/  ATOMG.E.CAS.STRONG.GPU PT, R3, [R4], R2, R3 ;  /* 0x00000002040373a9 */ /* 0x000ea400001ee103 */
[----:B--2---:R-:W-:Y:S01]  /*48b0*/  ISETP.NE.AND P0, PT, R2, R3, PT ;  /* 0x000000030200720c */ /* 0x004fe20003f05270 */
[----:B------:R-:W-:-:S12]  /*48c0*/  IMAD.MOV.U32 R2, RZ, RZ, R3 ;  /* 0x000000ffff027224 */ /* 0x000fd800078e0003 */
[----:B------:R-:W-:Y:S05]  /*48d0*/  @P0 BRA `(.L_x_18142) ;  /* 0xffffff9000000947 */ /* 0x000fea000383ffff */
.L_x_18141:
[----:B------:R-:W-:Y:S05]  /*48e0*/  BSYNC B1 ;  /* 0x0000000000017941 */ /* 0x000fea0003800000 */
.L_x_18128:
[----:B------:R-:W-:Y:S01]  /*48f0*/  IADD3 R23, R23, 0x80, RZ ;  /* 0x0000008017177810 */ /* 0x000fe20007ffe0ff */
[----:B------:R-:W-:-:S03]  /*4900*/  IMAD.MOV.U32 R3, RZ, RZ, RZ ;  /* 0x000000ffff037224 */ /* 0x000fc600078e00ff */
[----:B------:R-:W-:Y:S02]  /*4910*/  MOV R2, R23 ;  /* 0x0000001700027202 */ /* 0x000fe40000000f00 */
.L_x_18123:
[----:B------:R-:W-:Y:S05]  /*4920*/  BSYNC B7 ;  /* 0x0000000000077941 */ /* 0x000fea0003800000 */
.L_x_18122:
        /* <DEDUP_REMOVED lines=233> */
.L_x_18145:
        /* <DEDUP_REMOVED lines=18> */
[----:B------:R-:W-:Y:S01]  /*58e0*/  IMAD.MOV.U32 R6, RZ, RZ, c[0x4][0x4c0] ;  /* 0x01013000ff067624 */ /* 0x000fe200078e00ff */
[----:B------:R-:W-:Y:S01]  /*58f0*/  MOV R7, c[0x4][0x4c4] ;  /* 0x0101310000077a02 */ /* 0x000fe20000000f00 */
[----:B------:R-:W0:Y:S01]  /*5900*/  LDC.64 R2, c[0x4][R2] ;  /* 0x0100000002027b82 */ /* 0x000e220000000a00 */
[----:B------:R-:W-:Y:S01]  /*5910*/  IMAD.MOV.U32 R8, RZ, RZ, 0x153 ;  /* 0x00000153ff087424 */ /* 0x000fe200078e00ff */
[----:B------:R-:W-:Y:S01]  /*5920*/  MOV R10, c[0x4][0x238] ;  /* 0x01008e00000a7a02 */ /* 0x000fe20000000f00 */
[----:B------:R-:W-:Y:S02]  /*5930*/  IMAD.MOV.U32 R11, RZ, RZ, c[0x4][0x23c] ;  /* 0x01008f00ff0b7624 */ /* 0x000fe400078e00ff */
[----:B------:R-:W-:-:S03]  /*5940*/  IMAD.MOV.U32 R13, RZ, RZ, RZ ;  /* 0x000000ffff0d7224 */ /* 0x000fc600078e00ff */
        /* <DEDUP_REMOVED lines=8> */
.L_x_18147:
[----:B------:R-:W-:Y:S05]  /*59d0*/  BSYNC B6 ;  /* 0x0000000000067941 */ /* 0x000fea0003800000 */
.L_x_18146:
        /* <DEDUP_REMOVED lines=11> */
[----:B------:R-:W-:-:S05]  /*5a90*/  IMAD.MOV.U32 R0, RZ, RZ, 0x1 ;  /* 0x00000001ff007424 */ /* 0x000fca00078e00ff */
[----:B------:R-:W-:-:S04]  /*5aa0*/  ISETP.NE.AND P0, PT, R0, c[0x0][0x37c], PT ;  /* 0x0000df0000007a0c */ /* 0x000fc80003f05270 */
        /* <DEDUP_REMOVED lines=195> */
[----:B------:R-:W-:Y:S02]  /*66e0*/  @P0 IMAD R3, R6, c[0x0][0x50c], R3 ;  /* 0x0001430006030a24 */ /* 0x000fe400078e0203 */
.L_x_18148:
[----:B------:R0:W5:Y:S01]  /*66f0*/  LDG.E.U16 R18, [R18.64] ;  /* 0x0000002412127981 */ /* 0x000162000c1e1500 */
[----:B------:R-:W-:Y:S01]  /*6700*/  MOV R6, 0x2 ;  /* 0x0000000200067802 */ /* 0x000fe20000000f00 */
[----:B------:R-:W-:Y:S01]  /*6710*/  UMOV UR4, 0x1 ;  /* 0x0000000100047882 */ /* 0x000fe20000000000 */
[----:B------:R-:W-:Y:S01]  /*6720*/  BSSY B1, `(.L_x_18149) ;  /* 0x0000066000017945 */ /* 0x000fe20003800000 */
[----:B------:R-:W-:Y:S01]  /*6730*/  ULDC UR5, c[0x0][0x510] ;  /* 0x0001440000057ab9 */ /* 0x000fe20000000800 */
[----:B------:R-:W-:Y:S01]  /*6740*/  SHF.R.S32.HI R2, RZ, 0x1f, R3 ;  /* 0x0000001fff027819 */ /* 0x000fe20000011403 */
        /* <DEDUP_REMOVED lines=13> */
[C---:B------:R-:W-:Y:S01]  /*6820*/  LEA R5, P0, R3.reuse, c[0x0][0x518], 0x1 ;  /* 0x0001460003057a11 */ /* 0x040fe200078008ff */
[----:B------:R-:W-:Y:S01]  /*6830*/  IMAD.MOV.U32 R15, RZ, RZ, 0x3254 ;  /* 0x00003254ff0f7424 */ /* 0x000fe200078e00ff */
[----:B------:R-:W-:Y:S02]  /*6840*/  BSSY B2, `(.L_x_18153) ;  /* 0x0000012000027945 */ /* 0x000fe40003800000 */
[----:B------:R-:W-:Y:S02]  /*6850*/  LEA.HI.X R3, R3, c[0x0][0x51c], R2, 0x1, P0 ;  /* 0x0001470003037a11 */ /* 0x000fe400000f0c02 */
[C---:B------:R-:W-:Y:S02]  /*6860*/  LOP3.LUT R2, R5.reuse, 0xfffffffd, RZ, 0xc0, !PT ;  /* 0xfffffffd05027812 */ /* 0x040fe400078ec0ff */
[----:B------:R-:W-:-:S03]  /*6870*/  LOP3.LUT R0, R5, 0x2, RZ, 0xc0, !PT ;  /* 0x0000000205007812 */ /* 0x000fc600078ec0ff */
[----:B------:R0:W1:Y:S01]  /*6880*/  LDG.E R4, [R2] ;  /* 0x0000000002047381 */ /* 0x00006200001e0900 */
[C---:B------:R-:W-:Y:S02]  /*6890*/  ISETP.EQ.U32.AND P0, PT, R0.reuse, RZ, PT ;  /* 0x000000ff0000720c */ /* 0x040fe40003f02070 */
[----:B------:R-:W-:Y:S02]  /*68a0*/  SHF.L.U32 R10, R0, 0x3, RZ ;  /* 0x00000003000a7819 */ /* 0x000fe400000006ff */
[----:B------:R-:W-:Y:S01]  /*68b0*/  SEL R15, R15, 0x5410, P0 ;  /* 0x000054100f0f7807 */ /* 0x000fe20000000000 */
[----:B--2--5:R-:W-:-:S05]  /*68c0*/  HFMA2.BF16_V2 R8, R18.H0_H0, 1, 1, R13.H0_H0 ;  /* 0x3f803f8012087831 */ /* 0x024fca000024080d */
[----:B01----:R-:W-:-:S04]  /*68d0*/  LOP3.LUT R7, R8, 0xffff, RZ, 0xc0, !PT ;  /* 0x0000ffff08077812 */ /* 0x003fc800078ec0ff */
.L_x_18154:
[CC--:B------:R-:W-:Y:S02]  /*68e0*/  PRMT R9, R4.reuse, R15.reuse, R7 ;  /* 0x0000000f04097216 */ /* 0x0c0fe40000000007 */
[----:B------:R-:W-:-:S04]  /*68f0*/  PRMT R0, R4, R15, R13 ;  /* 0x0000000f04007216 */ /* 0x000fc8000000000d */
[----:B------:R-:W-:Y:S01]  /*6900*/  PRMT R11, R0, R15, RZ ;  /* 0x0000000f000b7216 */ /* 0x000fe200000000ff */
[----:B------:R-:W0:Y:S02]  /*6910*/  ATOMG.E.CAS.STRONG.GPU PT, R9, [R2], R0, R9 ;  /* 0x00000000020973a9 */ /* 0x000e2400001ee109 */
[----:B0-----:R-:W-:-:S04]  /*6920*/  PRMT R4, R9, R15, RZ ;  /* 0x0000000f09047216 */ /* 0x001fc800000000ff */
[----:B------:R-:W-:Y:S02]  /*6930*/  ISETP.NE.U32.AND P0, PT, R4, R11, PT ;  /* 0x0000000b0400720c */ /* 0x000fe40003f05070 */
[----:B------:R-:W-:-:S11]  /*6940*/  MOV R4, R9 ;  /* 0x0000000900047202 */ /* 0x000fd60000000f00 */
[----:B------:R-:W-:Y:S05]  /*6950*/  @P0 BRA `(.L_x_18154) ;  /* 0xffffff8000000947 */ /* 0x000fea000383ffff */
[----:B------:R-:W-:Y:S05]  /*6960*/  BSYNC B2 ;  /* 0x0000000000027941 */ /* 0x000fea0003800000 */
.L_x_18153:
[----:B------:R-:W-:Y:S01]  /*6970*/  SHF.R.U32.HI R9, RZ, R10, R9 ;  /* 0x0000000aff097219 */ /* 0x000fe20000011609 */
[----:B------:R-:W-:Y:S01]  /*6980*/  BSSY B2, `(.L_x_18155) ;  /* 0x0000021000027945 */ /* 0x000fe20003800000 */
[----:B------:R-:W-:Y:S02]  /*6990*/  PRMT R7, R13, 0x9910, RZ ;  /* 0x000099100d077816 */ /* 0x000fe400000000ff */
[----:B------:R-:W-:-:S04]  /*69a0*/  PRMT R0, R9, 0x9910, RZ ;  /* 0x0000991009007816 */ /* 0x000fc800000000ff */
[----:B------:R-:W-:-:S13]  /*69b0*/  ISETP.NE.AND P0, PT, R7, R0, PT ;  /* 0x000000000700720c */ /* 0x000fda0003f05270 */
[----:B------:R-:W-:Y:S05]  /*69c0*/  @!P0 BRA `(.L_x_18156) ;  /* 0x000001c000008947 */ /* 0x000fea0003800000 */
.L_x_18159:
        /* <DEDUP_REMOVED lines=9> */
[----:B------:R-:W-:Y:S02]  /*6a60*/  LOP3.LUT R11, R9, 0xffff, RZ, 0xc0, !PT ;  /* 0x0000ffff090b7812 */ /* 0x000fe400078ec0ff */
[----:B------:R-:W-:-:S02]  /*6a70*/  SHF.L.U32 R10, R4, 0x3, RZ ;  /* 0x00000003040a7819 */ /* 0x000fc400000006ff */
[----:B------:R-:W-:Y:S02]  /*6a80*/  LOP3.LUT R13, R13, 0xffff, RZ, 0xc0, !PT ;  /* 0x0000ffff0d0d7812 */ /* 0x000fe400078ec0ff */
[----:B------:R-:W-:-:S04]  /*6a90*/  SEL R8, R8, 0x5410, P0 ;  /* 0x0000541008087807 */ /* 0x000fc80000000000 */
.L_x_18158:
        /* <DEDUP_REMOVED lines=9> */
.L_x_18157:
[----:B------:R-:W-:Y:S02]  /*6b30*/  SHF.R.U32.HI R4, RZ, R10, R15 ;  /* 0x0000000aff047219 */ /* 0x000fe4000001160f */
[----:B0-----:R-:W-:Y:S02]  /*6b40*/  PRMT R7, R9, 0x9910, RZ ;  /* 0x0000991009077816 */ /* 0x001fe400000000ff */
[C---:B------:R-:W-:Y:S02]  /*6b50*/  PRMT R0, R4.reuse, 0x9910, RZ ;  /* 0x0000991004007816 */ /* 0x040fe400000000ff */
[----:B------:R-:W-:Y:S02]  /*6b60*/  PRMT R9, R4, 0x7610, R9 ;  /* 0x0000761004097816 */ /* 0x000fe40000000009 */
[----:B------:R-:W-:-:S13]  /*6b70*/  ISETP.NE.AND P0, PT, R7, R0, PT ;  /* 0x000000000700720c */ /* 0x000fda0003f05270 */
[----:B------:R-:W-:Y:S05]  /*6b80*/  @P0 BRA `(.L_x_18159) ;  /* 0xfffffe4000000947 */ /* 0x000fea000383ffff */
.L_x_18156:
[----:B------:R-:W-:Y:S05]  /*6b90*/  BSYNC B2 ;  /* 0x0000000000027941 */ /* 0x000fea0003800000 */
.L_x_18155:
[----:B------:R-:W-:Y:S05]  /*6ba0*/  BRA `(.L_x_18160) ;  /* 0x0000010000007947 */ /* 0x000fea0003800000 */
.L_x_18152:
        /* <DEDUP_REMOVED lines=9> */
.L_x_18161:
[----:B------:R-:W-:Y:S01]  /*6c40*/  PRMT R0, R0, 0x5410, R18 ;  /* 0x0000541000007816 */ /* 0x000fe20000000012 */
[----:B------:R-:W-:Y:S04]  /*6c50*/  YIELD ;  /* 0x0000000000007946 */ /* 0x000fe80003800000 */
[----:B------:R-:W-:-:S06]  /*6c60*/  HFMA2.BF16_V2 R3, R0, 1, 1, R2 ;  /* 0x3f803f8000037831 */ /* 0x000fcc0000200002 */
[----:B------:R-:W2:Y:S02]  /*6c70*/  ATOMG.E.CAS.STRONG.GPU PT, R3, [R6+-0x2], R2, R3 ;  /* 0xfffffe02060373a9 */ /* 0x000ea400001ee103 */
[-C--:B--2---:R-:W-:Y:S02]  /*6c80*/  ISETP.NE.AND P0, PT, R2, R3.reuse, PT ;  /* 0x000000030200720c */ /* 0x084fe40003f05270 */
[----:B------:R-:W-:-:S11]  /*6c90*/  MOV R2, R3 ;  /* 0x0000000300027202 */ /* 0x000fd60000000f00 */
[----:B------:R-:W-:Y:S05]  /*6ca0*/  @P0 BRA `(.L_x_18161) ;  /* 0xffffff9000000947 */ /* 0x000fea000383ffff */
.L_x_18160:
[----:B------:R-:W-:Y:S05]  /*6cb0*/  BSYNC B0 ;  /* 0x0000000000007941 */ /* 0x000fea0003800000 */
.L_x_18151:
[----:B------:R-:W-:Y:S05]  /*6cc0*/  BRA `(.L_x_18162) ;  /* 0x000000b000007947 */ /* 0x000fea0003800000 */
.L_x_18150:
[----:B0-----:R0:W5:Y:S01]  /*6cd0*/  LDG.E R2, [R6.64] ;  /* 0x0000002406027981 */ /* 0x001162000c1e1900 */
[----:B------:R-:W1:Y:S02]  /*6ce0*/  I2F.RZ R0, RZ ;  /* 0x000000ff00007306 */ /* 0x000e64000020d400 */
[----:B-1----:R-:W-:-:S04]  /*6cf0*/  F2FP.BF16.PACK_AB.RZ R0, RZ, R0 ;  /* 0x00000000ff00723e */ /* 0x002fc800000190ff */
[----:B0-----:R-:W-:-:S04]  /*6d00*/  PRMT R0, R0, 0x5410, R0 ;  /* 0x0000541000007816 */ /* 0x001fc80000000000 */
.L_x_18163:
[----:B-----5:R-:W-:Y:S01]  /*6d10*/  PRMT R0, R18, 0x7610, R0 ;  /* 0x0000761012007816 */ /* 0x020fe20000000000 */
[----:B------:R-:W-:Y:S04]  /*6d20*/  YIELD ;  /* 0x0000000000007946 */ /* 0x000fe80003800000 */
[----:B------:R-:W-:-:S06]  /*6d30*/  HFMA2.BF16_V2 R3, R0, 1, 1, R2 ;  /* 0x3f803f8000037831 */ /* 0x000fcc0000200002 */
[----:B------:R-:W2:Y:S02]  /*6d40*/  ATOMG.E.CAS.STRONG.GPU PT, R3, [R6], R2, R3 ;  /* 0x00000002060373a9 */ /* 0x000ea400001ee103 */
[----:B--2---:R-:W-:Y:S01]  /*6d50*/  ISETP.NE.AND P0, PT, R2, R3, PT ;  /* 0x000000030200720c */ /* 0x004fe20003f05270 */
[----:B------:R-:W-:-:S12]  /*6d60*/  IMAD.MOV.U32 R2, RZ, RZ, R3 ;  /* 0x000000ffff027224 */ /* 0x000fd800078e0003 */
[----:B------:R-:W-:Y:S05]  /*6d70*/  @P0 BRA `(.L_x_18163) ;  /* 0xffffff9000000947 */ /* 0x000fea000383ffff */
.L_x_18162:
[----:B------:R-:W-:Y:S05]  /*6d80*/  BSYNC B1 ;  /* 0x0000000000017941 */ /* 0x000fea0003800000 */
.L_x_18149:
[----:B------:R-:W-:Y:S01]  /*6d90*/  IADD3 R23, R23, 0x80, RZ ;  /* 0x0000008017177810 */ /* 0x000fe20007ffe0ff */
[----:B------:R-:W-:-:S03]  /*6da0*/  HFMA2.MMA R3, -RZ, RZ, 0, 0 ;  /* 0x00000000ff037435 */ /* 0x000fc600000001ff */
[----:B------:R-:W-:-:S03]  /*6db0*/  MOV R2, R23 ;  /* 0x0000001700027202 */ /* 0x000fc60000000f00 */
.L_x_18144:
[----:B------:R-:W-:Y:S05]  /*6dc0*/  BSYNC B7 ;  /* 0x0000000000077941 */ /* 0x000fea0003800000 */
.L_x_18143:
        /* <DEDUP_REMOVED lines=232> */
.L_x_18164:
        /* <DEDUP_REMOVED lines=33> */
.L_x_18166:
[----:B------:R-:W-:Y:S05]  /*7e60*/  BSYNC B6 ;  /* 0x0000000000067941 */ /* 0x000fea0003800000 */
.L_x_18165:
        /* <DEDUP_REMOVED lines=209> */
.L_x_18167:
[----:B------:R0:W5:Y:S01]  /*8b80*/  LDG.E.U16 R18, [R18.64] ;  /* 0x0000002412127981 */ /* 0x000162000c1e1500 */
[----:B------:R-:W-:Y:S01]  /*8b90*/  IMAD.MOV.U32 R4, RZ, RZ, 0x2 ;  /* 0x00000002ff047424 */ /* 0x000fe200078e00ff */
[----:B------:R-:W-:Y:S01]  /*8ba0*/  UMOV UR4, 0x1 ;  /* 0x0000000100047882 */ /* 0x000fe20000000000 */
[----:B------:R-:W-:Y:S01]  /*8bb0*/  SHF.R.S32.HI R2, RZ, 0x1f, R3 ;  /* 0x0000001fff027819 */ /* 0x000fe20000011403 */
        /* <DEDUP_REMOVED lines=8> */
[----:B0-----:R-:W-:Y:S02]  /*8c40*/  ISETP.NE.U32.AND P0, PT, R0, RZ, PT ;  /* 0x000000ff0000720c */ /* 0x001fe40003f05070 */
[----:B------:R-:W-:Y:S02]  /*8c50*/  ISETP.GT.AND P1, PT, R3, RZ, PT ;  /* 0x000000ff0300720c */ /* 0x000fe40003f24270 */
[----:B------:R-:W-:-:S13]  /*8c60*/  ISETP.NE.AND.EX P0, PT, RZ, RZ, PT, P0 ;  /* 0x000000ffff00720c */ /* 0x000fda0003f05300 */
[----:B------:R-:W-:Y:S05]  /*8c70*/  @P0 BRA P1, `(.L_x_18169) ;  /* 0x000001f000000947 */ /* 0x000fea0000800000 */
[----:B------:R0:W5:Y:S01]  /*8c80*/  LDG.E.U16 R5, [R4.64] ;  /* 0x0000002404057981 */ /* 0x000162000c1e1500 */
[----:B------:R-:W-:-:S04]  /*8c90*/  LEA R15, P0, R3, c[0x0][0x518], 0x1 ;  /* 0x00014600030f7a11 */ /* 0x000fc800078008ff */
[----:B------:R-:W-:Y:S02]  /*8ca0*/  LEA.HI.X R3, R3, c[0x0][0x51c], R2, 0x1, P0 ;  /* 0x0001470003037a11 */ /* 0x000fe400000f0c02 */
.L_x_18172:
[C---:B0-----:R-:W-:Y:S01]  /*8cb0*/  LOP3.LUT R2, R15.reuse, 0xfffffffd, RZ, 0xc0, !PT ;  /* 0xfffffffd0f027812 */ /* 0x041fe200078ec0ff */
[----:B------:R-:W-:Y:S01]  /*8cc0*/  HFMA2.MMA R6, -RZ, RZ, 0, 0.19775390625 ;  /* 0x00003254ff067435 */ /* 0x000fe200000001ff */
[----:B------:R-:W-:Y:S01]  /*8cd0*/  LOP3.LUT R0, R15, 0x2, RZ, 0xc0, !PT ;  /* 0x000000020f007812 */ /* 0x000fe200078ec0ff */
[----:B-----5:R-:W-:Y:S01]  /*8ce0*/  HFMA2.BF16_V2 R11, R18.H0_H0, 1, 1, R5.H0_H0 ;  /* 0x3f803f80120b7831 */ /* 0x020fe20000240805 */
[----:B------:R-:W-:Y:S01]  /*8cf0*/  YIELD ;  /* 0x0000000000007946 */ /* 0x000fe20003800000 */
[----:B0-----:R0:W1:Y:S01]  /*8d00*/  LDG.E R4, [R2] ;  /* 0x0000000002047381 */ /* 0x00106200001e0900 */
[C---:B------:R-:W-:Y:S01]  /*8d10*/  ISETP.EQ.U32.AND P0, PT, R0.reuse, RZ, PT ;  /* 0x000000ff0000720c */ /* 0x040fe20003f02070 */
[----:B------:R-:W-:Y:S01]  /*8d20*/  BSSY B0, `(.L_x_18170) ;  /* 0x000000d000007945 */ /* 0x000fe20003800000 */
[----:B------:R-:W-:Y:S02]  /*8d30*/  LOP3.LUT R7, R5, 0xffff, RZ, 0xc0, !PT ;  /* 0x0000ffff05077812 */ /* 0x000fe400078ec0ff */
[----:B------:R-:W-:-:S02]  /*8d40*/  SHF.L.U32 R8, R0, 0x3, RZ ;  /* 0x0000000300087819 */ /* 0x000fc400000006ff */
[----:B------:R-:W-:Y:S02]  /*8d50*/  LOP3.LUT R11, R11, 0xffff, RZ, 0xc0, !PT ;  /* 0x0000ffff0b0b7812 */ /* 0x000fe400078ec0ff */
[----:B------:R-:W-:-:S04]  /*8d60*/  SEL R6, R6, 0x5410, P0 ;  /* 0x0000541006067807 */ /* 0x000fc80000000000 */
.L_x_18171:
        /* <DEDUP_REMOVED lines=9> */
.L_x_18170:
[----:B------:R-:W-:Y:S02]  /*8e00*/  SHF.R.U32.HI R4, RZ, R8, R17 ;  /* 0x00000008ff047219 */ /* 0x000fe40000011611 */
[----:B------:R-:W-:Y:S02]  /*8e10*/  PRMT R5, R5, 0x9910, RZ ;  /* 0x0000991005057816 */ /* 0x000fe400000000ff */
[----:B------:R-:W-:-:S04]  /*8e20*/  PRMT R0, R4, 0x9910, RZ ;  /* 0x0000991004007816 */ /* 0x000fc800000000ff */
[----:B------:R-:W-:-:S13]  /*8e30*/  ISETP.NE.AND P0, PT, R5, R0, PT ;  /* 0x000000000500720c */ /* 0x000fda0003f05270 */
[----:B------:R-:W-:Y:S05]  /*8e40*/  @!P0 EXIT ;  /* 0x000000000000894d */ /* 0x000fea0003800000 */
[----:B------:R-:W-:Y:S01]  /*8e50*/  PRMT R5, R4, 0x7610, R5 ;  /* 0x0000761004057816 */ /* 0x000fe20000000005 */
[----:B------:R-:W-:Y:S05]  /*8e60*/  BRA `(.L_x_18172) ;  /* 0xfffffe4000007947 */ /* 0x000fea000383ffff */
.L_x_18169:
[----:B------:R0:W5:Y:S01]  /*8e70*/  LDG.E R2, [R4.64+-0x2] ;  /* 0xfffffe2404027981 */ /* 0x000162000c1e1900 */
[----:B------:R-:W1:Y:S02]  /*8e80*/  I2F.RZ R0, RZ ;  /* 0x000000ff00007306 */ /* 0x000e64000020d400 */
[----:B01----:R-:W-:-:S06]  /*8e90*/  F2FP.BF16.PACK_AB.RZ R0, RZ, R0 ;  /* 0x00000000ff00723e */ /* 0x003fcc00000190ff */
.L_x_18173:
[----:B-----5:R-:W-:Y:S01]  /*8ea0*/  PRMT R0, R0, 0x5410, R18 ;  /* 0x0000541000007816 */ /* 0x020fe20000000012 */
[----:B------:R-:W-:Y:S04]  /*8eb0*/  YIELD ;  /* 0x0000000000007946 */ /* 0x000fe80003800000 */
[----:B------:R-:W-:-:S06]  /*8ec0*/  HFMA2.BF16_V2 R3, R0, 1, 1, R2 ;  /* 0x3f803f8000037831 */ /* 0x000fcc0000200002 */
[----:B------:R-:W2:Y:S02]  /*8ed0*/  ATOMG.E.CAS.STRONG.GPU PT, R3, [R4+-0x2], R2, R3 ;  /* 0xfffffe02040373a9 */ /* 0x000ea400001ee103 */
[----:B--2---:R-:W-:-:S13]  /*8ee0*/  ISETP.NE.AND P0, PT, R2, R3, PT ;  /* 0x000000030200720c */ /* 0x004fda0003f05270 */
[----:B------:R-:W-:Y:S05]  /*8ef0*/  @!P0 EXIT ;  /* 0x000000000000894d */ /* 0x000fea0003800000 */
[----:B------:R-:W-:Y:S01]  /*8f00*/  MOV R2, R3 ;  /* 0x0000000300027202 */ /* 0x000fe20000000f00 */
[----:B------:R-:W-:Y:S05]  /*8f10*/  BRA `(.L_x_18173) ;  /* 0xffffff8000007947 */ /* 0x000fea000383ffff */
.L_x_18168:
[----:B0-----:R0:W5:Y:S01]  /*8f20*/  LDG.E R2, [R4.64] ;  /* 0x0000002404027981 */ /* 0x001162000c1e1900 */
[----:B------:R-:W1:Y:S02]  /*8f30*/  I2F.RZ R0, RZ ;  /* 0x000000ff00007306 */ /* 0x000e64000020d400 */
[----:B-1----:R-:W-:-:S04]  /*8f40*/  F2FP.BF16.PACK_AB.RZ R0, RZ, R0 ;  /* 0x00000000ff00723e */ /* 0x002fc800000190ff */
[----:B0-----:R-:W-:-:S04]  /*8f50*/  PRMT R0, R0, 0x5410, R0 ;  /* 0x0000541000007816 */ /* 0x001fc80000000000 */
.L_x_18174:
        /* <DEDUP_REMOVED lines=8> */
.L_x_18175:
        /* <DEDUP_REMOVED lines=10> */
.L_x_27554:


//--------------------- .text._ZN2at6native24index_elementwise_kernelILi128ELi4EZNS0_20cuda_take_put_kernelIblZZZZZNS0_10put_kernelERNS_14TensorIteratorERKNS_10TensorBaseEbENKUlvE_clEvENKUlvE9_clEvENKUlvE_clEvENKUlvE0_clEvEUlRblE0_EEvS4_S7_RKT1_EUliE_EEvlSE_ --------------------------
	.section	.text._ZN2at6native24index_elementwise_kernelILi128ELi4EZNS0_20cuda_take_put_kernelIblZZZZZNS0_10put_kernelERNS_14TensorIteratorERKNS_10TensorBaseEbENKUlvE_clEvENKUlvE9_clEvENKUlvE_clEvENKUlvE0_clEvEUlRblE0_EEvS4_S7_RKT1_EUliE_EEvlSE_,"ax",@progbits
	.sectioninfo	@"SHI_REGISTERS=26"
	.align	128
        .global         _ZN2at6native24index_elementwise_kernelILi128ELi4EZNS0_20cuda_take_put_kernelIblZZZZZNS0_10put_kernelERNS_14TensorIteratorERKNS_10TensorBaseEbENKUlvE_clEvENKUlvE9_clEvENKUlvE_clEvENKUlvE0_clEvEUlRblE0_EEvS4_S7_RKT1_EUliE_EEvlSE_
        .type           _ZN2at6native24index_elementwise_kernelILi128ELi4EZNS0_20cuda_take_put_kernelIblZZZZZNS0_10put_kernelERNS_14TensorIteratorERKNS_10TensorBaseEbENKUlvE_clEvENKUlvE9_clEvENKUlvE_clEvENKUlvE0_clEvEUlRblE0_EEvS4_S7_RKT1_EUliE_EEvlSE_,@function
        .size           _ZN2at6native24index_elementwise_kernelILi128ELi4EZNS0_20cuda_take_put_kernelIblZZZZZNS0_10put_kernelERNS_14TensorIteratorERKNS_10TensorBaseEbENKUlvE_clEvENKUlvE9_clEvENKUlvE_clEvENKUlvE0_clEvEUlRblE0_EEvS4_S7_RKT1_EUliE_EEvlSE_,(.L_x_27395 - _ZN2at6native24index_elementwise_kernelILi128ELi4EZNS0_20cuda_take_put_kernelIblZZZZZNS0_10put_kernelERNS_14TensorIteratorERKNS_10TensorBaseEbENKUlvE_clEvENKUlvE9_clEvENKUlvE_clEvENKUlvE0_clEvEUlRblE0_EEvS4_S7_RKT1_EUliE_EEvlSE_)
        .other          _ZN2at6native24index_elementwise_kernelILi128ELi4EZNS0_20cuda_take_put_kernelIblZZZZZNS0_10put_kernelERNS_14TensorIteratorERKNS_10TensorBaseEbENKUlvE_clEvENKUlvE9_clEvENKUlvE_clEvENKUlvE0_clEvEUlRblE0_EEvS4_S7_RKT1_EUliE_EEvlSE_,@"STO_CUDA_ENTRY STV_DEFAULT"
_ZN2at6native24index_elementwise_kernelILi128ELi4EZNS0_20cuda_take_put_kernelIblZZZZZNS0_10put_kernelERNS_14TensorIteratorERKNS_10TensorBaseEbENKUlvE_clEvENKUlvE9_clEvENKUlvE_clEvENKUlvE0_clEvEUlRblE0_EEvS4_S7_RKT1_EUliE_EEvlSE_:
.text._ZN2at6native24index_elementwise_kernelILi128ELi4EZNS0_20cuda_take_put_kernelIblZZZZZNS0_10put_kernelERNS_14TensorIteratorERKNS_10TensorBaseEbENKUlvE_clEvENKUlvE9_clEvENKUlvE_clEvENKUlvE0_clEvEUlRblE0_EEvS4_S7_RKT1_EUliE_EEvlSE_:
        /* <DEDUP_REMOVED lines=240> */
.L_x_18178:
        /* <DEDUP_REMOVED lines=31> */
.L_x_18180:
[----:B------:R-:W-:Y:S05]  /*10f0*/  BSYNC B7 ;  /* 0x0000000000077941 */ /* 0x000fea0003800000 */
.L_x_18179:
        /* <DEDUP_REMOVED lines=21> */
[----:B------:R-:W-:Y:S05]  /*1250*/  CALL.REL.NOINC `($__internal_28_$__cuda_sm20_div_u64) ;  /* 0x0001785000007944 */ /* 0x000fea0003c00000 */
        /* <DEDUP_REMOVED lines=10> */
.L_x_18183:
        /* <DEDUP_REMOVED lines=22> */
.L_x_18184:
[----:B------:R-:W-:Y:S05]  /*1460*/  BSYNC B0 ;  /* 0x0000000000007941 */ /* 0x000fea0003800000 */
.L_x_18182:
        /* <DEDUP_REMOVED lines=16> */
[----:B------:R-:W-:Y:S05]  /*1570*/  CALL.REL.NOINC `($__internal_28_$__cuda_sm20_div_u64) ;  /* 0x0001753000007944 */ /* 0x000fea0003c00000 */
        /* <DEDUP_REMOVED lines=11> */
.L_x_18186:
        /* <DEDUP_REMOVED lines=23> */
.L_x_18187:
[----:B------:R-:W-:Y:S05]  /*17a0*/  BSYNC B0 ;  /* 0x0000000000007941 */ /* 0x000fea0003800000 */
.L_x_18185:
        /* <DEDUP_REMOVED lines=17> */
[----:B------:R-:W-:Y:S05]  /*18c0*/  CALL.REL.NOINC `($__internal_28_$__cuda_sm20_div_u64) ;  /* 0x000171e000007944 */ /* 0x000fea0003c00000 */
        /* <DEDUP_REMOVED lines=11> */
.L_x_18189:
        /* <DEDUP_REMOVED lines=23> */
.L_x_18190:
[----:B------:R-:W-:Y:S05]  /*1af0*/  BSYNC B0 ;  /* 0x0000000000007941 */ /* 0x000fea0003800000 */
.L_x_18188:
        /* <DEDUP_REMOVED lines=29> */
.L_x_18192:
        /* <DEDUP_REMOVED lines=23> */
.L_x_18193:
[----:B------:R-:W-:Y:S05]  /*1e40*/  BSYNC B0 ;  /* 0x0000000000007941 */ /* 0x000fea0003800000 */
.L_x_18191:
        /* <DEDUP_REMOVED lines=29> */
.L_x_18195:
        /* <DEDUP_REMOVED lines=23> */
.L_x_18196:
[----:B------:R-:W-:Y:S05]  /*2190*/  BSYNC B0 ;  /* 0x0000000000007941 */ /* 0x000fea0003800000 */
.L_x_18194:
        /* <DEDUP_REMOVED lines=29> */
.L_x_18198:
        /* <DEDUP_REMOVED lines=23> */
.L_x_18199:
[----:B------:R-:W-:Y:S05]  /*24e0*/  BSYNC B0 ;  /* 0x0000000000007941 */ /* 0x000fea0003800000 */
.L_x_18197:
        /* <DEDUP_REMOVED lines=29> */
.L_x_18201:
        /* <DEDUP_REMOVED lines=23> */
.L_x_18202:
[----:B------:R-:W-:Y:S05]  /*2830*/  BSYNC B0 ;  /* 0x0000000000007941 */ /* 0x000fea0003800000 */
.L_x_18200:
        /* <DEDUP_REMOVED lines=29> */
.L_x_18204:
        /* <DEDUP_REMOVED lines=23> */
.L_x_18205:
[----:B------:R-:W-:Y:S05]  /*2b80*/  BSYNC B0 ;  /* 0x0000000000007941 */ /* 0x000fea0003800000 */
.L_x_18203:
        /* <DEDUP_REMOVED lines=29> */
.L_x_18207:
        /* <DEDUP_REMOVED lines=23> */
.L_x_18208:
[----:B------:R-:W-:Y:S05]  /*2ed0*/  BSYNC B0 ;  /* 0x0000000000007941 */ /* 0x000fea0003800000 */
.L_x_18206:
        /* <DEDUP_REMOVED lines=29> */
.L_x_18210:
        /* <DEDUP_REMOVED lines=23> */
.L_x_18211:
[----:B------:R-:W-:Y:S05]  /*3220*/  BSYNC B0 ;  /* 0x0000000000007941 */ /* 0x000fea0003800000 */
.L_x_18209:
        /* <DEDUP_REMOVED lines=29> */
.L_x_18213:
        /* <DEDUP_REMOVED lines=23> */
.L_x_18214:
[----:B------:R-:W-:Y:S05]  /*3570*/  BSYNC B0 ;  /* 0x0000000000007941 */ /* 0x000fea0003800000 */
.L_x_18212:
        /* <DEDUP_REMOVED lines=29> */
.L_x_18216:
        /* <DEDUP_REMOVED lines=23> */
.L_x_18217:
[----:B------:R-:W-:Y:S05]  /*38c0*/  BSYNC B0 ;  /* 0x0000000000007941 */ /* 0x000fea0003800000 */
.L_x_18215:
        /* <DEDUP_REMOVED lines=29> */
.L_x_18219:
        /* <DEDUP_REMOVED lines=23> */
.L_x_18220:
[----:B------:R-:W-:Y:S05]  /*3c10*/  BSYNC B0 ;  /* 0x0000000000007941 */ /* 0x000fea0003800000 */
.L_x_18218:
        /* <DEDUP_REMOVED lines=29> */
.L_x_18222:
        /* <DEDUP_REMOVED lines=23> */
.L_x_18223:
[----:B------:R-:W-:Y:S05]  /*3f60*/  BSYNC B0 ;  /* 0x0000000000007941 */ /* 0x000fea0003800000 */
.L_x_18221:
        /* <DEDUP_REMOVED lines=29> */
.L_x_18225:
        /* <DEDUP_REMOVED lines=23> */
.L_x_18226:
[----:B------:R-:W-:Y:S05]  /*42b0*/  BSYNC B0 ;  /* 0x0000000000007941 */ /* 0x000fea0003800000 */
.L_x_18224:
        /* <DEDUP_REMOVED lines=29> */
.L_x_18228:
        /* <DEDUP_REMOVED lines=23> */
.L_x_18229:
[----:B------:R-:W-:Y:S05]  /*4600*/  BSYNC B0 ;  /* 0x0000000000007941 */ /* 0x000fea0003800000 */
.L_x_18227:
        /* <DEDUP_REMOVED lines=29> */
.L_x_18231:
        /* <DEDUP_REMOVED lines=23> */
.L_x_18232:
[----:B------:R-:W-:Y:S05]  /*4950*/  BSYNC B0 ;  /* 0x0000000000007941 */ /* 0x000fea0003800000 */
.L_x_18230:
        /* <DEDUP_REMOVED lines=29> */
.L_x_18234:
        /* <DEDUP_REMOVED lines=23> */
.L_x_18235:
[----:B------:R-:W-:Y:S05]  /*4ca0*/  BSYNC B0 ;  /* 0x0000000000007941 */ /* 0x000fea0003800000 */
.L_x_18233:
        /* <DEDUP_REMOVED lines=29> */
.L_x_18237:
        /* <DEDUP_REMOVED lines=23> */
.L_x_18238:
[----:B------:R-:W-:Y:S05]  /*4ff0*/  BSYNC B0 ;  /* 0x0000000000007941 */ /* 0x000fea0003800000 */
.L_x_18236:
        /* <DEDUP_REMOVED lines=29> */
.L_x_18240:
        /* <DEDUP_REMOVED lines=23> */
.L_x_18241:
[----:B------:R-:W-:Y:S05]  /*5340*/  BSYNC B0 ;  /* 0x0000000000007941 */ /* 0x000fea0003800000 */
.L_x_18239:
        /* <DEDUP_REMOVED lines=29> */
.L_x_18243:
        /* <DEDUP_REMOVED lines=23> */
.L_x_18244:
[----:B------:R-:W-:Y:S05]  /*5690*/  BSYNC B0 ;  /* 0x0000000000007941 */ /* 0x000fea0003800000 */
.L_x_18242:
        /* <DEDUP_REMOVED lines=29> */
.L_x_18246:
        /* <DEDUP_REMOVED lines=23> */
.L_x_18247:
[----:B------:R-:W-:Y:S05]  /*59e0*/  BSYNC B0 ;  /* 0x0000000000007941 */ /* 0x000fea0003800000 */
.L_x_18245:
        /* <DEDUP_REMOVED lines=29> */
.L_x_18249:
        /* <DEDUP_REMOVED lines=23> */
.L_x_18250:
[----:B------:R-:W-:Y:S05]  /*5d30*/  BSYNC B0 ;  /* 0x0000000000007941 */ /* 0x000fea0003800000 */
.L_x_18248:
        /* <DEDUP_REMOVED lines=27> */
.L_x_18252:
        /* <DEDUP_REMOVED lines=22> */
.L_x_18253:
[----:B------:R-:W-:Y:S05]  /*6050*/  BSYNC B0 ;  /* 0x0000000000007941 */ /* 0x000fea0003800000 */
.L_x_18251:
        /* <DEDUP_REMOVED lines=17> */
[----:B------:R-:W-:Y:S05]  /*6170*/  CALL.REL.NOINC `($__internal_29_$__cuda_sm20_rem_u64) ;  /* 0x00012d8000007944 */ /* 0x000fea0003c00000 */
[----:B------:R-:W-:Y:S01]  /*6180*/  IMAD.MOV.U32 R4, RZ, RZ, R0 ;  /* 0x000000ffff047224 */ /* 0x000fe200078e0000 */
[----:B------:R-:W-:Y:S01]  /*6190*/  MOV R5, R3 ;  /* 0x0000000300057202 */ /* 0x000fe20000000f00 */
[----:B------:R-:W-:Y:S05]  /*61a0*/  BRA `(.L_x_18256) ;  /* 0x0000013000007947 */ /* 0x000fea0003800000 */
.L_x_18255:
        /* <DEDUP_REMOVED lines=19> */
.L_x_18256:
[----:B------:R-:W-:Y:S05]  /*62e0*/  BSYNC B0 ;  /* 0x0000000000007941 */ /* 0x000fea0003800000 */
.L_x_18254:
[----:B------:R-:W-:Y:S01]  /*62f0*/  MOV R3, R15 ;  /* 0x0000000f00037202 */ /* 0x000fe20000000f00 */
[----:B------:R-:W-:-:S04]  /*6300*/  IMAD R5, R5, c[0x0][0x510], RZ ;  /* 0x0001440005057a24 */ /* 0x000fc800078e02ff */
[----:B------:R-:W-:-:S04]  /*6310*/  IMAD.WIDE.U32 R2, R4, c[0x0][0x510], R2 ;  /* 0x0001440004027a25 */ /* 0x000fc800078e0002 */
[----:B------:R-:W-:-:S04]  /*6320*/  IMAD R5, R4, c[0x0][0x514], R5 ;  /* 0x0001450004057a24 */ /* 0x000fc800078e0205 */
[----:B------:R-:W-:Y:S02]  /*6330*/  IMAD.IADD R15, R3, 0x1, R5 ;  /* 0x00000001030f7824 */ /* 0x000fe400078e0205 */
.L_x_18181:
[----:B------:R-:W-:-:S04]  /*6340*/  IADD3 R4, P0, R16, c[0x0][0x360], RZ ;  /* 0x0000d80010047a10 */ /* 0x000fc80007f1e0ff */
[----:B------:R-:W-:-:S06]  /*6350*/  IADD3.X R5, RZ, c[0x0][0x364], RZ, P0, !PT ;  /* 0x0000d900ff057a10 */ /* 0x000fcc00007fe4ff */
[----:B------:R0:W2:Y:S01]  /*6360*/  LDG.E.U8 R5, [R4.64] ;  /* 0x0000002404057981 */ /* 0x0000a2000c1e1100 */
[----:B------:R-:W-:Y:S01]  /*6370*/  IADD3 R6, P0, R2, c[0x0][0x518], RZ ;  /* 0x0001460002067a10 */ /* 0x000fe20007f1e0ff */
[----:B------:R-:W-:-:S03]  /*6380*/  IMAD R2, R22, 0x200, R17 ;  /* 0x0000020016027824 */ /* 0x000fc600078e0211 */
[----:B------:R-:W-:Y:S02]  /*6390*/  IADD3.X R7, R15, c[0x0][0x51c], RZ, P0, !PT ;  /* 0x000147000f077a10 */ /* 0x000fe400007fe4ff */
[----:B------:R-:W-:-:S04]  /*63a0*/  IADD3 R2, R2, 0x80, RZ ;  /* 0x0000008002027810 */ /* 0x000fc80007ffe0ff */
[----:B0-----:R-:W-:Y:S01]  /*63b0*/  MOV R4, R2 ;  /* 0x0000000200047202 */ /* 0x001fe20000000f00 */
[----:B--2---:R0:W-:Y:S02]  /*63c0*/  STG.E.U8 [R6.64], R5 ;  /* 0x0000000506007986 */ /* 0x0041e4000c101124 */
[----:B0-----:R-:W-:Y:S02]  /*63d0*/  IMAD.MOV.U32 R5, RZ, RZ, RZ ;  /* 0x000000ffff057224 */ /* 0x001fe400078e00ff */
.L_x_18177:
[----:B------:R-:W-:Y:S05]  /*63e0*/  BSYNC B6 ;  /* 0x0000000000067941 */ /* 0x000fea0003800000 */
.L_x_18176:
        /* <DEDUP_REMOVED lines=232> */
.L_x_18259:
        /* <DEDUP_REMOVED lines=31> */
.L_x_18261:
[----:B------:R-:W-:Y:S05]  /*7460*/  BSYNC B7 ;  /* 0x0000000000077941 */ /* 0x000fea0003800000 */
.L_x_18260:
        /* <DEDUP_REMOVED lines=21> */
[----:B------:R-:W-:Y:S05]  /*75c0*/  CALL.REL.NOINC `($__internal_28_$__cuda_sm20_div_u64) ;  /* 0x000114e000007944 */ /* 0x000fea0003c00000 */
        /* <DEDUP_REMOVED lines=10> */
.L_x_18264:
        /* <DEDUP_REMOVED lines=22> */
.L_x_18265:
[----:B------:R-:W-:Y:S05]  /*77d0*/  BSYNC B0 ;  /* 0x0000000000007941 */ /* 0x000fea0003800000 */
.L_x_18263:
        /* <DEDUP_REMOVED lines=28> */
.L_x_18267:
        /* <DEDUP_REMOVED lines=23> */
.L_x_18268:
[----:B------:R-:W-:Y:S05]  /*7b10*/  BSYNC B0 ;  /* 0x0000000000007941 */ /* 0x000fea0003800000 */
.L_x_18266:
        /* <DEDUP_REMOVED lines=28> */
.L_x_18270:
        /* <DEDUP_REMOVED lines=23> */
.L_x_18271:
[----:B------:R-:W-:Y:S05]  /*7e50*/  BSYNC B0 ;  /* 0x0000000000007941 */ /* 0x000fea0003800000 */
.L_x_18269:
        /* <DEDUP_REMOVED lines=28> */
.L_x_18273:
        /* <DEDUP_REMOVED lines=23> */
.L_x_18274:
[----:B------:R-:W-:Y:S05]  /*8190*/  BSYNC B0 ;  /* 0x0000000000007941 */ /* 0x000fea0003800000 */
.L_x_18272:
        /* <DEDUP_REMOVED lines=28> */
.L_x_18276:
        /* <DEDUP_REMOVED lines=23> */
.L_x_18277:
[----:B------:R-:W-:Y:S05]  /*84d0*/  BSYNC B0 ;  /* 0x0000000000007941 */ /* 0x000fea0003800000 */
.L_x_18275:
        /* <DEDUP_REMOVED lines=28> */
.L_x_18279:
        /* <DEDUP_REMOVED lines=23> */
.L_x_18280:
[----:B------:R-:W-:Y:S05]  /*8810*/  BSYNC B0 ;  /* 0x0000000000007941 */ /* 0x000fea0003800000 */
.L_x_18278:
        /* <DEDUP_REMOVED lines=28> */
.L_x_18282:
        /* <DEDUP_REMOVED lines=23> */
.L_x_18283:
[----:B------:R-:W-:Y:S05]  /*8b50*/  BSYNC B0 ;  /* 0x0000000000007941 */ /* 0x000fea0003800000 */
.L_x_18281:
        /* <DEDUP_REMOVED lines=28> */
.L_x_18285:
        /* <DEDUP_REMOVED lines=23> */
.L_x_18286:
[----:B------:R-:W-:Y:S05]  /*8e90*/  BSYNC B0 ;  /* 0x0000000000007941 */ /* 0x000fea0003800000 */
.L_x_18284:
        /* <DEDUP_REMOVED lines=28> */
.L_x_18288:
        /* <DEDUP_REMOVED lines=23> */
.L_x_18289:
[----:B------:R-:W-:Y:S05]  /*91d0*/  BSYNC B0 ;  /* 0x0000000000007941 */ /* 0x000fea0003800000 */
.L_x_18287:
        /* <DEDUP_REMOVED lines=28> */
.L_x_18291:
        /* <DEDUP_REMOVED lines=23> */
.L_x_18292:
[----:B------:R-:W-:Y:S05]  /*9510*/  BSYNC B0 ;  /* 0x0000000000007941 */ /* 0x000fea0003800000 */
.L_x_18290:
        /* <DEDUP_REMOVED lines=28> */
.L_x_18294:
        /* <DEDUP_REMOVED lines=23> */
.L_x_18295:
[----:B------:R-:W-:Y:S05]  /*9850*/  BSYNC B0 ;  /* 0x0000000000007941 */ /* 0x000fea0003800000 */
.L_x_18293:
        /* <DEDUP_REMOVED lines=28> */
.L_x_18297:
        /* <DEDUP_REMOVED lines=23> */
.L_x_18298:
[----:B------:R-:W-:Y:S05]  /*9b90*/  BSYNC B0 ;  /* 0x0000000000007941 */ /* 0x000fea0003800000 */
.L_x_18296:
        /* <DEDUP_REMOVED lines=28> */
.L_x_18300:
        /* <DEDUP_REMOVED lines=23> */
.L_x_18301:
[----:B------:R-:W-:Y:S05]  /*9ed0*/  BSYNC B0 ;  /* 0x0000000000007941 */ /* 0x000fea0003800000 */
.L_x_18299:
        /* <DEDUP_REMOVED lines=28> */
.L_x_18303:
        /* <DEDUP_REMOVED lines=23> */
.L_x_18304:
[----:B------:R-:W-:Y:S05]  /*a210*/  BSYNC B0 ;  /* 0x0000000000007941 */ /* 0x000fea0003800000 */
.L_x_18302:
        /* <DEDUP_REMOVED lines=28> */
.L_x_18306:
        /* <DEDUP_REMOVED lines=23> */
.L_x_18307:
[----:B------:R-:W-:Y:S05]  /*a550*/  BSYNC B0 ;  /* 0x0000000000007941 */ /* 0x000fea0003800000 */
.L_x_18305:
        /* <DEDUP_REMOVED lines=28> */
.L_x_18309:
        /* <DEDUP_REMOVED lines=23> */
.L_x_18310:
[----:B------:R-:W-:Y:S05]  /*a890*/  BSYNC B0 ;  /* 0x0000000000007941 */ /* 0x000fea0003800000 */
.L_x_18308:
        /* <DEDUP_REMOVED lines=28> */
.L_x_18312:
        /* <DEDUP_REMOVED lines=23> */
.L_x_18313:
[----:B------:R-:W-:Y:S05]  /*abd0*/  BSYNC B0 ;  /* 0x0000000000007941 */ /* 0x000fea0003800000 */
.L_x_18311:
        /* <DEDUP_REMOVED lines=28> */
.L_x_18315:
        /* <DEDUP_REMOVED lines=23> */
.L_x_18316:
[----:B------:R-:W-:Y:S05]  /*af10*/  BSYNC B0 ;  /* 0x0000000000007941 */ /* 0x000fea0003800000 */
.L_x_18314:
        /* <DEDUP_REMOVED lines=28> */
.L_x_18318:
        /* <DEDUP_REMOVED lines=23> */
.L_x_18319:
[----:B------:R-:W-:Y:S05]  /*b250*/  BSYNC B0 ;  /* 0x0000000000007941 */ /* 0x000fea0003800000 */
.L_x_18317:
        /* <DEDUP_REMOVED lines=28> */
.L_x_18321:
        /* <DEDUP_REMOVED lines=23> */
.L_x_18322:
[----:B------:R-:W-:Y:S05]  /*b590*/  BSYNC B0 ;  /* 0x0000000000007941 */ /* 0x000fea0003800000 */
.L_x_18320:
        /* <DEDUP_REMOVED lines=28> */
.L_x_18324:
        /* <DEDUP_REMOVED lines=23> */
.L_x_18325:
[----:B------:R-:W-:Y:S05]  /*b8d0*/  BSYNC B0 ;  /* 0x0000000000007941 */ /* 0x000fea0003800000 */
.L_x_18323:
        /* <DEDUP_REMOVED lines=28> */
.L_x_18327:
        /* <DEDUP_REMOVED lines=23> */
.L_x_18328:
[----:B------:R-:W-:Y:S05]  /*bc10*/  BSYNC B0 ;  /* 0x0000000000007941 */ /* 0x000fea0003800000 */
.L_x_18326:
        /* <DEDUP_REMOVED lines=28> */
.L_x_18330:
        /* <DEDUP_REMOVED lines=23> */
.L_x_18331:
[----:B------:R-:W-:Y:S05]  /*bf50*/  BSYNC B0 ;  /* 0x0000000000007941 */ /* 0x000fea0003800000 */
.L_x_18329:
        /* <DEDUP_REMOVED lines=26> */
.L_x_18333:
        /* <DEDUP_REMOVED lines=22> */
.L_x_18334:
[----:B------:R-:W-:Y:S05]  /*c260*/  BSYNC B0 ;  /* 0x0000000000007941 */ /* 0x000fea0003800000 */
.L_x_18332:
        /* <DEDUP_REMOVED lines=16> */
[----:B------:R-:W-:Y:S05]  /*c370*/  CALL.REL.NOINC `($__internal_29_$__cuda_sm20_rem_u64) ;  /* 0x0000cb8000007944 */ /* 0x000fea0003c00000 */
[----:B------:R-:W-:Y:S01]  /*c380*/  MOV R4, R0 ;  /* 0x0000000000047202 */ /* 0x000fe20000000f00 */
[----:B------:R-:W-:Y:S01]  /*c390*/  IMAD.MOV.U32 R5, RZ, RZ, R3 ;  /* 0x000000ffff057224 */ /* 0x000fe200078e0003 */
[----:B------:R-:W-:Y:S05]  /*c3a0*/  BRA `(.L_x_18337) ;  /* 0x0000012000007947 */ /* 0x000fea0003800000 */
.L_x_18336:
        /* <DEDUP_REMOVED lines=18> */
.L_x_18337:
[----:B------:R-:W-:Y:S05]  /*c4d0*/  BSYNC B0 ;  /* 0x0000000000007941 */ /* 0x000fea0003800000 */
.L_x_18335:
[----:B------:R-:W-:Y:S02]  /*c4e0*/  IMAD R3, R5, c[0x0][0x510], RZ ;  /* 0x0001440005037a24 */ /* 0x000fe400078e02ff */
[----:B------:R-:W-:-:S04]  /*c4f0*/  IMAD.WIDE.U32 R12, R4, c[0x0][0x510], R12 ;  /* 0x00014400040c7a25 */ /* 0x000fc800078e000c */
[----:B------:R-:W-:-:S05]  /*c500*/  IMAD R3, R4, c[0x0][0x514], R3 ;  /* 0x0001450004037a24 */ /* 0x000fca00078e0203 */
[----:B------:R-:W-:Y:S02]  /*c510*/  IADD3 R13, R13, R3, RZ ;  /* 0x000000030d0d7210 */ /* 0x000fe40007ffe0ff */
.L_x_18262:
[----:B------:R-:W-:-:S05]  /*c520*/  IADD3 R16, P0, R16, c[0x0][0x360], RZ ;  /* 0x0000d80010107a10 */ /* 0x000fca0007f1e0ff */
[----:B------:R-:W-:-:S06]  /*c530*/  IMAD.X R17, RZ, RZ, c[0x0][0x364], P0 ;  /* 0x0000d900ff117624 */ /* 0x000fcc00000e06ff */
[----:B------:R-:W2:Y:S01]  /*c540*/  LDG.E.U8 R17, [R16.64] ;  /* 0x0000002410117981 */ /* 0x000ea2000c1e1100 */
[----:B------:R-:W-:Y:S01]  /*c550*/  IADD3 R12, P0, R12, c[0x0][0x518], RZ ;  /* 0x000146000c0c7a10 */ /* 0x000fe20007f1e0ff */
[----:B------:R-:W-:Y:S01]  /*c560*/  IMAD.MOV.U32 R5, RZ, RZ, RZ ;  /* 0x000000ffff057224 */ /* 0x000fe200078e00ff */
[----:B------:R-:W-:Y:S02]  /*c570*/  IADD3 R2, R2, 0x80, RZ ;  /* 0x0000008002027810 */ /* 0x000fe40007ffe0ff */
[----:B------:R-:W-:Y:S02]  /*c580*/  IADD3.X R13, R13, c[0x0][0x51c], RZ, P0, !PT ;  /* 0x000147000d0d7a10 */ /* 0x000fe400007fe4ff */
[----:B------:R-:W-:-:S03]  /*c590*/  MOV R4, R2 ;  /* 0x0000000200047202 */ /* 0x000fc60000000f00 */
[----:B--2---:R0:W-:Y:S04]  /*c5a0*/  STG.E.U8 [R12.64], R17 ;  /* 0x000000110c007986 */ /* 0x0041e8000c101124 */
.L_x_18258:
[----:B------:R-:W-:Y:S05]  /*c5b0*/  BSYNC B6 ;  /* 0x0000000000067941 */ /* 0x000fea0003800000 */
.L_x_18257:
        /* <DEDUP_REMOVED lines=232> */
.L_x_18340:
        /* <DEDUP_REMOVED lines=13> */
[----:B0-----:R-:W-:Y:S01]  /*d510*/  HFMA2.MMA R12, -RZ, RZ, 0, 5.9604644775390625e-08 ;  /* 0x00000001ff0c7435 */ /* 0x001fe200000001ff */
        /* <DEDUP_REMOVED lines=17> */
.L_x_18342:
[----:B------:R-:W-:Y:S05]  /*d630*/  BSYNC B7 ;  /* 0x0000000000077941 */ /* 0x000fea0003800000 */
.L_x_18341:
        /* <DEDUP_REMOVED lines=9> */
[----:B0-----:R-:W-:Y:S02]  /*d6d0*/  SEL R12, R14, RZ, P1 ;  /* 0x000000ff0e0c7207 */ /* 0x001fe40000800000 */
        /* <DEDUP_REMOVED lines=22> */
.L_x_18345:
        /* <DEDUP_REMOVED lines=22> */
.L_x_18346:
[----:B------:R-:W-:Y:S05]  /*d9a0*/  BSYNC B0 ;  /* 0x0000000000007941 */ /* 0x000fea0003800000 */
.L_x_18344:
        /* <DEDUP_REMOVED lines=28> */
.L_x_18348:
        /* <DEDUP_REMOVED lines=23> */
.L_x_18349:
[----:B------:R-:W-:Y:S05]  /*dce0*/  BSYNC B0 ;  /* 0x0000000000007941 */ /* 0x000fea0003800000 */
.L_x_18347:
        /* <DEDUP_REMOVED lines=28> */
.L_x_18351:
        /* <DEDUP_REMOVED lines=23> */
.L_x_18352:
[----:B------:R-:W-:Y:S05]  /*e020*/  BSYNC B0 ;  /* 0x0000000000007941 */ /* 0x000fea0003800000 */
.L_x_18350:
        /* <DEDUP_REMOVED lines=28> */
.L_x_18354:
        /* <DEDUP_REMOVED lines=23> */
.L_x_18355:
[----:B------:R-:W-:Y:S05]  /*e360*/  BSYNC B0 ;  /* 0x0000000000007941 */ /* 0x000fea0003800000 */
.L_x_18353:
        /* <DEDUP_REMOVED lines=28> */
.L_x_18357:
        /* <DEDUP_REMOVED lines=23> */
.L_x_18358:
[----:B------:R-:W-:Y:S05]  /*e6a0*/  BSYNC B0 ;  /* 0x0000000000007941 */ /* 0x000fea0003800000 */
.L_x_18356:
        /* <DEDUP_REMOVED lines=28> */
.L_x_18360:
        /* <DEDUP_REMOVED lines=23> */
.L_x_18361:
[----:B------:R-:W-:Y:S05]  /*e9e0*/  BSYNC B0 ;  /* 0x0000000000007941 */ /* 0x000fea0003800000 */
.L_x_18359:
        /* <DEDUP_REMOVED lines=28> */
.L_x_18363:
        /* <DEDUP_REMOVED lines=23> */
.L_x_18364:
[----:B------:R-:W-:Y:S05]  /*ed20*/  BSYNC B0 ;  /* 0x0000000000007941 */ /* 0x000fea0003800000 */
.L_x_18362:
        /* <DEDUP_REMOVED lines=28> */
.L_x_18366:
        /* <DEDUP_REMOVED lines=23> */
.L_x_18367:
[----:B------:R-:W-:Y:S05]  /*f060*/  BSYNC B0 ;  /* 0x0000000000007941 */ /* 0x000fea0003800000 */
.L_x_18365:
        /* <DEDUP_REMOVED lines=28> */
.L_x_18369:
        /* <DEDUP_REMOVED lines=23> */
.L_x_18370:
[----:B------:R-:W-:Y:S05]  /*f3a0*/  BSYNC B0 ;  /* 0x0000000000007941 */ /* 0x000fea0003800000 */
.L_x_18368:
        /* <DEDUP_REMOVED lines=28> */
.L_x_18372:
        /* <DEDUP_REMOVED lines=23> */
.L_x_18373:
[----:B------:R-:W-:Y:S05]  /*f6e0*/  BSYNC B0 ;  /* 0x0000000000007941 */ /* 0x000fea0003800000 */
.L_x_18371:
        /* <DEDUP_REMOVED lines=28> */
.L_x_18375:
        /* <DEDUP_REMOVED lines=23> */
.L_x_18376:
[----:B------:R-:W-:Y:S05]  /*fa20*/  BSYNC B0 ;  /* 0x0000000000007941 */ /* 0x000fea0003800000 */
.L_x_18374:
        /* <DEDUP_REMOVED lines=28> */
.L_x_18378:
        /* <DEDUP_REMOVED lines=23> */
.L_x_18379:
[----:B------:R-:W-:Y:S05]  /*fd60*/  BSYNC B0 ;  /* 0x0000000000007941 */ /* 0x000fea0003800000 */
.L_x_18377:
        /* <DEDUP_REMOVED lines=28> */
.L_x_18381:
        /* <DEDUP_REMOVED lines=23> */
.L_x_18382:
[----:B------:R-:W-:Y:S05]  /*100a0*/  BSYNC B0 ;  /* 0x0000000000007941 */ /* 0x000fea0003800000 */
.L_x_18380:
        /* <DEDUP_REMOVED lines=28> */
.L_x_18384:
        /* <DEDUP_REMOVED lines=23> */
.L_x_18385:
[----:B------:R-:W-:Y:S05]  /*103e0*/  BSYNC B0 ;  /* 0x0000000000007941 */ /* 0x000fea0003800000 */
.L_x_18383:
        /* <DEDUP_REMOVED lines=28> */
.L_x_18387:
        /* <DEDUP_REMOVED lines=23> */
.L_x_18388:
[----:B------:R-:W-:Y:S05]  /*10720*/  BSYNC B0 ;  /* 0x0000000000007941 */ /* 0x000fea0003800000 */
.L_x_18386:
        /* <DEDUP_REMOVED lines=28> */
.L_x_18390:
        /* <DEDUP_REMOVED lines=23> */
.L_x_18391:
[----:B------:R-:W-:Y:S05]  /*10a60*/  BSYNC B0 ;  /* 0x0000000000007941 */ /* 0x000fea0003800000 */
.L_x_18389:
        /* <DEDUP_REMOVED lines=28> */
.L_x_18393:
        /* <DEDUP_REMOVED lines=23> */
.L_x_18394:
[----:B------:R-:W-:Y:S05]  /*10da0*/  BSYNC B0 ;  /* 0x0000000000007941 */ /* 0x000fea0003800000 */
.L_x_18392:
        /* <DEDUP_REMOVED lines=28> */
.L_x_18396:
        /* <DEDUP_REMOVED lines=23> */
.L_x_18397:
[----:B------:R-:W-:Y:S05]  /*110e0*/  BSYNC B0 ;  /* 0x0000000000007941 */ /* 0x000fea0003800000 */
.L_x_18395:
        /* <DEDUP_REMOVED lines=28> */
.L_x_18399:
        /* <DEDUP_REMOVED lines=23> */
.L_x_18400:
[----:B------:R-:W-:Y:S05]  /*11420*/  BSYNC B0 ;  /* 0x0000000000007941 */ /* 0x000fea0003800000 */
.L_x_18398:
        /* <DEDUP_REMOVED lines=28> */
.L_x_18402:
        /* <DEDUP_REMOVED lines=23> */
.L_x_18403:
[----:B------:R-:W-:Y:S05]  /*11760*/  BSYNC B0 ;  /* 0x0000000000007941 */ /* 0x000fea0003800000 */
.L_x_18401:
        /* <DEDUP_REMOVED lines=28> */
.L_x_18405:
        /* <DEDUP_REMOVED lines=23> */
.L_x_18406:
[----:B------:R-:W-:Y:S05]  /*11aa0*/  BSYNC B0 ;  /* 0x0000000000007941 */ /* 0x000fea0003800000 */
.L_x_18404:
        /* <DEDUP_REMOVED lines=28> */
.L_x_18408:
        /* <DEDUP_REMOVED lines=23> */
.L_x_18409:
[----:B------:R-:W-:Y:S05]  /*11de0*/  BSYNC B0 ;  /* 0x0000000000007941 */ /* 0x000fea0003800000 */
.L_x_18407:
        /* <DEDUP_REMOVED lines=28> */
.L_x_18411:
        /* <DEDUP_REMOVED lines=23> */
.L_x_18412:
[----:B------:R-:W-:Y:S05]  /*12120*/  BSYNC B0 ;  /* 0x0000000000007941 */ /* 0x000fea0003800000 */
.L_x_18410:
        /* <DEDUP_REMOVED lines=26> */
.L_x_18414:
        /* <DEDUP_REMOVED lines=22> */
.L_x_18415:
[----:B------:R-:W-:Y:S05]  /*12430*/  BSYNC B0 ;  /* 0x0000000000007941 */ /* 0x000fea0003800000 */
.L_x_18413:
        /* <DEDUP_REMOVED lines=20> */
.L_x_18417:
        /* <DEDUP_REMOVED lines=18> */
.L_x_18418:
[----:B------:R-:W-:Y:S05]  /*126a0*/  BSYNC B0 ;  /* 0x0000000000007941 */ /* 0x000fea0003800000 */
.L_x_18416:
[----:B------:R-:W-:Y:S02]  /*126b0*/  IMAD R3, R5, c[0x0][0x510], RZ ;  /* 0x0001440005037a24 */ /* 0x000fe400078e02ff */
[----:B------:R-:W-:-:S04]  /*126c0*/  IMAD.WIDE.U32 R12, R4, c[0x0][0x510], R12 ;  /* 0x00014400040c7a25 */ /* 0x000fc800078e000c */
[----:B------:R-:W-:-:S05]  /*126d0*/  IMAD R3, R4, c[0x0][0x514], R3 ;  /* 0x0001450004037a24 */ /* 0x000fca00078e0203 */
[----:B------:R-:W-:Y:S02]  /*126e0*/  IADD3 R13, R13, R3, RZ ;  /* 0x000000030d0d7210 */ /* 0x000fe40007ffe0ff */
.L_x_18343:
        /* <DEDUP_REMOVED lines=9> */
.L_x_18339:
[----:B------:R-:W-:Y:S05]  /*12780*/  BSYNC B6 ;  /* 0x0000000000067941 */ /* 0x000fea0003800000 */
.L_x_18338:
        /* <DEDUP_REMOVED lines=231> */
.L_x_18419:
        /* <DEDUP_REMOVED lines=8> */
[----:B0-----:R-:W-:Y:S01]  /*13680*/  IMAD.X R17, RZ, RZ, c[0x0][0x364], P2 ;  /* 0x0000d900ff117624 */ /* 0x001fe200010e06ff */
        /* <DEDUP_REMOVED lines=24> */
.L_x_18421:
[----:B------:R-:W-:Y:S05]  /*13810*/  BSYNC B6 ;  /* 0x0000000000067941 */ /* 0x000fea0003800000 */
.L_x_18420:
        /* <DEDUP_REMOVED lines=32> */
.L_x_18424:
        /* <DEDUP_REMOVED lines=23> */
.L_x_18425:
[----:B------:R-:W-:Y:S05]  /*13b90*/  BSYNC B0 ;  /* 0x0000000000007941 */ /* 0x000fea0003800000 */
.L_x_18423:
        /* <DEDUP_REMOVED lines=28> */
.L_x_18427:
        /* <DEDUP_REMOVED lines=23> */
.L_x_18428:
[----:B------:R-:W-:Y:S05]  /*13ed0*/  BSYNC B0 ;  /* 0x0000000000007941 */ /* 0x000fea0003800000 */
.L_x_18426:
        /* <DEDUP_REMOVED lines=29> */
.L_x_18430:
        /* <DEDUP_REMOVED lines=23> */
.L_x_18431:
[----:B------:R-:W-:Y:S05]  /*14220*/  BSYNC B0 ;  /* 0x0000000000007941 */ /* 0x000fea0003800000 */
.L_x_18429:
        /* <DEDUP_REMOVED lines=29> */
.L_x_18433:
        /* <DEDUP_REMOVED lines=23> */
.L_x_18434:
[----:B------:R-:W-:Y:S05]  /*14570*/  BSYNC B0 ;  /* 0x0000000000007941 */ /* 0x000fea0003800000 */
.L_x_18432:
        /* <DEDUP_REMOVED lines=29> */
.L_x_18436:
        /* <DEDUP_REMOVED lines=23> */
.L_x_18437:
[----:B------:R-:W-:Y:S05]  /*148c0*/  BSYNC B0 ;  /* 0x0000000000007941 */ /* 0x000fea0003800000 */
.L_x_18435:
        /* <DEDUP_REMOVED lines=29> */
.L_x_18439:
        /* <DEDUP_REMOVED lines=23> */
.L_x_18440:
[----:B------:R-:W-:Y:S05]  /*14c10*/  BSYNC B0 ;  /* 0x0000000000007941 */ /* 0x000fea0003800000 */
.L_x_18438:
        /* <DEDUP_REMOVED lines=29> */
.L_x_18442:
        /* <DEDUP_REMOVED lines=23> */
.L_x_18443:
[----:B------:R-:W-:Y:S05]  /*14f60*/  BSYNC B0 ;  /* 0x0000000000007941 */ /* 0x000fea0003800000 */
.L_x_18441:
        /* <DEDUP_REMOVED lines=29> */
.L_x_18445:
        /* <DEDUP_REMOVED lines=23> */
.L_x_18446:
[----:B------:R-:W-:Y:S05]  /*152b0*/  BSYNC B0 ;  /* 0x0000000000007941 */ /* 0x000fea0003800000 */
.L_x_18444:
        /* <DEDUP_REMOVED lines=29> */
.L_x_18448:
        /* <DEDUP_REMOVED lines=23> */
.L_x_18449:
[----:B------:R-:W-:Y:S05]  /*15600*/  BSYNC B0 ;  /* 0x0000000000007941 */ /* 0x000fea0003800000 */
.L_x_18447:
        /* <DEDUP_REMOVED lines=29> */
.L_x_18451:
        /* <DEDUP_REMOVED lines=23> */
.L_x_18452:
[----:B------:R-:W-:Y:S05]  /*15950*/  BSYNC B0 ;  /* 0x0000000000007941 */ /* 0x000fea0003800000 */
.L_x_18450:
        /* <DEDUP_REMOVED lines=29> */
.L_x_18454:
        /* <DEDUP_REMOVED lines=23> */
.L_x_18455:
[----:B------:R-:W-:Y:S05]  /*15ca0*/  BSYNC B0 ;  /* 0x0000000000007941 */ /* 0x000fea0003800000 */
.L_x_18453:
        /* <DEDUP_REMOVED lines=29> */
.L_x_18457:
        /* <DEDUP_REMOVED lines=23> */
.L_x_18458:
[----:B------:R-:W-:Y:S05]  /*15ff0*/  BSYNC B0 ;  /* 0x0000000000007941 */ /* 0x000fea0003800000 */
.L_x_18456:
        /* <DEDUP_REMOVED lines=29> */
.L_x_18460:
        /* <DEDUP_REMOVED lines=23> */
.L_x_18461:
[----:B------:R-:W-:Y:S05]  /*16340*/  BSYNC B0 ;  /* 0x0000000000007941 */ /* 0x000fea0003800000 */
.L_x_18459:
        /* <DEDUP_REMOVED lines=29> */
.L_x_18463:
        /* <DEDUP_REMOVED lines=23> */
.L_x_18464:
[----:B------:R-:W-:Y:S05]  /*16690*/  BSYNC B0 ;  /* 0x0000000000007941 */ /* 0x000fea0003800000 */
.L_x_18462:
        /* <DEDUP_REMOVED lines=29> */
.L_x_18466:
        /* <DEDUP_REMOVED lines=23> */
.L_x_18467:
[----:B------:R-:W-:Y:S05]  /*169e0*/  BSYNC B0 ;  /* 0x0000000000007941 */ /* 0x000fea0003800000 */
.L_x_18465:
        /* <DEDUP_REMOVED lines=29> */
.L_x_18469:
        /* <DEDUP_REMOVED lines=23> */
.L_x_18470:
[----:B------:R-:W-:Y:S05]  /*16d30*/  BSYNC B0 ;  /* 0x0000000000007941 */ /* 0x000fea0003800000 */
.L_x_18468:
        /* <DEDUP_REMOVED lines=29> */
.L_x_18472:
        /* <DEDUP_REMOVED lines=23> */
.L_x_18473:
[----:B------:R-:W-:Y:S05]  /*17080*/  BSYNC B0 ;  /* 0x0000000000007941 */ /* 0x000fea0003800000 */
.L_x_18471:
        /* <DEDUP_REMOVED lines=29> */
.L_x_18475:
        /* <DEDUP_REMOVED lines=23> */
.L_x_18476:
[----:B------:R-:W-:Y:S05]  /*173d0*/  BSYNC B0 ;  /* 0x0000000000007941 */ /* 0x000fea0003800000 */
.L_x_18474:
        /* <DEDUP_REMOVED lines=29> */
.L_x_18478:
        /* <DEDUP_REMOVED lines=23> */
.L_x_18479:
[----:B------:R-:W-:Y:S05]  /*17720*/  BSYNC B0 ;  /* 0x0000000000007941 */ /* 0x000fea0003800000 */
.L_x_18477:
        /* <DEDUP_REMOVED lines=29> */
.L_x_18481:
        /* <DEDUP_REMOVED lines=23> */
.L_x_18482:
[----:B------:R-:W-:Y:S05]  /*17a70*/  BSYNC B0 ;  /* 0x0000000000007941 */ /* 0x000fea0003800000 */
.L_x_18480:
        /* <DEDUP_REMOVED lines=29> */
.L_x_18484:
        /* <DEDUP_REMOVED lines=23> */
.L_x_18485:
[----:B------:R-:W-:Y:S05]  /*17dc0*/  BSYNC B0 ;  /* 0x0000000000007941 */ /* 0x000fea0003800000 */
.L_x_18483:
        /* <DEDUP_REMOVED lines=29> */
.L_x_18487:
        /* <DEDUP_REMOVED lines=23> */
.L_x_18488:
[----:B------:R-:W-:Y:S05]  /*18110*/  BSYNC B0 ;  /* 0x0000000000007941 */ /* 0x000fea0003800000 */
.L_x_18486:
        /* <DEDUP_REMOVED lines=29> */
.L_x_18490:
        /* <DEDUP_REMOVED lines=23> */
.L_x_18491:
[----:B------:R-:W-:Y:S05]  /*18460*/  BSYNC B0 ;  /* 0x0000000000007941 */ /* 0x000fea0003800000 */
.L_x_18489:
        /* <DEDUP_REMOVED lines=27> */
.L_x_18493:
        /* <DEDUP_REMOVED lines=22> */
.L_x_18494:
[----:B------:R-:W-:Y:S05]  /*18780*/  BSYNC B0 ;  /* 0x0000000000007941 */ /* 0x000fea0003800000 */
.L_x_18492:
        /* <DEDUP_REMOVED lines=21> */
.L_x_18496:
        /* <DEDUP_REMOVED lines=18> */
.L_x_18497:
[----:B------:R-:W-:Y:S05]  /*18a00*/  BSYNC B0 ;  /* 0x0000000000007941 */ /* 0x000fea0003800000 */
.L_x_18495:
[----:B------:R-:W-:Y:S02]  /*18a10*/  IMAD R5, R5, c[0x0][0x510], RZ ;  /* 0x0001440005057a24 */ /* 0x000fe400078e02ff */
[----:B------:R-:W-:Y:S02]  /*18a20*/  IMAD.MOV.U32 R3, RZ, RZ, R15 ;  /* 0x000000ffff037224 */ /* 0x000fe400078e000f */
[C---:B------:R-:W-:Y:S02]  /*18a30*/  IMAD R5, R4.reuse, c[0x0][0x514], R5 ;  /* 0x0001450004057a24 */ /* 0x040fe400078e0205 */
[----:B------:R-:W-:-:S05]  /*18a40*/  IMAD.WIDE.U32 R2, R4, c[0x0][0x510], R2 ;  /* 0x0001440004027a25 */ /* 0x000fca00078e0002 */
[----:B------:R-:W-:Y:S02]  /*18a50*/  IADD3 R15, R3, R5, RZ ;  /* 0x00000005030f7210 */ /* 0x000fe40007ffe0ff */
.L_x_18422:
[----:B------:R-:W2:Y:S01]  /*18a60*/  LDG.E.U8 R17, [R16.64] ;  /* 0x0000002410117981 */ /* 0x000ea2000c1e1100 */
[----:B------:R-:W-:-:S04]  /*18a70*/  IADD3 R2, P0, R2, c[0x0][0x518], RZ ;  /* 0x0001460002027a10 */ /* 0x000fc80007f1e0ff */
[----:B------:R-:W-:-:S05]  /*18a80*/  IADD3.X R3, R15, c[0x0][0x51c], RZ, P0, !PT ;  /* 0x000147000f037a10 */ /* 0x000fca00007fe4ff */
[----:B--2---:R-:W-:Y:S01]  /*18a90*/  STG.E.U8 [R2.64], R17 ;  /* 0x0000001102007986 */ /* 0x004fe2000c101124 */
[----:B------:R-:W-:Y:S05]  /*18aa0*/  EXIT ;  /* 0x000000000000794d */ /* 0x000fea0003800000 */
        .weak           $__internal_28_$__cuda_sm20_div_u64
        .type           $__internal_28_$__cuda_sm20_div_u64,@function
        .size           $__internal_28_$__cuda_sm20_div_u64,($__internal_29_$__cuda_sm20_rem_u64 - $__internal_28_$__cuda_sm20_div_u64)
$__internal_28_$__cuda_sm20_div_u64:
        /* <DEDUP_REMOVED lines=68> */
[----:B------:R-:W-:Y:S05]  /*18ef0*/  RET.REL.NODEC R4 `(_ZN2at6native24index_elementwise_kernelILi128ELi4EZNS0_20cuda_take_put_kernelIblZZZZZNS0_10put_kernelERNS_14TensorIteratorERKNS_10TensorBaseEbENKUlvE_clEvENKUlvE9_clEvENKUlvE_clEvENKUlvE0_clEvEUlRblE0_EEvS4_S7_RKT1_EUliE_EEvlSE_) ;  /* 0xfffe710004007950 */ /* 0x000fea0003c3ffff */
        .weak           $__internal_29_$__cuda_sm20_rem_u64
        .type           $__internal_29_$__cuda_sm20_rem_u64,@function
        .size           $__internal_29_$__cuda_sm20_rem_u64,(.L_x_27395 - $__internal_29_$__cuda_sm20_rem_u64)
$__internal_29_$__cuda_sm20_rem_u64:
        /* <DEDUP_REMOVED lines=63> */
[----:B------:R-:W-:Y:S06]  /*192f0*/  RET.REL.NODEC R4 `(_ZN2at6native24index_elementwise_kernelILi128ELi4EZNS0_20cuda_take_put_kernelIblZZZZZNS0_10put_kernelERNS_14TensorIteratorERKNS_10TensorBaseEbENKUlvE_clEvENKUlvE9_clEvENKUlvE_clEvENKUlvE0_clEvEUlRblE0_EEvS4_S7_RKT1_EUliE_EEvlSE_) ;  /* 0xfffe6d0004007950 */ /* 0x000fec0003c3ffff */
.L_x_18498:
        /* <DEDUP_REMOVED lines=16> */
.L_x_27395:


//--------------------- .text._ZN2at6native24index_elementwise_kernelILi128ELi4EZNS0_20cuda_take_put_kernelIblZZZZZNS0_10put_kernelERNS_14TensorIteratorERKNS_10TensorBaseEbENKUlvE_clEvENKUlvE9_clEvENKUlvE_clEvENKUlvE0_clEvEUlRblE_EEvS4_S7_RKT1_EUliE_EEvlSE_ --------------------------
	.section	.text._ZN2at6native24index_elementwise_kernelILi128ELi4EZNS0_20cuda_take_put_kernelIblZZZZZNS0_10put_kernelERNS_14TensorIteratorERKNS_10TensorBaseEbENKUlvE_clEvENKUlvE9_clEvENKUlvE_clEvENKUlvE0_clEvEUlRblE_EEvS4_S7_RKT1_EUliE_EEvlSE_,"ax",@progbits
	.sectioninfo	@"SHI_REGISTERS=27"
	.align	128
        .global         _ZN2at6native24index_elementwise_kernelILi128ELi4EZNS0_20cuda_take_put_kernelIblZZZZZNS0_10put_kernelERNS_14TensorIteratorERKNS_10TensorBaseEbENKUlvE_clEvENKUlvE9_clEvENKUlvE_clEvENKUlvE0_clEvEUlRblE_EEvS4_S7_RKT1_EUliE_EEvlSE_
        .type           _ZN2at6native24index_elementwise_kernelILi128ELi4EZNS0_20cuda_take_put_kernelIblZZZZZNS0_10put_kernelERNS_14TensorIteratorERKNS_10TensorBaseEbENKUlvE_clEvENKUlvE9_clEvENKUlvE_clEvENKUlvE0_clEvEUlRblE_EEvS4_S7_RKT1_EUliE_EEvlSE_,@function
        .size           _ZN2at6native24index_elementwise_kernelILi128ELi4EZNS0_20cuda_take_put_kernelIblZZZZZNS0_10put_kernelERNS_14TensorIteratorERKNS_10TensorBaseEbENKUlvE_clEvENKUlvE9_clEvENKUlvE_clEvENKUlvE0_clEvEUlRblE_EEvS4_S7_RKT1_EUliE_EEvlSE_,(.L_x_27397 - _ZN2at6native24index_elementwise_kernelILi128ELi4EZNS0_20cuda_take_put_kernelIblZZZZZNS0_10put_kernelERNS_14TensorIteratorERKNS_10TensorBaseEbENKUlvE_clEvENKUlvE9_clEvENKUlvE_clEvENKUlvE0_clEvEUlRblE_EEvS4_S7_RKT1_EUliE_EEvlSE_)
        .other          _ZN2at6native24index_elementwise_kernelILi128ELi4EZNS0_20cuda_take_put_kernelIblZZZZZNS0_10put_kernelERNS_14TensorIteratorERKNS_10TensorBaseEbENKUlvE_clEvENKUlvE9_clEvENKUlvE_clEvENKUlvE0_clEvEUlRblE_EEvS4_S7_RKT1_EUliE_EEvlSE_,@"STO_CUDA_ENTRY STV_DEFAULT"
_ZN2at6native24index_elementwise_kernelILi128ELi4EZNS0_20cuda_take_put_kernelIblZZZZZNS0_10put_kernelERNS_14TensorIteratorERKNS_10TensorBaseEbENKUlvE_clEvENKUlvE9_clEvENKUlvE_clEvENKUlvE0_clEvEUlRblE_EEvS4_S7_RKT1_EUliE_EEvlSE_:
.text._ZN2at6native24index_elementwise_kernelILi128ELi4EZNS0_20cuda_take_put_kernelIblZZZZZNS0_10put_kernelERNS_14TensorIteratorERKNS_10TensorBaseEbENKUlvE_clEvENKUlvE9_clEvENKUlvE_clEvENKUlvE0_clEvEUlRblE_EEvS4_S7_RKT1_EUliE_EEvlSE_:
        /* <DEDUP_REMOVED lines=238> */
.L_x_18501:
        /* <DEDUP_REMOVED lines=33> */
.L_x_18503:
[----:B------:R-:W-:Y:S05]  /*10f0*/  BSYNC B7 ;  /* 0x0000000000077941 */ /* 0x000fea0003800000 */
.L_x_18502:
        /* <DEDUP_REMOVED lines=24> */
[----:B------:R-:W-:Y:S05]  /*1280*/  CALL.REL.NOINC `($__internal_30_$__cuda_sm20_div_u64) ;  /* 0x0001837000007944 */ /* 0x000fea0003c00000 */
        /* <DEDUP_REMOVED lines=10> */
.L_x_18506:
        /* <DEDUP_REMOVED lines=23> */
.L_x_18507:
[----:B------:R-:W-:Y:S05]  /*14a0*/  BSYNC B0 ;  /* 0x0000000000007941 */ /* 0x000fea0003800000 */
.L_x_18505:
        /* <DEDUP_REMOVED lines=17> */
[----:B------:R-:W-:Y:S05]  /*15c0*/  CALL.REL.NOINC `($__internal_30_$__cuda_sm20_div_u64) ;  /* 0x0001803000007944 */ /* 0x000fea0003c00000 */
        /* <DEDUP_REMOVED lines=11> */
.L_x_18509:
        /* <DEDUP_REMOVED lines=23> */
.L_x_18510:
[----:B------:R-:W-:Y:S05]  /*17f0*/  BSYNC B0 ;  /* 0x0000000000007941 */ /* 0x000fea0003800000 */
.L_x_18508:
        /* <DEDUP_REMOVED lines=19> */
[----:B------:R-:W-:Y:S05]  /*1930*/  CALL.REL.NOINC `($__internal_30_$__cuda_sm20_div_u64) ;  /* 0x00017cc000007944 */ /* 0x000fea0003c00000 */
        /* <DEDUP_REMOVED lines=11> */
.L_x_18512:
        /* <DEDUP_REMOVED lines=23> */
.L_x_18513:
[----:B------:R-:W-:Y:S05]  /*1b60*/  BSYNC B0 ;  /* 0x0000000000007941 */ /* 0x000fea0003800000 */
.L_x_18511:
        /* <DEDUP_REMOVED lines=31> */
.L_x_18515:
        /* <DEDUP_REMOVED lines=23> */
.L_x_18516:
[----:B------:R-:W-:Y:S05]  /*1ed0*/  BSYNC B0 ;  /* 0x0000000000007941 */ /* 0x000fea0003800000 */
.L_x_18514:
        /* <DEDUP_REMOVED lines=31> */
.L_x_18518:
        /* <DEDUP_REMOVED lines=23> */
.L_x_18519:
[----:B------:R-:W-:Y:S05]  /*2240*/  BSYNC B0 ;  /* 0x0000000000007941 */ /* 0x000fea0003800000 */
.L_x_18517:
        /* <DEDUP_REMOVED lines=31> */
.L_x_18521:
        /* <DEDUP_REMOVED lines=23> */
.L_x_18522:
[----:B------:R-:W-:Y:S05]  /*25b0*/  BSYNC B0 ;  /* 0x0000000000007941 */ /* 0x000fea0003800000 */
.L_x_18520:
        /* <DEDUP_REMOVED lines=31> */
.L_x_18524:
        /* <DEDUP_REMOVED lines=23> */
.L_x_18525:
[----:B------:R-:W-:Y:S05]  /*2920*/  BSYNC B0 ;  /* 0x0000000000007941 */ /* 0x000fea0003800000 */
.L_x_18523:
        /* <DEDUP_REMOVED lines=31> */
.L_x_18527:
        /* <DEDUP_REMOVED lines=23> */
.L_x_18528:
[----:B------:R-:W-:Y:S05]  /*2c90*/  BSYNC B0 ;  /* 0x0000000000007941 */ /* 0x000fea0003800000 */
.L_x_18526:
        /* <DEDUP_REMOVED lines=31> */
.L_x_18530:
        /* <DEDUP_REMOVED lines=23> */
.L_x_18531:
[----:B------:R-:W-:Y:S05]  /*3000*/  BSYNC B0 ;  /* 0x0000000000007941 */ /* 0x000fea0003800000 */
.L_x_18529:
        /* <DEDUP_REMOVED lines=31> */
.L_x_18533:
        /* <DEDUP_REMOVED lines=23> */
.L_x_18534:
[----:B------:R-:W-:Y:S05]  /*3370*/  BSYNC B0 ;  /* 0x0000000000007941 */ /* 0x000fea0003800000 */
.L_x_18532:
        /* <DEDUP_REMOVED lines=31> */
.L_x_18536:
        /* <DEDUP_REMOVED lines=23> */
.L_x_18537:
[----:B------:R-:W-:Y:S05]  /*36e0*/  BSYNC B0 ;  /* 0x0000000000007941 */ /* 0x000fea0003800000 */
.L_x_18535:
        /* <DEDUP_REMOVED lines=31> */
.L_x_18539:
        /* <DEDUP_REMOVED lines=23> */
.L_x_18540:
[----:B------:R-:W-:Y:S05]  /*3a50*/  BSYNC B0 ;  /* 0x0000000000007941 */ /* 0x000fea0003800000 */
.L_x_18538:
        /* <DEDUP_REMOVED lines=31> */
.L_x_18542:
        /* <DEDUP_REMOVED lines=23> */
.L_x_18543:
[----:B------:R-:W-:Y:S05]  /*3dc0*/  BSYNC B0 ;  /* 0x0000000000007941 */ /* 0x000fea0003800000 */
.L_x_18541:
        /* <DEDUP_REMOVED lines=31> */
.L_x_18545:
        /* <DEDUP_REMOVED lines=23> */
.L_x_18546:
[----:B------:R-:W-:Y:S05]  /*4130*/  BSYNC B0 ;  /* 0x0000000000007941 */ /* 0x000fea0003800000 */
.L_x_18544:
        /* <DEDUP_REMOVED lines=31> */
.L_x_18548:
        /* <DEDUP_REMOVED lines=23> */
.L_x_18549:
[----:B------:R-:W-:Y:S05]  /*44a0*/  BSYNC B0 ;  /* 0x0000000000007941 */ /* 0x000fea0003800000 */
.L_x_18547:
        /* <DEDUP_REMOVED lines=31> */
.L_x_18551:
        /* <DEDUP_REMOVED lines=23> */
.L_x_18552:
[----:B------:R-:W-:Y:S05]  /*4810*/  BSYNC B0 ;  /* 0x0000000000007941 */ /* 0x000fea0003800000 */
.L_x_18550:
        /* <DEDUP_REMOVED lines=31> */
.L_x_18554:
        /* <DEDUP_REMOVED lines=23> */
.L_x_18555:
[----:B------:R-:W-:Y:S05]  /*4b80*/  BSYNC B0 ;  /* 0x0000000000007941 */ /* 0x000fea0003800000 */
.L_x_18553:
[----:B------:R-:W-:Y:S01]  /*4b90*/  IMAD R5, R0, c[0x0][0x4d0], RZ ;  /* 0x0001340000057a24 */ /* 0x000fe200078e02ff */
[----:B------:R-:W-:Y:S01]  /*4ba0*/  MOV R2, R18 ;  /* 0x0000001200027202 */ /* 0x000fe20000000f00 */
[----:B------:R-:W-:Y:S02]  /*4bb0*/  IMAD.MOV.U32 R0, RZ, RZ, c[0x0][0x380] ;  /* 0x0000e000ff007624 */ /* 0x000fe400078e00ff */
[----:B------:R-:W-:Y:S02]  /*4bc0*/  IMAD.MOV.U32 R3, RZ, RZ, R16 ;  /* 0x000000ffff037224 */ /* 0x000fe400078e0010 */
[----:B------:R-:W-:Y:S01]  /*4bd0*/  IMAD R5, R4, c[0x0][0x4d4], R5 ;  /* 0x0001350004057a24 */ /* 0x000fe200078e0205 */
[----:B------:R-:W-:Y:S01]  /*4be0*/  ISETP.NE.AND P0, PT, R0, 0x11, PT ;  /* 0x000000110000780c */ /* 0x000fe20003f05270 */
[----:B------:R-:W-:-:S04]  /*4bf0*/  IMAD.WIDE.U32 R2, R4, c[0x0][0x4d0], R2 ;  /* 0x0001340004027a25 */ /* 0x000fc800078e0002 */
[----:B------:R-:W-:Y:S01]  /*4c00*/  IMAD.MOV.U32 R18, RZ, RZ, R2 ;  /* 0x000000ffff127224 */ /* 0x000fe200078e0002 */
[----:B------:R-:W-:-:S07]  /*4c10*/  IADD3 R16, R3, R5, RZ ;  /* 0x0000000503107210 */ /* 0x000fce0007ffe0ff */
        /* <DEDUP_REMOVED lines=22> */
.L_x_18557:
        /* <DEDUP_REMOVED lines=23> */
.L_x_18558:
[----:B------:R-:W-:Y:S05]  /*4ef0*/  BSYNC B0 ;  /* 0x0000000000007941 */ /* 0x000fea0003800000 */
.L_x_18556:
        /* <DEDUP_REMOVED lines=31> */
.L_x_18560:
        /* <DEDUP_REMOVED lines=23> */
.L_x_18561:
[----:B------:R-:W-:Y:S05]  /*5260*/  BSYNC B0 ;  /* 0x0000000000007941 */ /* 0x000fea0003800000 */
.L_x_18559:
        /* <DEDUP_REMOVED lines=31> */
.L_x_18563:
        /* <DEDUP_REMOVED lines=23> */
.L_x_18564:
[----:B------:R-:W-:Y:S05]  /*55d0*/  BSYNC B0 ;  /* 0x0000000000007941 */ /* 0x000fea0003800000 */
.L_x_18562:
        /* <DEDUP_REMOVED lines=31> */
.L_x_18566:
        /* <DEDUP_REMOVED lines=23> */
.L_x_18567:
[----:B------:R-:W-:Y:S05]  /*5940*/  BSYNC B0 ;  /* 0x0000000000007941 */ /* 0x000fea0003800000 */
.L_x_18565:
        /* <DEDUP_REMOVED lines=31> */
.L_x_18569:
        /* <DEDUP_REMOVED lines=23> */
.L_x_18570:
[----:B------:R-:W-:Y:S05]  /*5cb0*/  BSYNC B0 ;  /* 0x0000000000007941 */ /* 0x000fea0003800000 */
.L_x_18568:
        /* <DEDUP_REMOVED lines=31> */
.L_x_18572:
        /* <DEDUP_REMOVED lines=23> */
.L_x_18573:
[----:B------:R-:W-:Y:S05]  /*6020*/  BSYNC B0 ;  /* 0x0000000000007941 */ /* 0x000fea0003800000 */
.L_x_18571:
        /* <DEDUP_REMOVED lines=22> */
[----:B------:R-:W-:Y:S02]  /*6190*/  MOV R5, R13 ;  /* 0x0000000d00057202 */ /* 0x000fe40000000f00 */
[----:B------:R-:W-:-:S03]  /*61a0*/  IADD3.X R0, RZ, ~R3, RZ, P0, !PT ;  /* 0x80000003ff007210 */ /* 0x000fc600007fe4ff */
[----:B------:R-:W-:-:S04]  /*61b0*/  IMAD.WIDE.U32 R4, R7, c[0x0][0x440], R4 ;  /* 0x0001100007047a25 */ /* 0x000fc800078e0004 */
[----:B------:R-:W-:Y:S02]  /*61c0*/  IMAD R0, R0, c[0x0][0x440], RZ ;  /* 0x0001100000007a24 */ /* 0x000fe400078e02ff */
[----:B------:R-:W-:Y:S02]  /*61d0*/  IMAD.MOV.U32 R13, RZ, RZ, R4 ;  /* 0x000000ffff0d7224 */ /* 0x000fe400078e0004 */
[----:B------:R-:W-:-:S05]  /*61e0*/  IMAD R7, R7, c[0x0][0x444], R0 ;  /* 0x0001110007077a24 */ /* 0x000fca00078e0200 */
[----:B------:R-:W-:Y:S01]  /*61f0*/  IADD3 R0, R5, R7, RZ ;  /* 0x0000000705007210 */ /* 0x000fe20007ffe0ff */
[----:B------:R-:W-:Y:S05]  /*6200*/  BRA `(.L_x_18576) ;  /* 0x0000016000007947 */ /* 0x000fea0003800000 */
.L_x_18575:
[----:B------:R-:W0:Y:S01]  /*6210*/  I2F.U32.RP R0, c[0x0][0x440] ;  /* 0x0001100000007b06 */ /* 0x000e220000209000 */
[----:B------:R-:W-:-:S07]  /*6220*/  ISETP.NE.U32.AND P2, PT, RZ, c[0x0][0x440], PT ;  /* 0x00011000ff007a0c */ /* 0x000fce0003f45070 */
        /* <DEDUP_REMOVED lines=17> */
[----:B------:R-:W-:-:S04]  /*6340*/  @!P2 LOP3.LUT R2, RZ, c[0x0][0x440], RZ, 0x33, !PT ;  /* 0x00011000ff02aa12 */ /* 0x000fc800078e33ff */
[----:B------:R-:W-:-:S05]  /*6350*/  IADD3 R13, -R2, RZ, RZ ;  /* 0x000000ff020d7210 */ /* 0x000fca0007ffe1ff */
[----:B------:R-:W-:Y:S02]  /*6360*/  IMAD R13, R13, c[0x0][0x440], R12 ;  /* 0x000110000d0d7a24 */ /* 0x000fe400078e020c */
.L_x_18576:
[----:B------:R-:W-:Y:S05]  /*6370*/  BSYNC B0 ;  /* 0x0000000000007941 */ /* 0x000fea0003800000 */
.L_x_18574:
[----:B------:R-:W-:Y:S01]  /*6380*/  IMAD.MOV.U32 R6, RZ, RZ, c[0x0][0x380] ;  /* 0x0000e000ff067624 */ /* 0x000fe200078e00ff */
[----:B------:R-:W-:Y:S01]  /*6390*/  MOV R4, R18 ;  /* 0x0000001200047202 */ /* 0x000fe20000000f00 */
[----:B------:R-:W-:Y:S02]  /*63a0*/  IMAD.MOV.U32 R5, RZ, RZ, R16 ;  /* 0x000000ffff057224 */ /* 0x000fe400078e0010 */
[----:B------:R-:W-:Y:S01]  /*63b0*/  IMAD R0, R0, c[0x0][0x508], RZ ;  /* 0x0001420000007a24 */ /* 0x000fe200078e02ff */
[----:B------:R-:W-:Y:S01]  /*63c0*/  ISETP.NE.AND P0, PT, R6, 0x18, PT ;  /* 0x000000180600780c */ /* 0x000fe20003f05270 */
[----:B------:R-:W-:-:S04]  /*63d0*/  IMAD.WIDE.U32 R4, R13, c[0x0][0x508], R4 ;  /* 0x000142000d047a25 */ /* 0x000fc800078e0004 */
[----:B------:R-:W-:Y:S02]  /*63e0*/  IMAD R13, R13, c[0x0][0x50c], R0 ;  /* 0x000143000d0d7a24 */ /* 0x000fe400078e0200 */
[----:B------:R-:W-:-:S03]  /*63f0*/  IMAD.MOV.U32 R18, RZ, RZ, R4 ;  /* 0x000000ffff127224 */ /* 0x000fc600078e0004 */
[----:B------:R-:W-:-:S03]  /*6400*/  IADD3 R16, R5, R13, RZ ;  /* 0x0000000d05107210 */ /* 0x000fc60007ffe0ff */
        /* <DEDUP_REMOVED lines=10> */
[----:B------:R-:W-:Y:S05]  /*64b0*/  CALL.REL.NOINC `($__internal_31_$__cuda_sm20_rem_u64) ;  /* 0x000135a000007944 */ /* 0x000fea0003c00000 */
[----:B------:R-:W-:Y:S01]  /*64c0*/  MOV R2, R0 ;  /* 0x0000000000027202 */ /* 0x000fe20000000f00 */
[----:B------:R-:W-:Y:S01]  /*64d0*/  IMAD.MOV.U32 R3, RZ, RZ, R5 ;  /* 0x000000ffff037224 */ /* 0x000fe200078e0005 */
[----:B------:R-:W-:Y:S05]  /*64e0*/  BRA `(.L_x_18579) ;  /* 0x0000012000007947 */ /* 0x000fea0003800000 */
.L_x_18578:
        /* <DEDUP_REMOVED lines=18> */
.L_x_18579:
[----:B------:R-:W-:Y:S05]  /*6610*/  BSYNC B0 ;  /* 0x0000000000007941 */ /* 0x000fea0003800000 */
.L_x_18577:
[----:B------:R-:W-:Y:S01]  /*6620*/  MOV R4, R18 ;  /* 0x0000001200047202 */ /* 0x000fe20000000f00 */
[----:B------:R-:W-:Y:S02]  /*6630*/  IMAD R3, R3, c[0x0][0x510], RZ ;  /* 0x0001440003037a24 */ /* 0x000fe400078e02ff */
[----:B------:R-:W-:Y:S02]  /*6640*/  IMAD.MOV.U32 R5, RZ, RZ, R16 ;  /* 0x000000ffff057224 */ /* 0x000fe400078e0010 */
[C---:B------:R-:W-:Y:S02]  /*6650*/  IMAD R3, R2.reuse, c[0x0][0x514], R3 ;  /* 0x0001450002037a24 */ /* 0x040fe400078e0203 */
[----:B------:R-:W-:-:S04]  /*6660*/  IMAD.WIDE.U32 R4, R2, c[0x0][0x510], R4 ;  /* 0x0001440002047a25 */ /* 0x000fc800078e0004 */
[----:B------:R-:W-:Y:S01]  /*6670*/  IMAD.MOV.U32 R18, RZ, RZ, R4 ;  /* 0x000000ffff127224 */ /* 0x000fe200078e0004 */
[----:B------:R-:W-:-:S04]  /*6680*/  IADD3 R16, R5, R3, RZ ;  /* 0x0000000305107210 */ /* 0x000fc80007ffe0ff */
.L_x_18504:
[----:B------:R-:W-:Y:S01]  /*6690*/  IADD3 R5, R18, c[0x0][0x520], RZ ;  /* 0x0001480012057a10 */ /* 0x000fe20007ffe0ff */
[----:B------:R0:W5:Y:S01]  /*66a0*/  LDG.E.U8 R23, [R22.64] ;  /* 0x0000002416177981 */ /* 0x000162000c1e1100 */
[----:B------:R-:W-:Y:S02]  /*66b0*/  MOV R3, 0xffffffff ;  /* 0xffffffff00037802 */ /* 0x000fe40000000f00 */
[----:B------:R-:W-:-:S04]  /*66c0*/  LOP3.LUT R5, R5, 0x3, RZ, 0xc0, !PT ;  /* 0x0000000305057812 */ /* 0x000fc800078ec0ff */
[----:B------:R-:W-:-:S04]  /*66d0*/  IADD3 R2, P0, P1, R18, c[0x0][0x520], -R5 ;  /* 0x0001480012027a10 */ /* 0x000fc8000791e805 */
[----:B------:R-:W-:-:S05]  /*66e0*/  IADD3.X R3, R16, c[0x0][0x524], R3, P0, P1 ;  /* 0x0001490010037a10 */ /* 0x000fca00007e2403 */
[----:B------:R0:W5:Y:S01]  /*66f0*/  LDG.E R4, [R2.64] ;  /* 0x0000002402047981 */ /* 0x000162000c1e1900 */
[----:B------:R-:W-:Y:S01]  /*6700*/  IMAD.MOV.U32 R0, RZ, RZ, 0xff ;  /* 0x000000ffff007424 */ /* 0x000fe200078e00ff */
[----:B------:R-:W-:Y:S01]  /*6710*/  SHF.L.U32 R7, R5, 0x3, RZ ;  /* 0x0000000305077819 */ /* 0x000fe200000006ff */
[----:B------:R-:W-:Y:S03]  /*6720*/  BSSY B0, `(.L_x_18580) ;  /* 0x000000d000007945 */ /* 0x000fe60003800000 */
[----:B------:R-:W-:-:S04]  /*6730*/  SHF.L.U32 R9, R0, R7, RZ ;  /* 0x0000000700097219 */ /* 0x000fc800000006ff */
.L_x_18581:
[----:B-----5:R-:W-:Y:S01]  /*6740*/  LOP3.LUT P0, RZ, R4, R9, RZ, 0xc0, !PT ;  /* 0x0000000904ff7212 */ /* 0x020fe2000780c0ff */
[----:B------:R-:W-:Y:S03]  /*6750*/  YIELD ;  /* 0x0000000000007946 */ /* 0x000fe60003800000 */
[----:B------:R-:W-:-:S04]  /*6760*/  SEL R0, RZ, 0x1, !P0 ;  /* 0x00000001ff007807 */ /* 0x000fc80004000000 */
[----:B------:R-:W-:-:S04]  /*6770*/  LOP3.LUT P0, RZ, R23, 0xff, R0, 0xc8, !PT ;  /* 0x000000ff17ff7812 */ /* 0x000fc8000780c800 */
[----:B------:R-:W-:-:S04]  /*6780*/  SEL R0, RZ, 0x1, !P0 ;  /* 0x00000001ff007807 */ /* 0x000fc80004000000 */
[----:B------:R-:W-:-:S04]  /*6790*/  SHF.L.U32 R5, R0, R7, RZ ;  /* 0x0000000700057219 */ /* 0x000fc800000006ff */
[----:B------:R-:W-:-:S06]  /*67a0*/  LOP3.LUT R5, R5, R4, R9, 0xf4, !PT ;  /* 0x0000000405057212 */ /* 0x000fcc00078ef409 */
[----:B------:R-:W2:Y:S02]  /*67b0*/  ATOMG.E.CAS.STRONG.GPU PT, R5, [R2], R4, R5 ;  /* 0x00000004020573a9 */ /* 0x000ea400001ee105 */
[----:B--2---:R-:W-:Y:S01]  /*67c0*/  ISETP.NE.AND P0, PT, R4, R5, PT ;  /* 0x000000050400720c */ /* 0x004fe20003f05270 */
[----:B------:R-:W-:-:S12]  /*67d0*/  IMAD.MOV.U32 R4, RZ, RZ, R5 ;  /* 0x000000ffff047224 */ /* 0x000fd800078e0005 */
[----:B------:R-:W-:Y:S05]  /*67e0*/  @P0 BRA `(.L_x_18581) ;  /* 0xffffff5000000947 */ /* 0x000fea000383ffff */
[----:B------:R-:W-:Y:S05]  /*67f0*/  BSYNC B0 ;  /* 0x0000000000007941 */ /* 0x000fea0003800000 */
.L_x_18580:
[----:B------:R-:W-:Y:S01]  /*6800*/  LEA R17, R24, R19, 0x9 ;  /* 0x0000001318117211 */ /* 0x000fe200078e48ff */
[----:B0-----:R-:W-:-:S03]  /*6810*/  HFMA2.MMA R3, -RZ, RZ, 0, 0 ;  /* 0x00000000ff037435 */ /* 0x001fc600000001ff */
[----:B------:R-:W-:-:S05]  /*6820*/  IADD3 R17, R17, 0x80, RZ ;  /* 0x0000008011117810 */ /* 0x000fca0007ffe0ff */
[----:B------:R-:W-:Y:S02]  /*6830*/  IMAD.MOV.U32 R2, RZ, RZ, R17 ;  /* 0x000000ffff027224 */ /* 0x000fe400078e0011 */
.L_x_18500:
[----:B------:R-:W-:Y:S05]  /*6840*/  BSYNC B6 ;  /* 0x0000000000067941 */ /* 0x000fea0003800000 */
.L_x_18499:
        /* <DEDUP_REMOVED lines=231> */
.L_x_18584:
        /* <DEDUP_REMOVED lines=33> */
.L_x_18586:
[----:B------:R-:W-:Y:S05]  /*78d0*/  BSYNC B7 ;  /* 0x0000000000077941 */ /* 0x000fea0003800000 */
.L_x_18585:
[--C-:B------:R-:W-:Y:S01]  /*78e0*/  SHF.R.S32.HI R13, RZ, 0x1f, R19.reuse ;  /* 0x0000001fff0d7819 */ /* 0x100fe20000011413 */
[----:B------:R-:W-:Y:S01]  /*78f0*/  ULDC.U8 UR4, c[0x0][0x378] ;  /* 0x0000de0000047ab9 */ /* 0x000fe20000000000 */
[----:B------:R-:W-:Y:S02]  /*7900*/  SHF.R.S32.HI R3, RZ, 0x1f, R19 ;  /* 0x0000001fff037819 */ /* 0x000fe40000011413 */
[----:B------:R-:W-:Y:S02]  /*7910*/  ISETP.NE.AND P1, PT, RZ, UR4, PT ;  /* 0x00000004ff007c0c */ /* 0x000fe4000bf25270 */
[----:B------:R-:W-:Y:S02]  /*7920*/  LOP3.LUT R13, R13, c[0x0][0x370], RZ, 0xc0, !PT ;  /* 0x0000dc000d0d7a12 */ /* 0x000fe400078ec0ff */
[----:B------:R-:W-:Y:S02]  /*7930*/  LOP3.LUT R3, R3, c[0x0][0x374], RZ, 0xc0, !PT ;  /* 0x0000dd0003037a12 */ /* 0x000fe400078ec0ff */
[----:B------:R-:W-:-:S04]  /*7940*/  IADD3 R12, P0, R18, R13, RZ ;  /* 0x0000000d120c7210 */ /* 0x000fc80007f1e0ff */
[----:B------:R-:W-:Y:S01]  /*7950*/  MOV R18, R12 ;  /* 0x0000000c00127202 */ /* 0x000fe20000000f00 */
[----:B------:R-:W-:-:S04]  /*7960*/  IMAD.X R13, R19, 0x1, R3, P0 ;  /* 0x00000001130d7824 */ /* 0x000fc800000e0603 */
        /* <DEDUP_REMOVED lines=26> */
.L_x_18589:
        /* <DEDUP_REMOVED lines=23> */
.L_x_18590:
[----:B------:R-:W-:Y:S05]  /*7c80*/  BSYNC B0 ;  /* 0x0000000000007941 */ /* 0x000fea0003800000 */
.L_x_18588:
        /* <DEDUP_REMOVED lines=28> */
.L_x_18592:
        /* <DEDUP_REMOVED lines=23> */
.L_x_18593:
[----:B------:R-:W-:Y:S05]  /*7fc0*/  BSYNC B0 ;  /* 0x0000000000007941 */ /* 0x000fea0003800000 */
.L_x_18591:
        /* <DEDUP_REMOVED lines=29> */
.L_x_18595:
        /* <DEDUP_REMOVED lines=23> */
.L_x_18596:
[----:B------:R-:W-:Y:S05]  /*8310*/  BSYNC B0 ;  /* 0x0000000000007941 */ /* 0x000fea0003800000 */
.L_x_18594:
        /* <DEDUP_REMOVED lines=29> */
.L_x_18598:
        /* <DEDUP_REMOVED lines=23> */
.L_x_18599:
[----:B------:R-:W-:Y:S05]  /*8660*/  BSYNC B0 ;  /* 0x0000000000007941 */ /* 0x000fea0003800000 */
.L_x_18597:
        /* <DEDUP_REMOVED lines=29> */
.L_x_18601:
        /* <DEDUP_REMOVED lines=23> */
.L_x_18602:
[----:B------:R-:W-:Y:S05]  /*89b0*/  BSYNC B0 ;  /* 0x0000000000007941 */ /* 0x000fea0003800000 */
.L_x_18600:
        /* <DEDUP_REMOVED lines=29> */
.L_x_18604:
        /* <DEDUP_REMOVED lines=23> */
.L_x_18605:
[----:B------:R-:W-:Y:S05]  /*8d00*/  BSYNC B0 ;  /* 0x0000000000007941 */ /* 0x000fea0003800000 */
.L_x_18603:
        /* <DEDUP_REMOVED lines=29> */
.L_x_18607:
        /* <DEDUP_REMOVED lines=23> */
.L_x_18608:
[----:B------:R-:W-:Y:S05]  /*9050*/  BSYNC B0 ;  /* 0x0000000000007941 */ /* 0x000fea0003800000 */
.L_x_18606:
        /* <DEDUP_REMOVED lines=29> */
.L_x_18610:
        /* <DEDUP_REMOVED lines=23> */
.L_x_18611:
[----:B------:R-:W-:Y:S05]  /*93a0*/  BSYNC B0 ;  /* 0x0000000000007941 */ /* 0x000fea0003800000 */
.L_x_18609:
        /* <DEDUP_REMOVED lines=29> */
.L_x_18613:
        /* <DEDUP_REMOVED lines=23> */
.L_x_18614:
[----:B------:R-:W-:Y:S05]  /*96f0*/  BSYNC B0 ;  /* 0x0000000000007941 */ /* 0x000fea0003800000 */
.L_x_18612:
        /* <DEDUP_REMOVED lines=29> */
.L_x_18616:
        /* <DEDUP_REMOVED lines=23> */
.L_x_18617:
[----:B------:R-:W-:Y:S05]  /*9a40*/  BSYNC B0 ;  /* 0x0000000000007941 */ /* 0x000fea0003800000 */
.L_x_18615:
        /* <DEDUP_REMOVED lines=29> */
.L_x_18619:
        /* <DEDUP_REMOVED lines=23> */
.L_x_18620:
[----:B------:R-:W-:Y:S05]  /*9d90*/  BSYNC B0 ;  /* 0x0000000000007941 */ /* 0x000fea0003800000 */
.L_x_18618:
        /* <DEDUP_REMOVED lines=29> */
.L_x_18622:
        /* <DEDUP_REMOVED lines=23> */
.L_x_18623:
[----:B------:R-:W-:Y:S05]  /*a0e0*/  BSYNC B0 ;  /* 0x0000000000007941 */ /* 0x000fea0003800000 */
.L_x_18621:
        /* <DEDUP_REMOVED lines=29> */
.L_x_18625:
        /* <DEDUP_REMOVED lines=23> */
.L_x_18626:
[----:B------:R-:W-:Y:S05]  /*a430*/  BSYNC B0 ;  /* 0x0000000000007941 */ /* 0x000fea0003800000 */
.L_x_18624:
        /* <DEDUP_REMOVED lines=29> */
.L_x_18628:
        /* <DEDUP_REMOVED lines=23> */
.L_x_18629:
[----:B------:R-:W-:Y:S05]  /*a780*/  BSYNC B0 ;  /* 0x0000000000007941 */ /* 0x000fea0003800000 */
.L_x_18627:
        /* <DEDUP_REMOVED lines=29> */
.L_x_18631:
        /* <DEDUP_REMOVED lines=23> */
.L_x_18632:
[----:B------:R-:W-:Y:S05]  /*aad0*/  BSYNC B0 ;  /* 0x0000000000007941 */ /* 0x000fea0003800000 */
.L_x_18630:
        /* <DEDUP_REMOVED lines=29> */
.L_x_18634:
        /* <DEDUP_REMOVED lines=23> */
.L_x_18635:
[----:B------:R-:W-:Y:S05]  /*ae20*/  BSYNC B0 ;  /* 0x0000000000007941 */ /* 0x000fea0003800000 */
.L_x_18633:
        /* <DEDUP_REMOVED lines=29> */
.L_x_18637:
        /* <DEDUP_REMOVED lines=23> */
.L_x_18638:
[----:B------:R-:W-:Y:S05]  /*b170*/  BSYNC B0 ;  /* 0x0000000000007941 */ /* 0x000fea0003800000 */
.L_x_18636:
        /* <DEDUP_REMOVED lines=29> */
.L_x_18640:
        /* <DEDUP_REMOVED lines=23> */
.L_x_18641:
[----:B------:R-:W-:Y:S05]  /*b4c0*/  BSYNC B0 ;  /* 0x0000000000007941 */ /* 0x000fea0003800000 */
.L_x_18639:
        /* <DEDUP_REMOVED lines=29> */
.L_x_18643:
        /* <DEDUP_REMOVED lines=23> */
.L_x_18644:
[----:B------:R-:W-:Y:S05]  /*b810*/  BSYNC B0 ;  /* 0x0000000000007941 */ /* 0x000fea0003800000 */
.L_x_18642:
        /* <DEDUP_REMOVED lines=29> */
.L_x_18646:
        /* <DEDUP_REMOVED lines=23> */
.L_x_18647:
[----:B------:R-:W-:Y:S05]  /*bb60*/  BSYNC B0 ;  /* 0x0000000000007941 */ /* 0x000fea0003800000 */
.L_x_18645:
        /* <DEDUP_REMOVED lines=29> */
.L_x_18649:
        /* <DEDUP_REMOVED lines=23> */
.L_x_18650:
[----:B------:R-:W-:Y:S05]  /*beb0*/  BSYNC B0 ;  /* 0x0000000000007941 */ /* 0x000fea0003800000 */
.L_x_18648:
        /* <DEDUP_REMOVED lines=29> */
.L_x_18652:
        /* <DEDUP_REMOVED lines=23> */
.L_x_18653:
[----:B------:R-:W-:Y:S05]  /*c200*/  BSYNC B0 ;  /* 0x0000000000007941 */ /* 0x000fea0003800000 */
.L_x_18651:
        /* <DEDUP_REMOVED lines=29> */
.L_x_18655:
        /* <DEDUP_REMOVED lines=23> */
.L_x_18656:
[----:B------:R-:W-:Y:S05]  /*c550*/  BSYNC B0 ;  /* 0x0000000000007941 */ /* 0x000fea0003800000 */
.L_x_18654:
        /* <DEDUP_REMOVED lines=27> */
.L_x_18658:
        /* <DEDUP_REMOVED lines=21> */
[----:B------:R-:W-:Y:S02]  /*c860*/  IMAD.MOV.U32 R3, RZ, RZ, RZ ;  /* 0x000000ffff037224 */ /* 0x000fe400078e00ff */
.L_x_18659:
[----:B------:R-:W-:Y:S05]  /*c870*/  BSYNC B0 ;  /* 0x0000000000007941 */ /* 0x000fea0003800000 */
.L_x_18657:
        /* <DEDUP_REMOVED lines=17> */
[----:B------:R-:W-:Y:S05]  /*c990*/  CALL.REL.NOINC `($__internal_31_$__cuda_sm20_rem_u64) ;  /* 0x0000d0c000007944 */ /* 0x000fea0003c00000 */
[----:B------:R-:W-:Y:S01]  /*c9a0*/  IMAD.MOV.U32 R2, RZ, RZ, R0 ;  /* 0x000000ffff027224 */ /* 0x000fe200078e0000 */
[----:B------:R-:W-:Y:S01]  /*c9b0*/  MOV R3, R5 ;  /* 0x0000000500037202 */ /* 0x000fe20000000f00 */
[----:B------:R-:W-:Y:S05]  /*c9c0*/  BRA `(.L_x_18662) ;  /* 0x0000012000007947 */ /* 0x000fea0003800000 */
.L_x_18661:
        /* <DEDUP_REMOVED lines=11> */
[----:B------:R-:W-:Y:S01]  /*ca80*/  IMAD R2, R3, c[0x0][0x448], R2 ;  /* 0x0001120003027a24 */ /* 0x000fe200078e0202 */
[----:B------:R-:W-:-:S04]  /*ca90*/  MOV R3, RZ ;  /* 0x000000ff00037202 */ /* 0x000fc80000000f00 */
[----:B------:R-:W-:-:S13]  /*caa0*/  ISETP.GE.U32.AND P0, PT, R2, c[0x0][0x448], PT ;  /* 0x0001120002007a0c */ /* 0x000fda0003f06070 */
[----:B------:R-:W-:-:S04]  /*cab0*/  @P0 IADD3 R2, R2, -c[0x0][0x448], RZ ;  /* 0x8001120002020a10 */ /* 0x000fc80007ffe0ff */
[----:B------:R-:W-:-:S13]  /*cac0*/  ISETP.GE.U32.AND P0, PT, R2, c[0x0][0x448], PT ;  /* 0x0001120002007a0c */ /* 0x000fda0003f06070 */
[----:B------:R-:W-:Y:S02]  /*cad0*/  @P0 IADD3 R2, R2, -c[0x0][0x448], RZ ;  /* 0x8001120002020a10 */ /* 0x000fe40007ffe0ff */
[----:B------:R-:W-:Y:S02]  /*cae0*/  @!P1 LOP3.LUT R2, RZ, c[0x0][0x448], RZ, 0x33, !PT ;  /* 0x00011200ff029a12 */ /* 0x000fe400078e33ff */
.L_x_18662:
[----:B------:R-:W-:Y:S05]  /*caf0*/  BSYNC B0 ;  /* 0x0000000000007941 */ /* 0x000fea0003800000 */
.L_x_18660:
[----:B------:R-:W-:Y:S02]  /*cb00*/  IMAD R3, R3, c[0x0][0x510], RZ ;  /* 0x0001440003037a24 */ /* 0x000fe400078e02ff */
[----:B------:R-:W-:Y:S02]  /*cb10*/  IMAD.MOV.U32 R19, RZ, RZ, R16 ;  /* 0x000000ffff137224 */ /* 0x000fe400078e0010 */
[C---:B------:R-:W-:Y:S02]  /*cb20*/  IMAD R3, R2.reuse, c[0x0][0x514], R3 ;  /* 0x0001450002037a24 */ /* 0x040fe400078e0203 */
[----:B------:R-:W-:-:S05]  /*cb30*/  IMAD.WIDE.U32 R18, R2, c[0x0][0x510], R18 ;  /* 0x0001440002127a25 */ /* 0x000fca00078e0012 */
[----:B------:R-:W-:Y:S02]  /*cb40*/  IADD3 R16, R19, R3, RZ ;  /* 0x0000000313107210 */ /* 0x000fe40007ffe0ff */
.L_x_18587:
[----:B------:R-:W-:Y:S01]  /*cb50*/  IADD3 R3, R18, c[0x0][0x520], RZ ;  /* 0x0001480012037a10 */ /* 0x000fe20007ffe0ff */
[----:B------:R-:W-:Y:S01]  /*cb60*/  IMAD.MOV.U32 R5, RZ, RZ, -0x1 ;  /* 0xffffffffff057424 */ /* 0x000fe200078e00ff */
[----:B------:R0:W5:Y:S02]  /*cb70*/  LDG.E.U8 R23, [R22.64] ;  /* 0x0000002416177981 */ /* 0x000164000c1e1100 */
[----:B------:R-:W-:-:S04]  /*cb80*/  LOP3.LUT R3, R3, 0x3, RZ, 0xc0, !PT ;  /* 0x0000000303037812 */ /* 0x000fc800078ec0ff */
[----:B------:R-:W-:-:S04]  /*cb90*/  IADD3 R18, P0, P1, R18, c[0x0][0x520], -R3 ;  /* 0x0001480012127a10 */ /* 0x000fc8000791e803 */
[----:B------:R-:W-:-:S05]  /*cba0*/  IADD3.X R19, R16, c[0x0][0x524], R5, P0, P1 ;  /* 0x0001490010137a10 */ /* 0x000fca00007e2405 */
[----:B------:R0:W5:Y:S01]  /*cbb0*/  LDG.E R2, [R18.64] ;  /* 0x0000002412027981 */ /* 0x000162000c1e1900 */
[----:B------:R-:W-:Y:S01]  /*cbc0*/  IMAD.SHL.U32 R5, R3, 0x8, RZ ;  /* 0x0000000803057824 */ /* 0x000fe200078e00ff */
[----:B------:R-:W-:Y:S01]  /*cbd0*/  MOV R0, 0xff ;  /* 0x000000ff00007802 */ /* 0x000fe20000000f00 */
[----:B------:R-:W-:Y:S03]  /*cbe0*/  BSSY B0, `(.L_x_18663) ;  /* 0x000000d000007945 */ /* 0x000fe60003800000 */
[----:B------:R-:W-:-:S04]  /*cbf0*/  SHF.L.U32 R7, R0, R5, RZ ;  /* 0x0000000500077219 */ /* 0x000fc800000006ff */
.L_x_18664:
        /* <DEDUP_REMOVED lines=8> */
[-C--:B--2---:R-:W-:Y:S02]  /*cc80*/  ISETP.NE.AND P0, PT, R2, R3.reuse, PT ;  /* 0x000000030200720c */ /* 0x084fe40003f05270 */
[----:B------:R-:W-:-:S11]  /*cc90*/  MOV R2, R3 ;  /* 0x0000000300027202 */ /* 0x000fd60000000f00 */
[----:B------:R-:W-:Y:S05]  /*cca0*/  @P0 BRA `(.L_x_18664) ;  /* 0xffffff5000000947 */ /* 0x000fea000383ffff */
[----:B------:R-:W-:Y:S05]  /*ccb0*/  BSYNC B0 ;  /* 0x0000000000007941 */ /* 0x000fea0003800000 */
.L_x_18663:
[----:B------:R-:W-:Y:S01]  /*ccc0*/  IADD3 R17, R17, 0x80, RZ ;  /* 0x0000008011117810 */ /* 0x000fe20007ffe0ff */
[----:B------:R-:W-:-:S04]  /*ccd0*/  HFMA2.MMA R3, -RZ, RZ, 0, 0 ;  /* 0x00000000ff037435 */ /* 0x000fc800000001ff */
[----:B------:R-:W-:Y:S02]  /*cce0*/  IMAD.MOV.U32 R2, RZ, RZ, R17 ;  /* 0x000000ffff027224 */ /* 0x000fe400078e0011 */
.L_x_18583:
[----:B------:R-:W-:Y:S05]  /*ccf0*/  BSYNC B6 ;  /* 0x0000000000067941 */ /* 0x000fea0003800000 */
.L_x_18582:
[----:B------:R-:W-:Y:S01]  /*cd00*/  ISETP.GE.U32.AND P0, PT, R2, c[0x0][0x160], PT ;  /* 0x0000580002007a0c */ /* 0x000fe20003f06070 */
[----:B------:R-:W-:Y:S03]  /*cd10*/  BSSY B6, `(.L_x_18665) ;  /* 0x0000649000067945 */ /* 0x000fe60003800000 */
[----:B------:R-:W-:-:S13]  /*cd20*/  ISETP.GE.AND.EX P0, PT, R3, c[0x0][0x164], PT, P0 ;  /* 0x0000590003007a0c */ /* 0x000fda0003f06300 */
[----:B------:R-:W-:Y:S05]  /*cd30*/  @P0 BRA `(.L_x_18666) ;  /* 0x0000646000000947 */ /* 0x000fea0003800000 */
[----:B------:R-:W-:Y:S01]  /*cd40*/  ISETP.NE.AND P0, PT, RZ, c[0x0][0x168], PT ;  /* 0x00005a00ff007a0c */ /* 0x000fe20003f05270 */
[----:B------:R-:W-:Y:S01]  /*cd50*/  IMAD.MOV.U32 R0, RZ, RZ, RZ ;  /* 0x000000ffff007224 */ /* 0x000fe200078e00ff */
[----:B0-----:R-:W-:-:S11]  /*cd60*/  MOV R22, RZ ;  /* 0x000000ff00167202 */ /* 0x001fd60000000f00 */
        /* <DEDUP_REMOVED lines=224> */
.L_x_18667:
        /* <DEDUP_REMOVED lines=33> */
.L_x_18669:
[----:B------:R-:W-:Y:S05]  /*dd80*/  BSYNC B7 ;  /* 0x0000000000077941 */ /* 0x000fea0003800000 */
.L_x_18668:
        /* <DEDUP_REMOVED lines=35> */
.L_x_18672:
        /* <DEDUP_REMOVED lines=23> */
.L_x_18673:
[----:B------:R-:W-:Y:S05]  /*e130*/  BSYNC B0 ;  /* 0x0000000000007941 */ /* 0x000fea0003800000 */
.L_x_18671:
        /* <DEDUP_REMOVED lines=28> */
.L_x_18675:
        /* <DEDUP_REMOVED lines=23> */
.L_x_18676:
[----:B------:R-:W-:Y:S05]  /*e470*/  BSYNC B0 ;  /* 0x0000000000007941 */ /* 0x000fea0003800000 */
.L_x_18674:
        /* <DEDUP_REMOVED lines=29> */
.L_x_18678:
        /* <DEDUP_REMOVED lines=23> */
.L_x_18679:
[----:B------:R-:W-:Y:S05]  /*e7c0*/  BSYNC B0 ;  /* 0x0000000000007941 */ /* 0x000fea0003800000 */
.L_x_18677:
        /* <DEDUP_REMOVED lines=29> */
.L_x_18681:
        /* <DEDUP_REMOVED lines=23> */
.L_x_18682:
[----:B------:R-:W-:Y:S05]  /*eb10*/  BSYNC B0 ;  /* 0x0000000000007941 */ /* 0x000fea0003800000 */
.L_x_18680:
        /* <DEDUP_REMOVED lines=29> */
.L_x_18684:
        /* <DEDUP_REMOVED lines=23> */
.L_x_18685:
[----:B------:R-:W-:Y:S05]  /*ee60*/  BSYNC B0 ;  /* 0x0000000000007941 */ /* 0x000fea0003800000 */
.L_x_18683:
        /* <DEDUP_REMOVED lines=29> */
.L_x_18687:
        /* <DEDUP_REMOVED lines=23> */
.L_x_18688:
[----:B------:R-:W-:Y:S05]  /*f1b0*/  BSYNC B0 ;  /* 0x0000000000007941 */ /* 0x000fea0003800000 */
.L_x_18686:
        /* <DEDUP_REMOVED lines=29> */
.L_x_18690:
        /* <DEDUP_REMOVED lines=23> */
.L_x_18691:
[----:B------:R-:W-:Y:S05]  /*f500*/  BSYNC B0 ;  /* 0x0000000000007941 */ /* 0x000fea0003800000 */
.L_x_18689:
        /* <DEDUP_REMOVED lines=29> */
.L_x_18693:
        /* <DEDUP_REMOVED lines=23> */
.L_x_18694:
[----:B------:R-:W-:Y:S05]  /*f850*/  BSYNC B0 ;  /* 0x0000000000007941 */ /* 0x000fea0003800000 */
.L_x_18692:
        /* <DEDUP_REMOVED lines=29> */
.L_x_18696:
        /* <DEDUP_REMOVED lines=23> */
.L_x_18697:
[----:B------:R-:W-:Y:S05]  /*fba0*/  BSYNC B0 ;  /* 0x0000000000007941 */ /* 0x000fea0003800000 */
.L_x_18695:
        /* <DEDUP_REMOVED lines=29> */
.L_x_18699:
        /* <DEDUP_REMOVED lines=23> */
.L_x_18700:
[----:B------:R-:W-:Y:S05]  /*fef0*/  BSYNC B0 ;  /* 0x0000000000007941 */ /* 0x000fea0003800000 */
.L_x_18698:
        /* <DEDUP_REMOVED lines=29> */
.L_x_18702:
        /* <DEDUP_REMOVED lines=23> */
.L_x_18703:
[----:B------:R-:W-:Y:S05]  /*10240*/  BSYNC B0 ;  /* 0x0000000000007941 */ /* 0x000fea0003800000 */
.L_x_18701:
        /* <DEDUP_REMOVED lines=29> */
.L_x_18705:
        /* <DEDUP_REMOVED lines=23> */
.L_x_18706:
[----:B------:R-:W-:Y:S05]  /*10590*/  BSYNC B0 ;  /* 0x0000000000007941 */ /* 0x000fea0003800000 */
.L_x_18704:
        /* <DEDUP_REMOVED lines=29> */
.L_x_18708:
        /* <DEDUP_REMOVED lines=23> */
.L_x_18709:
[----:B------:R-:W-:Y:S05]  /*108e0*/  BSYNC B0 ;  /* 0x0000000000007941 */ /* 0x000fea0003800000 */
.L_x_18707:
        /* <DEDUP_REMOVED lines=29> */
.L_x_18711:
        /* <DEDUP_REMOVED lines=23> */
.L_x_18712:
[----:B------:R-:W-:Y:S05]  /*10c30*/  BSYNC B0 ;  /* 0x0000000000007941 */ /* 0x000fea0003800000 */
.L_x_18710:
        /* <DEDUP_REMOVED lines=29> */
.L_x_18714:
        /* <DEDUP_REMOVED lines=23> */
.L_x_18715:
[----:B------:R-:W-:Y:S05]  /*10f80*/  BSYNC B0 ;  /* 0x0000000000007941 */ /* 0x000fea0003800000 */
.L_x_18713:
        /* <DEDUP_REMOVED lines=29> */
.L_x_18717:
        /* <DEDUP_REMOVED lines=23> */
.L_x_18718:
[----:B------:R-:W-:Y:S05]  /*112d0*/  BSYNC B0 ;  /* 0x0000000000007941 */ /* 0x000fea0003800000 */
.L_x_18716:
        /* <DEDUP_REMOVED lines=29> */
.L_x_18720:
        /* <DEDUP_REMOVED lines=23> */
.L_x_18721:
[----:B------:R-:W-:Y:S05]  /*11620*/  BSYNC B0 ;  /* 0x0000000000007941 */ /* 0x000fea0003800000 */
.L_x_18719:
        /* <DEDUP_REMOVED lines=29> */
.L_x_18723:
        /* <DEDUP_REMOVED lines=23> */
.L_x_18724:
[----:B------:R-:W-:Y:S05]  /*11970*/  BSYNC B0 ;  /* 0x0000000000007941 */ /* 0x000fea0003800000 */
.L_x_18722:
        /* <DEDUP_REMOVED lines=29> */
.L_x_18726:
        /* <DEDUP_REMOVED lines=23> */
.L_x_18727:
[----:B------:R-:W-:Y:S05]  /*11cc0*/  BSYNC B0 ;  /* 0x0000000000007941 */ /* 0x000fea0003800000 */
.L_x_18725:
        /* <DEDUP_REMOVED lines=29> */
.L_x_18729:
        /* <DEDUP_REMOVED lines=23> */
.L_x_18730:
[----:B------:R-:W-:Y:S05]  /*12010*/  BSYNC B0 ;  /* 0x0000000000007941 */ /* 0x000fea0003800000 */
.L_x_18728:
        /* <DEDUP_REMOVED lines=29> */
.L_x_18732:
        /* <DEDUP_REMOVED lines=23> */
.L_x_18733:
[----:B------:R-:W-:Y:S05]  /*12360*/  BSYNC B0 ;  /* 0x0000000000007941 */ /* 0x000fea0003800000 */
.L_x_18731:
        /* <DEDUP_REMOVED lines=29> */
.L_x_18735:
        /* <DEDUP_REMOVED lines=23> */
.L_x_18736:
[----:B------:R-:W-:Y:S05]  /*126b0*/  BSYNC B0 ;  /* 0x0000000000007941 */ /* 0x000fea0003800000 */
.L_x_18734:
        /* <DEDUP_REMOVED lines=29> */
.L_x_18738:
        /* <DEDUP_REMOVED lines=23> */
.L_x_18739:
[----:B------:R-:W-:Y:S05]  /*12a00*/  BSYNC B0 ;  /* 0x0000000000007941 */ /* 0x000fea0003800000 */
.L_x_18737:
        /* <DEDUP_REMOVED lines=27> */
.L_x_18741:
        /* <DEDUP_REMOVED lines=22> */
.L_x_18742:
[----:B------:R-:W-:Y:S05]  /*12d20*/  BSYNC B0 ;  /* 0x0000000000007941 */ /* 0x000fea0003800000 */
.L_x_18740:
        /* <DEDUP_REMOVED lines=21> */
.L_x_18744:
        /* <DEDUP_REMOVED lines=18> */
.L_x_18745:
[----:B------:R-:W-:Y:S05]  /*12fa0*/  BSYNC B0 ;  /* 0x0000000000007941 */ /* 0x000fea0003800000 */
.L_x_18743:
[----:B------:R-:W-:Y:S02]  /*12fb0*/  IMAD R3, R3, c[0x0][0x510], RZ ;  /* 0x0001440003037a24 */ /* 0x000fe400078e02ff */
[----:B------:R-:W-:Y:S02]  /*12fc0*/  IMAD.MOV.U32 R19, RZ, RZ, R16 ;  /* 0x000000ffff137224 */ /* 0x000fe400078e0010 */
[C---:B------:R-:W-:Y:S02]  /*12fd0*/  IMAD R3, R2.reuse, c[0x0][0x514], R3 ;  /* 0x0001450002037a24 */ /* 0x040fe400078e0203 */
[----:B------:R-:W-:-:S05]  /*12fe0*/  IMAD.WIDE.U32 R18, R2, c[0x0][0x510], R18 ;  /* 0x0001440002127a25 */ /* 0x000fca00078e0012 */
[----:B------:R-:W-:Y:S02]  /*12ff0*/  IADD3 R16, R19, R3, RZ ;  /* 0x0000000313107210 */ /* 0x000fe40007ffe0ff */
.L_x_18670:
        /* <DEDUP_REMOVED lines=11> */
.L_x_18747:
        /* <DEDUP_REMOVED lines=12> */
.L_x_18746:
[----:B------:R-:W-:Y:S01]  /*13170*/  IADD3 R17, R17, 0x80, RZ ;  /* 0x0000008011117810 */ /* 0x000fe20007ffe0ff */
[----:B------:R-:W-:-:S04]  /*13180*/  HFMA2.MMA R3, -RZ, RZ, 0, 0 ;  /* 0x00000000ff037435 */ /* 0x000fc800000001ff */
[----:B------:R-:W-:Y:S02]  /*13190*/  IMAD.MOV.U32 R2, RZ, RZ, R17 ;  /* 0x000000ffff027224 */ /* 0x000fe400078e0011 */
.L_x_18666:
[----:B------:R-:W-:Y:S05]  /*131a0*/  BSYNC B6 ;  /* 0x0000000000067941 */ /* 0x000fea0003800000 */
.L_x_18665:
[----:B------:R-:W-:-:S04]  /*131b0*/  ISETP.GE.U32.AND P0, PT, R2, c[0x0][0x160], PT ;  /* 0x0000580002007a0c */ /* 0x000fc80003f06070 */
[----:B------:R-:W-:-:S13]  /*131c0*/  ISETP.GE.AND.EX P0, PT, R3, c[0x0][0x164], PT, P0 ;  /* 0x0000590003007a0c */ /* 0x000fda0003f06300 */
[----:B------:R-:W-:Y:S05]  /*131d0*/  @P0 EXIT ;  /* 0x000000000000094d */ /* 0x000fea0003800000 */
        /* <DEDUP_REMOVED lines=227> */
.L_x_18748:
        /* <DEDUP_REMOVED lines=33> */
.L_x_18750:
[----:B------:R-:W-:Y:S05]  /*14220*/  BSYNC B6 ;  /* 0x0000000000067941 */ /* 0x000fea0003800000 */
.L_x_18749:
        /* <DEDUP_REMOVED lines=35> */
.L_x_18753:
        /* <DEDUP_REMOVED lines=23> */
.L_x_18754:
[----:B------:R-:W-:Y:S05]  /*145d0*/  BSYNC B0 ;  /* 0x0000000000007941 */ /* 0x000fea0003800000 */
.L_x_18752:
        /* <DEDUP_REMOVED lines=28> */
.L_x_18756:
        /* <DEDUP_REMOVED lines=23> */
.L_x_18757:
[----:B------:R-:W-:Y:S05]  /*14910*/  BSYNC B0 ;  /* 0x0000000000007941 */ /* 0x000fea0003800000 */
.L_x_18755:
        /* <DEDUP_REMOVED lines=29> */
.L_x_18759:
        /* <DEDUP_REMOVED lines=23> */
.L_x_18760:
[----:B------:R-:W-:Y:S05]  /*14c60*/  BSYNC B0 ;  /* 0x0000000000007941 */ /* 0x000fea0003800000 */
.L_x_18758:
        /* <DEDUP_REMOVED lines=29> */
.L_x_18762:
        /* <DEDUP_REMOVED lines=23> */
.L_x_18763:
[----:B------:R-:W-:Y:S05]  /*14fb0*/  BSYNC B0 ;  /* 0x0000000000007941 */ /* 0x000fea0003800000 */
.L_x_18761:
        /* <DEDUP_REMOVED lines=29> */
.L_x_18765:
        /* <DEDUP_REMOVED lines=23> */
.L_x_18766:
[----:B------:R-:W-:Y:S05]  /*15300*/  BSYNC B0 ;  /* 0x0000000000007941 */ /* 0x000fea0003800000 */
.L_x_18764:
        /* <DEDUP_REMOVED lines=29> */
.L_x_18768:
        /* <DEDUP_REMOVED lines=23> */
.L_x_18769:
[----:B------:R-:W-:Y:S05]  /*15650*/  BSYNC B0 ;  /* 0x0000000000007941 */ /* 0x000fea0003800000 */
.L_x_18767:
        /* <DEDUP_REMOVED lines=29> */
.L_x_18771:
        /* <DEDUP_REMOVED lines=23> */
.L_x_18772:
[----:B------:R-:W-:Y:S05]  /*159a0*/  BSYNC B0 ;  /* 0x0000000000007941 */ /* 0x000fea0003800000 */
.L_x_18770:
        /* <DEDUP_REMOVED lines=29> */
.L_x_18774:
        /* <DEDUP_REMOVED lines=23> */
.L_x_18775:
[----:B------:R-:W-:Y:S05]  /*15cf0*/  BSYNC B0 ;  /* 0x0000000000007941 */ /* 0x000fea0003800000 */
.L_x_18773:
        /* <DEDUP_REMOVED lines=29> */
.L_x_18777:
        /* <DEDUP_REMOVED lines=23> */
.L_x_18778:
[----:B------:R-:W-:Y:S05]  /*16040*/  BSYNC B0 ;  /* 0x0000000000007941 */ /* 0x000fea0003800000 */
.L_x_18776:
        /* <DEDUP_REMOVED lines=29> */
.L_x_18780:
        /* <DEDUP_REMOVED lines=23> */
.L_x_18781:
[----:B------:R-:W-:Y:S05]  /*16390*/  BSYNC B0 ;  /* 0x0000000000007941 */ /* 0x000fea0003800000 */
.L_x_18779:
        /* <DEDUP_REMOVED lines=29> */
.L_x_18783:
        /* <DEDUP_REMOVED lines=23> */
.L_x_18784:
[----:B------:R-:W-:Y:S05]  /*166e0*/  BSYNC B0 ;  /* 0x0000000000007941 */ /* 0x000fea0003800000 */
.L_x_18782:
        /* <DEDUP_REMOVED lines=29> */
.L_x_18786:
        /* <DEDUP_REMOVED lines=23> */
.L_x_18787:
[----:B------:R-:W-:Y:S05]  /*16a30*/  BSYNC B0 ;  /* 0x0000000000007941 */ /* 0x000fea0003800000 */
.L_x_18785:
        /* <DEDUP_REMOVED lines=29> */
.L_x_18789:
        /* <DEDUP_REMOVED lines=23> */
.L_x_18790:
[----:B------:R-:W-:Y:S05]  /*16d80*/  BSYNC B0 ;  /* 0x0000000000007941 */ /* 0x000fea0003800000 */
.L_x_18788:
        /* <DEDUP_REMOVED lines=29> */
.L_x_18792:
        /* <DEDUP_REMOVED lines=23> */
.L_x_18793:
[----:B------:R-:W-:Y:S05]  /*170d0*/  BSYNC B0 ;  /* 0x0000000000007941 */ /* 0x000fea0003800000 */
.L_x_18791:
        /* <DEDUP_REMOVED lines=29> */
.L_x_18795:
        /* <DEDUP_REMOVED lines=23> */
.L_x_18796:
[----:B------:R-:W-:Y:S05]  /*17420*/  BSYNC B0 ;  /* 0x0000000000007941 */ /* 0x000fea0003800000 */
.L_x_18794:
        /* <DEDUP_REMOVED lines=29> */
.L_x_18798:
        /* <DEDUP_REMOVED lines=23> */
.L_x_18799:
[----:B------:R-:W-:Y:S05]  /*17770*/  BSYNC B0 ;  /* 0x0000000000007941 */ /* 0x000fea0003800000 */
.L_x_18797:
        /* <DEDUP_REMOVED lines=29> */
.L_x_18801:
        /* <DEDUP_REMOVED lines=23> */
.L_x_18802:
[----:B------:R-:W-:Y:S05]  /*17ac0*/  BSYNC B0 ;  /* 0x0000000000007941 */ /* 0x000fea0003800000 */
.L_x_18800:
        /* <DEDUP_REMOVED lines=29> */
.L_x_18804:
        /* <DEDUP_REMOVED lines=23> */
.L_x_18805:
[----:B------:R-:W-:Y:S05]  /*17e10*/  BSYNC B0 ;  /* 0x0000000000007941 */ /* 0x000fea0003800000 */
.L_x_18803:
        /* <DEDUP_REMOVED lines=29> */
.L_x_18807:
        /* <DEDUP_REMOVED lines=23> */
.L_x_18808:
[----:B------:R-:W-:Y:S05]  /*18160*/  BSYNC B0 ;  /* 0x0000000000007941 */ /* 0x000fea0003800000 */
.L_x_18806:
        /* <DEDUP_REMOVED lines=29> */
.L_x_18810:
        /* <DEDUP_REMOVED lines=23> */
.L_x_18811:
[----:B------:R-:W-:Y:S05]  /*184b0*/  BSYNC B0 ;  /* 0x0000000000007941 */ /* 0x000fea0003800000 */
.L_x_18809:
        /* <DEDUP_REMOVED lines=29> */
.L_x_18813:
        /* <DEDUP_REMOVED lines=23> */
.L_x_18814:
[----:B------:R-:W-:Y:S05]  /*18800*/  BSYNC B0 ;  /* 0x0000000000007941 */ /* 0x000fea0003800000 */
.L_x_18812:
        /* <DEDUP_REMOVED lines=29> */
.L_x_18816:
        /* <DEDUP_REMOVED lines=23> */
.L_x_18817:
[----:B------:R-:W-:Y:S05]  /*18b50*/  BSYNC B0 ;  /* 0x0000000000007941 */ /* 0x000fea0003800000 */
.L_x_18815:
        /* <DEDUP_REMOVED lines=29> */
.L_x_18819:
        /* <DEDUP_REMOVED lines=23> */
.L_x_18820:
[----:B------:R-:W-:Y:S05]  /*18ea0*/  BSYNC B0 ;  /* 0x0000000000007941 */ /* 0x000fea0003800000 */
.L_x_18818:
        /* <DEDUP_REMOVED lines=27> */
.L_x_18822:
        /* <DEDUP_REMOVED lines=22> */
.L_x_18823:
[----:B------:R-:W-:Y:S05]  /*191c0*/  BSYNC B0 ;  /* 0x0000000000007941 */ /* 0x000fea0003800000 */
.L_x_18821:
        /* <DEDUP_REMOVED lines=21> */
.L_x_18825:
        /* <DEDUP_REMOVED lines=18> */
.L_x_18826:
[----:B------:R-:W-:Y:S05]  /*19440*/  BSYNC B0 ;  /* 0x0000000000007941 */ /* 0x000fea0003800000 */
.L_x_18824:
[----:B------:R-:W-:Y:S02]  /*19450*/  IMAD R3, R3, c[0x0][0x510], RZ ;  /* 0x0001440003037a24 */ /* 0x000fe400078e02ff */
[----:B------:R-:W-:Y:S02]  /*19460*/  IMAD.MOV.U32 R19, RZ, RZ, R16 ;  /* 0x000000ffff137224 */ /* 0x000fe400078e0010 */
[C---:B------:R-:W-:Y:S02]  /*19470*/  IMAD R3, R2.reuse, c[0x0][0x514], R3 ;  /* 0x0001450002037a24 */ /* 0x040fe400078e0203 */
[----:B------:R-:W-:-:S05]  /*19480*/  IMAD.WIDE.U32 R18, R2, c[0x0][0x510], R18 ;  /* 0x0001440002127a25 */ /* 0x000fca00078e0012 */
[----:B------:R-:W-:Y:S02]  /*19490*/  IADD3 R16, R19, R3, RZ ;  /* 0x0000000313107210 */ /* 0x000fe40007ffe0ff */
.L_x_18751:
        /* <DEDUP_REMOVED lines=8> */
[----:B------:R-:W-:-:S04]  /*19520*/  MOV R0, 0xff ;  /* 0x000000ff00007802 */ /* 0x000fc80000000f00 */
[----:B------:R-:W-:-:S04]  /*19530*/  SHF.L.U32 R7, R0, R5, RZ ;  /* 0x0000000500077219 */ /* 0x000fc800000006ff */
.L_x_18827:
        /* <DEDUP_REMOVED lines=11> */
[----:B------:R-:W-:Y:S05]  /*195f0*/  EXIT ;  /* 0x000000000000794d */ /* 0x000fea0003800000 */
        .weak           $__internal_30_$__cuda_sm20_div_u64
        .type           $__internal_30_$__cuda_sm20_div_u64,@function
        .size           $__internal_30_$__cuda_sm20_div_u64,($__internal_31_$__cuda_sm20_rem_u64 - $__internal_30_$__cuda_sm20_div_u64)
$__internal_30_$__cuda_sm20_div_u64:
        /* <DEDUP_REMOVED lines=69> */
[----:B------:R-:W-:Y:S06]  /*19a50*/  RET.REL.NODEC R4 `(_ZN2at6native24index_elementwise_kernelILi128ELi4EZNS0_20cuda_take_put_kernelIblZZZZZNS0_10put_kernelERNS_14TensorIteratorERKNS_10TensorBaseEbENKUlvE_clEvENKUlvE9_clEvENKUlvE_clEvENKUlvE0_clEvEUlRblE_EEvS4_S7_RKT1_EUliE_EEvlSE_) ;  /* 0xfffe65a004007950 */ /* 0x000fec0003c3ffff */
        .weak           $__internal_31_$__cuda_sm20_rem_u64
        .type           $__internal_31_$__cuda_sm20_rem_u64,@function
        .size           $__internal_31_$__cuda_sm20_rem_u64,(.L_x_27397 - $__internal_31_$__cuda_sm20_rem_u64)
$__internal_31_$__cuda_sm20_rem_u64:
        /* <DEDUP_REMOVED lines=64> */
[----:B------:R-:W-:Y:S06]  /*19e60*/  RET.REL.NODEC R2 `(_ZN2at6native24index_elementwise_kernelILi128ELi4EZNS0_20cuda_take_put_kernelIblZZZZZNS0_10put_kernelERNS_14TensorIteratorERKNS_10TensorBaseEbENKUlvE_clEvENKUlvE9_clEvENKUlvE_clEvENKUlvE0_clEvEUlRblE_EEvS4_S7_RKT1_EUliE_EEvlSE_) ;  /* 0xfffe619002007950 */ /* 0x000fec0003c3ffff */
.L_x_18828:
        /* <DEDUP_REMOVED lines=9> */
.L_x_27397:


//--------------------- .text._ZN2at6native24index_elementwise_kernelILi128ELi4EZNS0_20cuda_take_put_kernelIbiZZZZZNS0_10put_kernelERNS_14TensorIteratorERKNS_10TensorBaseEbENKUlvE_clEvENKUlvE9_clEvENKUlvE_clEvENKUlvE_clEvEUlRbiE0_EEvS4_S7_RKT1_EUliE_EEvlSE_ --------------------------
	.section	.text._ZN2at6native24index_elementwise_kernelILi128ELi4EZNS0_20cuda_take_put_kernelIbiZZZZZNS0_10put_kernelERNS_14TensorIteratorERKNS_10TensorBaseEbENKUlvE_clEvENKUlvE9_clEvENKUlvE_clEvENKUlvE_clEvEUlRbiE0_EEvS4_S7_RKT1_EUliE_EEvlSE_,"ax",@progbits
	.sectioninfo	@"SHI_REGISTERS=28"
	.align	128
        .global         _ZN2at6native24index_elementwise_kernelILi128ELi4EZNS0_20cuda_take_put_kernelIbiZZZZZNS0_10put_kernelERNS_14TensorIteratorERKNS_10TensorBaseEbENKUlvE_clEvENKUlvE9_clEvENKUlvE_clEvENKUlvE_clEvEUlRbiE0_EEvS4_S7_RKT1_EUliE_EEvlSE_
        .type           _ZN2at6native24index_elementwise_kernelILi128ELi4EZNS0_20cuda_take_put_kernelIbiZZZZZNS0_10put_kernelERNS_14TensorIteratorERKNS_10TensorBaseEbENKUlvE_clEvENKUlvE9_clEvENKUlvE_clEvENKUlvE_clEvEUlRbiE0_EEvS4_S7_RKT1_EUliE_EEvlSE_,@function
        .size           _ZN2at6native24index_elementwise_kernelILi128ELi4EZNS0_20cuda_take_put_kernelIbiZZZZZNS0_10put_kernelERNS_14TensorIteratorERKNS_10TensorBaseEbENKUlvE_clEvENKUlvE9_clEvENKUlvE_clEvENKUlvE_clEvEUlRbiE0_EEvS4_S7_RKT1_EUliE_EEvlSE_,(.L_x_27557 - _ZN2at6native24index_elementwise_kernelILi128ELi4EZNS0_20cuda_take_put_kernelIbiZZZZZNS0_10put_kernelERNS_14TensorIteratorERKNS_10TensorBaseEbENKUlvE_clEvENKUlvE9_clEvENKUlvE_clEvENKUlvE_clEvEUlRbiE0_EEvS4_S7_RKT1_EUliE_EEvlSE_)
        .other          _ZN2at6native24index_elementwise_kernelILi128ELi4EZNS0_20cuda_take_put_kernelIbiZZZZZNS0_10put_kernelERNS_14TensorIteratorERKNS_10TensorBaseEbENKUlvE_clEvENKUlvE9_clEvENKUlvE_clEvENKUlvE_clEvEUlRbiE0_EEvS4_S7_RKT1_EUliE_EEvlSE_,@"STO_CUDA_ENTRY STV_DEFAULT"
_ZN2at6native24index_elementwise_kernelILi128ELi4EZNS0_20cuda_take_put_kernelIbiZZZZZNS0_10put_kernelERNS_14TensorIteratorERKNS_10TensorBaseEbENKUlvE_clEvENKUlvE9_clEvENKUlvE_clEvENKUlvE_clEvEUlRbiE0_EEvS4_S7_RKT1_EUliE_EEvlSE_:
.text._ZN2at6native24index_elementwise_kernelILi128ELi4EZNS0_20cuda_take_put_kernelIbiZZZZZNS0_10put_kernelERNS_14TensorIteratorERKNS_10TensorBaseEbENKUlvE_clEvENKUlvE9_clEvENKUlvE_clEvENKUlvE_clEvEUlRbiE0_EEvS4_S7_RKT1_EUliE_EEvlSE_:
        /* <DEDUP_REMOVED lines=239> */
.L_x_18831:
        /* <DEDUP_REMOVED lines=33> */
.L_x_18833:
[----:B------:R-:W-:Y:S05]  /*1100*/  BSYNC B6 ;  /* 0x0000000000067941 */ /* 0x000fea0003800000 */
.L_x_18832:
        /* <DEDUP_REMOVED lines=208> */
[----:B------:R-:W-:-:S04]  /*1e10*/  @P0 IMAD R3, R6, c[0x0][0x50c], R3 ;  /* 0x0001430006030a24 */ /* 0x000fc800078e0203 */
.L_x_18834:
[----:B------:R-:W2:Y:S01]  /*1e20*/  LDG.E.U8 R19, [R18.64] ;  /* 0x0000002412137981 */ /* 0x000ea2000c1e1100 */
[C---:B------:R-:W-:Y:S02]  /*1e30*/  IADD3 R2, P0, R3.reuse, c[0x0][0x510], RZ ;  /* 0x0001440003027a10 */ /* 0x040fe40007f1e0ff */
[----:B------:R-:W-:Y:S02]  /*1e40*/  LEA R22, R22, R25, 0x9 ;  /* 0x0000001916167211 */ /* 0x000fe400078e48ff */
[----:B------:R-:W-:Y:S02]  /*1e50*/  LEA.HI.X.SX32 R3, R3, c[0x0][0x514], 0x1, P0 ;  /* 0x0001450003037a11 */ /* 0x000fe400000f0eff */
[----:B------:R-:W-:-:S03]  /*1e60*/  IADD3 R23, R22, 0x80, RZ ;  /* 0x0000008016177810 */ /* 0x000fc60007ffe0ff */
[----:B--2---:R0:W-:Y:S02]  /*1e70*/  STG.E.U8 [R2.64], R19 ;  /* 0x0000001302007986 */ /* 0x0041e4000c101124 */
[----:B0-----:R-:W-:Y:S01]  /*1e80*/  MOV R2, R23 ;  /* 0x0000001700027202 */ /* 0x001fe20000000f00 */
[----:B------:R-:W-:Y:S02]  /*1e90*/  IMAD.MOV.U32 R3, RZ, RZ, RZ ;  /* 0x000000ffff037224 */ /* 0x000fe400078e00ff */
.L_x_18830:
[----:B------:R-:W-:Y:S05]  /*1ea0*/  BSYNC B7 ;  /* 0x0000000000077941 */ /* 0x000fea0003800000 */
.L_x_18829:
        /* <DEDUP_REMOVED lines=232> */
.L_x_18837:
        /* <DEDUP_REMOVED lines=33> */
.L_x_18839:
[----:B------:R-:W-:Y:S05]  /*2f40*/  BSYNC B6 ;  /* 0x0000000000067941 */ /* 0x000fea0003800000 */
.L_x_18838:
        /* <DEDUP_REMOVED lines=208> */
[----:B------:R-:W-:-:S04]  /*3c50*/  @P0 IMAD R3, R6, c[0x0][0x50c], R3 ;  /* 0x0001430006030a24 */ /* 0x000fc800078e0203 */
.L_x_18840:
[----:B------:R-:W2:Y:S01]  /*3c60*/  LDG.E.U8 R19, [R18.64] ;  /* 0x0000002412137981 */ /* 0x000ea2000c1e1100 */
[----:B------:R-:W-:Y:S02]  /*3c70*/  IADD3 R2, P0, R3, c[0x0][0x510], RZ ;  /* 0x0001440003027a10 */ /* 0x000fe40007f1e0ff */
[----:B------:R-:W-:Y:S02]  /*3c80*/  IADD3 R23, R23, 0x80, RZ ;  /* 0x0000008017177810 */ /* 0x000fe40007ffe0ff */
[----:B------:R-:W-:-:S05]  /*3c90*/  LEA.HI.X.SX32 R3, R3, c[0x0][0x514], 0x1, P0 ;  /* 0x0001450003037a11 */ /* 0x000fca00000f0eff */
[----:B--2---:R0:W-:Y:S02]  /*3ca0*/  STG.E.U8 [R2.64], R19 ;  /* 0x0000001302007986 */ /* 0x0041e4000c101124 */
[----:B0-----:R-:W-:Y:S02]  /*3cb0*/  MOV R2, R23 ;  /* 0x0000001700027202 */ /* 0x001fe40000000f00 */
[----:B------:R-:W-:Y:S02]  /*3cc0*/  MOV R3, RZ ;  /* 0x000000ff00037202 */ /* 0x000fe40000000f00 */
.L_x_18836:
[----:B------:R-:W-:Y:S05]  /*3cd0*/  BSYNC B7 ;  /* 0x0000000000077941 */ /* 0x000fea0003800000 */
.L_x_18835:
        /* <DEDUP_REMOVED lines=232> */
.L_x_18843:
        /* <DEDUP_REMOVED lines=33> */
.L_x_18845:
[----:B------:R-:W-:Y:S05]  /*4d70*/  BSYNC B6 ;  /* 0x0000000000067941 */ /* 0x000fea0003800000 */
.L_x_18844:
        /* <DEDUP_REMOVED lines=208> */
[----:B------:R-:W-:-:S04]  /*5a80*/  @P0 IMAD R3, R6, c[0x0][0x50c], R3 ;  /* 0x0001430006030a24 */ /* 0x000fc800078e0203 */
.L_x_18846:
[----:B------:R-:W2:Y:S01]  /*5a90*/  LDG.E.U8 R19, [R18.64] ;  /* 0x0000002412137981 */ /* 0x000ea2000c1e1100 */
[----:B------:R-:W-:Y:S02]  /*5aa0*/  IADD3 R2, P0, R3, c[0x0][0x510], RZ ;  /* 0x0001440003027a10 */ /* 0x000fe40007f1e0ff */
[----:B------:R-:W-:Y:S02]  /*5ab0*/  IADD3 R23, R23, 0x80, RZ ;  /* 0x0000008017177810 */ /* 0x000fe40007ffe0ff */
[----:B------:R-:W-:-:S05]  /*5ac0*/  LEA.HI.X.SX32 R3, R3, c[0x0][0x514], 0x1, P0 ;  /* 0x0001450003037a11 */ /* 0x000fca00000f0eff */
[----:B--2---:R0:W-:Y:S02]  /*5ad0*/  STG.E.U8 [R2.64], R19 ;  /* 0x0000001302007986 */ /* 0x0041e4000c101124 */
[----:B0-----:R-:W-:Y:S01]  /*5ae0*/  MOV R2, R23 ;  /* 0x0000001700027202 */ /* 0x001fe20000000f00 */
[----:B------:R-:W-:Y:S02]  /*5af0*/  IMAD.MOV.U32 R3, RZ, RZ, RZ ;  /* 0x000000ffff037224 */ /* 0x000fe400078e00ff */
.L_x_18842:
[----:B------:R-:W-:Y:S05]  /*5b00*/  BSYNC B7 ;  /* 0x0000000000077941 */ /* 0x000fea0003800000 */
.L_x_18841:
        /* <DEDUP_REMOVED lines=231> */
.L_x_18847:
        /* <DEDUP_REMOVED lines=33> */
.L_x_18849:
[----:B------:R-:W-:Y:S05]  /*6b90*/  BSYNC B6 ;  /* 0x0000000000067941 */ /* 0x000fea0003800000 */
.L_x_18848:
        /* <DEDUP_REMOVED lines=208> */
[----:B------:R-:W-:-:S04]  /*78a0*/  @P0 IMAD R3, R6, c[0x0][0x50c], R3 ;  /* 0x0001430006030a24 */ /* 0x000fc800078e0203 */
.L_x_18850:
[----:B------:R-:W2:Y:S01]  /*78b0*/  LDG.E.U8 R19, [R18.64] ;  /* 0x0000002412137981 */ /* 0x000ea2000c1e1100 */
[----:B------:R-:W-:-:S04]  /*78c0*/  IADD3 R2, P0, R3, c[0x0][0x510], RZ ;  /* 0x0001440003027a10 */ /* 0x000fc80007f1e0ff */
[----:B------:R-:W-:-:S05]  /*78d0*/  LEA.HI.X.SX32 R3, R3, c[0x0][0x514], 0x1, P0 ;  /* 0x0001450003037a11 */ /* 0x000fca00000f0eff */
[----:B--2---:R-:W-:Y:S01]  /*78e0*/  STG.E.U8 [R2.64], R19 ;  /* 0x0000001302007986 */ /* 0x004fe2000c101124 */
[----:B------:R-:W-:Y:S05]  /*78f0*/  EXIT ;  /* 0x000000000000794d */ /* 0x000fea0003800000 */
.L_x_18851:
        /* <DEDUP_REMOVED lines=16> */
.L_x_27557:


//--------------------- .text._ZN2at6native24index_elementwise_kernelILi128ELi4EZNS0_20cuda_take_put_kernelIbiZZZZZNS0_10put_kernelERNS_14TensorIteratorERKNS_10TensorBaseEbENKUlvE_clEvENKUlvE9_clEvENKUlvE_clEvENKUlvE_clEvEUlRbiE_EEvS4_S7_RKT1_EUliE_EEvlSE_ --------------------------
	.section	.text._ZN2at6native24index_elementwise_kernelILi128ELi4EZNS0_20cuda_take_put_kernelIbiZZZZZNS0_10put_kernelERNS_14TensorIteratorERKNS_10TensorBaseEbENKUlvE_clEvENKUlvE9_clEvENKUlvE_clEvENKUlvE_clEvEUlRbiE_EEvS4_S7_RKT1_EUliE_EEvlSE_,"ax",@progbits
	.sectioninfo	@"SHI_REGISTERS=28"
	.align	128
        .global         _ZN2at6native24index_elementwise_kernelILi128ELi4EZNS0_20cuda_take_put_kernelIbiZZZZZNS0_10put_kernelERNS_14TensorIteratorERKNS_10TensorBaseEbENKUlvE_clEvENKUlvE9_clEvENKUlvE_clEvENKUlvE_clEvEUlRbiE_EEvS4_S7_RKT1_EUliE_EEvlSE_
        .type           _ZN2at6native24index_elementwise_kernelILi128ELi4EZNS0_20cuda_take_put_kernelIbiZZZZZNS0_10put_kernelERNS_14TensorIteratorERKNS_10TensorBaseEbENKUlvE_clEvENKUlvE9_clEvENKUlvE_clEvENKUlvE_clEvEUlRbiE_EEvS4_S7_RKT1_EUliE_EEvlSE_,@function
        .size           _ZN2at6native24index_elementwise_kernelILi128ELi4EZNS0_20cuda_take_put_kernelIbiZZZZZNS0_10put_kernelERNS_14TensorIteratorERKNS_10TensorBaseEbENKUlvE_clEvENKUlvE9_clEvENKUlvE_clEvENKUlvE_clEvEUlRbiE_EEvS4_S7_RKT1_EUliE_EEvlSE_,(.L_x_27558 - _ZN2at6native24index_elementwise_kernelILi128ELi4EZNS0_20cuda_take_put_kernelIbiZZZZZNS0_10put_kernelERNS_14TensorIteratorERKNS_10TensorBaseEbENKUlvE_clEvENKUlvE9_clEvENKUlvE_clEvENKUlvE_clEvEUlRbiE_EEvS4_S7_RKT1_EUliE_EEvlSE_)
        .other          _ZN2at6native24index_elementwise_kernelILi128ELi4EZNS0_20cuda_take_put_kernelIbiZZZZZNS0_10put_kernelERNS_14TensorIteratorERKNS_10TensorBaseEbENKUlvE_clEvENKUlvE9_clEvENKUlvE_clEvENKUlvE_clEvEUlRbiE_EEvS4_S7_RKT1_EUliE_EEvlSE_,@"STO_CUDA_ENTRY STV_DEFAULT"
_ZN2at6native24index_elementwise_kernelILi128ELi4EZNS0_20cuda_take_put_kernelIbiZZZZZNS0_10put_kernelERNS_14TensorIteratorERKNS_10TensorBaseEbENKUlvE_clEvENKUlvE9_clEvENKUlvE_clEvENKUlvE_clEvEUlRbiE_EEvS4_S7_RKT1_EUliE_EEvlSE_:
.text._ZN2at6native24index_elementwise_kernelILi128ELi4EZNS0_20cuda_take_put_kernelIbiZZZZZNS0_10put_kernelERNS_14TensorIteratorERKNS_10TensorBaseEbENKUlvE_clEvENKUlvE9_clEvENKUlvE_clEvENKUlvE_clEvEUlRbiE_EEvS4_S7_RKT1_EUliE_EEvlSE_:
        /* <DEDUP_REMOVED lines=32> */
[C---:B------:R-:W-:Y:S02]  /*0200*/  IMAD R18, R4.reuse, c[0x0][0x2a0], RZ ;  /* 0x0000a80004127a24 */ /* 0x040fe400078e02ff */
[----:B------:R-:W-:Y:S02]  /*0210*/  IMAD R0, R4, c[0x0][0x2a4], RZ ;  /* 0x0000a90004007a24 */ /* 0x000fe400078e02ff */
        /* <DEDUP_REMOVED lines=207> */
.L_x_18854:
        /* <DEDUP_REMOVED lines=33> */
.L_x_18856:
[----:B------:R-:W-:Y:S05]  /*1120*/  BSYNC B6 ;  /* 0x0000000000067941 */ /* 0x000fea0003800000 */
.L_x_18855:
        /* <DEDUP_REMOVED lines=209> */
.L_x_18857:
[C---:B------:R-:W-:Y:S01]  /*1e40*/  IADD3 R6, R3.reuse, c[0x0][0x518], RZ ;  /* 0x0001460003067a10 */ /* 0x040fe20007ffe0ff */
[----:B------:R0:W5:Y:S01]  /*1e50*/  LDG.E.U8 R19, [R18.64] ;  /* 0x0000002412137981 */ /* 0x000162000c1e1100 */
[----:B------:R-:W-:Y:S02]  /*1e60*/  SHF.R.S32.HI R0, RZ, 0x1f, R3 ;  /* 0x0000001fff007819 */ /* 0x000fe40000011403 */
[----:B------:R-:W-:Y:S02]  /*1e70*/  LOP3.LUT R6, R6, 0x3, RZ, 0xc0, !PT ;  /* 0x0000000306067812 */ /* 0x000fe400078ec0ff */
[----:B------:R-:W-:Y:S02]  /*1e80*/  MOV R5, 0xffffffff ;  /* 0xffffffff00057802 */ /* 0x000fe40000000f00 */
[----:B------:R-:W-:-:S04]  /*1e90*/  IADD3 R2, P0, P1, R3, c[0x0][0x518], -R6 ;  /* 0x0001460003027a10 */ /* 0x000fc8000791e806 */
[----:B------:R-:W-:-:S05]  /*1ea0*/  IADD3.X R3, R0, c[0x0][0x51c], R5, P0, P1 ;  /* 0x0001470000037a10 */ /* 0x000fca00007e2405 */
[----:B------:R0:W5:Y:S01]  /*1eb0*/  LDG.E R4, [R2.64] ;  /* 0x0000002402047981 */ /* 0x000162000c1e1900 */
[----:B------:R-:W-:Y:S01]  /*1ec0*/  IMAD.SHL.U32 R7, R6, 0x8, RZ ;  /* 0x0000000806077824 */ /* 0x000fe200078e00ff */
[----:B------:R-:W-:Y:S01]  /*1ed0*/  MOV R0, 0xff ;  /* 0x000000ff00007802 */ /* 0x000fe20000000f00 */
[----:B------:R-:W-:Y:S03]  /*1ee0*/  BSSY B0, `(.L_x_18858) ;  /* 0x000000d000007945 */ /* 0x000fe60003800000 */
[----:B------:R-:W-:-:S04]  /*1ef0*/  SHF.L.U32 R9, R0, R7, RZ ;  /* 0x0000000700097219 */ /* 0x000fc800000006ff */
.L_x_18859:
        /* <DEDUP_REMOVED lines=12> */
.L_x_18858:
[----:B------:R-:W-:Y:S01]  /*1fc0*/  LEA R22, R22, R25, 0x9 ;  /* 0x0000001916167211 */ /* 0x000fe200078e48ff */
[----:B0-----:R-:W-:-:S03]  /*1fd0*/  HFMA2.MMA R3, -RZ, RZ, 0, 0 ;  /* 0x00000000ff037435 */ /* 0x001fc600000001ff */
[----:B------:R-:W-:-:S05]  /*1fe0*/  IADD3 R23, R22, 0x80, RZ ;  /* 0x0000008016177810 */ /* 0x000fca0007ffe0ff */
[----:B------:R-:W-:Y:S02]  /*1ff0*/  IMAD.MOV.U32 R2, RZ, RZ, R23 ;  /* 0x000000ffff027224 */ /* 0x000fe400078e0017 */
.L_x_18853:
[----:B------:R-:W-:Y:S05]  /*2000*/  BSYNC B7 ;  /* 0x0000000000077941 */ /* 0x000fea0003800000 */
.L_x_18852:
        /* <DEDUP_REMOVED lines=232> */
.L_x_18862:
        /* <DEDUP_REMOVED lines=33> */
.L_x_18864:
[----:B------:R-:W-:Y:S05]  /*30a0*/  BSYNC B6 ;  /* 0x0000000000067941 */ /* 0x000fea0003800000 */
.L_x_18863:
        /* <DEDUP_REMOVED lines=209> */
.L_x_18865:
        /* <DEDUP_REMOVED lines=12> */
.L_x_18867:
        /* <DEDUP_REMOVED lines=12> */
.L_x_18866:
[----:B------:R-:W-:Y:S01]  /*3f40*/  IADD3 R23, R23, 0x80, RZ ;  /* 0x0000008017177810 */ /* 0x000fe20007ffe0ff */
[----:B0-----:R-:W-:-:S03]  /*3f50*/  IMAD.MOV.U32 R3, RZ, RZ, RZ ;  /* 0x000000ffff037224 */ /* 0x001fc600078e00ff */
[----:B------:R-:W-:Y:S02]  /*3f60*/  MOV R2, R23 ;  /* 0x0000001700027202 */ /* 0x000fe40000000f00 */
.L_x_18861:
[----:B------:R-:W-:Y:S05]  /*3f70*/  BSYNC B7 ;  /* 0x0000000000077941 */ /* 0x000fea0003800000 */
.L_x_18860:
        /* <DEDUP_REMOVED lines=232> */
.L_x_18870:
        /* <DEDUP_REMOVED lines=33> */
.L_x_18872:
[----:B------:R-:W-:Y:S05]  /*5010*/  BSYNC B6 ;  /* 0x0000000000067941 */ /* 0x000fea0003800000 */
.L_x_18871:
        /* <DEDUP_REMOVED lines=209> */
.L_x_18873:
[----:B------:R-:W-:Y:S01]  /*5d30*/  IADD3 R6, R3, c[0x0][0x518], RZ ;  /* 0x0001460003067a10 */ /* 0x000fe20007ffe0ff */
[----:B------:R-:W-:Y:S01]  /*5d40*/  IMAD.MOV.U32 R5, RZ, RZ, -0x1 ;  /* 0xffffffffff057424 */ /* 0x000fe200078e00ff */
[----:B------:R-:W-:Y:S01]  /*5d50*/  SHF.R.S32.HI R0, RZ, 0x1f, R3 ;  /* 0x0000001fff007819 */ /* 0x000fe20000011403 */
[----:B------:R0:W5:Y:S01]  /*5d60*/  LDG.E.U8 R19, [R18.64] ;  /* 0x0000002412137981 */ /* 0x000162000c1e1100 */
[----:B------:R-:W-:-:S04]  /*5d70*/  LOP3.LUT R6, R6, 0x3, RZ, 0xc0, !PT ;  /* 0x0000000306067812 */ /* 0x000fc800078ec0ff */
[----:B------:R-:W-:-:S04]  /*5d80*/  IADD3 R2, P0, P1, R3, c[0x0][0x518], -R6 ;  /* 0x0001460003027a10 */ /* 0x000fc8000791e806 */
[----:B------:R-:W-:-:S05]  /*5d90*/  IADD3.X R3, R0, c[0x0][0x51c], R5, P0, P1 ;  /* 0x0001470000037a10 */ /* 0x000fca00007e2405 */
[----:B------:R0:W5:Y:S01]  /*5da0*/  LDG.E R4, [R2.64] ;  /* 0x0000002402047981 */ /* 0x000162000c1e1900 */
[----:B------:R-:W-:Y:S02]  /*5db0*/  MOV R0, 0xff ;  /* 0x000000ff00007802 */ /* 0x000fe40000000f00 */
[----:B------:R-:W-:Y:S01]  /*5dc0*/  SHF.L.U32 R7, R6, 0x3, RZ ;  /* 0x0000000306077819 */ /* 0x000fe200000006ff */
[----:B------:R-:W-:Y:S03]  /*5dd0*/  BSSY B0, `(.L_x_18874) ;  /* 0x000000d000007945 */ /* 0x000fe60003800000 */
[----:B------:R-:W-:-:S04]  /*5de0*/  SHF.L.U32 R9, R0, R7, RZ ;  /* 0x0000000700097219 */ /* 0x000fc800000006ff */
.L_x_18875:
        /* <DEDUP_REMOVED lines=12> */
.L_x_18874:
[----:B------:R-:W-:Y:S01]  /*5eb0*/  IADD3 R23, R23, 0x80, RZ ;  /* 0x0000008017177810 */ /* 0x000fe20007ffe0ff */
[----:B0-----:R-:W-:-:S03]  /*5ec0*/  HFMA2.MMA R3, -RZ, RZ, 0, 0 ;  /* 0x00000000ff037435 */ /* 0x001fc600000001ff */
[----:B------:R-:W-:-:S03]  /*5ed0*/  MOV R2, R23 ;  /* 0x0000001700027202 */ /* 0x000fc60000000f00 */
.L_x_18869:
[----:B------:R-:W-:Y:S05]  /*5ee0*/  BSYNC B7 ;  /* 0x0000000000077941 */ /* 0x000fea0003800000 */
.L_x_18868:
        /* <DEDUP_REMOVED lines=231> */
.L_x_18876:
        /* <DEDUP_REMOVED lines=16> */
[----:B------:R-:W-:Y:S01]  /*6e60*/  MOV R4, c[0x4][0x4e0] ;  /* 0x0101380000047a02 */ /* 0x000fe20000000f00 */
[----:B------:R-:W-:Y:S01]  /*6e70*/  IMAD.MOV.U32 R5, RZ, RZ, c[0x4][0x4e4] ;  /* 0x01013900ff057624 */ /* 0x000fe200078e00ff */
[----:B------:R-:W-:Y:S01]  /*6e80*/  MOV R6, c[0x4][0x4c0] ;  /* 0x0101300000067a02 */ /* 0x000fe20000000f00 */
[----:B------:R-:W-:Y:S01]  /*6e90*/  IMAD.MOV.U32 R8, RZ, RZ, 0x153 ;  /* 0x00000153ff087424 */ /* 0x000fe200078e00ff */
        /* <DEDUP_REMOVED lines=13> */
.L_x_18878:
[----:B------:R-:W-:Y:S05]  /*6f70*/  BSYNC B6 ;  /* 0x0000000000067941 */ /* 0x000fea0003800000 */
.L_x_18877:
        /* <DEDUP_REMOVED lines=209> */
.L_x_18879:
        /* <DEDUP_REMOVED lines=9> */
[----:B------:R-:W-:-:S04]  /*7d20*/  SHF.L.U32 R7, R6, 0x3, RZ ;  /* 0x0000000306077819 */ /* 0x000fc800000006ff */
[----:B------:R-:W-:-:S04]  /*7d30*/  SHF.L.U32 R9, R0, R7, RZ ;  /* 0x0000000700097219 */ /* 0x000fc800000006ff */
.L_x_18880:
        /* <DEDUP_REMOVED lines=12> */
.L_x_18881:
        /* <DEDUP_REMOVED lines=16> */
.L_x_27558:


//--------------------- .text._ZN2at6native24index_elementwise_kernelILi128ELi4EZNS0_20cuda_take_put_kernelIN3c104HalfElZZZZZNS0_10put_kernelERNS_14TensorIteratorERKNS_10TensorBaseEbENKUlvE_clEvENKUlvE8_clEvENKUlvE_clEvENKUlvE0_clEvEUlRS4_lE0_EEvS6_S9_RKT1_EUliE_EEvlSG_ --------------------------
	.section	.text._ZN2at6native24index_elementwise_kernelILi128ELi4EZNS0_20cuda_take_put_kernelIN3c104HalfElZZZZZNS0_10put_kernelERNS_14TensorIteratorERKNS_10TensorBaseEbENKUlvE_clEvENKUlvE8_clEvENKUlvE_clEvENKUlvE0_clEvEUlRS4_lE0_EEvS6_S9_RKT1_EUliE_EEvlSG_,"ax",@progbits
	.sectioninfo	@"SHI_REGISTERS=26"
	.align	128
        .global         _ZN2at6native24index_elementwise_kernelILi128ELi4EZNS0_20cuda_take_put_kernelIN3c104HalfElZZZZZNS0_10put_kernelERNS_14TensorIteratorERKNS_10TensorBaseEbENKUlvE_clEvENKUlvE8_clEvENKUlvE_clEvENKUlvE0_clEvEUlRS4_lE0_EEvS6_S9_RKT1_EUliE_EEvlSG_
        .type           _ZN2at6native24index_elementwise_kernelILi128ELi4EZNS0_20cuda_take_put_kernelIN3c104HalfElZZZZZNS0_10put_kernelERNS_14TensorIteratorERKNS_10TensorBaseEbENKUlvE_clEvENKUlvE8_clEvENKUlvE_clEvENKUlvE0_clEvEUlRS4_lE0_EEvS6_S9_RKT1_EUliE_EEvlSG_,@function
        .size           _ZN2at6native24index_elementwise_kernelILi128ELi4EZNS0_20cuda_take_put_kernelIN3c104HalfElZZZZZNS0_10put_kernelERNS_14TensorIteratorERKNS_10TensorBaseEbENKUlvE_clEvENKUlvE8_clEvENKUlvE_clEvENKUlvE0_clEvEUlRS4_lE0_EEvS6_S9_RKT1_EUliE_EEvlSG_,(.L_x_27399 - _ZN2at6native24index_elementwise_kernelILi128ELi4EZNS0_20cuda_take_put_kernelIN3c104HalfElZZZZZNS0_10put_kernelERNS_14TensorIteratorERKNS_10TensorBaseEbENKUlvE_clEvENKUlvE8_clEvENKUlvE_clEvENKUlvE0_clEvEUlRS4_lE0_EEvS6_S9_RKT1_EUliE_EEvlSG_)
        .other          _ZN2at6native24index_elementwise_kernelILi128ELi4EZNS0_20cuda_take_put_kernelIN3c104HalfElZZZZZNS0_10put_kernelERNS_14TensorIteratorERKNS_10TensorBaseEbENKUlvE_clEvENKUlvE8_clEvENKUlvE_clEvENKUlvE0_clEvEUlRS4_lE0_EEvS6_S9_RKT1_EUliE_EEvlSG_,@"STO_CUDA_ENTRY STV_DEFAULT"
_ZN2at6native24index_elementwise_kernelILi128ELi4EZNS0_20cuda_take_put_kernelIN3c104HalfElZZZZZNS0_10put_kernelERNS_14TensorIteratorERKNS_10TensorBaseEbENKUlvE_clEvENKUlvE8_clEvENKUlvE_clEvENKUlvE0_clEvEUlRS4_lE0_EEvS6_S9_RKT1_EUliE_EEvlSG_:
.text._ZN2at6native24index_elementwise_kernelILi128ELi4EZNS0_20cuda_take_put_kernelIN3c104HalfElZZZZZNS0_10put_kernelERNS_14TensorIteratorERKNS_10TensorBaseEbENKUlvE_clEvENKUlvE8_clEvENKUlvE_clEvENKUlvE0_clEvEUlRS4_lE0_EEvS6_S9_RKT1_EUliE_EEvlSG_:
        /* <DEDUP_REMOVED lines=240> */
.L_x_18884:
        /* <DEDUP_REMOVED lines=31> */
.L_x_18886:
[----:B------:R-:W-:Y:S05]  /*10f0*/  BSYNC B7 ;  /* 0x0000000000077941 */ /* 0x000fea0003800000 */
.L_x_18885:
        /* <DEDUP_REMOVED lines=21> */
[----:B------:R-:W-:Y:S05]  /*1250*/  CALL.REL.NOINC `($__internal_32_$__cuda_sm20_div_u64) ;  /* 0x0001785000007944 */ /* 0x000fea0003c00000 */
        /* <DEDUP_REMOVED lines=10> */
.L_x_18889:
        /* <DEDUP_REMOVED lines=22> */
.L_x_18890:
[----:B------:R-:W-:Y:S05]  /*1460*/  BSYNC B0 ;  /* 0x0000000000007941 */ /* 0x000fea0003800000 */
.L_x_18888:
        /* <DEDUP_REMOVED lines=16> */
[----:B------:R-:W-:Y:S05]  /*1570*/  CALL.REL.NOINC `($__internal_32_$__cuda_sm20_div_u64) ;  /* 0x0001753000007944 */ /* 0x000fea0003c00000 */
        /* <DEDUP_REMOVED lines=11> */
.L_x_18892:
        /* <DEDUP_REMOVED lines=23> */
.L_x_18893:
[----:B------:R-:W-:Y:S05]  /*17a0*/  BSYNC B0 ;  /* 0x0000000000007941 */ /* 0x000fea0003800000 */
.L_x_18891:
        /* <DEDUP_REMOVED lines=17> */
[----:B------:R-:W-:Y:S05]  /*18c0*/  CALL.REL.NOINC `($__internal_32_$__cuda_sm20_div_u64) ;  /* 0x000171e000007944 */ /* 0x000fea0003c00000 */
        /* <DEDUP_REMOVED lines=11> */
.L_x_18895:
        /* <DEDUP_REMOVED lines=23> */
.L_x_18896:
[----:B------:R-:W-:Y:S05]  /*1af0*/  BSYNC B0 ;  /* 0x0000000000007941 */ /* 0x000fea0003800000 */
.L_x_18894:
        /* <DEDUP_REMOVED lines=29> */
.L_x_18898:
        /* <DEDUP_REMOVED lines=23> */
.L_x_18899:
[----:B------:R-:W-:Y:S05]  /*1e40*/  BSYNC B0 ;  /* 0x0000000000007941 */ /* 0x000fea0003800000 */
.L_x_18897:
        /* <DEDUP_REMOVED lines=29> */
.L_x_18901:
        /* <DEDUP_REMOVED lines=23> */
.L_x_18902:
[----:B------:R-:W-:Y:S05]  /*2190*/  BSYNC B0 ;  /* 0x0000000000007941 */ /* 0x000fea0003800000 */
.L_x_18900:
        /* <DEDUP_REMOVED lines=29> */
.L_x_18904:
        /* <DEDUP_REMOVED lines=23> */
.L_x_18905:
[----:B------:R-:W-:Y:S05]  /*24e0*/  BSYNC B0 ;  /* 0x0000000000007941 */ /* 0x000fea0003800000 */
.L_x_18903:
        /* <DEDUP_REMOVED lines=29> */
.L_x_18907:
        /* <DEDUP_REMOVED lines=23> */
.L_x_18908:
[----:B------:R-:W-:Y:S05]  /*2830*/  BSYNC B0 ;  /* 0x0000000000007941 */ /* 0x000fea0003800000 */
.L_x_18906:
        /* <DEDUP_REMOVED lines=29> */
.L_x_18910:
        /* <DEDUP_REMOVED lines=23> */
.L_x_18911:
[----:B------:R-:W-:Y:S05]  /*2b80*/  BSYNC B0 ;  /* 0x0000000000007941 */ /* 0x000fea0003800000 */
.L_x_18909:
        /* <DEDUP_REMOVED lines=29> */
.L_x_18913:
        /* <DEDUP_REMOVED lines=23> */
.L_x_18914:
[----:B------:R-:W-:Y:S05]  /*2ed0*/  BSYNC B0 ;  /* 0x0000000000007941 */ /* 0x000fea0003800000 */
.L_x_18912:
        /* <DEDUP_REMOVED lines=29> */
.L_x_18916:
        /* <DEDUP_REMOVED lines=23> */
.L_x_18917:
[----:B------:R-:W-:Y:S05]  /*3220*/  BSYNC B0 ;  /* 0x0000000000007941 */ /* 0x000fea0003800000 */
.L_x_18915:
        /* <DEDUP_REMOVED lines=29> */
.L_x_18919:
        /* <DEDUP_REMOVED lines=23> */
.L_x_18920:
[----:B------:R-:W-:Y:S05]  /*3570*/  BSYNC B0 ;  /* 0x0000000000007941 */ /* 0x000fea0003800000 */
.L_x_18918:
        /* <DEDUP_REMOVED lines=29> */
.L_x_18922:
        /* <DEDUP_REMOVED lines=23> */
.L_x_18923:
[----:B------:R-:W-:Y:S05]  /*38c0*/  BSYNC B0 ;  /* 0x0000000000007941 */ /* 0x000fea0003800000 */
.L_x_18921:
        /* <DEDUP_REMOVED lines=29> */
.L_x_18925:
        /* <DEDUP_REMOVED lines=23> */
.L_x_18926:
[----:B------:R-:W-:Y:S05]  /*3c10*/  BSYNC B0 ;  /* 0x0000000000007941 */ /* 0x000fea0003800000 */
.L_x_18924:
        /* <DEDUP_REMOVED lines=29> */
.L_x_18928:
        /* <DEDUP_REMOVED lines=23> */
.L_x_18929:
[----:B------:R-:W-:Y:S05]  /*3f60*/  BSYNC B0 ;  /* 0x0000000000007941 */ /* 0x000fea0003800000 */
.L_x_18927:
        /* <DEDUP_REMOVED lines=29> */
.L_x_18931:
        /* <DEDUP_REMOVED lines=23> */
.L_x_18932:
[----:B------:R-:W-:Y:S05]  /*42b0*/  BSYNC B0 ;  /* 0x0000000000007941 */ /* 0x000fea0003800000 */
.L_x_18930:
        /* <DEDUP_REMOVED lines=29> */
.L_x_18934:
        /* <DEDUP_REMOVED lines=23> */
.L_x_18935:
[----:B------:R-:W-:Y:S05]  /*4600*/  BSYNC B0 ;  /* 0x0000000000007941 */ /* 0x000fea0003800000 */
.L_x_18933:
        /* <DEDUP_REMOVED lines=29> */
.L_x_18937:
        /* <DEDUP_REMOVED lines=23> */
.L_x_18938:
[----:B------:R-:W-:Y:S05]  /*4950*/  BSYNC B0 ;  /* 0x0000000000007941 */ /* 0x000fea0003800000 */
.L_x_18936:
        /* <DEDUP_REMOVED lines=29> */
.L_x_18940:
        /* <DEDUP_REMOVED lines=23> */
.L_x_18941:
[----:B------:R-:W-:Y:S05]  /*4ca0*/  BSYNC B0 ;  /* 0x0000000000007941 */ /* 0x000fea0003800000 */
.L_x_18939:
        /* <DEDUP_REMOVED lines=29> */
.L_x_18943:
        /* <DEDUP_REMOVED lines=23> */
.L_x_18944:
[----:B------:R-:W-:Y:S05]  /*4ff0*/  BSYNC B0 ;  /* 0x0000000000007941 */ /* 0x000fea0003800000 */
.L_x_18942:
        /* <DEDUP_REMOVED lines=29> */
.L_x_18946:
        /* <DEDUP_REMOVED lines=23> */
.L_x_18947:
[----:B------:R-:W-:Y:S05]  /*5340*/  BSYNC B0 ;  /* 0x0000000000007941 */ /* 0x000fea0003800000 */
.L_x_18945:
        /* <DEDUP_REMOVED lines=29> */
.L_x_18949:
        /* <DEDUP_REMOVED lines=23> */
.L_x_18950:
[----:B------:R-:W-:Y:S05]  /*5690*/  BSYNC B0 ;  /* 0x0000000000007941 */ /* 0x000fea0003800000 */
.L_x_18948:
        /* <DEDUP_REMOVED lines=29> */
.L_x_18952:
        /* <DEDUP_REMOVED lines=23> */
.L_x_18953:
[----:B------:R-:W-:Y:S05]  /*59e0*/  BSYNC B0 ;  /* 0x0000000000007941 */ /* 0x000fea0003800000 */
.L_x_18951:
        /* <DEDUP_REMOVED lines=29> */
.L_x_18955:
        /* <DEDUP_REMOVED lines=23> */
.L_x_18956:
[----:B------:R-:W-:Y:S05]  /*5d30*/  BSYNC B0 ;  /* 0x0000000000007941 */ /* 0x000fea0003800000 */
.L_x_18954:
        /* <DEDUP_REMOVED lines=27> */
.L_x_18958:
        /* <DEDUP_REMOVED lines=22> */
.L_x_18959:
[----:B------:R-:W-:Y:S05]  /*6050*/  BSYNC B0 ;  /* 0x0000000000007941 */ /* 0x000fea0003800000 */
.L_x_18957:
        /* <DEDUP_REMOVED lines=17> */
[----:B------:R-:W-:Y:S05]  /*6170*/  CALL.REL.NOINC `($__internal_33_$__cuda_sm20_rem_u64) ;  /* 0x00012d8000007944 */ /* 0x000fea0003c00000 */
[----:B------:R-:W-:Y:S01]  /*6180*/  IMAD.MOV.U32 R4, RZ, RZ, R0 ;  /* 0x000000ffff047224 */ /* 0x000fe200078e0000 */
[----:B------:R-:W-:Y:S01]  /*6190*/  MOV R5, R3 ;  /* 0x0000000300057202 */ /* 0x000fe20000000f00 */
[----:B------:R-:W-:Y:S05]  /*61a0*/  BRA `(.L_x_18962) ;  /* 0x0000013000007947 */ /* 0x000fea0003800000 */
.L_x_18961:
        /* <DEDUP_REMOVED lines=19> */
.L_x_18962:
[----:B------:R-:W-:Y:S05]  /*62e0*/  BSYNC B0 ;  /* 0x0000000000007941 */ /* 0x000fea0003800000 */
.L_x_18960:
[----:B------:R-:W-:Y:S01]  /*62f0*/  MOV R3, R15 ;  /* 0x0000000f00037202 */ /* 0x000fe20000000f00 */
[----:B------:R-:W-:-:S04]  /*6300*/  IMAD R5, R5, c[0x0][0x510], RZ ;  /* 0x0001440005057a24 */ /* 0x000fc800078e02ff */
[----:B------:R-:W-:-:S04]  /*6310*/  IMAD.WIDE.U32 R2, R4, c[0x0][0x510], R2 ;  /* 0x0001440004027a25 */ /* 0x000fc800078e0002 */
[----:B------:R-:W-:-:S04]  /*6320*/  IMAD R5, R4, c[0x0][0x514], R5 ;  /* 0x0001450004057a24 */ /* 0x000fc800078e0205 */
[----:B------:R-:W-:Y:S02]  /*6330*/  IMAD.IADD R15, R3, 0x1, R5 ;  /* 0x00000001030f7824 */ /* 0x000fe400078e0205 */
.L_x_18887:
        /* <DEDUP_REMOVED lines=10> */
.L_x_18883:
[----:B------:R-:W-:Y:S05]  /*63e0*/  BSYNC B6 ;  /* 0x0000000000067941 */ /* 0x000fea0003800000 */
.L_x_18882:
        /* <DEDUP_REMOVED lines=232> */
.L_x_18965:
        /* <DEDUP_REMOVED lines=31> */
.L_x_18967:
[----:B------:R-:W-:Y:S05]  /*7460*/  BSYNC B7 ;  /* 0x0000000000077941 */ /* 0x000fea0003800000 */
.L_x_18966:
        /* <DEDUP_REMOVED lines=21> */
[----:B------:R-:W-:Y:S05]  /*75c0*/  CALL.REL.NOINC `($__internal_32_$__cuda_sm20_div_u64) ;  /* 0x000114e000007944 */ /* 0x000fea0003c00000 */
        /* <DEDUP_REMOVED lines=10> */
.L_x_18970:
        /* <DEDUP_REMOVED lines=22> */
.L_x_18971:
[----:B------:R-:W-:Y:S05]  /*77d0*/  BSYNC B0 ;  /* 0x0000000000007941 */ /* 0x000fea0003800000 */
.L_x_18969:
        /* <DEDUP_REMOVED lines=28> */
.L_x_18973:
        /* <DEDUP_REMOVED lines=23> */
.L_x_18974:
[----:B------:R-:W-:Y:S05]  /*7b10*/  BSYNC B0 ;  /* 0x0000000000007941 */ /* 0x000fea0003800000 */
.L_x_18972:
        /* <DEDUP_REMOVED lines=28> */
.L_x_18976:
        /* <DEDUP_REMOVED lines=23> */
.L_x_18977:
[----:B------:R-:W-:Y:S05]  /*7e50*/  BSYNC B0 ;  /* 0x0000000000007941 */ /* 0x000fea0003800000 */
.L_x_18975:
        /* <DEDUP_REMOVED lines=28> */
.L_x_18979:
        /* <DEDUP_REMOVED lines=23> */
.L_x_18980:
[----:B------:R-:W-:Y:S05]  /*8190*/  BSYNC B0 ;  /* 0x0000000000007941 */ /* 0x000fea0003800000 */
.L_x_18978:
        /* <DEDUP_REMOVED lines=28> */
.L_x_18982:
        /* <DEDUP_REMOVED lines=23> */
.L_x_18983:
[----:B------:R-:W-:Y:S05]  /*84d0*/  BSYNC B0 ;  /* 0x0000000000007941 */ /* 0x000fea0003800000 */
.L_x_18981:
        /* <DEDUP_REMOVED lines=28> */
.L_x_18985:
        /* <DEDUP_REMOVED lines=23> */
.L_x_18986:
[----:B------:R-:W-:Y:S05]  /*8810*/  BSYNC B0 ;  /* 0x0000000000007941 */ /* 0x000fea0003800000 */
.L_x_18984:
        /* <DEDUP_REMOVED lines=28> */
.L_x_18988:
        /* <DEDUP_REMOVED lines=23> */
.L_x_18989:
[----:B------:R-:W-:Y:S05]  /*8b50*/  BSYNC B0 ;  /* 0x0000000000007941 */ /* 0x000fea0003800000 */
.L_x_18987:
        /* <DEDUP_REMOVED lines=28> */
.L_x_18991:
        /* <DEDUP_REMOVED lines=23> */
.L_x_18992:
[----:B------:R-:W-:Y:S05]  /*8e90*/  BSYNC B0 ;  /* 0x0000000000007941 */ /* 0x000fea0003800000 */
.L_x_18990:
        /* <DEDUP_REMOVED lines=28> */
.L_x_18994:
        /* <DEDUP_REMOVED lines=23> */
.L_x_18995:
[----:B------:R-:W-:Y:S05]  /*91d0*/  BSYNC B0 ;  /* 0x0000000000007941 */ /* 0x000fea0003800000 */
.L_x_18993:
        /* <DEDUP_REMOVED lines=28> */
.L_x_18997:
        /* <DEDUP_REMOVED lines=23> */
.L_x_18998:
[----:B------:R-:W-:Y:S05]  /*9510*/  BSYNC B0 ;  /* 0x0000000000007941 */ /* 0x000fea0003800000 */
.L_x_18996:
        /* <DEDUP_REMOVED lines=28> */
.L_x_19000:
        /* <DEDUP_REMOVED lines=23> */
.L_x_19001:
[----:B------:R-:W-:Y:S05]  /*9850*/  BSYNC B0 ;  /* 0x0000000000007941 */ /* 0x000fea0003800000 */
.L_x_18999:
        /* <DEDUP_REMOVED lines=28> */
.L_x_19003:
        /* <DEDUP_REMOVED lines=23> */
.L_x_19004:
[----:B------:R-:W-:Y:S05]  /*9b90*/  BSYNC B0 ;  /* 0x0000000000007941 */ /* 0x000fea0003800000 */
.L_x_19002:
        /* <DEDUP_REMOVED lines=28> */
.L_x_19006:
        /* <DEDUP_REMOVED lines=23> */
.L_x_19007:
[----:B------:R-:W-:Y:S05]  /*9ed0*/  BSYNC B0 ;  /* 0x0000000000007941 */ /* 0x000fea0003800000 */
.L_x_19005:
        /* <DEDUP_REMOVED lines=28> */
.L_x_19009:
        /* <DEDUP_REMOVED lines=23> */
.L_x_19010:
[----:B------:R-:W-:Y:S05]  /*a210*/  BSYNC B0 ;  /* 0x0000000000007941 */ /* 0x000fea0003800000 */
.L_x_19008:
        /* <DEDUP_REMOVED lines=28> */
.L_x_19012:
        /* <DEDUP_REMOVED lines=23> */
.L_x_19013:
[----:B------:R-:W-:Y:S05]  /*a550*/  BSYNC B0 ;  /* 0x0000000000007941 */ /* 0x000fea0003800000 */
.L_x_19011:
        /* <DEDUP_REMOVED lines=28> */
.L_x_19015:
        /* <DEDUP_REMOVED lines=23> */
.L_x_19016:
[----:B------:R-:W-:Y:S05]  /*a890*/  BSYNC B0 ;  /* 0x0000000000007941 */ /* 0x000fea0003800000 */
.L_x_19014:
        /* <DEDUP_REMOVED lines=28> */
.L_x_19018:
        /* <DEDUP_REMOVED lines=23> */
.L_x_19019:
[----:B------:R-:W-:Y:S05]  /*abd0*/  BSYNC B0 ;  /* 0x0000000000007941 */ /* 0x000fea0003800000 */
.L_x_19017:
        /* <DEDUP_REMOVED lines=28> */
.L_x_19021:
        /* <DEDUP_REMOVED lines=23> */
.L_x_19022:
[----:B------:R-:W-:Y:S05]  /*af10*/  BSYNC B0 ;  /* 0x0000000000007941 */ /* 0x000fea0003800000 */
.L_x_19020:
        /* <DEDUP_REMOVED lines=28> */
.L_x_19024:
        /* <DEDUP_REMOVED lines=23> */
.L_x_19025:
[----:B------:R-:W-:Y:S05]  /*b250*/  BSYNC B0 ;  /* 0x0000000000007941 */ /* 0x000fea0003800000 */
.L_x_19023:
        /* <DEDUP_REMOVED lines=28> */
.L_x_19027:
        /* <DEDUP_REMOVED lines=23> */
.L_x_19028:
[----:B------:R-:W-:Y:S05]  /*b590*/  BSYNC B0 ;  /* 0x0000000000007941 */ /* 0x000fea0003800000 */
.L_x_19026:
        /* <DEDUP_REMOVED lines=28> */
.L_x_19030:
        /* <DEDUP_REMOVED lines=23> */
.L_x_19031:
[----:B------:R-:W-:Y:S05]  /*b8d0*/  BSYNC B0 ;  /* 0x0000000000007941 */ /* 0x000fea0003800000 */
.L_x_19029:
        /* <DEDUP_REMOVED lines=28> */
.L_x_19033:
        /* <DEDUP_REMOVED lines=23> */
.L_x_19034:
[----:B------:R-:W-:Y:S05]  /*bc10*/  BSYNC B0 ;  /* 0x0000000000007941 */ /* 0x000fea0003800000 */
.L_x_19032:
        /* <DEDUP_REMOVED lines=28> */
.L_x_19036:
        /* <DEDUP_REMOVED lines=23> */
.L_x_19037:
[----:B------:R-:W-:Y:S05]  /*bf50*/  BSYNC B0 ;  /* 0x0000000000007941 */ /* 0x000fea0003800000 */
.L_x_19035:
        /* <DEDUP_REMOVED lines=26> */
.L_x_19039:
        /* <DEDUP_REMOVED lines=22> */
.L_x_19040:
[----:B------:R-:W-:Y:S05]  /*c260*/  BSYNC B0 ;  /* 0x0000000000007941 */ /* 0x000fea0003800000 */
.L_x_19038:
        /* <DEDUP_REMOVED lines=16> */
[----:B------:R-:W-:Y:S05]  /*c370*/  CALL.REL.NOINC `($__internal_33_$__cuda_sm20_rem_u64) ;  /* 0x0000cb8000007944 */ /* 0x000fea0003c00000 */
[----:B------:R-:W-:Y:S01]  /*c380*/  MOV R4, R0 ;  /* 0x0000000000047202 */ /* 0x000fe20000000f00 */
[----:B------:R-:W-:Y:S01]  /*c390*/  IMAD.MOV.U32 R5, RZ, RZ, R3 ;  /* 0x000000ffff057224 */ /* 0x000fe200078e0003 */
[----:B------:R-:W-:Y:S05]  /*c3a0*/  BRA `(.L_x_19043) ;  /* 0x0000012000007947 */ /* 0x000fea0003800000 */
.L_x_19042:
        /* <DEDUP_REMOVED lines=18> */
.L_x_19043:
[----:B------:R-:W-:Y:S05]  /*c4d0*/  BSYNC B0 ;  /* 0x0000000000007941 */ /* 0x000fea0003800000 */
.L_x_19041:
[----:B------:R-:W-:Y:S02]  /*c4e0*/  IMAD R3, R5, c[0x0][0x510], RZ ;  /* 0x0001440005037a24 */ /* 0x000fe400078e02ff */
[----:B------:R-:W-:-:S04]  /*c4f0*/  IMAD.WIDE.U32 R12, R4, c[0x0][0x510], R12 ;  /* 0x00014400040c7a25 */ /* 0x000fc800078e000c */
[----:B------:R-:W-:-:S05]  /*c500*/  IMAD R3, R4, c[0x0][0x514], R3 ;  /* 0x0001450004037a24 */ /* 0x000fca00078e0203 */
[----:B------:R-:W-:Y:S02]  /*c510*/  IADD3 R13, R13, R3, RZ ;  /* 0x000000030d0d7210 */ /* 0x000fe40007ffe0ff */
.L_x_18968:
        /* <DEDUP_REMOVED lines=9> */
.L_x_18964:
[----:B------:R-:W-:Y:S05]  /*c5b0*/  BSYNC B6 ;  /* 0x0000000000067941 */ /* 0x000fea0003800000 */
.L_x_18963:
        /* <DEDUP_REMOVED lines=232> */
.L_x_19046:
        /* <DEDUP_REMOVED lines=31> */
.L_x_19048:
[----:B------:R-:W-:Y:S05]  /*d630*/  BSYNC B7 ;  /* 0x0000000000077941 */ /* 0x000fea0003800000 */
.L_x_19047:
        /* <DEDUP_REMOVED lines=32> */
.L_x_19051:
        /* <DEDUP_REMOVED lines=22> */
.L_x_19052:
[----:B------:R-:W-:Y:S05]  /*d9a0*/  BSYNC B0 ;  /* 0x0000000000007941 */ /* 0x000fea0003800000 */
.L_x_19050:
        /* <DEDUP_REMOVED lines=28> */
.L_x_19054:
        /* <DEDUP_REMOVED lines=23> */
.L_x_19055:
[----:B------:R-:W-:Y:S05]  /*dce0*/  BSYNC B0 ;  /* 0x0000000000007941 */ /* 0x000fea0003800000 */
.L_x_19053:
        /* <DEDUP_REMOVED lines=28> */
.L_x_19057:
        /* <DEDUP_REMOVED lines=23> */
.L_x_19058:
[----:B------:R-:W-:Y:S05]  /*e020*/  BSYNC B0 ;  /* 0x0000000000007941 */ /* 0x000fea0003800000 */
.L_x_19056:
        /* <DEDUP_REMOVED lines=28> */
.L_x_19060:
        /* <DEDUP_REMOVED lines=23> */
.L_x_19061:
[----:B------:R-:W-:Y:S05]  /*e360*/  BSYNC B0 ;  /* 0x0000000000007941 */ /* 0x000fea0003800000 */
.L_x_19059:
        /* <DEDUP_REMOVED lines=28> */
.L_x_19063:
        /* <DEDUP_REMOVED lines=23> */
.L_x_19064:
[----:B------:R-:W-:Y:S05]  /*e6a0*/  BSYNC B0 ;  /* 0x0000000000007941 */ /* 0x000fea0003800000 */
.L_x_19062:
        /* <DEDUP_REMOVED lines=28> */
.L_x_19066:
        /* <DEDUP_REMOVED lines=23> */
.L_x_19067:
[----:B------:R-:W-:Y:S05]  /*e9e0*/  BSYNC B0 ;  /* 0x0000000000007941 */ /* 0x000fea0003800000 */
.L_x_19065:
        /* <DEDUP_REMOVED lines=28> */
.L_x_19069:
        /* <DEDUP_REMOVED lines=23> */
.L_x_19070:
[----:B------:R-:W-:Y:S05]  /*ed20*/  BSYNC B0 ;  /* 0x0000000000007941 */ /* 0x000fea0003800000 */
.L_x_19068:
        /* <DEDUP_REMOVED lines=28> */
.L_x_19072:
        /* <DEDUP_REMOVED lines=23> */
.L_x_19073:
[----:B------:R-:W-:Y:S05]  /*f060*/  BSYNC B0 ;  /* 0x0000000000007941 */ /* 0x000fea0003800000 */
.L_x_19071:
        /* <DEDUP_REMOVED lines=28> */
.L_x_19075:
        /* <DEDUP_REMOVED lines=23> */
.L_x_19076:
[----:B------:R-:W-:Y:S05]  /*f3a0*/  BSYNC B0 ;  /* 0x0000000000007941 */ /* 0x000fea0003800000 */
.L_x_19074:
        /* <DEDUP_REMOVED lines=28> */
.L_x_19078:
        /* <DEDUP_REMOVED lines=23> */
.L_x_19079:
[----:B------:R-:W-:Y:S05]  /*f6e0*/  BSYNC B0 ;  /* 0x0000000000007941 */ /* 0x000fea0003800000 */
.L_x_19077:
        /* <DEDUP_REMOVED lines=28> */
.L_x_19081:
        /* <DEDUP_REMOVED lines=23> */
.L_x_19082:
[----:B------:R-:W-:Y:S05]  /*fa20*/  BSYNC B0 ;  /* 0x0000000000007941 */ /* 0x000fea0003800000 */
.L_x_19080:
        /* <DEDUP_REMOVED lines=28> */
.L_x_19084:
        /* <DEDUP_REMOVED lines=23> */
.L_x_19085:
[----:B------:R-:W-:Y:S05]  /*fd60*/  BSYNC B0 ;  /* 0x0000000000007941 */ /* 0x000fea0003800000 */
.L_x_19083:
        /* <DEDUP_REMOVED lines=28> */
.L_x_19087:
        /* <DEDUP_REMOVED lines=23> */
.L_x_19088:
[----:B------:R-:W-:Y:S05]  /*100a0*/  BSYNC B0 ;  /* 0x0000000000007941 */ /* 0x000fea0003800000 */
.L_x_19086:
        /* <DEDUP_REMOVED lines=28> */
.L_x_19090:
        /* <DEDUP_REMOVED lines=23> */
.L_x_19091:
[----:B------:R-:W-:Y:S05]  /*103e0*/  BSYNC B0 ;  /* 0x0000000000007941 */ /* 0x000fea0003800000 */
.L_x_19089:
        /* <DEDUP_REMOVED lines=28> */
.L_x_19093:
        /* <DEDUP_REMOVED lines=23> */
.L_x_19094:
[----:B------:R-:W-:Y:S05]  /*10720*/  BSYNC B0 ;  /* 0x0000000000007941 */ /* 0x000fea0003800000 */
.L_x_19092:
        /* <DEDUP_REMOVED lines=28> */
.L_x_19096:
        /* <DEDUP_REMOVED lines=23> */
.L_x_19097:
[----:B------:R-:W-:Y:S05]  /*10a60*/  BSYNC B0 ;  /* 0x0000000000007941 */ /* 0x000fea0003800000 */
.L_x_19095:
        /* <DEDUP_REMOVED lines=28> */
.L_x_19099:
        /* <DEDUP_REMOVED lines=23> */
.L_x_19100:
[----:B------:R-:W-:Y:S05]  /*10da0*/  BSYNC B0 ;  /* 0x0000000000007941 */ /* 0x000fea0003800000 */
.L_x_19098:
        /* <DEDUP_REMOVED lines=28> */
.L_x_19102:
        /* <DEDUP_REMOVED lines=23> */
.L_x_19103:
[----:B------:R-:W-:Y:S05]  /*110e0*/  BSYNC B0 ;  /* 0x0000000000007941 */ /* 0x000fea0003800000 */
.L_x_19101:
        /* <DEDUP_REMOVED lines=28> */
.L_x_19105:
        /* <DEDUP_REMOVED lines=23> */
.L_x_19106:
[----:B------:R-:W-:Y:S05]  /*11420*/  BSYNC B0 ;  /* 0x0000000000007941 */ /* 0x000fea0003800000 */
.L_x_19104:
        /* <DEDUP_REMOVED lines=28> */
.L_x_19108:
        /* <DEDUP_REMOVED lines=23> */
.L_x_19109:
[----:B------:R-:W-:Y:S05]  /*11760*/  BSYNC B0 ;  /* 0x0000000000007941 */ /* 0x000fea0003800000 */
.L_x_19107:
        /* <DEDUP_REMOVED lines=28> */
.L_x_19111:
        /* <DEDUP_REMOVED lines=23> */
.L_x_19112:
[----:B------:R-:W-:Y:S05]  /*11aa0*/  BSYNC B0 ;  /* 0x0000000000007941 */ /* 0x000fea0003800000 */
.L_x_19110:
        /* <DEDUP_REMOVED lines=28> */
.L_x_19114:
        /* <DEDUP_REMOVED lines=23> */
.L_x_19115:
[----:B------:R-:W-:Y:S05]  /*11de0*/  BSYNC B0 ;  /* 0x0000000000007941 */ /* 0x000fea0003800000 */
.L_x_19113:
        /* <DEDUP_REMOVED lines=28> */
.L_x_19117:
        /* <DEDUP_REMOVED lines=23> */
.L_x_19118:
[----:B------:R-:W-:Y:S05]  /*12120*/  BSYNC B0 ;  /* 0x0000000000007941 */ /* 0x000fea0003800000 */
.L_x_19116:
        /* <DEDUP_REMOVED lines=26> */
.L_x_19120:
        /* <DEDUP_REMOVED lines=22> */
.L_x_19121:
[----:B------:R-:W-:Y:S05]  /*12430*/  BSYNC B0 ;  /* 0x0000000000007941 */ /* 0x000fea0003800000 */
.L_x_19119:
        /* <DEDUP_REMOVED lines=20> */
.L_x_19123:
        /* <DEDUP_REMOVED lines=18> */
.L_x_19124:
[----:B------:R-:W-:Y:S05]  /*126a0*/  BSYNC B0 ;  /* 0x0000000000007941 */ /* 0x000fea0003800000 */
.L_x_19122:
[----:B------:R-:W-:Y:S02]  /*126b0*/  IMAD R3, R5, c[0x0][0x510], RZ ;  /* 0x0001440005037a24 */ /* 0x000fe400078e02ff */
[----:B------:R-:W-:-:S04]  /*126c0*/  IMAD.WIDE.U32 R12, R4, c[0x0][0x510], R12 ;  /* 0x00014400040c7a25 */ /* 0x000fc800078e000c */
[----:B------:R-:W-:-:S05]  /*126d0*/  IMAD R3, R4, c[0x0][0x514], R3 ;  /* 0x0001450004037a24 */ /* 0x000fca00078e0203 */
[----:B------:R-:W-:Y:S02]  /*126e0*/  IADD3 R13, R13, R3, RZ ;  /* 0x000000030d0d7210 */ /* 0x000fe40007ffe0ff */
.L_x_19049:
        /* <DEDUP_REMOVED lines=9> */
.L_x_19045:
[----:B------:R-:W-:Y:S05]  /*12780*/  BSYNC B6 ;  /* 0x0000000000067941 */ /* 0x000fea0003800000 */
.L_x_19044:
        /* <DEDUP_REMOVED lines=231> */
.L_x_19125:
        /* <DEDUP_REMOVED lines=33> */
.L_x_19127:
[----:B------:R-:W-:Y:S05]  /*13810*/  BSYNC B6 ;  /* 0x0000000000067941 */ /* 0x000fea0003800000 */
.L_x_19126:
        /* <DEDUP_REMOVED lines=32> */
.L_x_19130:
        /* <DEDUP_REMOVED lines=23> */
.L_x_19131:
[----:B------:R-:W-:Y:S05]  /*13b90*/  BSYNC B0 ;  /* 0x0000000000007941 */ /* 0x000fea0003800000 */
.L_x_19129:
        /* <DEDUP_REMOVED lines=28> */
.L_x_19133:
        /* <DEDUP_REMOVED lines=23> */
.L_x_19134:
[----:B------:R-:W-:Y:S05]  /*13ed0*/  BSYNC B0 ;  /* 0x0000000000007941 */ /* 0x000fea0003800000 */
.L_x_19132:
        /* <DEDUP_REMOVED lines=29> */
.L_x_19136:
        /* <DEDUP_REMOVED lines=23> */
.L_x_19137:
[----:B------:R-:W-:Y:S05]  /*14220*/  BSYNC B0 ;  /* 0x0000000000007941 */ /* 0x000fea0003800000 */
.L_x_19135:
        /* <DEDUP_REMOVED lines=29> */
.L_x_19139:
        /* <DEDUP_REMOVED lines=23> */
.L_x_19140:
[----:B------:R-:W-:Y:S05]  /*14570*/  BSYNC B0 ;  /* 0x0000000000007941 */ /* 0x000fea0003800000 */
.L_x_19138:
        /* <DEDUP_REMOVED lines=29> */
.L_x_19142:
        /* <DEDUP_REMOVED lines=23> */
.L_x_19143:
[----:B------:R-:W-:Y:S05]  /*148c0*/  BSYNC B0 ;  /* 0x0000000000007941 */ /* 0x000fea0003800000 */
.L_x_19141:
        /* <DEDUP_REMOVED lines=29> */
.L_x_19145:
        /* <DEDUP_REMOVED lines=23> */
.L_x_19146:
[----:B------:R-:W-:Y:S05]  /*14c10*/  BSYNC B0 ;  /* 0x0000000000007941 */ /* 0x000fea0003800000 */
.L_x_19144:
        /* <DEDUP_REMOVED lines=29> */
.L_x_19148:
        /* <DEDUP_REMOVED lines=23> */
.L_x_19149:
[----:B------:R-:W-:Y:S05]  /*14f60*/  BSYNC B0 ;  /* 0x0000000000007941 */ /* 0x000fea0003800000 */
.L_x_19147:
        /* <DEDUP_REMOVED lines=29> */
.L_x_19151:
        /* <DEDUP_REMOVED lines=23> */
.L_x_19152:
[----:B------:R-:W-:Y:S05]  /*152b0*/  BSYNC B0 ;  /* 0x0000000000007941 */ /* 0x000fea0003800000 */
.L_x_19150:
        /* <DEDUP_REMOVED lines=29> */
.L_x_19154:
        /* <DEDUP_REMOVED lines=23> */
.L_x_19155:
[----:B------:R-:W-:Y:S05]  /*15600*/  BSYNC B0 ;  /* 0x0000000000007941 */ /* 0x000fea0003800000 */
.L_x_19153:
        /* <DEDUP_REMOVED lines=29> */
.L_x_19157:
        /* <DEDUP_REMOVED lines=23> */
.L_x_19158:
[----:B------:R-:W-:Y:S05]  /*15950*/  BSYNC B0 ;  /* 0x0000000000007941 */ /* 0x000fea0003800000 */
.L_x_19156:
        /* <DEDUP_REMOVED lines=29> */
.L_x_19160:
        /* <DEDUP_REMOVED lines=23> */
.L_x_19161:
[----:B------:R-:W-:Y:S05]  /*15ca0*/  BSYNC B0 ;  /* 0x0000000000007941 */ /* 0x000fea0003800000 */
.L_x_19159:
        /* <DEDUP_REMOVED lines=29> */
.L_x_19163:
        /* <DEDUP_REMOVED lines=23> */
.L_x_19164:
[----:B------:R-:W-:Y:S05]  /*15ff0*/  BSYNC B0 ;  /* 0x0000000000007941 */ /* 0x000fea0003800000 */
.L_x_19162:
        /* <DEDUP_REMOVED lines=29> */
.L_x_19166:
        /* <DEDUP_REMOVED lines=23> */
.L_x_19167:
[----:B------:R-:W-:Y:S05]  /*16340*/  BSYNC B0 ;  /* 0x0000000000007941 */ /* 0x000fea0003800000 */
.L_x_19165:
        /* <DEDUP_REMOVED lines=29> */
.L_x_19169:
        /* <DEDUP_REMOVED lines=23> */
.L_x_19170:
[----:B------:R-:W-:Y:S05]  /*16690*/  BSYNC B0 ;  /* 0x0000000000007941 */ /* 0x000fea0003800000 */
.L_x_19168:
        /* <DEDUP_REMOVED lines=29> */
.L_x_19172:
        /* <DEDUP_REMOVED lines=23> */
.L_x_19173:
[----:B------:R-:W-:Y:S05]  /*169e0*/  BSYNC B0 ;  /* 0x0000000000007941 */ /* 0x000fea0003800000 */
.L_x_19171:
        /* <DEDUP_REMOVED lines=29> */
.L_x_19175:
        /* <DEDUP_REMOVED lines=23> */
.L_x_19176:
[----:B------:R-:W-:Y:S05]  /*16d30*/  BSYNC B0 ;  /* 0x0000000000007941 */ /* 0x000fea0003800000 */
.L_x_19174:
        /* <DEDUP_REMOVED lines=29> */
.L_x_19178:
        /* <DEDUP_REMOVED lines=23> */
.L_x_19179:
[----:B------:R-:W-:Y:S05]  /*17080*/  BSYNC B0 ;  /* 0x0000000000007941 */ /* 0x000fea0003800000 */
.L_x_19177:
        /* <DEDUP_REMOVED lines=29> */
.L_x_19181:
        /* <DEDUP_REMOVED lines=23> */
.L_x_19182:
[----:B------:R-:W-:Y:S05]  /*173d0*/  BSYNC B0 ;  /* 0x0000000000007941 */ /* 0x000fea0003800000 */
.L_x_19180:
        /* <DEDUP_REMOVED lines=29> */
.L_x_19184:
        /* <DEDUP_REMOVED lines=23> */
.L_x_19185:
[----:B------:R-:W-:Y:S05]  /*17720*/  BSYNC B0 ;  /* 0x0000000000007941 */ /* 0x000fea0003800000 */
.L_x_19183:
        /* <DEDUP_REMOVED lines=29> */
.L_x_19187:
        /* <DEDUP_REMOVED lines=23> */
.L_x_19188:
[----:B------:R-:W-:Y:S05]  /*17a70*/  BSYNC B0 ;  /* 0x0000000000007941 */ /* 0x000fea0003800000 */
.L_x_19186:
        /* <DEDUP_REMOVED lines=29> */
.L_x_19190:
        /* <DEDUP_REMOVED lines=23> */
.L_x_19191:
[----:B------:R-:W-:Y:S05]  /*17dc0*/  BSYNC B0 ;  /* 0x0000000000007941 */ /* 0x000fea0003800000 */
.L_x_19189:
        /* <DEDUP_REMOVED lines=29> */
.L_x_19193:
        /* <DEDUP_REMOVED lines=23> */
.L_x_19194:
[----:B------:R-:W-:Y:S05]  /*18110*/  BSYNC B0 ;  /* 0x0000000000007941 */ /* 0x000fea0003800000 */
.L_x_19192:
        /* <DEDUP_REMOVED lines=29> */
.L_x_19196:
        /* <DEDUP_REMOVED lines=23> */
.L_x_19197:
[----:B------:R-:W-:Y:S05]  /*18460*/  BSYNC B0 ;  /* 0x0000000000007941 */ /* 0x000fea0003800000 */
.L_x_19195:
        /* <DEDUP_REMOVED lines=27> */
.L_x_19199:
        /* <DEDUP_REMOVED lines=22> */
.L_x_19200:
[----:B------:R-:W-:Y:S05]  /*18780*/  BSYNC B0 ;  /* 0x0000000000007941 */ /* 0x000fea0003800000 */
.L_x_19198:
        /* <DEDUP_REMOVED lines=21> */
.L_x_19202:
        /* <DEDUP_REMOVED lines=18> */
.L_x_19203:
[----:B------:R-:W-:Y:S05]  /*18a00*/  BSYNC B0 ;  /* 0x0000000000007941 */ /* 0x000fea0003800000 */
.L_x_19201:
[----:B------:R-:W-:Y:S02]  /*18a10*/  IMAD R5, R5, c[0x0][0x510], RZ ;  /* 0x0001440005057a24 */ /* 0x000fe400078e02ff */
[----:B------:R-:W-:Y:S02]  /*18a20*/  IMAD.MOV.U32 R3, RZ, RZ, R15 ;  /* 0x000000ffff037224 */ /* 0x000fe400078e000f */
[C---:B------:R-:W-:Y:S02]  /*18a30*/  IMAD R5, R4.reuse, c[0x0][0x514], R5 ;  /* 0x0001450004057a24 */ /* 0x040fe400078e0205 */
[----:B------:R-:W-:-:S05]  /*18a40*/  IMAD.WIDE.U32 R2, R4, c[0x0][0x510], R2 ;  /* 0x0001440004027a25 */ /* 0x000fca00078e0002 */
[----:B------:R-:W-:Y:S02]  /*18a50*/  IADD3 R15, R3, R5, RZ ;  /* 0x00000005030f7210 */ /* 0x000fe40007ffe0ff */
.L_x_19128:
[----:B------:R-:W2:Y:S01]  /*18a60*/  LDG.E.U16 R17, [R16.64] ;  /* 0x0000002410117981 */ /* 0x000ea2000c1e1500 */
[----:B------:R-:W-:-:S04]  /*18a70*/  LEA R4, P0, R2, c[0x0][0x518], 0x1 ;  /* 0x0001460002047a11 */ /* 0x000fc800078008ff */
[----:B------:R-:W-:-:S05]  /*18a80*/  LEA.HI.X R5, R2, c[0x0][0x51c], R15, 0x1, P0 ;  /* 0x0001470002057a11 */ /* 0x000fca00000f0c0f */
[----:B--2---:R-:W-:Y:S01]  /*18a90*/  STG.E.U16 [R4.64], R17 ;  /* 0x0000001104007986 */ /* 0x004fe2000c101524 */
[----:B------:R-:W-:Y:S05]  /*18aa0*/  EXIT ;  /* 0x000000000000794d */ /* 0x000fea0003800000 */
        .weak           $__internal_32_$__cuda_sm20_div_u64
        .type           $__internal_32_$__cuda_sm20_div_u64,@function
        .size           $__internal_32_$__cuda_sm20_div_u64,($__internal_33_$__cuda_sm20_rem_u64 - $__internal_32_$__cuda_sm20_div_u64)
$__internal_32_$__cuda_sm20_div_u64:
        /* <DEDUP_REMOVED lines=68> */
[----:B------:R-:W-:Y:S05]  /*18ef0*/  RET.REL.NODEC R4 `(_ZN2at6native24index_elementwise_kernelILi128ELi4EZNS0_20cuda_take_put_kernelIN3c104HalfElZZZZZNS0_10put_kernelERNS_14TensorIteratorERKNS_10TensorBaseEbENKUlvE_clEvENKUlvE8_clEvENKUlvE_clEvENKUlvE0_clEvEUlRS4_lE0_EEvS6_S9_RKT1_EUliE_EEvlSG_) ;  /* 0xfffe710004007950 */ /* 0x000fea0003c3ffff */
        .weak           $__internal_33_$__cuda_sm20_rem_u64
        .type           $__internal_33_$__cuda_sm20_rem_u64,@function
        .size           $__internal_33_$__cuda_sm20_rem_u64,(.L_x_27399 - $__internal_33_$__cuda_sm20_rem_u64)
$__internal_33_$__cuda_sm20_rem_u64:
        /* <DEDUP_REMOVED lines=63> */
[----:B------:R-:W-:Y:S06]  /*192f0*/  RET.REL.NODEC R4 `(_ZN2at6native24index_elementwise_kernelILi128ELi4EZNS0_20cuda_take_put_kernelIN3c104HalfElZZZZZNS0_10put_kernelERNS_14TensorIteratorERKNS_10TensorBaseEbENKUlvE_clEvENKUlvE8_clEvENKUlvE_clEvENKUlvE0_clEvEUlRS4_lE0_EEvS6_S9_RKT1_EUliE_EEvlSG_) ;  /* 0xfffe6d0004007950 */ /* 0x000fec0003c3ffff */
.L_x_19204:
        /* <DEDUP_REMOVED lines=16> */
.L_x_27399:


//--------------------- .text._ZN2at6native24index_elementwise_kernelILi128ELi4EZNS0_20cuda_take_put_kernelIN3c104HalfElZZZZZNS0_10put_kernelERNS_14TensorIteratorERKNS_10TensorBaseEbENKUlvE_clEvENKUlvE8_clEvENKUlvE_clEvENKUlvE0_clEvEUlRS4_lE_EEvS6_S9_RKT1_EUliE_EEvlSG_ --------------------------
	.section	.text._ZN2at6native24index_elementwise_kernelILi128ELi4EZNS0_20cuda_take_put_kernelIN3c104HalfElZZZZZNS0_10put_kernelERNS_14TensorIteratorERKNS_10TensorBaseEbENKUlvE_clEvENKUlvE8_clEvENKUlvE_clEvENKUlvE0_clEvEUlRS4_lE_EEvS6_S9_RKT1_EUliE_EEvlSG_,"ax",@progbits
	.sectioninfo	@"SHI_REGISTERS=27"
	.align	128
        .global         _ZN2at6native24index_elementwise_kernelILi128ELi4EZNS0_20cuda_take_put_kernelIN3c104HalfElZZZZZNS0_10put_kernelERNS_14TensorIteratorERKNS_10TensorBaseEbENKUlvE_clEvENKUlvE8_clEvENKUlvE_clEvENKUlvE0_clEvEUlRS4_lE_EEvS6_S9_RKT1_EUliE_EEvlSG_
        .type           _ZN2at6native24index_elementwise_kernelILi128ELi4EZNS0_20cuda_take_put_kernelIN3c104HalfElZZZZZNS0_10put_kernelERNS_14TensorIteratorERKNS_10TensorBaseEbENKUlvE_clEvENKUlvE8_clEvENKUlvE_clEvENKUlvE0_clEvEUlRS4_lE_EEvS6_S9_RKT1_EUliE_EEvlSG_,@function
        .size           _ZN2at6native24index_elementwise_kernelILi128ELi4EZNS0_20cuda_take_put_kernelIN3c104HalfElZZZZZNS0_10put_kernelERNS_14TensorIteratorERKNS_10TensorBaseEbENKUlvE_clEvENKUlvE8_clEvENKUlvE_clEvENKUlvE0_clEvEUlRS4_lE_EEvS6_S9_RKT1_EUliE_EEvlSG_,(.L_x_27401 - _ZN2at6native24index_elementwise_kernelILi128ELi4EZNS0_20cuda_take_put_kernelIN3c104HalfElZZZZZNS0_10put_kernelERNS_14TensorIteratorERKNS_10TensorBaseEbENKUlvE_clEvENKUlvE8_clEvENKUlvE_clEvENKUlvE0_clEvEUlRS4_lE_EEvS6_S9_RKT1_EUliE_EEvlSG_)
        .other          _ZN2at6native24index_elementwise_kernelILi128ELi4EZNS0_20cuda_take_put_kernelIN3c104HalfElZZZZZNS0_10put_kernelERNS_14TensorIteratorERKNS_10TensorBaseEbENKUlvE_clEvENKUlvE8_clEvENKUlvE_clEvENKUlvE0_clEvEUlRS4_lE_EEvS6_S9_RKT1_EUliE_EEvlSG_,@"STO_CUDA_ENTRY STV_DEFAULT"
_ZN2at6native24index_elementwise_kernelILi128ELi4EZNS0_20cuda_take_put_kernelIN3c104HalfElZZZZZNS0_10put_kernelERNS_14TensorIteratorERKNS_10TensorBaseEbENKUlvE_clEvENKUlvE8_clEvENKUlvE_clEvENKUlvE0_clEvEUlRS4_lE_EEvS6_S9_RKT1_EUliE_EEvlSG_:
.text._ZN2at6native24index_elementwise_kernelILi128ELi4EZNS0_20cuda_take_put_kernelIN3c104HalfElZZZZZNS0_10put_kernelERNS_14TensorIteratorERKNS_10TensorBaseEbENKUlvE_clEvENKUlvE8_clEvENKUlvE_clEvENKUlvE0_clEvEUlRS4_lE_EEvS6_S9_RKT1_EUliE_EEvlSG_:
        /* <DEDUP_REMOVED lines=238> */
.L_x_19207:
        /* <DEDUP_REMOVED lines=33> */
.L_x_19209:
[----:B------:R-:W-:Y:S05]  /*10f0*/  BSYNC B7 ;  /* 0x0000000000077941 */ /* 0x000fea0003800000 */
.L_x_19208:
        /* <DEDUP_REMOVED lines=24> */
[----:B------:R-:W-:Y:S05]  /*1280*/  CALL.REL.NOINC `($__internal_34_$__cuda_sm20_div_u64) ;  /* 0x000190a000007944 */ /* 0x000fea0003c00000 */
        /* <DEDUP_REMOVED lines=10> */
.L_x_19212:
        /* <DEDUP_REMOVED lines=23> */
.L_x_19213:
[----:B------:R-:W-:Y:S05]  /*14a0*/  BSYNC B0 ;  /* 0x0000000000007941 */ /* 0x000fea0003800000 */
.L_x_19211:
        /* <DEDUP_REMOVED lines=17> */
[----:B------:R-:W-:Y:S05]  /*15c0*/  CALL.REL.NOINC `($__internal_34_$__cuda_sm20_div_u64) ;  /* 0x00018d6000007944 */ /* 0x000fea0003c00000 */
        /* <DEDUP_REMOVED lines=11> */
.L_x_19215:
        /* <DEDUP_REMOVED lines=23> */
.L_x_19216:
[----:B------:R-:W-:Y:S05]  /*17f0*/  BSYNC B0 ;  /* 0x0000000000007941 */ /* 0x000fea0003800000 */
.L_x_19214:
        /* <DEDUP_REMOVED lines=19> */
[----:B------:R-:W-:Y:S05]  /*1930*/  CALL.REL.NOINC `($__internal_34_$__cuda_sm20_div_u64) ;  /* 0x000189f000007944 */ /* 0x000fea0003c00000 */
        /* <DEDUP_REMOVED lines=11> */
.L_x_19218:
        /* <DEDUP_REMOVED lines=23> */
.L_x_19219:
[----:B------:R-:W-:Y:S05]  /*1b60*/  BSYNC B0 ;  /* 0x0000000000007941 */ /* 0x000fea0003800000 */
.L_x_19217:
        /* <DEDUP_REMOVED lines=31> */
.L_x_19221:
        /* <DEDUP_REMOVED lines=23> */
.L_x_19222:
[----:B------:R-:W-:Y:S05]  /*1ed0*/  BSYNC B0 ;  /* 0x0000000000007941 */ /* 0x000fea0003800000 */
.L_x_19220:
        /* <DEDUP_REMOVED lines=31> */
.L_x_19224:
        /* <DEDUP_REMOVED lines=23> */
.L_x_19225:
[----:B------:R-:W-:Y:S05]  /*2240*/  BSYNC B0 ;  /* 0x0000000000007941 */ /* 0x000fea0003800000 */
.L_x_19223:
        /* <DEDUP_REMOVED lines=31> */
.L_x_19227:
        /* <DEDUP_REMOVED lines=23> */
.L_x_19228:
[----:B------:R-:W-:Y:S05]  /*25b0*/  BSYNC B0 ;  /* 0x0000000000007941 */ /* 0x000fea0003800000 */
.L_x_19226:
        /* <DEDUP_REMOVED lines=31> */
.L_x_19230:
        /* <DEDUP_REMOVED lines=23> */
.L_x_19231:
[----:B------:R-:W-:Y:S05]  /*2920*/  BSYNC B0 ;  /* 0x0000000000007941 */ /* 0x000fea0003800000 */
.L_x_19229:
        /* <DEDUP_REMOVED lines=31> */
.L_x_19233:
        /* <DEDUP_REMOVED lines=23> */
.L_x_19234:
[----:B------:R-:W-:Y:S05]  /*2c90*/  BSYNC B0 ;  /* 0x0000000000007941 */ /* 0x000fea0003800000 */
.L_x_19232:
        /* <DEDUP_REMOVED lines=31> */
.L_x_19236:
        /* <DEDUP_REMOVED lines=23> */
.L_x_19237:
[----:B------:R-:W-:Y:S05]  /*3000*/  BSYNC B0 ;  /* 0x0000000000007941 */ /* 0x000fea0003800000 */
.L_x_19235:
        /* <DEDUP_REMOVED lines=31> */
.L_x_19239:
        /* <DEDUP_REMOVED lines=23> */
.L_x_19240:
[----:B------:R-:W-:Y:S05]  /*3370*/  BSYNC B0 ;  /* 0x0000000000007941 */ /* 0x000fea0003800000 */
.L_x_19238:
        /* <DEDUP_REMOVED lines=31> */
.L_x_19242:
        /* <DEDUP_REMOVED lines=23> */
.L_x_19243:
[----:B------:R-:W-:Y:S05]  /*36e0*/  BSYNC B0 ;  /* 0x0000000000007941 */ /* 0x000fea0003800000 */
.L_x_19241:
        /* <DEDUP_REMOVED lines=31> */
.L_x_19245:
        /* <DEDUP_REMOVED lines=23> */
.L_x_19246:
[----:B------:R-:W-:Y:S05]  /*3a50*/  BSYNC B0 ;  /* 0x0000000000007941 */ /* 0x000fea0003800000 */
.L_x_19244:
        /* <DEDUP_REMOVED lines=31> */
.L_x_19248:
        /* <DEDUP_REMOVED lines=23> */
.L_x_19249:
[----:B------:R-:W-:Y:S05]  /*3dc0*/  BSYNC B0 ;  /* 0x0000000000007941 */ /* 0x000fea0003800000 */
.L_x_19247:
        /* <DEDUP_REMOVED lines=31> */
.L_x_19251:
        /* <DEDUP_REMOVED lines=23> */
.L_x_19252:
[----:B------:R-:W-:Y:S05]  /*4130*/  BSYNC B0 ;  /* 0x0000000000007941 */ /* 0x000fea0003800000 */
.L_x_19250:
        /* <DEDUP_REMOVED lines=31> */
.L_x_19254:
        /* <DEDUP_REMOVED lines=23> */
.L_x_19255:
[----:B------:R-:W-:Y:S05]  /*44a0*/  BSYNC B0 ;  /* 0x0000000000007941 */ /* 0x000fea0003800000 */
.L_x_19253:
        /* <DEDUP_REMOVED lines=31> */
.L_x_19257:
        /* <DEDUP_REMOVED lines=23> */
.L_x_19258:
[----:B------:R-:W-:Y:S05]  /*4810*/  BSYNC B0 ;  /* 0x0000000000007941 */ /* 0x000fea0003800000 */
.L_x_19256:
        /* <DEDUP_REMOVED lines=31> */
.L_x_19260:
        /* <DEDUP_REMOVED lines=23> */
.L_x_19261:
[----:B------:R-:W-:Y:S05]  /*4b80*/  BSYNC B0 ;  /* 0x0000000000007941 */ /* 0x000fea0003800000 */
.L_x_19259:
        /* <DEDUP_REMOVED lines=31> */
.L_x_19263:
        /* <DEDUP_REMOVED lines=23> */
.L_x_19264:
[----:B------:R-:W-:Y:S05]  /*4ef0*/  BSYNC B0 ;  /* 0x0000000000007941 */ /* 0x000fea0003800000 */
.L_x_19262:
        /* <DEDUP_REMOVED lines=31> */
.L_x_19266:
        /* <DEDUP_REMOVED lines=23> */
.L_x_19267:
[----:B------:R-:W-:Y:S05]  /*5260*/  BSYNC B0 ;  /* 0x0000000000007941 */ /* 0x000fea0003800000 */
.L_x_19265:
        /* <DEDUP_REMOVED lines=31> */
.L_x_19269:
        /* <DEDUP_REMOVED lines=23> */
.L_x_19270:
[----:B------:R-:W-:Y:S05]  /*55d0*/  BSYNC B0 ;  /* 0x0000000000007941 */ /* 0x000fea0003800000 */
.L_x_19268:
        /* <DEDUP_REMOVED lines=31> */
.L_x_19272:
        /* <DEDUP_REMOVED lines=23> */
.L_x_19273:
[----:B------:R-:W-:Y:S05]  /*5940*/  BSYNC B0 ;  /* 0x0000000000007941 */ /* 0x000fea0003800000 */
.L_x_19271:
        /* <DEDUP_REMOVED lines=31> */
.L_x_19275:
        /* <DEDUP_REMOVED lines=23> */
.L_x_19276:
[----:B------:R-:W-:Y:S05]  /*5cb0*/  BSYNC B0 ;  /* 0x0000000000007941 */ /* 0x000fea0003800000 */
.L_x_19274:
        /* <DEDUP_REMOVED lines=31> */
.L_x_19278:
        /* <DEDUP_REMOVED lines=23> */
.L_x_19279:
[----:B------:R-:W-:Y:S05]  /*6020*/  BSYNC B0 ;  /* 0x0000000000007941 */ /* 0x000fea0003800000 */
.L_x_19277:
        /* <DEDUP_REMOVED lines=30> */
.L_x_19281:
        /* <DEDUP_REMOVED lines=22> */
.L_x_19282:
[----:B------:R-:W-:Y:S05]  /*6370*/  BSYNC B0 ;  /* 0x0000000000007941 */ /* 0x000fea0003800000 */
.L_x_19280:
[----:B------:R-:W-:Y:S01]  /*6380*/  IMAD.MOV.U32 R6, RZ, RZ, c[0x0][0x380] ;  /* 0x0000e000ff067624 */ /* 0x000fe200078e00ff */
[----:B------:R-:W-:Y:S01]  /*6390*/  MOV R5, R16 ;  /* 0x0000001000057202 */ /* 0x000fe20000000f00 */
[----:B------:R-:W-:Y:S02]  /*63a0*/  IMAD.MOV.U32 R4, RZ, RZ, R18 ;  /* 0x000000ffff047224 */ /* 0x000fe400078e0012 */
[----:B------:R-:W-:Y:S01]  /*63b0*/  IMAD R0, R0, c[0x0][0x508], RZ ;  /* 0x0001420000007a24 */ /* 0x000fe200078e02ff */
[----:B------:R-:W-:Y:S01]  /*63c0*/  ISETP.NE.AND P0, PT, R6, 0x18, PT ;  /* 0x000000180600780c */ /* 0x000fe20003f05270 */
[----:B------:R-:W-:-:S04]  /*63d0*/  IMAD.WIDE.U32 R4, R13, c[0x0][0x508], R4 ;  /* 0x000142000d047a25 */ /* 0x000fc800078e0004 */
[----:B------:R-:W-:Y:S01]  /*63e0*/  IMAD R13, R13, c[0x0][0x50c], R0 ;  /* 0x000143000d0d7a24 */ /* 0x000fe200078e0200 */
[----:B------:R-:W-:-:S03]  /*63f0*/  MOV R18, R4 ;  /* 0x0000000400127202 */ /* 0x000fc60000000f00 */
        /* <DEDUP_REMOVED lines=11> */
[----:B------:R-:W-:Y:S05]  /*64b0*/  CALL.REL.NOINC `($__internal_35_$__cuda_sm20_rem_u64) ;  /* 0x000142d000007944 */ /* 0x000fea0003c00000 */
[----:B------:R-:W-:Y:S01]  /*64c0*/  IMAD.MOV.U32 R2, RZ, RZ, R0 ;  /* 0x000000ffff027224 */ /* 0x000fe200078e0000 */
[----:B------:R-:W-:Y:S01]  /*64d0*/  MOV R3, R5 ;  /* 0x0000000500037202 */ /* 0x000fe20000000f00 */
[----:B------:R-:W-:Y:S05]  /*64e0*/  BRA `(.L_x_19285) ;  /* 0x0000012000007947 */ /* 0x000fea0003800000 */
.L_x_19284:
        /* <DEDUP_REMOVED lines=18> */
.L_x_19285:
[----:B------:R-:W-:Y:S05]  /*6610*/  BSYNC B0 ;  /* 0x0000000000007941 */ /* 0x000fea0003800000 */
.L_x_19283:
[----:B------:R-:W-:Y:S01]  /*6620*/  MOV R5, R16 ;  /* 0x0000001000057202 */ /* 0x000fe20000000f00 */
[----:B------:R-:W-:Y:S02]  /*6630*/  IMAD.MOV.U32 R4, RZ, RZ, R18 ;  /* 0x000000ffff047224 */ /* 0x000fe400078e0012 */
[----:B------:R-:W-:Y:S02]  /*6640*/  IMAD R3, R3, c[0x0][0x510], RZ ;  /* 0x0001440003037a24 */ /* 0x000fe400078e02ff */
[----:B------:R-:W-:-:S04]  /*6650*/  IMAD.WIDE.U32 R4, R2, c[0x0][0x510], R4 ;  /* 0x0001440002047a25 */ /* 0x000fc800078e0004 */
[----:B------:R-:W-:Y:S01]  /*6660*/  IMAD R3, R2, c[0x0][0x514], R3 ;  /* 0x0001450002037a24 */ /* 0x000fe200078e0203 */
[----:B------:R-:W-:-:S03]  /*6670*/  MOV R18, R4 ;  /* 0x0000000400127202 */ /* 0x000fc60000000f00 */
[----:B------:R-:W-:Y:S02]  /*6680*/  IMAD.IADD R16, R5, 0x1, R3 ;  /* 0x0000000105107824 */ /* 0x000fe400078e0203 */
.L_x_19210:
        /* <DEDUP_REMOVED lines=13> */
[----:B------:R-:W-:-:S11]  /*6760*/  LEA.HI.X R3, R18, c[0x0][0x524], R16, 0x1, P2 ;  /* 0x0001490012037a11 */ /* 0x000fd600010f0c10 */
[----:B------:R-:W-:Y:S05]  /*6770*/  @!P1 BRA P0, `(.L_x_19287) ;  /* 0x000002b000009947 */ /* 0x000fea0000000000 */
[----:B0-----:R-:W-:Y:S01]  /*6780*/  ISETP.GT.U32.AND P1, PT, R18, RZ, PT ;  /* 0x000000ff1200720c */ /* 0x001fe20003f24070 */
[----:B------:R-:W-:Y:S01]  /*6790*/  BSSY B1, `(.L_x_19288) ;  /* 0x0000028000017945 */ /* 0x000fe20003800000 */
[----:B------:R-:W-:Y:S02]  /*67a0*/  ISETP.NE.U32.AND P0, PT, R0, RZ, PT ;  /* 0x000000ff0000720c */ /* 0x000fe40003f05070 */
[----:B------:R-:W-:Y:S02]  /*67b0*/  ISETP.GT.AND.EX P1, PT, R16, RZ, PT, P1 ;  /* 0x000000ff1000720c */ /* 0x000fe40003f24310 */
[----:B------:R-:W-:-:S13]  /*67c0*/  ISETP.NE.AND.EX P0, PT, RZ, RZ, PT, P0 ;  /* 0x000000ffff00720c */ /* 0x000fda0003f05300 */
[----:B------:R-:W-:Y:S05]  /*67d0*/  @P0 BRA P1, `(.L_x_19289) ;  /* 0x0000011000000947 */ /* 0x000fea0000800000 */
[C---:B------:R-:W-:Y:S01]  /*67e0*/  LOP3.LUT R4, R2.reuse, 0xfffffffd, RZ, 0xc0, !PT ;  /* 0xfffffffd02047812 */ /* 0x040fe200078ec0ff */
[----:B------:R-:W-:Y:S01]  /*67f0*/  ULDC.64 UR4, c[0x0][0x118] ;  /* 0x0000460000047ab9 */ /* 0x000fe20000000a00 */
[----:B------:R-:W-:Y:S01]  /*6800*/  MOV R5, R3 ;  /* 0x0000000300057202 */ /* 0x000fe20000000f00 */
[----:B------:R-:W-:Y:S01]  /*6810*/  BSSY B2, `(.L_x_19290) ;  /* 0x000000c000027945 */ /* 0x000fe20003800000 */
[----:B------:R-:W-:-:S03]  /*6820*/  LOP3.LUT R0, R2, 0x2, RZ, 0xc0, !PT ;  /* 0x0000000202007812 */ /* 0x000fc600078ec0ff */
[----:B------:R0:W1:Y:S01]  /*6830*/  LD.E R7, [R4.64] ;  /* 0x0000000404077980 */ /* 0x000062000c101900 */
[----:B------:R-:W-:Y:S01]  /*6840*/  ISETP.EQ.U32.AND P0, PT, R0, RZ, PT ;  /* 0x000000ff0000720c */ /* 0x000fe20003f02070 */
[----:B------:R-:W-:-:S05]  /*6850*/  IMAD.MOV.U32 R0, RZ, RZ, 0x3254 ;  /* 0x00003254ff007424 */ /* 0x000fca00078e00ff */
[----:B------:R-:W-:Y:S02]  /*6860*/  SEL R6, R0, 0x7610, P0 ;  /* 0x0000761000067807 */ /* 0x000fe40000000000 */
.L_x_19291:
[----:B-1---5:R-:W-:-:S05]  /*6870*/  HADD2 R0, R7, R23.H0_H0 ;  /* 0x2000001707007230 */ /* 0x022fca0000000000 */
[----:B------:R-:W-:-:S05]  /*6880*/  PRMT R9, R7, R6, R0 ;  /* 0x0000000607097216 */ /* 0x000fca0000000000 */
[----:B------:R-:W1:Y:S02]  /*6890*/  ATOM.E.CAS.STRONG.GPU PT, R0, [R4], R7, R9 ;  /* 0x000000070400738b */ /* 0x000e6400001ee109 */
[----:B-1----:R-:W-:Y:S02]  /*68a0*/  ISETP.NE.U32.AND P0, PT, R0, R7, PT ;  /* 0x000000070000720c */ /* 0x002fe40003f05070 */
[----:B------:R-:W-:-:S11]  /*68b0*/  MOV R7, R0 ;  /* 0x0000000000077202 */ /* 0x000fd60000000f00 */
[----:B------:R-:W-:Y:S05]  /*68c0*/  @P0 BRA `(.L_x_19291) ;  /* 0xffffffa000000947 */ /* 0x000fea000383ffff */
[----:B------:R-:W-:Y:S05]  /*68d0*/  BSYNC B2 ;  /* 0x0000000000027941 */ /* 0x000fea0003800000 */
.L_x_19290:
[----:B------:R-:W-:Y:S05]  /*68e0*/  BRA `(.L_x_19292) ;  /* 0x0000012000007947 */ /* 0x000fea0003800000 */
.L_x_19289:
[----:B-----5:R-:W-:-:S05]  /*68f0*/  PRMT R5, RZ, 0x5410, R23 ;  /* 0x00005410ff057816 */ /* 0x020fca0000000017 */
[----:B------:R-:W2:Y:S02]  /*6900*/  ATOM.E.ADD.F16x2.RN.STRONG.GPU P0, RZ, [R2.64+-0x2], R5 ;  /* 0xfffffe0502ff798a */ /* 0x000ea4000810e9e4 */
[----:B--2---:R-:W-:Y:S05]  /*6910*/  @P0 BRA `(.L_x_19292) ;  /* 0x000000f000000947 */ /* 0x004fea0003800000 */
[----:B------:R-:W0:Y:S02]  /*6920*/  QSPC.E.S P0, RZ, [R2+-0x2] ;  /* 0xfffffe0002ff73aa */ /* 0x000e240000000500 */
[----:B0-----:R-:W-:Y:S05]  /*6930*/  @!P0 BRA `(.L_x_19293) ;  /* 0x000000a000008947 */ /* 0x001fea0003800000 */
[----:B------:R-:W-:-:S04]  /*6940*/  IADD3 R2, R2, -0x2, RZ ;  /* 0xfffffffe02027810 */ /* 0x000fc80007ffe0ff */
[----:B------:R-:W-:-:S05]  /*6950*/  LOP3.LUT R4, R2, 0xffffff, RZ, 0xc0, !PT ;  /* 0x00ffffff02047812 */ /* 0x000fca00078ec0ff */
.L_x_19294:
[----:B------:R-:W0:Y:S02]  /*6960*/  LDS R2, [R4] ;  /* 0x0000000004027984 */ /* 0x000e240000000800 */
[C---:B0-----:R-:W-:Y:S02]  /*6970*/  HADD2 R0, R2.reuse.H1_H1, R23.H0_H0 ;  /* 0x2000001702007230 */ /* 0x041fe40000000c00 */
[----:B------:R-:W-:-:S05]  /*6980*/  HADD2 R3, R2.H0_H0, RZ.H0_H0 ;  /* 0x200000ff02037230 */ /* 0x000fca0000000800 */
[----:B------:R-:W-:-:S06]  /*6990*/  PRMT R3, R3, 0x5410, R0 ;  /* 0x0000541003037816 */ /* 0x000fcc0000000000 */
[----:B------:R-:W0:Y:S02]  /*69a0*/  ATOMS.CAST.SPIN R3, [R4], R2, R3 ;  /* 0x000000020403738d */ /* 0x000e240001800003 */
[----:B0-----:R-:W-:-:S13]  /*69b0*/  ISETP.EQ.U32.AND P0, PT, R3, 0x1, PT ;  /* 0x000000010300780c */ /* 0x001fda0003f02070 */
[----:B------:R-:W-:Y:S05]  /*69c0*/  @!P0 BRA `(.L_x_19294) ;  /* 0xffffff9000008947 */ /* 0x000fea000383ffff */
[----:B------:R-:W-:Y:S05]  /*69d0*/  BRA `(.L_x_19292) ;  /* 0x0000003000007947 */ /* 0x000fea0003800000 */
.L_x_19293:
[----:B------:R-:W2:Y:S02]  /*69e0*/  LD.E R0, [R2.64+-0x2] ;  /* 0xfffffe2402007980 */ /* 0x000ea4000c101900 */
[----:B--2---:R-:W-:-:S05]  /*69f0*/  IMAD.IADD R5, R5, 0x1, R0 ;  /* 0x0000000105057824 */ /* 0x004fca00078e0200 */
[----:B------:R0:W-:Y:S02]  /*6a00*/  ST.E [R2.64+-0x2], R5 ;  /* 0xfffffe0502007985 */ /* 0x0001e4000c101924 */
.L_x_19292:
[----:B------:R-:W-:Y:S05]  /*6a10*/  BSYNC B1 ;  /* 0x0000000000017941 */ /* 0x000fea0003800000 */
.L_x_19288:
[----:B------:R-:W-:Y:S05]  /*6a20*/  BRA `(.L_x_19295) ;  /* 0x0000011000007947 */ /* 0x000fea0003800000 */
.L_x_19287:
[----:B0----5:R-:W-:-:S05]  /*6a30*/  PRMT R5, R23, 0x5410, RZ ;  /* 0x0000541017057816 */ /* 0x021fca00000000ff */
[----:B------:R-:W2:Y:S02]  /*6a40*/  ATOM.E.ADD.F16x2.RN.STRONG.GPU P0, RZ, [R2.64], R5 ;  /* 0x0000000502ff798a */ /* 0x000ea4000810e9e4 */
[----:B--2---:R-:W-:Y:S05]  /*6a50*/  @P0 BRA `(.L_x_19295) ;  /* 0x000000e000000947 */ /* 0x004fea0003800000 */
[----:B------:R-:W0:Y:S02]  /*6a60*/  QSPC.E.S P0, RZ, [R2] ;  /* 0x0000000002ff73aa */ /* 0x000e240000000500 */
[----:B0-----:R-:W-:Y:S05]  /*6a70*/  @!P0 BRA `(.L_x_19296) ;  /* 0x0000009000008947 */ /* 0x001fea0003800000 */
[----:B------:R-:W-:-:S05]  /*6a80*/  LOP3.LUT R4, R2, 0xffffff, RZ, 0xc0, !PT ;  /* 0x00ffffff02047812 */ /* 0x000fca00078ec0ff */
.L_x_19297:
[----:B------:R-:W0:Y:S02]  /*6a90*/  LDS R2, [R4] ;  /* 0x0000000004027984 */ /* 0x000e240000000800 */
[C---:B0-----:R-:W-:Y:S02]  /*6aa0*/  HADD2 R0, R2.reuse.H1_H1, RZ.H0_H0 ;  /* 0x200000ff02007230 */ /* 0x041fe40000000c00 */
[----:B------:R-:W-:-:S05]  /*6ab0*/  HADD2 R3, R2.H0_H0, R23.H0_H0 ;  /* 0x2000001702037230 */ /* 0x000fca0000000800 */
[----:B------:R-:W-:-:S06]  /*6ac0*/  PRMT R3, R3, 0x5410, R0 ;  /* 0x0000541003037816 */ /* 0x000fcc0000000000 */
[----:B------:R-:W0:Y:S02]  /*6ad0*/  ATOMS.CAST.SPIN R3, [R4], R2, R3 ;  /* 0x000000020403738d */ /* 0x000e240001800003 */
[----:B0-----:R-:W-:-:S13]  /*6ae0*/  ISETP.EQ.U32.AND P0, PT, R3, 0x1, PT ;  /* 0x000000010300780c */ /* 0x001fda0003f02070 */
[----:B------:R-:W-:Y:S05]  /*6af0*/  @!P0 BRA `(.L_x_19297) ;  /* 0xffffff9000008947 */ /* 0x000fea000383ffff */
[----:B------:R-:W-:Y:S05]  /*6b00*/  BRA `(.L_x_19295) ;  /* 0x0000003000007947 */ /* 0x000fea0003800000 */
.L_x_19296:
[----:B------:R-:W2:Y:S02]  /*6b10*/  LD.E R0, [R2.64] ;  /* 0x0000002402007980 */ /* 0x000ea4000c101900 */
[----:B--2---:R-:W-:-:S05]  /*6b20*/  IADD3 R5, R5, R0, RZ ;  /* 0x0000000005057210 */ /* 0x004fca0007ffe0ff */
[----:B------:R0:W-:Y:S02]  /*6b30*/  ST.E [R2.64], R5 ;  /* 0x0000000502007985 */ /* 0x0001e4000c101924 */
.L_x_19295:
[----:B------:R-:W-:Y:S05]  /*6b40*/  BSYNC B0 ;  /* 0x0000000000007941 */ /* 0x000fea0003800000 */
.L_x_19286:
[----:B------:R-:W-:Y:S02]  /*6b50*/  IMAD R17, R24, 0x200, R19 ;  /* 0x0000020018117824 */ /* 0x000fe400078e0213 */
[----:B0-----:R-:W-:-:S03]  /*6b60*/  IMAD.MOV.U32 R3, RZ, RZ, RZ ;  /* 0x000000ffff037224 */ /* 0x001fc600078e00ff */
[----:B------:R-:W-:-:S04]  /*6b70*/  IADD3 R17, R17, 0x80, RZ ;  /* 0x0000008011117810 */ /* 0x000fc80007ffe0ff */
[----:B------:R-:W-:Y:S02]  /*6b80*/  MOV R2, R17 ;  /* 0x0000001100027202 */ /* 0x000fe40000000f00 */
.L_x_19206:
[----:B------:R-:W-:Y:S05]  /*6b90*/  BSYNC B6 ;  /* 0x0000000000067941 */ /* 0x000fea0003800000 */
.L_x_19205:
        /* <DEDUP_REMOVED lines=232> */
.L_x_19300:
        /* <DEDUP_REMOVED lines=33> */
.L_x_19302:
[----:B------:R-:W-:Y:S05]  /*7c30*/  BSYNC B7 ;  /* 0x0000000000077941 */ /* 0x000fea0003800000 */
.L_x_19301:
        /* <DEDUP_REMOVED lines=35> */
.L_x_19305:
        /* <DEDUP_REMOVED lines=23> */
.L_x_19306:
[----:B------:R-:W-:Y:S05]  /*7fe0*/  BSYNC B0 ;  /* 0x0000000000007941 */ /* 0x000fea0003800000 */
.L_x_19304:
        /* <DEDUP_REMOVED lines=28> */
.L_x_19308:
        /* <DEDUP_REMOVED lines=23> */
.L_x_19309:
[----:B------:R-:W-:Y:S05]  /*8320*/  BSYNC B0 ;  /* 0x0000000000007941 */ /* 0x000fea0003800000 */
.L_x_19307:
        /* <DEDUP_REMOVED lines=29> */
.L_x_19311:
        /* <DEDUP_REMOVED lines=23> */
.L_x_19312:
[----:B------:R-:W-:Y:S05]  /*8670*/  BSYNC B0 ;  /* 0x0000000000007941 */ /* 0x000fea0003800000 */
.L_x_19310:
        /* <DEDUP_REMOVED lines=29> */
.L_x_19314:
        /* <DEDUP_REMOVED lines=23> */
.L_x_19315:
[----:B------:R-:W-:Y:S05]  /*89c0*/  BSYNC B0 ;  /* 0x0000000000007941 */ /* 0x000fea0003800000 */
.L_x_19313:
        /* <DEDUP_REMOVED lines=29> */
.L_x_19317:
        /* <DEDUP_REMOVED lines=23> */
.L_x_19318:
[----:B------:R-:W-:Y:S05]  /*8d10*/  BSYNC B0 ;  /* 0x0000000000007941 */ /* 0x000fea0003800000 */
.L_x_19316:
        /* <DEDUP_REMOVED lines=29> */
.L_x_19320:
        /* <DEDUP_REMOVED lines=23> */
.L_x_19321:
[----:B------:R-:W-:Y:S05]  /*9060*/  BSYNC B0 ;  /* 0x0000000000007941 */ /* 0x000fea0003800000 */
.L_x_19319:
        /* <DEDUP_REMOVED lines=29> */
.L_x_19323:
        /* <DEDUP_REMOVED lines=23> */
.L_x_19324:
[----:B------:R-:W-:Y:S05]  /*93b0*/  BSYNC B0 ;  /* 0x0000000000007941 */ /* 0x000fea0003800000 */
.L_x_19322:
        /* <DEDUP_REMOVED lines=29> */
.L_x_19326:
        /* <DEDUP_REMOVED lines=23> */
.L_x_19327:
[----:B------:R-:W-:Y:S05]  /*9700*/  BSYNC B0 ;  /* 0x0000000000007941 */ /* 0x000fea0003800000 */
.L_x_19325:
        /* <DEDUP_REMOVED lines=29> */
.L_x_19329:
        /* <DEDUP_REMOVED lines=23> */
.L_x_19330:
[----:B------:R-:W-:Y:S05]  /*9a50*/  BSYNC B0 ;  /* 0x0000000000007941 */ /* 0x000fea0003800000 */
.L_x_19328:
        /* <DEDUP_REMOVED lines=29> */
.L_x_19332:
        /* <DEDUP_REMOVED lines=23> */
.L_x_19333:
[----:B------:R-:W-:Y:S05]  /*9da0*/  BSYNC B0 ;  /* 0x0000000000007941 */ /* 0x000fea0003800000 */
.L_x_19331:
        /* <DEDUP_REMOVED lines=29> */
.L_x_19335:
        /* <DEDUP_REMOVED lines=23> */
.L_x_19336:
[----:B------:R-:W-:Y:S05]  /*a0f0*/  BSYNC B0 ;  /* 0x0000000000007941 */ /* 0x000fea0003800000 */
.L_x_19334:
        /* <DEDUP_REMOVED lines=29> */
.L_x_19338:
        /* <DEDUP_REMOVED lines=23> */
.L_x_19339:
[----:B------:R-:W-:Y:S05]  /*a440*/  BSYNC B0 ;  /* 0x0000000000007941 */ /* 0x000fea0003800000 */
.L_x_19337:
        /* <DEDUP_REMOVED lines=29> */
.L_x_19341:
        /* <DEDUP_REMOVED lines=23> */
.L_x_19342:
[----:B------:R-:W-:Y:S05]  /*a790*/  BSYNC B0 ;  /* 0x0000000000007941 */ /* 0x000fea0003800000 */
.L_x_19340:
        /* <DEDUP_REMOVED lines=29> */
.L_x_19344:
        /* <DEDUP_REMOVED lines=23> */
.L_x_19345:
[----:B------:R-:W-:Y:S05]  /*aae0*/  BSYNC B0 ;  /* 0x0000000000007941 */ /* 0x000fea0003800000 */
.L_x_19343:
        /* <DEDUP_REMOVED lines=29> */
.L_x_19347:
        /* <DEDUP_REMOVED lines=23> */
.L_x_19348:
[----:B------:R-:W-:Y:S05]  /*ae30*/  BSYNC B0 ;  /* 0x0000000000007941 */ /* 0x000fea0003800000 */
.L_x_19346:
        /* <DEDUP_REMOVED lines=29> */
.L_x_19350:
        /* <DEDUP_REMOVED lines=23> */
.L_x_19351:
[----:B------:R-:W-:Y:S05]  /*b180*/  BSYNC B0 ;  /* 0x0000000000007941 */ /* 0x000fea0003800000 */
.L_x_19349:
        /* <DEDUP_REMOVED lines=29> */
.L_x_19353:
        /* <DEDUP_REMOVED lines=23> */
.L_x_19354:
[----:B------:R-:W-:Y:S05]  /*b4d0*/  BSYNC B0 ;  /* 0x0000000000007941 */ /* 0x000fea0003800000 */
.L_x_19352:
        /* <DEDUP_REMOVED lines=29> */
.L_x_19356:
        /* <DEDUP_REMOVED lines=23> */
.L_x_19357:
[----:B------:R-:W-:Y:S05]  /*b820*/  BSYNC B0 ;  /* 0x0000000000007941 */ /* 0x000fea0003800000 */
.L_x_19355:
        /* <DEDUP_REMOVED lines=29> */
.L_x_19359:
        /* <DEDUP_REMOVED lines=23> */
.L_x_19360:
[----:B------:R-:W-:Y:S05]  /*bb70*/  BSYNC B0 ;  /* 0x0000000000007941 */ /* 0x000fea0003800000 */
.L_x_19358:
        /* <DEDUP_REMOVED lines=29> */
.L_x_19362:
        /* <DEDUP_REMOVED lines=23> */
.L_x_19363:
[----:B------:R-:W-:Y:S05]  /*bec0*/  BSYNC B0 ;  /* 0x0000000000007941 */ /* 0x000fea0003800000 */
.L_x_19361:
        /* <DEDUP_REMOVED lines=29> */
.L_x_19365:
        /* <DEDUP_REMOVED lines=23> */
.L_x_19366:
[----:B------:R-:W-:Y:S05]  /*c210*/  BSYNC B0 ;  /* 0x0000000000007941 */ /* 0x000fea0003800000 */
.L_x_19364:
        /* <DEDUP_REMOVED lines=29> */
.L_x_19368:
        /* <DEDUP_REMOVED lines=23> */
.L_x_19369:
[----:B------:R-:W-:Y:S05]  /*c560*/  BSYNC B0 ;  /* 0x0000000000007941 */ /* 0x000fea0003800000 */
.L_x_19367:
        /* <DEDUP_REMOVED lines=29> */
.L_x_19371:
        /* <DEDUP_REMOVED lines=23> */
.L_x_19372:
[----:B------:R-:W-:Y:S05]  /*c8b0*/  BSYNC B0 ;  /* 0x0000000000007941 */ /* 0x000fea0003800000 */
.L_x_19370:
        /* <DEDUP_REMOVED lines=27> */
.L_x_19374:
        /* <DEDUP_REMOVED lines=22> */
.L_x_19375:
[----:B------:R-:W-:Y:S05]  /*cbd0*/  BSYNC B0 ;  /* 0x0000000000007941 */ /* 0x000fea0003800000 */
.L_x_19373:
        /* <DEDUP_REMOVED lines=21> */
.L_x_19377:
        /* <DEDUP_REMOVED lines=18> */
.L_x_19378:
[----:B------:R-:W-:Y:S05]  /*ce50*/  BSYNC B0 ;  /* 0x0000000000007941 */ /* 0x000fea0003800000 */
.L_x_19376:
[----:B------:R-:W-:Y:S02]  /*ce60*/  IMAD R3, R3, c[0x0][0x510], RZ ;  /* 0x0001440003037a24 */ /* 0x000fe400078e02ff */
[----:B------:R-:W-:Y:S02]  /*ce70*/  IMAD.MOV.U32 R19, RZ, RZ, R16 ;  /* 0x000000ffff137224 */ /* 0x000fe400078e0010 */
[C---:B------:R-:W-:Y:S02]  /*ce80*/  IMAD R3, R2.reuse, c[0x0][0x514], R3 ;  /* 0x0001450002037a24 */ /* 0x040fe400078e0203 */
[----:B------:R-:W-:-:S05]  /*ce90*/  IMAD.WIDE.U32 R18, R2, c[0x0][0x510], R18 ;  /* 0x0001440002127a25 */ /* 0x000fca00078e0012 */
[----:B------:R-:W-:Y:S02]  /*cea0*/  IADD3 R16, R19, R3, RZ ;  /* 0x0000000313107210 */ /* 0x000fe40007ffe0ff */
.L_x_19303:
        /* <DEDUP_REMOVED lines=24> */
[----:B------:R-:W-:Y:S01]  /*d030*/  IMAD.MOV.U32 R6, RZ, RZ, 0x3254 ;  /* 0x00003254ff067424 */ /* 0x000fe200078e00ff */
[----:B------:R-:W-:Y:S01]  /*d040*/  LOP3.LUT R0, R2, 0x2, RZ, 0xc0, !PT ;  /* 0x0000000202007812 */ /* 0x000fe200078ec0ff */
[----:B------:R-:W-:Y:S02]  /*d050*/  BSSY B2, `(.L_x_19383) ;  /* 0x000000a000027945 */ /* 0x000fe40003800000 */
[----:B------:R0:W1:Y:S01]  /*d060*/  LD.E R7, [R4.64] ;  /* 0x0000000404077980 */ /* 0x000062000c101900 */
[----:B------:R-:W-:-:S04]  /*d070*/  ISETP.EQ.U32.AND P0, PT, R0, RZ, PT ;  /* 0x000000ff0000720c */ /* 0x000fc80003f02070 */
[----:B------:R-:W-:Y:S02]  /*d080*/  SEL R6, R6, 0x7610, P0 ;  /* 0x0000761006067807 */ /* 0x000fe40000000000 */
.L_x_19384:
[----:B-1---5:R-:W-:-:S05]  /*d090*/  HADD2 R0, R7, R23.H0_H0 ;  /* 0x2000001707007230 */ /* 0x022fca0000000000 */
[----:B------:R-:W-:-:S05]  /*d0a0*/  PRMT R9, R7, R6, R0 ;  /* 0x0000000607097216 */ /* 0x000fca0000000000 */
[----:B------:R-:W1:Y:S02]  /*d0b0*/  ATOM.E.CAS.STRONG.GPU PT, R0, [R4], R7, R9 ;  /* 0x000000070400738b */ /* 0x000e6400001ee109 */
[----:B-1----:R-:W-:Y:S02]  /*d0c0*/  ISETP.NE.U32.AND P0, PT, R0, R7, PT ;  /* 0x000000070000720c */ /* 0x002fe40003f05070 */
[----:B------:R-:W-:-:S11]  /*d0d0*/  MOV R7, R0 ;  /* 0x0000000000077202 */ /* 0x000fd60000000f00 */
[----:B------:R-:W-:Y:S05]  /*d0e0*/  @P0 BRA `(.L_x_19384) ;  /* 0xffffffa000000947 */ /* 0x000fea000383ffff */
[----:B------:R-:W-:Y:S05]  /*d0f0*/  BSYNC B2 ;  /* 0x0000000000027941 */ /* 0x000fea0003800000 */
.L_x_19383:
[----:B------:R-:W-:Y:S05]  /*d100*/  BRA `(.L_x_19385) ;  /* 0x0000012000007947 */ /* 0x000fea0003800000 */
.L_x_19382:
[----:B-----5:R-:W-:-:S05]  /*d110*/  PRMT R5, RZ, 0x5410, R23 ;  /* 0x00005410ff057816 */ /* 0x020fca0000000017 */
[----:B------:R-:W2:Y:S02]  /*d120*/  ATOM.E.ADD.F16x2.RN.STRONG.GPU P0, RZ, [R2.64+-0x2], R5 ;  /* 0xfffffe0502ff798a */ /* 0x000ea4000810e9e4 */
[----:B--2---:R-:W-:Y:S05]  /*d130*/  @P0 BRA `(.L_x_19385) ;  /* 0x000000f000000947 */ /* 0x004fea0003800000 */
[----:B------:R-:W0:Y:S02]  /*d140*/  QSPC.E.S P0, RZ, [R2+-0x2] ;  /* 0xfffffe0002ff73aa */ /* 0x000e240000000500 */
[----:B0-----:R-:W-:Y:S05]  /*d150*/  @!P0 BRA `(.L_x_19386) ;  /* 0x000000a000008947 */ /* 0x001fea0003800000 */
[----:B------:R-:W-:-:S04]  /*d160*/  IADD3 R2, R2, -0x2, RZ ;  /* 0xfffffffe02027810 */ /* 0x000fc80007ffe0ff */
[----:B------:R-:W-:-:S05]  /*d170*/  LOP3.LUT R4, R2, 0xffffff, RZ, 0xc0, !PT ;  /* 0x00ffffff02047812 */ /* 0x000fca00078ec0ff */
.L_x_19387:
        /* <DEDUP_REMOVED lines=8> */
.L_x_19386:
[----:B------:R-:W2:Y:S02]  /*d200*/  LD.E R0, [R2.64+-0x2] ;  /* 0xfffffe2402007980 */ /* 0x000ea4000c101900 */
[----:B--2---:R-:W-:-:S05]  /*d210*/  IMAD.IADD R5, R5, 0x1, R0 ;  /* 0x0000000105057824 */ /* 0x004fca00078e0200 */
[----:B------:R0:W-:Y:S02]  /*d220*/  ST.E [R2.64+-0x2], R5 ;  /* 0xfffffe0502007985 */ /* 0x0001e4000c101924 */
.L_x_19385:
[----:B------:R-:W-:Y:S05]  /*d230*/  BSYNC B1 ;  /* 0x0000000000017941 */ /* 0x000fea0003800000 */
.L_x_19381:
[----:B------:R-:W-:Y:S05]  /*d240*/  BRA `(.L_x_19388) ;  /* 0x0000011000007947 */ /* 0x000fea0003800000 */
.L_x_19380:
[----:B0----5:R-:W-:-:S05]  /*d250*/  PRMT R5, R23, 0x5410, RZ ;  /* 0x0000541017057816 */ /* 0x021fca00000000ff */
[----:B------:R-:W2:Y:S02]  /*d260*/  ATOM.E.ADD.F16x2.RN.STRONG.GPU P0, RZ, [R2.64], R5 ;  /* 0x0000000502ff798a */ /* 0x000ea4000810e9e4 */
[----:B--2---:R-:W-:Y:S05]  /*d270*/  @P0 BRA `(.L_x_19388) ;  /* 0x000000e000000947 */ /* 0x004fea0003800000 */
[----:B------:R-:W0:Y:S02]  /*d280*/  QSPC.E.S P0, RZ, [R2] ;  /* 0x0000000002ff73aa */ /* 0x000e240000000500 */
[----:B0-----:R-:W-:Y:S05]  /*d290*/  @!P0 BRA `(.L_x_19389) ;  /* 0x0000009000008947 */ /* 0x001fea0003800000 */
[----:B------:R-:W-:-:S05]  /*d2a0*/  LOP3.LUT R4, R2, 0xffffff, RZ, 0xc0, !PT ;  /* 0x00ffffff02047812 */ /* 0x000fca00078ec0ff */
.L_x_19390:
        /* <DEDUP_REMOVED lines=8> */
.L_x_19389:
[----:B------:R-:W2:Y:S02]  /*d330*/  LD.E R0, [R2.64] ;  /* 0x0000002402007980 */ /* 0x000ea4000c101900 */
[----:B--2---:R-:W-:-:S05]  /*d340*/  IADD3 R5, R5, R0, RZ ;  /* 0x0000000005057210 */ /* 0x004fca0007ffe0ff */
[----:B------:R0:W-:Y:S02]  /*d350*/  ST.E [R2.64], R5 ;  /* 0x0000000502007985 */ /* 0x0001e4000c101924 */
.L_x_19388:
[----:B------:R-:W-:Y:S05]  /*d360*/  BSYNC B0 ;  /* 0x0000000000007941 */ /* 0x000fea0003800000 */
.L_x_19379:
[----:B------:R-:W-:Y:S01]  /*d370*/  IADD3 R17, R17, 0x80, RZ ;  /* 0x0000008011117810 */ /* 0x000fe20007ffe0ff */
[----:B0-----:R-:W-:-:S04]  /*d380*/  HFMA2.MMA R3, -RZ, RZ, 0, 0 ;  /* 0x00000000ff037435 */ /* 0x001fc800000001ff */
[----:B------:R-:W-:Y:S02]  /*d390*/  IMAD.MOV.U32 R2, RZ, RZ, R17 ;  /* 0x000000ffff027224 */ /* 0x000fe400078e0011 */
.L_x_19299:
[----:B------:R-:W-:Y:S05]  /*d3a0*/  BSYNC B6 ;  /* 0x0000000000067941 */ /* 0x000fea0003800000 */
.L_x_19298:
        /* <DEDUP_REMOVED lines=232> */
.L_x_19393:
        /* <DEDUP_REMOVED lines=33> */
.L_x_19395:
[----:B------:R-:W-:Y:S05]  /*e440*/  BSYNC B7 ;  /* 0x0000000000077941 */ /* 0x000fea0003800000 */
.L_x_19394:
        /* <DEDUP_REMOVED lines=24> */
[----:B------:R-:W-:Y:S05]  /*e5d0*/  CALL.REL.NOINC `($__internal_34_$__cuda_sm20_div_u64) ;  /* 0x0000bd5000007944 */ /* 0x000fea0003c00000 */
        /* <DEDUP_REMOVED lines=10> */
.L_x_19398:
        /* <DEDUP_REMOVED lines=23> */
.L_x_19399:
[----:B------:R-:W-:Y:S05]  /*e7f0*/  BSYNC B0 ;  /* 0x0000000000007941 */ /* 0x000fea0003800000 */
.L_x_19397:
        /* <DEDUP_REMOVED lines=28> */
.L_x_19401:
        /* <DEDUP_REMOVED lines=23> */
.L_x_19402:
[----:B------:R-:W-:Y:S05]  /*eb30*/  BSYNC B0 ;  /* 0x0000000000007941 */ /* 0x000fea0003800000 */
.L_x_19400:
        /* <DEDUP_REMOVED lines=29> */
.L_x_19404:
        /* <DEDUP_REMOVED lines=23> */
.L_x_19405:
[----:B------:R-:W-:Y:S05]  /*ee80*/  BSYNC B0 ;  /* 0x0000000000007941 */ /* 0x000fea0003800000 */
.L_x_19403:
        /* <DEDUP_REMOVED lines=29> */
.L_x_19407:
        /* <DEDUP_REMOVED lines=23> */
.L_x_19408:
[----:B------:R-:W-:Y:S05]  /*f1d0*/  BSYNC B0 ;  /* 0x0000000000007941 */ /* 0x000fea0003800000 */
.L_x_19406:
        /* <DEDUP_REMOVED lines=29> */
.L_x_19410:
        /* <DEDUP_REMOVED lines=23> */
.L_x_19411:
[----:B------:R-:W-:Y:S05]  /*f520*/  BSYNC B0 ;  /* 0x0000000000007941 */ /* 0x000fea0003800000 */
.L_x_19409:
        /* <DEDUP_REMOVED lines=29> */
.L_x_19413:
        /* <DEDUP_REMOVED lines=23> */
.L_x_19414:
[----:B------:R-:W-:Y:S05]  /*f870*/  BSYNC B0 ;  /* 0x0000000000007941 */ /* 0x000fea0003800000 */
.L_x_19412:
        /* <DEDUP_REMOVED lines=29> */
.L_x_19416:
        /* <DEDUP_REMOVED lines=23> */
.L_x_19417:
[----:B------:R-:W-:Y:S05]  /*fbc0*/  BSYNC B0 ;  /* 0x0000000000007941 */ /* 0x000fea0003800000 */
.L_x_19415:
        /* <DEDUP_REMOVED lines=29> */
.L_x_19419:
        /* <DEDUP_REMOVED lines=23> */
.L_x_19420:
[----:B------:R-:W-:Y:S05]  /*ff10*/  BSYNC B0 ;  /* 0x0000000000007941 */ /* 0x000fea0003800000 */
.L_x_19418:
        /* <DEDUP_REMOVED lines=29> */
.L_x_19422:
        /* <DEDUP_REMOVED lines=23> */
.L_x_19423:
[----:B------:R-:W-:Y:S05]  /*10260*/  BSYNC B0 ;  /* 0x0000000000007941 */ /* 0x000fea0003800000 */
.L_x_19421:
        /* <DEDUP_REMOVED lines=29> */
.L_x_19425:
        /* <DEDUP_REMOVED lines=23> */
.L_x_19426:
[----:B------:R-:W-:Y:S05]  /*105b0*/  BSYNC B0 ;  /* 0x0000000000007941 */ /* 0x000fea0003800000 */
.L_x_19424:
        /* <DEDUP_REMOVED lines=29> */
.L_x_19428:
        /* <DEDUP_REMOVED lines=23> */
.L_x_19429:
[----:B------:R-:W-:Y:S05]  /*10900*/  BSYNC B0 ;  /* 0x0000000000007941 */ /* 0x000fea0003800000 */
.L_x_19427:
        /* <DEDUP_REMOVED lines=29> */
.L_x_19431:
        /* <DEDUP_REMOVED lines=23> */
.L_x_19432:
[----:B------:R-:W-:Y:S05]  /*10c50*/  BSYNC B0 ;  /* 0x0000000000007941 */ /* 0x000fea0003800000 */
.L_x_19430:
        /* <DEDUP_REMOVED lines=29> */
.L_x_19434:
        /* <DEDUP_REMOVED lines=23> */
.L_x_19435:
[----:B------:R-:W-:Y:S05]  /*10fa0*/  BSYNC B0 ;  /* 0x0000000000007941 */ /* 0x000fea0003800000 */
.L_x_19433:
        /* <DEDUP_REMOVED lines=29> */
.L_x_19437:
        /* <DEDUP_REMOVED lines=23> */
.L_x_19438:
[----:B------:R-:W-:Y:S05]  /*112f0*/  BSYNC B0 ;  /* 0x0000000000007941 */ /* 0x000fea0003800000 */
.L_x_19436:
        /* <DEDUP_REMOVED lines=29> */
.L_x_19440:
        /* <DEDUP_REMOVED lines=23> */
.L_x_19441:
[----:B------:R-:W-:Y:S05]  /*11640*/  BSYNC B0 ;  /* 0x0000000000007941 */ /* 0x000fea0003800000 */
.L_x_19439:
        /* <DEDUP_REMOVED lines=29> */
.L_x_19443:
        /* <DEDUP_REMOVED lines=23> */
.L_x_19444:
[----:B------:R-:W-:Y:S05]  /*11990*/  BSYNC B0 ;  /* 0x0000000000007941 */ /* 0x000fea0003800000 */
.L_x_19442:
        /* <DEDUP_REMOVED lines=29> */
.L_x_19446:
        /* <DEDUP_REMOVED lines=23> */
.L_x_19447:
[----:B------:R-:W-:Y:S05]  /*11ce0*/  BSYNC B0 ;  /* 0x0000000000007941 */ /* 0x000fea0003800000 */
.L_x_19445:
        /* <DEDUP_REMOVED lines=29> */
.L_x_19449:
        /* <DEDUP_REMOVED lines=23> */
.L_x_19450:
[----:B------:R-:W-:Y:S05]  /*12030*/  BSYNC B0 ;  /* 0x0000000000007941 */ /* 0x000fea0003800000 */
.L_x_19448:
        /* <DEDUP_REMOVED lines=29> */
.L_x_19452:
        /* <DEDUP_REMOVED lines=23> */
.L_x_19453:
[----:B------:R-:W-:Y:S05]  /*12380*/  BSYNC B0 ;  /* 0x0000000000007941 */ /* 0x000fea0003800000 */
.L_x_19451:
        /* <DEDUP_REMOVED lines=29> */
.L_x_19455:
        /* <DEDUP_REMOVED lines=23> */
.L_x_19456:
[----:B------:R-:W-:Y:S05]  /*126d0*/  BSYNC B0 ;  /* 0x0000000000007941 */ /* 0x000fea0003800000 */
.L_x_19454:
        /* <DEDUP_REMOVED lines=29> */
.L_x_19458:
        /* <DEDUP_REMOVED lines=23> */
.L_x_19459:
[----:B------:R-:W-:Y:S05]  /*12a20*/  BSYNC B0 ;  /* 0x0000000000007941 */ /* 0x000fea0003800000 */
.L_x_19457:
        /* <DEDUP_REMOVED lines=29> */
.L_x_19461:
        /* <DEDUP_REMOVED lines=23> */
.L_x_19462:
[----:B------:R-:W-:Y:S05]  /*12d70*/  BSYNC B0 ;  /* 0x0000000000007941 */ /* 0x000fea0003800000 */
.L_x_19460:
        /* <DEDUP_REMOVED lines=29> */
.L_x_19464:
        /* <DEDUP_REMOVED lines=23> */
.L_x_19465:
[----:B------:R-:W-:Y:S05]  /*130c0*/  BSYNC B0 ;  /* 0x0000000000007941 */ /* 0x000fea0003800000 */
.L_x_19463:
        /* <DEDUP_REMOVED lines=27> */
.L_x_19467:
        /* <DEDUP_REMOVED lines=22> */
.L_x_19468:
[----:B------:R-:W-:Y:S05]  /*133e0*/  BSYNC B0 ;  /* 0x0000000000007941 */ /* 0x000fea0003800000 */
.L_x_19466:
        /* <DEDUP_REMOVED lines=17> */
[----:B------:R-:W-:Y:S05]  /*13500*/  CALL.REL.NOINC `($__internal_35_$__cuda_sm20_rem_u64) ;  /* 0x0000728000007944 */ /* 0x000fea0003c00000 */
[----:B------:R-:W-:Y:S01]  /*13510*/  MOV R2, R0 ;  /* 0x0000000000027202 */ /* 0x000fe20000000f00 */
[----:B------:R-:W-:Y:S01]  /*13520*/  IMAD.MOV.U32 R3, RZ, RZ, R5 ;  /* 0x000000ffff037224 */ /* 0x000fe200078e0005 */
[----:B------:R-:W-:Y:S05]  /*13530*/  BRA `(.L_x_19471) ;  /* 0x0000012000007947 */ /* 0x000fea0003800000 */
.L_x_19470:
        /* <DEDUP_REMOVED lines=18> */
.L_x_19471:
[----:B------:R-:W-:Y:S05]  /*13660*/  BSYNC B0 ;  /* 0x0000000000007941 */ /* 0x000fea0003800000 */
.L_x_19469:
[----:B------:R-:W-:Y:S01]  /*13670*/  MOV R19, R16 ;  /* 0x0000001000137202 */ /* 0x000fe20000000f00 */
[----:B------:R-:W-:-:S04]  /*13680*/  IMAD R3, R3, c[0x0][0x510], RZ ;  /* 0x0001440003037a24 */ /* 0x000fc800078e02ff */
[----:B------:R-:W-:-:S04]  /*13690*/  IMAD.WIDE.U32 R18, R2, c[0x0][0x510], R18 ;  /* 0x0001440002127a25 */ /* 0x000fc800078e0012 */
[----:B------:R-:W-:-:S04]  /*136a0*/  IMAD R3, R2, c[0x0][0x514], R3 ;  /* 0x0001450002037a24 */ /* 0x000fc800078e0203 */
[----:B------:R-:W-:Y:S02]  /*136b0*/  IMAD.IADD R16, R19, 0x1, R3 ;  /* 0x0000000113107824 */ /* 0x000fe400078e0203 */
.L_x_19396:
        /* <DEDUP_REMOVED lines=22> */
[----:B------:R-:W-:Y:S01]  /*13820*/  IMAD.MOV.U32 R5, RZ, RZ, R3 ;  /* 0x000000ffff057224 */ /* 0x000fe200078e0003 */
[----:B------:R-:W-:Y:S01]  /*13830*/  ULDC.64 UR4, c[0x0][0x118] ;  /* 0x0000460000047ab9 */ /* 0x000fe20000000a00 */
[----:B------:R-:W-:Y:S01]  /*13840*/  HFMA2.MMA R6, -RZ, RZ, 0, 0.19775390625 ;  /* 0x00003254ff067435 */ /* 0x000fe200000001ff */
[----:B------:R-:W-:Y:S01]  /*13850*/  LOP3.LUT R0, R2, 0x2, RZ, 0xc0, !PT ;  /* 0x0000000202007812 */ /* 0x000fe200078ec0ff */
[----:B------:R-:W-:Y:S01]  /*13860*/  BSSY B2, `(.L_x_19476) ;  /* 0x000000a000027945 */ /* 0x000fe20003800000 */
[----:B------:R0:W1:Y:S02]  /*13870*/  LD.E R7, [R4.64] ;  /* 0x0000000404077980 */ /* 0x000064000c101900 */
[----:B------:R-:W-:-:S05]  /*13880*/  ISETP.EQ.U32.AND P0, PT, R0, RZ, PT ;  /* 0x000000ff0000720c */ /* 0x000fca0003f02070 */
[----:B------:R-:W-:Y:S02]  /*13890*/  SEL R6, R6, 0x7610, P0 ;  /* 0x0000761006067807 */ /* 0x000fe40000000000 */
.L_x_19477:
[----:B-1---5:R-:W-:-:S05]  /*138a0*/  HADD2 R0, R7, R23.H0_H0 ;  /* 0x2000001707007230 */ /* 0x022fca0000000000 */
[----:B------:R-:W-:-:S05]  /*138b0*/  PRMT R9, R7, R6, R0 ;  /* 0x0000000607097216 */ /* 0x000fca0000000000 */
[----:B------:R-:W1:Y:S02]  /*138c0*/  ATOM.E.CAS.STRONG.GPU PT, R0, [R4], R7, R9 ;  /* 0x000000070400738b */ /* 0x000e6400001ee109 */
[----:B-1----:R-:W-:Y:S01]  /*138d0*/  ISETP.NE.U32.AND P0, PT, R0, R7, PT ;  /* 0x000000070000720c */ /* 0x002fe20003f05070 */
[----:B------:R-:W-:-:S12]  /*138e0*/  IMAD.MOV.U32 R7, RZ, RZ, R0 ;  /* 0x000000ffff077224 */ /* 0x000fd800078e0000 */
[----:B------:R-:W-:Y:S05]  /*138f0*/  @P0 BRA `(.L_x_19477) ;  /* 0xffffffa000000947 */ /* 0x000fea000383ffff */
[----:B------:R-:W-:Y:S05]  /*13900*/  BSYNC B2 ;  /* 0x0000000000027941 */ /* 0x000fea0003800000 */
.L_x_19476:
[----:B------:R-:W-:Y:S05]  /*13910*/  BRA `(.L_x_19478) ;  /* 0x0000012000007947 */ /* 0x000fea0003800000 */
.L_x_19475:
[----:B-----5:R-:W-:-:S05]  /*13920*/  PRMT R5, RZ, 0x5410, R23 ;  /* 0x00005410ff057816 */ /* 0x020fca0000000017 */
[----:B------:R-:W2:Y:S02]  /*13930*/  ATOM.E.ADD.F16x2.RN.STRONG.GPU P0, RZ, [R2.64+-0x2], R5 ;  /* 0xfffffe0502ff798a */ /* 0x000ea4000810e9e4 */
[----:B--2---:R-:W-:Y:S05]  /*13940*/  @P0 BRA `(.L_x_19478) ;  /* 0x000000f000000947 */ /* 0x004fea0003800000 */
[----:B------:R-:W0:Y:S02]  /*13950*/  QSPC.E.S P0, RZ, [R2+-0x2] ;  /* 0xfffffe0002ff73aa */ /* 0x000e240000000500 */
[----:B0-----:R-:W-:Y:S05]  /*13960*/  @!P0 BRA `(.L_x_19479) ;  /* 0x000000a000008947 */ /* 0x001fea0003800000 */
[----:B------:R-:W-:-:S04]  /*13970*/  IADD3 R2, R2, -0x2, RZ ;  /* 0xfffffffe02027810 */ /* 0x000fc80007ffe0ff */
[----:B------:R-:W-:-:S05]  /*13980*/  LOP3.LUT R4, R2, 0xffffff, RZ, 0xc0, !PT ;  /* 0x00ffffff02047812 */ /* 0x000fca00078ec0ff */
.L_x_19480:
        /* <DEDUP_REMOVED lines=8> */
.L_x_19479:
[----:B------:R-:W2:Y:S02]  /*13a10*/  LD.E R0, [R2.64+-0x2] ;  /* 0xfffffe2402007980 */ /* 0x000ea4000c101900 */
[----:B--2---:R-:W-:-:S05]  /*13a20*/  IADD3 R5, R5, R0, RZ ;  /* 0x0000000005057210 */ /* 0x004fca0007ffe0ff */
[----:B------:R0:W-:Y:S02]  /*13a30*/  ST.E [R2.64+-0x2], R5 ;  /* 0xfffffe0502007985 */ /* 0x0001e4000c101924 */
.L_x_19478:
[----:B------:R-:W-:Y:S05]  /*13a40*/  BSYNC B1 ;  /* 0x0000000000017941 */ /* 0x000fea0003800000 */
.L_x_19474:
[----:B------:R-:W-:Y:S05]  /*13a50*/  BRA `(.L_x_19481) ;  /* 0x0000011000007947 */ /* 0x000fea0003800000 */
.L_x_19473:
[----:B0----5:R-:W-:-:S05]  /*13a60*/  PRMT R5, R23, 0x5410, RZ ;  /* 0x0000541017057816 */ /* 0x021fca00000000ff */
[----:B------:R-:W2:Y:S02]  /*13a70*/  ATOM.E.ADD.F16x2.RN.STRONG.GPU P0, RZ, [R2.64], R5 ;  /* 0x0000000502ff798a */ /* 0x000ea4000810e9e4 */
[----:B--2---:R-:W-:Y:S05]  /*13a80*/  @P0 BRA `(.L_x_19481) ;  /* 0x000000e000000947 */ /* 0x004fea0003800000 */
[----:B------:R-:W0:Y:S02]  /*13a90*/  QSPC.E.S P0, RZ, [R2] ;  /* 0x0000000002ff73aa */ /* 0x000e240000000500 */
[----:B0-----:R-:W-:Y:S05]  /*13aa0*/  @!P0 BRA `(.L_x_19482) ;  /* 0x0000009000008947 */ /* 0x001fea0003800000 */
[----:B------:R-:W-:-:S05]  /*13ab0*/  LOP3.LUT R4, R2, 0xffffff, RZ, 0xc0, !PT ;  /* 0x00ffffff02047812 */ /* 0x000fca00078ec0ff */
.L_x_19483:
        /* <DEDUP_REMOVED lines=8> */
.L_x_19482:
[----:B------:R-:W2:Y:S02]  /*13b40*/  LD.E R0, [R2.64] ;  /* 0x0000002402007980 */ /* 0x000ea4000c101900 */
[----:B--2---:R-:W-:-:S05]  /*13b50*/  IMAD.IADD R5, R5, 0x1, R0 ;  /* 0x0000000105057824 */ /* 0x004fca00078e0200 */
[----:B------:R0:W-:Y:S02]  /*13b60*/  ST.E [R2.64], R5 ;  /* 0x0000000502007985 */ /* 0x0001e4000c101924 */
.L_x_19481:
[----:B------:R-:W-:Y:S05]  /*13b70*/  BSYNC B0 ;  /* 0x0000000000007941 */ /* 0x000fea0003800000 */
.L_x_19472:
[----:B------:R-:W-:Y:S01]  /*13b80*/  IADD3 R17, R17, 0x80, RZ ;  /* 0x0000008011117810 */ /* 0x000fe20007ffe0ff */
[----:B0-----:R-:W-:-:S03]  /*13b90*/  IMAD.MOV.U32 R3, RZ, RZ, RZ ;  /* 0x000000ffff037224 */ /* 0x001fc600078e00ff */
[----:B------:R-:W-:Y:S02]  /*13ba0*/  MOV R2, R17 ;  /* 0x0000001100027202 */ /* 0x000fe40000000f00 */
.L_x_19392:
[----:B------:R-:W-:Y:S05]  /*13bb0*/  BSYNC B6 ;  /* 0x0000000000067941 */ /* 0x000fea0003800000 */
.L_x_19391:
        /* <DEDUP_REMOVED lines=231> */
.L_x_19484:
        /* <DEDUP_REMOVED lines=33> */
.L_x_19486:
[----:B------:R-:W-:Y:S05]  /*14c40*/  BSYNC B6 ;  /* 0x0000000000067941 */ /* 0x000fea0003800000 */
.L_x_19485:
        /* <DEDUP_REMOVED lines=35> */
.L_x_19489:
        /* <DEDUP_REMOVED lines=23> */
.L_x_19490:
[----:B------:R-:W-:Y:S05]  /*14ff0*/  BSYNC B0 ;  /* 0x0000000000007941 */ /* 0x000fea0003800000 */
.L_x_19488:
        /* <DEDUP_REMOVED lines=28> */
.L_x_19492:
        /* <DEDUP_REMOVED lines=23> */
.L_x_19493:
[----:B------:R-:W-:Y:S05]  /*15330*/  BSYNC B0 ;  /* 0x0000000000007941 */ /* 0x000fea0003800000 */
.L_x_19491:
        /* <DEDUP_REMOVED lines=29> */
.L_x_19495:
        /* <DEDUP_REMOVED lines=23> */
.L_x_19496:
[----:B------:R-:W-:Y:S05]  /*15680*/  BSYNC B0 ;  /* 0x0000000000007941 */ /* 0x000fea0003800000 */
.L_x_19494:
        /* <DEDUP_REMOVED lines=29> */
.L_x_19498:
        /* <DEDUP_REMOVED lines=23> */
.L_x_19499:
[----:B------:R-:W-:Y:S05]  /*159d0*/  BSYNC B0 ;  /* 0x0000000000007941 */ /* 0x000fea0003800000 */
.L_x_19497:
        /* <DEDUP_REMOVED lines=29> */
.L_x_19501:
        /* <DEDUP_REMOVED lines=23> */
.L_x_19502:
[----:B------:R-:W-:Y:S05]  /*15d20*/  BSYNC B0 ;  /* 0x0000000000007941 */ /* 0x000fea0003800000 */
.L_x_19500:
        /* <DEDUP_REMOVED lines=29> */
.L_x_19504:
        /* <DEDUP_REMOVED lines=23> */
.L_x_19505:
[----:B------:R-:W-:Y:S05]  /*16070*/  BSYNC B0 ;  /* 0x0000000000007941 */ /* 0x000fea0003800000 */
.L_x_19503:
        /* <DEDUP_REMOVED lines=29> */
.L_x_19507:
        /* <DEDUP_REMOVED lines=23> */
.L_x_19508:
[----:B------:R-:W-:Y:S05]  /*163c0*/  BSYNC B0 ;  /* 0x0000000000007941 */ /* 0x000fea0003800000 */
.L_x_19506:
        /* <DEDUP_REMOVED lines=29> */
.L_x_19510:
        /* <DEDUP_REMOVED lines=23> */
.L_x_19511:
[----:B------:R-:W-:Y:S05]  /*16710*/  BSYNC B0 ;  /* 0x0000000000007941 */ /* 0x000fea0003800000 */
.L_x_19509:
        /* <DEDUP_REMOVED lines=29> */
.L_x_19513:
        /* <DEDUP_REMOVED lines=23> */
.L_x_19514:
[----:B------:R-:W-:Y:S05]  /*16a60*/  BSYNC B0 ;  /* 0x0000000000007941 */ /* 0x000fea0003800000 */
.L_x_19512:
        /* <DEDUP_REMOVED lines=29> */
.L_x_19516:
        /* <DEDUP_REMOVED lines=23> */
.L_x_19517:
[----:B------:R-:W-:Y:S05]  /*16db0*/  BSYNC B0 ;  /* 0x0000000000007941 */ /* 0x000fea0003800000 */
.L_x_19515:
        /* <DEDUP_REMOVED lines=29> */
.L_x_19519:
        /* <DEDUP_REMOVED lines=23> */
.L_x_19520:
[----:B------:R-:W-:Y:S05]  /*17100*/  BSYNC B0 ;  /* 0x0000000000007941 */ /* 0x000fea0003800000 */
.L_x_19518:
        /* <DEDUP_REMOVED lines=29> */
.L_x_19522:
        /* <DEDUP_REMOVED lines=23> */
.L_x_19523:
[----:B------:R-:W-:Y:S05]  /*17450*/  BSYNC B0 ;  /* 0x0000000000007941 */ /* 0x000fea0003800000 */
.L_x_19521:
        /* <DEDUP_REMOVED lines=29> */
.L_x_19525:
        /* <DEDUP_REMOVED lines=23> */
.L_x_19526:
[----:B------:R-:W-:Y:S05]  /*177a0*/  BSYNC B0 ;  /* 0x0000000000007941 */ /* 0x000fea0003800000 */
.L_x_19524:
        /* <DEDUP_REMOVED lines=29> */
.L_x_19528:
        /* <DEDUP_REMOVED lines=23> */
.L_x_19529:
[----:B------:R-:W-:Y:S05]  /*17af0*/  BSYNC B0 ;  /* 0x0000000000007941 */ /* 0x000fea0003800000 */
.L_x_19527:
        /* <DEDUP_REMOVED lines=29> */
.L_x_19531:
        /* <DEDUP_REMOVED lines=23> */
.L_x_19532:
[----:B------:R-:W-:Y:S05]  /*17e40*/  BSYNC B0 ;  /* 0x0000000000007941 */ /* 0x000fea0003800000 */
.L_x_19530:
        /* <DEDUP_REMOVED lines=29> */
.L_x_19534:
        /* <DEDUP_REMOVED lines=23> */
.L_x_19535:
[----:B------:R-:W-:Y:S05]  /*18190*/  BSYNC B0 ;  /* 0x0000000000007941 */ /* 0x000fea0003800000 */
.L_x_19533:
        /* <DEDUP_REMOVED lines=29> */
.L_x_19537:
        /* <DEDUP_REMOVED lines=23> */
.L_x_19538:
[----:B------:R-:W-:Y:S05]  /*184e0*/  BSYNC B0 ;  /* 0x0000000000007941 */ /* 0x000fea0003800000 */
.L_x_19536:
        /* <DEDUP_REMOVED lines=29> */
.L_x_19540:
        /* <DEDUP_REMOVED lines=23> */
.L_x_19541:
[----:B------:R-:W-:Y:S05]  /*18830*/  BSYNC B0 ;  /* 0x0000000000007941 */ /* 0x000fea0003800000 */
.L_x_19539:
        /* <DEDUP_REMOVED lines=29> */
.L_x_19543:
        /* <DEDUP_REMOVED lines=23> */
.L_x_19544:
[----:B------:R-:W-:Y:S05]  /*18b80*/  BSYNC B0 ;  /* 0x0000000000007941 */ /* 0x000fea0003800000 */
.L_x_19542:
        /* <DEDUP_REMOVED lines=29> */
.L_x_19546:
        /* <DEDUP_REMOVED lines=23> */
.L_x_19547:
[----:B------:R-:W-:Y:S05]  /*18ed0*/  BSYNC B0 ;  /* 0x0000000000007941 */ /* 0x000fea0003800000 */
.L_x_19545:
        /* <DEDUP_REMOVED lines=29> */
.L_x_19549:
        /* <DEDUP_REMOVED lines=23> */
.L_x_19550:
[----:B------:R-:W-:Y:S05]  /*19220*/  BSYNC B0 ;  /* 0x0000000000007941 */ /* 0x000fea0003800000 */
.L_x_19548:
        /* <DEDUP_REMOVED lines=29> */
.L_x_19552:
        /* <DEDUP_REMOVED lines=23> */
.L_x_19553:
[----:B------:R-:W-:Y:S05]  /*19570*/  BSYNC B0 ;  /* 0x0000000000007941 */ /* 0x000fea0003800000 */
.L_x_19551:
        /* <DEDUP_REMOVED lines=29> */
.L_x_19555:
        /* <DEDUP_REMOVED lines=23> */
.L_x_19556:
[----:B------:R-:W-:Y:S05]  /*198c0*/  BSYNC B0 ;  /* 0x0000000000007941 */ /* 0x000fea0003800000 */
.L_x_19554:
        /* <DEDUP_REMOVED lines=27> */
.L_x_19558:
        /* <DEDUP_REMOVED lines=22> */
.L_x_19559:
[----:B------:R-:W-:Y:S05]  /*19be0*/  BSYNC B0 ;  /* 0x0000000000007941 */ /* 0x000fea0003800000 */
.L_x_19557:
        /* <DEDUP_REMOVED lines=21> */
.L_x_19561:
        /* <DEDUP_REMOVED lines=18> */
.L_x_19562:
[----:B------:R-:W-:Y:S05]  /*19e60*/  BSYNC B0 ;  /* 0x0000000000007941 */ /* 0x000fea0003800000 */
.L_x_19560:
[----:B------:R-:W-:Y:S02]  /*19e70*/  IMAD R3, R3, c[0x0][0x510], RZ ;  /* 0x0001440003037a24 */ /* 0x000fe400078e02ff */
[----:B------:R-:W-:Y:S02]  /*19e80*/  IMAD.MOV.U32 R19, RZ, RZ, R16 ;  /* 0x000000ffff137224 */ /* 0x000fe400078e0010 */
[C---:B------:R-:W-:Y:S02]  /*19e90*/  IMAD R3, R2.reuse, c[0x0][0x514], R3 ;  /* 0x0001450002037a24 */ /* 0x040fe400078e0203 */
[----:B------:R-:W-:-:S05]  /*19ea0*/  IMAD.WIDE.U32 R18, R2, c[0x0][0x510], R18 ;  /* 0x0001440002127a25 */ /* 0x000fca00078e0012 */
[----:B------:R-:W-:Y:S02]  /*19eb0*/  IADD3 R16, R19, R3, RZ ;  /* 0x0000000313107210 */ /* 0x000fe40007ffe0ff */
.L_x_19487:
        /* <DEDUP_REMOVED lines=14> */
[----:B0-----:R-:W-:Y:S02]  /*19fa0*/  ISETP.GT.U32.AND P1, PT, R18, RZ, PT ;  /* 0x000000ff1200720c */ /* 0x001fe40003f24070 */
        /* <DEDUP_REMOVED lines=8> */
[----:B------:R-:W-:-:S03]  /*1a030*/  LOP3.LUT R0, R2, 0x2, RZ, 0xc0, !PT ;  /* 0x0000000202007812 */ /* 0x000fc600078ec0ff */
[----:B------:R0:W1:Y:S01]  /*1a040*/  LD.E R7, [R4.64] ;  /* 0x0000000404077980 */ /* 0x000062000c101900 */
[----:B------:R-:W-:-:S04]  /*1a050*/  ISETP.EQ.U32.AND P0, PT, R0, RZ, PT ;  /* 0x000000ff0000720c */ /* 0x000fc80003f02070 */
[----:B------:R-:W-:Y:S02]  /*1a060*/  SEL R6, R6, 0x7610, P0 ;  /* 0x0000761006067807 */ /* 0x000fe40000000000 */
.L_x_19565:
[----:B-1---5:R-:W-:-:S05]  /*1a070*/  HADD2 R0, R7, R23.H0_H0 ;  /* 0x2000001707007230 */ /* 0x022fca0000000000 */
[----:B------:R-:W-:-:S05]  /*1a080*/  PRMT R9, R7, R6, R0 ;  /* 0x0000000607097216 */ /* 0x000fca0000000000 */
[----:B------:R-:W1:Y:S02]  /*1a090*/  ATOM.E.CAS.STRONG.GPU PT, R0, [R4], R7, R9 ;  /* 0x000000070400738b */ /* 0x000e6400001ee109 */
[----:B-1----:R-:W-:Y:S02]  /*1a0a0*/  ISETP.NE.U32.AND P0, PT, R0, R7, PT ;  /* 0x000000070000720c */ /* 0x002fe40003f05070 */
[----:B------:R-:W-:-:S11]  /*1a0b0*/  MOV R7, R0 ;  /* 0x0000000000077202 */ /* 0x000fd60000000f00 */
[----:B------:R-:W-:Y:S05]  /*1a0c0*/  @P0 BRA `(.L_x_19565) ;  /* 0xffffffa000000947 */ /* 0x000fea000383ffff */
[----:B------:R-:W-:Y:S05]  /*1a0d0*/  EXIT ;  /* 0x000000000000794d */ /* 0x000fea0003800000 */
.L_x_19564:
[----:B-----5:R-:W-:-:S05]  /*1a0e0*/  PRMT R5, RZ, 0x5410, R23 ;  /* 0x00005410ff057816 */ /* 0x020fca0000000017 */
[----:B------:R-:W2:Y:S02]  /*1a0f0*/  ATOM.E.ADD.F16x2.RN.STRONG.GPU P0, RZ, [R2.64+-0x2], R5 ;  /* 0xfffffe0502ff798a */ /* 0x000ea4000810e9e4 */
[----:B--2---:R-:W-:Y:S05]  /*1a100*/  @P0 EXIT ;  /* 0x000000000000094d */ /* 0x004fea0003800000 */
[----:B------:R-:W0:Y:S02]  /*1a110*/  QSPC.E.S P0, RZ, [R2+-0x2] ;  /* 0xfffffe0002ff73aa */ /* 0x000e240000000500 */
[----:B0-----:R-:W-:Y:S05]  /*1a120*/  @!P0 BRA `(.L_x_19566) ;  /* 0x000000a000008947 */ /* 0x001fea0003800000 */
[----:B------:R-:W-:-:S04]  /*1a130*/  IADD3 R2, R2, -0x2, RZ ;  /* 0xfffffffe02027810 */ /* 0x000fc80007ffe0ff */
[----:B------:R-:W-:-:S05]  /*1a140*/  LOP3.LUT R4, R2, 0xffffff, RZ, 0xc0, !PT ;  /* 0x00ffffff02047812 */ /* 0x000fca00078ec0ff */
.L_x_19567:
[----:B------:R-:W0:Y:S02]  /*1a150*/  LDS R2, [R4] ;  /* 0x0000000004027984 */ /* 0x000e240000000800 */
[C---:B0-----:R-:W-:Y:S02]  /*1a160*/  HADD2 R0, R2.reuse.H1_H1, R23.H0_H0 ;  /* 0x2000001702007230 */ /* 0x041fe40000000c00 */
[----:B------:R-:W-:-:S05]  /*1a170*/  HADD2 R3, R2.H0_H0, RZ.H0_H0 ;  /* 0x200000ff02037230 */ /* 0x000fca0000000800 */
[----:B------:R-:W-:-:S06]  /*1a180*/  PRMT R3, R3, 0x5410, R0 ;  /* 0x0000541003037816 */ /* 0x000fcc0000000000 */
[----:B------:R-:W0:Y:S02]  /*1a190*/  ATOMS.CAST.SPIN R3, [R4], R2, R3 ;  /* 0x000000020403738d */ /* 0x000e240001800003 */
[----:B0-----:R-:W-:-:S13]  /*1a1a0*/  ISETP.EQ.U32.AND P0, PT, R3, 0x1, PT ;  /* 0x000000010300780c */ /* 0x001fda0003f02070 */
[----:B------:R-:W-:Y:S05]  /*1a1b0*/  @!P0 BRA `(.L_x_19567) ;  /* 0xffffff9000008947 */ /* 0x000fea000383ffff */
[----:B------:R-:W-:Y:S05]  /*1a1c0*/  EXIT ;  /* 0x000000000000794d */ /* 0x000fea0003800000 */
.L_x_19566:
[----:B------:R-:W2:Y:S02]  /*1a1d0*/  LD.E R0, [R2.64+-0x2] ;  /* 0xfffffe2402007980 */ /* 0x000ea4000c101900 */
[----:B--2---:R-:W-:-:S05]  /*1a1e0*/  IMAD.IADD R5, R5, 0x1, R0 ;  /* 0x0000000105057824 */ /* 0x004fca00078e0200 */
[----:B------:R-:W-:Y:S01]  /*1a1f0*/  ST.E [R2.64+-0x2], R5 ;  /* 0xfffffe0502007985 */ /* 0x000fe2000c101924 */
[----:B------:R-:W-:Y:S05]  /*1a200*/  EXIT ;  /* 0x000000000000794d */ /* 0x000fea0003800000 */
.L_x_19563:
[----:B0----5:R-:W-:-:S05]  /*1a210*/  PRMT R5, R23, 0x5410, RZ ;  /* 0x0000541017057816 */ /* 0x021fca00000000ff */
[----:B------:R-:W2:Y:S02]  /*1a220*/  ATOM.E.ADD.F16x2.RN.STRONG.GPU P0, RZ, [R2.64], R5 ;  /* 0x0000000502ff798a */ /* 0x000ea4000810e9e4 */
[----:B--2---:R-:W-:Y:S05]  /*1a230*/  @P0 EXIT ;  /* 0x000000000000094d */ /* 0x004fea0003800000 */
[----:B------:R-:W0:Y:S02]  /*1a240*/  QSPC.E.S P0, RZ, [R2] ;  /* 0x0000000002ff73aa */ /* 0x000e240000000500 */
[----:B0-----:R-:W-:Y:S05]  /*1a250*/  @!P0 BRA `(.L_x_19568) ;  /* 0x0000009000008947 */ /* 0x001fea0003800000 */
[----:B------:R-:W-:-:S05]  /*1a260*/  LOP3.LUT R4, R2, 0xffffff, RZ, 0xc0, !PT ;  /* 0x00ffffff02047812 */ /* 0x000fca00078ec0ff */
.L_x_19569:
[----:B------:R-:W0:Y:S02]  /*1a270*/  LDS R2, [R4] ;  /* 0x0000000004027984 */ /* 0x000e240000000800 */
[C---:B0-----:R-:W-:Y:S02]  /*1a280*/  HADD2 R0, R2.reuse.H1_H1, RZ.H0_H0 ;  /* 0x200000ff02007230 */ /* 0x041fe40000000c00 */
[----:B------:R-:W-:-:S05]  /*1a290*/  HADD2 R3, R2.H0_H0, R23.H0_H0 ;  /* 0x2000001702037230 */ /* 0x000fca0000000800 */
[----:B------:R-:W-:-:S06]  /*1a2a0*/  PRMT R3, R3, 0x5410, R0 ;  /* 0x0000541003037816 */ /* 0x000fcc0000000000 */
[----:B------:R-:W0:Y:S02]  /*1a2b0*/  ATOMS.CAST.SPIN R3, [R4], R2, R3 ;  /* 0x000000020403738d */ /* 0x000e240001800003 */
[----:B0-----:R-:W-:-:S13]  /*1a2c0*/  ISETP.EQ.U32.AND P0, PT, R3, 0x1, PT ;  /* 0x000000010300780c */ /* 0x001fda0003f02070 */
[----:B------:R-:W-:Y:S05]  /*1a2d0*/  @!P0 BRA `(.L_x_19569) ;  /* 0xffffff9000008947 */ /* 0x000fea000383ffff */
[----:B------:R-:W-:Y:S05]  /*1a2e0*/  EXIT ;  /* 0x000000000000794d */ /* 0x000fea0003800000 */
.L_x_19568:
[----:B------:R-:W2:Y:S02]  /*1a2f0*/  LD.E R0, [R2.64] ;  /* 0x0000002402007980 */ /* 0x000ea4000c101900 */
[----:B--2---:R-:W-:-:S05]  /*1a300*/  IADD3 R5, R5, R0, RZ ;  /* 0x0000000005057210 */ /* 0x004fca0007ffe0ff */
[----:B------:R-:W-:Y:S01]  /*1a310*/  ST.E [R2.64], R5 ;  /* 0x0000000502007985 */ /* 0x000fe2000c101924 */
[----:B------:R-:W-:Y:S05]  /*1a320*/  EXIT ;  /* 0x000000000000794d */ /* 0x000fea0003800000 */
        .weak           $__internal_34_$__cuda_sm20_div_u64
        .type           $__internal_34_$__cuda_sm20_div_u64,@function
        .size           $__internal_34_$__cuda_sm20_div_u64,($__internal_35_$__cuda_sm20_rem_u64 - $__internal_34_$__cuda_sm20_div_u64)
$__internal_34_$__cuda_sm20_div_u64:
        /* <DEDUP_REMOVED lines=69> */
[----:B------:R-:W-:Y:S06]  /*1a780*/  RET.REL.NODEC R4 `(_ZN2at6native24index_elementwise_kernelILi128ELi4EZNS0_20cuda_take_put_kernelIN3c104HalfElZZZZZNS0_10put_kernelERNS_14TensorIteratorERKNS_10TensorBaseEbENKUlvE_clEvENKUlvE8_clEvENKUlvE_clEvENKUlvE0_clEvEUlRS4_lE_EEvS6_S9_RKT1_EUliE_EEvlSG_) ;  /* 0xfffe587004007950 */ /* 0x000fec0003c3ffff */
        .weak           $__internal_35_$__cuda_sm20_rem_u64
        .type           $__internal_35_$__cuda_sm20_rem_u64,@function
        .size           $__internal_35_$__cuda_sm20_rem_u64,(.L_x_27401 - $__internal_35_$__cuda_sm20_rem_u64)
$__internal_35_$__cuda_sm20_rem_u64:
        /* <DEDUP_REMOVED lines=64> */
[----:B------:R-:W-:Y:S06]  /*1ab90*/  RET.REL.NODEC R2 `(_ZN2at6native24index_elementwise_kernelILi128ELi4EZNS0_20cuda_take_put_kernelIN3c104HalfElZZZZZNS0_10put_kernelERNS_14TensorIteratorERKNS_10TensorBaseEbENKUlvE_clEvENKUlvE8_clEvENKUlvE_clEvENKUlvE0_clEvEUlRS4_lE_EEvS6_S9_RKT1_EUliE_EEvlSG_) ;  /* 0xfffe546002007950 */ /* 0x000fec0003c3ffff */
.L_x_19570:
        /* <DEDUP_REMOVED lines=14> */
.L_x_27401:


//--------------------- .text._ZN2at6native24index_elementwise_kernelILi128ELi4EZNS0_20cuda_take_put_kernelIN3c104HalfEiZZZZZNS0_10put_kernelERNS_14TensorIteratorERKNS_10TensorBaseEbENKUlvE_clEvENKUlvE8_clEvENKUlvE_clEvENKUlvE_clEvEUlRS4_iE0_EEvS6_S9_RKT1_EUliE_EEvlSG_ --------------------------
	.section	.text._ZN2at6native24index_elementwise_kernelILi128ELi4EZNS0_20cuda_take_put_kernelIN3c104HalfEiZZZZZNS0_10put_kernelERNS_14TensorIteratorERKNS_10TensorBaseEbENKUlvE_clEvENKUlvE8_clEvENKUlvE_clEvENKUlvE_clEvEUlRS4_iE0_EEvS6_S9_RKT1_EUliE_EEvlSG_,"ax",@progbits
	.sectioninfo	@"SHI_REGISTERS=28"
	.align	128
        .global         _ZN2at6native24index_elementwise_kernelILi128ELi4EZNS0_20cuda_take_put_kernelIN3c104HalfEiZZZZZNS0_10put_kernelERNS_14TensorIteratorERKNS_10TensorBaseEbENKUlvE_clEvENKUlvE8_clEvENKUlvE_clEvENKUlvE_clEvEUlRS4_iE0_EEvS6_S9_RKT1_EUliE_EEvlSG_
        .type           _ZN2at6native24index_elementwise_kernelILi128ELi4EZNS0_20cuda_take_put_kernelIN3c104HalfEiZZZZZNS0_10put_kernelERNS_14TensorIteratorERKNS_10TensorBaseEbENKUlvE_clEvENKUlvE8_clEvENKUlvE_clEvENKUlvE_clEvEUlRS4_iE0_EEvS6_S9_RKT1_EUliE_EEvlSG_,@function
        .size           _ZN2at6native24index_elementwise_kernelILi128ELi4EZNS0_20cuda_take_put_kernelIN3c104HalfEiZZZZZNS0_10put_kernelERNS_14TensorIteratorERKNS_10TensorBaseEbENKUlvE_clEvENKUlvE8_clEvENKUlvE_clEvENKUlvE_clEvEUlRS4_iE0_EEvS6_S9_RKT1_EUliE_EEvlSG_,(.L_x_27561 - _ZN2at6native24index_elementwise_kernelILi128ELi4EZNS0_20cuda_take_put_kernelIN3c104HalfEiZZZZZNS0_10put_kernelERNS_14TensorIteratorERKNS_10TensorBaseEbENKUlvE_clEvENKUlvE8_clEvENKUlvE_clEvENKUlvE_clEvEUlRS4_iE0_EEvS6_S9_RKT1_EUliE_EEvlSG_)
        .other          _ZN2at6native24index_elementwise_kernelILi128ELi4EZNS0_20cuda_take_put_kernelIN3c104HalfEiZZZZZNS0_10put_kernelERNS_14TensorIteratorERKNS_10TensorBaseEbENKUlvE_clEvENKUlvE8_clEvENKUlvE_clEvENKUlvE_clEvEUlRS4_iE0_EEvS6_S9_RKT1_EUliE_EEvlSG_,@"STO_CUDA_ENTRY STV_DEFAULT"
_ZN2at6native24index_elementwise_kernelILi128ELi4EZNS0_20cuda_take_put_kernelIN3c104HalfEiZZZZZNS0_10put_kernelERNS_14TensorIteratorERKNS_10TensorBaseEbENKUlvE_clEvENKUlvE8_clEvENKUlvE_clEvENKUlvE_clEvEUlRS4_iE0_EEvS6_S9_RKT1_EUliE_EEvlSG_:
.text._ZN2at6native24index_elementwise_kernelILi128ELi4EZNS0_20cuda_take_put_kernelIN3c104HalfEiZZZZZNS0_10put_kernelERNS_14TensorIteratorERKNS_10TensorBaseEbENKUlvE_clEvENKUlvE8_clEvENKUlvE_clEvENKUlvE_clEvEUlRS4_iE0_EEvS6_S9_RKT1_EUliE_EEvlSG_:
        /* <DEDUP_REMOVED lines=239> */
.L_x_19573:
        /* <DEDUP_REMOVED lines=33> */
.L_x_19575:
[----:B------:R-:W-:Y:S05]  /*1100*/  BSYNC B6 ;  /* 0x0000000000067941 */ /* 0x000fea0003800000 */
.L_x_19574:
        /* <DEDUP_REMOVED lines=209> */
.L_x_19576:
        /* <DEDUP_REMOVED lines=8> */
.L_x_19572:
[----:B------:R-:W-:Y:S05]  /*1ea0*/  BSYNC B7 ;  /* 0x0000000000077941 */ /* 0x000fea0003800000 */
.L_x_19571:
        /* <DEDUP_REMOVED lines=233> */
.L_x_19579:
        /* <DEDUP_REMOVED lines=33> */
.L_x_19581:
[----:B------:R-:W-:Y:S05]  /*2f50*/  BSYNC B6 ;  /* 0x0000000000067941 */ /* 0x000fea0003800000 */
.L_x_19580:
        /* <DEDUP_REMOVED lines=209> */
.L_x_19582:
[----:B------:R-:W2:Y:S01]  /*3c70*/  LDG.E.U16 R19, [R18.64] ;  /* 0x0000002412137981 */ /* 0x000ea2000c1e1500 */
[----:B------:R-:W-:Y:S02]  /*3c80*/  MOV R2, 0x2 ;  /* 0x0000000200027802 */ /* 0x000fe40000000f00 */
[----:B------:R-:W-:-:S03]  /*3c90*/  IADD3 R23, R23, 0x80, RZ ;  /* 0x0000008017177810 */ /* 0x000fc60007ffe0ff */
[----:B------:R-:W-:-:S05]  /*3ca0*/  IMAD.WIDE R2, R3, R2, c[0x0][0x510] ;  /* 0x0001440003027625 */ /* 0x000fca00078e0202 */
[----:B--2---:R0:W-:Y:S02]  /*3cb0*/  STG.E.U16 [R2.64], R19 ;  /* 0x0000001302007986 */ /* 0x0041e4000c101524 */
[----:B0-----:R-:W-:Y:S02]  /*3cc0*/  MOV R2, R23 ;  /* 0x0000001700027202 */ /* 0x001fe40000000f00 */
[----:B------:R-:W-:Y:S02]  /*3cd0*/  MOV R3, RZ ;  /* 0x000000ff00037202 */ /* 0x000fe40000000f00 */
.L_x_19578:
[----:B------:R-:W-:Y:S05]  /*3ce0*/  BSYNC B7 ;  /* 0x0000000000077941 */ /* 0x000fea0003800000 */
.L_x_19577:
        /* <DEDUP_REMOVED lines=233> */
.L_x_19585:
        /* <DEDUP_REMOVED lines=33> */
.L_x_19587:
[----:B------:R-:W-:Y:S05]  /*4d90*/  BSYNC B6 ;  /* 0x0000000000067941 */ /* 0x000fea0003800000 */
.L_x_19586:
        /* <DEDUP_REMOVED lines=209> */
.L_x_19588:
[----:B------:R-:W2:Y:S01]  /*5ab0*/  LDG.E.U16 R19, [R18.64] ;  /* 0x0000002412137981 */ /* 0x000ea2000c1e1500 */
[----:B------:R-:W-:Y:S01]  /*5ac0*/  IMAD.MOV.U32 R2, RZ, RZ, 0x2 ;  /* 0x00000002ff027424 */ /* 0x000fe200078e00ff */
[----:B------:R-:W-:-:S03]  /*5ad0*/  IADD3 R23, R23, 0x80, RZ ;  /* 0x0000008017177810 */ /* 0x000fc60007ffe0ff */
[----:B------:R-:W-:-:S05]  /*5ae0*/  IMAD.WIDE R2, R3, R2, c[0x0][0x510] ;  /* 0x0001440003027625 */ /* 0x000fca00078e0202 */
[----:B--2---:R0:W-:Y:S02]  /*5af0*/  STG.E.U16 [R2.64], R19 ;  /* 0x0000001302007986 */ /* 0x0041e4000c101524 */
[----:B0-----:R-:W-:Y:S02]  /*5b00*/  MOV R2, R23 ;  /* 0x0000001700027202 */ /* 0x001fe40000000f00 */
[----:B------:R-:W-:Y:S02]  /*5b10*/  MOV R3, RZ ;  /* 0x000000ff00037202 */ /* 0x000fe40000000f00 */
.L_x_19584:
[----:B------:R-:W-:Y:S05]  /*5b20*/  BSYNC B7 ;  /* 0x0000000000077941 */ /* 0x000fea0003800000 */
.L_x_19583:
        /* <DEDUP_REMOVED lines=232> */
.L_x_19589:
        /* <DEDUP_REMOVED lines=33> */
.L_x_19591:
[----:B------:R-:W-:Y:S05]  /*6bc0*/  BSYNC B6 ;  /* 0x0000000000067941 */ /* 0x000fea0003800000 */
.L_x_19590:
        /* <DEDUP_REMOVED lines=209> */
.L_x_19592:
[----:B------:R-:W2:Y:S01]  /*78e0*/  LDG.E.U16 R19, [R18.64] ;  /* 0x0000002412137981 */ /* 0x000ea2000c1e1500 */
[----:B------:R-:W-:-:S05]  /*78f0*/  MOV R2, 0x2 ;  /* 0x0000000200027802 */ /* 0x000fca0000000f00 */
[----:B------:R-:W-:-:S05]  /*7900*/  IMAD.WIDE R2, R3, R2, c[0x0][0x510] ;  /* 0x0001440003027625 */ /* 0x000fca00078e0202 */
[----:B--2---:R-:W-:Y:S01]  /*7910*/  STG.E.U16 [R2.64], R19 ;  /* 0x0000001302007986 */ /* 0x004fe2000c101524 */
[----:B------:R-:W-:Y:S05]  /*7920*/  EXIT ;  /* 0x000000000000794d */ /* 0x000fea0003800000 */
.L_x_19593:
        /* <DEDUP_REMOVED lines=13> */
.L_x_27561:


//--------------------- .text._ZN2at6native24index_elementwise_kernelILi128ELi4EZNS0_20cuda_take_put_kernelIN3c104HalfEiZZZZZNS0_10put_kernelERNS_14TensorIteratorERKNS_10TensorBaseEbENKUlvE_clEvENKUlvE8_clEvENKUlvE_clEvENKUlvE_clEvEUlRS4_iE_EEvS6_S9_RKT1_EUliE_EEvlSG_ --------------------------
	.section	.text._ZN2at6native24index_elementwise_kernelILi128ELi4EZNS0_20cuda_take_put_kernelIN3c104HalfEiZZZZZNS0_10put_kernelERNS_14TensorIteratorERKNS_10TensorBaseEbENKUlvE_clEvENKUlvE8_clEvENKUlvE_clEvENKUlvE_clEvEUlRS4_iE_EEvS6_S9_RKT1_EUliE_EEvlSG_,"ax",@progbits
	.sectioninfo	@"SHI_REGISTERS=28"
	.align	128
        .global         _ZN2at6native24index_elementwise_kernelILi128ELi4EZNS0_20cuda_take_put_kernelIN3c104HalfEiZZZZZNS0_10put_kernelERNS_14TensorIteratorERKNS_10TensorBaseEbENKUlvE_clEvENKUlvE8_clEvENKUlvE_clEvENKUlvE_clEvEUlRS4_iE_EEvS6_S9_RKT1_EUliE_EEvlSG_
        .type           _ZN2at6native24index_elementwise_kernelILi128ELi4EZNS0_20cuda_take_put_kernelIN3c104HalfEiZZZZZNS0_10put_kernelERNS_14TensorIteratorERKNS_10TensorBaseEbENKUlvE_clEvENKUlvE8_clEvENKUlvE_clEvENKUlvE_clEvEUlRS4_iE_EEvS6_S9_RKT1_EUliE_EEvlSG_,@function
        .size           _ZN2at6native24index_elementwise_kernelILi128ELi4EZNS0_20cuda_take_put_kernelIN3c104HalfEiZZZZZNS0_10put_kernelERNS_14TensorIteratorERKNS_10TensorBaseEbENKUlvE_clEvENKUlvE8_clEvENKUlvE_clEvENKUlvE_clEvEUlRS4_iE_EEvS6_S9_RKT1_EUliE_EEvlSG_,(.L_x_27562 - _ZN2at6native24index_elementwise_kernelILi128ELi4EZNS0_20cuda_take_put_kernelIN3c104HalfEiZZZZZNS0_10put_kernelERNS_14TensorIteratorERKNS_10TensorBaseEbENKUlvE_clEvENKUlvE8_clEvENKUlvE_clEvENKUlvE_clEvEUlRS4_iE_EEvS6_S9_RKT1_EUliE_EEvlSG_)
        .other          _ZN2at6native24index_elementwise_kernelILi128ELi4EZNS0_20cuda_take_put_kernelIN3c104HalfEiZZZZZNS0_10put_kernelERNS_14TensorIteratorERKNS_10TensorBaseEbENKUlvE_clEvENKUlvE8_clEvENKUlvE_clEvENKUlvE_clEvEUlRS4_iE_EEvS6_S9_RKT1_EUliE_EEvlSG_,@"STO_CUDA_ENTRY STV_DEFAULT"
_ZN2at6native24index_elementwise_kernelILi128ELi4EZNS0_20cuda_take_put_kernelIN3c104HalfEiZZZZZNS0_10put_kernelERNS_14TensorIteratorERKNS_10TensorBaseEbENKUlvE_clEvENKUlvE8_clEvENKUlvE_clEvENKUlvE_clEvEUlRS4_iE_EEvS6_S9_RKT1_EUliE_EEvlSG_:
.text._ZN2at6native24index_elementwise_kernelILi128ELi4EZNS0_20cuda_take_put_kernelIN3c104HalfEiZZZZZNS0_10put_kernelERNS_14TensorIteratorERKNS_10TensorBaseEbENKUlvE_clEvENKUlvE8_clEvENKUlvE_clEvENKUlvE_clEvEUlRS4_iE_EEvS6_S9_RKT1_EUliE_EEvlSG_:
        /* <DEDUP_REMOVED lines=239> */
.L_x_19596:
        /* <DEDUP_REMOVED lines=33> */
.L_x_19598:
[----:B------:R-:W-:Y:S05]  /*1100*/  BSYNC B6 ;  /* 0x0000000000067941 */ /* 0x000fea0003800000 */
.L_x_19597:
        /* <DEDUP_REMOVED lines=209> */
.L_x_19599:
[----:B------:R0:W5:Y:S01]  /*1e20*/  LDG.E.U16 R18, [R18.64] ;  /* 0x0000002412127981 */ /* 0x000162000c1e1500 */
[----:B------:R-:W-:Y:S01]  /*1e30*/  MOV R4, 0x2 ;  /* 0x0000000200047802 */ /* 0x000fe20000000f00 */
[----:B------:R-:W-:Y:S01]  /*1e40*/  UMOV UR4, 0x1 ;  /* 0x0000000100047882 */ /* 0x000fe20000000000 */
[----:B------:R-:W-:Y:S01]  /*1e50*/  BSSY B0, `(.L_x_19600) ;  /* 0x0000044000007945 */ /* 0x000fe20003800000 */
[----:B------:R-:W-:Y:S02]  /*1e60*/  ULDC UR5, c[0x0][0x510] ;  /* 0x0001440000057ab9 */ /* 0x000fe40000000800 */
        /* <DEDUP_REMOVED lines=12> */
[C---:B------:R-:W-:Y:S01]  /*1f30*/  LOP3.LUT R2, R4.reuse, 0xfffffffd, RZ, 0xc0, !PT ;  /* 0xfffffffd04027812 */ /* 0x040fe200078ec0ff */
[----:B------:R-:W-:Y:S01]  /*1f40*/  IMAD.MOV.U32 R3, RZ, RZ, R5 ;  /* 0x000000ffff037224 */ /* 0x000fe200078e0005 */
[----:B------:R-:W-:Y:S01]  /*1f50*/  ULDC.64 UR4, c[0x0][0x118] ;  /* 0x0000460000047ab9 */ /* 0x000fe20000000a00 */
[----:B------:R-:W-:Y:S01]  /*1f60*/  LOP3.LUT R0, R4, 0x2, RZ, 0xc0, !PT ;  /* 0x0000000204007812 */ /* 0x000fe200078ec0ff */
[----:B------:R-:W-:Y:S02]  /*1f70*/  BSSY B2, `(.L_x_19604) ;  /* 0x000000b000027945 */ /* 0x000fe40003800000 */
[----:B------:R0:W1:Y:S01]  /*1f80*/  LD.E R7, [R2.64] ;  /* 0x0000000402077980 */ /* 0x000062000c101900 */
[----:B------:R-:W-:Y:S01]  /*1f90*/  ISETP.EQ.U32.AND P0, PT, R0, RZ, PT ;  /* 0x000000ff0000720c */ /* 0x000fe20003f02070 */
[----:B------:R-:W-:-:S10]  /*1fa0*/  HFMA2.MMA R0, -RZ, RZ, 0, 0.19775390625 ;  /* 0x00003254ff007435 */ /* 0x000fd400000001ff */
[----:B0-----:R-:W-:Y:S02]  /*1fb0*/  SEL R6, R0, 0x7610, P0 ;  /* 0x0000761000067807 */ /* 0x001fe40000000000 */
.L_x_19605:
[----:B-1---5:R-:W-:-:S05]  /*1fc0*/  HADD2 R0, R7, R18.H0_H0 ;  /* 0x2000001207007230 */ /* 0x022fca0000000000 */
[----:B------:R-:W-:-:S05]  /*1fd0*/  PRMT R9, R7, R6, R0 ;  /* 0x0000000607097216 */ /* 0x000fca0000000000 */
[----:B------:R-:W0:Y:S02]  /*1fe0*/  ATOM.E.CAS.STRONG.GPU PT, R0, [R2], R7, R9 ;  /* 0x000000070200738b */ /* 0x000e2400001ee109 */
[----:B0-----:R-:W-:Y:S02]  /*1ff0*/  ISETP.NE.U32.AND P0, PT, R0, R7, PT ;  /* 0x000000070000720c */ /* 0x001fe40003f05070 */
[----:B------:R-:W-:-:S11]  /*2000*/  MOV R7, R0 ;  /* 0x0000000000077202 */ /* 0x000fd60000000f00 */
[----:B------:R-:W-:Y:S05]  /*2010*/  @P0 BRA `(.L_x_19605) ;  /* 0xffffffa000000947 */ /* 0x000fea000383ffff */
[----:B------:R-:W-:Y:S05]  /*2020*/  BSYNC B2 ;  /* 0x0000000000027941 */ /* 0x000fea0003800000 */
.L_x_19604:
[----:B------:R-:W-:Y:S05]  /*2030*/  BRA `(.L_x_19606) ;  /* 0x0000012000007947 */ /* 0x000fea0003800000 */
.L_x_19603:
[----:B-----5:R-:W-:-:S05]  /*2040*/  PRMT R3, RZ, 0x5410, R18 ;  /* 0x00005410ff037816 */ /* 0x020fca0000000012 */
[----:B------:R-:W2:Y:S02]  /*2050*/  ATOM.E.ADD.F16x2.RN.STRONG.GPU P0, RZ, [R4.64+-0x2], R3 ;  /* 0xfffffe0304ff798a */ /* 0x000ea4000810e9e4 */
[----:B--2---:R-:W-:Y:S05]  /*2060*/  @P0 BRA `(.L_x_19606) ;  /* 0x000000f000000947 */ /* 0x004fea0003800000 */
[----:B------:R-:W0:Y:S02]  /*2070*/  QSPC.E.S P0, RZ, [R4+-0x2] ;  /* 0xfffffe0004ff73aa */ /* 0x000e240000000500 */
[----:B0-----:R-:W-:Y:S05]  /*2080*/  @!P0 BRA `(.L_x_19607) ;  /* 0x000000a000008947 */ /* 0x001fea0003800000 */
[----:B------:R-:W-:-:S04]  /*2090*/  IADD3 R4, R4, -0x2, RZ ;  /* 0xfffffffe04047810 */ /* 0x000fc80007ffe0ff */
[----:B------:R-:W-:-:S05]  /*20a0*/  LOP3.LUT R4, R4, 0xffffff, RZ, 0xc0, !PT ;  /* 0x00ffffff04047812 */ /* 0x000fca00078ec0ff */
.L_x_19608:
        /* <DEDUP_REMOVED lines=8> */
.L_x_19607:
[----:B------:R-:W2:Y:S02]  /*2130*/  LD.E R0, [R4.64+-0x2] ;  /* 0xfffffe2404007980 */ /* 0x000ea4000c101900 */
[----:B--2---:R-:W-:-:S05]  /*2140*/  IMAD.IADD R3, R3, 0x1, R0 ;  /* 0x0000000103037824 */ /* 0x004fca00078e0200 */
[----:B------:R0:W-:Y:S02]  /*2150*/  ST.E [R4.64+-0x2], R3 ;  /* 0xfffffe0304007985 */ /* 0x0001e4000c101924 */
.L_x_19606:
[----:B------:R-:W-:Y:S05]  /*2160*/  BSYNC B1 ;  /* 0x0000000000017941 */ /* 0x000fea0003800000 */
.L_x_19602:
[----:B------:R-:W-:Y:S05]  /*2170*/  BRA `(.L_x_19609) ;  /* 0x0000011000007947 */ /* 0x000fea0003800000 */
.L_x_19601:
[----:B0----5:R-:W-:-:S05]  /*2180*/  PRMT R3, R18, 0x5410, RZ ;  /* 0x0000541012037816 */ /* 0x021fca00000000ff */
[----:B------:R-:W2:Y:S02]  /*2190*/  ATOM.E.ADD.F16x2.RN.STRONG.GPU P0, RZ, [R4.64], R3 ;  /* 0x0000000304ff798a */ /* 0x000ea4000810e9e4 */
[----:B--2---:R-:W-:Y:S05]  /*21a0*/  @P0 BRA `(.L_x_19609) ;  /* 0x000000e000000947 */ /* 0x004fea0003800000 */
[----:B------:R-:W0:Y:S02]  /*21b0*/  QSPC.E.S P0, RZ, [R4] ;  /* 0x0000000004ff73aa */ /* 0x000e240000000500 */
[----:B0-----:R-:W-:Y:S05]  /*21c0*/  @!P0 BRA `(.L_x_19610) ;  /* 0x0000009000008947 */ /* 0x001fea0003800000 */
[----:B------:R-:W-:-:S05]  /*21d0*/  LOP3.LUT R4, R4, 0xffffff, RZ, 0xc0, !PT ;  /* 0x00ffffff04047812 */ /* 0x000fca00078ec0ff */
.L_x_19611:
        /* <DEDUP_REMOVED lines=8> */
.L_x_19610:
[----:B------:R-:W2:Y:S02]  /*2260*/  LD.E R0, [R4.64] ;  /* 0x0000002404007980 */ /* 0x000ea4000c101900 */
[----:B--2---:R-:W-:-:S05]  /*2270*/  IADD3 R3, R3, R0, RZ ;  /* 0x0000000003037210 */ /* 0x004fca0007ffe0ff */
[----:B------:R0:W-:Y:S02]  /*2280*/  ST.E [R4.64], R3 ;  /* 0x0000000304007985 */ /* 0x0001e4000c101924 */
.L_x_19609:
[----:B------:R-:W-:Y:S05]  /*2290*/  BSYNC B0 ;  /* 0x0000000000007941 */ /* 0x000fea0003800000 */
.L_x_19600:
[----:B------:R-:W-:Y:S02]  /*22a0*/  LEA R22, R22, R25, 0x9 ;  /* 0x0000001916167211 */ /* 0x000fe400078e48ff */
[----:B0-----:R-:W-:Y:S02]  /*22b0*/  MOV R3, RZ ;  /* 0x000000ff00037202 */ /* 0x001fe40000000f00 */
[----:B------:R-:W-:-:S05]  /*22c0*/  IADD3 R23, R22, 0x80, RZ ;  /* 0x0000008016177810 */ /* 0x000fca0007ffe0ff */
[----:B------:R-:W-:Y:S02]  /*22d0*/  IMAD.MOV.U32 R2, RZ, RZ, R23 ;  /* 0x000000ffff027224 */ /* 0x000fe400078e0017 */
.L_x_19595:
[----:B------:R-:W-:Y:S05]  /*22e0*/  BSYNC B7 ;  /* 0x0000000000077941 */ /* 0x000fea0003800000 */
.L_x_19594:
        /* <DEDUP_REMOVED lines=22> */
[----:B------:R-:W-:-:S05]  /*2450*/  SHF.R.U32.HI R5, RZ, c[0x0][0x180], R4 ;  /* 0x00006000ff057a19 */ /* 0x000fca0000011604 */
[----:B------:R-:W-:-:S04]  /*2460*/  IMAD.MOV R2, RZ, RZ, -R5 ;  /* 0x000000ffff027224 */ /* 0x000fc800078e0a05 */
[----:B------:R-:W-:-:S04]  /*2470*/  IMAD R3, R2, c[0x0][0x178], R3 ;  /* 0x00005e0002037a24 */ /* 0x000fc800078e0203 */
[C---:B------:R-:W-:Y:S02]  /*2480*/  IMAD R18, R3.reuse, c[0x0][0x2a0], R18 ;  /* 0x0000a80003127a24 */ /* 0x040fe400078e0212 */
[----:B------:R-:W-:Y:S01]  /*2490*/  IMAD R0, R3, c[0x0][0x2a4], R0 ;  /* 0x0000a90003007a24 */ /* 0x000fe200078e0200 */
        /* <DEDUP_REMOVED lines=206> */
.L_x_19614:
        /* <DEDUP_REMOVED lines=33> */
.L_x_19616:
[----:B------:R-:W-:Y:S05]  /*3390*/  BSYNC B6 ;  /* 0x0000000000067941 */ /* 0x000fea0003800000 */
.L_x_19615:
        /* <DEDUP_REMOVED lines=209> */
.L_x_19617:
        /* <DEDUP_REMOVED lines=26> */
.L_x_19623:
[----:B-1---5:R-:W-:-:S05]  /*4250*/  HADD2 R0, R7, R18.H0_H0 ;  /* 0x2000001207007230 */ /* 0x022fca0000000000 */
[----:B------:R-:W-:-:S05]  /*4260*/  PRMT R9, R7, R6, R0 ;  /* 0x0000000607097216 */ /* 0x000fca0000000000 */
[----:B------:R-:W1:Y:S02]  /*4270*/  ATOM.E.CAS.STRONG.GPU PT, R0, [R2], R7, R9 ;  /* 0x000000070200738b */ /* 0x000e6400001ee109 */
[----:B-1----:R-:W-:Y:S02]  /*4280*/  ISETP.NE.U32.AND P0, PT, R0, R7, PT ;  /* 0x000000070000720c */ /* 0x002fe40003f05070 */
[----:B------:R-:W-:-:S11]  /*4290*/  MOV R7, R0 ;  /* 0x0000000000077202 */ /* 0x000fd60000000f00 */
[----:B------:R-:W-:Y:S05]  /*42a0*/  @P0 BRA `(.L_x_19623) ;  /* 0xffffffa000000947 */ /* 0x000fea000383ffff */
[----:B------:R-:W-:Y:S05]  /*42b0*/  BSYNC B2 ;  /* 0x0000000000027941 */ /* 0x000fea0003800000 */
.L_x_19622:
[----:B------:R-:W-:Y:S05]  /*42c0*/  BRA `(.L_x_19624) ;  /* 0x0000012000007947 */ /* 0x000fea0003800000 */
.L_x_19621:
[----:B-----5:R-:W-:-:S05]  /*42d0*/  PRMT R3, RZ, 0x5410, R18 ;  /* 0x00005410ff037816 */ /* 0x020fca0000000012 */
[----:B------:R-:W2:Y:S02]  /*42e0*/  ATOM.E.ADD.F16x2.RN.STRONG.GPU P0, RZ, [R4.64+-0x2], R3 ;  /* 0xfffffe0304ff798a */ /* 0x000ea4000810e9e4 */
[----:B--2---:R-:W-:Y:S05]  /*42f0*/  @P0 BRA `(.L_x_19624) ;  /* 0x000000f000000947 */ /* 0x004fea0003800000 */
[----:B------:R-:W0:Y:S02]  /*4300*/  QSPC.E.S P0, RZ, [R4+-0x2] ;  /* 0xfffffe0004ff73aa */ /* 0x000e240000000500 */
[----:B0-----:R-:W-:Y:S05]  /*4310*/  @!P0 BRA `(.L_x_19625) ;  /* 0x000000a000008947 */ /* 0x001fea0003800000 */
[----:B------:R-:W-:-:S04]  /*4320*/  IADD3 R4, R4, -0x2, RZ ;  /* 0xfffffffe04047810 */ /* 0x000fc80007ffe0ff */
[----:B------:R-:W-:-:S05]  /*4330*/  LOP3.LUT R4, R4, 0xffffff, RZ, 0xc0, !PT ;  /* 0x00ffffff04047812 */ /* 0x000fca00078ec0ff */
.L_x_19626:
        /* <DEDUP_REMOVED lines=8> */
.L_x_19625:
[----:B------:R-:W2:Y:S02]  /*43c0*/  LD.E R0, [R4.64+-0x2] ;  /* 0xfffffe2404007980 */ /* 0x000ea4000c101900 */
[----:B--2---:R-:W-:-:S05]  /*43d0*/  IMAD.IADD R3, R3, 0x1, R0 ;  /* 0x0000000103037824 */ /* 0x004fca00078e0200 */
[----:B------:R0:W-:Y:S02]  /*43e0*/  ST.E [R4.64+-0x2], R3 ;  /* 0xfffffe0304007985 */ /* 0x0001e4000c101924 */
.L_x_19624:
[----:B------:R-:W-:Y:S05]  /*43f0*/  BSYNC B1 ;  /* 0x0000000000017941 */ /* 0x000fea0003800000 */
.L_x_19620:
[----:B------:R-:W-:Y:S05]  /*4400*/  BRA `(.L_x_19627) ;  /* 0x0000011000007947 */ /* 0x000fea0003800000 */
.L_x_19619:
[----:B0----5:R-:W-:-:S05]  /*4410*/  PRMT R3, R18, 0x5410, RZ ;  /* 0x0000541012037816 */ /* 0x021fca00000000ff */
[----:B------:R-:W2:Y:S02]  /*4420*/  ATOM.E.ADD.F16x2.RN.STRONG.GPU P0, RZ, [R4.64], R3 ;  /* 0x0000000304ff798a */ /* 0x000ea4000810e9e4 */
[----:B--2---:R-:W-:Y:S05]  /*4430*/  @P0 BRA `(.L_x_19627) ;  /* 0x000000e000000947 */ /* 0x004fea0003800000 */
[----:B------:R-:W0:Y:S02]  /*4440*/  QSPC.E.S P0, RZ, [R4] ;  /* 0x0000000004ff73aa */ /* 0x000e240000000500 */
[----:B0-----:R-:W-:Y:S05]  /*4450*/  @!P0 BRA `(.L_x_19628) ;  /* 0x0000009000008947 */ /* 0x001fea0003800000 */
[----:B------:R-:W-:-:S05]  /*4460*/  LOP3.LUT R4, R4, 0xffffff, RZ, 0xc0, !PT ;  /* 0x00ffffff04047812 */ /* 0x000fca00078ec0ff */
.L_x_19629:
        /* <DEDUP_REMOVED lines=8> */
.L_x_19628:
[----:B------:R-:W2:Y:S02]  /*44f0*/  LD.E R0, [R4.64] ;  /* 0x0000002404007980 */ /* 0x000ea4000c101900 */
[----:B--2---:R-:W-:-:S05]  /*4500*/  IADD3 R3, R3, R0, RZ ;  /* 0x0000000003037210 */ /* 0x004fca0007ffe0ff */
[----:B------:R0:W-:Y:S02]  /*4510*/  ST.E [R4.64], R3 ;  /* 0x0000000304007985 */ /* 0x0001e4000c101924 */
.L_x_19627:
[----:B------:R-:W-:Y:S05]  /*4520*/  BSYNC B0 ;  /* 0x0000000000007941 */ /* 0x000fea0003800000 */
.L_x_19618:
[----:B------:R-:W-:Y:S01]  /*4530*/  IADD3 R23, R23, 0x80, RZ ;  /* 0x0000008017177810 */ /* 0x000fe20007ffe0ff */
[----:B0-----:R-:W-:-:S03]  /*4540*/  IMAD.MOV.U32 R3, RZ, RZ, RZ ;  /* 0x000000ffff037224 */ /* 0x001fc600078e00ff */
[----:B------:R-:W-:Y:S02]  /*4550*/  MOV R2, R23 ;  /* 0x0000001700027202 */ /* 0x000fe40000000f00 */
.L_x_19613:
[----:B------:R-:W-:Y:S05]  /*4560*/  BSYNC B7 ;  /* 0x0000000000077941 */ /* 0x000fea0003800000 */
.L_x_19612:
        /* <DEDUP_REMOVED lines=18> */
[----:B------:R-:W-:Y:S01]  /*4690*/  HFMA2.MMA R6, -RZ, RZ, 0, 1.1920928955078125e-07 ;  /* 0x00000002ff067435 */ /* 0x000fe200000001ff */
[----:B------:R-:W-:-:S04]  /*46a0*/  IMAD.MOV.U32 R2, RZ, RZ, RZ ;  /* 0x000000ffff027224 */ /* 0x000fc800078e00ff */
[----:B------:R-:W-:-:S05]  /*46b0*/  IMAD.HI.U32 R4, R3, c[0x0][0x17c], R2 ;  /* 0x00005f0003047a27 */ /* 0x000fca00078e0002 */
        /* <DEDUP_REMOVED lines=212> */
.L_x_19632:
        /* <DEDUP_REMOVED lines=33> */
.L_x_19634:
[----:B------:R-:W-:Y:S05]  /*5610*/  BSYNC B6 ;  /* 0x0000000000067941 */ /* 0x000fea0003800000 */
.L_x_19633:
        /* <DEDUP_REMOVED lines=209> */
.L_x_19635:
        /* <DEDUP_REMOVED lines=26> */
.L_x_19641:
[----:B-1---5:R-:W-:-:S05]  /*64d0*/  HADD2 R0, R7, R18.H0_H0 ;  /* 0x2000001207007230 */ /* 0x022fca0000000000 */
[----:B------:R-:W-:-:S05]  /*64e0*/  PRMT R9, R7, R6, R0 ;  /* 0x0000000607097216 */ /* 0x000fca0000000000 */
[----:B------:R-:W1:Y:S02]  /*64f0*/  ATOM.E.CAS.STRONG.GPU PT, R0, [R2], R7, R9 ;  /* 0x000000070200738b */ /* 0x000e6400001ee109 */
[----:B-1----:R-:W-:Y:S02]  /*6500*/  ISETP.NE.U32.AND P0, PT, R0, R7, PT ;  /* 0x000000070000720c */ /* 0x002fe40003f05070 */
[----:B------:R-:W-:-:S11]  /*6510*/  MOV R7, R0 ;  /* 0x0000000000077202 */ /* 0x000fd60000000f00 */
[----:B------:R-:W-:Y:S05]  /*6520*/  @P0 BRA `(.L_x_19641) ;  /* 0xffffffa000000947 */ /* 0x000fea000383ffff */
[----:B------:R-:W-:Y:S05]  /*6530*/  BSYNC B2 ;  /* 0x0000000000027941 */ /* 0x000fea0003800000 */
.L_x_19640:
[----:B------:R-:W-:Y:S05]  /*6540*/  BRA `(.L_x_19642) ;  /* 0x0000012000007947 */ /* 0x000fea0003800000 */
.L_x_19639:
[----:B-----5:R-:W-:-:S05]  /*6550*/  PRMT R3, RZ, 0x5410, R18 ;  /* 0x00005410ff037816 */ /* 0x020fca0000000012 */
[----:B------:R-:W2:Y:S02]  /*6560*/  ATOM.E.ADD.F16x2.RN.STRONG.GPU P0, RZ, [R4.64+-0x2], R3 ;  /* 0xfffffe0304ff798a */ /* 0x000ea4000810e9e4 */
[----:B--2---:R-:W-:Y:S05]  /*6570*/  @P0 BRA `(.L_x_19642) ;  /* 0x000000f000000947 */ /* 0x004fea0003800000 */
[----:B------:R-:W0:Y:S02]  /*6580*/  QSPC.E.S P0, RZ, [R4+-0x2] ;  /* 0xfffffe0004ff73aa */ /* 0x000e240000000500 */
[----:B0-----:R-:W-:Y:S05]  /*6590*/  @!P0 BRA `(.L_x_19643) ;  /* 0x000000a000008947 */ /* 0x001fea0003800000 */
[----:B------:R-:W-:-:S04]  /*65a0*/  IADD3 R4, R4, -0x2, RZ ;  /* 0xfffffffe04047810 */ /* 0x000fc80007ffe0ff */
[----:B------:R-:W-:-:S05]  /*65b0*/  LOP3.LUT R4, R4, 0xffffff, RZ, 0xc0, !PT ;  /* 0x00ffffff04047812 */ /* 0x000fca00078ec0ff */
.L_x_19644:
        /* <DEDUP_REMOVED lines=8> */
.L_x_19643:
[----:B------:R-:W2:Y:S02]  /*6640*/  LD.E R0, [R4.64+-0x2] ;  /* 0xfffffe2404007980 */ /* 0x000ea4000c101900 */
[----:B--2---:R-:W-:-:S05]  /*6650*/  IADD3 R3, R3, R0, RZ ;  /* 0x0000000003037210 */ /* 0x004fca0007ffe0ff */
[----:B------:R0:W-:Y:S02]  /*6660*/  ST.E [R4.64+-0x2], R3 ;  /* 0xfffffe0304007985 */ /* 0x0001e4000c101924 */
.L_x_19642:
[----:B------:R-:W-:Y:S05]  /*6670*/  BSYNC B1 ;  /* 0x0000000000017941 */ /* 0x000fea0003800000 */
.L_x_19638:
[----:B------:R-:W-:Y:S05]  /*6680*/  BRA `(.L_x_19645) ;  /* 0x0000011000007947 */ /* 0x000fea0003800000 */
.L_x_19637:
[----:B0----5:R-:W-:-:S05]  /*6690*/  PRMT R3, R18, 0x5410, RZ ;  /* 0x0000541012037816 */ /* 0x021fca00000000ff */
[----:B------:R-:W2:Y:S02]  /*66a0*/  ATOM.E.ADD.F16x2.RN.STRONG.GPU P0, RZ, [R4.64], R3 ;  /* 0x0000000304ff798a */ /* 0x000ea4000810e9e4 */
[----:B--2---:R-:W-:Y:S05]  /*66b0*/  @P0 BRA `(.L_x_19645) ;  /* 0x000000e000000947 */ /* 0x004fea0003800000 */
[----:B------:R-:W0:Y:S02]  /*66c0*/  QSPC.E.S P0, RZ, [R4] ;  /* 0x0000000004ff73aa */ /* 0x000e240000000500 */
[----:B0-----:R-:W-:Y:S05]  /*66d0*/  @!P0 BRA `(.L_x_19646) ;  /* 0x0000009000008947 */ /* 0x001fea0003800000 */
[----:B------:R-:W-:-:S05]  /*66e0*/  LOP3.LUT R4, R4, 0xffffff, RZ, 0xc0, !PT ;  /* 0x00ffffff04047812 */ /* 0x000fca00078ec0ff */
.L_x_19647:
        /* <DEDUP_REMOVED lines=8> */
.L_x_19646:
[----:B------:R-:W2:Y:S02]  /*6770*/  LD.E R0, [R4.64] ;  /* 0x0000002404007980 */ /* 0x000ea4000c101900 */
[----:B--2---:R-:W-:-:S05]  /*6780*/  IMAD.IADD R3, R3, 0x1, R0 ;  /* 0x0000000103037824 */ /* 0x004fca00078e0200 */
[----:B------:R0:W-:Y:S02]  /*6790*/  ST.E [R4.64], R3 ;  /* 0x0000000304007985 */ /* 0x0001e4000c101924 */
.L_x_19645:
[----:B------:R-:W-:Y:S05]  /*67a0*/  BSYNC B0 ;  /* 0x0000000000007941 */ /* 0x000fea0003800000 */
.L_x_19636:
[----:B------:R-:W-:Y:S01]  /*67b0*/  IADD3 R23, R23, 0x80, RZ ;  /* 0x0000008017177810 */ /* 0x000fe20007ffe0ff */
[----:B0-----:R-:W-:-:S03]  /*67c0*/  HFMA2.MMA R3, -RZ, RZ, 0, 0 ;  /* 0x00000000ff037435 */ /* 0x001fc600000001ff */
[----:B------:R-:W-:-:S03]  /*67d0*/  MOV R2, R23 ;  /* 0x0000001700027202 */ /* 0x000fc60000000f00 */
.L_x_19631:
[----:B------:R-:W-:Y:S05]  /*67e0*/  BSYNC B7 ;  /* 0x0000000000077941 */ /* 0x000fea0003800000 */
.L_x_19630:
        /* <DEDUP_REMOVED lines=232> */
.L_x_19648:
        /* <DEDUP_REMOVED lines=33> */
.L_x_19650:
[----:B------:R-:W-:Y:S05]  /*7880*/  BSYNC B6 ;  /* 0x0000000000067941 */ /* 0x000fea0003800000 */
.L_x_19649:
        /* <DEDUP_REMOVED lines=209> */
.L_x_19651:
[----:B------:R0:W5:Y:S01]  /*85a0*/  LDG.E.U16 R18, [R18.64] ;  /* 0x0000002412127981 */ /* 0x000162000c1e1500 */
[----:B------:R-:W-:Y:S01]  /*85b0*/  IMAD.MOV.U32 R4, RZ, RZ, 0x2 ;  /* 0x00000002ff047424 */ /* 0x000fe200078e00ff */
[----:B------:R-:W-:Y:S02]  /*85c0*/  UMOV UR4, 0x1 ;  /* 0x0000000100047882 */ /* 0x000fe40000000000 */
        /* <DEDUP_REMOVED lines=12> */
[C---:B------:R-:W-:Y:S01]  /*8690*/  LOP3.LUT R2, R4.reuse, 0xfffffffd, RZ, 0xc0, !PT ;  /* 0xfffffffd04027812 */ /* 0x040fe200078ec0ff */
[----:B------:R-:W-:Y:S01]  /*86a0*/  ULDC.64 UR4, c[0x0][0x118] ;  /* 0x0000460000047ab9 */ /* 0x000fe20000000a00 */
[----:B------:R-:W-:Y:S01]  /*86b0*/  MOV R3, R5 ;  /* 0x0000000500037202 */ /* 0x000fe20000000f00 */
[----:B------:R-:W-:Y:S01]  /*86c0*/  HFMA2.MMA R6, -RZ, RZ, 0, 0.19775390625 ;  /* 0x00003254ff067435 */ /* 0x000fe200000001ff */
[----:B------:R-:W-:-:S03]  /*86d0*/  LOP3.LUT R0, R4, 0x2, RZ, 0xc0, !PT ;  /* 0x0000000204007812 */ /* 0x000fc600078ec0ff */
[----:B------:R0:W1:Y:S01]  /*86e0*/  LD.E R7, [R2.64] ;  /* 0x0000000402077980 */ /* 0x000062000c101900 */
[----:B------:R-:W-:-:S05]  /*86f0*/  ISETP.EQ.U32.AND P0, PT, R0, RZ, PT ;  /* 0x000000ff0000720c */ /* 0x000fca0003f02070 */
[----:B------:R-:W-:Y:S02]  /*8700*/  SEL R6, R6, 0x7610, P0 ;  /* 0x0000761006067807 */ /* 0x000fe40000000000 */
.L_x_19654:
[----:B-1---5:R-:W-:-:S05]  /*8710*/  HADD2 R0, R7, R18.H0_H0 ;  /* 0x2000001207007230 */ /* 0x022fca0000000000 */
[----:B------:R-:W-:-:S05]  /*8720*/  PRMT R9, R7, R6, R0 ;  /* 0x0000000607097216 */ /* 0x000fca0000000000 */
[----:B------:R-:W1:Y:S02]  /*8730*/  ATOM.E.CAS.STRONG.GPU PT, R0, [R2], R7, R9 ;  /* 0x000000070200738b */ /* 0x000e6400001ee109 */
[----:B-1----:R-:W-:Y:S01]  /*8740*/  ISETP.NE.U32.AND P0, PT, R0, R7, PT ;  /* 0x000000070000720c */ /* 0x002fe20003f05070 */
[----:B------:R-:W-:-:S12]  /*8750*/  IMAD.MOV.U32 R7, RZ, RZ, R0 ;  /* 0x000000ffff077224 */ /* 0x000fd800078e0000 */
[----:B------:R-:W-:Y:S05]  /*8760*/  @P0 BRA `(.L_x_19654) ;  /* 0xffffffa000000947 */ /* 0x000fea000383ffff */
[----:B------:R-:W-:Y:S05]  /*8770*/  EXIT ;  /* 0x000000000000794d */ /* 0x000fea0003800000 */
.L_x_19653:
[----:B-----5:R-:W-:-:S05]  /*8780*/  PRMT R3, RZ, 0x5410, R18 ;  /* 0x00005410ff037816 */ /* 0x020fca0000000012 */
[----:B------:R-:W2:Y:S02]  /*8790*/  ATOM.E.ADD.F16x2.RN.STRONG.GPU P0, RZ, [R4.64+-0x2], R3 ;  /* 0xfffffe0304ff798a */ /* 0x000ea4000810e9e4 */
[----:B--2---:R-:W-:Y:S05]  /*87a0*/  @P0 EXIT ;  /* 0x000000000000094d */ /* 0x004fea0003800000 */
[----:B------:R-:W0:Y:S02]  /*87b0*/  QSPC.E.S P0, RZ, [R4+-0x2] ;  /* 0xfffffe0004ff73aa */ /* 0x000e240000000500 */
[----:B0-----:R-:W-:Y:S05]  /*87c0*/  @!P0 BRA `(.L_x_19655) ;  /* 0x000000a000008947 */ /* 0x001fea0003800000 */
[----:B------:R-:W-:-:S04]  /*87d0*/  IADD3 R4, R4, -0x2, RZ ;  /* 0xfffffffe04047810 */ /* 0x000fc80007ffe0ff */
[----:B------:R-:W-:-:S05]  /*87e0*/  LOP3.LUT R4, R4, 0xffffff, RZ, 0xc0, !PT ;  /* 0x00ffffff04047812 */ /* 0x000fca00078ec0ff */
.L_x_19656:
        /* <DEDUP_REMOVED lines=8> */
.L_x_19655:
[----:B------:R-:W2:Y:S02]  /*8870*/  LD.E R0, [R4.64+-0x2] ;  /* 0xfffffe2404007980 */ /* 0x000ea4000c101900 */
[----:B--2---:R-:W-:-:S05]  /*8880*/  IADD3 R3, R3, R0, RZ ;  /* 0x0000000003037210 */ /* 0x004fca0007ffe0ff */
[----:B------:R-:W-:Y:S01]  /*8890*/  ST.E [R4.64+-0x2], R3 ;  /* 0xfffffe0304007985 */ /* 0x000fe2000c101924 */
[----:B------:R-:W-:Y:S05]  /*88a0*/  EXIT ;  /* 0x000000000000794d */ /* 0x000fea0003800000 */
.L_x_19652:
[----:B0----5:R-:W-:-:S05]  /*88b0*/  PRMT R3, R18, 0x5410, RZ ;  /* 0x0000541012037816 */ /* 0x021fca00000000ff */
[----:B------:R-:W2:Y:S02]  /*88c0*/  ATOM.E.ADD.F16x2.RN.STRONG.GPU P0, RZ, [R4.64], R3 ;  /* 0x0000000304ff798a */ /* 0x000ea4000810e9e4 */
[----:B--2---:R-:W-:Y:S05]  /*88d0*/  @P0 EXIT ;  /* 0x000000000000094d */ /* 0x004fea0003800000 */
[----:B------:R-:W0:Y:S02]  /*88e0*/  QSPC.E.S P0, RZ, [R4] ;  /* 0x0000000004ff73aa */ /* 0x000e240000000500 */
[----:B0-----:R-:W-:Y:S05]  /*88f0*/  @!P0 BRA `(.L_x_19657) ;  /* 0x0000009000008947 */ /* 0x001fea0003800000 */
[----:B------:R-:W-:-:S05]  /*8900*/  LOP3.LUT R4, R4, 0xffffff, RZ, 0xc0, !PT ;  /* 0x00ffffff04047812 */ /* 0x000fca00078ec0ff */
.L_x_19658:
        /* <DEDUP_REMOVED lines=8> */
.L_x_19657:
[----:B------:R-:W2:Y:S02]  /*8990*/  LD.E R0, [R4.64] ;  /* 0x0000002404007980 */ /* 0x000ea4000c101900 */
[----:B--2---:R-:W-:-:S05]  /*89a0*/  IADD3 R3, R3, R0, RZ ;  /* 0x0000000003037210 */ /* 0x004fca0007ffe0ff */
[----:B------:R-:W-:Y:S01]  /*89b0*/  ST.E [R4.64], R3 ;  /* 0x0000000304007985 */ /* 0x000fe2000c101924 */
[----:B------:R-:W-:Y:S05]  /*89c0*/  EXIT ;  /* 0x000000000000794d */ /* 0x000fea0003800000 */
.L_x_19659:
        /* <DEDUP_REMOVED lines=11> */
.L_x_27562:


//--------------------- .text._ZN2at6native24index_elementwise_kernelILi128ELi4EZNS0_20cuda_take_put_kernelIN3c107complexIfEElZZZZZNS0_10put_kernelERNS_14TensorIteratorERKNS_10TensorBaseEbENKUlvE_clEvENKUlvE7_clEvENKUlvE_clEvENKUlvE0_clEvEUlRS5_lE0_EEvS7_SA_RKT1_EUliE_EEvlSH_ --------------------------
	.section	.text._ZN2at6native24index_elementwise_kernelILi128ELi4EZNS0_20cuda_take_put_kernelIN3c107complexIfEElZZZZZNS0_10put_kernelERNS_14TensorIteratorERKNS_10TensorBaseEbENKUlvE_clEvENKUlvE7_clEvENKUlvE_clEvENKUlvE0_clEvEUlRS5_lE0_EEvS7_SA_RKT1_EUliE_EEvlSH_,"ax",@progbits
	.sectioninfo	@"SHI_REGISTERS=26"
	.align	128
        .global         _ZN2at6native24index_elementwise_kernelILi128ELi4EZNS0_20cuda_take_put_kernelIN3c107complexIfEElZZZZZNS0_10put_kernelERNS_14TensorIteratorERKNS_10TensorBaseEbENKUlvE_clEvENKUlvE7_clEvENKUlvE_clEvENKUlvE0_clEvEUlRS5_lE0_EEvS7_SA_RKT1_EUliE_EEvlSH_
        .type           _ZN2at6native24index_elementwise_kernelILi128ELi4EZNS0_20cuda_take_put_kernelIN3c107complexIfEElZZZZZNS0_10put_kernelERNS_14TensorIteratorERKNS_10TensorBaseEbENKUlvE_clEvENKUlvE7_clEvENKUlvE_clEvENKUlvE0_clEvEUlRS5_lE0_EEvS7_SA_RKT1_EUliE_EEvlSH_,@function
        .size           _ZN2at6native24index_elementwise_kernelILi128ELi4EZNS0_20cuda_take_put_kernelIN3c107complexIfEElZZZZZNS0_10put_kernelERNS_14TensorIteratorERKNS_10TensorBaseEbENKUlvE_clEvENKUlvE7_clEvENKUlvE_clEvENKUlvE0_clEvEUlRS5_lE0_EEvS7_SA_RKT1_EUliE_EEvlSH_,(.L_x_27403 - _ZN2at6native24index_elementwise_kernelILi128ELi4EZNS0_20cuda_take_put_kernelIN3c107complexIfEElZZZZZNS0_10put_kernelERNS_14TensorIteratorERKNS_10TensorBaseEbENKUlvE_clEvENKUlvE7_clEvENKUlvE_clEvENKUlvE0_clEvEUlRS5_lE0_EEvS7_SA_RKT1_EUliE_EEvlSH_)
        .other          _ZN2at6native24index_elementwise_kernelILi128ELi4EZNS0_20cuda_take_put_kernelIN3c107complexIfEElZZZZZNS0_10put_kernelERNS_14TensorIteratorERKNS_10TensorBaseEbENKUlvE_clEvENKUlvE7_clEvENKUlvE_clEvENKUlvE0_clEvEUlRS5_lE0_EEvS7_SA_RKT1_EUliE_EEvlSH_,@"STO_CUDA_ENTRY STV_DEFAULT"
_ZN2at6native24index_elementwise_kernelILi128ELi4EZNS0_20cuda_take_put_kernelIN3c107complexIfEElZZZZZNS0_10put_kernelERNS_14TensorIteratorERKNS_10TensorBaseEbENKUlvE_clEvENKUlvE7_clEvENKUlvE_clEvENKUlvE0_clEvEUlRS5_lE0_EEvS7_SA_RKT1_EUliE_EEvlSH_:
.text._ZN2at6native24index_elementwise_kernelILi128ELi4EZNS0_20cuda_take_put_kernelIN3c107complexIfEElZZZZZNS0_10put_kernelERNS_14TensorIteratorERKNS_10TensorBaseEbENKUlvE_clEvENKUlvE7_clEvENKUlvE_clEvENKUlvE0_clEvEUlRS5_lE0_EEvS7_SA_RKT1_EUliE_EEvlSH_:
        /* <DEDUP_REMOVED lines=240> */
.L_x_19662:
        /* <DEDUP_REMOVED lines=33> */
.L_x_19664:
[----:B------:R-:W-:Y:S05]  /*1110*/  BSYNC B7 ;  /* 0x0000000000077941 */ /* 0x000fea0003800000 */
.L_x_19663:
        /* <DEDUP_REMOVED lines=21> */
[----:B------:R-:W-:Y:S05]  /*1270*/  CALL.REL.NOINC `($__internal_36_$__cuda_sm20_div_u64) ;  /* 0x0001783000007944 */ /* 0x000fea0003c00000 */
        /* <DEDUP_REMOVED lines=10> */
.L_x_19667:
        /* <DEDUP_REMOVED lines=22> */
.L_x_19668:
[----:B------:R-:W-:Y:S05]  /*1480*/  BSYNC B0 ;  /* 0x0000000000007941 */ /* 0x000fea0003800000 */
.L_x_19666:
        /* <DEDUP_REMOVED lines=16> */
[----:B------:R-:W-:Y:S05]  /*1590*/  CALL.REL.NOINC `($__internal_36_$__cuda_sm20_div_u64) ;  /* 0x0001751000007944 */ /* 0x000fea0003c00000 */
        /* <DEDUP_REMOVED lines=11> */
.L_x_19670:
        /* <DEDUP_REMOVED lines=23> */
.L_x_19671:
[----:B------:R-:W-:Y:S05]  /*17c0*/  BSYNC B0 ;  /* 0x0000000000007941 */ /* 0x000fea0003800000 */
.L_x_19669:
        /* <DEDUP_REMOVED lines=17> */
[----:B------:R-:W-:Y:S05]  /*18e0*/  CALL.REL.NOINC `($__internal_36_$__cuda_sm20_div_u64) ;  /* 0x000171c000007944 */ /* 0x000fea0003c00000 */
        /* <DEDUP_REMOVED lines=11> */
.L_x_19673:
        /* <DEDUP_REMOVED lines=23> */
.L_x_19674:
[----:B------:R-:W-:Y:S05]  /*1b10*/  BSYNC B0 ;  /* 0x0000000000007941 */ /* 0x000fea0003800000 */
.L_x_19672:
        /* <DEDUP_REMOVED lines=29> */
.L_x_19676:
        /* <DEDUP_REMOVED lines=23> */
.L_x_19677:
[----:B------:R-:W-:Y:S05]  /*1e60*/  BSYNC B0 ;  /* 0x0000000000007941 */ /* 0x000fea0003800000 */
.L_x_19675:
        /* <DEDUP_REMOVED lines=29> */
.L_x_19679:
        /* <DEDUP_REMOVED lines=23> */
.L_x_19680:
[----:B------:R-:W-:Y:S05]  /*21b0*/  BSYNC B0 ;  /* 0x0000000000007941 */ /* 0x000fea0003800000 */
.L_x_19678:
        /* <DEDUP_REMOVED lines=29> */
.L_x_19682:
        /* <DEDUP_REMOVED lines=23> */
.L_x_19683:
[----:B------:R-:W-:Y:S05]  /*2500*/  BSYNC B0 ;  /* 0x0000000000007941 */ /* 0x000fea0003800000 */
.L_x_19681:
        /* <DEDUP_REMOVED lines=29> */
.L_x_19685:
        /* <DEDUP_REMOVED lines=23> */
.L_x_19686:
[----:B------:R-:W-:Y:S05]  /*2850*/  BSYNC B0 ;  /* 0x0000000000007941 */ /* 0x000fea0003800000 */
.L_x_19684:
        /* <DEDUP_REMOVED lines=29> */
.L_x_19688:
        /* <DEDUP_REMOVED lines=23> */
.L_x_19689:
[----:B------:R-:W-:Y:S05]  /*2ba0*/  BSYNC B0 ;  /* 0x0000000000007941 */ /* 0x000fea0003800000 */
.L_x_19687:
        /* <DEDUP_REMOVED lines=29> */
.L_x_19691:
        /* <DEDUP_REMOVED lines=23> */
.L_x_19692:
[----:B------:R-:W-:Y:S05]  /*2ef0*/  BSYNC B0 ;  /* 0x0000000000007941 */ /* 0x000fea0003800000 */
.L_x_19690:
        /* <DEDUP_REMOVED lines=29> */
.L_x_19694:
        /* <DEDUP_REMOVED lines=23> */
.L_x_19695:
[----:B------:R-:W-:Y:S05]  /*3240*/  BSYNC B0 ;  /* 0x0000000000007941 */ /* 0x000fea0003800000 */
.L_x_19693:
        /* <DEDUP_REMOVED lines=29> */
.L_x_19697:
        /* <DEDUP_REMOVED lines=23> */
.L_x_19698:
[----:B------:R-:W-:Y:S05]  /*3590*/  BSYNC B0 ;  /* 0x0000000000007941 */ /* 0x000fea0003800000 */
.L_x_19696:
        /* <DEDUP_REMOVED lines=29> */
.L_x_19700:
        /* <DEDUP_REMOVED lines=23> */
.L_x_19701:
[----:B------:R-:W-:Y:S05]  /*38e0*/  BSYNC B0 ;  /* 0x0000000000007941 */ /* 0x000fea0003800000 */
.L_x_19699:
        /* <DEDUP_REMOVED lines=29> */
.L_x_19703:
        /* <DEDUP_REMOVED lines=23> */
.L_x_19704:
[----:B------:R-:W-:Y:S05]  /*3c30*/  BSYNC B0 ;  /* 0x0000000000007941 */ /* 0x000fea0003800000 */
.L_x_19702:
        /* <DEDUP_REMOVED lines=29> */
.L_x_19706:
        /* <DEDUP_REMOVED lines=23> */
.L_x_19707:
[----:B------:R-:W-:Y:S05]  /*3f80*/  BSYNC B0 ;  /* 0x0000000000007941 */ /* 0x000fea0003800000 */
.L_x_19705:
        /* <DEDUP_REMOVED lines=17> */
[----:B------:R-:W-:Y:S05]  /*40a0*/  CALL.REL.NOINC `($__internal_36_$__cuda_sm20_div_u64) ;  /* 0x00014a0000007944 */ /* 0x000fea0003c00000 */
        /* <DEDUP_REMOVED lines=11> */
.L_x_19709:
        /* <DEDUP_REMOVED lines=23> */
.L_x_19710:
[----:B------:R-:W-:Y:S05]  /*42d0*/  BSYNC B0 ;  /* 0x0000000000007941 */ /* 0x000fea0003800000 */
.L_x_19708:
        /* <DEDUP_REMOVED lines=29> */
.L_x_19712:
        /* <DEDUP_REMOVED lines=23> */
.L_x_19713:
[----:B------:R-:W-:Y:S05]  /*4620*/  BSYNC B0 ;  /* 0x0000000000007941 */ /* 0x000fea0003800000 */
.L_x_19711:
        /* <DEDUP_REMOVED lines=29> */
.L_x_19715:
        /* <DEDUP_REMOVED lines=23> */
.L_x_19716:
[----:B------:R-:W-:Y:S05]  /*4970*/  BSYNC B0 ;  /* 0x0000000000007941 */ /* 0x000fea0003800000 */
.L_x_19714:
        /* <DEDUP_REMOVED lines=29> */
.L_x_19718:
        /* <DEDUP_REMOVED lines=23> */
.L_x_19719:
[----:B------:R-:W-:Y:S05]  /*4cc0*/  BSYNC B0 ;  /* 0x0000000000007941 */ /* 0x000fea0003800000 */
.L_x_19717:
        /* <DEDUP_REMOVED lines=29> */
.L_x_19721:
        /* <DEDUP_REMOVED lines=23> */
.L_x_19722:
[----:B------:R-:W-:Y:S05]  /*5010*/  BSYNC B0 ;  /* 0x0000000000007941 */ /* 0x000fea0003800000 */
.L_x_19720:
        /* <DEDUP_REMOVED lines=29> */
.L_x_19724:
        /* <DEDUP_REMOVED lines=23> */
.L_x_19725:
[----:B------:R-:W-:Y:S05]  /*5360*/  BSYNC B0 ;  /* 0x0000000000007941 */ /* 0x000fea0003800000 */
.L_x_19723:
        /* <DEDUP_REMOVED lines=29> */
.L_x_19727:
        /* <DEDUP_REMOVED lines=23> */
.L_x_19728:
[----:B------:R-:W-:Y:S05]  /*56b0*/  BSYNC B0 ;  /* 0x0000000000007941 */ /* 0x000fea0003800000 */
.L_x_19726:
        /* <DEDUP_REMOVED lines=29> */
.L_x_19730:
        /* <DEDUP_REMOVED lines=23> */
.L_x_19731:
[----:B------:R-:W-:Y:S05]  /*5a00*/  BSYNC B0 ;  /* 0x0000000000007941 */ /* 0x000fea0003800000 */
.L_x_19729:
        /* <DEDUP_REMOVED lines=29> */
.L_x_19733:
        /* <DEDUP_REMOVED lines=23> */
.L_x_19734:
[----:B------:R-:W-:Y:S05]  /*5d50*/  BSYNC B0 ;  /* 0x0000000000007941 */ /* 0x000fea0003800000 */
.L_x_19732:
        /* <DEDUP_REMOVED lines=27> */
.L_x_19736:
        /* <DEDUP_REMOVED lines=22> */
.L_x_19737:
[----:B------:R-:W-:Y:S05]  /*6070*/  BSYNC B0 ;  /* 0x0000000000007941 */ /* 0x000fea0003800000 */
.L_x_19735:
        /* <DEDUP_REMOVED lines=17> */
[----:B------:R-:W-:Y:S05]  /*6190*/  CALL.REL.NOINC `($__internal_37_$__cuda_sm20_rem_u64) ;  /* 0x00012d6000007944 */ /* 0x000fea0003c00000 */
[----:B------:R-:W-:Y:S01]  /*61a0*/  MOV R4, R0 ;  /* 0x0000000000047202 */ /* 0x000fe20000000f00 */
[----:B------:R-:W-:Y:S01]  /*61b0*/  IMAD.MOV.U32 R5, RZ, RZ, R3 ;  /* 0x000000ffff057224 */ /* 0x000fe200078e0003 */
[----:B------:R-:W-:Y:S05]  /*61c0*/  BRA `(.L_x_19740) ;  /* 0x0000013000007947 */ /* 0x000fea0003800000 */
.L_x_19739:
        /* <DEDUP_REMOVED lines=19> */
.L_x_19740:
[----:B------:R-:W-:Y:S05]  /*6300*/  BSYNC B0 ;  /* 0x0000000000007941 */ /* 0x000fea0003800000 */
.L_x_19738:
[----:B------:R-:W-:Y:S02]  /*6310*/  IMAD R5, R5, c[0x0][0x510], RZ ;  /* 0x0001440005057a24 */ /* 0x000fe400078e02ff */
[----:B------:R-:W-:Y:S02]  /*6320*/  IMAD.MOV.U32 R3, RZ, RZ, R15 ;  /* 0x000000ffff037224 */ /* 0x000fe400078e000f */
[C---:B------:R-:W-:Y:S02]  /*6330*/  IMAD R5, R4.reuse, c[0x0][0x514], R5 ;  /* 0x0001450004057a24 */ /* 0x040fe400078e0205 */
[----:B------:R-:W-:-:S05]  /*6340*/  IMAD.WIDE.U32 R2, R4, c[0x0][0x510], R2 ;  /* 0x0001440004027a25 */ /* 0x000fca00078e0002 */
[----:B------:R-:W-:Y:S02]  /*6350*/  IADD3 R15, R3, R5, RZ ;  /* 0x00000005030f7210 */ /* 0x000fe40007ffe0ff */
.L_x_19665:
[----:B------:R-:W2:Y:S01]  /*6360*/  LDG.E.64 R16, [R16.64] ;  /* 0x0000002410107981 */ /* 0x000ea2000c1e1b00 */
[----:B------:R-:W-:-:S04]  /*6370*/  LEA R4, P0, R2, c[0x0][0x518], 0x3 ;  /* 0x0001460002047a11 */ /* 0x000fc800078018ff */
[----:B------:R-:W-:Y:S01]  /*6380*/  LEA.HI.X R5, R2, c[0x0][0x51c], R15, 0x3, P0 ;  /* 0x0001470002057a11 */ /* 0x000fe200000f1c0f */
[----:B------:R-:W-:-:S05]  /*6390*/  IMAD R2, R23, 0x200, R22 ;  /* 0x0000020017027824 */ /* 0x000fca00078e0216 */
[----:B------:R-:W-:Y:S01]  /*63a0*/  IADD3 R2, R2, 0x80, RZ ;  /* 0x0000008002027810 */ /* 0x000fe20007ffe0ff */
[----:B--2---:R0:W-:Y:S03]  /*63b0*/  STG.E.64 [R4.64], R16 ;  /* 0x0000001004007986 */ /* 0x0041e6000c101b24 */
[----:B0-----:R-:W-:Y:S01]  /*63c0*/  MOV R4, R2 ;  /* 0x0000000200047202 */ /* 0x001fe20000000f00 */
[----:B------:R-:W-:Y:S02]  /*63d0*/  IMAD.MOV.U32 R5, RZ, RZ, RZ ;  /* 0x000000ffff057224 */ /* 0x000fe400078e00ff */
.L_x_19661:
[----:B------:R-:W-:Y:S05]  /*63e0*/  BSYNC B6 ;  /* 0x0000000000067941 */ /* 0x000fea0003800000 */
.L_x_19660:
        /* <DEDUP_REMOVED lines=232> */
.L_x_19743:
        /* <DEDUP_REMOVED lines=33> */
.L_x_19745:
[----:B------:R-:W-:Y:S05]  /*7480*/  BSYNC B7 ;  /* 0x0000000000077941 */ /* 0x000fea0003800000 */
.L_x_19744:
        /* <DEDUP_REMOVED lines=32> */
.L_x_19748:
        /* <DEDUP_REMOVED lines=22> */
.L_x_19749:
[----:B------:R-:W-:Y:S05]  /*77f0*/  BSYNC B0 ;  /* 0x0000000000007941 */ /* 0x000fea0003800000 */
.L_x_19747:
        /* <DEDUP_REMOVED lines=28> */
.L_x_19751:
        /* <DEDUP_REMOVED lines=23> */
.L_x_19752:
[----:B------:R-:W-:Y:S05]  /*7b30*/  BSYNC B0 ;  /* 0x0000000000007941 */ /* 0x000fea0003800000 */
.L_x_19750:
        /* <DEDUP_REMOVED lines=28> */
.L_x_19754:
        /* <DEDUP_REMOVED lines=23> */
.L_x_19755:
[----:B------:R-:W-:Y:S05]  /*7e70*/  BSYNC B0 ;  /* 0x0000000000007941 */ /* 0x000fea0003800000 */
.L_x_19753:
        /* <DEDUP_REMOVED lines=28> */
.L_x_19757:
        /* <DEDUP_REMOVED lines=23> */
.L_x_19758:
[----:B------:R-:W-:Y:S05]  /*81b0*/  BSYNC B0 ;  /* 0x0000000000007941 */ /* 0x000fea0003800000 */
.L_x_19756:
        /* <DEDUP_REMOVED lines=28> */
.L_x_19760:
        /* <DEDUP_REMOVED lines=23> */
.L_x_19761:
[----:B------:R-:W-:Y:S05]  /*84f0*/  BSYNC B0 ;  /* 0x0000000000007941 */ /* 0x000fea0003800000 */
.L_x_19759:
        /* <DEDUP_REMOVED lines=28> */
.L_x_19763:
        /* <DEDUP_REMOVED lines=23> */
.L_x_19764:
[----:B------:R-:W-:Y:S05]  /*8830*/  BSYNC B0 ;  /* 0x0000000000007941 */ /* 0x000fea0003800000 */
.L_x_19762:
        /* <DEDUP_REMOVED lines=28> */
.L_x_19766:
        /* <DEDUP_REMOVED lines=23> */
.L_x_19767:
[----:B------:R-:W-:Y:S05]  /*8b70*/  BSYNC B0 ;  /* 0x0000000000007941 */ /* 0x000fea0003800000 */
.L_x_19765:
        /* <DEDUP_REMOVED lines=28> */
.L_x_19769:
        /* <DEDUP_REMOVED lines=23> */
.L_x_19770:
[----:B------:R-:W-:Y:S05]  /*8eb0*/  BSYNC B0 ;  /* 0x0000000000007941 */ /* 0x000fea0003800000 */
.L_x_19768:
        /* <DEDUP_REMOVED lines=28> */
.L_x_19772:
        /* <DEDUP_REMOVED lines=23> */
.L_x_19773:
[----:B------:R-:W-:Y:S05]  /*91f0*/  BSYNC B0 ;  /* 0x0000000000007941 */ /* 0x000fea0003800000 */
.L_x_19771:
        /* <DEDUP_REMOVED lines=28> */
.L_x_19775:
        /* <DEDUP_REMOVED lines=23> */
.L_x_19776:
[----:B------:R-:W-:Y:S05]  /*9530*/  BSYNC B0 ;  /* 0x0000000000007941 */ /* 0x000fea0003800000 */
.L_x_19774:
        /* <DEDUP_REMOVED lines=28> */
.L_x_19778:
        /* <DEDUP_REMOVED lines=23> */
.L_x_19779:
[----:B------:R-:W-:Y:S05]  /*9870*/  BSYNC B0 ;  /* 0x0000000000007941 */ /* 0x000fea0003800000 */
.L_x_19777:
        /* <DEDUP_REMOVED lines=28> */
.L_x_19781:
        /* <DEDUP_REMOVED lines=23> */
.L_x_19782:
[----:B------:R-:W-:Y:S05]  /*9bb0*/  BSYNC B0 ;  /* 0x0000000000007941 */ /* 0x000fea0003800000 */
.L_x_19780:
        /* <DEDUP_REMOVED lines=28> */
.L_x_19784:
        /* <DEDUP_REMOVED lines=23> */
.L_x_19785:
[----:B------:R-:W-:Y:S05]  /*9ef0*/  BSYNC B0 ;  /* 0x0000000000007941 */ /* 0x000fea0003800000 */
.L_x_19783:
        /* <DEDUP_REMOVED lines=28> */
.L_x_19787:
        /* <DEDUP_REMOVED lines=23> */
.L_x_19788:
[----:B------:R-:W-:Y:S05]  /*a230*/  BSYNC B0 ;  /* 0x0000000000007941 */ /* 0x000fea0003800000 */
.L_x_19786:
        /* <DEDUP_REMOVED lines=28> */
.L_x_19790:
        /* <DEDUP_REMOVED lines=23> */
.L_x_19791:
[----:B------:R-:W-:Y:S05]  /*a570*/  BSYNC B0 ;  /* 0x0000000000007941 */ /* 0x000fea0003800000 */
.L_x_19789:
        /* <DEDUP_REMOVED lines=28> */
.L_x_19793:
        /* <DEDUP_REMOVED lines=23> */
.L_x_19794:
[----:B------:R-:W-:Y:S05]  /*a8b0*/  BSYNC B0 ;  /* 0x0000000000007941 */ /* 0x000fea0003800000 */
.L_x_19792:
        /* <DEDUP_REMOVED lines=28> */
.L_x_19796:
        /* <DEDUP_REMOVED lines=23> */
.L_x_19797:
[----:B------:R-:W-:Y:S05]  /*abf0*/  BSYNC B0 ;  /* 0x0000000000007941 */ /* 0x000fea0003800000 */
.L_x_19795:
        /* <DEDUP_REMOVED lines=28> */
.L_x_19799:
        /* <DEDUP_REMOVED lines=23> */
.L_x_19800:
[----:B------:R-:W-:Y:S05]  /*af30*/  BSYNC B0 ;  /* 0x0000000000007941 */ /* 0x000fea0003800000 */
.L_x_19798:
        /* <DEDUP_REMOVED lines=28> */
.L_x_19802:
        /* <DEDUP_REMOVED lines=23> */
.L_x_19803:
[----:B------:R-:W-:Y:S05]  /*b270*/  BSYNC B0 ;  /* 0x0000000000007941 */ /* 0x000fea0003800000 */
.L_x_19801:
        /* <DEDUP_REMOVED lines=28> */
.L_x_19805:
        /* <DEDUP_REMOVED lines=23> */
.L_x_19806:
[----:B------:R-:W-:Y:S05]  /*b5b0*/  BSYNC B0 ;  /* 0x0000000000007941 */ /* 0x000fea0003800000 */
.L_x_19804:
        /* <DEDUP_REMOVED lines=28> */
.L_x_19808:
        /* <DEDUP_REMOVED lines=23> */
.L_x_19809:
[----:B------:R-:W-:Y:S05]  /*b8f0*/  BSYNC B0 ;  /* 0x0000000000007941 */ /* 0x000fea0003800000 */
.L_x_19807:
        /* <DEDUP_REMOVED lines=28> */
.L_x_19811:
        /* <DEDUP_REMOVED lines=23> */
.L_x_19812:
[----:B------:R-:W-:Y:S05]  /*bc30*/  BSYNC B0 ;  /* 0x0000000000007941 */ /* 0x000fea0003800000 */
.L_x_19810:
        /* <DEDUP_REMOVED lines=28> */
.L_x_19814:
        /* <DEDUP_REMOVED lines=23> */
.L_x_19815:
[----:B------:R-:W-:Y:S05]  /*bf70*/  BSYNC B0 ;  /* 0x0000000000007941 */ /* 0x000fea0003800000 */
.L_x_19813:
        /* <DEDUP_REMOVED lines=26> */
.L_x_19817:
        /* <DEDUP_REMOVED lines=22> */
.L_x_19818:
[----:B------:R-:W-:Y:S05]  /*c280*/  BSYNC B0 ;  /* 0x0000000000007941 */ /* 0x000fea0003800000 */
.L_x_19816:
        /* <DEDUP_REMOVED lines=16> */
[----:B------:R-:W-:Y:S05]  /*c390*/  CALL.REL.NOINC `($__internal_37_$__cuda_sm20_rem_u64) ;  /* 0x0000cb6000007944 */ /* 0x000fea0003c00000 */
[----:B------:R-:W-:Y:S01]  /*c3a0*/  IMAD.MOV.U32 R4, RZ, RZ, R0 ;  /* 0x000000ffff047224 */ /* 0x000fe200078e0000 */
[----:B------:R-:W-:Y:S01]  /*c3b0*/  MOV R5, R3 ;  /* 0x0000000300057202 */ /* 0x000fe20000000f00 */
[----:B------:R-:W-:Y:S05]  /*c3c0*/  BRA `(.L_x_19821) ;  /* 0x0000012000007947 */ /* 0x000fea0003800000 */
.L_x_19820:
        /* <DEDUP_REMOVED lines=18> */
.L_x_19821:
[----:B------:R-:W-:Y:S05]  /*c4f0*/  BSYNC B0 ;  /* 0x0000000000007941 */ /* 0x000fea0003800000 */
.L_x_19819:
[----:B------:R-:W-:Y:S02]  /*c500*/  IMAD R3, R5, c[0x0][0x510], RZ ;  /* 0x0001440005037a24 */ /* 0x000fe400078e02ff */
[----:B------:R-:W-:-:S04]  /*c510*/  IMAD.WIDE.U32 R12, R4, c[0x0][0x510], R12 ;  /* 0x00014400040c7a25 */ /* 0x000fc800078e000c */
[----:B------:R-:W-:-:S04]  /*c520*/  IMAD R3, R4, c[0x0][0x514], R3 ;  /* 0x0001450004037a24 */ /* 0x000fc800078e0203 */
[----:B------:R-:W-:Y:S02]  /*c530*/  IMAD.IADD R13, R13, 0x1, R3 ;  /* 0x000000010d0d7824 */ /* 0x000fe400078e0203 */
.L_x_19746:
[----:B------:R-:W2:Y:S01]  /*c540*/  LDG.E.64 R16, [R16.64] ;  /* 0x0000002410107981 */ /* 0x000ea2000c1e1b00 */
[----:B------:R-:W-:Y:S02]  /*c550*/  LEA R4, P0, R12, c[0x0][0x518], 0x3 ;  /* 0x000146000c047a11 */ /* 0x000fe400078018ff */
[----:B------:R-:W-:Y:S02]  /*c560*/  IADD3 R2, R2, 0x80, RZ ;  /* 0x0000008002027810 */ /* 0x000fe40007ffe0ff */
[----:B------:R-:W-:-:S05]  /*c570*/  LEA.HI.X R5, R12, c[0x0][0x51c], R13, 0x3, P0 ;  /* 0x000147000c057a11 */ /* 0x000fca00000f1c0d */
[----:B--2---:R0:W-:Y:S02]  /*c580*/  STG.E.64 [R4.64], R16 ;  /* 0x0000001004007986 */ /* 0x0041e4000c101b24 */
[----:B0-----:R-:W-:Y:S01]  /*c590*/  MOV R4, R2 ;  /* 0x0000000200047202 */ /* 0x001fe20000000f00 */
[----:B------:R-:W-:Y:S02]  /*c5a0*/  IMAD.MOV.U32 R5, RZ, RZ, RZ ;  /* 0x000000ffff057224 */ /* 0x000fe400078e00ff */
.L_x_19742:
[----:B------:R-:W-:Y:S05]  /*c5b0*/  BSYNC B6 ;  /* 0x0000000000067941 */ /* 0x000fea0003800000 */
.L_x_19741:
        /* <DEDUP_REMOVED lines=232> */
.L_x_19824:
        /* <DEDUP_REMOVED lines=33> */
.L_x_19826:
[----:B------:R-:W-:Y:S05]  /*d650*/  BSYNC B7 ;  /* 0x0000000000077941 */ /* 0x000fea0003800000 */
.L_x_19825:
        /* <DEDUP_REMOVED lines=32> */
.L_x_19829:
        /* <DEDUP_REMOVED lines=22> */
.L_x_19830:
[----:B------:R-:W-:Y:S05]  /*d9c0*/  BSYNC B0 ;  /* 0x0000000000007941 */ /* 0x000fea0003800000 */
.L_x_19828:
        /* <DEDUP_REMOVED lines=28> */
.L_x_19832:
        /* <DEDUP_REMOVED lines=23> */
.L_x_19833:
[----:B------:R-:W-:Y:S05]  /*dd00*/  BSYNC B0 ;  /* 0x0000000000007941 */ /* 0x000fea0003800000 */
.L_x_19831:
        /* <DEDUP_REMOVED lines=28> */
.L_x_19835:
        /* <DEDUP_REMOVED lines=23> */
.L_x_19836:
[----:B------:R-:W-:Y:S05]  /*e040*/  BSYNC B0 ;  /* 0x0000000000007941 */ /* 0x000fea0003800000 */
.L_x_19834:
        /* <DEDUP_REMOVED lines=28> */
.L_x_19838:
        /* <DEDUP_REMOVED lines=23> */
.L_x_19839:
[----:B------:R-:W-:Y:S05]  /*e380*/  BSYNC B0 ;  /* 0x0000000000007941 */ /* 0x000fea0003800000 */
.L_x_19837:
        /* <DEDUP_REMOVED lines=28> */
.L_x_19841:
        /* <DEDUP_REMOVED lines=23> */
.L_x_19842:
[----:B------:R-:W-:Y:S05]  /*e6c0*/  BSYNC B0 ;  /* 0x0000000000007941 */ /* 0x000fea0003800000 */
.L_x_19840:
        /* <DEDUP_REMOVED lines=28> */
.L_x_19844:
        /* <DEDUP_REMOVED lines=23> */
.L_x_19845:
[----:B------:R-:W-:Y:S05]  /*ea00*/  BSYNC B0 ;  /* 0x0000000000007941 */ /* 0x000fea0003800000 */
.L_x_19843:
        /* <DEDUP_REMOVED lines=28> */
.L_x_19847:
        /* <DEDUP_REMOVED lines=23> */
.L_x_19848:
[----:B------:R-:W-:Y:S05]  /*ed40*/  BSYNC B0 ;  /* 0x0000000000007941 */ /* 0x000fea0003800000 */
.L_x_19846:
        /* <DEDUP_REMOVED lines=28> */
.L_x_19850:
        /* <DEDUP_REMOVED lines=23> */
.L_x_19851:
[----:B------:R-:W-:Y:S05]  /*f080*/  BSYNC B0 ;  /* 0x0000000000007941 */ /* 0x000fea0003800000 */
.L_x_19849:
        /* <DEDUP_REMOVED lines=28> */
.L_x_19853:
        /* <DEDUP_REMOVED lines=23> */
.L_x_19854:
[----:B------:R-:W-:Y:S05]  /*f3c0*/  BSYNC B0 ;  /* 0x0000000000007941 */ /* 0x000fea0003800000 */
.L_x_19852:
        /* <DEDUP_REMOVED lines=28> */
.L_x_19856:
        /* <DEDUP_REMOVED lines=23> */
.L_x_19857:
[----:B------:R-:W-:Y:S05]  /*f700*/  BSYNC B0 ;  /* 0x0000000000007941 */ /* 0x000fea0003800000 */
.L_x_19855:
        /* <DEDUP_REMOVED lines=28> */
.L_x_19859:
        /* <DEDUP_REMOVED lines=23> */
.L_x_19860:
[----:B------:R-:W-:Y:S05]  /*fa40*/  BSYNC B0 ;  /* 0x0000000000007941 */ /* 0x000fea0003800000 */
.L_x_19858:
        /* <DEDUP_REMOVED lines=28> */
.L_x_19862:
        /* <DEDUP_REMOVED lines=23> */
.L_x_19863:
[----:B------:R-:W-:Y:S05]  /*fd80*/  BSYNC B0 ;  /* 0x0000000000007941 */ /* 0x000fea0003800000 */
.L_x_19861:
        /* <DEDUP_REMOVED lines=28> */
.L_x_19865:
        /* <DEDUP_REMOVED lines=23> */
.L_x_19866:
[----:B------:R-:W-:Y:S05]  /*100c0*/  BSYNC B0 ;  /* 0x0000000000007941 */ /* 0x000fea0003800000 */
.L_x_19864:
        /* <DEDUP_REMOVED lines=28> */
.L_x_19868:
        /* <DEDUP_REMOVED lines=23> */
.L_x_19869:
[----:B------:R-:W-:Y:S05]  /*10400*/  BSYNC B0 ;  /* 0x0000000000007941 */ /* 0x000fea0003800000 */
.L_x_19867:
        /* <DEDUP_REMOVED lines=28> */
.L_x_19871:
        /* <DEDUP_REMOVED lines=23> */
.L_x_19872:
[----:B------:R-:W-:Y:S05]  /*10740*/  BSYNC B0 ;  /* 0x0000000000007941 */ /* 0x000fea0003800000 */
.L_x_19870:
        /* <DEDUP_REMOVED lines=28> */
.L_x_19874:
        /* <DEDUP_REMOVED lines=23> */
.L_x_19875:
[----:B------:R-:W-:Y:S05]  /*10a80*/  BSYNC B0 ;  /* 0x0000000000007941 */ /* 0x000fea0003800000 */
.L_x_19873:
        /* <DEDUP_REMOVED lines=28> */
.L_x_19877:
        /* <DEDUP_REMOVED lines=23> */
.L_x_19878:
[----:B------:R-:W-:Y:S05]  /*10dc0*/  BSYNC B0 ;  /* 0x0000000000007941 */ /* 0x000fea0003800000 */
.L_x_19876:
        /* <DEDUP_REMOVED lines=28> */
.L_x_19880:
        /* <DEDUP_REMOVED lines=23> */
.L_x_19881:
[----:B------:R-:W-:Y:S05]  /*11100*/  BSYNC B0 ;  /* 0x0000000000007941 */ /* 0x000fea0003800000 */
.L_x_19879:
        /* <DEDUP_REMOVED lines=28> */
.L_x_19883:
        /* <DEDUP_REMOVED lines=23> */
.L_x_19884:
[----:B------:R-:W-:Y:S05]  /*11440*/  BSYNC B0 ;  /* 0x0000000000007941 */ /* 0x000fea0003800000 */
.L_x_19882:
        /* <DEDUP_REMOVED lines=28> */
.L_x_19886:
        /* <DEDUP_REMOVED lines=23> */
.L_x_19887:
[----:B------:R-:W-:Y:S05]  /*11780*/  BSYNC B0 ;  /* 0x0000000000007941 */ /* 0x000fea0003800000 */
.L_x_19885:
        /* <DEDUP_REMOVED lines=28> */
.L_x_19889:
        /* <DEDUP_REMOVED lines=23> */
.L_x_19890:
[----:B------:R-:W-:Y:S05]  /*11ac0*/  BSYNC B0 ;  /* 0x0000000000007941 */ /* 0x000fea0003800000 */
.L_x_19888:
        /* <DEDUP_REMOVED lines=28> */
.L_x_19892:
        /* <DEDUP_REMOVED lines=23> */
.L_x_19893:
[----:B------:R-:W-:Y:S05]  /*11e00*/  BSYNC B0 ;  /* 0x0000000000007941 */ /* 0x000fea0003800000 */
.L_x_19891:
        /* <DEDUP_REMOVED lines=28> */
.L_x_19895:
        /* <DEDUP_REMOVED lines=23> */
.L_x_19896:
[----:B------:R-:W-:Y:S05]  /*12140*/  BSYNC B0 ;  /* 0x0000000000007941 */ /* 0x000fea0003800000 */
.L_x_19894:
        /* <DEDUP_REMOVED lines=26> */
.L_x_19898:
        /* <DEDUP_REMOVED lines=22> */
.L_x_19899:
[----:B------:R-:W-:Y:S05]  /*12450*/  BSYNC B0 ;  /* 0x0000000000007941 */ /* 0x000fea0003800000 */
.L_x_19897:
        /* <DEDUP_REMOVED lines=20> */
.L_x_19901:
        /* <DEDUP_REMOVED lines=18> */
.L_x_19902:
[----:B------:R-:W-:Y:S05]  /*126c0*/  BSYNC B0 ;  /* 0x0000000000007941 */ /* 0x000fea0003800000 */
.L_x_19900:
[----:B------:R-:W-:Y:S02]  /*126d0*/  IMAD R3, R5, c[0x0][0x510], RZ ;  /* 0x0001440005037a24 */ /* 0x000fe400078e02ff */
[----:B------:R-:W-:-:S04]  /*126e0*/  IMAD.WIDE.U32 R12, R4, c[0x0][0x510], R12 ;  /* 0x00014400040c7a25 */ /* 0x000fc800078e000c */
[----:B------:R-:W-:-:S04]  /*126f0*/  IMAD R3, R4, c[0x0][0x514], R3 ;  /* 0x0001450004037a24 */ /* 0x000fc800078e0203 */
[----:B------:R-:W-:Y:S02]  /*12700*/  IMAD.IADD R13, R13, 0x1, R3 ;  /* 0x000000010d0d7824 */ /* 0x000fe400078e0203 */
.L_x_19827:
[----:B------:R-:W2:Y:S01]  /*12710*/  LDG.E.64 R16, [R16.64] ;  /* 0x0000002410107981 */ /* 0x000ea2000c1e1b00 */
[----:B------:R-:W-:Y:S02]  /*12720*/  LEA R4, P0, R12, c[0x0][0x518], 0x3 ;  /* 0x000146000c047a11 */ /* 0x000fe400078018ff */
[----:B------:R-:W-:Y:S02]  /*12730*/  IADD3 R2, R2, 0x80, RZ ;  /* 0x0000008002027810 */ /* 0x000fe40007ffe0ff */
[----:B------:R-:W-:-:S05]  /*12740*/  LEA.HI.X R5, R12, c[0x0][0x51c], R13, 0x3, P0 ;  /* 0x000147000c057a11 */ /* 0x000fca00000f1c0d */
[----:B--2---:R0:W-:Y:S02]  /*12750*/  STG.E.64 [R4.64], R16 ;  /* 0x0000001004007986 */ /* 0x0041e4000c101b24 */
[----:B0-----:R-:W-:Y:S01]  /*12760*/  MOV R4, R2 ;  /* 0x0000000200047202 */ /* 0x001fe20000000f00 */
[----:B------:R-:W-:Y:S02]  /*12770*/  IMAD.MOV.U32 R5, RZ, RZ, RZ ;  /* 0x000000ffff057224 */ /* 0x000fe400078e00ff */
.L_x_19823:
[----:B------:R-:W-:Y:S05]  /*12780*/  BSYNC B6 ;  /* 0x0000000000067941 */ /* 0x000fea0003800000 */
.L_x_19822:
        /* <DEDUP_REMOVED lines=231> */
.L_x_19903:
        /* <DEDUP_REMOVED lines=33> */
.L_x_19905:
[----:B------:R-:W-:Y:S05]  /*13810*/  BSYNC B6 ;  /* 0x0000000000067941 */ /* 0x000fea0003800000 */
.L_x_19904:
        /* <DEDUP_REMOVED lines=32> */
.L_x_19908:
        /* <DEDUP_REMOVED lines=23> */
.L_x_19909:
[----:B------:R-:W-:Y:S05]  /*13b90*/  BSYNC B0 ;  /* 0x0000000000007941 */ /* 0x000fea0003800000 */
.L_x_19907:
        /* <DEDUP_REMOVED lines=28> */
.L_x_19911:
        /* <DEDUP_REMOVED lines=23> */
.L_x_19912:
[----:B------:R-:W-:Y:S05]  /*13ed0*/  BSYNC B0 ;  /* 0x0000000000007941 */ /* 0x000fea0003800000 */
.L_x_19910:
        /* <DEDUP_REMOVED lines=29> */
.L_x_19914:
        /* <DEDUP_REMOVED lines=23> */
.L_x_19915:
[----:B------:R-:W-:Y:S05]  /*14220*/  BSYNC B0 ;  /* 0x0000000000007941 */ /* 0x000fea0003800000 */
.L_x_19913:
        /* <DEDUP_REMOVED lines=29> */
.L_x_19917:
        /* <DEDUP_REMOVED lines=23> */
.L_x_19918:
[----:B------:R-:W-:Y:S05]  /*14570*/  BSYNC B0 ;  /* 0x0000000000007941 */ /* 0x000fea0003800000 */
.L_x_19916:
        /* <DEDUP_REMOVED lines=29> */
.L_x_19920:
        /* <DEDUP_REMOVED lines=23> */
.L_x_19921:
[----:B------:R-:W-:Y:S05]  /*148c0*/  BSYNC B0 ;  /* 0x0000000000007941 */ /* 0x000fea0003800000 */
.L_x_19919:
        /* <DEDUP_REMOVED lines=29> */
.L_x_19923:
        /* <DEDUP_REMOVED lines=23> */
.L_x_19924:
[----:B------:R-:W-:Y:S05]  /*14c10*/  BSYNC B0 ;  /* 0x0000000000007941 */ /* 0x000fea0003800000 */
.L_x_19922:
        /* <DEDUP_REMOVED lines=29> */
.L_x_19926:
        /* <DEDUP_REMOVED lines=23> */
.L_x_19927:
[----:B------:R-:W-:Y:S05]  /*14f60*/  BSYNC B0 ;  /* 0x0000000000007941 */ /* 0x000fea0003800000 */
.L_x_19925:
        /* <DEDUP_REMOVED lines=29> */
.L_x_19929:
        /* <DEDUP_REMOVED lines=23> */
.L_x_19930:
[----:B------:R-:W-:Y:S05]  /*152b0*/  BSYNC B0 ;  /* 0x0000000000007941 */ /* 0x000fea0003800000 */
.L_x_19928:
        /* <DEDUP_REMOVED lines=29> */
.L_x_19932:
        /* <DEDUP_REMOVED lines=23> */
.L_x_19933:
[----:B------:R-:W-:Y:S05]  /*15600*/  BSYNC B0 ;  /* 0x0000000000007941 */ /* 0x000fea0003800000 */
.L_x_19931:
        /* <DEDUP_REMOVED lines=29> */
.L_x_19935:
        /* <DEDUP_REMOVED lines=23> */
.L_x_19936:
[----:B------:R-:W-:Y:S05]  /*15950*/  BSYNC B0 ;  /* 0x0000000000007941 */ /* 0x000fea0003800000 */
.L_x_19934:
        /* <DEDUP_REMOVED lines=29> */
.L_x_19938:
        /* <DEDUP_REMOVED lines=23> */
.L_x_19939:
[----:B------:R-:W-:Y:S05]  /*15ca0*/  BSYNC B0 ;  /* 0x0000000000007941 */ /* 0x000fea0003800000 */
.L_x_19937:
        /* <DEDUP_REMOVED lines=29> */
.L_x_19941:
        /* <DEDUP_REMOVED lines=23> */
.L_x_19942:
[----:B------:R-:W-:Y:S05]  /*15ff0*/  BSYNC B0 ;  /* 0x0000000000007941 */ /* 0x000fea0003800000 */
.L_x_19940:
        /* <DEDUP_REMOVED lines=29> */
.L_x_19944:
        /* <DEDUP_REMOVED lines=23> */
.L_x_19945:
[----:B------:R-:W-:Y:S05]  /*16340*/  BSYNC B0 ;  /* 0x0000000000007941 */ /* 0x000fea0003800000 */
.L_x_19943:
        /* <DEDUP_REMOVED lines=29> */
.L_x_19947:
        /* <DEDUP_REMOVED lines=23> */
.L_x_19948:
[----:B------:R-:W-:Y:S05]  /*16690*/  BSYNC B0 ;  /* 0x0000000000007941 */ /* 0x000fea0003800000 */
.L_x_19946:
        /* <DEDUP_REMOVED lines=29> */
.L_x_19950:
        /* <DEDUP_REMOVED lines=23> */
.L_x_19951:
[----:B------:R-:W-:Y:S05]  /*169e0*/  BSYNC B0 ;  /* 0x0000000000007941 */ /* 0x000fea0003800000 */
.L_x_19949:
        /* <DEDUP_REMOVED lines=29> */
.L_x_19953:
        /* <DEDUP_REMOVED lines=23> */
.L_x_19954:
[----:B------:R-:W-:Y:S05]  /*16d30*/  BSYNC B0 ;  /* 0x0000000000007941 */ /* 0x000fea0003800000 */
.L_x_19952:
        /* <DEDUP_REMOVED lines=29> */
.L_x_19956:
        /* <DEDUP_REMOVED lines=23> */
.L_x_19957:
[----:B------:R-:W-:Y:S05]  /*17080*/  BSYNC B0 ;  /* 0x0000000000007941 */ /* 0x000fea0003800000 */
.L_x_19955:
        /* <DEDUP_REMOVED lines=29> */
.L_x_19959:
        /* <DEDUP_REMOVED lines=23> */
.L_x_19960:
[----:B------:R-:W-:Y:S05]  /*173d0*/  BSYNC B0 ;  /* 0x0000000000007941 */ /* 0x000fea0003800000 */
.L_x_19958:
        /* <DEDUP_REMOVED lines=29> */
.L_x_19962:
        /* <DEDUP_REMOVED lines=23> */
.L_x_19963:
[----:B------:R-:W-:Y:S05]  /*17720*/  BSYNC B0 ;  /* 0x0000000000007941 */ /* 0x000fea0003800000 */
.L_x_19961:
        /* <DEDUP_REMOVED lines=29> */
.L_x_19965:
        /* <DEDUP_REMOVED lines=23> */
.L_x_19966:
[----:B------:R-:W-:Y:S05]  /*17a70*/  BSYNC B0 ;  /* 0x0000000000007941 */ /* 0x000fea0003800000 */
.L_x_19964:
        /* <DEDUP_REMOVED lines=29> */
.L_x_19968:
        /* <DEDUP_REMOVED lines=23> */
.L_x_19969:
[----:B------:R-:W-:Y:S05]  /*17dc0*/  BSYNC B0 ;  /* 0x0000000000007941 */ /* 0x000fea0003800000 */
.L_x_19967:
        /* <DEDUP_REMOVED lines=29> */
.L_x_19971:
        /* <DEDUP_REMOVED lines=23> */
.L_x_19972:
[----:B------:R-:W-:Y:S05]  /*18110*/  BSYNC B0 ;  /* 0x0000000000007941 */ /* 0x000fea0003800000 */
.L_x_19970:
        /* <DEDUP_REMOVED lines=29> */
.L_x_19974:
        /* <DEDUP_REMOVED lines=23> */
.L_x_19975:
[----:B------:R-:W-:Y:S05]  /*18460*/  BSYNC B0 ;  /* 0x0000000000007941 */ /* 0x000fea0003800000 */
.L_x_19973:
        /* <DEDUP_REMOVED lines=27> */
.L_x_19977:
        /* <DEDUP_REMOVED lines=22> */
.L_x_19978:
[----:B------:R-:W-:Y:S05]  /*18780*/  BSYNC B0 ;  /* 0x0000000000007941 */ /* 0x000fea0003800000 */
.L_x_19976:
        /* <DEDUP_REMOVED lines=21> */
.L_x_19980:
        /* <DEDUP_REMOVED lines=18> */
.L_x_19981:
[----:B------:R-:W-:Y:S05]  /*18a00*/  BSYNC B0 ;  /* 0x0000000000007941 */ /* 0x000fea0003800000 */
.L_x_19979:
[----:B------:R-:W-:Y:S02]  /*18a10*/  IMAD R5, R5, c[0x0][0x510], RZ ;  /* 0x0001440005057a24 */ /* 0x000fe400078e02ff */
[----:B------:R-:W-:Y:S02]  /*18a20*/  IMAD.MOV.U32 R3, RZ, RZ, R15 ;  /* 0x000000ffff037224 */ /* 0x000fe400078e000f */
[C---:B------:R-:W-:Y:S02]  /*18a30*/  IMAD R5, R4.reuse, c[0x0][0x514], R5 ;  /* 0x0001450004057a24 */ /* 0x040fe400078e0205 */
[----:B------:R-:W-:-:S05]  /*18a40*/  IMAD.WIDE.U32 R2, R4, c[0x0][0x510], R2 ;  /* 0x0001440004027a25 */ /* 0x000fca00078e0002 */
[----:B------:R-:W-:Y:S02]  /*18a50*/  IADD3 R15, R3, R5, RZ ;  /* 0x00000005030f7210 */ /* 0x000fe40007ffe0ff */
.L_x_19906:
[----:B------:R-:W2:Y:S01]  /*18a60*/  LDG.E.64 R16, [R16.64] ;  /* 0x0000002410107981 */ /* 0x000ea2000c1e1b00 */
[----:B------:R-:W-:-:S04]  /*18a70*/  LEA R4, P0, R2, c[0x0][0x518], 0x3 ;  /* 0x0001460002047a11 */ /* 0x000fc800078018ff */
[----:B------:R-:W-:-:S05]  /*18a80*/  LEA.HI.X R5, R2, c[0x0][0x51c], R15, 0x3, P0 ;  /* 0x0001470002057a11 */ /* 0x000fca00000f1c0f */
[----:B--2---:R-:W-:Y:S01]  /*18a90*/  STG.E.64 [R4.64], R16 ;  /* 0x0000001004007986 */ /* 0x004fe2000c101b24 */
[----:B------:R-:W-:Y:S05]  /*18aa0*/  EXIT ;  /* 0x000000000000794d */ /* 0x000fea0003800000 */
        .weak           $__internal_36_$__cuda_sm20_div_u64
        .type           $__internal_36_$__cuda_sm20_div_u64,@function
        .size           $__internal_36_$__cuda_sm20_div_u64,($__internal_37_$__cuda_sm20_rem_u64 - $__internal_36_$__cuda_sm20_div_u64)
$__internal_36_$__cuda_sm20_div_u64:
        /* <DEDUP_REMOVED lines=68> */
[----:B------:R-:W-:Y:S05]  /*18ef0*/  RET.REL.NODEC R4 `(_ZN2at6native24index_elementwise_kernelILi128ELi4EZNS0_20cuda_take_put_kernelIN3c107complexIfEElZZZZZNS0_10put_kernelERNS_14TensorIteratorERKNS_10TensorBaseEbENKUlvE_clEvENKUlvE7_clEvENKUlvE_clEvENKUlvE0_clEvEUlRS5_lE0_EEvS7_SA_RKT1_EUliE_EEvlSH_) ;  /* 0xfffe710004007950 */ /* 0x000fea0003c3ffff */
        .weak           $__internal_37_$__cuda_sm20_rem_u64
        .type           $__internal_37_$__cuda_sm20_rem_u64,@function
        .size           $__internal_37_$__cuda_sm20_rem_u64,(.L_x_27403 - $__internal_37_$__cuda_sm20_rem_u64)
$__internal_37_$__cuda_sm20_rem_u64:
        /* <DEDUP_REMOVED lines=63> */
[----:B------:R-:W-:Y:S06]  /*192f0*/  RET.REL.NODEC R4 `(_ZN2at6native24index_elementwise_kernelILi128ELi4EZNS0_20cuda_take_put_kernelIN3c107complexIfEElZZZZZNS0_10put_kernelERNS_14TensorIteratorERKNS_10TensorBaseEbENKUlvE_clEvENKUlvE7_clEvENKUlvE_clEvENKUlvE0_clEvEUlRS5_lE0_EEvS7_SA_RKT1_EUliE_EEvlSH_) ;  /* 0xfffe6d0004007950 */ /* 0x000fec0003c3ffff */
.L_x_19982:
        /* <DEDUP_REMOVED lines=16> */
.L_x_27403:


//--------------------- .text._ZN2at6native24index_elementwise_kernelILi128ELi4EZNS0_20cuda_take_put_kernelIN3c107complexIfEElZZZZZNS0_10put_kernelERNS_14TensorIteratorERKNS_10TensorBaseEbENKUlvE_clEvENKUlvE7_clEvENKUlvE_clEvENKUlvE0_clEvEUlRS5_lE_EEvS7_SA_RKT1_EUliE_EEvlSH_ --------------------------
	.section	.text._ZN2at6native24index_elementwise_kernelILi128ELi4EZNS0_20cuda_take_put_kernelIN3c107complexIfEElZZZZZNS0_10put_kernelERNS_14TensorIteratorERKNS_10TensorBaseEbENKUlvE_clEvENKUlvE7_clEvENKUlvE_clEvENKUlvE0_clEvEUlRS5_lE_EEvS7_SA_RKT1_EUliE_EEvlSH_,"ax",@progbits
	.sectioninfo	@"SHI_REGISTERS=27"
	.align	128
        .global         _ZN2at6native24index_elementwise_kernelILi128ELi4EZNS0_20cuda_take_put_kernelIN3c107complexIfEElZZZZZNS0_10put_kernelERNS_14TensorIteratorERKNS_10TensorBaseEbENKUlvE_clEvENKUlvE7_clEvENKUlvE_clEvENKUlvE0_clEvEUlRS5_lE_EEvS7_SA_RKT1_EUliE_EEvlSH_
        .type           _ZN2at6native24index_elementwise_kernelILi128ELi4EZNS0_20cuda_take_put_kernelIN3c107complexIfEElZZZZZNS0_10put_kernelERNS_14TensorIteratorERKNS_10TensorBaseEbENKUlvE_clEvENKUlvE7_clEvENKUlvE_clEvENKUlvE0_clEvEUlRS5_lE_EEvS7_SA_RKT1_EUliE_EEvlSH_,@function
        .size           _ZN2at6native24index_elementwise_kernelILi128ELi4EZNS0_20cuda_take_put_kernelIN3c107complexIfEElZZZZZNS0_10put_kernelERNS_14TensorIteratorERKNS_10TensorBaseEbENKUlvE_clEvENKUlvE7_clEvENKUlvE_clEvENKUlvE0_clEvEUlRS5_lE_EEvS7_SA_RKT1_EUliE_EEvlSH_,(.L_x_27405 - _ZN2at6native24index_elementwise_kernelILi128ELi4EZNS0_20cuda_take_put_kernelIN3c107complexIfEElZZZZZNS0_10put_kernelERNS_14TensorIteratorERKNS_10TensorBaseEbENKUlvE_clEvENKUlvE7_clEvENKUlvE_clEvENKUlvE0_clEvEUlRS5_lE_EEvS7_SA_RKT1_EUliE_EEvlSH_)
        .other          _ZN2at6native24index_elementwise_kernelILi128ELi4EZNS0_20cuda_take_put_kernelIN3c107complexIfEElZZZZZNS0_10put_kernelERNS_14TensorIteratorERKNS_10TensorBaseEbENKUlvE_clEvENKUlvE7_clEvENKUlvE_clEvENKUlvE0_clEvEUlRS5_lE_EEvS7_SA_RKT1_EUliE_EEvlSH_,@"STO_CUDA_ENTRY STV_DEFAULT"
_ZN2at6native24index_elementwise_kernelILi128ELi4EZNS0_20cuda_take_put_kernelIN3c107complexIfEElZZZZZNS0_10put_kernelERNS_14TensorIteratorERKNS_10TensorBaseEbENKUlvE_clEvENKUlvE7_clEvENKUlvE_clEvENKUlvE0_clEvEUlRS5_lE_EEvS7_SA_RKT1_EUliE_EEvlSH_:
.text._ZN2at6native24index_elementwise_kernelILi128ELi4EZNS0_20cuda_take_put_kernelIN3c107complexIfEElZZZZZNS0_10put_kernelERNS_14TensorIteratorERKNS_10TensorBaseEbENKUlvE_clEvENKUlvE7_clEvENKUlvE_clEvENKUlvE0_clEvEUlRS5_lE_EEvS7_SA_RKT1_EUliE_EEvlSH_:
        /* <DEDUP_REMOVED lines=238> */
.L_x_19985:
        /* <DEDUP_REMOVED lines=33> */
.L_x_19987:
[----:B------:R-:W-:Y:S05]  /*10f0*/  BSYNC B7 ;  /* 0x0000000000077941 */ /* 0x000fea0003800000 */
.L_x_19986:
        /* <DEDUP_REMOVED lines=24> */
[----:B------:R-:W-:Y:S05]  /*1280*/  CALL.REL.NOINC `($__internal_38_$__cuda_sm20_div_u64) ;  /* 0x00017f1000007944 */ /* 0x000fea0003c00000 */
        /* <DEDUP_REMOVED lines=10> */
.L_x_19990:
        /* <DEDUP_REMOVED lines=23> */
.L_x_19991:
[----:B------:R-:W-:Y:S05]  /*14a0*/  BSYNC B0 ;  /* 0x0000000000007941 */ /* 0x000fea0003800000 */
.L_x_19989:
        /* <DEDUP_REMOVED lines=17> */
[----:B------:R-:W-:Y:S05]  /*15c0*/  CALL.REL.NOINC `($__internal_38_$__cuda_sm20_div_u64) ;  /* 0x00017bd000007944 */ /* 0x000fea0003c00000 */
        /* <DEDUP_REMOVED lines=11> */
.L_x_19993:
        /* <DEDUP_REMOVED lines=23> */
.L_x_19994:
[----:B------:R-:W-:Y:S05]  /*17f0*/  BSYNC B0 ;  /* 0x0000000000007941 */ /* 0x000fea0003800000 */
.L_x_19992:
        /* <DEDUP_REMOVED lines=19> */
[----:B------:R-:W-:Y:S05]  /*1930*/  CALL.REL.NOINC `($__internal_38_$__cuda_sm20_div_u64) ;  /* 0x0001786000007944 */ /* 0x000fea0003c00000 */
        /* <DEDUP_REMOVED lines=11> */
.L_x_19996:
        /* <DEDUP_REMOVED lines=23> */
.L_x_19997:
[----:B------:R-:W-:Y:S05]  /*1b60*/  BSYNC B0 ;  /* 0x0000000000007941 */ /* 0x000fea0003800000 */
.L_x_19995:
        /* <DEDUP_REMOVED lines=31> */
.L_x_19999:
        /* <DEDUP_REMOVED lines=23> */
.L_x_20000:
[----:B------:R-:W-:Y:S05]  /*1ed0*/  BSYNC B0 ;  /* 0x0000000000007941 */ /* 0x000fea0003800000 */
.L_x_19998:
        /* <DEDUP_REMOVED lines=31> */
.L_x_20002:
        /* <DEDUP_REMOVED lines=23> */
.L_x_20003:
[----:B------:R-:W-:Y:S05]  /*2240*/  BSYNC B0 ;  /* 0x0000000000007941 */ /* 0x000fea0003800000 */
.L_x_20001:
        /* <DEDUP_REMOVED lines=31> */
.L_x_20005:
        /* <DEDUP_REMOVED lines=23> */
.L_x_20006:
[----:B------:R-:W-:Y:S05]  /*25b0*/  BSYNC B0 ;  /* 0x0000000000007941 */ /* 0x000fea0003800000 */
.L_x_20004:
        /* <DEDUP_REMOVED lines=31> */
.L_x_20008:
        /* <DEDUP_REMOVED lines=23> */
.L_x_20009:
[----:B------:R-:W-:Y:S05]  /*2920*/  BSYNC B0 ;  /* 0x0000000000007941 */ /* 0x000fea0003800000 */
.L_x_20007:
        /* <DEDUP_REMOVED lines=31> */
.L_x_20011:
        /* <DEDUP_REMOVED lines=23> */
.L_x_20012:
[----:B------:R-:W-:Y:S05]  /*2c90*/  BSYNC B0 ;  /* 0x0000000000007941 */ /* 0x000fea0003800000 */
.L_x_20010:
        /* <DEDUP_REMOVED lines=31> */
.L_x_20014:
        /* <DEDUP_REMOVED lines=23> */
.L_x_20015:
[----:B------:R-:W-:Y:S05]  /*3000*/  BSYNC B0 ;  /* 0x0000000000007941 */ /* 0x000fea0003800000 */
.L_x_20013:
        /* <DEDUP_REMOVED lines=31> */
.L_x_20017:
        /* <DEDUP_REMOVED lines=23> */
.L_x_20018:
[----:B------:R-:W-:Y:S05]  /*3370*/  BSYNC B0 ;  /* 0x0000000000007941 */ /* 0x000fea0003800000 */
.L_x_20016:
        /* <DEDUP_REMOVED lines=31> */
.L_x_20020:
        /* <DEDUP_REMOVED lines=23> */
.L_x_20021:
[----:B------:R-:W-:Y:S05]  /*36e0*/  BSYNC B0 ;  /* 0x0000000000007941 */ /* 0x000fea0003800000 */
.L_x_20019:
        /* <DEDUP_REMOVED lines=31> */
.L_x_20023:
        /* <DEDUP_REMOVED lines=23> */
.L_x_20024:
[----:B------:R-:W-:Y:S05]  /*3a50*/  BSYNC B0 ;  /* 0x0000000000007941 */ /* 0x000fea0003800000 */
.L_x_20022:
        /* <DEDUP_REMOVED lines=31> */
.L_x_20026:
        /* <DEDUP_REMOVED lines=23> */
.L_x_20027:
[----:B------:R-:W-:Y:S05]  /*3dc0*/  BSYNC B0 ;  /* 0x0000000000007941 */ /* 0x000fea0003800000 */
.L_x_20025:
        /* <DEDUP_REMOVED lines=31> */
.L_x_20029:
        /* <DEDUP_REMOVED lines=23> */
.L_x_20030:
[----:B------:R-:W-:Y:S05]  /*4130*/  BSYNC B0 ;  /* 0x0000000000007941 */ /* 0x000fea0003800000 */
.L_x_20028:
        /* <DEDUP_REMOVED lines=31> */
.L_x_20032:
        /* <DEDUP_REMOVED lines=23> */
.L_x_20033:
[----:B------:R-:W-:Y:S05]  /*44a0*/  BSYNC B0 ;  /* 0x0000000000007941 */ /* 0x000fea0003800000 */
.L_x_20031:
        /* <DEDUP_REMOVED lines=31> */
.L_x_20035:
        /* <DEDUP_REMOVED lines=23> */
.L_x_20036:
[----:B------:R-:W-:Y:S05]  /*4810*/  BSYNC B0 ;  /* 0x0000000000007941 */ /* 0x000fea0003800000 */
.L_x_20034:
        /* <DEDUP_REMOVED lines=31> */
.L_x_20038:
        /* <DEDUP_REMOVED lines=23> */
.L_x_20039:
[----:B------:R-:W-:Y:S05]  /*4b80*/  BSYNC B0 ;  /* 0x0000000000007941 */ /* 0x000fea0003800000 */
.L_x_20037:
        /* <DEDUP_REMOVED lines=31> */
.L_x_20041:
        /* <DEDUP_REMOVED lines=23> */
.L_x_20042:
[----:B------:R-:W-:Y:S05]  /*4ef0*/  BSYNC B0 ;  /* 0x0000000000007941 */ /* 0x000fea0003800000 */
.L_x_20040:
        /* <DEDUP_REMOVED lines=31> */
.L_x_20044:
        /* <DEDUP_REMOVED lines=23> */
.L_x_20045:
[----:B------:R-:W-:Y:S05]  /*5260*/  BSYNC B0 ;  /* 0x0000000000007941 */ /* 0x000fea0003800000 */
.L_x_20043:
        /* <DEDUP_REMOVED lines=31> */
.L_x_20047:
        /* <DEDUP_REMOVED lines=23> */
.L_x_20048:
[----:B------:R-:W-:Y:S05]  /*55d0*/  BSYNC B0 ;  /* 0x0000000000007941 */ /* 0x000fea0003800000 */
.L_x_20046:
        /* <DEDUP_REMOVED lines=31> */
.L_x_20050:
        /* <DEDUP_REMOVED lines=23> */
.L_x_20051:
[----:B------:R-:W-:Y:S05]  /*5940*/  BSYNC B0 ;  /* 0x0000000000007941 */ /* 0x000fea0003800000 */
.L_x_20049:
        /* <DEDUP_REMOVED lines=31> */
.L_x_20053:
        /* <DEDUP_REMOVED lines=23> */
.L_x_20054:
[----:B------:R-:W-:Y:S05]  /*5cb0*/  BSYNC B0 ;  /* 0x0000000000007941 */ /* 0x000fea0003800000 */
.L_x_20052:
        /* <DEDUP_REMOVED lines=31> */
.L_x_20056:
        /* <DEDUP_REMOVED lines=23> */
.L_x_20057:
[----:B------:R-:W-:Y:S05]  /*6020*/  BSYNC B0 ;  /* 0x0000000000007941 */ /* 0x000fea0003800000 */
.L_x_20055:
        /* <DEDUP_REMOVED lines=30> */
.L_x_20059:
        /* <DEDUP_REMOVED lines=22> */
.L_x_20060:
[----:B------:R-:W-:Y:S05]  /*6370*/  BSYNC B0 ;  /* 0x0000000000007941 */ /* 0x000fea0003800000 */
.L_x_20058:
        /* <DEDUP_REMOVED lines=19> */
[----:B------:R-:W-:Y:S05]  /*64b0*/  CALL.REL.NOINC `($__internal_39_$__cuda_sm20_rem_u64) ;  /* 0x0001314000007944 */ /* 0x000fea0003c00000 */
[----:B------:R-:W-:Y:S01]  /*64c0*/  MOV R2, R0 ;  /* 0x0000000000027202 */ /* 0x000fe20000000f00 */
[----:B------:R-:W-:Y:S01]  /*64d0*/  IMAD.MOV.U32 R3, RZ, RZ, R5 ;  /* 0x000000ffff037224 */ /* 0x000fe200078e0005 */
[----:B------:R-:W-:Y:S05]  /*64e0*/  BRA `(.L_x_20063) ;  /* 0x0000012000007947 */ /* 0x000fea0003800000 */
.L_x_20062:
        /* <DEDUP_REMOVED lines=18> */
.L_x_20063:
[----:B------:R-:W-:Y:S05]  /*6610*/  BSYNC B0 ;  /* 0x0000000000007941 */ /* 0x000fea0003800000 */
.L_x_20061:
[----:B------:R-:W-:Y:S01]  /*6620*/  MOV R4, R18 ;  /* 0x0000001200047202 */ /* 0x000fe20000000f00 */
[----:B------:R-:W-:Y:S02]  /*6630*/  IMAD R3, R3, c[0x0][0x510], RZ ;  /* 0x0001440003037a24 */ /* 0x000fe400078e02ff */
[----:B------:R-:W-:Y:S02]  /*6640*/  IMAD.MOV.U32 R5, RZ, RZ, R16 ;  /* 0x000000ffff057224 */ /* 0x000fe400078e0010 */
[C---:B------:R-:W-:Y:S02]  /*6650*/  IMAD R3, R2.reuse, c[0x0][0x514], R3 ;  /* 0x0001450002037a24 */ /* 0x040fe400078e0203 */
[----:B------:R-:W-:-:S04]  /*6660*/  IMAD.WIDE.U32 R4, R2, c[0x0][0x510], R4 ;  /* 0x0001440002047a25 */ /* 0x000fc800078e0004 */
[----:B------:R-:W-:Y:S01]  /*6670*/  IMAD.MOV.U32 R18, RZ, RZ, R4 ;  /* 0x000000ffff127224 */ /* 0x000fe200078e0004 */
[----:B------:R-:W-:-:S03]  /*6680*/  IADD3 R16, R5, R3, RZ ;  /* 0x0000000305107210 */ /* 0x000fc60007ffe0ff */
.L_x_19988:
[----:B------:R-:W2:Y:S01]  /*6690*/  LDG.E.64 R22, [R22.64] ;  /* 0x0000002416167981 */ /* 0x000ea2000c1e1b00 */
[----:B------:R-:W-:Y:S02]  /*66a0*/  LEA R2, P0, R18, c[0x0][0x520], 0x3 ;  /* 0x0001480012027a11 */ /* 0x000fe400078018ff */
[----:B------:R-:W-:Y:S02]  /*66b0*/  LEA R17, R24, R19, 0x9 ;  /* 0x0000001318117211 */ /* 0x000fe400078e48ff */
[----:B------:R-:W-:Y:S02]  /*66c0*/  LEA.HI.X R3, R18, c[0x0][0x524], R16, 0x3, P0 ;  /* 0x0001490012037a11 */ /* 0x000fe400000f1c10 */
[----:B------:R-:W-:-:S03]  /*66d0*/  IADD3 R17, R17, 0x80, RZ ;  /* 0x0000008011117810 */ /* 0x000fc60007ffe0ff */
[----:B--2---:R-:W-:Y:S04]  /*66e0*/  RED.E.ADD.F32.FTZ.RN.STRONG.GPU [R2.64], R22 ;  /* 0x000000160200798e */ /* 0x004fe8000c10e7a4 */
[----:B------:R0:W-:Y:S02]  /*66f0*/  RED.E.ADD.F32.FTZ.RN.STRONG.GPU [R2.64+0x4], R23 ;  /* 0x000004170200798e */ /* 0x0001e4000c10e7a4 */
[----:B0-----:R-:W-:Y:S01]  /*6700*/  IMAD.MOV.U32 R2, RZ, RZ, R17 ;  /* 0x000000ffff027224 */ /* 0x001fe200078e0011 */
[----:B------:R-:W-:Y:S02]  /*6710*/  MOV R3, RZ ;  /* 0x000000ff00037202 */ /* 0x000fe40000000f00 */
.L_x_19984:
[----:B------:R-:W-:Y:S05]  /*6720*/  BSYNC B6 ;  /* 0x0000000000067941 */ /* 0x000fea0003800000 */
.L_x_19983:
        /* <DEDUP_REMOVED lines=231> */
.L_x_20066:
        /* <DEDUP_REMOVED lines=33> */
.L_x_20068:
[----:B------:R-:W-:Y:S05]  /*77b0*/  BSYNC B7 ;  /* 0x0000000000077941 */ /* 0x000fea0003800000 */
.L_x_20067:
        /* <DEDUP_REMOVED lines=35> */
.L_x_20071:
        /* <DEDUP_REMOVED lines=23> */
.L_x_20072:
[----:B------:R-:W-:Y:S05]  /*7b60*/  BSYNC B0 ;  /* 0x0000000000007941 */ /* 0x000fea0003800000 */
.L_x_20070:
        /* <DEDUP_REMOVED lines=28> */
.L_x_20074:
        /* <DEDUP_REMOVED lines=23> */
.L_x_20075:
[----:B------:R-:W-:Y:S05]  /*7ea0*/  BSYNC B0 ;  /* 0x0000000000007941 */ /* 0x000fea0003800000 */
.L_x_20073:
        /* <DEDUP_REMOVED lines=29> */
.L_x_20077:
        /* <DEDUP_REMOVED lines=23> */
.L_x_20078:
[----:B------:R-:W-:Y:S05]  /*81f0*/  BSYNC B0 ;  /* 0x0000000000007941 */ /* 0x000fea0003800000 */
.L_x_20076:
        /* <DEDUP_REMOVED lines=29> */
.L_x_20080:
        /* <DEDUP_REMOVED lines=23> */
.L_x_20081:
[----:B------:R-:W-:Y:S05]  /*8540*/  BSYNC B0 ;  /* 0x0000000000007941 */ /* 0x000fea0003800000 */
.L_x_20079:
        /* <DEDUP_REMOVED lines=29> */
.L_x_20083:
        /* <DEDUP_REMOVED lines=23> */
.L_x_20084:
[----:B------:R-:W-:Y:S05]  /*8890*/  BSYNC B0 ;  /* 0x0000000000007941 */ /* 0x000fea0003800000 */
.L_x_20082:
        /* <DEDUP_REMOVED lines=29> */
.L_x_20086:
        /* <DEDUP_REMOVED lines=23> */
.L_x_20087:
[----:B------:R-:W-:Y:S05]  /*8be0*/  BSYNC B0 ;  /* 0x0000000000007941 */ /* 0x000fea0003800000 */
.L_x_20085:
        /* <DEDUP_REMOVED lines=29> */
.L_x_20089:
        /* <DEDUP_REMOVED lines=23> */
.L_x_20090:
[----:B------:R-:W-:Y:S05]  /*8f30*/  BSYNC B0 ;  /* 0x0000000000007941 */ /* 0x000fea0003800000 */
.L_x_20088:
        /* <DEDUP_REMOVED lines=29> */
.L_x_20092:
        /* <DEDUP_REMOVED lines=23> */
.L_x_20093:
[----:B------:R-:W-:Y:S05]  /*9280*/  BSYNC B0 ;  /* 0x0000000000007941 */ /* 0x000fea0003800000 */
.L_x_20091:
        /* <DEDUP_REMOVED lines=29> */
.L_x_20095:
        /* <DEDUP_REMOVED lines=23> */
.L_x_20096:
[----:B------:R-:W-:Y:S05]  /*95d0*/  BSYNC B0 ;  /* 0x0000000000007941 */ /* 0x000fea0003800000 */
.L_x_20094:
        /* <DEDUP_REMOVED lines=29> */
.L_x_20098:
        /* <DEDUP_REMOVED lines=23> */
.L_x_20099:
[----:B------:R-:W-:Y:S05]  /*9920*/  BSYNC B0 ;  /* 0x0000000000007941 */ /* 0x000fea0003800000 */
.L_x_20097:
        /* <DEDUP_REMOVED lines=29> */
.L_x_20101:
        /* <DEDUP_REMOVED lines=23> */
.L_x_20102:
[----:B------:R-:W-:Y:S05]  /*9c70*/  BSYNC B0 ;  /* 0x0000000000007941 */ /* 0x000fea0003800000 */
.L_x_20100:
        /* <DEDUP_REMOVED lines=29> */
.L_x_20104:
        /* <DEDUP_REMOVED lines=23> */
.L_x_20105:
[----:B------:R-:W-:Y:S05]  /*9fc0*/  BSYNC B0 ;  /* 0x0000000000007941 */ /* 0x000fea0003800000 */
.L_x_20103:
        /* <DEDUP_REMOVED lines=29> */
.L_x_20107:
        /* <DEDUP_REMOVED lines=23> */
.L_x_20108:
[----:B------:R-:W-:Y:S05]  /*a310*/  BSYNC B0 ;  /* 0x0000000000007941 */ /* 0x000fea0003800000 */
.L_x_20106:
        /* <DEDUP_REMOVED lines=29> */
.L_x_20110:
        /* <DEDUP_REMOVED lines=23> */
.L_x_20111:
[----:B------:R-:W-:Y:S05]  /*a660*/  BSYNC B0 ;  /* 0x0000000000007941 */ /* 0x000fea0003800000 */
.L_x_20109:
        /* <DEDUP_REMOVED lines=29> */
.L_x_20113:
        /* <DEDUP_REMOVED lines=23> */
.L_x_20114:
[----:B------:R-:W-:Y:S05]  /*a9b0*/  BSYNC B0 ;  /* 0x0000000000007941 */ /* 0x000fea0003800000 */
.L_x_20112:
        /* <DEDUP_REMOVED lines=29> */
.L_x_20116:
        /* <DEDUP_REMOVED lines=23> */
.L_x_20117:
[----:B------:R-:W-:Y:S05]  /*ad00*/  BSYNC B0 ;  /* 0x0000000000007941 */ /* 0x000fea0003800000 */
.L_x_20115:
        /* <DEDUP_REMOVED lines=29> */
.L_x_20119:
        /* <DEDUP_REMOVED lines=23> */
.L_x_20120:
[----:B------:R-:W-:Y:S05]  /*b050*/  BSYNC B0 ;  /* 0x0000000000007941 */ /* 0x000fea0003800000 */
.L_x_20118:
        /* <DEDUP_REMOVED lines=29> */
.L_x_20122:
        /* <DEDUP_REMOVED lines=23> */
.L_x_20123:
[----:B------:R-:W-:Y:S05]  /*b3a0*/  BSYNC B0 ;  /* 0x0000000000007941 */ /* 0x000fea0003800000 */
.L_x_20121:
        /* <DEDUP_REMOVED lines=29> */
.L_x_20125:
        /* <DEDUP_REMOVED lines=23> */
.L_x_20126:
[----:B------:R-:W-:Y:S05]  /*b6f0*/  BSYNC B0 ;  /* 0x0000000000007941 */ /* 0x000fea0003800000 */
.L_x_20124:
        /* <DEDUP_REMOVED lines=29> */
.L_x_20128:
        /* <DEDUP_REMOVED lines=23> */
.L_x_20129:
[----:B------:R-:W-:Y:S05]  /*ba40*/  BSYNC B0 ;  /* 0x0000000000007941 */ /* 0x000fea0003800000 */
.L_x_20127:
        /* <DEDUP_REMOVED lines=29> */
.L_x_20131:
        /* <DEDUP_REMOVED lines=23> */
.L_x_20132:
[----:B------:R-:W-:Y:S05]  /*bd90*/  BSYNC B0 ;  /* 0x0000000000007941 */ /* 0x000fea0003800000 */
.L_x_20130:
        /* <DEDUP_REMOVED lines=29> */
.L_x_20134:
        /* <DEDUP_REMOVED lines=23> */
.L_x_20135:
[----:B------:R-:W-:Y:S05]  /*c0e0*/  BSYNC B0 ;  /* 0x0000000000007941 */ /* 0x000fea0003800000 */
.L_x_20133:
        /* <DEDUP_REMOVED lines=29> */
.L_x_20137:
        /* <DEDUP_REMOVED lines=23> */
.L_x_20138:
[----:B------:R-:W-:Y:S05]  /*c430*/  BSYNC B0 ;  /* 0x0000000000007941 */ /* 0x000fea0003800000 */
.L_x_20136:
        /* <DEDUP_REMOVED lines=27> */
.L_x_20140:
        /* <DEDUP_REMOVED lines=22> */
.L_x_20141:
[----:B------:R-:W-:Y:S05]  /*c750*/  BSYNC B0 ;  /* 0x0000000000007941 */ /* 0x000fea0003800000 */
.L_x_20139:
        /* <DEDUP_REMOVED lines=17> */
[----:B------:R-:W-:Y:S05]  /*c870*/  CALL.REL.NOINC `($__internal_39_$__cuda_sm20_rem_u64) ;  /* 0x0000cd8000007944 */ /* 0x000fea0003c00000 */
[----:B------:R-:W-:Y:S01]  /*c880*/  IMAD.MOV.U32 R2, RZ, RZ, R0 ;  /* 0x000000ffff027224 */ /* 0x000fe200078e0000 */
[----:B------:R-:W-:Y:S01]  /*c890*/  MOV R3, R5 ;  /* 0x0000000500037202 */ /* 0x000fe20000000f00 */
[----:B------:R-:W-:Y:S05]  /*c8a0*/  BRA `(.L_x_20144) ;  /* 0x0000012000007947 */ /* 0x000fea0003800000 */
.L_x_20143:
        /* <DEDUP_REMOVED lines=18> */
.L_x_20144:
[----:B------:R-:W-:Y:S05]  /*c9d0*/  BSYNC B0 ;  /* 0x0000000000007941 */ /* 0x000fea0003800000 */
.L_x_20142:
[----:B------:R-:W-:Y:S02]  /*c9e0*/  IMAD R3, R3, c[0x0][0x510], RZ ;  /* 0x0001440003037a24 */ /* 0x000fe400078e02ff */
[----:B------:R-:W-:Y:S02]  /*c9f0*/  IMAD.MOV.U32 R19, RZ, RZ, R16 ;  /* 0x000000ffff137224 */ /* 0x000fe400078e0010 */
[C---:B------:R-:W-:Y:S02]  /*ca00*/  IMAD R3, R2.reuse, c[0x0][0x514], R3 ;  /* 0x0001450002037a24 */ /* 0x040fe400078e0203 */
[----:B------:R-:W-:-:S05]  /*ca10*/  IMAD.WIDE.U32 R18, R2, c[0x0][0x510], R18 ;  /* 0x0001440002127a25 */ /* 0x000fca00078e0012 */
[----:B------:R-:W-:Y:S02]  /*ca20*/  IADD3 R16, R19, R3, RZ ;  /* 0x0000000313107210 */ /* 0x000fe40007ffe0ff */
.L_x_20069:
[----:B------:R-:W2:Y:S01]  /*ca30*/  LDG.E.64 R22, [R22.64] ;  /* 0x0000002416167981 */ /* 0x000ea2000c1e1b00 */
[C---:B------:R-:W-:Y:S02]  /*ca40*/  LEA R2, P0, R18.reuse, c[0x0][0x520], 0x3 ;  /* 0x0001480012027a11 */ /* 0x040fe400078018ff */
[----:B------:R-:W-:Y:S02]  /*ca50*/  IADD3 R17, R17, 0x80, RZ ;  /* 0x0000008011117810 */ /* 0x000fe40007ffe0ff */
[----:B------:R-:W-:-:S05]  /*ca60*/  LEA.HI.X R3, R18, c[0x0][0x524], R16, 0x3, P0 ;  /* 0x0001490012037a11 */ /* 0x000fca00000f1c10 */
[----:B--2---:R-:W-:Y:S04]  /*ca70*/  RED.E.ADD.F32.FTZ.RN.STRONG.GPU [R2.64], R22 ;  /* 0x000000160200798e */ /* 0x004fe8000c10e7a4 */
[----:B------:R0:W-:Y:S02]  /*ca80*/  RED.E.ADD.F32.FTZ.RN.STRONG.GPU [R2.64+0x4], R23 ;  /* 0x000004170200798e */ /* 0x0001e4000c10e7a4 */
[----:B0-----:R-:W-:Y:S01]  /*ca90*/  IMAD.MOV.U32 R2, RZ, RZ, R17 ;  /* 0x000000ffff027224 */ /* 0x001fe200078e0011 */
[----:B------:R-:W-:Y:S02]  /*caa0*/  MOV R3, RZ ;  /* 0x000000ff00037202 */ /* 0x000fe40000000f00 */
.L_x_20065:
[----:B------:R-:W-:Y:S05]  /*cab0*/  BSYNC B6 ;  /* 0x0000000000067941 */ /* 0x000fea0003800000 */
.L_x_20064:
        /* <DEDUP_REMOVED lines=231> */
.L_x_20147:
        /* <DEDUP_REMOVED lines=33> */
.L_x_20149:
[----:B------:R-:W-:Y:S05]  /*db40*/  BSYNC B7 ;  /* 0x0000000000077941 */ /* 0x000fea0003800000 */
.L_x_20148:
        /* <DEDUP_REMOVED lines=35> */
.L_x_20152:
        /* <DEDUP_REMOVED lines=23> */
.L_x_20153:
[----:B------:R-:W-:Y:S05]  /*def0*/  BSYNC B0 ;  /* 0x0000000000007941 */ /* 0x000fea0003800000 */
.L_x_20151:
        /* <DEDUP_REMOVED lines=28> */
.L_x_20155:
        /* <DEDUP_REMOVED lines=23> */
.L_x_20156:
[----:B------:R-:W-:Y:S05]  /*e230*/  BSYNC B0 ;  /* 0x0000000000007941 */ /* 0x000fea0003800000 */
.L_x_20154:
        /* <DEDUP_REMOVED lines=29> */
.L_x_20158:
        /* <DEDUP_REMOVED lines=23> */
.L_x_20159:
[----:B------:R-:W-:Y:S05]  /*e580*/  BSYNC B0 ;  /* 0x0000000000007941 */ /* 0x000fea0003800000 */
.L_x_20157:
        /* <DEDUP_REMOVED lines=29> */
.L_x_20161:
        /* <DEDUP_REMOVED lines=23> */
.L_x_20162:
[----:B------:R-:W-:Y:S05]  /*e8d0*/  BSYNC B0 ;  /* 0x0000000000007941 */ /* 0x000fea0003800000 */
.L_x_20160:
        /* <DEDUP_REMOVED lines=29> */
.L_x_20164:
        /* <DEDUP_REMOVED lines=23> */
.L_x_20165:
[----:B------:R-:W-:Y:S05]  /*ec20*/  BSYNC B0 ;  /* 0x0000000000007941 */ /* 0x000fea0003800000 */
.L_x_20163:
        /* <DEDUP_REMOVED lines=29> */
.L_x_20167:
        /* <DEDUP_REMOVED lines=23> */
.L_x_20168:
[----:B------:R-:W-:Y:S05]  /*ef70*/  BSYNC B0 ;  /* 0x0000000000007941 */ /* 0x000fea0003800000 */
.L_x_20166:
        /* <DEDUP_REMOVED lines=29> */
.L_x_20170:
        /* <DEDUP_REMOVED lines=23> */
.L_x_20171:
[----:B------:R-:W-:Y:S05]  /*f2c0*/  BSYNC B0 ;  /* 0x0000000000007941 */ /* 0x000fea0003800000 */
.L_x_20169:
        /* <DEDUP_REMOVED lines=29> */
.L_x_20173:
        /* <DEDUP_REMOVED lines=23> */
.L_x_20174:
[----:B------:R-:W-:Y:S05]  /*f610*/  BSYNC B0 ;  /* 0x0000000000007941 */ /* 0x000fea0003800000 */
.L_x_20172:
        /* <DEDUP_REMOVED lines=29> */
.L_x_20176:
        /* <DEDUP_REMOVED lines=23> */
.L_x_20177:
[----:B------:R-:W-:Y:S05]  /*f960*/  BSYNC B0 ;  /* 0x0000000000007941 */ /* 0x000fea0003800000 */
.L_x_20175:
        /* <DEDUP_REMOVED lines=29> */
.L_x_20179:
        /* <DEDUP_REMOVED lines=23> */
.L_x_20180:
[----:B------:R-:W-:Y:S05]  /*fcb0*/  BSYNC B0 ;  /* 0x0000000000007941 */ /* 0x000fea0003800000 */
.L_x_20178:
        /* <DEDUP_REMOVED lines=29> */
.L_x_20182:
        /* <DEDUP_REMOVED lines=23> */
.L_x_20183:
[----:B------:R-:W-:Y:S05]  /*10000*/  BSYNC B0 ;  /* 0x0000000000007941 */ /* 0x000fea0003800000 */
.L_x_20181:
        /* <DEDUP_REMOVED lines=29> */
.L_x_20185:
        /* <DEDUP_REMOVED lines=23> */
.L_x_20186:
[----:B------:R-:W-:Y:S05]  /*10350*/  BSYNC B0 ;  /* 0x0000000000007941 */ /* 0x000fea0003800000 */
.L_x_20184:
        /* <DEDUP_REMOVED lines=29> */
.L_x_20188:
        /* <DEDUP_REMOVED lines=23> */
.L_x_20189:
[----:B------:R-:W-:Y:S05]  /*106a0*/  BSYNC B0 ;  /* 0x0000000000007941 */ /* 0x000fea0003800000 */
.L_x_20187:
        /* <DEDUP_REMOVED lines=29> */
.L_x_20191:
        /* <DEDUP_REMOVED lines=23> */
.L_x_20192:
[----:B------:R-:W-:Y:S05]  /*109f0*/  BSYNC B0 ;  /* 0x0000000000007941 */ /* 0x000fea0003800000 */
.L_x_20190:
        /* <DEDUP_REMOVED lines=29> */
.L_x_20194:
        /* <DEDUP_REMOVED lines=23> */
.L_x_20195:
[----:B------:R-:W-:Y:S05]  /*10d40*/  BSYNC B0 ;  /* 0x0000000000007941 */ /* 0x000fea0003800000 */
.L_x_20193:
        /* <DEDUP_REMOVED lines=29> */
.L_x_20197:
        /* <DEDUP_REMOVED lines=23> */
.L_x_20198:
[----:B------:R-:W-:Y:S05]  /*11090*/  BSYNC B0 ;  /* 0x0000000000007941 */ /* 0x000fea0003800000 */
.L_x_20196:
        /* <DEDUP_REMOVED lines=29> */
.L_x_20200:
        /* <DEDUP_REMOVED lines=23> */
.L_x_20201:
[----:B------:R-:W-:Y:S05]  /*113e0*/  BSYNC B0 ;  /* 0x0000000000007941 */ /* 0x000fea0003800000 */
.L_x_20199:
        /* <DEDUP_REMOVED lines=29> */
.L_x_20203:
        /* <DEDUP_REMOVED lines=23> */
.L_x_20204:
[----:B------:R-:W-:Y:S05]  /*11730*/  BSYNC B0 ;  /* 0x0000000000007941 */ /* 0x000fea0003800000 */
.L_x_20202:
        /* <DEDUP_REMOVED lines=29> */
.L_x_20206:
        /* <DEDUP_REMOVED lines=23> */
.L_x_20207:
[----:B------:R-:W-:Y:S05]  /*11a80*/  BSYNC B0 ;  /* 0x0000000000007941 */ /* 0x000fea0003800000 */
.L_x_20205:
        /* <DEDUP_REMOVED lines=29> */
.L_x_20209:
        /* <DEDUP_REMOVED lines=23> */
.L_x_20210:
[----:B------:R-:W-:Y:S05]  /*11dd0*/  BSYNC B0 ;  /* 0x0000000000007941 */ /* 0x000fea0003800000 */
.L_x_20208:
        /* <DEDUP_REMOVED lines=29> */
.L_x_20212:
        /* <DEDUP_REMOVED lines=23> */
.L_x_20213:
[----:B------:R-:W-:Y:S05]  /*12120*/  BSYNC B0 ;  /* 0x0000000000007941 */ /* 0x000fea0003800000 */
.L_x_20211:
        /* <DEDUP_REMOVED lines=29> */
.L_x_20215:
        /* <DEDUP_REMOVED lines=23> */
.L_x_20216:
[----:B------:R-:W-:Y:S05]  /*12470*/  BSYNC B0 ;  /* 0x0000000000007941 */ /* 0x000fea0003800000 */
.L_x_20214:
        /* <DEDUP_REMOVED lines=29> */
.L_x_20218:
        /* <DEDUP_REMOVED lines=23> */
.L_x_20219:
[----:B------:R-:W-:Y:S05]  /*127c0*/  BSYNC B0 ;  /* 0x0000000000007941 */ /* 0x000fea0003800000 */
.L_x_20217:
        /* <DEDUP_REMOVED lines=27> */
.L_x_20221:
        /* <DEDUP_REMOVED lines=22> */
.L_x_20222:
[----:B------:R-:W-:Y:S05]  /*12ae0*/  BSYNC B0 ;  /* 0x0000000000007941 */ /* 0x000fea0003800000 */
.L_x_20220:
        /* <DEDUP_REMOVED lines=21> */
.L_x_20224:
        /* <DEDUP_REMOVED lines=18> */
.L_x_20225:
[----:B------:R-:W-:Y:S05]  /*12d60*/  BSYNC B0 ;  /* 0x0000000000007941 */ /* 0x000fea0003800000 */
.L_x_20223:
[----:B------:R-:W-:Y:S02]  /*12d70*/  IMAD R3, R3, c[0x0][0x510], RZ ;  /* 0x0001440003037a24 */ /* 0x000fe400078e02ff */
[----:B------:R-:W-:Y:S02]  /*12d80*/  IMAD.MOV.U32 R19, RZ, RZ, R16 ;  /* 0x000000ffff137224 */ /* 0x000fe400078e0010 */
[C---:B------:R-:W-:Y:S02]  /*12d90*/  IMAD R3, R2.reuse, c[0x0][0x514], R3 ;  /* 0x0001450002037a24 */ /* 0x040fe400078e0203 */
[----:B------:R-:W-:-:S05]  /*12da0*/  IMAD.WIDE.U32 R18, R2, c[0x0][0x510], R18 ;  /* 0x0001440002127a25 */ /* 0x000fca00078e0012 */
[----:B------:R-:W-:Y:S02]  /*12db0*/  IADD3 R16, R19, R3, RZ ;  /* 0x0000000313107210 */ /* 0x000fe40007ffe0ff */
.L_x_20150:
        /* <DEDUP_REMOVED lines=8> */
.L_x_20146:
[----:B------:R-:W-:Y:S05]  /*12e40*/  BSYNC B6 ;  /* 0x0000000000067941 */ /* 0x000fea0003800000 */
.L_x_20145:
[----:B------:R-:W-:-:S04]  /*12e50*/  ISETP.GE.U32.AND P0, PT, R2, c[0x0][0x160], PT ;  /* 0x0000580002007a0c */ /* 0x000fc80003f06070 */
[----:B------:R-:W-:-:S13]  /*12e60*/  ISETP.GE.AND.EX P0, PT, R3, c[0x0][0x164], PT, P0 ;  /* 0x0000590003007a0c */ /* 0x000fda0003f06300 */
[----:B------:R-:W-:Y:S05]  /*12e70*/  @P0 EXIT ;  /* 0x000000000000094d */ /* 0x000fea0003800000 */
        /* <DEDUP_REMOVED lines=227> */
.L_x_20226:
        /* <DEDUP_REMOVED lines=33> */
.L_x_20228:
[----:B------:R-:W-:Y:S05]  /*13ec0*/  BSYNC B6 ;  /* 0x0000000000067941 */ /* 0x000fea0003800000 */
.L_x_20227:
        /* <DEDUP_REMOVED lines=35> */
.L_x_20231:
        /* <DEDUP_REMOVED lines=23> */
.L_x_20232:
[----:B------:R-:W-:Y:S05]  /*14270*/  BSYNC B0 ;  /* 0x0000000000007941 */ /* 0x000fea0003800000 */
.L_x_20230:
        /* <DEDUP_REMOVED lines=28> */
.L_x_20234:
        /* <DEDUP_REMOVED lines=23> */
.L_x_20235:
[----:B------:R-:W-:Y:S05]  /*145b0*/  BSYNC B0 ;  /* 0x0000000000007941 */ /* 0x000fea0003800000 */
.L_x_20233:
        /* <DEDUP_REMOVED lines=29> */
.L_x_20237:
        /* <DEDUP_REMOVED lines=23> */
.L_x_20238:
[----:B------:R-:W-:Y:S05]  /*14900*/  BSYNC B0 ;  /* 0x0000000000007941 */ /* 0x000fea0003800000 */
.L_x_20236:
        /* <DEDUP_REMOVED lines=29> */
.L_x_20240:
        /* <DEDUP_REMOVED lines=23> */
.L_x_20241:
[----:B------:R-:W-:Y:S05]  /*14c50*/  BSYNC B0 ;  /* 0x0000000000007941 */ /* 0x000fea0003800000 */
.L_x_20239:
        /* <DEDUP_REMOVED lines=29> */
.L_x_20243:
        /* <DEDUP_REMOVED lines=23> */
.L_x_20244:
[----:B------:R-:W-:Y:S05]  /*14fa0*/  BSYNC B0 ;  /* 0x0000000000007941 */ /* 0x000fea0003800000 */
.L_x_20242:
        /* <DEDUP_REMOVED lines=29> */
.L_x_20246:
        /* <DEDUP_REMOVED lines=23> */
.L_x_20247:
[----:B------:R-:W-:Y:S05]  /*152f0*/  BSYNC B0 ;  /* 0x0000000000007941 */ /* 0x000fea0003800000 */
.L_x_20245:
        /* <DEDUP_REMOVED lines=29> */
.L_x_20249:
        /* <DEDUP_REMOVED lines=23> */
.L_x_20250:
[----:B------:R-:W-:Y:S05]  /*15640*/  BSYNC B0 ;  /* 0x0000000000007941 */ /* 0x000fea0003800000 */
.L_x_20248:
        /* <DEDUP_REMOVED lines=29> */
.L_x_20252:
        /* <DEDUP_REMOVED lines=23> */
.L_x_20253:
[----:B------:R-:W-:Y:S05]  /*15990*/  BSYNC B0 ;  /* 0x0000000000007941 */ /* 0x000fea0003800000 */
.L_x_20251:
        /* <DEDUP_REMOVED lines=29> */
.L_x_20255:
        /* <DEDUP_REMOVED lines=23> */
.L_x_20256:
[----:B------:R-:W-:Y:S05]  /*15ce0*/  BSYNC B0 ;  /* 0x0000000000007941 */ /* 0x000fea0003800000 */
.L_x_20254:
        /* <DEDUP_REMOVED lines=29> */
.L_x_20258:
        /* <DEDUP_REMOVED lines=23> */
.L_x_20259:
[----:B------:R-:W-:Y:S05]  /*16030*/  BSYNC B0 ;  /* 0x0000000000007941 */ /* 0x000fea0003800000 */
.L_x_20257:
        /* <DEDUP_REMOVED lines=29> */
.L_x_20261:
        /* <DEDUP_REMOVED lines=23> */
.L_x_20262:
[----:B------:R-:W-:Y:S05]  /*16380*/  BSYNC B0 ;  /* 0x0000000000007941 */ /* 0x000fea0003800000 */
.L_x_20260:
        /* <DEDUP_REMOVED lines=29> */
.L_x_20264:
        /* <DEDUP_REMOVED lines=23> */
.L_x_20265:
[----:B------:R-:W-:Y:S05]  /*166d0*/  BSYNC B0 ;  /* 0x0000000000007941 */ /* 0x000fea0003800000 */
.L_x_20263:
        /* <DEDUP_REMOVED lines=29> */
.L_x_20267:
        /* <DEDUP_REMOVED lines=23> */
.L_x_20268:
[----:B------:R-:W-:Y:S05]  /*16a20*/  BSYNC B0 ;  /* 0x0000000000007941 */ /* 0x000fea0003800000 */
.L_x_20266:
        /* <DEDUP_REMOVED lines=29> */
.L_x_20270:
        /* <DEDUP_REMOVED lines=23> */
.L_x_20271:
[----:B------:R-:W-:Y:S05]  /*16d70*/  BSYNC B0 ;  /* 0x0000000000007941 */ /* 0x000fea0003800000 */
.L_x_20269:
        /* <DEDUP_REMOVED lines=29> */
.L_x_20273:
        /* <DEDUP_REMOVED lines=23> */
.L_x_20274:
[----:B------:R-:W-:Y:S05]  /*170c0*/  BSYNC B0 ;  /* 0x0000000000007941 */ /* 0x000fea0003800000 */
.L_x_20272:
        /* <DEDUP_REMOVED lines=29> */
.L_x_20276:
        /* <DEDUP_REMOVED lines=23> */
.L_x_20277:
[----:B------:R-:W-:Y:S05]  /*17410*/  BSYNC B0 ;  /* 0x0000000000007941 */ /* 0x000fea0003800000 */
.L_x_20275:
        /* <DEDUP_REMOVED lines=29> */
.L_x_20279:
        /* <DEDUP_REMOVED lines=23> */
.L_x_20280:
[----:B------:R-:W-:Y:S05]  /*17760*/  BSYNC B0 ;  /* 0x0000000000007941 */ /* 0x000fea0003800000 */
.L_x_20278:
        /* <DEDUP_REMOVED lines=29> */
.L_x_20282:
        /* <DEDUP_REMOVED lines=23> */
.L_x_20283:
[----:B------:R-:W-:Y:S05]  /*17ab0*/  BSYNC B0 ;  /* 0x0000000000007941 */ /* 0x000fea0003800000 */
.L_x_20281:
        /* <DEDUP_REMOVED lines=29> */
.L_x_20285:
        /* <DEDUP_REMOVED lines=23> */
.L_x_20286:
[----:B------:R-:W-:Y:S05]  /*17e00*/  BSYNC B0 ;  /* 0x0000000000007941 */ /* 0x000fea0003800000 */
.L_x_20284:
        /* <DEDUP_REMOVED lines=29> */
.L_x_20288:
        /* <DEDUP_REMOVED lines=23> */
.L_x_20289:
[----:B------:R-:W-:Y:S05]  /*18150*/  BSYNC B0 ;  /* 0x0000000000007941 */ /* 0x000fea0003800000 */
.L_x_20287:
        /* <DEDUP_REMOVED lines=29> */
.L_x_20291:
        /* <DEDUP_REMOVED lines=23> */
.L_x_20292:
[----:B------:R-:W-:Y:S05]  /*184a0*/  BSYNC B0 ;  /* 0x0000000000007941 */ /* 0x000fea0003800000 */
.L_x_20290:
        /* <DEDUP_REMOVED lines=29> */
.L_x_20294:
        /* <DEDUP_REMOVED lines=23> */
.L_x_20295:
[----:B------:R-:W-:Y:S05]  /*187f0*/  BSYNC B0 ;  /* 0x0000000000007941 */ /* 0x000fea0003800000 */
.L_x_20293:
        /* <DEDUP_REMOVED lines=29> */
.L_x_20297:
        /* <DEDUP_REMOVED lines=23> */
.L_x_20298:
[----:B------:R-:W-:Y:S05]  /*18b40*/  BSYNC B0 ;  /* 0x0000000000007941 */ /* 0x000fea0003800000 */
.L_x_20296:
        /* <DEDUP_REMOVED lines=27> */
.L_x_20300:
        /* <DEDUP_REMOVED lines=22> */
.L_x_20301:
[----:B------:R-:W-:Y:S05]  /*18e60*/  BSYNC B0 ;  /* 0x0000000000007941 */ /* 0x000fea0003800000 */
.L_x_20299:
        /* <DEDUP_REMOVED lines=21> */
.L_x_20303:
        /* <DEDUP_REMOVED lines=18> */
.L_x_20304:
[----:B------:R-:W-:Y:S05]  /*190e0*/  BSYNC B0 ;  /* 0x0000000000007941 */ /* 0x000fea0003800000 */
.L_x_20302:
[----:B------:R-:W-:Y:S02]  /*190f0*/  IMAD R3, R3, c[0x0][0x510], RZ ;  /* 0x0001440003037a24 */ /* 0x000fe400078e02ff */
[----:B------:R-:W-:Y:S02]  /*19100*/  IMAD.MOV.U32 R19, RZ, RZ, R16 ;  /* 0x000000ffff137224 */ /* 0x000fe400078e0010 */
[C---:B------:R-:W-:Y:S02]  /*19110*/  IMAD R3, R2.reuse, c[0x0][0x514], R3 ;  /* 0x0001450002037a24 */ /* 0x040fe400078e0203 */
[----:B------:R-:W-:-:S05]  /*19120*/  IMAD.WIDE.U32 R18, R2, c[0x0][0x510], R18 ;  /* 0x0001440002127a25 */ /* 0x000fca00078e0012 */
[----:B------:R-:W-:Y:S02]  /*19130*/  IADD3 R16, R19, R3, RZ ;  /* 0x0000000313107210 */ /* 0x000fe40007ffe0ff */
.L_x_20229:
[----:B------:R-:W2:Y:S01]  /*19140*/  LDG.E.64 R22, [R22.64] ;  /* 0x0000002416167981 */ /* 0x000ea2000c1e1b00 */
[----:B------:R-:W-:-:S04]  /*19150*/  LEA R2, P0, R18, c[0x0][0x520], 0x3 ;  /* 0x0001480012027a11 */ /* 0x000fc800078018ff */
[----:B------:R-:W-:-:S05]  /*19160*/  LEA.HI.X R3, R18, c[0x0][0x524], R16, 0x3, P0 ;  /* 0x0001490012037a11 */ /* 0x000fca00000f1c10 */
[----:B--2---:R-:W-:Y:S04]  /*19170*/  RED.E.ADD.F32.FTZ.RN.STRONG.GPU [R2.64], R22 ;  /* 0x000000160200798e */ /* 0x004fe8000c10e7a4 */
[----:B------:R-:W-:Y:S01]  /*19180*/  RED.E.ADD.F32.FTZ.RN.STRONG.GPU [R2.64+0x4], R23 ;  /* 0x000004170200798e */ /* 0x000fe2000c10e7a4 */
[----:B------:R-:W-:Y:S05]  /*19190*/  EXIT ;  /* 0x000000000000794d */ /* 0x000fea0003800000 */
        .weak           $__internal_38_$__cuda_sm20_div_u64
        .type           $__internal_38_$__cuda_sm20_div_u64,@function
        .size           $__internal_38_$__cuda_sm20_div_u64,($__internal_39_$__cuda_sm20_rem_u64 - $__internal_38_$__cuda_sm20_div_u64)
$__internal_38_$__cuda_sm20_div_u64:
        /* <DEDUP_REMOVED lines=69> */
[----:B------:R-:W-:Y:S06]  /*195f0*/  RET.REL.NODEC R4 `(_ZN2at6native24index_elementwise_kernelILi128ELi4EZNS0_20cuda_take_put_kernelIN3c107complexIfEElZZZZZNS0_10put_kernelERNS_14TensorIteratorERKNS_10TensorBaseEbENKUlvE_clEvENKUlvE7_clEvENKUlvE_clEvENKUlvE0_clEvEUlRS5_lE_EEvS7_SA_RKT1_EUliE_EEvlSH_) ;  /* 0xfffe6a0004007950 */ /* 0x000fec0003c3ffff */
        .weak           $__internal_39_$__cuda_sm20_rem_u64
        .type           $__internal_39_$__cuda_sm20_rem_u64,@function
        .size           $__internal_39_$__cuda_sm20_rem_u64,(.L_x_27405 - $__internal_39_$__cuda_sm20_rem_u64)
$__internal_39_$__cuda_sm20_rem_u64:
        /* <DEDUP_REMOVED lines=64> */
[----:B------:R-:W-:Y:S06]  /*19a00*/  RET.REL.NODEC R2 `(_ZN2at6native24index_elementwise_kernelILi128ELi4EZNS0_20cuda_take_put_kernelIN3c107complexIfEElZZZZZNS0_10put_kernelERNS_14TensorIteratorERKNS_10TensorBaseEbENKUlvE_clEvENKUlvE7_clEvENKUlvE_clEvENKUlvE0_clEvEUlRS5_lE_EEvS7_SA_RKT1_EUliE_EEvlSH_) ;  /* 0xfffe65f002007950 */ /* 0x000fec0003c3ffff */
.L_x_20305:
        /* <DEDUP_REMOVED lines=15> */
.L_x_27405:


//--------------------- .text._ZN2at6native24index_elementwise_kernelILi128ELi4EZNS0_20cuda_take_put_kernelIN3c107complexIfEEiZZZZZNS0_10put_kernelERNS_14TensorIteratorERKNS_10TensorBaseEbENKUlvE_clEvENKUlvE7_clEvENKUlvE_clEvENKUlvE_clEvEUlRS5_iE0_EEvS7_SA_RKT1_EUliE_EEvlSH_ --------------------------
	.section	.text._ZN2at6native24index_elementwise_kernelILi128ELi4EZNS0_20cuda_take_put_kernelIN3c107complexIfEEiZZZZZNS0_10put_kernelERNS_14TensorIteratorERKNS_10TensorBaseEbENKUlvE_clEvENKUlvE7_clEvENKUlvE_clEvENKUlvE_clEvEUlRS5_iE0_EEvS7_SA_RKT1_EUliE_EEvlSH_,"ax",@progbits
	.sectioninfo	@"SHI_REGISTERS=28"
	.align	128
        .global         _ZN2at6native24index_elementwise_kernelILi128ELi4EZNS0_20cuda_take_put_kernelIN3c107complexIfEEiZZZZZNS0_10put_kernelERNS_14TensorIteratorERKNS_10TensorBaseEbENKUlvE_clEvENKUlvE7_clEvENKUlvE_clEvENKUlvE_clEvEUlRS5_iE0_EEvS7_SA_RKT1_EUliE_EEvlSH_
        .type           _ZN2at6native24index_elementwise_kernelILi128ELi4EZNS0_20cuda_take_put_kernelIN3c107complexIfEEiZZZZZNS0_10put_kernelERNS_14TensorIteratorERKNS_10TensorBaseEbENKUlvE_clEvENKUlvE7_clEvENKUlvE_clEvENKUlvE_clEvEUlRS5_iE0_EEvS7_SA_RKT1_EUliE_EEvlSH_,@function
        .size           _ZN2at6native24index_elementwise_kernelILi128ELi4EZNS0_20cuda_take_put_kernelIN3c107complexIfEEiZZZZZNS0_10put_kernelERNS_14TensorIteratorERKNS_10TensorBaseEbENKUlvE_clEvENKUlvE7_clEvENKUlvE_clEvENKUlvE_clEvEUlRS5_iE0_EEvS7_SA_RKT1_EUliE_EEvlSH_,(.L_x_27565 - _ZN2at6native24index_elementwise_kernelILi128ELi4EZNS0_20cuda_take_put_kernelIN3c107complexIfEEiZZZZZNS0_10put_kernelERNS_14TensorIteratorERKNS_10TensorBaseEbENKUlvE_clEvENKUlvE7_clEvENKUlvE_clEvENKUlvE_clEvEUlRS5_iE0_EEvS7_SA_RKT1_EUliE_EEvlSH_)
        .other          _ZN2at6native24index_elementwise_kernelILi128ELi4EZNS0_20cuda_take_put_kernelIN3c107complexIfEEiZZZZZNS0_10put_kernelERNS_14TensorIteratorERKNS_10TensorBaseEbENKUlvE_clEvENKUlvE7_clEvENKUlvE_clEvENKUlvE_clEvEUlRS5_iE0_EEvS7_SA_RKT1_EUliE_EEvlSH_,@"STO_CUDA_ENTRY STV_DEFAULT"
_ZN2at6native24index_elementwise_kernelILi128ELi4EZNS0_20cuda_take_put_kernelIN3c107complexIfEEiZZZZZNS0_10put_kernelERNS_14TensorIteratorERKNS_10TensorBaseEbENKUlvE_clEvENKUlvE7_clEvENKUlvE_clEvENKUlvE_clEvEUlRS5_iE0_EEvS7_SA_RKT1_EUliE_EEvlSH_:
.text._ZN2at6native24index_elementwise_kernelILi128ELi4EZNS0_20cuda_take_put_kernelIN3c107complexIfEEiZZZZZNS0_10put_kernelERNS_14TensorIteratorERKNS_10TensorBaseEbENKUlvE_clEvENKUlvE7_clEvENKUlvE_clEvENKUlvE_clEvEUlRS5_iE0_EEvS7_SA_RKT1_EUliE_EEvlSH_:
        /* <DEDUP_REMOVED lines=239> */
.L_x_20308:
        /* <DEDUP_REMOVED lines=33> */
.L_x_20310:
[----:B------:R-:W-:Y:S05]  /*1100*/  BSYNC B6 ;  /* 0x0000000000067941 */ /* 0x000fea0003800000 */
.L_x_20309:
        /* <DEDUP_REMOVED lines=209> */
.L_x_20311:
[----:B------:R-:W2:Y:S01]  /*1e20*/  LDG.E.64 R18, [R18.64] ;  /* 0x0000002412127981 */ /* 0x000ea2000c1e1b00 */
[----:B------:R-:W-:Y:S02]  /*1e30*/  MOV R2, 0x8 ;  /* 0x0000000800027802 */ /* 0x000fe40000000f00 */
[----:B------:R-:W-:-:S03]  /*1e40*/  LEA R22, R22, R25, 0x9 ;  /* 0x0000001916167211 */ /* 0x000fc600078e48ff */
[----:B------:R-:W-:Y:S01]  /*1e50*/  IMAD.WIDE R2, R3, R2, c[0x0][0x510] ;  /* 0x0001440003027625 */ /* 0x000fe200078e0202 */
[----:B------:R-:W-:-:S04]  /*1e60*/  IADD3 R23, R22, 0x80, RZ ;  /* 0x0000008016177810 */ /* 0x000fc80007ffe0ff */
[----:B--2---:R0:W-:Y:S02]  /*1e70*/  STG.E.64 [R2.64], R18 ;  /* 0x0000001202007986 */ /* 0x0041e4000c101b24 */
[----:B0-----:R-:W-:Y:S01]  /*1e80*/  IMAD.MOV.U32 R2, RZ, RZ, R23 ;  /* 0x000000ffff027224 */ /* 0x001fe200078e0017 */
[----:B------:R-:W-:Y:S02]  /*1e90*/  MOV R3, RZ ;  /* 0x000000ff00037202 */ /* 0x000fe40000000f00 */
.L_x_20307:
[----:B------:R-:W-:Y:S05]  /*1ea0*/  BSYNC B7 ;  /* 0x0000000000077941 */ /* 0x000fea0003800000 */
.L_x_20306:
        /* <DEDUP_REMOVED lines=232> */
.L_x_20314:
        /* <DEDUP_REMOVED lines=33> */
.L_x_20316:
[----:B------:R-:W-:Y:S05]  /*2f40*/  BSYNC B6 ;  /* 0x0000000000067941 */ /* 0x000fea0003800000 */
.L_x_20315:
        /* <DEDUP_REMOVED lines=209> */
.L_x_20317:
[----:B------:R-:W2:Y:S01]  /*3c60*/  LDG.E.64 R18, [R18.64] ;  /* 0x0000002412127981 */ /* 0x000ea2000c1e1b00 */
[----:B------:R-:W-:Y:S02]  /*3c70*/  MOV R2, 0x8 ;  /* 0x0000000800027802 */ /* 0x000fe40000000f00 */
[----:B------:R-:W-:-:S03]  /*3c80*/  IADD3 R23, R23, 0x80, RZ ;  /* 0x0000008017177810 */ /* 0x000fc60007ffe0ff */
[----:B------:R-:W-:-:S05]  /*3c90*/  IMAD.WIDE R2, R3, R2, c[0x0][0x510] ;  /* 0x0001440003027625 */ /* 0x000fca00078e0202 */
[----:B--2---:R0:W-:Y:S02]  /*3ca0*/  STG.E.64 [R2.64], R18 ;  /* 0x0000001202007986 */ /* 0x0041e4000c101b24 */
[----:B0-----:R-:W-:Y:S01]  /*3cb0*/  IMAD.MOV.U32 R2, RZ, RZ, R23 ;  /* 0x000000ffff027224 */ /* 0x001fe200078e0017 */
[----:B------:R-:W-:Y:S02]  /*3cc0*/  MOV R3, RZ ;  /* 0x000000ff00037202 */ /* 0x000fe40000000f00 */
.L_x_20313:
[----:B------:R-:W-:Y:S05]  /*3cd0*/  BSYNC B7 ;  /* 0x0000000000077941 */ /* 0x000fea0003800000 */
.L_x_20312:
        /* <DEDUP_REMOVED lines=232> */
.L_x_20320:
        /* <DEDUP_REMOVED lines=33> */
.L_x_20322:
[----:B------:R-:W-:Y:S05]  /*4d70*/  BSYNC B6 ;  /* 0x0000000000067941 */ /* 0x000fea0003800000 */
.L_x_20321:
        /* <DEDUP_REMOVED lines=209> */
.L_x_20323:
[----:B------:R-:W2:Y:S01]  /*5a90*/  LDG.E.64 R18, [R18.64] ;  /* 0x0000002412127981 */ /* 0x000ea2000c1e1b00 */
[----:B------:R-:W-:Y:S02]  /*5aa0*/  MOV R2, 0x8 ;  /* 0x0000000800027802 */ /* 0x000fe40000000f00 */
[----:B------:R-:W-:-:S03]  /*5ab0*/  IADD3 R23, R23, 0x80, RZ ;  /* 0x0000008017177810 */ /* 0x000fc60007ffe0ff */
[----:B------:R-:W-:-:S05]  /*5ac0*/  IMAD.WIDE R2, R3, R2, c[0x0][0x510] ;  /* 0x0001440003027625 */ /* 0x000fca00078e0202 */
[----:B--2---:R0:W-:Y:S02]  /*5ad0*/  STG.E.64 [R2.64], R18 ;  /* 0x0000001202007986 */ /* 0x0041e4000c101b24 */
[----:B0-----:R-:W-:Y:S02]  /*5ae0*/  MOV R2, R23 ;  /* 0x0000001700027202 */ /* 0x001fe40000000f00 */
[----:B------:R-:W-:Y:S02]  /*5af0*/  MOV R3, RZ ;  /* 0x000000ff00037202 */ /* 0x000fe40000000f00 */
.L_x_20319:
[----:B------:R-:W-:Y:S05]  /*5b00*/  BSYNC B7 ;  /* 0x0000000000077941 */ /* 0x000fea0003800000 */
.L_x_20318:
        /* <DEDUP_REMOVED lines=231> */
.L_x_20324:
        /* <DEDUP_REMOVED lines=33> */
.L_x_20326:
[----:B------:R-:W-:Y:S05]  /*6b90*/  BSYNC B6 ;  /* 0x0000000000067941 */ /* 0x000fea0003800000 */
.L_x_20325:
        /* <DEDUP_REMOVED lines=209> */
.L_x_20327:
[----:B------:R-:W2:Y:S01]  /*78b0*/  LDG.E.64 R18, [R18.64] ;  /* 0x0000002412127981 */ /* 0x000ea2000c1e1b00 */
[----:B------:R-:W-:-:S05]  /*78c0*/  MOV R2, 0x8 ;  /* 0x0000000800027802 */ /* 0x000fca0000000f00 */
[----:B------:R-:W-:-:S05]  /*78d0*/  IMAD.WIDE R2, R3, R2, c[0x0][0x510] ;  /* 0x0001440003027625 */ /* 0x000fca00078e0202 */
[----:B--2---:R-:W-:Y:S01]  /*78e0*/  STG.E.64 [R2.64], R18 ;  /* 0x0000001202007986 */ /* 0x004fe2000c101b24 */
[----:B------:R-:W-:Y:S05]  /*78f0*/  EXIT ;  /* 0x000000000000794d */ /* 0x000fea0003800000 */
.L_x_20328:
        /* <DEDUP_REMOVED lines=16> */
.L_x_27565:


//--------------------- .text._ZN2at6native24index_elementwise_kernelILi128ELi4EZNS0_20cuda_take_put_kernelIN3c107complexIfEEiZZZZZNS0_10put_kernelERNS_14TensorIteratorERKNS_10TensorBaseEbENKUlvE_clEvENKUlvE7_clEvENKUlvE_clEvENKUlvE_clEvEUlRS5_iE_EEvS7_SA_RKT1_EUliE_EEvlSH_ --------------------------
	.section	.text._ZN2at6native24index_elementwise_kernelILi128ELi4EZNS0_20cuda_take_put_kernelIN3c107complexIfEEiZZZZZNS0_10put_kernelERNS_14TensorIteratorERKNS_10TensorBaseEbENKUlvE_clEvENKUlvE7_clEvENKUlvE_clEvENKUlvE_clEvEUlRS5_iE_EEvS7_SA_RKT1_EUliE_EEvlSH_,"ax",@progbits
	.sectioninfo	@"SHI_REGISTERS=28"
	.align	128
        .global         _ZN2at6native24index_elementwise_kernelILi128ELi4EZNS0_20cuda_take_put_kernelIN3c107complexIfEEiZZZZZNS0_10put_kernelERNS_14TensorIteratorERKNS_10TensorBaseEbENKUlvE_clEvENKUlvE7_clEvENKUlvE_clEvENKUlvE_clEvEUlRS5_iE_EEvS7_SA_RKT1_EUliE_EEvlSH_
        .type           _ZN2at6native24index_elementwise_kernelILi128ELi4EZNS0_20cuda_take_put_kernelIN3c107complexIfEEiZZZZZNS0_10put_kernelERNS_14TensorIteratorERKNS_10TensorBaseEbENKUlvE_clEvENKUlvE7_clEvENKUlvE_clEvENKUlvE_clEvEUlRS5_iE_EEvS7_SA_RKT1_EUliE_EEvlSH_,@function
        .size           _ZN2at6native24index_elementwise_kernelILi128ELi4EZNS0_20cuda_take_put_kernelIN3c107complexIfEEiZZZZZNS0_10put_kernelERNS_14TensorIteratorERKNS_10TensorBaseEbENKUlvE_clEvENKUlvE7_clEvENKUlvE_clEvENKUlvE_clEvEUlRS5_iE_EEvS7_SA_RKT1_EUliE_EEvlSH_,(.L_x_27566 - _ZN2at6native24index_elementwise_kernelILi128ELi4EZNS0_20cuda_take_put_kernelIN3c107complexIfEEiZZZZZNS0_10put_kernelERNS_14TensorIteratorERKNS_10TensorBaseEbENKUlvE_clEvENKUlvE7_clEvENKUlvE_clEvENKUlvE_clEvEUlRS5_iE_EEvS7_SA_RKT1_EUliE_EEvlSH_)
        .other          _ZN2at6native24index_elementwise_kernelILi128ELi4EZNS0_20cuda_take_put_kernelIN3c107complexIfEEiZZZZZNS0_10put_kernelERNS_14TensorIteratorERKNS_10TensorBaseEbENKUlvE_clEvENKUlvE7_clEvENKUlvE_clEvENKUlvE_clEvEUlRS5_iE_EEvS7_SA_RKT1_EUliE_EEvlSH_,@"STO_CUDA_ENTRY STV_DEFAULT"
_ZN2at6native24index_elementwise_kernelILi128ELi4EZNS0_20cuda_take_put_kernelIN3c107complexIfEEiZZZZZNS0_10put_kernelERNS_14TensorIteratorERKNS_10TensorBaseEbENKUlvE_clEvENKUlvE7_clEvENKUlvE_clEvENKUlvE_clEvEUlRS5_iE_EEvS7_SA_RKT1_EUliE_EEvlSH_:
.text._ZN2at6native24index_elementwise_kernelILi128ELi4EZNS0_20cuda_take_put_kernelIN3c107complexIfEEiZZZZZNS0_10put_kernelERNS_14TensorIteratorERKNS_10TensorBaseEbENKUlvE_clEvENKUlvE7_clEvENKUlvE_clEvENKUlvE_clEvEUlRS5_iE_EEvS7_SA_RKT1_EUliE_EEvlSH_:
        /* <DEDUP_REMOVED lines=239> */
.L_x_20331:
        /* <DEDUP_REMOVED lines=33> */
.L_x_20333:
[----:B------:R-:W-:Y:S05]  /*1100*/  BSYNC B6 ;  /* 0x0000000000067941 */ /* 0x000fea0003800000 */
.L_x_20332:
        /* <DEDUP_REMOVED lines=209> */
.L_x_20334:
[----:B------:R-:W2:Y:S01]  /*1e20*/  LDG.E.64 R18, [R18.64] ;  /* 0x0000002412127981 */ /* 0x000ea2000c1e1b00 */
[----:B------:R-:W-:Y:S02]  /*1e30*/  MOV R2, 0x8 ;  /* 0x0000000800027802 */ /* 0x000fe40000000f00 */
[----:B------:R-:W-:-:S03]  /*1e40*/  LEA R22, R22, R25, 0x9 ;  /* 0x0000001916167211 */ /* 0x000fc600078e48ff */
[----:B------:R-:W-:Y:S01]  /*1e50*/  IMAD.WIDE R2, R3, R2, c[0x0][0x518] ;  /* 0x0001460003027625 */ /* 0x000fe200078e0202 */
[----:B------:R-:W-:-:S04]  /*1e60*/  IADD3 R23, R22, 0x80, RZ ;  /* 0x0000008016177810 */ /* 0x000fc80007ffe0ff */
[----:B--2---:R-:W-:Y:S04]  /*1e70*/  RED.E.ADD.F32.FTZ.RN.STRONG.GPU [R2.64], R18 ;  /* 0x000000120200798e */ /* 0x004fe8000c10e7a4 */
[----:B------:R0:W-:Y:S02]  /*1e80*/  RED.E.ADD.F32.FTZ.RN.STRONG.GPU [R2.64+0x4], R19 ;  /* 0x000004130200798e */ /* 0x0001e4000c10e7a4 */
[----:B0-----:R-:W-:Y:S01]  /*1e90*/  IMAD.MOV.U32 R2, RZ, RZ, R23 ;  /* 0x000000ffff027224 */ /* 0x001fe200078e0017 */
[----:B------:R-:W-:Y:S02]  /*1ea0*/  MOV R3, RZ ;  /* 0x000000ff00037202 */ /* 0x000fe40000000f00 */
.L_x_20330:
[----:B------:R-:W-:Y:S05]  /*1eb0*/  BSYNC B7 ;  /* 0x0000000000077941 */ /* 0x000fea0003800000 */
.L_x_20329:
        /* <DEDUP_REMOVED lines=232> */
.L_x_20337:
        /* <DEDUP_REMOVED lines=33> */
.L_x_20339:
[----:B------:R-:W-:Y:S05]  /*2f50*/  BSYNC B6 ;  /* 0x0000000000067941 */ /* 0x000fea0003800000 */
.L_x_20338:
        /* <DEDUP_REMOVED lines=209> */
.L_x_20340:
[----:B------:R-:W2:Y:S01]  /*3c70*/  LDG.E.64 R18, [R18.64] ;  /* 0x0000002412127981 */ /* 0x000ea2000c1e1b00 */
[----:B------:R-:W-:Y:S02]  /*3c80*/  MOV R2, 0x8 ;  /* 0x0000000800027802 */ /* 0x000fe40000000f00 */
[----:B------:R-:W-:-:S03]  /*3c90*/  IADD3 R23, R23, 0x80, RZ ;  /* 0x0000008017177810 */ /* 0x000fc60007ffe0ff */
[----:B------:R-:W-:-:S05]  /*3ca0*/  IMAD.WIDE R2, R3, R2, c[0x0][0x518] ;  /* 0x0001460003027625 */ /* 0x000fca00078e0202 */
[----:B--2---:R-:W-:Y:S04]  /*3cb0*/  RED.E.ADD.F32.FTZ.RN.STRONG.GPU [R2.64], R18 ;  /* 0x000000120200798e */ /* 0x004fe8000c10e7a4 */
[----:B------:R0:W-:Y:S02]  /*3cc0*/  RED.E.ADD.F32.FTZ.RN.STRONG.GPU [R2.64+0x4], R19 ;  /* 0x000004130200798e */ /* 0x0001e4000c10e7a4 */
[----:B0-----:R-:W-:Y:S01]  /*3cd0*/  IMAD.MOV.U32 R2, RZ, RZ, R23 ;  /* 0x000000ffff027224 */ /* 0x001fe200078e0017 */
[----:B------:R-:W-:Y:S02]  /*3ce0*/  MOV R3, RZ ;  /* 0x000000ff00037202 */ /* 0x000fe40000000f00 */
.L_x_20336:
[----:B------:R-:W-:Y:S05]  /*3cf0*/  BSYNC B7 ;  /* 0x0000000000077941 */ /* 0x000fea0003800000 */
.L_x_20335:
        /* <DEDUP_REMOVED lines=232> */
.L_x_20343:
        /* <DEDUP_REMOVED lines=33> */
.L_x_20345:
[----:B------:R-:W-:Y:S05]  /*4d90*/  BSYNC B6 ;  /* 0x0000000000067941 */ /* 0x000fea0003800000 */
.L_x_20344:
        /* <DEDUP_REMOVED lines=209> */
.L_x_20346:
[----:B------:R-:W2:Y:S01]  /*5ab0*/  LDG.E.64 R18, [R18.64] ;  /* 0x0000002412127981 */ /* 0x000ea2000c1e1b00 */
[----:B------:R-:W-:Y:S02]  /*5ac0*/  MOV R2, 0x8 ;  /* 0x0000000800027802 */ /* 0x000fe40000000f00 */
[----:B------:R-:W-:-:S03]  /*5ad0*/  IADD3 R23, R23, 0x80, RZ ;  /* 0x0000008017177810 */ /* 0x000fc60007ffe0ff */
[----:B------:R-:W-:-:S05]  /*5ae0*/  IMAD.WIDE R2, R3, R2, c[0x0][0x518] ;  /* 0x0001460003027625 */ /* 0x000fca00078e0202 */
[----:B--2---:R-:W-:Y:S04]  /*5af0*/  RED.E.ADD.F32.FTZ.RN.STRONG.GPU [R2.64], R18 ;  /* 0x000000120200798e */ /* 0x004fe8000c10e7a4 */
[----:B------:R0:W-:Y:S02]  /*5b00*/  RED.E.ADD.F32.FTZ.RN.STRONG.GPU [R2.64+0x4], R19 ;  /* 0x000004130200798e */ /* 0x0001e4000c10e7a4 */
[----:B0-----:R-:W-:Y:S02]  /*5b10*/  MOV R2, R23 ;  /* 0x0000001700027202 */ /* 0x001fe40000000f00 */
[----:B------:R-:W-:Y:S02]  /*5b20*/  MOV R3, RZ ;  /* 0x000000ff00037202 */ /* 0x000fe40000000f00 */
.L_x_20342:
[----:B------:R-:W-:Y:S05]  /*5b30*/  BSYNC B7 ;  /* 0x0000000000077941 */ /* 0x000fea0003800000 */
.L_x_20341:
        /* <DEDUP_REMOVED lines=231> */
.L_x_20347:
        /* <DEDUP_REMOVED lines=33> */
.L_x_20349:
[----:B------:R-:W-:Y:S05]  /*6bc0*/  BSYNC B6 ;  /* 0x0000000000067941 */ /* 0x000fea0003800000 */
.L_x_20348:
        /* <DEDUP_REMOVED lines=209> */
.L_x_20350:
[----:B------:R-:W2:Y:S01]  /*78e0*/  LDG.E.64 R18, [R18.64] ;  /* 0x0000002412127981 */ /* 0x000ea2000c1e1b00 */
[----:B------:R-:W-:-:S05]  /*78f0*/  MOV R2, 0x8 ;  /* 0x0000000800027802 */ /* 0x000fca0000000f00 */
[----:B------:R-:W-:-:S05]  /*7900*/  IMAD.WIDE R2, R3, R2, c[0x0][0x518] ;  /* 0x0001460003027625 */ /* 0x000fca00078e0202 */
[----:B--2---:R-:W-:Y:S04]  /*7910*/  RED.E.ADD.F32.FTZ.RN.STRONG.GPU [R2.64], R18 ;  /* 0x000000120200798e */ /* 0x004fe8000c10e7a4 */
[----:B------:R-:W-:Y:S01]  /*7920*/  RED.E.ADD.F32.FTZ.RN.STRONG.GPU [R2.64+0x4], R19 ;  /* 0x000004130200798e */ /* 0x000fe2000c10e7a4 */
[----:B------:R-:W-:Y:S05]  /*7930*/  EXIT ;  /* 0x000000000000794d */ /* 0x000fea0003800000 */
.L_x_20351:
        /* <DEDUP_REMOVED lines=12> */
.L_x_27566:


//--------------------- .text._ZN2at6native24index_elementwise_kernelILi128ELi4EZNS0_20cuda_take_put_kernelIN3c107complexIdEElZZZZZNS0_10put_kernelERNS_14TensorIteratorERKNS_10TensorBaseEbENKUlvE_clEvENKUlvE6_clEvENKUlvE_clEvENKUlvE0_clEvEUlRS5_lE0_EEvS7_SA_RKT1_EUliE_EEvlSH_ --------------------------
	.section	.text._ZN2at6native24index_elementwise_kernelILi128ELi4EZNS0_20cuda_take_put_kernelIN3c107complexIdEElZZZZZNS0_10put_kernelERNS_14TensorIteratorERKNS_10TensorBaseEbENKUlvE_clEvENKUlvE6_clEvENKUlvE_clEvENKUlvE0_clEvEUlRS5_lE0_EEvS7_SA_RKT1_EUliE_EEvlSH_,"ax",@progbits
	.sectioninfo	@"SHI_REGISTERS=26"
	.align	128
        .global         _ZN2at6native24index_elementwise_kernelILi128ELi4EZNS0_20cuda_take_put_kernelIN3c107complexIdEElZZZZZNS0_10put_kernelERNS_14TensorIteratorERKNS_10TensorBaseEbENKUlvE_clEvENKUlvE6_clEvENKUlvE_clEvENKUlvE0_clEvEUlRS5_lE0_EEvS7_SA_RKT1_EUliE_EEvlSH_
        .type           _ZN2at6native24index_elementwise_kernelILi128ELi4EZNS0_20cuda_take_put_kernelIN3c107complexIdEElZZZZZNS0_10put_kernelERNS_14TensorIteratorERKNS_10TensorBaseEbENKUlvE_clEvENKUlvE6_clEvENKUlvE_clEvENKUlvE0_clEvEUlRS5_lE0_EEvS7_SA_RKT1_EUliE_EEvlSH_,@function
        .size           _ZN2at6native24index_elementwise_kernelILi128ELi4EZNS0_20cuda_take_put_kernelIN3c107complexIdEElZZZZZNS0_10put_kernelERNS_14TensorIteratorERKNS_10TensorBaseEbENKUlvE_clEvENKUlvE6_clEvENKUlvE_clEvENKUlvE0_clEvEUlRS5_lE0_EEvS7_SA_RKT1_EUliE_EEvlSH_,(.L_x_27407 - _ZN2at6native24index_elementwise_kernelILi128ELi4EZNS0_20cuda_take_put_kernelIN3c107complexIdEElZZZZZNS0_10put_kernelERNS_14TensorIteratorERKNS_10TensorBaseEbENKUlvE_clEvENKUlvE6_clEvENKUlvE_clEvENKUlvE0_clEvEUlRS5_lE0_EEvS7_SA_RKT1_EUliE_EEvlSH_)
        .other          _ZN2at6native24index_elementwise_kernelILi128ELi4EZNS0_20cuda_take_put_kernelIN3c107complexIdEElZZZZZNS0_10put_kernelERNS_14TensorIteratorERKNS_10TensorBaseEbENKUlvE_clEvENKUlvE6_clEvENKUlvE_clEvENKUlvE0_clEvEUlRS5_lE0_EEvS7_SA_RKT1_EUliE_EEvlSH_,@"STO_CUDA_ENTRY STV_DEFAULT"
_ZN2at6native24index_elementwise_kernelILi128ELi4EZNS0_20cuda_take_put_kernelIN3c107complexIdEElZZZZZNS0_10put_kernelERNS_14TensorIteratorERKNS_10TensorBaseEbENKUlvE_clEvENKUlvE6_clEvENKUlvE_clEvENKUlvE0_clEvEUlRS5_lE0_EEvS7_SA_RKT1_EUliE_EEvlSH_:
.text._ZN2at6native24index_elementwise_kernelILi128ELi4EZNS0_20cuda_take_put_kernelIN3c107complexIdEElZZZZZNS0_10put_kernelERNS_14TensorIteratorERKNS_10TensorBaseEbENKUlvE_clEvENKUlvE6_clEvENKUlvE_clEvENKUlvE0_clEvEUlRS5_lE0_EEvS7_SA_RKT1_EUliE_EEvlSH_:
        /* <DEDUP_REMOVED lines=240> */
.L_x_20354:
        /* <DEDUP_REMOVED lines=33> */
.L_x_20356:
[----:B------:R-:W-:Y:S05]  /*1110*/  BSYNC B7 ;  /* 0x0000000000077941 */ /* 0x000fea0003800000 */
.L_x_20355:
        /* <DEDUP_REMOVED lines=21> */
[----:B------:R-:W-:Y:S05]  /*1270*/  CALL.REL.NOINC `($__internal_40_$__cuda_sm20_div_u64) ;  /* 0x0001783000007944 */ /* 0x000fea0003c00000 */
        /* <DEDUP_REMOVED lines=10> */
.L_x_20359:
        /* <DEDUP_REMOVED lines=22> */
.L_x_20360:
[----:B------:R-:W-:Y:S05]  /*1480*/  BSYNC B0 ;  /* 0x0000000000007941 */ /* 0x000fea0003800000 */
.L_x_20358:
        /* <DEDUP_REMOVED lines=16> */
[----:B------:R-:W-:Y:S05]  /*1590*/  CALL.REL.NOINC `($__internal_40_$__cuda_sm20_div_u64) ;  /* 0x0001751000007944 */ /* 0x000fea0003c00000 */
        /* <DEDUP_REMOVED lines=11> */
.L_x_20362:
        /* <DEDUP_REMOVED lines=23> */
.L_x_20363:
[----:B------:R-:W-:Y:S05]  /*17c0*/  BSYNC B0 ;  /* 0x0000000000007941 */ /* 0x000fea0003800000 */
.L_x_20361:
        /* <DEDUP_REMOVED lines=17> */
[----:B------:R-:W-:Y:S05]  /*18e0*/  CALL.REL.NOINC `($__internal_40_$__cuda_sm20_div_u64) ;  /* 0x000171c000007944 */ /* 0x000fea0003c00000 */
        /* <DEDUP_REMOVED lines=11> */
.L_x_20365:
        /* <DEDUP_REMOVED lines=23> */
.L_x_20366:
[----:B------:R-:W-:Y:S05]  /*1b10*/  BSYNC B0 ;  /* 0x0000000000007941 */ /* 0x000fea0003800000 */
.L_x_20364:
        /* <DEDUP_REMOVED lines=29> */
.L_x_20368:
        /* <DEDUP_REMOVED lines=23> */
.L_x_20369:
[----:B------:R-:W-:Y:S05]  /*1e60*/  BSYNC B0 ;  /* 0x0000000000007941 */ /* 0x000fea0003800000 */
.L_x_20367:
        /* <DEDUP_REMOVED lines=29> */
.L_x_20371:
        /* <DEDUP_REMOVED lines=23> */
.L_x_20372:
[----:B------:R-:W-:Y:S05]  /*21b0*/  BSYNC B0 ;  /* 0x0000000000007941 */ /* 0x000fea0003800000 */
.L_x_20370:
        /* <DEDUP_REMOVED lines=29> */
.L_x_20374:
        /* <DEDUP_REMOVED lines=23> */
.L_x_20375:
[----:B------:R-:W-:Y:S05]  /*2500*/  BSYNC B0 ;  /* 0x0000000000007941 */ /* 0x000fea0003800000 */
.L_x_20373:
        /* <DEDUP_REMOVED lines=29> */
.L_x_20377:
        /* <DEDUP_REMOVED lines=23> */
.L_x_20378:
[----:B------:R-:W-:Y:S05]  /*2850*/  BSYNC B0 ;  /* 0x0000000000007941 */ /* 0x000fea0003800000 */
.L_x_20376:
        /* <DEDUP_REMOVED lines=29> */
.L_x_20380:
        /* <DEDUP_REMOVED lines=23> */
.L_x_20381:
[----:B------:R-:W-:Y:S05]  /*2ba0*/  BSYNC B0 ;  /* 0x0000000000007941 */ /* 0x000fea0003800000 */
.L_x_20379:
        /* <DEDUP_REMOVED lines=29> */
.L_x_20383:
        /* <DEDUP_REMOVED lines=23> */
.L_x_20384:
[----:B------:R-:W-:Y:S05]  /*2ef0*/  BSYNC B0 ;  /* 0x0000000000007941 */ /* 0x000fea0003800000 */
.L_x_20382:
        /* <DEDUP_REMOVED lines=29> */
.L_x_20386:
        /* <DEDUP_REMOVED lines=23> */
.L_x_20387:
[----:B------:R-:W-:Y:S05]  /*3240*/  BSYNC B0 ;  /* 0x0000000000007941 */ /* 0x000fea0003800000 */
.L_x_20385:
        /* <DEDUP_REMOVED lines=29> */
.L_x_20389:
        /* <DEDUP_REMOVED lines=23> */
.L_x_20390:
[----:B------:R-:W-:Y:S05]  /*3590*/  BSYNC B0 ;  /* 0x0000000000007941 */ /* 0x000fea0003800000 */
.L_x_20388:
        /* <DEDUP_REMOVED lines=29> */
.L_x_20392:
        /* <DEDUP_REMOVED lines=23> */
.L_x_20393:
[----:B------:R-:W-:Y:S05]  /*38e0*/  BSYNC B0 ;  /* 0x0000000000007941 */ /* 0x000fea0003800000 */
.L_x_20391:
        /* <DEDUP_REMOVED lines=29> */
.L_x_20395:
        /* <DEDUP_REMOVED lines=23> */
.L_x_20396:
[----:B------:R-:W-:Y:S05]  /*3c30*/  BSYNC B0 ;  /* 0x0000000000007941 */ /* 0x000fea0003800000 */
.L_x_20394:
        /* <DEDUP_REMOVED lines=29> */
.L_x_20398:
        /* <DEDUP_REMOVED lines=23> */
.L_x_20399:
[----:B------:R-:W-:Y:S05]  /*3f80*/  BSYNC B0 ;  /* 0x0000000000007941 */ /* 0x000fea0003800000 */
.L_x_20397:
        /* <DEDUP_REMOVED lines=17> */
[----:B------:R-:W-:Y:S05]  /*40a0*/  CALL.REL.NOINC `($__internal_40_$__cuda_sm20_div_u64) ;  /* 0x00014a0000007944 */ /* 0x000fea0003c00000 */
        /* <DEDUP_REMOVED lines=11> */
.L_x_20401:
        /* <DEDUP_REMOVED lines=23> */
.L_x_20402:
[----:B------:R-:W-:Y:S05]  /*42d0*/  BSYNC B0 ;  /* 0x0000000000007941 */ /* 0x000fea0003800000 */
.L_x_20400:
        /* <DEDUP_REMOVED lines=29> */
.L_x_20404:
        /* <DEDUP_REMOVED lines=23> */
.L_x_20405:
[----:B------:R-:W-:Y:S05]  /*4620*/  BSYNC B0 ;  /* 0x0000000000007941 */ /* 0x000fea0003800000 */
.L_x_20403:
        /* <DEDUP_REMOVED lines=29> */
.L_x_20407:
        /* <DEDUP_REMOVED lines=23> */
.L_x_20408:
[----:B------:R-:W-:Y:S05]  /*4970*/  BSYNC B0 ;  /* 0x0000000000007941 */ /* 0x000fea0003800000 */
.L_x_20406:
        /* <DEDUP_REMOVED lines=29> */
.L_x_20410:
        /* <DEDUP_REMOVED lines=23> */
.L_x_20411:
[----:B------:R-:W-:Y:S05]  /*4cc0*/  BSYNC B0 ;  /* 0x0000000000007941 */ /* 0x000fea0003800000 */
.L_x_20409:
        /* <DEDUP_REMOVED lines=29> */
.L_x_20413:
        /* <DEDUP_REMOVED lines=23> */
.L_x_20414:
[----:B------:R-:W-:Y:S05]  /*5010*/  BSYNC B0 ;  /* 0x0000000000007941 */ /* 0x000fea0003800000 */
.L_x_20412:
        /* <DEDUP_REMOVED lines=29> */
.L_x_20416:
        /* <DEDUP_REMOVED lines=23> */
.L_x_20417:
[----:B------:R-:W-:Y:S05]  /*5360*/  BSYNC B0 ;  /* 0x0000000000007941 */ /* 0x000fea0003800000 */
.L_x_20415:
        /* <DEDUP_REMOVED lines=29> */
.L_x_20419:
        /* <DEDUP_REMOVED lines=23> */
.L_x_20420:
[----:B------:R-:W-:Y:S05]  /*56b0*/  BSYNC B0 ;  /* 0x0000000000007941 */ /* 0x000fea0003800000 */
.L_x_20418:
        /* <DEDUP_REMOVED lines=29> */
.L_x_20422:
        /* <DEDUP_REMOVED lines=23> */
.L_x_20423:
[----:B------:R-:W-:Y:S05]  /*5a00*/  BSYNC B0 ;  /* 0x0000000000007941 */ /* 0x000fea0003800000 */
.L_x_20421:
        /* <DEDUP_REMOVED lines=29> */
.L_x_20425:
        /* <DEDUP_REMOVED lines=23> */
.L_x_20426:
[----:B------:R-:W-:Y:S05]  /*5d50*/  BSYNC B0 ;  /* 0x0000000000007941 */ /* 0x000fea0003800000 */
.L_x_20424:
        /* <DEDUP_REMOVED lines=27> */
.L_x_20428:
        /* <DEDUP_REMOVED lines=22> */
.L_x_20429:
[----:B------:R-:W-:Y:S05]  /*6070*/  BSYNC B0 ;  /* 0x0000000000007941 */ /* 0x000fea0003800000 */
.L_x_20427:
        /* <DEDUP_REMOVED lines=17> */
[----:B------:R-:W-:Y:S05]  /*6190*/  CALL.REL.NOINC `($__internal_41_$__cuda_sm20_rem_u64) ;  /* 0x00012d6000007944 */ /* 0x000fea0003c00000 */
[----:B------:R-:W-:Y:S01]  /*61a0*/  MOV R4, R0 ;  /* 0x0000000000047202 */ /* 0x000fe20000000f00 */
[----:B------:R-:W-:Y:S01]  /*61b0*/  IMAD.MOV.U32 R5, RZ, RZ, R3 ;  /* 0x000000ffff057224 */ /* 0x000fe200078e0003 */
[----:B------:R-:W-:Y:S05]  /*61c0*/  BRA `(.L_x_20432) ;  /* 0x0000013000007947 */ /* 0x000fea0003800000 */
.L_x_20431:
        /* <DEDUP_REMOVED lines=19> */
.L_x_20432:
[----:B------:R-:W-:Y:S05]  /*6300*/  BSYNC B0 ;  /* 0x0000000000007941 */ /* 0x000fea0003800000 */
.L_x_20430:
[----:B------:R-:W-:Y:S02]  /*6310*/  IMAD R5, R5, c[0x0][0x510], RZ ;  /* 0x0001440005057a24 */ /* 0x000fe400078e02ff */
[----:B------:R-:W-:Y:S02]  /*6320*/  IMAD.MOV.U32 R3, RZ, RZ, R15 ;  /* 0x000000ffff037224 */ /* 0x000fe400078e000f */
[C---:B------:R-:W-:Y:S02]  /*6330*/  IMAD R5, R4.reuse, c[0x0][0x514], R5 ;  /* 0x0001450004057a24 */ /* 0x040fe400078e0205 */
[----:B------:R-:W-:-:S05]  /*6340*/  IMAD.WIDE.U32 R2, R4, c[0x0][0x510], R2 ;  /* 0x0001440004027a25 */ /* 0x000fca00078e0002 */
[----:B------:R-:W-:Y:S02]  /*6350*/  IADD3 R15, R3, R5, RZ ;  /* 0x00000005030f7210 */ /* 0x000fe40007ffe0ff */
.L_x_20357:
[----:B------:R-:W2:Y:S01]  /*6360*/  LDG.E.128 R16, [R16.64] ;  /* 0x0000002410107981 */ /* 0x000ea2000c1e1d00 */
[----:B------:R-:W-:-:S04]  /*6370*/  LEA R4, P0, R2, c[0x0][0x518], 0x4 ;  /* 0x0001460002047a11 */ /* 0x000fc800078020ff */
[----:B------:R-:W-:Y:S01]  /*6380*/  LEA.HI.X R5, R2, c[0x0][0x51c], R15, 0x4, P0 ;  /* 0x0001470002057a11 */ /* 0x000fe200000f240f */
[----:B------:R-:W-:-:S05]  /*6390*/  IMAD R2, R23, 0x200, R22 ;  /* 0x0000020017027824 */ /* 0x000fca00078e0216 */
[----:B------:R-:W-:Y:S01]  /*63a0*/  IADD3 R2, R2, 0x80, RZ ;  /* 0x0000008002027810 */ /* 0x000fe20007ffe0ff */
[----:B--2---:R0:W-:Y:S03]  /*63b0*/  STG.E.128 [R4.64], R16 ;  /* 0x0000001004007986 */ /* 0x0041e6000c101d24 */
[----:B0-----:R-:W-:Y:S01]  /*63c0*/  MOV R4, R2 ;  /* 0x0000000200047202 */ /* 0x001fe20000000f00 */
[----:B------:R-:W-:Y:S02]  /*63d0*/  IMAD.MOV.U32 R5, RZ, RZ, RZ ;  /* 0x000000ffff057224 */ /* 0x000fe400078e00ff */
.L_x_20353:
[----:B------:R-:W-:Y:S05]  /*63e0*/  BSYNC B6 ;  /* 0x0000000000067941 */ /* 0x000fea0003800000 */
.L_x_20352:
        /* <DEDUP_REMOVED lines=232> */
.L_x_20435:
        /* <DEDUP_REMOVED lines=33> */
.L_x_20437:
[----:B------:R-:W-:Y:S05]  /*7480*/  BSYNC B7 ;  /* 0x0000000000077941 */ /* 0x000fea0003800000 */
.L_x_20436:
        /* <DEDUP_REMOVED lines=32> */
.L_x_20440:
        /* <DEDUP_REMOVED lines=22> */
.L_x_20441:
[----:B------:R-:W-:Y:S05]  /*77f0*/  BSYNC B0 ;  /* 0x0000000000007941 */ /* 0x000fea0003800000 */
.L_x_20439:
        /* <DEDUP_REMOVED lines=28> */
.L_x_20443:
        /* <DEDUP_REMOVED lines=23> */
.L_x_20444:
[----:B------:R-:W-:Y:S05]  /*7b30*/  BSYNC B0 ;  /* 0x0000000000007941 */ /* 0x000fea0003800000 */
.L_x_20442:
        /* <DEDUP_REMOVED lines=28> */
.L_x_20446:
        /* <DEDUP_REMOVED lines=23> */
.L_x_20447:
[----:B------:R-:W-:Y:S05]  /*7e70*/  BSYNC B0 ;  /* 0x0000000000007941 */ /* 0x000fea0003800000 */
.L_x_20445:
        /* <DEDUP_REMOVED lines=28> */
.L_x_20449:
        /* <DEDUP_REMOVED lines=23> */
.L_x_20450:
[----:B------:R-:W-:Y:S05]  /*81b0*/  BSYNC B0 ;  /* 0x0000000000007941 */ /* 0x000fea0003800000 */
.L_x_20448:
        /* <DEDUP_REMOVED lines=28> */
.L_x_20452:
        /* <DEDUP_REMOVED lines=23> */
.L_x_20453:
[----:B------:R-:W-:Y:S05]  /*84f0*/  BSYNC B0 ;  /* 0x0000000000007941 */ /* 0x000fea0003800000 */
.L_x_20451:
        /* <DEDUP_REMOVED lines=28> */
.L_x_20455:
        /* <DEDUP_REMOVED lines=23> */
.L_x_20456:
[----:B------:R-:W-:Y:S05]  /*8830*/  BSYNC B0 ;  /* 0x0000000000007941 */ /* 0x000fea0003800000 */
.L_x_20454:
        /* <DEDUP_REMOVED lines=28> */
.L_x_20458:
        /* <DEDUP_REMOVED lines=23> */
.L_x_20459:
[----:B------:R-:W-:Y:S05]  /*8b70*/  BSYNC B0 ;  /* 0x0000000000007941 */ /* 0x000fea0003800000 */
.L_x_20457:
        /* <DEDUP_REMOVED lines=28> */
.L_x_20461:
        /* <DEDUP_REMOVED lines=23> */
.L_x_20462:
[----:B------:R-:W-:Y:S05]  /*8eb0*/  BSYNC B0 ;  /* 0x0000000000007941 */ /* 0x000fea0003800000 */
.L_x_20460:
        /* <DEDUP_REMOVED lines=28> */
.L_x_20464:
        /* <DEDUP_REMOVED lines=23> */
.L_x_20465:
[----:B------:R-:W-:Y:S05]  /*91f0*/  BSYNC B0 ;  /* 0x0000000000007941 */ /* 0x000fea0003800000 */
.L_x_20463:
        /* <DEDUP_REMOVED lines=28> */
.L_x_20467:
        /* <DEDUP_REMOVED lines=23> */
.L_x_20468:
[----:B------:R-:W-:Y:S05]  /*9530*/  BSYNC B0 ;  /* 0x0000000000007941 */ /* 0x000fea0003800000 */
.L_x_20466:
        /* <DEDUP_REMOVED lines=28> */
.L_x_20470:
        /* <DEDUP_REMOVED lines=23> */
.L_x_20471:
[----:B------:R-:W-:Y:S05]  /*9870*/  BSYNC B0 ;  /* 0x0000000000007941 */ /* 0x000fea0003800000 */
.L_x_20469:
        /* <DEDUP_REMOVED lines=28> */
.L_x_20473:
        /* <DEDUP_REMOVED lines=23> */
.L_x_20474:
[----:B------:R-:W-:Y:S05]  /*9bb0*/  BSYNC B0 ;  /* 0x0000000000007941 */ /* 0x000fea0003800000 */
.L_x_20472:
        /* <DEDUP_REMOVED lines=28> */
.L_x_20476:
        /* <DEDUP_REMOVED lines=23> */
.L_x_20477:
[----:B------:R-:W-:Y:S05]  /*9ef0*/  BSYNC B0 ;  /* 0x0000000000007941 */ /* 0x000fea0003800000 */
.L_x_20475:
        /* <DEDUP_REMOVED lines=28> */
.L_x_20479:
        /* <DEDUP_REMOVED lines=23> */
.L_x_20480:
[----:B------:R-:W-:Y:S05]  /*a230*/  BSYNC B0 ;  /* 0x0000000000007941 */ /* 0x000fea0003800000 */
.L_x_20478:
        /* <DEDUP_REMOVED lines=28> */
.L_x_20482:
        /* <DEDUP_REMOVED lines=23> */
.L_x_20483:
[----:B------:R-:W-:Y:S05]  /*a570*/  BSYNC B0 ;  /* 0x0000000000007941 */ /* 0x000fea0003800000 */
.L_x_20481:
        /* <DEDUP_REMOVED lines=28> */
.L_x_20485:
        /* <DEDUP_REMOVED lines=23> */
.L_x_20486:
[----:B------:R-:W-:Y:S05]  /*a8b0*/  BSYNC B0 ;  /* 0x0000000000007941 */ /* 0x000fea0003800000 */
.L_x_20484:
        /* <DEDUP_REMOVED lines=28> */
.L_x_20488:
        /* <DEDUP_REMOVED lines=23> */
.L_x_20489:
[----:B------:R-:W-:Y:S05]  /*abf0*/  BSYNC B0 ;  /* 0x0000000000007941 */ /* 0x000fea0003800000 */
.L_x_20487:
        /* <DEDUP_REMOVED lines=28> */
.L_x_20491:
        /* <DEDUP_REMOVED lines=23> */
.L_x_20492:
[----:B------:R-:W-:Y:S05]  /*af30*/  BSYNC B0 ;  /* 0x0000000000007941 */ /* 0x000fea0003800000 */
.L_x_20490:
        /* <DEDUP_REMOVED lines=28> */
.L_x_20494:
        /* <DEDUP_REMOVED lines=23> */
.L_x_20495:
[----:B------:R-:W-:Y:S05]  /*b270*/  BSYNC B0 ;  /* 0x0000000000007941 */ /* 0x000fea0003800000 */
.L_x_20493:
        /* <DEDUP_REMOVED lines=28> */
.L_x_20497:
        /* <DEDUP_REMOVED lines=23> */
.L_x_20498:
[----:B------:R-:W-:Y:S05]  /*b5b0*/  BSYNC B0 ;  /* 0x0000000000007941 */ /* 0x000fea0003800000 */
.L_x_20496:
        /* <DEDUP_REMOVED lines=28> */
.L_x_20500:
        /* <DEDUP_REMOVED lines=23> */
.L_x_20501:
[----:B------:R-:W-:Y:S05]  /*b8f0*/  BSYNC B0 ;  /* 0x0000000000007941 */ /* 0x000fea0003800000 */
.L_x_20499:
        /* <DEDUP_REMOVED lines=28> */
.L_x_20503:
        /* <DEDUP_REMOVED lines=23> */
.L_x_20504:
[----:B------:R-:W-:Y:S05]  /*bc30*/  BSYNC B0 ;  /* 0x0000000000007941 */ /* 0x000fea0003800000 */
.L_x_20502:
        /* <DEDUP_REMOVED lines=28> */
.L_x_20506:
        /* <DEDUP_REMOVED lines=23> */
.L_x_20507:
[----:B------:R-:W-:Y:S05]  /*bf70*/  BSYNC B0 ;  /* 0x0000000000007941 */ /* 0x000fea0003800000 */
.L_x_20505:
        /* <DEDUP_REMOVED lines=26> */
.L_x_20509:
        /* <DEDUP_REMOVED lines=22> */
.L_x_20510:
[----:B------:R-:W-:Y:S05]  /*c280*/  BSYNC B0 ;  /* 0x0000000000007941 */ /* 0x000fea0003800000 */
.L_x_20508:
        /* <DEDUP_REMOVED lines=16> */
[----:B------:R-:W-:Y:S05]  /*c390*/  CALL.REL.NOINC `($__internal_41_$__cuda_sm20_rem_u64) ;  /* 0x0000cb6000007944 */ /* 0x000fea0003c00000 */
[----:B------:R-:W-:Y:S01]  /*c3a0*/  IMAD.MOV.U32 R4, RZ, RZ, R0 ;  /* 0x000000ffff047224 */ /* 0x000fe200078e0000 */
[----:B------:R-:W-:Y:S01]  /*c3b0*/  MOV R5, R3 ;  /* 0x0000000300057202 */ /* 0x000fe20000000f00 */
[----:B------:R-:W-:Y:S05]  /*c3c0*/  BRA `(.L_x_20513) ;  /* 0x0000012000007947 */ /* 0x000fea0003800000 */
.L_x_20512:
        /* <DEDUP_REMOVED lines=18> */
.L_x_20513:
[----:B------:R-:W-:Y:S05]  /*c4f0*/  BSYNC B0 ;  /* 0x0000000000007941 */ /* 0x000fea0003800000 */
.L_x_20511:
[----:B------:R-:W-:Y:S02]  /*c500*/  IMAD R3, R5, c[0x0][0x510], RZ ;  /* 0x0001440005037a24 */ /* 0x000fe400078e02ff */
[----:B------:R-:W-:-:S04]  /*c510*/  IMAD.WIDE.U32 R12, R4, c[0x0][0x510], R12 ;  /* 0x00014400040c7a25 */ /* 0x000fc800078e000c */
[----:B------:R-:W-:-:S04]  /*c520*/  IMAD R3, R4, c[0x0][0x514], R3 ;  /* 0x0001450004037a24 */ /* 0x000fc800078e0203 */
[----:B------:R-:W-:Y:S02]  /*c530*/  IMAD.IADD R13, R13, 0x1, R3 ;  /* 0x000000010d0d7824 */ /* 0x000fe400078e0203 */
.L_x_20438:
[----:B------:R-:W2:Y:S01]  /*c540*/  LDG.E.128 R16, [R16.64] ;  /* 0x0000002410107981 */ /* 0x000ea2000c1e1d00 */
[----:B------:R-:W-:Y:S02]  /*c550*/  LEA R4, P0, R12, c[0x0][0x518], 0x4 ;  /* 0x000146000c047a11 */ /* 0x000fe400078020ff */
[----:B------:R-:W-:Y:S02]  /*c560*/  IADD3 R2, R2, 0x80, RZ ;  /* 0x0000008002027810 */ /* 0x000fe40007ffe0ff */
[----:B------:R-:W-:-:S05]  /*c570*/  LEA.HI.X R5, R12, c[0x0][0x51c], R13, 0x4, P0 ;  /* 0x000147000c057a11 */ /* 0x000fca00000f240d */
[----:B--2---:R0:W-:Y:S02]  /*c580*/  STG.E.128 [R4.64], R16 ;  /* 0x0000001004007986 */ /* 0x0041e4000c101d24 */
[----:B0-----:R-:W-:Y:S01]  /*c590*/  MOV R4, R2 ;  /* 0x0000000200047202 */ /* 0x001fe20000000f00 */
[----:B------:R-:W-:Y:S02]  /*c5a0*/  IMAD.MOV.U32 R5, RZ, RZ, RZ ;  /* 0x000000ffff057224 */ /* 0x000fe400078e00ff */
.L_x_20434:
[----:B------:R-:W-:Y:S05]  /*c5b0*/  BSYNC B6 ;  /* 0x0000000000067941 */ /* 0x000fea0003800000 */
.L_x_20433:
        /* <DEDUP_REMOVED lines=232> */
.L_x_20516:
        /* <DEDUP_REMOVED lines=33> */
.L_x_20518:
[----:B------:R-:W-:Y:S05]  /*d650*/  BSYNC B7 ;  /* 0x0000000000077941 */ /* 0x000fea0003800000 */
.L_x_20517:
        /* <DEDUP_REMOVED lines=32> */
.L_x_20521:
        /* <DEDUP_REMOVED lines=22> */
.L_x_20522:
[----:B------:R-:W-:Y:S05]  /*d9c0*/  BSYNC B0 ;  /* 0x0000000000007941 */ /* 0x000fea0003800000 */
.L_x_20520:
        /* <DEDUP_REMOVED lines=28> */
.L_x_20524:
        /* <DEDUP_REMOVED lines=23> */
.L_x_20525:
[----:B------:R-:W-:Y:S05]  /*dd00*/  BSYNC B0 ;  /* 0x0000000000007941 */ /* 0x000fea0003800000 */
.L_x_20523:
        /* <DEDUP_REMOVED lines=28> */
.L_x_20527:
        /* <DEDUP_REMOVED lines=23> */
.L_x_20528:
[----:B------:R-:W-:Y:S05]  /*e040*/  BSYNC B0 ;  /* 0x0000000000007941 */ /* 0x000fea0003800000 */
.L_x_20526:
        /* <DEDUP_REMOVED lines=28> */
.L_x_20530:
        /* <DEDUP_REMOVED lines=23> */
.L_x_20531:
[----:B------:R-:W-:Y:S05]  /*e380*/  BSYNC B0 ;  /* 0x0000000000007941 */ /* 0x000fea0003800000 */
.L_x_20529:
        /* <DEDUP_REMOVED lines=28> */
.L_x_20533:
        /* <DEDUP_REMOVED lines=23> */
.L_x_20534:
[----:B------:R-:W-:Y:S05]  /*e6c0*/  BSYNC B0 ;  /* 0x0000000000007941 */ /* 0x000fea0003800000 */
.L_x_20532:
        /* <DEDUP_REMOVED lines=28> */
.L_x_20536:
        /* <DEDUP_REMOVED lines=23> */
.L_x_20537:
[----:B------:R-:W-:Y:S05]  /*ea00*/  BSYNC B0 ;  /* 0x0000000000007941 */ /* 0x000fea0003800000 */
.L_x_20535:
        /* <DEDUP_REMOVED lines=28> */
.L_x_20539:
        /* <DEDUP_REMOVED lines=23> */
.L_x_20540:
[----:B------:R-:W-:Y:S05]  /*ed40*/  BSYNC B0 ;  /* 0x0000000000007941 */ /* 0x000fea0003800000 */
.L_x_20538:
        /* <DEDUP_REMOVED lines=28> */
.L_x_20542:
        /* <DEDUP_REMOVED lines=23> */
.L_x_20543:
[----:B------:R-:W-:Y:S05]  /*f080*/  BSYNC B0 ;  /* 0x0000000000007941 */ /* 0x000fea0003800000 */
.L_x_20541:
        /* <DEDUP_REMOVED lines=28> */
.L_x_20545:
        /* <DEDUP_REMOVED lines=23> */
.L_x_20546:
[----:B------:R-:W-:Y:S05]  /*f3c0*/  BSYNC B0 ;  /* 0x0000000000007941 */ /* 0x000fea0003800000 */
.L_x_20544:
        /* <DEDUP_REMOVED lines=28> */
.L_x_20548:
        /* <DEDUP_REMOVED lines=23> */
.L_x_20549:
[----:B------:R-:W-:Y:S05]  /*f700*/  BSYNC B0 ;  /* 0x0000000000007941 */ /* 0x000fea0003800000 */
.L_x_20547:
        /* <DEDUP_REMOVED lines=28> */
.L_x_20551:
        /* <DEDUP_REMOVED lines=23> */
.L_x_20552:
[----:B------:R-:W-:Y:S05]  /*fa40*/  BSYNC B0 ;  /* 0x0000000000007941 */ /* 0x000fea0003800000 */
.L_x_20550:
        /* <DEDUP_REMOVED lines=28> */
.L_x_20554:
        /* <DEDUP_REMOVED lines=23> */
.L_x_20555:
[----:B------:R-:W-:Y:S05]  /*fd80*/  BSYNC B0 ;  /* 0x0000000000007941 */ /* 0x000fea0003800000 */
.L_x_20553:
        /* <DEDUP_REMOVED lines=28> */
.L_x_20557:
        /* <DEDUP_REMOVED lines=23> */
.L_x_20558:
[----:B------:R-:W-:Y:S05]  /*100c0*/  BSYNC B0 ;  /* 0x0000000000007941 */ /* 0x000fea0003800000 */
.L_x_20556:
        /* <DEDUP_REMOVED lines=28> */
.L_x_20560:
        /* <DEDUP_REMOVED lines=23> */
.L_x_20561:
[----:B------:R-:W-:Y:S05]  /*10400*/  BSYNC B0 ;  /* 0x0000000000007941 */ /* 0x000fea0003800000 */
.L_x_20559:
        /* <DEDUP_REMOVED lines=28> */
.L_x_20563:
        /* <DEDUP_REMOVED lines=23> */
.L_x_20564:
[----:B------:R-:W-:Y:S05]  /*10740*/  BSYNC B0 ;  /* 0x0000000000007941 */ /* 0x000fea0003800000 */
.L_x_20562:
        /* <DEDUP_REMOVED lines=28> */
.L_x_20566:
        /* <DEDUP_REMOVED lines=23> */
.L_x_20567:
[----:B------:R-:W-:Y:S05]  /*10a80*/  BSYNC B0 ;  /* 0x0000000000007941 */ /* 0x000fea0003800000 */
.L_x_20565:
        /* <DEDUP_REMOVED lines=28> */
.L_x_20569:
        /* <DEDUP_REMOVED lines=23> */
.L_x_20570:
[----:B------:R-:W-:Y:S05]  /*10dc0*/  BSYNC B0 ;  /* 0x0000000000007941 */ /* 0x000fea0003800000 */
.L_x_20568:
        /* <DEDUP_REMOVED lines=28> */
.L_x_20572:
        /* <DEDUP_REMOVED lines=23> */
.L_x_20573:
[----:B------:R-:W-:Y:S05]  /*11100*/  BSYNC B0 ;  /* 0x0000000000007941 */ /* 0x000fea0003800000 */
.L_x_20571:
        /* <DEDUP_REMOVED lines=28> */
.L_x_20575:
        /* <DEDUP_REMOVED lines=23> */
.L_x_20576:
[----:B------:R-:W-:Y:S05]  /*11440*/  BSYNC B0 ;  /* 0x0000000000007941 */ /* 0x000fea0003800000 */
.L_x_20574:
        /* <DEDUP_REMOVED lines=28> */
.L_x_20578:
        /* <DEDUP_REMOVED lines=23> */
.L_x_20579:
[----:B------:R-:W-:Y:S05]  /*11780*/  BSYNC B0 ;  /* 0x0000000000007941 */ /* 0x000fea0003800000 */
.L_x_20577:
        /* <DEDUP_REMOVED lines=28> */
.L_x_20581:
        /* <DEDUP_REMOVED lines=23> */
.L_x_20582:
[----:B------:R-:W-:Y:S05]  /*11ac0*/  BSYNC B0 ;  /* 0x0000000000007941 */ /* 0x000fea0003800000 */
.L_x_20580:
        /* <DEDUP_REMOVED lines=28> */
.L_x_20584:
        /* <DEDUP_REMOVED lines=23> */
.L_x_20585:
[----:B------:R-:W-:Y:S05]  /*11e00*/  BSYNC B0 ;  /* 0x0000000000007941 */ /* 0x000fea0003800000 */
.L_x_20583:
        /* <DEDUP_REMOVED lines=28> */
.L_x_20587:
        /* <DEDUP_REMOVED lines=23> */
.L_x_20588:
[----:B------:R-:W-:Y:S05]  /*12140*/  BSYNC B0 ;  /* 0x0000000000007941 */ /* 0x000fea0003800000 */
.L_x_20586:
        /* <DEDUP_REMOVED lines=26> */
.L_x_20590:
        /* <DEDUP_REMOVED lines=22> */
.L_x_20591:
[----:B------:R-:W-:Y:S05]  /*12450*/  BSYNC B0 ;  /* 0x0000000000007941 */ /* 0x000fea0003800000 */
.L_x_20589:
        /* <DEDUP_REMOVED lines=20> */
.L_x_20593:
        /* <DEDUP_REMOVED lines=18> */
.L_x_20594:
[----:B------:R-:W-:Y:S05]  /*126c0*/  BSYNC B0 ;  /* 0x0000000000007941 */ /* 0x000fea0003800000 */
.L_x_20592:
[----:B------:R-:W-:Y:S02]  /*126d0*/  IMAD R3, R5, c[0x0][0x510], RZ ;  /* 0x0001440005037a24 */ /* 0x000fe400078e02ff */
[----:B------:R-:W-:-:S04]  /*126e0*/  IMAD.WIDE.U32 R12, R4, c[0x0][0x510], R12 ;  /* 0x00014400040c7a25 */ /* 0x000fc800078e000c */
[----:B------:R-:W-:-:S04]  /*126f0*/  IMAD R3, R4, c[0x0][0x514], R3 ;  /* 0x0001450004037a24 */ /* 0x000fc800078e0203 */
[----:B------:R-:W-:Y:S02]  /*12700*/  IMAD.IADD R13, R13, 0x1, R3 ;  /* 0x000000010d0d7824 */ /* 0x000fe400078e0203 */
.L_x_20519:
[----:B------:R-:W2:Y:S01]  /*12710*/  LDG.E.128 R16, [R16.64] ;  /* 0x0000002410107981 */ /* 0x000ea2000c1e1d00 */
[----:B------:R-:W-:Y:S02]  /*12720*/  LEA R4, P0, R12, c[0x0][0x518], 0x4 ;  /* 0x000146000c047a11 */ /* 0x000fe400078020ff */
[----:B------:R-:W-:Y:S02]  /*12730*/  IADD3 R2, R2, 0x80, RZ ;  /* 0x0000008002027810 */ /* 0x000fe40007ffe0ff */
[----:B------:R-:W-:-:S05]  /*12740*/  LEA.HI.X R5, R12, c[0x0][0x51c], R13, 0x4, P0 ;  /* 0x000147000c057a11 */ /* 0x000fca00000f240d */
[----:B--2---:R0:W-:Y:S02]  /*12750*/  STG.E.128 [R4.64], R16 ;  /* 0x0000001004007986 */ /* 0x0041e4000c101d24 */
[----:B0-----:R-:W-:Y:S01]  /*12760*/  MOV R4, R2 ;  /* 0x0000000200047202 */ /* 0x001fe20000000f00 */
[----:B------:R-:W-:Y:S02]  /*12770*/  IMAD.MOV.U32 R5, RZ, RZ, RZ ;  /* 0x000000ffff057224 */ /* 0x000fe400078e00ff */
.L_x_20515:
[----:B------:R-:W-:Y:S05]  /*12780*/  BSYNC B6 ;  /* 0x0000000000067941 */ /* 0x000fea0003800000 */
.L_x_20514:
        /* <DEDUP_REMOVED lines=231> */
.L_x_20595:
        /* <DEDUP_REMOVED lines=33> */
.L_x_20597:
[----:B------:R-:W-:Y:S05]  /*13810*/  BSYNC B6 ;  /* 0x0000000000067941 */ /* 0x000fea0003800000 */
.L_x_20596:
        /* <DEDUP_REMOVED lines=32> */
.L_x_20600:
        /* <DEDUP_REMOVED lines=23> */
.L_x_20601:
[----:B------:R-:W-:Y:S05]  /*13b90*/  BSYNC B0 ;  /* 0x0000000000007941 */ /* 0x000fea0003800000 */
.L_x_20599:
        /* <DEDUP_REMOVED lines=28> */
.L_x_20603:
        /* <DEDUP_REMOVED lines=23> */
.L_x_20604:
[----:B------:R-:W-:Y:S05]  /*13ed0*/  BSYNC B0 ;  /* 0x0000000000007941 */ /* 0x000fea0003800000 */
.L_x_20602:
        /* <DEDUP_REMOVED lines=29> */
.L_x_20606:
        /* <DEDUP_REMOVED lines=23> */
.L_x_20607:
[----:B------:R-:W-:Y:S05]  /*14220*/  BSYNC B0 ;  /* 0x0000000000007941 */ /* 0x000fea0003800000 */
.L_x_20605:
        /* <DEDUP_REMOVED lines=29> */
.L_x_20609:
        /* <DEDUP_REMOVED lines=23> */
.L_x_20610:
[----:B------:R-:W-:Y:S05]  /*14570*/  BSYNC B0 ;  /* 0x0000000000007941 */ /* 0x000fea0003800000 */
.L_x_20608:
        /* <DEDUP_REMOVED lines=29> */
.L_x_20612:
        /* <DEDUP_REMOVED lines=23> */
.L_x_20613:
[----:B------:R-:W-:Y:S05]  /*148c0*/  BSYNC B0 ;  /* 0x0000000000007941 */ /* 0x000fea0003800000 */
.L_x_20611:
        /* <DEDUP_REMOVED lines=29> */
.L_x_20615:
        /* <DEDUP_REMOVED lines=23> */
.L_x_20616:
[----:B------:R-:W-:Y:S05]  /*14c10*/  BSYNC B0 ;  /* 0x0000000000007941 */ /* 0x000fea0003800000 */
.L_x_20614:
        /* <DEDUP_REMOVED lines=29> */
.L_x_20618:
        /* <DEDUP_REMOVED lines=23> */
.L_x_20619:
[----:B------:R-:W-:Y:S05]  /*14f60*/  BSYNC B0 ;  /* 0x0000000000007941 */ /* 0x000fea0003800000 */
.L_x_20617:
        /* <DEDUP_REMOVED lines=29> */
.L_x_20621:
        /* <DEDUP_REMOVED lines=23> */
.L_x_20622:
[----:B------:R-:W-:Y:S05]  /*152b0*/  BSYNC B0 ;  /* 0x0000000000007941 */ /* 0x000fea0003800000 */
.L_x_20620:
        /* <DEDUP_REMOVED lines=29> */
.L_x_20624:
        /* <DEDUP_REMOVED lines=23> */
.L_x_20625:
[----:B------:R-:W-:Y:S05]  /*15600*/  BSYNC B0 ;  /* 0x0000000000007941 */ /* 0x000fea0003800000 */
.L_x_20623:
        /* <DEDUP_REMOVED lines=29> */
.L_x_20627:
        /* <DEDUP_REMOVED lines=23> */
.L_x_20628:
[----:B------:R-:W-:Y:S05]  /*15950*/  BSYNC B0 ;  /* 0x0000000000007941 */ /* 0x000fea0003800000 */
.L_x_20626:
        /* <DEDUP_REMOVED lines=29> */
.L_x_20630:
        /* <DEDUP_REMOVED lines=23> */
.L_x_20631:
[----:B------:R-:W-:Y:S05]  /*15ca0*/  BSYNC B0 ;  /* 0x0000000000007941 */ /* 0x000fea0003800000 */
.L_x_20629:
        /* <DEDUP_REMOVED lines=29> */
.L_x_20633:
        /* <DEDUP_REMOVED lines=23> */
.L_x_20634:
[----:B------:R-:W-:Y:S05]  /*15ff0*/  BSYNC B0 ;  /* 0x0000000000007941 */ /* 0x000fea0003800000 */
.L_x_20632:
        /* <DEDUP_REMOVED lines=29> */
.L_x_20636:
        /* <DEDUP_REMOVED lines=23> */
.L_x_20637:
[----:B------:R-:W-:Y:S05]  /*16340*/  BSYNC B0 ;  /* 0x0000000000007941 */ /* 0x000fea0003800000 */
.L_x_20635:
        /* <DEDUP_REMOVED lines=29> */
.L_x_20639:
        /* <DEDUP_REMOVED lines=23> */
.L_x_20640:
[----:B------:R-:W-:Y:S05]  /*16690*/  BSYNC B0 ;  /* 0x0000000000007941 */ /* 0x000fea0003800000 */
.L_x_20638:
        /* <DEDUP_REMOVED lines=29> */
.L_x_20642:
        /* <DEDUP_REMOVED lines=23> */
.L_x_20643:
[----:B------:R-:W-:Y:S05]  /*169e0*/  BSYNC B0 ;  /* 0x0000000000007941 */ /* 0x000fea0003800000 */
.L_x_20641:
        /* <DEDUP_REMOVED lines=29> */
.L_x_20645:
        /* <DEDUP_REMOVED lines=23> */
.L_x_20646:
[----:B------:R-:W-:Y:S05]  /*16d30*/  BSYNC B0 ;  /* 0x0000000000007941 */ /* 0x000fea0003800000 */
.L_x_20644:
        /* <DEDUP_REMOVED lines=29> */
.L_x_20648:
        /* <DEDUP_REMOVED lines=23> */
.L_x_20649:
[----:B------:R-:W-:Y:S05]  /*17080*/  BSYNC B0 ;  /* 0x0000000000007941 */ /* 0x000fea0003800000 */
.L_x_20647:
        /* <DEDUP_REMOVED lines=29> */
.L_x_20651:
        /* <DEDUP_REMOVED lines=23> */
.L_x_20652:
[----:B------:R-:W-:Y:S05]  /*173d0*/  BSYNC B0 ;  /* 0x0000000000007941 */ /* 0x000fea0003800000 */
.L_x_20650:
        /* <DEDUP_REMOVED lines=29> */
.L_x_20654:
        /* <DEDUP_REMOVED lines=23> */
.L_x_20655:
[----:B------:R-:W-:Y:S05]  /*17720*/  BSYNC B0 ;  /* 0x0000000000007941 */ /* 0x000fea0003800000 */
.L_x_20653:
        /* <DEDUP_REMOVED lines=29> */
.L_x_20657:
        /* <DEDUP_REMOVED lines=23> */
.L_x_20658:
[----:B------:R-:W-:Y:S05]  /*17a70*/  BSYNC B0 ;  /* 0x0000000000007941 */ /* 0x000fea0003800000 */
.L_x_20656:
        /* <DEDUP_REMOVED lines=29> */
.L_x_20660:
        /* <DEDUP_REMOVED lines=23> */
.L_x_20661:
[----:B------:R-:W-:Y:S05]  /*17dc0*/  BSYNC B0 ;  /* 0x0000000000007941 */ /* 0x000fea0003800000 */
.L_x_20659:
        /* <DEDUP_REMOVED lines=29> */
.L_x_20663:
        /* <DEDUP_REMOVED lines=23> */
.L_x_20664:
[----:B------:R-:W-:Y:S05]  /*18110*/  BSYNC B0 ;  /* 0x0000000000007941 */ /* 0x000fea0003800000 */
.L_x_20662:
        /* <DEDUP_REMOVED lines=29> */
.L_x_20666:
        /* <DEDUP_REMOVED lines=23> */
.L_x_20667:
[----:B------:R-:W-:Y:S05]  /*18460*/  BSYNC B0 ;  /* 0x0000000000007941 */ /* 0x000fea0003800000 */
.L_x_20665:
        /* <DEDUP_REMOVED lines=27> */
.L_x_20669:
        /* <DEDUP_REMOVED lines=22> */
.L_x_20670:
[----:B------:R-:W-:Y:S05]  /*18780*/  BSYNC B0 ;  /* 0x0000000000007941 */ /* 0x000fea0003800000 */
.L_x_20668:
        /* <DEDUP_REMOVED lines=21> */
.L_x_20672:
        /* <DEDUP_REMOVED lines=18> */
.L_x_20673:
[----:B------:R-:W-:Y:S05]  /*18a00*/  BSYNC B0 ;  /* 0x0000000000007941 */ /* 0x000fea0003800000 */
.L_x_20671:
[----:B------:R-:W-:Y:S02]  /*18a10*/  IMAD R5, R5, c[0x0][0x510], RZ ;  /* 0x0001440005057a24 */ /* 0x000fe400078e02ff */
[----:B------:R-:W-:Y:S02]  /*18a20*/  IMAD.MOV.U32 R3, RZ, RZ, R15 ;  /* 0x000000ffff037224 */ /* 0x000fe400078e000f */
[C---:B------:R-:W-:Y:S02]  /*18a30*/  IMAD R5, R4.reuse, c[0x0][0x514], R5 ;  /* 0x0001450004057a24 */ /* 0x040fe400078e0205 */
[----:B------:R-:W-:-:S05]  /*18a40*/  IMAD.WIDE.U32 R2, R4, c[0x0][0x510], R2 ;  /* 0x0001440004027a25 */ /* 0x000fca00078e0002 */
[----:B------:R-:W-:Y:S02]  /*18a50*/  IADD3 R15, R3, R5, RZ ;  /* 0x00000005030f7210 */ /* 0x000fe40007ffe0ff */
.L_x_20598:
[----:B------:R-:W2:Y:S01]  /*18a60*/  LDG.E.128 R16, [R16.64] ;  /* 0x0000002410107981 */ /* 0x000ea2000c1e1d00 */
[----:B------:R-:W-:-:S04]  /*18a70*/  LEA R4, P0, R2, c[0x0][0x518], 0x4 ;  /* 0x0001460002047a11 */ /* 0x000fc800078020ff */
[----:B------:R-:W-:-:S05]  /*18a80*/  LEA.HI.X R5, R2, c[0x0][0x51c], R15, 0x4, P0 ;  /* 0x0001470002057a11 */ /* 0x000fca00000f240f */
[----:B--2---:R-:W-:Y:S01]  /*18a90*/  STG.E.128 [R4.64], R16 ;  /* 0x0000001004007986 */ /* 0x004fe2000c101d24 */
[----:B------:R-:W-:Y:S05]  /*18aa0*/  EXIT ;  /* 0x000000000000794d */ /* 0x000fea0003800000 */
        .weak           $__internal_40_$__cuda_sm20_div_u64
        .type           $__internal_40_$__cuda_sm20_div_u64,@function
        .size           $__internal_40_$__cuda_sm20_div_u64,($__internal_41_$__cuda_sm20_rem_u64 - $__internal_40_$__cuda_sm20_div_u64)
$__internal_40_$__cuda_sm20_div_u64:
        /* <DEDUP_REMOVED lines=68> */
[----:B------:R-:W-:Y:S05]  /*18ef0*/  RET.REL.NODEC R4 `(_ZN2at6native24index_elementwise_kernelILi128ELi4EZNS0_20cuda_take_put_kernelIN3c107complexIdEElZZZZZNS0_10put_kernelERNS_14TensorIteratorERKNS_10TensorBaseEbENKUlvE_clEvENKUlvE6_clEvENKUlvE_clEvENKUlvE0_clEvEUlRS5_lE0_EEvS7_SA_RKT1_EUliE_EEvlSH_) ;  /* 0xfffe710004007950 */ /* 0x000fea0003c3ffff */
        .weak           $__internal_41_$__cuda_sm20_rem_u64
        .type           $__internal_41_$__cuda_sm20_rem_u64,@function
        .size           $__internal_41_$__cuda_sm20_rem_u64,(.L_x_27407 - $__internal_41_$__cuda_sm20_rem_u64)
$__internal_41_$__cuda_sm20_rem_u64:
        /* <DEDUP_REMOVED lines=63> */
[----:B------:R-:W-:Y:S06]  /*192f0*/  RET.REL.NODEC R4 `(_ZN2at6native24index_elementwise_kernelILi128ELi4EZNS0_20cuda_take_put_kernelIN3c107complexIdEElZZZZZNS0_10put_kernelERNS_14TensorIteratorERKNS_10TensorBaseEbENKUlvE_clEvENKUlvE6_clEvENKUlvE_clEvENKUlvE0_clEvEUlRS5_lE0_EEvS7_SA_RKT1_EUliE_EEvlSH_) ;  /* 0xfffe6d0004007950 */ /* 0x000fec0003c3ffff */
.L_x_20674:
        /* <DEDUP_REMOVED lines=16> */
.L_x_27407:


//--------------------- .text._ZN2at6native24index_elementwise_kernelILi128ELi4EZNS0_20cuda_take_put_kernelIN3c107complexIdEElZZZZZNS0_10put_kernelERNS_14TensorIteratorERKNS_10TensorBaseEbENKUlvE_clEvENKUlvE6_clEvENKUlvE_clEvENKUlvE0_clEvEUlRS5_lE_EEvS7_SA_RKT1_EUliE_EEvlSH_ --------------------------
	.section	.text._ZN2at6native24index_elementwise_kernelILi128ELi4EZNS0_20cuda_take_put_kernelIN3c107complexIdEElZZZZZNS0_10put_kernelERNS_14TensorIteratorERKNS_10TensorBaseEbENKUlvE_clEvENKUlvE6_clEvENKUlvE_clEvENKUlvE0_clEvEUlRS5_lE_EEvS7_SA_RKT1_EUliE_EEvlSH_,"ax",@progbits
	.sectioninfo	@"SHI_REGISTERS=27"
	.align	128
        .global         _ZN2at6native24index_elementwise_kernelILi128ELi4EZNS0_20cuda_take_put_kernelIN3c107complexIdEElZZZZZNS0_10put_kernelERNS_14TensorIteratorERKNS_10TensorBaseEbENKUlvE_clEvENKUlvE6_clEvENKUlvE_clEvENKUlvE0_clEvEUlRS5_lE_EEvS7_SA_RKT1_EUliE_EEvlSH_
        .type           _ZN2at6native24index_elementwise_kernelILi128ELi4EZNS0_20cuda_take_put_kernelIN3c107complexIdEElZZZZZNS0_10put_kernelERNS_14TensorIteratorERKNS_10TensorBaseEbENKUlvE_clEvENKUlvE6_clEvENKUlvE_clEvENKUlvE0_clEvEUlRS5_lE_EEvS7_SA_RKT1_EUliE_EEvlSH_,@function
        .size           _ZN2at6native24index_elementwise_kernelILi128ELi4EZNS0_20cuda_take_put_kernelIN3c107complexIdEElZZZZZNS0_10put_kernelERNS_14TensorIteratorERKNS_10TensorBaseEbENKUlvE_clEvENKUlvE6_clEvENKUlvE_clEvENKUlvE0_clEvEUlRS5_lE_EEvS7_SA_RKT1_EUliE_EEvlSH_,(.L_x_27409 - _ZN2at6native24index_elementwise_kernelILi128ELi4EZNS0_20cuda_take_put_kernelIN3c107complexIdEElZZZZZNS0_10put_kernelERNS_14TensorIteratorERKNS_10TensorBaseEbENKUlvE_clEvENKUlvE6_clEvENKUlvE_clEvENKUlvE0_clEvEUlRS5_lE_EEvS7_SA_RKT1_EUliE_EEvlSH_)
        .other          _ZN2at6native24index_elementwise_kernelILi128ELi4EZNS0_20cuda_take_put_kernelIN3c107complexIdEElZZZZZNS0_10put_kernelERNS_14TensorIteratorERKNS_10TensorBaseEbENKUlvE_clEvENKUlvE6_clEvENKUlvE_clEvENKUlvE0_clEvEUlRS5_lE_EEvS7_SA_RKT1_EUliE_EEvlSH_,@"STO_CUDA_ENTRY STV_DEFAULT"
_ZN2at6native24index_elementwise_kernelILi128ELi4EZNS0_20cuda_take_put_kernelIN3c107complexIdEElZZZZZNS0_10put_kernelERNS_14TensorIteratorERKNS_10TensorBaseEbENKUlvE_clEvENKUlvE6_clEvENKUlvE_clEvENKUlvE0_clEvEUlRS5_lE_EEvS7_SA_RKT1_EUliE_EEvlSH_:
.text._ZN2at6native24index_elementwise_kernelILi128ELi4EZNS0_20cuda_take_put_kernelIN3c107complexIdEElZZZZZNS0_10put_kernelERNS_14TensorIteratorERKNS_10TensorBaseEbENKUlvE_clEvENKUlvE6_clEvENKUlvE_clEvENKUlvE0_clEvEUlRS5_lE_EEvS7_SA_RKT1_EUliE_EEvlSH_:
        /* <DEDUP_REMOVED lines=238> */
.L_x_20677:
        /* <DEDUP_REMOVED lines=33> */
.L_x_20679:
[----:B------:R-:W-:Y:S05]  /*10f0*/  BSYNC B7 ;  /* 0x0000000000077941 */ /* 0x000fea0003800000 */
.L_x_20678:
        /* <DEDUP_REMOVED lines=24> */
[----:B------:R-:W-:Y:S05]  /*1280*/  CALL.REL.NOINC `($__internal_42_$__cuda_sm20_div_u64) ;  /* 0x00017f1000007944 */ /* 0x000fea0003c00000 */
        /* <DEDUP_REMOVED lines=10> */
.L_x_20682:
        /* <DEDUP_REMOVED lines=23> */
.L_x_20683:
[----:B------:R-:W-:Y:S05]  /*14a0*/  BSYNC B0 ;  /* 0x0000000000007941 */ /* 0x000fea0003800000 */
.L_x_20681:
        /* <DEDUP_REMOVED lines=17> */
[----:B------:R-:W-:Y:S05]  /*15c0*/  CALL.REL.NOINC `($__internal_42_$__cuda_sm20_div_u64) ;  /* 0x00017bd000007944 */ /* 0x000fea0003c00000 */
        /* <DEDUP_REMOVED lines=11> */
.L_x_20685:
        /* <DEDUP_REMOVED lines=23> */
.L_x_20686:
[----:B------:R-:W-:Y:S05]  /*17f0*/  BSYNC B0 ;  /* 0x0000000000007941 */ /* 0x000fea0003800000 */
.L_x_20684:
        /* <DEDUP_REMOVED lines=19> */
[----:B------:R-:W-:Y:S05]  /*1930*/  CALL.REL.NOINC `($__internal_42_$__cuda_sm20_div_u64) ;  /* 0x0001786000007944 */ /* 0x000fea0003c00000 */
        /* <DEDUP_REMOVED lines=11> */
.L_x_20688:
        /* <DEDUP_REMOVED lines=23> */
.L_x_20689:
[----:B------:R-:W-:Y:S05]  /*1b60*/  BSYNC B0 ;  /* 0x0000000000007941 */ /* 0x000fea0003800000 */
.L_x_20687:
        /* <DEDUP_REMOVED lines=31> */
.L_x_20691:
        /* <DEDUP_REMOVED lines=23> */
.L_x_20692:
[----:B------:R-:W-:Y:S05]  /*1ed0*/  BSYNC B0 ;  /* 0x0000000000007941 */ /* 0x000fea0003800000 */
.L_x_20690:
        /* <DEDUP_REMOVED lines=31> */
.L_x_20694:
        /* <DEDUP_REMOVED lines=23> */
.L_x_20695:
[----:B------:R-:W-:Y:S05]  /*2240*/  BSYNC B0 ;  /* 0x0000000000007941 */ /* 0x000fea0003800000 */
.L_x_20693:
        /* <DEDUP_REMOVED lines=31> */
.L_x_20697:
        /* <DEDUP_REMOVED lines=23> */
.L_x_20698:
[----:B------:R-:W-:Y:S05]  /*25b0*/  BSYNC B0 ;  /* 0x0000000000007941 */ /* 0x000fea0003800000 */
.L_x_20696:
        /* <DEDUP_REMOVED lines=31> */
.L_x_20700:
        /* <DEDUP_REMOVED lines=23> */
.L_x_20701:
[----:B------:R-:W-:Y:S05]  /*2920*/  BSYNC B0 ;  /* 0x0000000000007941 */ /* 0x000fea0003800000 */
.L_x_20699:
        /* <DEDUP_REMOVED lines=31> */
.L_x_20703:
        /* <DEDUP_REMOVED lines=23> */
.L_x_20704:
[----:B------:R-:W-:Y:S05]  /*2c90*/  BSYNC B0 ;  /* 0x0000000000007941 */ /* 0x000fea0003800000 */
.L_x_20702:
        /* <DEDUP_REMOVED lines=31> */
.L_x_20706:
        /* <DEDUP_REMOVED lines=23> */
.L_x_20707:
[----:B------:R-:W-:Y:S05]  /*3000*/  BSYNC B0 ;  /* 0x0000000000007941 */ /* 0x000fea0003800000 */
.L_x_20705:
        /* <DEDUP_REMOVED lines=31> */
.L_x_20709:
        /* <DEDUP_REMOVED lines=23> */
.L_x_20710:
[----:B------:R-:W-:Y:S05]  /*3370*/  BSYNC B0 ;  /* 0x0000000000007941 */ /* 0x000fea0003800000 */
.L_x_20708:
        /* <DEDUP_REMOVED lines=31> */
.L_x_20712:
        /* <DEDUP_REMOVED lines=23> */
.L_x_20713:
[----:B------:R-:W-:Y:S05]  /*36e0*/  BSYNC B0 ;  /* 0x0000000000007941 */ /* 0x000fea0003800000 */
.L_x_20711:
        /* <DEDUP_REMOVED lines=31> */
.L_x_20715:
        /* <DEDUP_REMOVED lines=23> */
.L_x_20716:
[----:B------:R-:W-:Y:S05]  /*3a50*/  BSYNC B0 ;  /* 0x0000000000007941 */ /* 0x000fea0003800000 */
.L_x_20714:
        /* <DEDUP_REMOVED lines=31> */
.L_x_20718:
        /* <DEDUP_REMOVED lines=23> */
.L_x_20719:
[----:B------:R-:W-:Y:S05]  /*3dc0*/  BSYNC B0 ;  /* 0x0000000000007941 */ /* 0x000fea0003800000 */
.L_x_20717:
        /* <DEDUP_REMOVED lines=31> */
.L_x_20721:
        /* <DEDUP_REMOVED lines=23> */
.L_x_20722:
[----:B------:R-:W-:Y:S05]  /*4130*/  BSYNC B0 ;  /* 0x0000000000007941 */ /* 0x000fea0003800000 */
.L_x_20720:
        /* <DEDUP_REMOVED lines=31> */
.L_x_20724:
        /* <DEDUP_REMOVED lines=23> */
.L_x_20725:
[----:B------:R-:W-:Y:S05]  /*44a0*/  BSYNC B0 ;  /* 0x0000000000007941 */ /* 0x000fea0003800000 */
.L_x_20723:
        /* <DEDUP_REMOVED lines=31> */
.L_x_20727:
        /* <DEDUP_REMOVED lines=23> */
.L_x_20728:
[----:B------:R-:W-:Y:S05]  /*4810*/  BSYNC B0 ;  /* 0x0000000000007941 */ /* 0x000fea0003800000 */
.L_x_20726:
        /* <DEDUP_REMOVED lines=31> */
.L_x_20730:
        /* <DEDUP_REMOVED lines=23> */
.L_x_20731:
[----:B------:R-:W-:Y:S05]  /*4b80*/  BSYNC B0 ;  /* 0x0000000000007941 */ /* 0x000fea0003800000 */
.L_x_20729:
        /* <DEDUP_REMOVED lines=31> */
.L_x_20733:
        /* <DEDUP_REMOVED lines=23> */
.L_x_20734:
[----:B------:R-:W-:Y:S05]  /*4ef0*/  BSYNC B0 ;  /* 0x0000000000007941 */ /* 0x000fea0003800000 */
.L_x_20732:
        /* <DEDUP_REMOVED lines=31> */
.L_x_20736:
        /* <DEDUP_REMOVED lines=23> */
.L_x_20737:
[----:B------:R-:W-:Y:S05]  /*5260*/  BSYNC B0 ;  /* 0x0000000000007941 */ /* 0x000fea0003800000 */
.L_x_20735:
        /* <DEDUP_REMOVED lines=31> */
.L_x_20739:
        /* <DEDUP_REMOVED lines=23> */
.L_x_20740:
[----:B------:R-:W-:Y:S05]  /*55d0*/  BSYNC B0 ;  /* 0x0000000000007941 */ /* 0x000fea0003800000 */
.L_x_20738:
        /* <DEDUP_REMOVED lines=31> */
.L_x_20742:
        /* <DEDUP_REMOVED lines=23> */
.L_x_20743:
[----:B------:R-:W-:Y:S05]  /*5940*/  BSYNC B0 ;  /* 0x0000000000007941 */ /* 0x000fea0003800000 */
.L_x_20741:
        /* <DEDUP_REMOVED lines=31> */
.L_x_20745:
        /* <DEDUP_REMOVED lines=23> */
.L_x_20746:
[----:B------:R-:W-:Y:S05]  /*5cb0*/  BSYNC B0 ;  /* 0x0000000000007941 */ /* 0x000fea0003800000 */
.L_x_20744:
        /* <DEDUP_REMOVED lines=31> */
.L_x_20748:
        /* <DEDUP_REMOVED lines=23> */
.L_x_20749:
[----:B------:R-:W-:Y:S05]  /*6020*/  BSYNC B0 ;  /* 0x0000000000007941 */ /* 0x000fea0003800000 */
.L_x_20747:
        /* <DEDUP_REMOVED lines=30> */
.L_x_20751:
        /* <DEDUP_REMOVED lines=22> */
.L_x_20752:
[----:B------:R-:W-:Y:S05]  /*6370*/  BSYNC B0 ;  /* 0x0000000000007941 */ /* 0x000fea0003800000 */
.L_x_20750:
        /* <DEDUP_REMOVED lines=19> */
[----:B------:R-:W-:Y:S05]  /*64b0*/  CALL.REL.NOINC `($__internal_43_$__cuda_sm20_rem_u64) ;  /* 0x0001314000007944 */ /* 0x000fea0003c00000 */
[----:B------:R-:W-:Y:S01]  /*64c0*/  MOV R2, R0 ;  /* 0x0000000000027202 */ /* 0x000fe20000000f00 */
[----:B------:R-:W-:Y:S01]  /*64d0*/  IMAD.MOV.U32 R3, RZ, RZ, R5 ;  /* 0x000000ffff037224 */ /* 0x000fe200078e0005 */
[----:B------:R-:W-:Y:S05]  /*64e0*/  BRA `(.L_x_20755) ;  /* 0x0000012000007947 */ /* 0x000fea0003800000 */
.L_x_20754:
        /* <DEDUP_REMOVED lines=18> */
.L_x_20755:
[----:B------:R-:W-:Y:S05]  /*6610*/  BSYNC B0 ;  /* 0x0000000000007941 */ /* 0x000fea0003800000 */
.L_x_20753:
[----:B------:R-:W-:Y:S01]  /*6620*/  MOV R4, R18 ;  /* 0x0000001200047202 */ /* 0x000fe20000000f00 */
[----:B------:R-:W-:Y:S02]  /*6630*/  IMAD R3, R3, c[0x0][0x510], RZ ;  /* 0x0001440003037a24 */ /* 0x000fe400078e02ff */
[----:B------:R-:W-:Y:S02]  /*6640*/  IMAD.MOV.U32 R5, RZ, RZ, R16 ;  /* 0x000000ffff057224 */ /* 0x000fe400078e0010 */
[C---:B------:R-:W-:Y:S02]  /*6650*/  IMAD R3, R2.reuse, c[0x0][0x514], R3 ;  /* 0x0001450002037a24 */ /* 0x040fe400078e0203 */
[----:B------:R-:W-:-:S04]  /*6660*/  IMAD.WIDE.U32 R4, R2, c[0x0][0x510], R4 ;  /* 0x0001440002047a25 */ /* 0x000fc800078e0004 */
[----:B------:R-:W-:Y:S01]  /*6670*/  IMAD.MOV.U32 R18, RZ, RZ, R4 ;  /* 0x000000ffff127224 */ /* 0x000fe200078e0004 */
[----:B------:R-:W-:-:S03]  /*6680*/  IADD3 R16, R5, R3, RZ ;  /* 0x0000000305107210 */ /* 0x000fc60007ffe0ff */
.L_x_20680:
[----:B------:R-:W2:Y:S01]  /*6690*/  LDG.E.128 R20, [R22.64] ;  /* 0x0000002416147981 */ /* 0x000ea2000c1e1d00 */
[----:B------:R-:W-:Y:S02]  /*66a0*/  LEA R2, P0, R18, c[0x0][0x520], 0x4 ;  /* 0x0001480012027a11 */ /* 0x000fe400078020ff */
[----:B------:R-:W-:Y:S02]  /*66b0*/  LEA R17, R24, R19, 0x9 ;  /* 0x0000001318117211 */ /* 0x000fe400078e48ff */
[----:B------:R-:W-:Y:S02]  /*66c0*/  LEA.HI.X R3, R18, c[0x0][0x524], R16, 0x4, P0 ;  /* 0x0001490012037a11 */ /* 0x000fe400000f2410 */
[----:B------:R-:W-:-:S03]  /*66d0*/  IADD3 R17, R17, 0x80, RZ ;  /* 0x0000008011117810 */ /* 0x000fc60007ffe0ff */
[----:B--2---:R-:W-:Y:S04]  /*66e0*/  RED.E.ADD.F64.RN.STRONG.GPU [R2.64], R20 ;  /* 0x000000140200798e */ /* 0x004fe8000c10eda4 */
[----:B------:R0:W-:Y:S02]  /*66f0*/  RED.E.ADD.F64.RN.STRONG.GPU [R2.64+0x8], R22 ;  /* 0x000008160200798e */ /* 0x0001e4000c10eda4 */
[----:B0-----:R-:W-:Y:S01]  /*6700*/  IMAD.MOV.U32 R2, RZ, RZ, R17 ;  /* 0x000000ffff027224 */ /* 0x001fe200078e0011 */
[----:B------:R-:W-:Y:S02]  /*6710*/  MOV R3, RZ ;  /* 0x000000ff00037202 */ /* 0x000fe40000000f00 */
.L_x_20676:
[----:B------:R-:W-:Y:S05]  /*6720*/  BSYNC B6 ;  /* 0x0000000000067941 */ /* 0x000fea0003800000 */
.L_x_20675:
        /* <DEDUP_REMOVED lines=231> */
.L_x_20758:
        /* <DEDUP_REMOVED lines=33> */
.L_x_20760:
[----:B------:R-:W-:Y:S05]  /*77b0*/  BSYNC B7 ;  /* 0x0000000000077941 */ /* 0x000fea0003800000 */
.L_x_20759:
        /* <DEDUP_REMOVED lines=35> */
.L_x_20763:
        /* <DEDUP_REMOVED lines=23> */
.L_x_20764:
[----:B------:R-:W-:Y:S05]  /*7b60*/  BSYNC B0 ;  /* 0x0000000000007941 */ /* 0x000fea0003800000 */
.L_x_20762:
        /* <DEDUP_REMOVED lines=28> */
.L_x_20766:
        /* <DEDUP_REMOVED lines=23> */
.L_x_20767:
[----:B------:R-:W-:Y:S05]  /*7ea0*/  BSYNC B0 ;  /* 0x0000000000007941 */ /* 0x000fea0003800000 */
.L_x_20765:
        /* <DEDUP_REMOVED lines=29> */
.L_x_20769:
        /* <DEDUP_REMOVED lines=23> */
.L_x_20770:
[----:B------:R-:W-:Y:S05]  /*81f0*/  BSYNC B0 ;  /* 0x0000000000007941 */ /* 0x000fea0003800000 */
.L_x_20768:
        /* <DEDUP_REMOVED lines=29> */
.L_x_20772:
        /* <DEDUP_REMOVED lines=23> */
.L_x_20773:
[----:B------:R-:W-:Y:S05]  /*8540*/  BSYNC B0 ;  /* 0x0000000000007941 */ /* 0x000fea0003800000 */
.L_x_20771:
        /* <DEDUP_REMOVED lines=29> */
.L_x_20775:
        /* <DEDUP_REMOVED lines=23> */
.L_x_20776:
[----:B------:R-:W-:Y:S05]  /*8890*/  BSYNC B0 ;  /* 0x0000000000007941 */ /* 0x000fea0003800000 */
.L_x_20774:
        /* <DEDUP_REMOVED lines=29> */
.L_x_20778:
        /* <DEDUP_REMOVED lines=23> */
.L_x_20779:
[----:B------:R-:W-:Y:S05]  /*8be0*/  BSYNC B0 ;  /* 0x0000000000007941 */ /* 0x000fea0003800000 */
.L_x_20777:
        /* <DEDUP_REMOVED lines=29> */
.L_x_20781:
        /* <DEDUP_REMOVED lines=23> */
.L_x_20782:
[----:B------:R-:W-:Y:S05]  /*8f30*/  BSYNC B0 ;  /* 0x0000000000007941 */ /* 0x000fea0003800000 */
.L_x_20780:
        /* <DEDUP_REMOVED lines=29> */
.L_x_20784:
        /* <DEDUP_REMOVED lines=23> */
.L_x_20785:
[----:B------:R-:W-:Y:S05]  /*9280*/  BSYNC B0 ;  /* 0x0000000000007941 */ /* 0x000fea0003800000 */
.L_x_20783:
        /* <DEDUP_REMOVED lines=29> */
.L_x_20787:
        /* <DEDUP_REMOVED lines=23> */
.L_x_20788:
[----:B------:R-:W-:Y:S05]  /*95d0*/  BSYNC B0 ;  /* 0x0000000000007941 */ /* 0x000fea0003800000 */
.L_x_20786:
        /* <DEDUP_REMOVED lines=29> */
.L_x_20790:
        /* <DEDUP_REMOVED lines=23> */
.L_x_20791:
[----:B------:R-:W-:Y:S05]  /*9920*/  BSYNC B0 ;  /* 0x0000000000007941 */ /* 0x000fea0003800000 */
.L_x_20789:
        /* <DEDUP_REMOVED lines=29> */
.L_x_20793:
        /* <DEDUP_REMOVED lines=23> */
.L_x_20794:
[----:B------:R-:W-:Y:S05]  /*9c70*/  BSYNC B0 ;  /* 0x0000000000007941 */ /* 0x000fea0003800000 */
.L_x_20792:
        /* <DEDUP_REMOVED lines=29> */
.L_x_20796:
        /* <DEDUP_REMOVED lines=23> */
.L_x_20797:
[----:B------:R-:W-:Y:S05]  /*9fc0*/  BSYNC B0 ;  /* 0x0000000000007941 */ /* 0x000fea0003800000 */
.L_x_20795:
        /* <DEDUP_REMOVED lines=29> */
.L_x_20799:
        /* <DEDUP_REMOVED lines=23> */
.L_x_20800:
[----:B------:R-:W-:Y:S05]  /*a310*/  BSYNC B0 ;  /* 0x0000000000007941 */ /* 0x000fea0003800000 */
.L_x_20798:
        /* <DEDUP_REMOVED lines=29> */
.L_x_20802:
        /* <DEDUP_REMOVED lines=23> */
.L_x_20803:
[----:B------:R-:W-:Y:S05]  /*a660*/  BSYNC B0 ;  /* 0x0000000000007941 */ /* 0x000fea0003800000 */
.L_x_20801:
        /* <DEDUP_REMOVED lines=29> */
.L_x_20805:
        /* <DEDUP_REMOVED lines=23> */
.L_x_20806:
[----:B------:R-:W-:Y:S05]  /*a9b0*/  BSYNC B0 ;  /* 0x0000000000007941 */ /* 0x000fea0003800000 */
.L_x_20804:
        /* <DEDUP_REMOVED lines=29> */
.L_x_20808:
        /* <DEDUP_REMOVED lines=23> */
.L_x_20809:
[----:B------:R-:W-:Y:S05]  /*ad00*/  BSYNC B0 ;  /* 0x0000000000007941 */ /* 0x000fea0003800000 */
.L_x_20807:
        /* <DEDUP_REMOVED lines=29> */
.L_x_20811:
        /* <DEDUP_REMOVED lines=23> */
.L_x_20812:
[----:B------:R-:W-:Y:S05]  /*b050*/  BSYNC B0 ;  /* 0x0000000000007941 */ /* 0x000fea0003800000 */
.L_x_20810:
        /* <DEDUP_REMOVED lines=29> */
.L_x_20814:
        /* <DEDUP_REMOVED lines=23> */
.L_x_20815:
[----:B------:R-:W-:Y:S05]  /*b3a0*/  BSYNC B0 ;  /* 0x0000000000007941 */ /* 0x000fea0003800000 */
.L_x_20813:
        /* <DEDUP_REMOVED lines=29> */
.L_x_20817:
        /* <DEDUP_REMOVED lines=23> */
.L_x_20818:
[----:B------:R-:W-:Y:S05]  /*b6f0*/  BSYNC B0 ;  /* 0x0000000000007941 */ /* 0x000fea0003800000 */
.L_x_20816:
        /* <DEDUP_REMOVED lines=29> */
.L_x_20820:
        /* <DEDUP_REMOVED lines=23> */
.L_x_20821:
[----:B------:R-:W-:Y:S05]  /*ba40*/  BSYNC B0 ;  /* 0x0000000000007941 */ /* 0x000fea0003800000 */
.L_x_20819:
        /* <DEDUP_REMOVED lines=29> */
.L_x_20823:
        /* <DEDUP_REMOVED lines=23> */
.L_x_20824:
[----:B------:R-:W-:Y:S05]  /*bd90*/  BSYNC B0 ;  /* 0x0000000000007941 */ /* 0x000fea0003800000 */
.L_x_20822:
        /* <DEDUP_REMOVED lines=29> */
.L_x_20826:
        /* <DEDUP_REMOVED lines=23> */
.L_x_20827:
[----:B------:R-:W-:Y:S05]  /*c0e0*/  BSYNC B0 ;  /* 0x0000000000007941 */ /* 0x000fea0003800000 */
.L_x_20825:
        /* <DEDUP_REMOVED lines=29> */
.L_x_20829:
        /* <DEDUP_REMOVED lines=23> */
.L_x_20830:
[----:B------:R-:W-:Y:S05]  /*c430*/  BSYNC B0 ;  /* 0x0000000000007941 */ /* 0x000fea0003800000 */
.L_x_20828:
        /* <DEDUP_REMOVED lines=27> */
.L_x_20832:
        /* <DEDUP_REMOVED lines=22> */
.L_x_20833:
[----:B------:R-:W-:Y:S05]  /*c750*/  BSYNC B0 ;  /* 0x0000000000007941 */ /* 0x000fea0003800000 */
.L_x_20831:
        /* <DEDUP_REMOVED lines=17> */
[----:B------:R-:W-:Y:S05]  /*c870*/  CALL.REL.NOINC `($__internal_43_$__cuda_sm20_rem_u64) ;  /* 0x0000cd8000007944 */ /* 0x000fea0003c00000 */
[----:B------:R-:W-:Y:S01]  /*c880*/  IMAD.MOV.U32 R2, RZ, RZ, R0 ;  /* 0x000000ffff027224 */ /* 0x000fe200078e0000 */
[----:B------:R-:W-:Y:S01]  /*c890*/  MOV R3, R5 ;  /* 0x0000000500037202 */ /* 0x000fe20000000f00 */
[----:B------:R-:W-:Y:S05]  /*c8a0*/  BRA `(.L_x_20836) ;  /* 0x0000012000007947 */ /* 0x000fea0003800000 */
.L_x_20835:
        /* <DEDUP_REMOVED lines=18> */
.L_x_20836:
[----:B------:R-:W-:Y:S05]  /*c9d0*/  BSYNC B0 ;  /* 0x0000000000007941 */ /* 0x000fea0003800000 */
.L_x_20834:
[----:B------:R-:W-:Y:S02]  /*c9e0*/  IMAD R3, R3, c[0x0][0x510], RZ ;  /* 0x0001440003037a24 */ /* 0x000fe400078e02ff */
[----:B------:R-:W-:Y:S02]  /*c9f0*/  IMAD.MOV.U32 R19, RZ, RZ, R16 ;  /* 0x000000ffff137224 */ /* 0x000fe400078e0010 */
[C---:B------:R-:W-:Y:S02]  /*ca00*/  IMAD R3, R2.reuse, c[0x0][0x514], R3 ;  /* 0x0001450002037a24 */ /* 0x040fe400078e0203 */
[----:B------:R-:W-:-:S05]  /*ca10*/  IMAD.WIDE.U32 R18, R2, c[0x0][0x510], R18 ;  /* 0x0001440002127a25 */ /* 0x000fca00078e0012 */
[----:B------:R-:W-:Y:S02]  /*ca20*/  IADD3 R16, R19, R3, RZ ;  /* 0x0000000313107210 */ /* 0x000fe40007ffe0ff */
.L_x_20761:
[----:B------:R-:W2:Y:S01]  /*ca30*/  LDG.E.128 R20, [R22.64] ;  /* 0x0000002416147981 */ /* 0x000ea2000c1e1d00 */
[C---:B------:R-:W-:Y:S02]  /*ca40*/  LEA R2, P0, R18.reuse, c[0x0][0x520], 0x4 ;  /* 0x0001480012027a11 */ /* 0x040fe400078020ff */
[----:B------:R-:W-:Y:S02]  /*ca50*/  IADD3 R17, R17, 0x80, RZ ;  /* 0x0000008011117810 */ /* 0x000fe40007ffe0ff */
[----:B------:R-:W-:-:S05]  /*ca60*/  LEA.HI.X R3, R18, c[0x0][0x524], R16, 0x4, P0 ;  /* 0x0001490012037a11 */ /* 0x000fca00000f2410 */
[----:B--2---:R-:W-:Y:S04]  /*ca70*/  RED.E.ADD.F64.RN.STRONG.GPU [R2.64], R20 ;  /* 0x000000140200798e */ /* 0x004fe8000c10eda4 */
[----:B------:R0:W-:Y:S02]  /*ca80*/  RED.E.ADD.F64.RN.STRONG.GPU [R2.64+0x8], R22 ;  /* 0x000008160200798e */ /* 0x0001e4000c10eda4 */
[----:B0-----:R-:W-:Y:S01]  /*ca90*/  IMAD.MOV.U32 R2, RZ, RZ, R17 ;  /* 0x000000ffff027224 */ /* 0x001fe200078e0011 */
[----:B------:R-:W-:Y:S02]  /*caa0*/  MOV R3, RZ ;  /* 0x000000ff00037202 */ /* 0x000fe40000000f00 */
.L_x_20757:
[----:B------:R-:W-:Y:S05]  /*cab0*/  BSYNC B6 ;  /* 0x0000000000067941 */ /* 0x000fea0003800000 */
.L_x_20756:
        /* <DEDUP_REMOVED lines=231> */
.L_x_20839:
        /* <DEDUP_REMOVED lines=33> */
.L_x_20841:
[----:B------:R-:W-:Y:S05]  /*db40*/  BSYNC B7 ;  /* 0x0000000000077941 */ /* 0x000fea0003800000 */
.L_x_20840:
        /* <DEDUP_REMOVED lines=35> */
.L_x_20844:
        /* <DEDUP_REMOVED lines=23> */
.L_x_20845:
[----:B------:R-:W-:Y:S05]  /*def0*/  BSYNC B0 ;  /* 0x0000000000007941 */ /* 0x000fea0003800000 */
.L_x_20843:
        /* <DEDUP_REMOVED lines=28> */
.L_x_20847:
        /* <DEDUP_REMOVED lines=23> */
.L_x_20848:
[----:B------:R-:W-:Y:S05]  /*e230*/  BSYNC B0 ;  /* 0x0000000000007941 */ /* 0x000fea0003800000 */
.L_x_20846:
        /* <DEDUP_REMOVED lines=29> */
.L_x_20850:
        /* <DEDUP_REMOVED lines=23> */
.L_x_20851:
[----:B------:R-:W-:Y:S05]  /*e580*/  BSYNC B0 ;  /* 0x0000000000007941 */ /* 0x000fea0003800000 */
.L_x_20849:
        /* <DEDUP_REMOVED lines=29> */
.L_x_20853:
        /* <DEDUP_REMOVED lines=23> */
.L_x_20854:
[----:B------:R-:W-:Y:S05]  /*e8d0*/  BSYNC B0 ;  /* 0x0000000000007941 */ /* 0x000fea0003800000 */
.L_x_20852:
        /* <DEDUP_REMOVED lines=29> */
.L_x_20856:
        /* <DEDUP_REMOVED lines=23> */
.L_x_20857:
[----:B------:R-:W-:Y:S05]  /*ec20*/  BSYNC B0 ;  /* 0x0000000000007941 */ /* 0x000fea0003800000 */
.L_x_20855:
        /* <DEDUP_REMOVED lines=29> */
.L_x_20859:
        /* <DEDUP_REMOVED lines=23> */
.L_x_20860:
[----:B------:R-:W-:Y:S05]  /*ef70*/  BSYNC B0 ;  /* 0x0000000000007941 */ /* 0x000fea0003800000 */
.L_x_20858:
        /* <DEDUP_REMOVED lines=29> */
.L_x_20862:
        /* <DEDUP_REMOVED lines=23> */
.L_x_20863:
[----:B------:R-:W-:Y:S05]  /*f2c0*/  BSYNC B0 ;  /* 0x0000000000007941 */ /* 0x000fea0003800000 */
.L_x_20861:
        /* <DEDUP_REMOVED lines=29> */
.L_x_20865:
        /* <DEDUP_REMOVED lines=23> */
.L_x_20866:
[----:B------:R-:W-:Y:S05]  /*f610*/  BSYNC B0 ;  /* 0x0000000000007941 */ /* 0x000fea0003800000 */
.L_x_20864:
        /* <DEDUP_REMOVED lines=29> */
.L_x_20868:
        /* <DEDUP_REMOVED lines=23> */
.L_x_20869:
[----:B------:R-:W-:Y:S05]  /*f960*/  BSYNC B0 ;  /* 0x0000000000007941 */ /* 0x000fea0003800000 */
.L_x_20867:
        /* <DEDUP_REMOVED lines=29> */
.L_x_20871:
        /* <DEDUP_REMOVED lines=23> */
.L_x_20872:
[----:B------:R-:W-:Y:S05]  /*fcb0*/  BSYNC B0 ;  /* 0x0000000000007941 */ /* 0x000fea0003800000 */
.L_x_20870:
        /* <DEDUP_REMOVED lines=29> */
.L_x_20874:
        /* <DEDUP_REMOVED lines=23> */
.L_x_20875:
[----:B------:R-:W-:Y:S05]  /*10000*/  BSYNC B0 ;  /* 0x0000000000007941 */ /* 0x000fea0003800000 */
.L_x_20873:
        /* <DEDUP_REMOVED lines=29> */
.L_x_20877:
        /* <DEDUP_REMOVED lines=23> */
.L_x_20878:
[----:B------:R-:W-:Y:S05]  /*10350*/  BSYNC B0 ;  /* 0x0000000000007941 */ /* 0x000fea0003800000 */
.L_x_20876:
        /* <DEDUP_REMOVED lines=29> */
.L_x_20880:
        /* <DEDUP_REMOVED lines=23> */
.L_x_20881:
[----:B------:R-:W-:Y:S05]  /*106a0*/  BSYNC B0 ;  /* 0x0000000000007941 */ /* 0x000fea0003800000 */
.L_x_20879:
        /* <DEDUP_REMOVED lines=29> */
.L_x_20883:
        /* <DEDUP_REMOVED lines=23> */
.L_x_20884:
[----:B------:R-:W-:Y:S05]  /*109f0*/  BSYNC B0 ;  /* 0x0000000000007941 */ /* 0x000fea0003800000 */
.L_x_20882:
        /* <DEDUP_REMOVED lines=29> */
.L_x_20886:
        /* <DEDUP_REMOVED lines=23> */
.L_x_20887:
[----:B------:R-:W-:Y:S05]  /*10d40*/  BSYNC B0 ;  /* 0x0000000000007941 */ /* 0x000fea0003800000 */
.L_x_20885:
        /* <DEDUP_REMOVED lines=29> */
.L_x_20889:
        /* <DEDUP_REMOVED lines=23> */
.L_x_20890:
[----:B------:R-:W-:Y:S05]  /*11090*/  BSYNC B0 ;  /* 0x0000000000007941 */ /* 0x000fea0003800000 */
.L_x_20888:
        /* <DEDUP_REMOVED lines=29> */
.L_x_20892:
        /* <DEDUP_REMOVED lines=23> */
.L_x_20893:
[----:B------:R-:W-:Y:S05]  /*113e0*/  BSYNC B0 ;  /* 0x0000000000007941 */ /* 0x000fea0003800000 */
.L_x_20891:
        /* <DEDUP_REMOVED lines=29> */
.L_x_20895:
        /* <DEDUP_REMOVED lines=23> */
.L_x_20896:
[----:B------:R-:W-:Y:S05]  /*11730*/  BSYNC B0 ;  /* 0x0000000000007941 */ /* 0x000fea0003800000 */
.L_x_20894:
        /* <DEDUP_REMOVED lines=29> */
.L_x_20898:
        /* <DEDUP_REMOVED lines=23> */
.L_x_20899:
[----:B------:R-:W-:Y:S05]  /*11a80*/  BSYNC B0 ;  /* 0x0000000000007941 */ /* 0x000fea0003800000 */
.L_x_20897:
        /* <DEDUP_REMOVED lines=29> */
.L_x_20901:
        /* <DEDUP_REMOVED lines=23> */
.L_x_20902:
[----:B------:R-:W-:Y:S05]  /*11dd0*/  BSYNC B0 ;  /* 0x0000000000007941 */ /* 0x000fea0003800000 */
.L_x_20900:
        /* <DEDUP_REMOVED lines=29> */
.L_x_20904:
        /* <DEDUP_REMOVED lines=23> */
.L_x_20905:
[----:B------:R-:W-:Y:S05]  /*12120*/  BSYNC B0 ;  /* 0x0000000000007941 */ /* 0x000fea0003800000 */
.L_x_20903:
        /* <DEDUP_REMOVED lines=29> */
.L_x_20907:
        /* <DEDUP_REMOVED lines=23> */
.L_x_20908:
[----:B------:R-:W-:Y:S05]  /*12470*/  BSYNC B0 ;  /* 0x0000000000007941 */ /* 0x000fea0003800000 */
.L_x_20906:
        /* <DEDUP_REMOVED lines=29> */
.L_x_20910:
        /* <DEDUP_REMOVED lines=23> */
.L_x_20911:
[----:B------:R-:W-:Y:S05]  /*127c0*/  BSYNC B0 ;  /* 0x0000000000007941 */ /* 0x000fea0003800000 */
.L_x_20909:
        /* <DEDUP_REMOVED lines=27> */
.L_x_20913:
        /* <DEDUP_REMOVED lines=22> */
.L_x_20914:
[----:B------:R-:W-:Y:S05]  /*12ae0*/  BSYNC B0 ;  /* 0x0000000000007941 */ /* 0x000fea0003800000 */
.L_x_20912:
        /* <DEDUP_REMOVED lines=21> */
.L_x_20916:
        /* <DEDUP_REMOVED lines=18> */
.L_x_20917:
[----:B------:R-:W-:Y:S05]  /*12d60*/  BSYNC B0 ;  /* 0x0000000000007941 */ /* 0x000fea0003800000 */
.L_x_20915:
[----:B------:R-:W-:Y:S02]  /*12d70*/  IMAD R3, R3, c[0x0][0x510], RZ ;  /* 0x0001440003037a24 */ /* 0x000fe400078e02ff */
[----:B------:R-:W-:Y:S02]  /*12d80*/  IMAD.MOV.U32 R19, RZ, RZ, R16 ;  /* 0x000000ffff137224 */ /* 0x000fe400078e0010 */
[C---:B------:R-:W-:Y:S02]  /*12d90*/  IMAD R3, R2.reuse, c[0x0][0x514], R3 ;  /* 0x0001450002037a24 */ /* 0x040fe400078e0203 */
[----:B------:R-:W-:-:S05]  /*12da0*/  IMAD.WIDE.U32 R18, R2, c[0x0][0x510], R18 ;  /* 0x0001440002127a25 */ /* 0x000fca00078e0012 */
[----:B------:R-:W-:Y:S02]  /*12db0*/  IADD3 R16, R19, R3, RZ ;  /* 0x0000000313107210 */ /* 0x000fe40007ffe0ff */
.L_x_20842:
        /* <DEDUP_REMOVED lines=8> */
.L_x_20838:
[----:B------:R-:W-:Y:S05]  /*12e40*/  BSYNC B6 ;  /* 0x0000000000067941 */ /* 0x000fea0003800000 */
.L_x_20837:
        /* <DEDUP_REMOVED lines=230> */
.L_x_20918:
        /* <DEDUP_REMOVED lines=33> */
.L_x_20920:
[----:B------:R-:W-:Y:S05]  /*13ec0*/  BSYNC B6 ;  /* 0x0000000000067941 */ /* 0x000fea0003800000 */
.L_x_20919:
        /* <DEDUP_REMOVED lines=35> */
.L_x_20923:
        /* <DEDUP_REMOVED lines=23> */
.L_x_20924:
[----:B------:R-:W-:Y:S05]  /*14270*/  BSYNC B0 ;  /* 0x0000000000007941 */ /* 0x000fea0003800000 */
.L_x_20922:
        /* <DEDUP_REMOVED lines=28> */
.L_x_20926:
        /* <DEDUP_REMOVED lines=23> */
.L_x_20927:
[----:B------:R-:W-:Y:S05]  /*145b0*/  BSYNC B0 ;  /* 0x0000000000007941 */ /* 0x000fea0003800000 */
.L_x_20925:
        /* <DEDUP_REMOVED lines=29> */
.L_x_20929:
        /* <DEDUP_REMOVED lines=23> */
.L_x_20930:
[----:B------:R-:W-:Y:S05]  /*14900*/  BSYNC B0 ;  /* 0x0000000000007941 */ /* 0x000fea0003800000 */
.L_x_20928:
        /* <DEDUP_REMOVED lines=29> */
.L_x_20932:
        /* <DEDUP_REMOVED lines=23> */
.L_x_20933:
[----:B------:R-:W-:Y:S05]  /*14c50*/  BSYNC B0 ;  /* 0x0000000000007941 */ /* 0x000fea0003800000 */
.L_x_20931:
        /* <DEDUP_REMOVED lines=29> */
.L_x_20935:
        /* <DEDUP_REMOVED lines=23> */
.L_x_20936:
[----:B------:R-:W-:Y:S05]  /*14fa0*/  BSYNC B0 ;  /* 0x0000000000007941 */ /* 0x000fea0003800000 */
.L_x_20934:
        /* <DEDUP_REMOVED lines=29> */
.L_x_20938:
        /* <DEDUP_REMOVED lines=23> */
.L_x_20939:
[----:B------:R-:W-:Y:S05]  /*152f0*/  BSYNC B0 ;  /* 0x0000000000007941 */ /* 0x000fea0003800000 */
.L_x_20937:
        /* <DEDUP_REMOVED lines=29> */
.L_x_20941:
        /* <DEDUP_REMOVED lines=23> */
.L_x_20942:
[----:B------:R-:W-:Y:S05]  /*15640*/  BSYNC B0 ;  /* 0x0000000000007941 */ /* 0x000fea0003800000 */
.L_x_20940:
        /* <DEDUP_REMOVED lines=29> */
.L_x_20944:
        /* <DEDUP_REMOVED lines=23> */
.L_x_20945:
[----:B------:R-:W-:Y:S05]  /*15990*/  BSYNC B0 ;  /* 0x0000000000007941 */ /* 0x000fea0003800000 */
.L_x_20943:
        /* <DEDUP_REMOVED lines=29> */
.L_x_20947:
        /* <DEDUP_REMOVED lines=23> */
.L_x_20948:
[----:B------:R-:W-:Y:S05]  /*15ce0*/  BSYNC B0 ;  /* 0x0000000000007941 */ /* 0x000fea0003800000 */
.L_x_20946:
        /* <DEDUP_REMOVED lines=29> */
.L_x_20950:
        /* <DEDUP_REMOVED lines=23> */
.L_x_20951:
[----:B------:R-:W-:Y:S05]  /*16030*/  BSYNC B0 ;  /* 0x0000000000007941 */ /* 0x000fea0003800000 */
.L_x_20949:
        /* <DEDUP_REMOVED lines=29> */
.L_x_20953:
        /* <DEDUP_REMOVED lines=23> */
.L_x_20954:
[----:B------:R-:W-:Y:S05]  /*16380*/  BSYNC B0 ;  /* 0x0000000000007941 */ /* 0x000fea0003800000 */
.L_x_20952:
        /* <DEDUP_REMOVED lines=29> */
.L_x_20956:
        /* <DEDUP_REMOVED lines=23> */
.L_x_20957:
[----:B------:R-:W-:Y:S05]  /*166d0*/  BSYNC B0 ;  /* 0x0000000000007941 */ /* 0x000fea0003800000 */
.L_x_20955:
        /* <DEDUP_REMOVED lines=29> */
.L_x_20959:
        /* <DEDUP_REMOVED lines=23> */
.L_x_20960:
[----:B------:R-:W-:Y:S05]  /*16a20*/  BSYNC B0 ;  /* 0x0000000000007941 */ /* 0x000fea0003800000 */
.L_x_20958:
        /* <DEDUP_REMOVED lines=29> */
.L_x_20962:
        /* <DEDUP_REMOVED lines=23> */
.L_x_20963:
[----:B------:R-:W-:Y:S05]  /*16d70*/  BSYNC B0 ;  /* 0x0000000000007941 */ /* 0x000fea0003800000 */
.L_x_20961:
        /* <DEDUP_REMOVED lines=29> */
.L_x_20965:
        /* <DEDUP_REMOVED lines=23> */
.L_x_20966:
[----:B------:R-:W-:Y:S05]  /*170c0*/  BSYNC B0 ;  /* 0x0000000000007941 */ /* 0x000fea0003800000 */
.L_x_20964:
        /* <DEDUP_REMOVED lines=29> */
.L_x_20968:
        /* <DEDUP_REMOVED lines=23> */
.L_x_20969:
[----:B------:R-:W-:Y:S05]  /*17410*/  BSYNC B0 ;  /* 0x0000000000007941 */ /* 0x000fea0003800000 */
.L_x_20967:
        /* <DEDUP_REMOVED lines=29> */
.L_x_20971:
        /* <DEDUP_REMOVED lines=23> */
.L_x_20972:
[----:B------:R-:W-:Y:S05]  /*17760*/  BSYNC B0 ;  /* 0x0000000000007941 */ /* 0x000fea0003800000 */
.L_x_20970:
        /* <DEDUP_REMOVED lines=29> */
.L_x_20974:
        /* <DEDUP_REMOVED lines=23> */
.L_x_20975:
[----:B------:R-:W-:Y:S05]  /*17ab0*/  BSYNC B0 ;  /* 0x0000000000007941 */ /* 0x000fea0003800000 */
.L_x_20973:
        /* <DEDUP_REMOVED lines=29> */
.L_x_20977:
        /* <DEDUP_REMOVED lines=23> */
.L_x_20978:
[----:B------:R-:W-:Y:S05]  /*17e00*/  BSYNC B0 ;  /* 0x0000000000007941 */ /* 0x000fea0003800000 */
.L_x_20976:
        /* <DEDUP_REMOVED lines=29> */
.L_x_20980:
        /* <DEDUP_REMOVED lines=23> */
.L_x_20981:
[----:B------:R-:W-:Y:S05]  /*18150*/  BSYNC B0 ;  /* 0x0000000000007941 */ /* 0x000fea0003800000 */
.L_x_20979:
        /* <DEDUP_REMOVED lines=29> */
.L_x_20983:
        /* <DEDUP_REMOVED lines=23> */
.L_x_20984:
[----:B------:R-:W-:Y:S05]  /*184a0*/  BSYNC B0 ;  /* 0x0000000000007941 */ /* 0x000fea0003800000 */
.L_x_20982:
        /* <DEDUP_REMOVED lines=29> */
.L_x_20986:
        /* <DEDUP_REMOVED lines=23> */
.L_x_20987:
[----:B------:R-:W-:Y:S05]  /*187f0*/  BSYNC B0 ;  /* 0x0000000000007941 */ /* 0x000fea0003800000 */
.L_x_20985:
        /* <DEDUP_REMOVED lines=29> */
.L_x_20989:
        /* <DEDUP_REMOVED lines=23> */
.L_x_20990:
[----:B------:R-:W-:Y:S05]  /*18b40*/  BSYNC B0 ;  /* 0x0000000000007941 */ /* 0x000fea0003800000 */
.L_x_20988:
        /* <DEDUP_REMOVED lines=27> */
.L_x_20992:
        /* <DEDUP_REMOVED lines=22> */
.L_x_20993:
[----:B------:R-:W-:Y:S05]  /*18e60*/  BSYNC B0 ;  /* 0x0000000000007941 */ /* 0x000fea0003800000 */
.L_x_20991:
        /* <DEDUP_REMOVED lines=21> */
.L_x_20995:
        /* <DEDUP_REMOVED lines=18> */
.L_x_20996:
[----:B------:R-:W-:Y:S05]  /*190e0*/  BSYNC B0 ;  /* 0x0000000000007941 */ /* 0x000fea0003800000 */
.L_x_20994:
[----:B------:R-:W-:Y:S02]  /*190f0*/  IMAD R3, R3, c[0x0][0x510], RZ ;  /* 0x0001440003037a24 */ /* 0x000fe400078e02ff */
[----:B------:R-:W-:Y:S02]  /*19100*/  IMAD.MOV.U32 R19, RZ, RZ, R16 ;  /* 0x000000ffff137224 */ /* 0x000fe400078e0010 */
[C---:B------:R-:W-:Y:S02]  /*19110*/  IMAD R3, R2.reuse, c[0x0][0x514], R3 ;  /* 0x0001450002037a24 */ /* 0x040fe400078e0203 */
[----:B------:R-:W-:-:S05]  /*19120*/  IMAD.WIDE.U32 R18, R2, c[0x0][0x510], R18 ;  /* 0x0001440002127a25 */ /* 0x000fca00078e0012 */
[----:B------:R-:W-:Y:S02]  /*19130*/  IADD3 R16, R19, R3, RZ ;  /* 0x0000000313107210 */ /* 0x000fe40007ffe0ff */
.L_x_20921:
[----:B------:R-:W2:Y:S01]  /*19140*/  LDG.E.128 R20, [R22.64] ;  /* 0x0000002416147981 */ /* 0x000ea2000c1e1d00 */
[----:B------:R-:W-:-:S04]  /*19150*/  LEA R2, P0, R18, c[0x0][0x520], 0x4 ;  /* 0x0001480012027a11 */ /* 0x000fc800078020ff */
[----:B------:R-:W-:-:S05]  /*19160*/  LEA.HI.X R3, R18, c[0x0][0x524], R16, 0x4, P0 ;  /* 0x0001490012037a11 */ /* 0x000fca00000f2410 */
[----:B--2---:R-:W-:Y:S04]  /*19170*/  RED.E.ADD.F64.RN.STRONG.GPU [R2.64], R20 ;  /* 0x000000140200798e */ /* 0x004fe8000c10eda4 */
[----:B------:R-:W-:Y:S01]  /*19180*/  RED.E.ADD.F64.RN.STRONG.GPU [R2.64+0x8], R22 ;  /* 0x000008160200798e */ /* 0x000fe2000c10eda4 */
[----:B------:R-:W-:Y:S05]  /*19190*/  EXIT ;  /* 0x000000000000794d */ /* 0x000fea0003800000 */
        .weak           $__internal_42_$__cuda_sm20_div_u64
        .type           $__internal_42_$__cuda_sm20_div_u64,@function
        .size           $__internal_42_$__cuda_sm20_div_u64,($__internal_43_$__cuda_sm20_rem_u64 - $__internal_42_$__cuda_sm20_div_u64)
$__internal_42_$__cuda_sm20_div_u64:
        /* <DEDUP_REMOVED lines=69> */
[----:B------:R-:W-:Y:S06]  /*195f0*/  RET.REL.NODEC R4 `(_ZN2at6native24index_elementwise_kernelILi128ELi4EZNS0_20cuda_take_put_kernelIN3c107complexIdEElZZZZZNS0_10put_kernelERNS_14TensorIteratorERKNS_10TensorBaseEbENKUlvE_clEvENKUlvE6_clEvENKUlvE_clEvENKUlvE0_clEvEUlRS5_lE_EEvS7_SA_RKT1_EUliE_EEvlSH_) ;  /* 0xfffe6a0004007950 */ /* 0x000fec0003c3ffff */
        .weak           $__internal_43_$__cuda_sm20_rem_u64
        .type           $__internal_43_$__cuda_sm20_rem_u64,@function
        .size           $__internal_43_$__cuda_sm20_rem_u64,(.L_x_27409 - $__internal_43_$__cuda_sm20_rem_u64)
$__internal_43_$__cuda_sm20_rem_u64:
        /* <DEDUP_REMOVED lines=64> */
[----:B------:R-:W-:Y:S06]  /*19a00*/  RET.REL.NODEC R2 `(_ZN2at6native24index_elementwise_kernelILi128ELi4EZNS0_20cuda_take_put_kernelIN3c107complexIdEElZZZZZNS0_10put_kernelERNS_14TensorIteratorERKNS_10TensorBaseEbENKUlvE_clEvENKUlvE6_clEvENKUlvE_clEvENKUlvE0_clEvEUlRS5_lE_EEvS7_SA_RKT1_EUliE_EEvlSH_) ;  /* 0xfffe65f002007950 */ /* 0x000fec0003c3ffff */
.L_x_20997:
        /* <DEDUP_REMOVED lines=15> */
.L_x_27409:


//--------------------- .text._ZN2at6native24index_elementwise_kernelILi128ELi4EZNS0_20cuda_take_put_kernelIN3c107complexIdEEiZZZZZNS0_10put_kernelERNS_14TensorIteratorERKNS_10TensorBaseEbENKUlvE_clEvENKUlvE6_clEvENKUlvE_clEvENKUlvE_clEvEUlRS5_iE0_EEvS7_SA_RKT1_EUliE_EEvlSH_ --------------------------
	.section	.text._ZN2at6native24index_elementwise_kernelILi128ELi4EZNS0_20cuda_take_put_kernelIN3c107complexIdEEiZZZZZNS0_10put_kernelERNS_14TensorIteratorERKNS_10TensorBaseEbENKUlvE_clEvENKUlvE6_clEvENKUlvE_clEvENKUlvE_clEvEUlRS5_iE0_EEvS7_SA_RKT1_EUliE_EEvlSH_,"ax",@progbits
	.sectioninfo	@"SHI_REGISTERS=28"
	.align	128
        .global         _ZN2at6native24index_elementwise_kernelILi128ELi4EZNS0_20cuda_take_put_kernelIN3c107complexIdEEiZZZZZNS0_10put_kernelERNS_14TensorIteratorERKNS_10TensorBaseEbENKUlvE_clEvENKUlvE6_clEvENKUlvE_clEvENKUlvE_clEvEUlRS5_iE0_EEvS7_SA_RKT1_EUliE_EEvlSH_
        .type           _ZN2at6native24index_elementwise_kernelILi128ELi4EZNS0_20cuda_take_put_kernelIN3c107complexIdEEiZZZZZNS0_10put_kernelERNS_14TensorIteratorERKNS_10TensorBaseEbENKUlvE_clEvENKUlvE6_clEvENKUlvE_clEvENKUlvE_clEvEUlRS5_iE0_EEvS7_SA_RKT1_EUliE_EEvlSH_,@function
        .size           _ZN2at6native24index_elementwise_kernelILi128ELi4EZNS0_20cuda_take_put_kernelIN3c107complexIdEEiZZZZZNS0_10put_kernelERNS_14TensorIteratorERKNS_10TensorBaseEbENKUlvE_clEvENKUlvE6_clEvENKUlvE_clEvENKUlvE_clEvEUlRS5_iE0_EEvS7_SA_RKT1_EUliE_EEvlSH_,(.L_x_27569 - _ZN2at6native24index_elementwise_kernelILi128ELi4EZNS0_20cuda_take_put_kernelIN3c107complexIdEEiZZZZZNS0_10put_kernelERNS_14TensorIteratorERKNS_10TensorBaseEbENKUlvE_clEvENKUlvE6_clEvENKUlvE_clEvENKUlvE_clEvEUlRS5_iE0_EEvS7_SA_RKT1_EUliE_EEvlSH_)
        .other          _ZN2at6native24index_elementwise_kernelILi128ELi4EZNS0_20cuda_take_put_kernelIN3c107complexIdEEiZZZZZNS0_10put_kernelERNS_14TensorIteratorERKNS_10TensorBaseEbENKUlvE_clEvENKUlvE6_clEvENKUlvE_clEvENKUlvE_clEvEUlRS5_iE0_EEvS7_SA_RKT1_EUliE_EEvlSH_,@"STO_CUDA_ENTRY STV_DEFAULT"
_ZN2at6native24index_elementwise_kernelILi128ELi4EZNS0_20cuda_take_put_kernelIN3c107complexIdEEiZZZZZNS0_10put_kernelERNS_14TensorIteratorERKNS_10TensorBaseEbENKUlvE_clEvENKUlvE6_clEvENKUlvE_clEvENKUlvE_clEvEUlRS5_iE0_EEvS7_SA_RKT1_EUliE_EEvlSH_:
.text._ZN2at6native24index_elementwise_kernelILi128ELi4EZNS0_20cuda_take_put_kernelIN3c107complexIdEEiZZZZZNS0_10put_kernelERNS_14TensorIteratorERKNS_10TensorBaseEbENKUlvE_clEvENKUlvE6_clEvENKUlvE_clEvENKUlvE_clEvEUlRS5_iE0_EEvS7_SA_RKT1_EUliE_EEvlSH_:
        /* <DEDUP_REMOVED lines=239> */
.L_x_21000:
        /* <DEDUP_REMOVED lines=33> */
.L_x_21002:
[----:B------:R-:W-:Y:S05]  /*1100*/  BSYNC B6 ;  /* 0x0000000000067941 */ /* 0x000fea0003800000 */
.L_x_21001:
        /* <DEDUP_REMOVED lines=209> */
.L_x_21003:
[----:B------:R-:W2:Y:S01]  /*1e20*/  LDG.E.128 R16, [R18.64] ;  /* 0x0000002412107981 */ /* 0x000ea2000c1e1d00 */
[----:B------:R-:W-:Y:S02]  /*1e30*/  MOV R2, 0x10 ;  /* 0x0000001000027802 */ /* 0x000fe40000000f00 */
[----:B------:R-:W-:-:S03]  /*1e40*/  LEA R22, R22, R25, 0x9 ;  /* 0x0000001916167211 */ /* 0x000fc600078e48ff */
[----:B------:R-:W-:Y:S01]  /*1e50*/  IMAD.WIDE R2, R3, R2, c[0x0][0x510] ;  /* 0x0001440003027625 */ /* 0x000fe200078e0202 */
[----:B------:R-:W-:-:S04]  /*1e60*/  IADD3 R23, R22, 0x80, RZ ;  /* 0x0000008016177810 */ /* 0x000fc80007ffe0ff */
[----:B--2---:R0:W-:Y:S02]  /*1e70*/  STG.E.128 [R2.64], R16 ;  /* 0x0000001002007986 */ /* 0x0041e4000c101d24 */
[----:B0-----:R-:W-:Y:S01]  /*1e80*/  IMAD.MOV.U32 R2, RZ, RZ, R23 ;  /* 0x000000ffff027224 */ /* 0x001fe200078e0017 */
[----:B------:R-:W-:Y:S02]  /*1e90*/  MOV R3, RZ ;  /* 0x000000ff00037202 */ /* 0x000fe40000000f00 */
.L_x_20999:
[----:B------:R-:W-:Y:S05]  /*1ea0*/  BSYNC B7 ;  /* 0x0000000000077941 */ /* 0x000fea0003800000 */
.L_x_20998:
        /* <DEDUP_REMOVED lines=232> */
.L_x_21006:
        /* <DEDUP_REMOVED lines=33> */
.L_x_21008:
[----:B------:R-:W-:Y:S05]  /*2f40*/  BSYNC B6 ;  /* 0x0000000000067941 */ /* 0x000fea0003800000 */
.L_x_21007:
        /* <DEDUP_REMOVED lines=209> */
.L_x_21009:
[----:B------:R-:W2:Y:S01]  /*3c60*/  LDG.E.128 R16, [R18.64] ;  /* 0x0000002412107981 */ /* 0x000ea2000c1e1d00 */
[----:B------:R-:W-:Y:S02]  /*3c70*/  MOV R2, 0x10 ;  /* 0x0000001000027802 */ /* 0x000fe40000000f00 */
[----:B------:R-:W-:-:S03]  /*3c80*/  IADD3 R23, R23, 0x80, RZ ;  /* 0x0000008017177810 */ /* 0x000fc60007ffe0ff */
[----:B------:R-:W-:-:S05]  /*3c90*/  IMAD.WIDE R2, R3, R2, c[0x0][0x510] ;  /* 0x0001440003027625 */ /* 0x000fca00078e0202 */
[----:B--2---:R0:W-:Y:S02]  /*3ca0*/  STG.E.128 [R2.64], R16 ;  /* 0x0000001002007986 */ /* 0x0041e4000c101d24 */
[----:B0-----:R-:W-:Y:S01]  /*3cb0*/  IMAD.MOV.U32 R2, RZ, RZ, R23 ;  /* 0x000000ffff027224 */ /* 0x001fe200078e0017 */
[----:B------:R-:W-:Y:S02]  /*3cc0*/  MOV R3, RZ ;  /* 0x000000ff00037202 */ /* 0x000fe40000000f00 */
.L_x_21005:
[----:B------:R-:W-:Y:S05]  /*3cd0*/  BSYNC B7 ;  /* 0x0000000000077941 */ /* 0x000fea0003800000 */
.L_x_21004:
        /* <DEDUP_REMOVED lines=232> */
.L_x_21012:
        /* <DEDUP_REMOVED lines=33> */
.L_x_21014:
[----:B------:R-:W-:Y:S05]  /*4d70*/  BSYNC B6 ;  /* 0x0000000000067941 */ /* 0x000fea0003800000 */
.L_x_21013:
        /* <DEDUP_REMOVED lines=209> */
.L_x_21015:
[----:B------:R-:W2:Y:S01]  /*5a90*/  LDG.E.128 R16, [R18.64] ;  /* 0x0000002412107981 */ /* 0x000ea2000c1e1d00 */
[----:B------:R-:W-:Y:S02]  /*5aa0*/  MOV R2, 0x10 ;  /* 0x0000001000027802 */ /* 0x000fe40000000f00 */
[----:B------:R-:W-:-:S03]  /*5ab0*/  IADD3 R23, R23, 0x80, RZ ;  /* 0x0000008017177810 */ /* 0x000fc60007ffe0ff */
[----:B------:R-:W-:-:S05]  /*5ac0*/  IMAD.WIDE R2, R3, R2, c[0x0][0x510] ;  /* 0x0001440003027625 */ /* 0x000fca00078e0202 */
[----:B--2---:R0:W-:Y:S02]  /*5ad0*/  STG.E.128 [R2.64], R16 ;  /* 0x0000001002007986 */ /* 0x0041e4000c101d24 */
[----:B0-----:R-:W-:Y:S02]  /*5ae0*/  MOV R2, R23 ;  /* 0x0000001700027202 */ /* 0x001fe40000000f00 */
[----:B------:R-:W-:Y:S02]  /*5af0*/  MOV R3, RZ ;  /* 0x000000ff00037202 */ /* 0x000fe40000000f00 */
.L_x_21011:
[----:B------:R-:W-:Y:S05]  /*5b00*/  BSYNC B7 ;  /* 0x0000000000077941 */ /* 0x000fea0003800000 */
.L_x_21010:
        /* <DEDUP_REMOVED lines=231> */
.L_x_21016:
        /* <DEDUP_REMOVED lines=33> */
.L_x_21018:
[----:B------:R-:W-:Y:S05]  /*6b90*/  BSYNC B6 ;  /* 0x0000000000067941 */ /* 0x000fea0003800000 */
.L_x_21017:
        /* <DEDUP_REMOVED lines=209> */
.L_x_21019:
[----:B------:R-:W2:Y:S01]  /*78b0*/  LDG.E.128 R16, [R18.64] ;  /* 0x0000002412107981 */ /* 0x000ea2000c1e1d00 */
[----:B------:R-:W-:-:S05]  /*78c0*/  MOV R2, 0x10 ;  /* 0x0000001000027802 */ /* 0x000fca0000000f00 */
[----:B------:R-:W-:-:S05]  /*78d0*/  IMAD.WIDE R2, R3, R2, c[0x0][0x510] ;  /* 0x0001440003027625 */ /* 0x000fca00078e0202 */
[----:B--2---:R-:W-:Y:S01]  /*78e0*/  STG.E.128 [R2.64], R16 ;  /* 0x0000001002007986 */ /* 0x004fe2000c101d24 */
[----:B------:R-:W-:Y:S05]  /*78f0*/  EXIT ;  /* 0x000000000000794d */ /* 0x000fea0003800000 */
.L_x_21020:
        /* <DEDUP_REMOVED lines=16> */
.L_x_27569:


//--------------------- .text._ZN2at6native24index_elementwise_kernelILi128ELi4EZNS0_20cuda_take_put_kernelIN3c107complexIdEEiZZZZZNS0_10put_kernelERNS_14TensorIteratorERKNS_10TensorBaseEbENKUlvE_clEvENKUlvE6_clEvENKUlvE_clEvENKUlvE_clEvEUlRS5_iE_EEvS7_SA_RKT1_EUliE_EEvlSH_ --------------------------
	.section	.text._ZN2at6native24index_elementwise_kernelILi128ELi4EZNS0_20cuda_take_put_kernelIN3c107complexIdEEiZZZZZNS0_10put_kernelERNS_14TensorIteratorERKNS_10TensorBaseEbENKUlvE_clEvENKUlvE6_clEvENKUlvE_clEvENKUlvE_clEvEUlRS5_iE_EEvS7_SA_RKT1_EUliE_EEvlSH_,"ax",@progbits
	.sectioninfo	@"SHI_REGISTERS=28"
	.align	128
        .global         _ZN2at6native24index_elementwise_kernelILi128ELi4EZNS0_20cuda_take_put_kernelIN3c107complexIdEEiZZZZZNS0_10put_kernelERNS_14TensorIteratorERKNS_10TensorBaseEbENKUlvE_clEvENKUlvE6_clEvENKUlvE_clEvENKUlvE_clEvEUlRS5_iE_EEvS7_SA_RKT1_EUliE_EEvlSH_
        .type           _ZN2at6native24index_elementwise_kernelILi128ELi4EZNS0_20cuda_take_put_kernelIN3c107complexIdEEiZZZZZNS0_10put_kernelERNS_14TensorIteratorERKNS_10TensorBaseEbENKUlvE_clEvENKUlvE6_clEvENKUlvE_clEvENKUlvE_clEvEUlRS5_iE_EEvS7_SA_RKT1_EUliE_EEvlSH_,@function
        .size           _ZN2at6native24index_elementwise_kernelILi128ELi4EZNS0_20cuda_take_put_kernelIN3c107complexIdEEiZZZZZNS0_10put_kernelERNS_14TensorIteratorERKNS_10TensorBaseEbENKUlvE_clEvENKUlvE6_clEvENKUlvE_clEvENKUlvE_clEvEUlRS5_iE_EEvS7_SA_RKT1_EUliE_EEvlSH_,(.L_x_27570 - _ZN2at6native24index_elementwise_kernelILi128ELi4EZNS0_20cuda_take_put_kernelIN3c107complexIdEEiZZZZZNS0_10put_kernelERNS_14TensorIteratorERKNS_10TensorBaseEbENKUlvE_clEvENKUlvE6_clEvENKUlvE_clEvENKUlvE_clEvEUlRS5_iE_EEvS7_SA_RKT1_EUliE_EEvlSH_)
        .other          _ZN2at6native24index_elementwise_kernelILi128ELi4EZNS0_20cuda_take_put_kernelIN3c107complexIdEEiZZZZZNS0_10put_kernelERNS_14TensorIteratorERKNS_10TensorBaseEbENKUlvE_clEvENKUlvE6_clEvENKUlvE_clEvENKUlvE_clEvEUlRS5_iE_EEvS7_SA_RKT1_EUliE_EEvlSH_,@"STO_CUDA_ENTRY STV_DEFAULT"
_ZN2at6native24index_elementwise_kernelILi128ELi4EZNS0_20cuda_take_put_kernelIN3c107complexIdEEiZZZZZNS0_10put_kernelERNS_14TensorIteratorERKNS_10TensorBaseEbENKUlvE_clEvENKUlvE6_clEvENKUlvE_clEvENKUlvE_clEvEUlRS5_iE_EEvS7_SA_RKT1_EUliE_EEvlSH_:
.text._ZN2at6native24index_elementwise_kernelILi128ELi4EZNS0_20cuda_take_put_kernelIN3c107complexIdEEiZZZZZNS0_10put_kernelERNS_14TensorIteratorERKNS_10TensorBaseEbENKUlvE_clEvENKUlvE6_clEvENKUlvE_clEvENKUlvE_clEvEUlRS5_iE_EEvS7_SA_RKT1_EUliE_EEvlSH_:
        /* <DEDUP_REMOVED lines=239> */
.L_x_21023:
        /* <DEDUP_REMOVED lines=33> */
.L_x_21025:
[----:B------:R-:W-:Y:S05]  /*1100*/  BSYNC B6 ;  /* 0x0000000000067941 */ /* 0x000fea0003800000 */
.L_x_21024:
        /* <DEDUP_REMOVED lines=209> */
.L_x_21026:
[----:B------:R-:W2:Y:S01]  /*1e20*/  LDG.E.128 R16, [R18.64] ;  /* 0x0000002412107981 */ /* 0x000ea2000c1e1d00 */
[----:B------:R-:W-:Y:S02]  /*1e30*/  MOV R2, 0x10 ;  /* 0x0000001000027802 */ /* 0x000fe40000000f00 */
[----:B------:R-:W-:-:S03]  /*1e40*/  LEA R22, R22, R25, 0x9 ;  /* 0x0000001916167211 */ /* 0x000fc600078e48ff */
[----:B------:R-:W-:Y:S01]  /*1e50*/  IMAD.WIDE R2, R3, R2, c[0x0][0x518] ;  /* 0x0001460003027625 */ /* 0x000fe200078e0202 */
[----:B------:R-:W-:-:S04]  /*1e60*/  IADD3 R23, R22, 0x80, RZ ;  /* 0x0000008016177810 */ /* 0x000fc80007ffe0ff */
[----:B--2---:R-:W-:Y:S04]  /*1e70*/  RED.E.ADD.F64.RN.STRONG.GPU [R2.64], R16 ;  /* 0x000000100200798e */ /* 0x004fe8000c10eda4 */
[----:B------:R0:W-:Y:S02]  /*1e80*/  RED.E.ADD.F64.RN.STRONG.GPU [R2.64+0x8], R18 ;  /* 0x000008120200798e */ /* 0x0001e4000c10eda4 */
[----:B0-----:R-:W-:Y:S01]  /*1e90*/  IMAD.MOV.U32 R2, RZ, RZ, R23 ;  /* 0x000000ffff027224 */ /* 0x001fe200078e0017 */
[----:B------:R-:W-:Y:S02]  /*1ea0*/  MOV R3, RZ ;  /* 0x000000ff00037202 */ /* 0x000fe40000000f00 */
.L_x_21022:
[----:B------:R-:W-:Y:S05]  /*1eb0*/  BSYNC B7 ;  /* 0x0000000000077941 */ /* 0x000fea0003800000 */
.L_x_21021:
        /* <DEDUP_REMOVED lines=232> */
.L_x_21029:
        /* <DEDUP_REMOVED lines=33> */
.L_x_21031:
[----:B------:R-:W-:Y:S05]  /*2f50*/  BSYNC B6 ;  /* 0x0000000000067941 */ /* 0x000fea0003800000 */
.L_x_21030:
        /* <DEDUP_REMOVED lines=209> */
.L_x_21032:
[----:B------:R-:W2:Y:S01]  /*3c70*/  LDG.E.128 R16, [R18.64] ;  /* 0x0000002412107981 */ /* 0x000ea2000c1e1d00 */
[----:B------:R-:W-:Y:S02]  /*3c80*/  MOV R2, 0x10 ;  /* 0x0000001000027802 */ /* 0x000fe40000000f00 */
[----:B------:R-:W-:-:S03]  /*3c90*/  IADD3 R23, R23, 0x80, RZ ;  /* 0x0000008017177810 */ /* 0x000fc60007ffe0ff */
[----:B------:R-:W-:-:S05]  /*3ca0*/  IMAD.WIDE R2, R3, R2, c[0x0][0x518] ;  /* 0x0001460003027625 */ /* 0x000fca00078e0202 */
[----:B--2---:R-:W-:Y:S04]  /*3cb0*/  RED.E.ADD.F64.RN.STRONG.GPU [R2.64], R16 ;  /* 0x000000100200798e */ /* 0x004fe8000c10eda4 */
[----:B------:R0:W-:Y:S02]  /*3cc0*/  RED.E.ADD.F64.RN.STRONG.GPU [R2.64+0x8], R18 ;  /* 0x000008120200798e */ /* 0x0001e4000c10eda4 */
[----:B0-----:R-:W-:Y:S01]  /*3cd0*/  IMAD.MOV.U32 R2, RZ, RZ, R23 ;  /* 0x000000ffff027224 */ /* 0x001fe200078e0017 */
[----:B------:R-:W-:Y:S02]  /*3ce0*/  MOV R3, RZ ;  /* 0x000000ff00037202 */ /* 0x000fe40000000f00 */
.L_x_21028:
[----:B------:R-:W-:Y:S05]  /*3cf0*/  BSYNC B7 ;  /* 0x0000000000077941 */ /* 0x000fea0003800000 */
.L_x_21027:
        /* <DEDUP_REMOVED lines=232> */
.L_x_21035:
        /* <DEDUP_REMOVED lines=33> */
.L_x_21037:
[----:B------:R-:W-:Y:S05]  /*4d90*/  BSYNC B6 ;  /* 0x0000000000067941 */ /* 0x000fea0003800000 */
.L_x_21036:
        /* <DEDUP_REMOVED lines=209> */
.L_x_21038:
[----:B------:R-:W2:Y:S01]  /*5ab0*/  LDG.E.128 R16, [R18.64] ;  /* 0x0000002412107981 */ /* 0x000ea2000c1e1d00 */
[----:B------:R-:W-:Y:S02]  /*5ac0*/  MOV R2, 0x10 ;  /* 0x0000001000027802 */ /* 0x000fe40000000f00 */
[----:B------:R-:W-:-:S03]  /*5ad0*/  IADD3 R23, R23, 0x80, RZ ;  /* 0x0000008017177810 */ /* 0x000fc60007ffe0ff */
[----:B------:R-:W-:-:S05]  /*5ae0*/  IMAD.WIDE R2, R3, R2, c[0x0][0x518] ;  /* 0x0001460003027625 */ /* 0x000fca00078e0202 */
[----:B--2---:R-:W-:Y:S04]  /*5af0*/  RED.E.ADD.F64.RN.STRONG.GPU [R2.64], R16 ;  /* 0x000000100200798e */ /* 0x004fe8000c10eda4 */
[----:B------:R0:W-:Y:S02]  /*5b00*/  RED.E.ADD.F64.RN.STRONG.GPU [R2.64+0x8], R18 ;  /* 0x000008120200798e */ /* 0x0001e4000c10eda4 */
[----:B0-----:R-:W-:Y:S02]  /*5b10*/  MOV R2, R23 ;  /* 0x0000001700027202 */ /* 0x001fe40000000f00 */
[----:B------:R-:W-:Y:S02]  /*5b20*/  MOV R3, RZ ;  /* 0x000000ff00037202 */ /* 0x000fe40000000f00 */
.L_x_21034:
[----:B------:R-:W-:Y:S05]  /*5b30*/  BSYNC B7 ;  /* 0x0000000000077941 */ /* 0x000fea0003800000 */
.L_x_21033:
        /* <DEDUP_REMOVED lines=231> */
.L_x_21039:
        /* <DEDUP_REMOVED lines=33> */
.L_x_21041:
[----:B------:R-:W-:Y:S05]  /*6bc0*/  BSYNC B6 ;  /* 0x0000000000067941 */ /* 0x000fea0003800000 */
.L_x_21040:
        /* <DEDUP_REMOVED lines=209> */
.L_x_21042:
[----:B------:R-:W2:Y:S01]  /*78e0*/  LDG.E.128 R16, [R18.64] ;  /* 0x0000002412107981 */ /* 0x000ea2000c1e1d00 */
[----:B------:R-:W-:-:S05]  /*78f0*/  MOV R2, 0x10 ;  /* 0x0000001000027802 */ /* 0x000fca0000000f00 */
[----:B------:R-:W-:-:S05]  /*7900*/  IMAD.WIDE R2, R3, R2, c[0x0][0x518] ;  /* 0x0001460003027625 */ /* 0x000fca00078e0202 */
[----:B--2---:R-:W-:Y:S04]  /*7910*/  RED.E.ADD.F64.RN.STRONG.GPU [R2.64], R16 ;  /* 0x000000100200798e */ /* 0x004fe8000c10eda4 */
[----:B------:R-:W-:Y:S01]  /*7920*/  RED.E.ADD.F64.RN.STRONG.GPU [R2.64+0x8], R18 ;  /* 0x000008120200798e */ /* 0x000fe2000c10eda4 */
[----:B------:R-:W-:Y:S05]  /*7930*/  EXIT ;  /* 0x000000000000794d */ /* 0x000fea0003800000 */
.L_x_21043:
        /* <DEDUP_REMOVED lines=12> */
.L_x_27570:


//--------------------- .text._ZN2at6native24index_elementwise_kernelILi128ELi4EZNS0_20cuda_take_put_kernelIflZZZZZNS0_10put_kernelERNS_14TensorIteratorERKNS_10TensorBaseEbENKUlvE_clEvENKUlvE5_clEvENKUlvE_clEvENKUlvE0_clEvEUlRflE0_EEvS4_S7_RKT1_EUliE_EEvlSE_ --------------------------
	.section	.text._ZN2at6native24index_elementwise_kernelILi128ELi4EZNS0_20cuda_take_put_kernelIflZZZZZNS0_10put_kernelERNS_14TensorIteratorERKNS_10TensorBaseEbENKUlvE_clEvENKUlvE5_clEvENKUlvE_clEvENKUlvE0_clEvEUlRflE0_EEvS4_S7_RKT1_EUliE_EEvlSE_,"ax",@progbits
	.sectioninfo	@"SHI_REGISTERS=26"
	.align	128
        .global         _ZN2at6native24index_elementwise_kernelILi128ELi4EZNS0_20cuda_take_put_kernelIflZZZZZNS0_10put_kernelERNS_14TensorIteratorERKNS_10TensorBaseEbENKUlvE_clEvENKUlvE5_clEvENKUlvE_clEvENKUlvE0_clEvEUlRflE0_EEvS4_S7_RKT1_EUliE_EEvlSE_
        .type           _ZN2at6native24index_elementwise_kernelILi128ELi4EZNS0_20cuda_take_put_kernelIflZZZZZNS0_10put_kernelERNS_14TensorIteratorERKNS_10TensorBaseEbENKUlvE_clEvENKUlvE5_clEvENKUlvE_clEvENKUlvE0_clEvEUlRflE0_EEvS4_S7_RKT1_EUliE_EEvlSE_,@function
        .size           _ZN2at6native24index_elementwise_kernelILi128ELi4EZNS0_20cuda_take_put_kernelIflZZZZZNS0_10put_kernelERNS_14TensorIteratorERKNS_10TensorBaseEbENKUlvE_clEvENKUlvE5_clEvENKUlvE_clEvENKUlvE0_clEvEUlRflE0_EEvS4_S7_RKT1_EUliE_EEvlSE_,(.L_x_27411 - _ZN2at6native24index_elementwise_kernelILi128ELi4EZNS0_20cuda_take_put_kernelIflZZZZZNS0_10put_kernelERNS_14TensorIteratorERKNS_10TensorBaseEbENKUlvE_clEvENKUlvE5_clEvENKUlvE_clEvENKUlvE0_clEvEUlRflE0_EEvS4_S7_RKT1_EUliE_EEvlSE_)
        .other          _ZN2at6native24index_elementwise_kernelILi128ELi4EZNS0_20cuda_take_put_kernelIflZZZZZNS0_10put_kernelERNS_14TensorIteratorERKNS_10TensorBaseEbENKUlvE_clEvENKUlvE5_clEvENKUlvE_clEvENKUlvE0_clEvEUlRflE0_EEvS4_S7_RKT1_EUliE_EEvlSE_,@"STO_CUDA_ENTRY STV_DEFAULT"
_ZN2at6native24index_elementwise_kernelILi128ELi4EZNS0_20cuda_take_put_kernelIflZZZZZNS0_10put_kernelERNS_14TensorIteratorERKNS_10TensorBaseEbENKUlvE_clEvENKUlvE5_clEvENKUlvE_clEvENKUlvE0_clEvEUlRflE0_EEvS4_S7_RKT1_EUliE_EEvlSE_:
.text._ZN2at6native24index_elementwise_kernelILi128ELi4EZNS0_20cuda_take_put_kernelIflZZZZZNS0_10put_kernelERNS_14TensorIteratorERKNS_10TensorBaseEbENKUlvE_clEvENKUlvE5_clEvENKUlvE_clEvENKUlvE0_clEvEUlRflE0_EEvS4_S7_RKT1_EUliE_EEvlSE_:
        /* <DEDUP_REMOVED lines=240> */
.L_x_21046:
        /* <DEDUP_REMOVED lines=31> */
.L_x_21048:
[----:B------:R-:W-:Y:S05]  /*10f0*/  BSYNC B7 ;  /* 0x0000000000077941 */ /* 0x000fea0003800000 */
.L_x_21047:
        /* <DEDUP_REMOVED lines=21> */
[----:B------:R-:W-:Y:S05]  /*1250*/  CALL.REL.NOINC `($__internal_44_$__cuda_sm20_div_u64) ;  /* 0x0001785000007944 */ /* 0x000fea0003c00000 */
        /* <DEDUP_REMOVED lines=10> */
.L_x_21051:
        /* <DEDUP_REMOVED lines=22> */
.L_x_21052:
[----:B------:R-:W-:Y:S05]  /*1460*/  BSYNC B0 ;  /* 0x0000000000007941 */ /* 0x000fea0003800000 */
.L_x_21050:
        /* <DEDUP_REMOVED lines=16> */
[----:B------:R-:W-:Y:S05]  /*1570*/  CALL.REL.NOINC `($__internal_44_$__cuda_sm20_div_u64) ;  /* 0x0001753000007944 */ /* 0x000fea0003c00000 */
        /* <DEDUP_REMOVED lines=11> */
.L_x_21054:
        /* <DEDUP_REMOVED lines=23> */
.L_x_21055:
[----:B------:R-:W-:Y:S05]  /*17a0*/  BSYNC B0 ;  /* 0x0000000000007941 */ /* 0x000fea0003800000 */
.L_x_21053:
        /* <DEDUP_REMOVED lines=17> */
[----:B------:R-:W-:Y:S05]  /*18c0*/  CALL.REL.NOINC `($__internal_44_$__cuda_sm20_div_u64) ;  /* 0x000171e000007944 */ /* 0x000fea0003c00000 */
        /* <DEDUP_REMOVED lines=11> */
.L_x_21057:
        /* <DEDUP_REMOVED lines=23> */
.L_x_21058:
[----:B------:R-:W-:Y:S05]  /*1af0*/  BSYNC B0 ;  /* 0x0000000000007941 */ /* 0x000fea0003800000 */
.L_x_21056:
        /* <DEDUP_REMOVED lines=29> */
.L_x_21060:
        /* <DEDUP_REMOVED lines=23> */
.L_x_21061:
[----:B------:R-:W-:Y:S05]  /*1e40*/  BSYNC B0 ;  /* 0x0000000000007941 */ /* 0x000fea0003800000 */
.L_x_21059:
        /* <DEDUP_REMOVED lines=29> */
.L_x_21063:
        /* <DEDUP_REMOVED lines=23> */
.L_x_21064:
[----:B------:R-:W-:Y:S05]  /*2190*/  BSYNC B0 ;  /* 0x0000000000007941 */ /* 0x000fea0003800000 */
.L_x_21062:
        /* <DEDUP_REMOVED lines=29> */
.L_x_21066:
        /* <DEDUP_REMOVED lines=23> */
.L_x_21067:
[----:B------:R-:W-:Y:S05]  /*24e0*/  BSYNC B0 ;  /* 0x0000000000007941 */ /* 0x000fea0003800000 */
.L_x_21065:
        /* <DEDUP_REMOVED lines=29> */
.L_x_21069:
        /* <DEDUP_REMOVED lines=23> */
.L_x_21070:
[----:B------:R-:W-:Y:S05]  /*2830*/  BSYNC B0 ;  /* 0x0000000000007941 */ /* 0x000fea0003800000 */
.L_x_21068:
        /* <DEDUP_REMOVED lines=29> */
.L_x_21072:
        /* <DEDUP_REMOVED lines=23> */
.L_x_21073:
[----:B------:R-:W-:Y:S05]  /*2b80*/  BSYNC B0 ;  /* 0x0000000000007941 */ /* 0x000fea0003800000 */
.L_x_21071:
        /* <DEDUP_REMOVED lines=29> */
.L_x_21075:
        /* <DEDUP_REMOVED lines=23> */
.L_x_21076:
[----:B------:R-:W-:Y:S05]  /*2ed0*/  BSYNC B0 ;  /* 0x0000000000007941 */ /* 0x000fea0003800000 */
.L_x_21074:
        /* <DEDUP_REMOVED lines=29> */
.L_x_21078:
        /* <DEDUP_REMOVED lines=23> */
.L_x_21079:
[----:B------:R-:W-:Y:S05]  /*3220*/  BSYNC B0 ;  /* 0x0000000000007941 */ /* 0x000fea0003800000 */
.L_x_21077:
        /* <DEDUP_REMOVED lines=29> */
.L_x_21081:
        /* <DEDUP_REMOVED lines=23> */
.L_x_21082:
[----:B------:R-:W-:Y:S05]  /*3570*/  BSYNC B0 ;  /* 0x0000000000007941 */ /* 0x000fea0003800000 */
.L_x_21080:
        /* <DEDUP_REMOVED lines=29> */
.L_x_21084:
        /* <DEDUP_REMOVED lines=23> */
.L_x_21085:
[----:B------:R-:W-:Y:S05]  /*38c0*/  BSYNC B0 ;  /* 0x0000000000007941 */ /* 0x000fea0003800000 */
.L_x_21083:
        /* <DEDUP_REMOVED lines=29> */
.L_x_21087:
        /* <DEDUP_REMOVED lines=23> */
.L_x_21088:
[----:B------:R-:W-:Y:S05]  /*3c10*/  BSYNC B0 ;  /* 0x0000000000007941 */ /* 0x000fea0003800000 */
.L_x_21086:
        /* <DEDUP_REMOVED lines=29> */
.L_x_21090:
        /* <DEDUP_REMOVED lines=23> */
.L_x_21091:
[----:B------:R-:W-:Y:S05]  /*3f60*/  BSYNC B0 ;  /* 0x0000000000007941 */ /* 0x000fea0003800000 */
.L_x_21089:
        /* <DEDUP_REMOVED lines=29> */
.L_x_21093:
        /* <DEDUP_REMOVED lines=23> */
.L_x_21094:
[----:B------:R-:W-:Y:S05]  /*42b0*/  BSYNC B0 ;  /* 0x0000000000007941 */ /* 0x000fea0003800000 */
.L_x_21092:
        /* <DEDUP_REMOVED lines=29> */
.L_x_21096:
        /* <DEDUP_REMOVED lines=23> */
.L_x_21097:
[----:B------:R-:W-:Y:S05]  /*4600*/  BSYNC B0 ;  /* 0x0000000000007941 */ /* 0x000fea0003800000 */
.L_x_21095:
        /* <DEDUP_REMOVED lines=29> */
.L_x_21099:
        /* <DEDUP_REMOVED lines=23> */
.L_x_21100:
[----:B------:R-:W-:Y:S05]  /*4950*/  BSYNC B0 ;  /* 0x0000000000007941 */ /* 0x000fea0003800000 */
.L_x_21098:
        /* <DEDUP_REMOVED lines=29> */
.L_x_21102:
        /* <DEDUP_REMOVED lines=23> */
.L_x_21103:
[----:B------:R-:W-:Y:S05]  /*4ca0*/  BSYNC B0 ;  /* 0x0000000000007941 */ /* 0x000fea0003800000 */
.L_x_21101:
        /* <DEDUP_REMOVED lines=29> */
.L_x_21105:
        /* <DEDUP_REMOVED lines=23> */
.L_x_21106:
[----:B------:R-:W-:Y:S05]  /*4ff0*/  BSYNC B0 ;  /* 0x0000000000007941 */ /* 0x000fea0003800000 */
.L_x_21104:
        /* <DEDUP_REMOVED lines=29> */
.L_x_21108:
        /* <DEDUP_REMOVED lines=23> */
.L_x_21109:
[----:B------:R-:W-:Y:S05]  /*5340*/  BSYNC B0 ;  /* 0x0000000000007941 */ /* 0x000fea0003800000 */
.L_x_21107:
        /* <DEDUP_REMOVED lines=29> */
.L_x_21111:
        /* <DEDUP_REMOVED lines=23> */
.L_x_21112:
[----:B------:R-:W-:Y:S05]  /*5690*/  BSYNC B0 ;  /* 0x0000000000007941 */ /* 0x000fea0003800000 */
.L_x_21110:
        /* <DEDUP_REMOVED lines=29> */
.L_x_21114:
        /* <DEDUP_REMOVED lines=23> */
.L_x_21115:
[----:B------:R-:W-:Y:S05]  /*59e0*/  BSYNC B0 ;  /* 0x0000000000007941 */ /* 0x000fea0003800000 */
.L_x_21113:
        /* <DEDUP_REMOVED lines=29> */
.L_x_21117:
        /* <DEDUP_REMOVED lines=23> */
.L_x_21118:
[----:B------:R-:W-:Y:S05]  /*5d30*/  BSYNC B0 ;  /* 0x0000000000007941 */ /* 0x000fea0003800000 */
.L_x_21116:
        /* <DEDUP_REMOVED lines=27> */
.L_x_21120:
        /* <DEDUP_REMOVED lines=22> */
.L_x_21121:
[----:B------:R-:W-:Y:S05]  /*6050*/  BSYNC B0 ;  /* 0x0000000000007941 */ /* 0x000fea0003800000 */
.L_x_21119:
        /* <DEDUP_REMOVED lines=17> */
[----:B------:R-:W-:Y:S05]  /*6170*/  CALL.REL.NOINC `($__internal_45_$__cuda_sm20_rem_u64) ;  /* 0x00012d8000007944 */ /* 0x000fea0003c00000 */
[----:B------:R-:W-:Y:S01]  /*6180*/  IMAD.MOV.U32 R4, RZ, RZ, R0 ;  /* 0x000000ffff047224 */ /* 0x000fe200078e0000 */
[----:B------:R-:W-:Y:S01]  /*6190*/  MOV R5, R3 ;  /* 0x0000000300057202 */ /* 0x000fe20000000f00 */
[----:B------:R-:W-:Y:S05]  /*61a0*/  BRA `(.L_x_21124) ;  /* 0x0000013000007947 */ /* 0x000fea0003800000 */
.L_x_21123:
        /* <DEDUP_REMOVED lines=19> */
.L_x_21124:
[----:B------:R-:W-:Y:S05]  /*62e0*/  BSYNC B0 ;  /* 0x0000000000007941 */ /* 0x000fea0003800000 */
.L_x_21122:
[----:B------:R-:W-:Y:S01]  /*62f0*/  MOV R3, R15 ;  /* 0x0000000f00037202 */ /* 0x000fe20000000f00 */
[----:B------:R-:W-:-:S04]  /*6300*/  IMAD R5, R5, c[0x0][0x510], RZ ;  /* 0x0001440005057a24 */ /* 0x000fc800078e02ff */
[----:B------:R-:W-:-:S04]  /*6310*/  IMAD.WIDE.U32 R2, R4, c[0x0][0x510], R2 ;  /* 0x0001440004027a25 */ /* 0x000fc800078e0002 */
[----:B------:R-:W-:-:S04]  /*6320*/  IMAD R5, R4, c[0x0][0x514], R5 ;  /* 0x0001450004057a24 */ /* 0x000fc800078e0205 */
[----:B------:R-:W-:Y:S02]  /*6330*/  IMAD.IADD R15, R3, 0x1, R5 ;  /* 0x00000001030f7824 */ /* 0x000fe400078e0205 */
.L_x_21049:
[----:B------:R-:W-:-:S04]  /*6340*/  IADD3 R4, P0, R16, c[0x0][0x360], RZ ;  /* 0x0000d80010047a10 */ /* 0x000fc80007f1e0ff */
[----:B------:R-:W-:-:S06]  /*6350*/  IADD3.X R5, RZ, c[0x0][0x364], RZ, P0, !PT ;  /* 0x0000d900ff057a10 */ /* 0x000fcc00007fe4ff */
[----:B------:R0:W2:Y:S01]  /*6360*/  LDG.E R5, [R4.64] ;  /* 0x0000002404057981 */ /* 0x0000a2000c1e1900 */
[----:B------:R-:W-:-:S04]  /*6370*/  LEA R6, P0, R2, c[0x0][0x518], 0x2 ;  /* 0x0001460002067a11 */ /* 0x000fc800078010ff */
[----:B------:R-:W-:Y:S01]  /*6380*/  LEA.HI.X R7, R2, c[0x0][0x51c], R15, 0x2, P0 ;  /* 0x0001470002077a11 */ /* 0x000fe200000f140f */
[----:B------:R-:W-:-:S05]  /*6390*/  IMAD R2, R22, 0x200, R17 ;  /* 0x0000020016027824 */ /* 0x000fca00078e0211 */
[----:B------:R-:W-:-:S04]  /*63a0*/  IADD3 R2, R2, 0x80, RZ ;  /* 0x0000008002027810 */ /* 0x000fc80007ffe0ff */
[----:B0-----:R-:W-:Y:S01]  /*63b0*/  MOV R4, R2 ;  /* 0x0000000200047202 */ /* 0x001fe20000000f00 */
[----:B--2---:R0:W-:Y:S02]  /*63c0*/  STG.E [R6.64], R5 ;  /* 0x0000000506007986 */ /* 0x0041e4000c101924 */
[----:B0-----:R-:W-:Y:S02]  /*63d0*/  IMAD.MOV.U32 R5, RZ, RZ, RZ ;  /* 0x000000ffff057224 */ /* 0x001fe400078e00ff */
.L_x_21045:
[----:B------:R-:W-:Y:S05]  /*63e0*/  BSYNC B6 ;  /* 0x0000000000067941 */ /* 0x000fea0003800000 */
.L_x_21044:
        /* <DEDUP_REMOVED lines=232> */
.L_x_21127:
        /* <DEDUP_REMOVED lines=31> */
.L_x_21129:
[----:B------:R-:W-:Y:S05]  /*7460*/  BSYNC B7 ;  /* 0x0000000000077941 */ /* 0x000fea0003800000 */
.L_x_21128:
        /* <DEDUP_REMOVED lines=21> */
[----:B------:R-:W-:Y:S05]  /*75c0*/  CALL.REL.NOINC `($__internal_44_$__cuda_sm20_div_u64) ;  /* 0x000114e000007944 */ /* 0x000fea0003c00000 */
        /* <DEDUP_REMOVED lines=10> */
.L_x_21132:
        /* <DEDUP_REMOVED lines=22> */
.L_x_21133:
[----:B------:R-:W-:Y:S05]  /*77d0*/  BSYNC B0 ;  /* 0x0000000000007941 */ /* 0x000fea0003800000 */
.L_x_21131:
        /* <DEDUP_REMOVED lines=28> */
.L_x_21135:
        /* <DEDUP_REMOVED lines=23> */
.L_x_21136:
[----:B------:R-:W-:Y:S05]  /*7b10*/  BSYNC B0 ;  /* 0x0000000000007941 */ /* 0x000fea0003800000 */
.L_x_21134:
        /* <DEDUP_REMOVED lines=28> */
.L_x_21138:
        /* <DEDUP_REMOVED lines=23> */
.L_x_21139:
[----:B------:R-:W-:Y:S05]  /*7e50*/  BSYNC B0 ;  /* 0x0000000000007941 */ /* 0x000fea0003800000 */
.L_x_21137:
        /* <DEDUP_REMOVED lines=28> */
.L_x_21141:
        /* <DEDUP_REMOVED lines=23> */
.L_x_21142:
[----:B------:R-:W-:Y:S05]  /*8190*/  BSYNC B0 ;  /* 0x0000000000007941 */ /* 0x000fea0003800000 */
.L_x_21140:
        /* <DEDUP_REMOVED lines=28> */
.L_x_21144:
        /* <DEDUP_REMOVED lines=23> */
.L_x_21145:
[----:B------:R-:W-:Y:S05]  /*84d0*/  BSYNC B0 ;  /* 0x0000000000007941 */ /* 0x000fea0003800000 */
.L_x_21143:
        /* <DEDUP_REMOVED lines=28> */
.L_x_21147:
        /* <DEDUP_REMOVED lines=23> */
.L_x_21148:
[----:B------:R-:W-:Y:S05]  /*8810*/  BSYNC B0 ;  /* 0x0000000000007941 */ /* 0x000fea0003800000 */
.L_x_21146:
        /* <DEDUP_REMOVED lines=28> */
.L_x_21150:
        /* <DEDUP_REMOVED lines=23> */
.L_x_21151:
[----:B------:R-:W-:Y:S05]  /*8b50*/  BSYNC B0 ;  /* 0x0000000000007941 */ /* 0x000fea0003800000 */
.L_x_21149:
        /* <DEDUP_REMOVED lines=28> */
.L_x_21153:
        /* <DEDUP_REMOVED lines=23> */
.L_x_21154:
[----:B------:R-:W-:Y:S05]  /*8e90*/  BSYNC B0 ;  /* 0x0000000000007941 */ /* 0x000fea0003800000 */
.L_x_21152:
        /* <DEDUP_REMOVED lines=28> */
.L_x_21156:
        /* <DEDUP_REMOVED lines=23> */
.L_x_21157:
[----:B------:R-:W-:Y:S05]  /*91d0*/  BSYNC B0 ;  /* 0x0000000000007941 */ /* 0x000fea0003800000 */
.L_x_21155:
        /* <DEDUP_REMOVED lines=28> */
.L_x_21159:
        /* <DEDUP_REMOVED lines=23> */
.L_x_21160:
[----:B------:R-:W-:Y:S05]  /*9510*/  BSYNC B0 ;  /* 0x0000000000007941 */ /* 0x000fea0003800000 */
.L_x_21158:
        /* <DEDUP_REMOVED lines=28> */
.L_x_21162:
        /* <DEDUP_REMOVED lines=23> */
.L_x_21163:
[----:B------:R-:W-:Y:S05]  /*9850*/  BSYNC B0 ;  /* 0x0000000000007941 */ /* 0x000fea0003800000 */
.L_x_21161:
        /* <DEDUP_REMOVED lines=28> */
.L_x_21165:
        /* <DEDUP_REMOVED lines=23> */
.L_x_21166:
[----:B------:R-:W-:Y:S05]  /*9b90*/  BSYNC B0 ;  /* 0x0000000000007941 */ /* 0x000fea0003800000 */
.L_x_21164:
        /* <DEDUP_REMOVED lines=28> */
.L_x_21168:
        /* <DEDUP_REMOVED lines=23> */
.L_x_21169:
[----:B------:R-:W-:Y:S05]  /*9ed0*/  BSYNC B0 ;  /* 0x0000000000007941 */ /* 0x000fea0003800000 */
.L_x_21167:
        /* <DEDUP_REMOVED lines=28> */
.L_x_21171:
        /* <DEDUP_REMOVED lines=23> */
.L_x_21172:
[----:B------:R-:W-:Y:S05]  /*a210*/  BSYNC B0 ;  /* 0x0000000000007941 */ /* 0x000fea0003800000 */
.L_x_21170:
        /* <DEDUP_REMOVED lines=28> */
.L_x_21174:
        /* <DEDUP_REMOVED lines=23> */
.L_x_21175:
[----:B------:R-:W-:Y:S05]  /*a550*/  BSYNC B0 ;  /* 0x0000000000007941 */ /* 0x000fea0003800000 */
.L_x_21173:
        /* <DEDUP_REMOVED lines=28> */
.L_x_21177:
        /* <DEDUP_REMOVED lines=23> */
.L_x_21178:
[----:B------:R-:W-:Y:S05]  /*a890*/  BSYNC B0 ;  /* 0x0000000000007941 */ /* 0x000fea0003800000 */
.L_x_21176:
        /* <DEDUP_REMOVED lines=28> */
.L_x_21180:
        /* <DEDUP_REMOVED lines=23> */
.L_x_21181:
[----:B------:R-:W-:Y:S05]  /*abd0*/  BSYNC B0 ;  /* 0x0000000000007941 */ /* 0x000fea0003800000 */
.L_x_21179:
        /* <DEDUP_REMOVED lines=28> */
.L_x_21183:
        /* <DEDUP_REMOVED lines=23> */
.L_x_21184:
[----:B------:R-:W-:Y:S05]  /*af10*/  BSYNC B0 ;  /* 0x0000000000007941 */ /* 0x000fea0003800000 */
.L_x_21182:
        /* <DEDUP_REMOVED lines=28> */
.L_x_21186:
        /* <DEDUP_REMOVED lines=23> */
.L_x_21187:
[----:B------:R-:W-:Y:S05]  /*b250*/  BSYNC B0 ;  /* 0x0000000000007941 */ /* 0x000fea0003800000 */
.L_x_21185:
        /* <DEDUP_REMOVED lines=28> */
.L_x_21189:
        /* <DEDUP_REMOVED lines=23> */
.L_x_21190:
[----:B------:R-:W-:Y:S05]  /*b590*/  BSYNC B0 ;  /* 0x0000000000007941 */ /* 0x000fea0003800000 */
.L_x_21188:
        /* <DEDUP_REMOVED lines=28> */
.L_x_21192:
        /* <DEDUP_REMOVED lines=23> */
.L_x_21193:
[----:B------:R-:W-:Y:S05]  /*b8d0*/  BSYNC B0 ;  /* 0x0000000000007941 */ /* 0x000fea0003800000 */
.L_x_21191:
        /* <DEDUP_REMOVED lines=28> */
.L_x_21195:
        /* <DEDUP_REMOVED lines=23> */
.L_x_21196:
[----:B------:R-:W-:Y:S05]  /*bc10*/  BSYNC B0 ;  /* 0x0000000000007941 */ /* 0x000fea0003800000 */
.L_x_21194:
        /* <DEDUP_REMOVED lines=28> */
.L_x_21198:
        /* <DEDUP_REMOVED lines=23> */
.L_x_21199:
[----:B------:R-:W-:Y:S05]  /*bf50*/  BSYNC B0 ;  /* 0x0000000000007941 */ /* 0x000fea0003800000 */
.L_x_21197:
        /* <DEDUP_REMOVED lines=26> */
.L_x_21201:
        /* <DEDUP_REMOVED lines=22> */
.L_x_21202:
[----:B------:R-:W-:Y:S05]  /*c260*/  BSYNC B0 ;  /* 0x0000000000007941 */ /* 0x000fea0003800000 */
.L_x_21200:
        /* <DEDUP_REMOVED lines=16> */
[----:B------:R-:W-:Y:S05]  /*c370*/  CALL.REL.NOINC `($__internal_45_$__cuda_sm20_rem_u64) ;  /* 0x0000cb8000007944 */ /* 0x000fea0003c00000 */
[----:B------:R-:W-:Y:S01]  /*c380*/  MOV R4, R0 ;  /* 0x0000000000047202 */ /* 0x000fe20000000f00 */
[----:B------:R-:W-:Y:S01]  /*c390*/  IMAD.MOV.U32 R5, RZ, RZ, R3 ;  /* 0x000000ffff057224 */ /* 0x000fe200078e0003 */
[----:B------:R-:W-:Y:S05]  /*c3a0*/  BRA `(.L_x_21205) ;  /* 0x0000012000007947 */ /* 0x000fea0003800000 */
.L_x_21204:
        /* <DEDUP_REMOVED lines=18> */
.L_x_21205:
[----:B------:R-:W-:Y:S05]  /*c4d0*/  BSYNC B0 ;  /* 0x0000000000007941 */ /* 0x000fea0003800000 */
.L_x_21203:
[----:B------:R-:W-:Y:S02]  /*c4e0*/  IMAD R3, R5, c[0x0][0x510], RZ ;  /* 0x0001440005037a24 */ /* 0x000fe400078e02ff */
[----:B------:R-:W-:-:S04]  /*c4f0*/  IMAD.WIDE.U32 R12, R4, c[0x0][0x510], R12 ;  /* 0x00014400040c7a25 */ /* 0x000fc800078e000c */
[----:B------:R-:W-:-:S05]  /*c500*/  IMAD R3, R4, c[0x0][0x514], R3 ;  /* 0x0001450004037a24 */ /* 0x000fca00078e0203 */
[----:B------:R-:W-:Y:S02]  /*c510*/  IADD3 R13, R13, R3, RZ ;  /* 0x000000030d0d7210 */ /* 0x000fe40007ffe0ff */
.L_x_21130:
[----:B------:R-:W-:-:S05]  /*c520*/  IADD3 R16, P0, R16, c[0x0][0x360], RZ ;  /* 0x0000d80010107a10 */ /* 0x000fca0007f1e0ff */
[----:B------:R-:W-:-:S06]  /*c530*/  IMAD.X R17, RZ, RZ, c[0x0][0x364], P0 ;  /* 0x0000d900ff117624 */ /* 0x000fcc00000e06ff */
[----:B------:R-:W2:Y:S01]  /*c540*/  LDG.E R17, [R16.64] ;  /* 0x0000002410117981 */ /* 0x000ea2000c1e1900 */
[----:B------:R-:W-:Y:S02]  /*c550*/  LEA R4, P0, R12, c[0x0][0x518], 0x2 ;  /* 0x000146000c047a11 */ /* 0x000fe400078010ff */
[----:B------:R-:W-:Y:S02]  /*c560*/  IADD3 R2, R2, 0x80, RZ ;  /* 0x0000008002027810 */ /* 0x000fe40007ffe0ff */
[----:B------:R-:W-:-:S05]  /*c570*/  LEA.HI.X R5, R12, c[0x0][0x51c], R13, 0x2, P0 ;  /* 0x000147000c057a11 */ /* 0x000fca00000f140d */
[----:B--2---:R0:W-:Y:S02]  /*c580*/  STG.E [R4.64], R17 ;  /* 0x0000001104007986 */ /* 0x0041e4000c101924 */
[----:B0-----:R-:W-:Y:S01]  /*c590*/  MOV R4, R2 ;  /* 0x0000000200047202 */ /* 0x001fe20000000f00 */
[----:B------:R-:W-:Y:S02]  /*c5a0*/  IMAD.MOV.U32 R5, RZ, RZ, RZ ;  /* 0x000000ffff057224 */ /* 0x000fe400078e00ff */
.L_x_21126:
[----:B------:R-:W-:Y:S05]  /*c5b0*/  BSYNC B6 ;  /* 0x0000000000067941 */ /* 0x000fea0003800000 */
.L_x_21125:
        /* <DEDUP_REMOVED lines=232> */
.L_x_21208:
        /* <DEDUP_REMOVED lines=31> */
.L_x_21210:
[----:B------:R-:W-:Y:S05]  /*d630*/  BSYNC B7 ;  /* 0x0000000000077941 */ /* 0x000fea0003800000 */
.L_x_21209:
        /* <DEDUP_REMOVED lines=32> */
.L_x_21213:
        /* <DEDUP_REMOVED lines=22> */
.L_x_21214:
[----:B------:R-:W-:Y:S05]  /*d9a0*/  BSYNC B0 ;  /* 0x0000000000007941 */ /* 0x000fea0003800000 */
.L_x_21212:
        /* <DEDUP_REMOVED lines=28> */
.L_x_21216:
        /* <DEDUP_REMOVED lines=23> */
.L_x_21217:
[----:B------:R-:W-:Y:S05]  /*dce0*/  BSYNC B0 ;  /* 0x0000000000007941 */ /* 0x000fea0003800000 */
.L_x_21215:
        /* <DEDUP_REMOVED lines=28> */
.L_x_21219:
        /* <DEDUP_REMOVED lines=23> */
.L_x_21220:
[----:B------:R-:W-:Y:S05]  /*e020*/  BSYNC B0 ;  /* 0x0000000000007941 */ /* 0x000fea0003800000 */
.L_x_21218:
        /* <DEDUP_REMOVED lines=28> */
.L_x_21222:
        /* <DEDUP_REMOVED lines=23> */
.L_x_21223:
[----:B------:R-:W-:Y:S05]  /*e360*/  BSYNC B0 ;  /* 0x0000000000007941 */ /* 0x000fea0003800000 */
.L_x_21221:
        /* <DEDUP_REMOVED lines=28> */
.L_x_21225:
        /* <DEDUP_REMOVED lines=23> */
.L_x_21226:
[----:B------:R-:W-:Y:S05]  /*e6a0*/  BSYNC B0 ;  /* 0x0000000000007941 */ /* 0x000fea0003800000 */
.L_x_21224:
        /* <DEDUP_REMOVED lines=28> */
.L_x_21228:
        /* <DEDUP_REMOVED lines=23> */
.L_x_21229:
[----:B------:R-:W-:Y:S05]  /*e9e0*/  BSYNC B0 ;  /* 0x0000000000007941 */ /* 0x000fea0003800000 */
.L_x_21227:
        /* <DEDUP_REMOVED lines=28> */
.L_x_21231:
        /* <DEDUP_REMOVED lines=23> */
.L_x_21232:
[----:B------:R-:W-:Y:S05]  /*ed20*/  BSYNC B0 ;  /* 0x0000000000007941 */ /* 0x000fea0003800000 */
.L_x_21230:
        /* <DEDUP_REMOVED lines=28> */
.L_x_21234:
        /* <DEDUP_REMOVED lines=23> */
.L_x_21235:
[----:B------:R-:W-:Y:S05]  /*f060*/  BSYNC B0 ;  /* 0x0000000000007941 */ /* 0x000fea0003800000 */
.L_x_21233:
        /* <DEDUP_REMOVED lines=28> */
.L_x_21237:
        /* <DEDUP_REMOVED lines=23> */
.L_x_21238:
[----:B------:R-:W-:Y:S05]  /*f3a0*/  BSYNC B0 ;  /* 0x0000000000007941 */ /* 0x000fea0003800000 */
.L_x_21236:
        /* <DEDUP_REMOVED lines=28> */
.L_x_21240:
        /* <DEDUP_REMOVED lines=23> */
.L_x_21241:
[----:B------:R-:W-:Y:S05]  /*f6e0*/  BSYNC B0 ;  /* 0x0000000000007941 */ /* 0x000fea0003800000 */
.L_x_21239:
        /* <DEDUP_REMOVED lines=28> */
.L_x_21243:
        /* <DEDUP_REMOVED lines=23> */
.L_x_21244:
[----:B------:R-:W-:Y:S05]  /*fa20*/  BSYNC B0 ;  /* 0x0000000000007941 */ /* 0x000fea0003800000 */
.L_x_21242:
        /* <DEDUP_REMOVED lines=28> */
.L_x_21246:
        /* <DEDUP_REMOVED lines=23> */
.L_x_21247:
[----:B------:R-:W-:Y:S05]  /*fd60*/  BSYNC B0 ;  /* 0x0000000000007941 */ /* 0x000fea0003800000 */
.L_x_21245:
        /* <DEDUP_REMOVED lines=28> */
.L_x_21249:
        /* <DEDUP_REMOVED lines=23> */
.L_x_21250:
[----:B------:R-:W-:Y:S05]  /*100a0*/  BSYNC B0 ;  /* 0x0000000000007941 */ /* 0x000fea0003800000 */
.L_x_21248:
        /* <DEDUP_REMOVED lines=28> */
.L_x_21252:
        /* <DEDUP_REMOVED lines=23> */
.L_x_21253:
[----:B------:R-:W-:Y:S05]  /*103e0*/  BSYNC B0 ;  /* 0x0000000000007941 */ /* 0x000fea0003800000 */
.L_x_21251:
        /* <DEDUP_REMOVED lines=28> */
.L_x_21255:
        /* <DEDUP_REMOVED lines=23> */
.L_x_21256:
[----:B------:R-:W-:Y:S05]  /*10720*/  BSYNC B0 ;  /* 0x0000000000007941 */ /* 0x000fea0003800000 */
.L_x_21254:
        /* <DEDUP_REMOVED lines=28> */
.L_x_21258:
        /* <DEDUP_REMOVED lines=23> */
.L_x_21259:
[----:B------:R-:W-:Y:S05]  /*10a60*/  BSYNC B0 ;  /* 0x0000000000007941 */ /* 0x000fea0003800000 */
.L_x_21257:
        /* <DEDUP_REMOVED lines=28> */
.L_x_21261:
        /* <DEDUP_REMOVED lines=23> */
.L_x_21262:
[----:B------:R-:W-:Y:S05]  /*10da0*/  BSYNC B0 ;  /* 0x0000000000007941 */ /* 0x000fea0003800000 */
.L_x_21260:
        /* <DEDUP_REMOVED lines=28> */
.L_x_21264:
        /* <DEDUP_REMOVED lines=23> */
.L_x_21265:
[----:B------:R-:W-:Y:S05]  /*110e0*/  BSYNC B0 ;  /* 0x0000000000007941 */ /* 0x000fea0003800000 */
.L_x_21263:
        /* <DEDUP_REMOVED lines=28> */
.L_x_21267:
        /* <DEDUP_REMOVED lines=23> */
.L_x_21268:
[----:B------:R-:W-:Y:S05]  /*11420*/  BSYNC B0 ;  /* 0x0000000000007941 */ /* 0x000fea0003800000 */
.L_x_21266:
        /* <DEDUP_REMOVED lines=28> */
.L_x_21270:
        /* <DEDUP_REMOVED lines=23> */
.L_x_21271:
[----:B------:R-:W-:Y:S05]  /*11760*/  BSYNC B0 ;  /* 0x0000000000007941 */ /* 0x000fea0003800000 */
.L_x_21269:
        /* <DEDUP_REMOVED lines=28> */
.L_x_21273:
        /* <DEDUP_REMOVED lines=23> */
.L_x_21274:
[----:B------:R-:W-:Y:S05]  /*11aa0*/  BSYNC B0 ;  /* 0x0000000000007941 */ /* 0x000fea0003800000 */
.L_x_21272:
        /* <DEDUP_REMOVED lines=28> */
.L_x_21276:
        /* <DEDUP_REMOVED lines=23> */
.L_x_21277:
[----:B------:R-:W-:Y:S05]  /*11de0*/  BSYNC B0 ;  /* 0x0000000000007941 */ /* 0x000fea0003800000 */
.L_x_21275:
        /* <DEDUP_REMOVED lines=28> */
.L_x_21279:
        /* <DEDUP_REMOVED lines=23> */
.L_x_21280:
[----:B------:R-:W-:Y:S05]  /*12120*/  BSYNC B0 ;  /* 0x0000000000007941 */ /* 0x000fea0003800000 */
.L_x_21278:
        /* <DEDUP_REMOVED lines=26> */
.L_x_21282:
        /* <DEDUP_REMOVED lines=22> */
.L_x_21283:
[----:B------:R-:W-:Y:S05]  /*12430*/  BSYNC B0 ;  /* 0x0000000000007941 */ /* 0x000fea0003800000 */
.L_x_21281:
        /* <DEDUP_REMOVED lines=20> */
.L_x_21285:
        /* <DEDUP_REMOVED lines=18> */
.L_x_21286:
[----:B------:R-:W-:Y:S05]  /*126a0*/  BSYNC B0 ;  /* 0x0000000000007941 */ /* 0x000fea0003800000 */
.L_x_21284:
[----:B------:R-:W-:Y:S02]  /*126b0*/  IMAD R3, R5, c[0x0][0x510], RZ ;  /* 0x0001440005037a24 */ /* 0x000fe400078e02ff */
[----:B------:R-:W-:-:S04]  /*126c0*/  IMAD.WIDE.U32 R12, R4, c[0x0][0x510], R12 ;  /* 0x00014400040c7a25 */ /* 0x000fc800078e000c */
[----:B------:R-:W-:-:S05]  /*126d0*/  IMAD R3, R4, c[0x0][0x514], R3 ;  /* 0x0001450004037a24 */ /* 0x000fca00078e0203 */
[----:B------:R-:W-:Y:S02]  /*126e0*/  IADD3 R13, R13, R3, RZ ;  /* 0x000000030d0d7210 */ /* 0x000fe40007ffe0ff */
.L_x_21211:
        /* <DEDUP_REMOVED lines=9> */
.L_x_21207:
[----:B------:R-:W-:Y:S05]  /*12780*/  BSYNC B6 ;  /* 0x0000000000067941 */ /* 0x000fea0003800000 */
.L_x_21206:
        /* <DEDUP_REMOVED lines=231> */
.L_x_21287:
        /* <DEDUP_REMOVED lines=33> */
.L_x_21289:
[----:B------:R-:W-:Y:S05]  /*13810*/  BSYNC B6 ;  /* 0x0000000000067941 */ /* 0x000fea0003800000 */
.L_x_21288:
        /* <DEDUP_REMOVED lines=32> */
.L_x_21292:
        /* <DEDUP_REMOVED lines=23> */
.L_x_21293:
[----:B------:R-:W-:Y:S05]  /*13b90*/  BSYNC B0 ;  /* 0x0000000000007941 */ /* 0x000fea0003800000 */
.L_x_21291:
        /* <DEDUP_REMOVED lines=28> */
.L_x_21295:
        /* <DEDUP_REMOVED lines=23> */
.L_x_21296:
[----:B------:R-:W-:Y:S05]  /*13ed0*/  BSYNC B0 ;  /* 0x0000000000007941 */ /* 0x000fea0003800000 */
.L_x_21294:
        /* <DEDUP_REMOVED lines=29> */
.L_x_21298:
        /* <DEDUP_REMOVED lines=23> */
.L_x_21299:
[----:B------:R-:W-:Y:S05]  /*14220*/  BSYNC B0 ;  /* 0x0000000000007941 */ /* 0x000fea0003800000 */
.L_x_21297:
        /* <DEDUP_REMOVED lines=29> */
.L_x_21301:
        /* <DEDUP_REMOVED lines=23> */
.L_x_21302:
[----:B------:R-:W-:Y:S05]  /*14570*/  BSYNC B0 ;  /* 0x0000000000007941 */ /* 0x000fea0003800000 */
.L_x_21300:
        /* <DEDUP_REMOVED lines=29> */
.L_x_21304:
        /* <DEDUP_REMOVED lines=23> */
.L_x_21305:
[----:B------:R-:W-:Y:S05]  /*148c0*/  BSYNC B0 ;  /* 0x0000000000007941 */ /* 0x000fea0003800000 */
.L_x_21303:
        /* <DEDUP_REMOVED lines=29> */
.L_x_21307:
        /* <DEDUP_REMOVED lines=23> */
.L_x_21308:
[----:B------:R-:W-:Y:S05]  /*14c10*/  BSYNC B0 ;  /* 0x0000000000007941 */ /* 0x000fea0003800000 */
.L_x_21306:
        /* <DEDUP_REMOVED lines=29> */
.L_x_21310:
        /* <DEDUP_REMOVED lines=23> */
.L_x_21311:
[----:B------:R-:W-:Y:S05]  /*14f60*/  BSYNC B0 ;  /* 0x0000000000007941 */ /* 0x000fea0003800000 */
.L_x_21309:
        /* <DEDUP_REMOVED lines=29> */
.L_x_21313:
        /* <DEDUP_REMOVED lines=23> */
.L_x_21314:
[----:B------:R-:W-:Y:S05]  /*152b0*/  BSYNC B0 ;  /* 0x0000000000007941 */ /* 0x000fea0003800000 */
.L_x_21312:
        /* <DEDUP_REMOVED lines=29> */
.L_x_21316:
        /* <DEDUP_REMOVED lines=23> */
.L_x_21317:
[----:B------:R-:W-:Y:S05]  /*15600*/  BSYNC B0 ;  /* 0x0000000000007941 */ /* 0x000fea0003800000 */
.L_x_21315:
        /* <DEDUP_REMOVED lines=29> */
.L_x_21319:
        /* <DEDUP_REMOVED lines=23> */
.L_x_21320:
[----:B------:R-:W-:Y:S05]  /*15950*/  BSYNC B0 ;  /* 0x0000000000007941 */ /* 0x000fea0003800000 */
.L_x_21318:
        /* <DEDUP_REMOVED lines=29> */
.L_x_21322:
        /* <DEDUP_REMOVED lines=23> */
.L_x_21323:
[----:B------:R-:W-:Y:S05]  /*15ca0*/  BSYNC B0 ;  /* 0x0000000000007941 */ /* 0x000fea0003800000 */
.L_x_21321:
        /* <DEDUP_REMOVED lines=29> */
.L_x_21325:
        /* <DEDUP_REMOVED lines=23> */
.L_x_21326:
[----:B------:R-:W-:Y:S05]  /*15ff0*/  BSYNC B0 ;  /* 0x0000000000007941 */ /* 0x000fea0003800000 */
.L_x_21324:
        /* <DEDUP_REMOVED lines=29> */
.L_x_21328:
        /* <DEDUP_REMOVED lines=23> */
.L_x_21329:
[----:B------:R-:W-:Y:S05]  /*16340*/  BSYNC B0 ;  /* 0x0000000000007941 */ /* 0x000fea0003800000 */
.L_x_21327:
        /* <DEDUP_REMOVED lines=29> */
.L_x_21331:
        /* <DEDUP_REMOVED lines=23> */
.L_x_21332:
[----:B------:R-:W-:Y:S05]  /*16690*/  BSYNC B0 ;  /* 0x0000000000007941 */ /* 0x000fea0003800000 */
.L_x_21330:
        /* <DEDUP_REMOVED lines=29> */
.L_x_21334:
        /* <DEDUP_REMOVED lines=23> */
.L_x_21335:
[----:B------:R-:W-:Y:S05]  /*169e0*/  BSYNC B0 ;  /* 0x0000000000007941 */ /* 0x000fea0003800000 */
.L_x_21333:
        /* <DEDUP_REMOVED lines=29> */
.L_x_21337:
        /* <DEDUP_REMOVED lines=23> */
.L_x_21338:
[----:B------:R-:W-:Y:S05]  /*16d30*/  BSYNC B0 ;  /* 0x0000000000007941 */ /* 0x000fea0003800000 */
.L_x_21336:
        /* <DEDUP_REMOVED lines=29> */
.L_x_21340:
        /* <DEDUP_REMOVED lines=23> */
.L_x_21341:
[----:B------:R-:W-:Y:S05]  /*17080*/  BSYNC B0 ;  /* 0x0000000000007941 */ /* 0x000fea0003800000 */
.L_x_21339:
        /* <DEDUP_REMOVED lines=29> */
.L_x_21343:
        /* <DEDUP_REMOVED lines=23> */
.L_x_21344:
[----:B------:R-:W-:Y:S05]  /*173d0*/  BSYNC B0 ;  /* 0x0000000000007941 */ /* 0x000fea0003800000 */
.L_x_21342:
        /* <DEDUP_REMOVED lines=29> */
.L_x_21346:
        /* <DEDUP_REMOVED lines=23> */
.L_x_21347:
[----:B------:R-:W-:Y:S05]  /*17720*/  BSYNC B0 ;  /* 0x0000000000007941 */ /* 0x000fea0003800000 */
.L_x_21345:
        /* <DEDUP_REMOVED lines=29> */
.L_x_21349:
        /* <DEDUP_REMOVED lines=23> */
.L_x_21350:
[----:B------:R-:W-:Y:S05]  /*17a70*/  BSYNC B0 ;  /* 0x0000000000007941 */ /* 0x000fea0003800000 */
.L_x_21348:
        /* <DEDUP_REMOVED lines=29> */
.L_x_21352:
        /* <DEDUP_REMOVED lines=23> */
.L_x_21353:
[----:B------:R-:W-:Y:S05]  /*17dc0*/  BSYNC B0 ;  /* 0x0000000000007941 */ /* 0x000fea0003800000 */
.L_x_21351:
        /* <DEDUP_REMOVED lines=29> */
.L_x_21355:
        /* <DEDUP_REMOVED lines=23> */
.L_x_21356:
[----:B------:R-:W-:Y:S05]  /*18110*/  BSYNC B0 ;  /* 0x0000000000007941 */ /* 0x000fea0003800000 */
.L_x_21354:
        /* <DEDUP_REMOVED lines=29> */
.L_x_21358:
        /* <DEDUP_REMOVED lines=23> */
.L_x_21359:
[----:B------:R-:W-:Y:S05]  /*18460*/  BSYNC B0 ;  /* 0x0000000000007941 */ /* 0x000fea0003800000 */
.L_x_21357:
        /* <DEDUP_REMOVED lines=27> */
.L_x_21361:
        /* <DEDUP_REMOVED lines=22> */
.L_x_21362:
[----:B------:R-:W-:Y:S05]  /*18780*/  BSYNC B0 ;  /* 0x0000000000007941 */ /* 0x000fea0003800000 */
.L_x_21360:
        /* <DEDUP_REMOVED lines=21> */
.L_x_21364:
        /* <DEDUP_REMOVED lines=18> */
.L_x_21365:
[----:B------:R-:W-:Y:S05]  /*18a00*/  BSYNC B0 ;  /* 0x0000000000007941 */ /* 0x000fea0003800000 */
.L_x_21363:
[----:B------:R-:W-:Y:S02]  /*18a10*/  IMAD R5, R5, c[0x0][0x510], RZ ;  /* 0x0001440005057a24 */ /* 0x000fe400078e02ff */
[----:B------:R-:W-:Y:S02]  /*18a20*/  IMAD.MOV.U32 R3, RZ, RZ, R15 ;  /* 0x000000ffff037224 */ /* 0x000fe400078e000f */
[C---:B------:R-:W-:Y:S02]  /*18a30*/  IMAD R5, R4.reuse, c[0x0][0x514], R5 ;  /* 0x0001450004057a24 */ /* 0x040fe400078e0205 */
[----:B------:R-:W-:-:S05]  /*18a40*/  IMAD.WIDE.U32 R2, R4, c[0x0][0x510], R2 ;  /* 0x0001440004027a25 */ /* 0x000fca00078e0002 */
[----:B------:R-:W-:Y:S02]  /*18a50*/  IADD3 R15, R3, R5, RZ ;  /* 0x00000005030f7210 */ /* 0x000fe40007ffe0ff */
.L_x_21290:
[----:B------:R-:W2:Y:S01]  /*18a60*/  LDG.E R17, [R16.64] ;  /* 0x0000002410117981 */ /* 0x000ea2000c1e1900 */
[----:B------:R-:W-:-:S04]  /*18a70*/  LEA R4, P0, R2, c[0x0][0x518], 0x2 ;  /* 0x0001460002047a11 */ /* 0x000fc800078010ff */
[----:B------:R-:W-:-:S05]  /*18a80*/  LEA.HI.X R5, R2, c[0x0][0x51c], R15, 0x2, P0 ;  /* 0x0001470002057a11 */ /* 0x000fca00000f140f */
[----:B--2---:R-:W-:Y:S01]  /*18a90*/  STG.E [R4.64], R17 ;  /* 0x0000001104007986 */ /* 0x004fe2000c101924 */
[----:B------:R-:W-:Y:S05]  /*18aa0*/  EXIT ;  /* 0x000000000000794d */ /* 0x000fea0003800000 */
        .weak           $__internal_44_$__cuda_sm20_div_u64
        .type           $__internal_44_$__cuda_sm20_div_u64,@function
        .size           $__internal_44_$__cuda_sm20_div_u64,($__internal_45_$__cuda_sm20_rem_u64 - $__internal_44_$__cuda_sm20_div_u64)
$__internal_44_$__cuda_sm20_div_u64:
        /* <DEDUP_REMOVED lines=68> */
[----:B------:R-:W-:Y:S05]  /*18ef0*/  RET.REL.NODEC R4 `(_ZN2at6native24index_elementwise_kernelILi128ELi4EZNS0_20cuda_take_put_kernelIflZZZZZNS0_10put_kernelERNS_14TensorIteratorERKNS_10TensorBaseEbENKUlvE_clEvENKUlvE5_clEvENKUlvE_clEvENKUlvE0_clEvEUlRflE0_EEvS4_S7_RKT1_EUliE_EEvlSE_) ;  /* 0xfffe710004007950 */ /* 0x000fea0003c3ffff */
        .weak           $__internal_45_$__cuda_sm20_rem_u64
        .type           $__internal_45_$__cuda_sm20_rem_u64,@function
        .size           $__internal_45_$__cuda_sm20_rem_u64,(.L_x_27411 - $__internal_45_$__cuda_sm20_rem_u64)
$__internal_45_$__cuda_sm20_rem_u64:
        /* <DEDUP_REMOVED lines=63> */
[----:B------:R-:W-:Y:S06]  /*192f0*/  RET.REL.NODEC R4 `(_ZN2at6native24index_elementwise_kernelILi128ELi4EZNS0_20cuda_take_put_kernelIflZZZZZNS0_10put_kernelERNS_14TensorIteratorERKNS_10TensorBaseEbENKUlvE_clEvENKUlvE5_clEvENKUlvE_clEvENKUlvE0_clEvEUlRflE0_EEvS4_S7_RKT1_EUliE_EEvlSE_) ;  /* 0xfffe6d0004007950 */ /* 0x000fec0003c3ffff */
.L_x_21366:
        /* <DEDUP_REMOVED lines=16> */
.L_x_27411:


//--------------------- .text._ZN2at6native24index_elementwise_kernelILi128ELi4EZNS0_20cuda_take_put_kernelIflZZZZZNS0_10put_kernelERNS_14TensorIteratorERKNS_10TensorBaseEbENKUlvE_clEvENKUlvE5_clEvENKUlvE_clEvENKUlvE0_clEvEUlRflE_EEvS4_S7_RKT1_EUliE_EEvlSE_ --------------------------
	.section	.text._ZN2at6native24index_elementwise_kernelILi128ELi4EZNS0_20cuda_take_put_kernelIflZZZZZNS0_10put_kernelERNS_14TensorIteratorERKNS_10TensorBaseEbENKUlvE_clEvENKUlvE5_clEvENKUlvE_clEvENKUlvE0_clEvEUlRflE_EEvS4_S7_RKT1_EUliE_EEvlSE_,"ax",@progbits
	.sectioninfo	@"SHI_REGISTERS=26"
	.align	128
        .global         _ZN2at6native24index_elementwise_kernelILi128ELi4EZNS0_20cuda_take_put_kernelIflZZZZZNS0_10put_kernelERNS_14TensorIteratorERKNS_10TensorBaseEbENKUlvE_clEvENKUlvE5_clEvENKUlvE_clEvENKUlvE0_clEvEUlRflE_EEvS4_S7_RKT1_EUliE_EEvlSE_
        .type           _ZN2at6native24index_elementwise_kernelILi128ELi4EZNS0_20cuda_take_put_kernelIflZZZZZNS0_10put_kernelERNS_14TensorIteratorERKNS_10TensorBaseEbENKUlvE_clEvENKUlvE5_clEvENKUlvE_clEvENKUlvE0_clEvEUlRflE_EEvS4_S7_RKT1_EUliE_EEvlSE_,@function
        .size           _ZN2at6native24index_elementwise_kernelILi128ELi4EZNS0_20cuda_take_put_kernelIflZZZZZNS0_10put_kernelERNS_14TensorIteratorERKNS_10TensorBaseEbENKUlvE_clEvENKUlvE5_clEvENKUlvE_clEvENKUlvE0_clEvEUlRflE_EEvS4_S7_RKT1_EUliE_EEvlSE_,(.L_x_27413 - _ZN2at6native24index_elementwise_kernelILi128ELi4EZNS0_20cuda_take_put_kernelIflZZZZZNS0_10put_kernelERNS_14TensorIteratorERKNS_10TensorBaseEbENKUlvE_clEvENKUlvE5_clEvENKUlvE_clEvENKUlvE0_clEvEUlRflE_EEvS4_S7_RKT1_EUliE_EEvlSE_)
        .other          _ZN2at6native24index_elementwise_kernelILi128ELi4EZNS0_20cuda_take_put_kernelIflZZZZZNS0_10put_kernelERNS_14TensorIteratorERKNS_10TensorBaseEbENKUlvE_clEvENKUlvE5_clEvENKUlvE_clEvENKUlvE0_clEvEUlRflE_EEvS4_S7_RKT1_EUliE_EEvlSE_,@"STO_CUDA_ENTRY STV_DEFAULT"
_ZN2at6native24index_elementwise_kernelILi128ELi4EZNS0_20cuda_take_put_kernelIflZZZZZNS0_10put_kernelERNS_14TensorIteratorERKNS_10TensorBaseEbENKUlvE_clEvENKUlvE5_clEvENKUlvE_clEvENKUlvE0_clEvEUlRflE_EEvS4_S7_RKT1_EUliE_EEvlSE_:
.text._ZN2at6native24index_elementwise_kernelILi128ELi4EZNS0_20cuda_take_put_kernelIflZZZZZNS0_10put_kernelERNS_14TensorIteratorERKNS_10TensorBaseEbENKUlvE_clEvENKUlvE5_clEvENKUlvE_clEvENKUlvE0_clEvEUlRflE_EEvS4_S7_RKT1_EUliE_EEvlSE_:
        /* <DEDUP_REMOVED lines=240> */
.L_x_21369:
        /* <DEDUP_REMOVED lines=31> */
.L_x_21371:
[----:B------:R-:W-:Y:S05]  /*10f0*/  BSYNC B7 ;  /* 0x0000000000077941 */ /* 0x000fea0003800000 */
.L_x_21370:
        /* <DEDUP_REMOVED lines=21> */
[----:B------:R-:W-:Y:S05]  /*1250*/  CALL.REL.NOINC `($__internal_46_$__cuda_sm20_div_u64) ;  /* 0x0001785000007944 */ /* 0x000fea0003c00000 */
        /* <DEDUP_REMOVED lines=10> */
.L_x_21374:
        /* <DEDUP_REMOVED lines=22> */
.L_x_21375:
[----:B------:R-:W-:Y:S05]  /*1460*/  BSYNC B0 ;  /* 0x0000000000007941 */ /* 0x000fea0003800000 */
.L_x_21373:
        /* <DEDUP_REMOVED lines=16> */
[----:B------:R-:W-:Y:S05]  /*1570*/  CALL.REL.NOINC `($__internal_46_$__cuda_sm20_div_u64) ;  /* 0x0001753000007944 */ /* 0x000fea0003c00000 */
        /* <DEDUP_REMOVED lines=11> */
.L_x_21377:
        /* <DEDUP_REMOVED lines=23> */
.L_x_21378:
[----:B------:R-:W-:Y:S05]  /*17a0*/  BSYNC B0 ;  /* 0x0000000000007941 */ /* 0x000fea0003800000 */
.L_x_21376:
        /* <DEDUP_REMOVED lines=17> */
[----:B------:R-:W-:Y:S05]  /*18c0*/  CALL.REL.NOINC `($__internal_46_$__cuda_sm20_div_u64) ;  /* 0x000171e000007944 */ /* 0x000fea0003c00000 */
        /* <DEDUP_REMOVED lines=11> */
.L_x_21380:
        /* <DEDUP_REMOVED lines=23> */
.L_x_21381:
[----:B------:R-:W-:Y:S05]  /*1af0*/  BSYNC B0 ;  /* 0x0000000000007941 */ /* 0x000fea0003800000 */
.L_x_21379:
        /* <DEDUP_REMOVED lines=29> */
.L_x_21383:
        /* <DEDUP_REMOVED lines=23> */
.L_x_21384:
[----:B------:R-:W-:Y:S05]  /*1e40*/  BSYNC B0 ;  /* 0x0000000000007941 */ /* 0x000fea0003800000 */
.L_x_21382:
        /* <DEDUP_REMOVED lines=29> */
.L_x_21386:
        /* <DEDUP_REMOVED lines=23> */
.L_x_21387:
[----:B------:R-:W-:Y:S05]  /*2190*/  BSYNC B0 ;  /* 0x0000000000007941 */ /* 0x000fea0003800000 */
.L_x_21385:
        /* <DEDUP_REMOVED lines=29> */
.L_x_21389:
        /* <DEDUP_REMOVED lines=23> */
.L_x_21390:
[----:B------:R-:W-:Y:S05]  /*24e0*/  BSYNC B0 ;  /* 0x0000000000007941 */ /* 0x000fea0003800000 */
.L_x_21388:
        /* <DEDUP_REMOVED lines=29> */
.L_x_21392:
        /* <DEDUP_REMOVED lines=23> */
.L_x_21393:
[----:B------:R-:W-:Y:S05]  /*2830*/  BSYNC B0 ;  /* 0x0000000000007941 */ /* 0x000fea0003800000 */
.L_x_21391:
        /* <DEDUP_REMOVED lines=29> */
.L_x_21395:
        /* <DEDUP_REMOVED lines=23> */
.L_x_21396:
[----:B------:R-:W-:Y:S05]  /*2b80*/  BSYNC B0 ;  /* 0x0000000000007941 */ /* 0x000fea0003800000 */
.L_x_21394:
        /* <DEDUP_REMOVED lines=29> */
.L_x_21398:
        /* <DEDUP_REMOVED lines=23> */
.L_x_21399:
[----:B------:R-:W-:Y:S05]  /*2ed0*/  BSYNC B0 ;  /* 0x0000000000007941 */ /* 0x000fea0003800000 */
.L_x_21397:
        /* <DEDUP_REMOVED lines=29> */
.L_x_21401:
        /* <DEDUP_REMOVED lines=23> */
.L_x_21402:
[----:B------:R-:W-:Y:S05]  /*3220*/  BSYNC B0 ;  /* 0x0000000000007941 */ /* 0x000fea0003800000 */
.L_x_21400:
        /* <DEDUP_REMOVED lines=29> */
.L_x_21404:
        /* <DEDUP_REMOVED lines=23> */
.L_x_21405:
[----:B------:R-:W-:Y:S05]  /*3570*/  BSYNC B0 ;  /* 0x0000000000007941 */ /* 0x000fea0003800000 */
.L_x_21403:
        /* <DEDUP_REMOVED lines=29> */
.L_x_21407:
        /* <DEDUP_REMOVED lines=23> */
.L_x_21408:
[----:B------:R-:W-:Y:S05]  /*38c0*/  BSYNC B0 ;  /* 0x0000000000007941 */ /* 0x000fea0003800000 */
.L_x_21406:
        /* <DEDUP_REMOVED lines=29> */
.L_x_21410:
        /* <DEDUP_REMOVED lines=23> */
.L_x_21411:
[----:B------:R-:W-:Y:S05]  /*3c10*/  BSYNC B0 ;  /* 0x0000000000007941 */ /* 0x000fea0003800000 */
.L_x_21409:
        /* <DEDUP_REMOVED lines=29> */
.L_x_21413:
        /* <DEDUP_REMOVED lines=23> */
.L_x_21414:
[----:B------:R-:W-:Y:S05]  /*3f60*/  BSYNC B0 ;  /* 0x0000000000007941 */ /* 0x000fea0003800000 */
.L_x_21412:
        /* <DEDUP_REMOVED lines=29> */
.L_x_21416:
        /* <DEDUP_REMOVED lines=23> */
.L_x_21417:
[----:B------:R-:W-:Y:S05]  /*42b0*/  BSYNC B0 ;  /* 0x0000000000007941 */ /* 0x000fea0003800000 */
.L_x_21415:
        /* <DEDUP_REMOVED lines=29> */
.L_x_21419:
        /* <DEDUP_REMOVED lines=23> */
.L_x_21420:
[----:B------:R-:W-:Y:S05]  /*4600*/  BSYNC B0 ;  /* 0x0000000000007941 */ /* 0x000fea0003800000 */
.L_x_21418:
        /* <DEDUP_REMOVED lines=29> */
.L_x_21422:
        /* <DEDUP_REMOVED lines=23> */
.L_x_21423:
[----:B------:R-:W-:Y:S05]  /*4950*/  BSYNC B0 ;  /* 0x0000000000007941 */ /* 0x000fea0003800000 */
.L_x_21421:
        /* <DEDUP_REMOVED lines=29> */
.L_x_21425:
        /* <DEDUP_REMOVED lines=23> */
.L_x_21426:
[----:B------:R-:W-:Y:S05]  /*4ca0*/  BSYNC B0 ;  /* 0x0000000000007941 */ /* 0x000fea0003800000 */
.L_x_21424:
        /* <DEDUP_REMOVED lines=29> */
.L_x_21428:
        /* <DEDUP_REMOVED lines=23> */
.L_x_21429:
[----:B------:R-:W-:Y:S05]  /*4ff0*/  BSYNC B0 ;  /* 0x0000000000007941 */ /* 0x000fea0003800000 */
.L_x_21427:
        /* <DEDUP_REMOVED lines=29> */
.L_x_21431:
        /* <DEDUP_REMOVED lines=23> */
.L_x_21432:
[----:B------:R-:W-:Y:S05]  /*5340*/  BSYNC B0 ;  /* 0x0000000000007941 */ /* 0x000fea0003800000 */
.L_x_21430:
        /* <DEDUP_REMOVED lines=29> */
.L_x_21434:
        /* <DEDUP_REMOVED lines=23> */
.L_x_21435:
[----:B------:R-:W-:Y:S05]  /*5690*/  BSYNC B0 ;  /* 0x0000000000007941 */ /* 0x000fea0003800000 */
.L_x_21433:
        /* <DEDUP_REMOVED lines=29> */
.L_x_21437:
        /* <DEDUP_REMOVED lines=23> */
.L_x_21438:
[----:B------:R-:W-:Y:S05]  /*59e0*/  BSYNC B0 ;  /* 0x0000000000007941 */ /* 0x000fea0003800000 */
.L_x_21436:
        /* <DEDUP_REMOVED lines=29> */
.L_x_21440:
        /* <DEDUP_REMOVED lines=23> */
.L_x_21441:
[----:B------:R-:W-:Y:S05]  /*5d30*/  BSYNC B0 ;  /* 0x0000000000007941 */ /* 0x000fea0003800000 */
.L_x_21439:
        /* <DEDUP_REMOVED lines=27> */
.L_x_21443:
        /* <DEDUP_REMOVED lines=22> */
.L_x_21444:
[----:B------:R-:W-:Y:S05]  /*6050*/  BSYNC B0 ;  /* 0x0000000000007941 */ /* 0x000fea0003800000 */
.L_x_21442:
        /* <DEDUP_REMOVED lines=17> */
[----:B------:R-:W-:Y:S05]  /*6170*/  CALL.REL.NOINC `($__internal_47_$__cuda_sm20_rem_u64) ;  /* 0x00012d8000007944 */ /* 0x000fea0003c00000 */
[----:B------:R-:W-:Y:S01]  /*6180*/  IMAD.MOV.U32 R4, RZ, RZ, R0 ;  /* 0x000000ffff047224 */ /* 0x000fe200078e0000 */
[----:B------:R-:W-:Y:S01]  /*6190*/  MOV R5, R3 ;  /* 0x0000000300057202 */ /* 0x000fe20000000f00 */
[----:B------:R-:W-:Y:S05]  /*61a0*/  BRA `(.L_x_21447) ;  /* 0x0000013000007947 */ /* 0x000fea0003800000 */
.L_x_21446:
        /* <DEDUP_REMOVED lines=19> */
.L_x_21447:
[----:B------:R-:W-:Y:S05]  /*62e0*/  BSYNC B0 ;  /* 0x0000000000007941 */ /* 0x000fea0003800000 */
.L_x_21445:
[----:B------:R-:W-:Y:S01]  /*62f0*/  MOV R3, R15 ;  /* 0x0000000f00037202 */ /* 0x000fe20000000f00 */
[----:B------:R-:W-:-:S04]  /*6300*/  IMAD R5, R5, c[0x0][0x510], RZ ;  /* 0x0001440005057a24 */ /* 0x000fc800078e02ff */
[----:B------:R-:W-:-:S04]  /*6310*/  IMAD.WIDE.U32 R2, R4, c[0x0][0x510], R2 ;  /* 0x0001440004027a25 */ /* 0x000fc800078e0002 */
[----:B------:R-:W-:-:S04]  /*6320*/  IMAD R5, R4, c[0x0][0x514], R5 ;  /* 0x0001450004057a24 */ /* 0x000fc800078e0205 */
[----:B------:R-:W-:Y:S02]  /*6330*/  IMAD.IADD R15, R3, 0x1, R5 ;  /* 0x00000001030f7824 */ /* 0x000fe400078e0205 */
.L_x_21372:
        /* <DEDUP_REMOVED lines=8> */
[----:B--2---:R0:W-:Y:S02]  /*63c0*/  RED.E.ADD.F32.FTZ.RN.STRONG.GPU [R6.64], R5 ;  /* 0x000000050600798e */ /* 0x0041e4000c10e7a4 */
[----:B0-----:R-:W-:Y:S02]  /*63d0*/  IMAD.MOV.U32 R5, RZ, RZ, RZ ;  /* 0x000000ffff057224 */ /* 0x001fe400078e00ff */
.L_x_21368:
[----:B------:R-:W-:Y:S05]  /*63e0*/  BSYNC B6 ;  /* 0x0000000000067941 */ /* 0x000fea0003800000 */
.L_x_21367:
        /* <DEDUP_REMOVED lines=232> */
.L_x_21450:
        /* <DEDUP_REMOVED lines=31> */
.L_x_21452:
[----:B------:R-:W-:Y:S05]  /*7460*/  BSYNC B7 ;  /* 0x0000000000077941 */ /* 0x000fea0003800000 */
.L_x_21451:
        /* <DEDUP_REMOVED lines=21> */
[----:B------:R-:W-:Y:S05]  /*75c0*/  CALL.REL.NOINC `($__internal_46_$__cuda_sm20_div_u64) ;  /* 0x000114e000007944 */ /* 0x000fea0003c00000 */
        /* <DEDUP_REMOVED lines=10> */
.L_x_21455:
        /* <DEDUP_REMOVED lines=22> */
.L_x_21456:
[----:B------:R-:W-:Y:S05]  /*77d0*/  BSYNC B0 ;  /* 0x0000000000007941 */ /* 0x000fea0003800000 */
.L_x_21454:
        /* <DEDUP_REMOVED lines=28> */
.L_x_21458:
        /* <DEDUP_REMOVED lines=23> */
.L_x_21459:
[----:B------:R-:W-:Y:S05]  /*7b10*/  BSYNC B0 ;  /* 0x0000000000007941 */ /* 0x000fea0003800000 */
.L_x_21457:
        /* <DEDUP_REMOVED lines=28> */
.L_x_21461:
        /* <DEDUP_REMOVED lines=23> */
.L_x_21462:
[----:B------:R-:W-:Y:S05]  /*7e50*/  BSYNC B0 ;  /* 0x0000000000007941 */ /* 0x000fea0003800000 */
.L_x_21460:
        /* <DEDUP_REMOVED lines=28> */
.L_x_21464:
        /* <DEDUP_REMOVED lines=23> */
.L_x_21465:
[----:B------:R-:W-:Y:S05]  /*8190*/  BSYNC B0 ;  /* 0x0000000000007941 */ /* 0x000fea0003800000 */
.L_x_21463:
        /* <DEDUP_REMOVED lines=28> */
.L_x_21467:
        /* <DEDUP_REMOVED lines=23> */
.L_x_21468:
[----:B------:R-:W-:Y:S05]  /*84d0*/  BSYNC B0 ;  /* 0x0000000000007941 */ /* 0x000fea0003800000 */
.L_x_21466:
        /* <DEDUP_REMOVED lines=28> */
.L_x_21470:
        /* <DEDUP_REMOVED lines=23> */
.L_x_21471:
[----:B------:R-:W-:Y:S05]  /*8810*/  BSYNC B0 ;  /* 0x0000000000007941 */ /* 0x000fea0003800000 */
.L_x_21469:
        /* <DEDUP_REMOVED lines=28> */
.L_x_21473:
        /* <DEDUP_REMOVED lines=23> */
.L_x_21474:
[----:B------:R-:W-:Y:S05]  /*8b50*/  BSYNC B0 ;  /* 0x0000000000007941 */ /* 0x000fea0003800000 */
.L_x_21472:
        /* <DEDUP_REMOVED lines=28> */
.L_x_21476:
        /* <DEDUP_REMOVED lines=23> */
.L_x_21477:
[----:B------:R-:W-:Y:S05]  /*8e90*/  BSYNC B0 ;  /* 0x0000000000007941 */ /* 0x000fea0003800000 */
.L_x_21475:
        /* <DEDUP_REMOVED lines=28> */
.L_x_21479:
        /* <DEDUP_REMOVED lines=23> */
.L_x_21480:
[----:B------:R-:W-:Y:S05]  /*91d0*/  BSYNC B0 ;  /* 0x0000000000007941 */ /* 0x000fea0003800000 */
.L_x_21478:
        /* <DEDUP_REMOVED lines=28> */
.L_x_21482:
        /* <DEDUP_REMOVED lines=23> */
.L_x_21483:
[----:B------:R-:W-:Y:S05]  /*9510*/  BSYNC B0 ;  /* 0x0000000000007941 */ /* 0x000fea0003800000 */
.L_x_21481:
        /* <DEDUP_REMOVED lines=28> */
.L_x_21485:
        /* <DEDUP_REMOVED lines=23> */
.L_x_21486:
[----:B------:R-:W-:Y:S05]  /*9850*/  BSYNC B0 ;  /* 0x0000000000007941 */ /* 0x000fea0003800000 */
.L_x_21484:
        /* <DEDUP_REMOVED lines=28> */
.L_x_21488:
        /* <DEDUP_REMOVED lines=23> */
.L_x_21489:
[----:B------:R-:W-:Y:S05]  /*9b90*/  BSYNC B0 ;  /* 0x0000000000007941 */ /* 0x000fea0003800000 */
.L_x_21487:
        /* <DEDUP_REMOVED lines=28> */
.L_x_21491:
        /* <DEDUP_REMOVED lines=23> */
.L_x_21492:
[----:B------:R-:W-:Y:S05]  /*9ed0*/  BSYNC B0 ;  /* 0x0000000000007941 */ /* 0x000fea0003800000 */
.L_x_21490:
        /* <DEDUP_REMOVED lines=28> */
.L_x_21494:
        /* <DEDUP_REMOVED lines=23> */
.L_x_21495:
[----:B------:R-:W-:Y:S05]  /*a210*/  BSYNC B0 ;  /* 0x0000000000007941 */ /* 0x000fea0003800000 */
.L_x_21493:
        /* <DEDUP_REMOVED lines=28> */
.L_x_21497:
        /* <DEDUP_REMOVED lines=23> */
.L_x_21498:
[----:B------:R-:W-:Y:S05]  /*a550*/  BSYNC B0 ;  /* 0x0000000000007941 */ /* 0x000fea0003800000 */
.L_x_21496:
        /* <DEDUP_REMOVED lines=28> */
.L_x_21500:
        /* <DEDUP_REMOVED lines=23> */
.L_x_21501:
[----:B------:R-:W-:Y:S05]  /*a890*/  BSYNC B0 ;  /* 0x0000000000007941 */ /* 0x000fea0003800000 */
.L_x_21499:
        /* <DEDUP_REMOVED lines=28> */
.L_x_21503:
        /* <DEDUP_REMOVED lines=23> */
.L_x_21504:
[----:B------:R-:W-:Y:S05]  /*abd0*/  BSYNC B0 ;  /* 0x0000000000007941 */ /* 0x000fea0003800000 */
.L_x_21502:
        /* <DEDUP_REMOVED lines=28> */
.L_x_21506:
        /* <DEDUP_REMOVED lines=23> */
.L_x_21507:
[----:B------:R-:W-:Y:S05]  /*af10*/  BSYNC B0 ;  /* 0x0000000000007941 */ /* 0x000fea0003800000 */
.L_x_21505:
        /* <DEDUP_REMOVED lines=28> */
.L_x_21509:
        /* <DEDUP_REMOVED lines=23> */
.L_x_21510:
[----:B------:R-:W-:Y:S05]  /*b250*/  BSYNC B0 ;  /* 0x0000000000007941 */ /* 0x000fea0003800000 */
.L_x_21508:
        /* <DEDUP_REMOVED lines=28> */
.L_x_21512:
        /* <DEDUP_REMOVED lines=23> */
.L_x_21513:
[----:B------:R-:W-:Y:S05]  /*b590*/  BSYNC B0 ;  /* 0x0000000000007941 */ /* 0x000fea0003800000 */
.L_x_21511:
        /* <DEDUP_REMOVED lines=28> */
.L_x_21515:
        /* <DEDUP_REMOVED lines=23> */
.L_x_21516:
[----:B------:R-:W-:Y:S05]  /*b8d0*/  BSYNC B0 ;  /* 0x0000000000007941 */ /* 0x000fea0003800000 */
.L_x_21514:
        /* <DEDUP_REMOVED lines=28> */
.L_x_21518:
        /* <DEDUP_REMOVED lines=23> */
.L_x_21519:
[----:B------:R-:W-:Y:S05]  /*bc10*/  BSYNC B0 ;  /* 0x0000000000007941 */ /* 0x000fea0003800000 */
.L_x_21517:
        /* <DEDUP_REMOVED lines=28> */
.L_x_21521:
        /* <DEDUP_REMOVED lines=23> */
.L_x_21522:
[----:B------:R-:W-:Y:S05]  /*bf50*/  BSYNC B0 ;  /* 0x0000000000007941 */ /* 0x000fea0003800000 */
.L_x_21520:
        /* <DEDUP_REMOVED lines=26> */
.L_x_21524:
        /* <DEDUP_REMOVED lines=22> */
.L_x_21525:
[----:B------:R-:W-:Y:S05]  /*c260*/  BSYNC B0 ;  /* 0x0000000000007941 */ /* 0x000fea0003800000 */
.L_x_21523:
        /* <DEDUP_REMOVED lines=16> */
[----:B------:R-:W-:Y:S05]  /*c370*/  CALL.REL.NOINC `($__internal_47_$__cuda_sm20_rem_u64) ;  /* 0x0000cb8000007944 */ /* 0x000fea0003c00000 */
[----:B------:R-:W-:Y:S01]  /*c380*/  MOV R4, R0 ;  /* 0x0000000000047202 */ /* 0x000fe20000000f00 */
[----:B------:R-:W-:Y:S01]  /*c390*/  IMAD.MOV.U32 R5, RZ, RZ, R3 ;  /* 0x000000ffff057224 */ /* 0x000fe200078e0003 */
[----:B------:R-:W-:Y:S05]  /*c3a0*/  BRA `(.L_x_21528) ;  /* 0x0000012000007947 */ /* 0x000fea0003800000 */
.L_x_21527:
        /* <DEDUP_REMOVED lines=18> */
.L_x_21528:
[----:B------:R-:W-:Y:S05]  /*c4d0*/  BSYNC B0 ;  /* 0x0000000000007941 */ /* 0x000fea0003800000 */
.L_x_21526:
[----:B------:R-:W-:Y:S02]  /*c4e0*/  IMAD R3, R5, c[0x0][0x510], RZ ;  /* 0x0001440005037a24 */ /* 0x000fe400078e02ff */
[----:B------:R-:W-:-:S04]  /*c4f0*/  IMAD.WIDE.U32 R12, R4, c[0x0][0x510], R12 ;  /* 0x00014400040c7a25 */ /* 0x000fc800078e000c */
[----:B------:R-:W-:-:S05]  /*c500*/  IMAD R3, R4, c[0x0][0x514], R3 ;  /* 0x0001450004037a24 */ /* 0x000fca00078e0203 */
[----:B------:R-:W-:Y:S02]  /*c510*/  IADD3 R13, R13, R3, RZ ;  /* 0x000000030d0d7210 */ /* 0x000fe40007ffe0ff */
.L_x_21453:
[----:B------:R-:W-:-:S05]  /*c520*/  IADD3 R16, P0, R16, c[0x0][0x360], RZ ;  /* 0x0000d80010107a10 */ /* 0x000fca0007f1e0ff */
[----:B------:R-:W-:-:S06]  /*c530*/  IMAD.X R17, RZ, RZ, c[0x0][0x364], P0 ;  /* 0x0000d900ff117624 */ /* 0x000fcc00000e06ff */
[----:B------:R-:W2:Y:S01]  /*c540*/  LDG.E R17, [R16.64] ;  /* 0x0000002410117981 */ /* 0x000ea2000c1e1900 */
[----:B------:R-:W-:Y:S02]  /*c550*/  LEA R4, P0, R12, c[0x0][0x520], 0x2 ;  /* 0x000148000c047a11 */ /* 0x000fe400078010ff */
[----:B------:R-:W-:Y:S02]  /*c560*/  IADD3 R2, R2, 0x80, RZ ;  /* 0x0000008002027810 */ /* 0x000fe40007ffe0ff */
[----:B------:R-:W-:-:S05]  /*c570*/  LEA.HI.X R5, R12, c[0x0][0x524], R13, 0x2, P0 ;  /* 0x000149000c057a11 */ /* 0x000fca00000f140d */
[----:B--2---:R0:W-:Y:S02]  /*c580*/  RED.E.ADD.F32.FTZ.RN.STRONG.GPU [R4.64], R17 ;  /* 0x000000110400798e */ /* 0x0041e4000c10e7a4 */
[----:B0-----:R-:W-:Y:S01]  /*c590*/  MOV R4, R2 ;  /* 0x0000000200047202 */ /* 0x001fe20000000f00 */
[----:B------:R-:W-:Y:S02]  /*c5a0*/  IMAD.MOV.U32 R5, RZ, RZ, RZ ;  /* 0x000000ffff057224 */ /* 0x000fe400078e00ff */
.L_x_21449:
[----:B------:R-:W-:Y:S05]  /*c5b0*/  BSYNC B6 ;  /* 0x0000000000067941 */ /* 0x000fea0003800000 */
.L_x_21448:
        /* <DEDUP_REMOVED lines=232> */
.L_x_21531:
        /* <DEDUP_REMOVED lines=31> */
.L_x_21533:
[----:B------:R-:W-:Y:S05]  /*d630*/  BSYNC B7 ;  /* 0x0000000000077941 */ /* 0x000fea0003800000 */
.L_x_21532:
        /* <DEDUP_REMOVED lines=32> */
.L_x_21536:
        /* <DEDUP_REMOVED lines=22> */
.L_x_21537:
[----:B------:R-:W-:Y:S05]  /*d9a0*/  BSYNC B0 ;  /* 0x0000000000007941 */ /* 0x000fea0003800000 */
.L_x_21535:
        /* <DEDUP_REMOVED lines=28> */
.L_x_21539:
        /* <DEDUP_REMOVED lines=23> */
.L_x_21540:
[----:B------:R-:W-:Y:S05]  /*dce0*/  BSYNC B0 ;  /* 0x0000000000007941 */ /* 0x000fea0003800000 */
.L_x_21538:
        /* <DEDUP_REMOVED lines=28> */
.L_x_21542:
        /* <DEDUP_REMOVED lines=23> */
.L_x_21543:
[----:B------:R-:W-:Y:S05]  /*e020*/  BSYNC B0 ;  /* 0x0000000000007941 */ /* 0x000fea0003800000 */
.L_x_21541:
        /* <DEDUP_REMOVED lines=28> */
.L_x_21545:
        /* <DEDUP_REMOVED lines=23> */
.L_x_21546:
[----:B------:R-:W-:Y:S05]  /*e360*/  BSYNC B0 ;  /* 0x0000000000007941 */ /* 0x000fea0003800000 */
.L_x_21544:
        /* <DEDUP_REMOVED lines=28> */
.L_x_21548:
        /* <DEDUP_REMOVED lines=23> */
.L_x_21549:
[----:B------:R-:W-:Y:S05]  /*e6a0*/  BSYNC B0 ;  /* 0x0000000000007941 */ /* 0x000fea0003800000 */
.L_x_21547:
        /* <DEDUP_REMOVED lines=28> */
.L_x_21551:
        /* <DEDUP_REMOVED lines=23> */
.L_x_21552:
[----:B------:R-:W-:Y:S05]  /*e9e0*/  BSYNC B0 ;  /* 0x0000000000007941 */ /* 0x000fea0003800000 */
.L_x_21550:
        /* <DEDUP_REMOVED lines=28> */
.L_x_21554:
        /* <DEDUP_REMOVED lines=23> */
.L_x_21555:
[----:B------:R-:W-:Y:S05]  /*ed20*/  BSYNC B0 ;  /* 0x0000000000007941 */ /* 0x000fea0003800000 */
.L_x_21553:
        /* <DEDUP_REMOVED lines=28> */
.L_x_21557:
        /* <DEDUP_REMOVED lines=23> */
.L_x_21558:
[----:B------:R-:W-:Y:S05]  /*f060*/  BSYNC B0 ;  /* 0x0000000000007941 */ /* 0x000fea0003800000 */
.L_x_21556:
        /* <DEDUP_REMOVED lines=28> */
.L_x_21560:
        /* <DEDUP_REMOVED lines=23> */
.L_x_21561:
[----:B------:R-:W-:Y:S05]  /*f3a0*/  BSYNC B0 ;  /* 0x0000000000007941 */ /* 0x000fea0003800000 */
.L_x_21559:
        /* <DEDUP_REMOVED lines=28> */
.L_x_21563:
        /* <DEDUP_REMOVED lines=23> */
.L_x_21564:
[----:B------:R-:W-:Y:S05]  /*f6e0*/  BSYNC B0 ;  /* 0x0000000000007941 */ /* 0x000fea0003800000 */
.L_x_21562:
        /* <DEDUP_REMOVED lines=28> */
.L_x_21566:
        /* <DEDUP_REMOVED lines=23> */
.L_x_21567:
[----:B------:R-:W-:Y:S05]  /*fa20*/  BSYNC B0 ;  /* 0x0000000000007941 */ /* 0x000fea0003800000 */
.L_x_21565:
        /* <DEDUP_REMOVED lines=28> */
.L_x_21569:
        /* <DEDUP_REMOVED lines=23> */
.L_x_21570:
[----:B------:R-:W-:Y:S05]  /*fd60*/  BSYNC B0 ;  /* 0x0000000000007941 */ /* 0x000fea0003800000 */
.L_x_21568:
        /* <DEDUP_REMOVED lines=28> */
.L_x_21572:
        /* <DEDUP_REMOVED lines=23> */
.L_x_21573:
[----:B------:R-:W-:Y:S05]  /*100a0*/  BSYNC B0 ;  /* 0x0000000000007941 */ /* 0x000fea0003800000 */
.L_x_21571:
        /* <DEDUP_REMOVED lines=28> */
.L_x_21575:
        /* <DEDUP_REMOVED lines=23> */
.L_x_21576:
[----:B------:R-:W-:Y:S05]  /*103e0*/  BSYNC B0 ;  /* 0x0000000000007941 */ /* 0x000fea0003800000 */
.L_x_21574:
        /* <DEDUP_REMOVED lines=28> */
.L_x_21578:
        /* <DEDUP_REMOVED lines=23> */
.L_x_21579:
[----:B------:R-:W-:Y:S05]  /*10720*/  BSYNC B0 ;  /* 0x0000000000007941 */ /* 0x000fea0003800000 */
.L_x_21577:
        /* <DEDUP_REMOVED lines=28> */
.L_x_21581:
        /* <DEDUP_REMOVED lines=23> */
.L_x_21582:
[----:B------:R-:W-:Y:S05]  /*10a60*/  BSYNC B0 ;  /* 0x0000000000007941 */ /* 0x000fea0003800000 */
.L_x_21580:
        /* <DEDUP_REMOVED lines=28> */
.L_x_21584:
        /* <DEDUP_REMOVED lines=23> */
.L_x_21585:
[----:B------:R-:W-:Y:S05]  /*10da0*/  BSYNC B0 ;  /* 0x0000000000007941 */ /* 0x000fea0003800000 */
.L_x_21583:
        /* <DEDUP_REMOVED lines=28> */
.L_x_21587:
        /* <DEDUP_REMOVED lines=23> */
.L_x_21588:
[----:B------:R-:W-:Y:S05]  /*110e0*/  BSYNC B0 ;  /* 0x0000000000007941 */ /* 0x000fea0003800000 */
.L_x_21586:
        /* <DEDUP_REMOVED lines=28> */
.L_x_21590:
        /* <DEDUP_REMOVED lines=23> */
.L_x_21591:
[----:B------:R-:W-:Y:S05]  /*11420*/  BSYNC B0 ;  /* 0x0000000000007941 */ /* 0x000fea0003800000 */
.L_x_21589:
        /* <DEDUP_REMOVED lines=28> */
.L_x_21593:
        /* <DEDUP_REMOVED lines=23> */
.L_x_21594:
[----:B------:R-:W-:Y:S05]  /*11760*/  BSYNC B0 ;  /* 0x0000000000007941 */ /* 0x000fea0003800000 */
.L_x_21592:
        /* <DEDUP_REMOVED lines=28> */
.L_x_21596:
        /* <DEDUP_REMOVED lines=23> */
.L_x_21597:
[----:B------:R-:W-:Y:S05]  /*11aa0*/  BSYNC B0 ;  /* 0x0000000000007941 */ /* 0x000fea0003800000 */
.L_x_21595:
        /* <DEDUP_REMOVED lines=28> */
.L_x_21599:
        /* <DEDUP_REMOVED lines=23> */
.L_x_21600:
[----:B------:R-:W-:Y:S05]  /*11de0*/  BSYNC B0 ;  /* 0x0000000000007941 */ /* 0x000fea0003800000 */
.L_x_21598:
        /* <DEDUP_REMOVED lines=28> */
.L_x_21602:
        /* <DEDUP_REMOVED lines=23> */
.L_x_21603:
[----:B------:R-:W-:Y:S05]  /*12120*/  BSYNC B0 ;  /* 0x0000000000007941 */ /* 0x000fea0003800000 */
.L_x_21601:
        /* <DEDUP_REMOVED lines=26> */
.L_x_21605:
        /* <DEDUP_REMOVED lines=22> */
.L_x_21606:
[----:B------:R-:W-:Y:S05]  /*12430*/  BSYNC B0 ;  /* 0x0000000000007941 */ /* 0x000fea0003800000 */
.L_x_21604:
        /* <DEDUP_REMOVED lines=20> */
.L_x_21608:
        /* <DEDUP_REMOVED lines=18> */
.L_x_21609:
[----:B------:R-:W-:Y:S05]  /*126a0*/  BSYNC B0 ;  /* 0x0000000000007941 */ /* 0x000fea0003800000 */
.L_x_21607:
[----:B------:R-:W-:Y:S02]  /*126b0*/  IMAD R3, R5, c[0x0][0x510], RZ ;  /* 0x0001440005037a24 */ /* 0x000fe400078e02ff */
[----:B------:R-:W-:-:S04]  /*126c0*/  IMAD.WIDE.U32 R12, R4, c[0x0][0x510], R12 ;  /* 0x00014400040c7a25 */ /* 0x000fc800078e000c */
[----:B------:R-:W-:-:S05]  /*126d0*/  IMAD R3, R4, c[0x0][0x514], R3 ;  /* 0x0001450004037a24 */ /* 0x000fca00078e0203 */
[----:B------:R-:W-:Y:S02]  /*126e0*/  IADD3 R13, R13, R3, RZ ;  /* 0x000000030d0d7210 */ /* 0x000fe40007ffe0ff */
.L_x_21534:
        /* <DEDUP_REMOVED lines=9> */
.L_x_21530:
[----:B------:R-:W-:Y:S05]  /*12780*/  BSYNC B6 ;  /* 0x0000000000067941 */ /* 0x000fea0003800000 */
.L_x_21529:
        /* <DEDUP_REMOVED lines=231> */
.L_x_21610:
        /* <DEDUP_REMOVED lines=33> */
.L_x_21612:
[----:B------:R-:W-:Y:S05]  /*13810*/  BSYNC B6 ;  /* 0x0000000000067941 */ /* 0x000fea0003800000 */
.L_x_21611:
        /* <DEDUP_REMOVED lines=32> */
.L_x_21615:
        /* <DEDUP_REMOVED lines=23> */
.L_x_21616:
[----:B------:R-:W-:Y:S05]  /*13b90*/  BSYNC B0 ;  /* 0x0000000000007941 */ /* 0x000fea0003800000 */
.L_x_21614:
        /* <DEDUP_REMOVED lines=28> */
.L_x_21618:
        /* <DEDUP_REMOVED lines=23> */
.L_x_21619:
[----:B------:R-:W-:Y:S05]  /*13ed0*/  BSYNC B0 ;  /* 0x0000000000007941 */ /* 0x000fea0003800000 */
.L_x_21617:
        /* <DEDUP_REMOVED lines=29> */
.L_x_21621:
        /* <DEDUP_REMOVED lines=23> */
.L_x_21622:
[----:B------:R-:W-:Y:S05]  /*14220*/  BSYNC B0 ;  /* 0x0000000000007941 */ /* 0x000fea0003800000 */
.L_x_21620:
        /* <DEDUP_REMOVED lines=29> */
.L_x_21624:
        /* <DEDUP_REMOVED lines=23> */
.L_x_21625:
[----:B------:R-:W-:Y:S05]  /*14570*/  BSYNC B0 ;  /* 0x0000000000007941 */ /* 0x000fea0003800000 */
.L_x_21623:
        /* <DEDUP_REMOVED lines=29> */
.L_x_21627:
        /* <DEDUP_REMOVED lines=23> */
.L_x_21628:
[----:B------:R-:W-:Y:S05]  /*148c0*/  BSYNC B0 ;  /* 0x0000000000007941 */ /* 0x000fea0003800000 */
.L_x_21626:
        /* <DEDUP_REMOVED lines=29> */
.L_x_21630:
        /* <DEDUP_REMOVED lines=23> */
.L_x_21631:
[----:B------:R-:W-:Y:S05]  /*14c10*/  BSYNC B0 ;  /* 0x0000000000007941 */ /* 0x000fea0003800000 */
.L_x_21629:
        /* <DEDUP_REMOVED lines=29> */
.L_x_21633:
        /* <DEDUP_REMOVED lines=23> */
.L_x_21634:
[----:B------:R-:W-:Y:S05]  /*14f60*/  BSYNC B0 ;  /* 0x0000000000007941 */ /* 0x000fea0003800000 */
.L_x_21632:
        /* <DEDUP_REMOVED lines=29> */
.L_x_21636:
        /* <DEDUP_REMOVED lines=23> */
.L_x_21637:
[----:B------:R-:W-:Y:S05]  /*152b0*/  BSYNC B0 ;  /* 0x0000000000007941 */ /* 0x000fea0003800000 */
.L_x_21635:
        /* <DEDUP_REMOVED lines=29> */
.L_x_21639:
        /* <DEDUP_REMOVED lines=23> */
.L_x_21640:
[----:B------:R-:W-:Y:S05]  /*15600*/  BSYNC B0 ;  /* 0x0000000000007941 */ /* 0x000fea0003800000 */
.L_x_21638:
        /* <DEDUP_REMOVED lines=29> */
.L_x_21642:
        /* <DEDUP_REMOVED lines=23> */
.L_x_21643:
[----:B------:R-:W-:Y:S05]  /*15950*/  BSYNC B0 ;  /* 0x0000000000007941 */ /* 0x000fea0003800000 */
.L_x_21641:
        /* <DEDUP_REMOVED lines=29> */
.L_x_21645:
        /* <DEDUP_REMOVED lines=23> */
.L_x_21646:
[----:B------:R-:W-:Y:S05]  /*15ca0*/  BSYNC B0 ;  /* 0x0000000000007941 */ /* 0x000fea0003800000 */
.L_x_21644:
        /* <DEDUP_REMOVED lines=29> */
.L_x_21648:
        /* <DEDUP_REMOVED lines=23> */
.L_x_21649:
[----:B------:R-:W-:Y:S05]  /*15ff0*/  BSYNC B0 ;  /* 0x0000000000007941 */ /* 0x000fea0003800000 */
.L_x_21647:
        /* <DEDUP_REMOVED lines=29> */
.L_x_21651:
        /* <DEDUP_REMOVED lines=23> */
.L_x_21652:
[----:B------:R-:W-:Y:S05]  /*16340*/  BSYNC B0 ;  /* 0x0000000000007941 */ /* 0x000fea0003800000 */
.L_x_21650:
        /* <DEDUP_REMOVED lines=29> */
.L_x_21654:
        /* <DEDUP_REMOVED lines=23> */
.L_x_21655:
[----:B------:R-:W-:Y:S05]  /*16690*/  BSYNC B0 ;  /* 0x0000000000007941 */ /* 0x000fea0003800000 */
.L_x_21653:
        /* <DEDUP_REMOVED lines=29> */
.L_x_21657:
        /* <DEDUP_REMOVED lines=23> */
.L_x_21658:
[----:B------:R-:W-:Y:S05]  /*169e0*/  BSYNC B0 ;  /* 0x0000000000007941 */ /* 0x000fea0003800000 */
.L_x_21656:
        /* <DEDUP_REMOVED lines=29> */
.L_x_21660:
        /* <DEDUP_REMOVED lines=23> */
.L_x_21661:
[----:B------:R-:W-:Y:S05]  /*16d30*/  BSYNC B0 ;  /* 0x0000000000007941 */ /* 0x000fea0003800000 */
.L_x_21659:
        /* <DEDUP_REMOVED lines=29> */
.L_x_21663:
        /* <DEDUP_REMOVED lines=23> */
.L_x_21664:
[----:B------:R-:W-:Y:S05]  /*17080*/  BSYNC B0 ;  /* 0x0000000000007941 */ /* 0x000fea0003800000 */
.L_x_21662:
        /* <DEDUP_REMOVED lines=29> */
.L_x_21666:
        /* <DEDUP_REMOVED lines=23> */
.L_x_21667:
[----:B------:R-:W-:Y:S05]  /*173d0*/  BSYNC B0 ;  /* 0x0000000000007941 */ /* 0x000fea0003800000 */
.L_x_21665:
        /* <DEDUP_REMOVED lines=29> */
.L_x_21669:
        /* <DEDUP_REMOVED lines=23> */
.L_x_21670:
[----:B------:R-:W-:Y:S05]  /*17720*/  BSYNC B0 ;  /* 0x0000000000007941 */ /* 0x000fea0003800000 */
.L_x_21668:
        /* <DEDUP_REMOVED lines=29> */
.L_x_21672:
        /* <DEDUP_REMOVED lines=23> */
.L_x_21673:
[----:B------:R-:W-:Y:S05]  /*17a70*/  BSYNC B0 ;  /* 0x0000000000007941 */ /* 0x000fea0003800000 */
.L_x_21671:
        /* <DEDUP_REMOVED lines=29> */
.L_x_21675:
        /* <DEDUP_REMOVED lines=23> */
.L_x_21676:
[----:B------:R-:W-:Y:S05]  /*17dc0*/  BSYNC B0 ;  /* 0x0000000000007941 */ /* 0x000fea0003800000 */
.L_x_21674:
        /* <DEDUP_REMOVED lines=29> */
.L_x_21678:
        /* <DEDUP_REMOVED lines=23> */
.L_x_21679:
[----:B------:R-:W-:Y:S05]  /*18110*/  BSYNC B0 ;  /* 0x0000000000007941 */ /* 0x000fea0003800000 */
.L_x_21677:
        /* <DEDUP_REMOVED lines=29> */
.L_x_21681:
        /* <DEDUP_REMOVED lines=23> */
.L_x_21682:
[----:B------:R-:W-:Y:S05]  /*18460*/  BSYNC B0 ;  /* 0x0000000000007941 */ /* 0x000fea0003800000 */
.L_x_21680:
        /* <DEDUP_REMOVED lines=27> */
.L_x_21684:
        /* <DEDUP_REMOVED lines=22> */
.L_x_21685:
[----:B------:R-:W-:Y:S05]  /*18780*/  BSYNC B0 ;  /* 0x0000000000007941 */ /* 0x000fea0003800000 */
.L_x_21683:
        /* <DEDUP_REMOVED lines=21> */
.L_x_21687:
        /* <DEDUP_REMOVED lines=18> */
.L_x_21688:
[----:B------:R-:W-:Y:S05]  /*18a00*/  BSYNC B0 ;  /* 0x0000000000007941 */ /* 0x000fea0003800000 */
.L_x_21686:
[----:B------:R-:W-:Y:S02]  /*18a10*/  IMAD R5, R5, c[0x0][0x510], RZ ;  /* 0x0001440005057a24 */ /* 0x000fe400078e02ff */
[----:B------:R-:W-:Y:S02]  /*18a20*/  IMAD.MOV.U32 R3, RZ, RZ, R15 ;  /* 0x000000ffff037224 */ /* 0x000fe400078e000f */
[C---:B------:R-:W-:Y:S02]  /*18a30*/  IMAD R5, R4.reuse, c[0x0][0x514], R5 ;  /* 0x0001450004057a24 */ /* 0x040fe400078e0205 */
[----:B------:R-:W-:-:S05]  /*18a40*/  IMAD.WIDE.U32 R2, R4, c[0x0][0x510], R2 ;  /* 0x0001440004027a25 */ /* 0x000fca00078e0002 */
[----:B------:R-:W-:Y:S02]  /*18a50*/  IADD3 R15, R3, R5, RZ ;  /* 0x00000005030f7210 */ /* 0x000fe40007ffe0ff */
.L_x_21613:
[----:B------:R-:W2:Y:S01]  /*18a60*/  LDG.E R17, [R16.64] ;  /* 0x0000002410117981 */ /* 0x000ea2000c1e1900 */
[----:B------:R-:W-:-:S04]  /*18a70*/  LEA R4, P0, R2, c[0x0][0x520], 0x2 ;  /* 0x0001480002047a11 */ /* 0x000fc800078010ff */
[----:B------:R-:W-:-:S05]  /*18a80*/  LEA.HI.X R5, R2, c[0x0][0x524], R15, 0x2, P0 ;  /* 0x0001490002057a11 */ /* 0x000fca00000f140f */
[----:B--2---:R-:W-:Y:S01]  /*18a90*/  RED.E.ADD.F32.FTZ.RN.STRONG.GPU [R4.64], R17 ;  /* 0x000000110400798e */ /* 0x004fe2000c10e7a4 */
[----:B------:R-:W-:Y:S05]  /*18aa0*/  EXIT ;  /* 0x000000000000794d */ /* 0x000fea0003800000 */
        .weak           $__internal_46_$__cuda_sm20_div_u64
        .type           $__internal_46_$__cuda_sm20_div_u64,@function
        .size           $__internal_46_$__cuda_sm20_div_u64,($__internal_47_$__cuda_sm20_rem_u64 - $__internal_46_$__cuda_sm20_div_u64)
$__internal_46_$__cuda_sm20_div_u64:
        /* <DEDUP_REMOVED lines=68> */
[----:B------:R-:W-:Y:S05]  /*18ef0*/  RET.REL.NODEC R4 `(_ZN2at6native24index_elementwise_kernelILi128ELi4EZNS0_20cuda_take_put_kernelIflZZZZZNS0_10put_kernelERNS_14TensorIteratorERKNS_10TensorBaseEbENKUlvE_clEvENKUlvE5_clEvENKUlvE_clEvENKUlvE0_clEvEUlRflE_EEvS4_S7_RKT1_EUliE_EEvlSE_) ;  /* 0xfffe710004007950 */ /* 0x000fea0003c3ffff */
        .weak           $__internal_47_$__cuda_sm20_rem_u64
        .type           $__internal_47_$__cuda_sm20_rem_u64,@function
        .size           $__internal_47_$__cuda_sm20_rem_u64,(.L_x_27413 - $__internal_47_$__cuda_sm20_rem_u64)
$__internal_47_$__cuda_sm20_rem_u64:
        /* <DEDUP_REMOVED lines=63> */
[----:B------:R-:W-:Y:S06]  /*192f0*/  RET.REL.NODEC R4 `(_ZN2at6native24index_elementwise_kernelILi128ELi4EZNS0_20cuda_take_put_kernelIflZZZZZNS0_10put_kernelERNS_14TensorIteratorERKNS_10TensorBaseEbENKUlvE_clEvENKUlvE5_clEvENKUlvE_clEvENKUlvE0_clEvEUlRflE_EEvS4_S7_RKT1_EUliE_EEvlSE_) ;  /* 0xfffe6d0004007950 */ /* 0x000fec0003c3ffff */
.L_x_21689:
        /* <DEDUP_REMOVED lines=16> */
.L_x_27413:


//--------------------- .text._ZN2at6native24index_elementwise_kernelILi128ELi4EZNS0_20cuda_take_put_kernelIfiZZZZZNS0_10put_kernelERNS_14TensorIteratorERKNS_10TensorBaseEbENKUlvE_clEvENKUlvE5_clEvENKUlvE_clEvENKUlvE_clEvEUlRfiE0_EEvS4_S7_RKT1_EUliE_EEvlSE_ --------------------------
	.section	.text._ZN2at6native24index_elementwise_kernelILi128ELi4EZNS0_20cuda_take_put_kernelIfiZZZZZNS0_10put_kernelERNS_14TensorIteratorERKNS_10TensorBaseEbENKUlvE_clEvENKUlvE5_clEvENKUlvE_clEvENKUlvE_clEvEUlRfiE0_EEvS4_S7_RKT1_EUliE_EEvlSE_,"ax",@progbits
	.sectioninfo	@"SHI_REGISTERS=28"
	.align	128
        .global         _ZN2at6native24index_elementwise_kernelILi128ELi4EZNS0_20cuda_take_put_kernelIfiZZZZZNS0_10put_kernelERNS_14TensorIteratorERKNS_10TensorBaseEbENKUlvE_clEvENKUlvE5_clEvENKUlvE_clEvENKUlvE_clEvEUlRfiE0_EEvS4_S7_RKT1_EUliE_EEvlSE_
        .type           _ZN2at6native24index_elementwise_kernelILi128ELi4EZNS0_20cuda_take_put_kernelIfiZZZZZNS0_10put_kernelERNS_14TensorIteratorERKNS_10TensorBaseEbENKUlvE_clEvENKUlvE5_clEvENKUlvE_clEvENKUlvE_clEvEUlRfiE0_EEvS4_S7_RKT1_EUliE_EEvlSE_,@function
        .size           _ZN2at6native24index_elementwise_kernelILi128ELi4EZNS0_20cuda_take_put_kernelIfiZZZZZNS0_10put_kernelERNS_14TensorIteratorERKNS_10TensorBaseEbENKUlvE_clEvENKUlvE5_clEvENKUlvE_clEvENKUlvE_clEvEUlRfiE0_EEvS4_S7_RKT1_EUliE_EEvlSE_,(.L_x_27573 - _ZN2at6native24index_elementwise_kernelILi128ELi4EZNS0_20cuda_take_put_kernelIfiZZZZZNS0_10put_kernelERNS_14TensorIteratorERKNS_10TensorBaseEbENKUlvE_clEvENKUlvE5_clEvENKUlvE_clEvENKUlvE_clEvEUlRfiE0_EEvS4_S7_RKT1_EUliE_EEvlSE_)
        .other          _ZN2at6native24index_elementwise_kernelILi128ELi4EZNS0_20cuda_take_put_kernelIfiZZZZZNS0_10put_kernelERNS_14TensorIteratorERKNS_10TensorBaseEbENKUlvE_clEvENKUlvE5_clEvENKUlvE_clEvENKUlvE_clEvEUlRfiE0_EEvS4_S7_RKT1_EUliE_EEvlSE_,@"STO_CUDA_ENTRY STV_DEFAULT"
_ZN2at6native24index_elementwise_kernelILi128ELi4EZNS0_20cuda_take_put_kernelIfiZZZZZNS0_10put_kernelERNS_14TensorIteratorERKNS_10TensorBaseEbENKUlvE_clEvENKUlvE5_clEvENKUlvE_clEvENKUlvE_clEvEUlRfiE0_EEvS4_S7_RKT1_EUliE_EEvlSE_:
.text._ZN2at6native24index_elementwise_kernelILi128ELi4EZNS0_20cuda_take_put_kernelIfiZZZZZNS0_10put_kernelERNS_14TensorIteratorERKNS_10TensorBaseEbENKUlvE_clEvENKUlvE5_clEvENKUlvE_clEvENKUlvE_clEvEUlRfiE0_EEvS4_S7_RKT1_EUliE_EEvlSE_:
        /* <DEDUP_REMOVED lines=239> */
.L_x_21692:
        /* <DEDUP_REMOVED lines=33> */
.L_x_21694:
[----:B------:R-:W-:Y:S05]  /*1100*/  BSYNC B6 ;  /* 0x0000000000067941 */ /* 0x000fea0003800000 */
.L_x_21693:
        /* <DEDUP_REMOVED lines=209> */
.L_x_21695:
[----:B------:R-:W2:Y:S01]  /*1e20*/  LDG.E R19, [R18.64] ;  /* 0x0000002412137981 */ /* 0x000ea2000c1e1900 */
[----:B------:R-:W-:Y:S02]  /*1e30*/  MOV R2, 0x4 ;  /* 0x0000000400027802 */ /* 0x000fe40000000f00 */
[----:B------:R-:W-:-:S03]  /*1e40*/  LEA R22, R22, R25, 0x9 ;  /* 0x0000001916167211 */ /* 0x000fc600078e48ff */
[----:B------:R-:W-:Y:S01]  /*1e50*/  IMAD.WIDE R2, R3, R2, c[0x0][0x510] ;  /* 0x0001440003027625 */ /* 0x000fe200078e0202 */
[----:B------:R-:W-:-:S04]  /*1e60*/  IADD3 R23, R22, 0x80, RZ ;  /* 0x0000008016177810 */ /* 0x000fc80007ffe0ff */
[----:B--2---:R0:W-:Y:S02]  /*1e70*/  STG.E [R2.64], R19 ;  /* 0x0000001302007986 */ /* 0x0041e4000c101924 */
[----:B0-----:R-:W-:Y:S01]  /*1e80*/  IMAD.MOV.U32 R2, RZ, RZ, R23 ;  /* 0x000000ffff027224 */ /* 0x001fe200078e0017 */
[----:B------:R-:W-:Y:S02]  /*1e90*/  MOV R3, RZ ;  /* 0x000000ff00037202 */ /* 0x000fe40000000f00 */
.L_x_21691:
[----:B------:R-:W-:Y:S05]  /*1ea0*/  BSYNC B7 ;  /* 0x0000000000077941 */ /* 0x000fea0003800000 */
.L_x_21690:
        /* <DEDUP_REMOVED lines=232> */
.L_x_21698:
        /* <DEDUP_REMOVED lines=33> */
.L_x_21700:
[----:B------:R-:W-:Y:S05]  /*2f40*/  BSYNC B6 ;  /* 0x0000000000067941 */ /* 0x000fea0003800000 */
.L_x_21699:
        /* <DEDUP_REMOVED lines=209> */
.L_x_21701:
[----:B------:R-:W2:Y:S01]  /*3c60*/  LDG.E R19, [R18.64] ;  /* 0x0000002412137981 */ /* 0x000ea2000c1e1900 */
[----:B------:R-:W-:Y:S02]  /*3c70*/  MOV R2, 0x4 ;  /* 0x0000000400027802 */ /* 0x000fe40000000f00 */
[----:B------:R-:W-:-:S03]  /*3c80*/  IADD3 R23, R23, 0x80, RZ ;  /* 0x0000008017177810 */ /* 0x000fc60007ffe0ff */
[----:B------:R-:W-:-:S05]  /*3c90*/  IMAD.WIDE R2, R3, R2, c[0x0][0x510] ;  /* 0x0001440003027625 */ /* 0x000fca00078e0202 */
[----:B--2---:R0:W-:Y:S02]  /*3ca0*/  STG.E [R2.64], R19 ;  /* 0x0000001302007986 */ /* 0x0041e4000c101924 */
[----:B0-----:R-:W-:Y:S01]  /*3cb0*/  IMAD.MOV.U32 R2, RZ, RZ, R23 ;  /* 0x000000ffff027224 */ /* 0x001fe200078e0017 */
[----:B------:R-:W-:Y:S02]  /*3cc0*/  MOV R3, RZ ;  /* 0x000000ff00037202 */ /* 0x000fe40000000f00 */
.L_x_21697:
[----:B------:R-:W-:Y:S05]  /*3cd0*/  BSYNC B7 ;  /* 0x0000000000077941 */ /* 0x000fea0003800000 */
.L_x_21696:
        /* <DEDUP_REMOVED lines=232> */
.L_x_21704:
        /* <DEDUP_REMOVED lines=33> */
.L_x_21706:
[----:B------:R-:W-:Y:S05]  /*4d70*/  BSYNC B6 ;  /* 0x0000000000067941 */ /* 0x000fea0003800000 */
.L_x_21705:
        /* <DEDUP_REMOVED lines=209> */
.L_x_21707:
[----:B------:R-:W2:Y:S01]  /*5a90*/  LDG.E R19, [R18.64] ;  /* 0x0000002412137981 */ /* 0x000ea2000c1e1900 */
[----:B------:R-:W-:Y:S02]  /*5aa0*/  MOV R2, 0x4 ;  /* 0x0000000400027802 */ /* 0x000fe40000000f00 */
[----:B------:R-:W-:-:S03]  /*5ab0*/  IADD3 R23, R23, 0x80, RZ ;  /* 0x0000008017177810 */ /* 0x000fc60007ffe0ff */
[----:B------:R-:W-:-:S05]  /*5ac0*/  IMAD.WIDE R2, R3, R2, c[0x0][0x510] ;  /* 0x0001440003027625 */ /* 0x000fca00078e0202 */
[----:B--2---:R0:W-:Y:S02]  /*5ad0*/  STG.E [R2.64], R19 ;  /* 0x0000001302007986 */ /* 0x0041e4000c101924 */
[----:B0-----:R-:W-:Y:S02]  /*5ae0*/  MOV R2, R23 ;  /* 0x0000001700027202 */ /* 0x001fe40000000f00 */
[----:B------:R-:W-:Y:S02]  /*5af0*/  MOV R3, RZ ;  /* 0x000000ff00037202 */ /* 0x000fe40000000f00 */
.L_x_21703:
[----:B------:R-:W-:Y:S05]  /*5b00*/  BSYNC B7 ;  /* 0x0000000000077941 */ /* 0x000fea0003800000 */
.L_x_21702:
        /* <DEDUP_REMOVED lines=231> */
.L_x_21708:
        /* <DEDUP_REMOVED lines=33> */
.L_x_21710:
[----:B------:R-:W-:Y:S05]  /*6b90*/  BSYNC B6 ;  /* 0x0000000000067941 */ /* 0x000fea0003800000 */
.L_x_21709:
        /* <DEDUP_REMOVED lines=209> */
.L_x_21711:
[----:B------:R-:W2:Y:S01]  /*78b0*/  LDG.E R19, [R18.64] ;  /* 0x0000002412137981 */ /* 0x000ea2000c1e1900 */
[----:B------:R-:W-:-:S05]  /*78c0*/  MOV R2, 0x4 ;  /* 0x0000000400027802 */ /* 0x000fca0000000f00 */
[----:B------:R-:W-:-:S05]  /*78d0*/  IMAD.WIDE R2, R3, R2, c[0x0][0x510] ;  /* 0x0001440003027625 */ /* 0x000fca00078e0202 */
[----:B--2---:R-:W-:Y:S01]  /*78e0*/  STG.E [R2.64], R19 ;  /* 0x0000001302007986 */ /* 0x004fe2000c101924 */
[----:B------:R-:W-:Y:S05]  /*78f0*/  EXIT ;  /* 0x000000000000794d */ /* 0x000fea0003800000 */
.L_x_21712:
        /* <DEDUP_REMOVED lines=16> */
.L_x_27573:


//--------------------- .text._ZN2at6native24index_elementwise_kernelILi128ELi4EZNS0_20cuda_take_put_kernelIfiZZZZZNS0_10put_kernelERNS_14TensorIteratorERKNS_10TensorBaseEbENKUlvE_clEvENKUlvE5_clEvENKUlvE_clEvENKUlvE_clEvEUlRfiE_EEvS4_S7_RKT1_EUliE_EEvlSE_ --------------------------
	.section	.text._ZN2at6native24index_elementwise_kernelILi128ELi4EZNS0_20cuda_take_put_kernelIfiZZZZZNS0_10put_kernelERNS_14TensorIteratorERKNS_10TensorBaseEbENKUlvE_clEvENKUlvE5_clEvENKUlvE_clEvENKUlvE_clEvEUlRfiE_EEvS4_S7_RKT1_EUliE_EEvlSE_,"ax",@progbits
	.sectioninfo	@"SHI_REGISTERS=28"
	.align	128
        .global         _ZN2at6native24index_elementwise_kernelILi128ELi4EZNS0_20cuda_take_put_kernelIfiZZZZZNS0_10put_kernelERNS_14TensorIteratorERKNS_10TensorBaseEbENKUlvE_clEvENKUlvE5_clEvENKUlvE_clEvENKUlvE_clEvEUlRfiE_EEvS4_S7_RKT1_EUliE_EEvlSE_
        .type           _ZN2at6native24index_elementwise_kernelILi128ELi4EZNS0_20cuda_take_put_kernelIfiZZZZZNS0_10put_kernelERNS_14TensorIteratorERKNS_10TensorBaseEbENKUlvE_clEvENKUlvE5_clEvENKUlvE_clEvENKUlvE_clEvEUlRfiE_EEvS4_S7_RKT1_EUliE_EEvlSE_,@function
        .size           _ZN2at6native24index_elementwise_kernelILi128ELi4EZNS0_20cuda_take_put_kernelIfiZZZZZNS0_10put_kernelERNS_14TensorIteratorERKNS_10TensorBaseEbENKUlvE_clEvENKUlvE5_clEvENKUlvE_clEvENKUlvE_clEvEUlRfiE_EEvS4_S7_RKT1_EUliE_EEvlSE_,(.L_x_27574 - _ZN2at6native24index_elementwise_kernelILi128ELi4EZNS0_20cuda_take_put_kernelIfiZZZZZNS0_10put_kernelERNS_14TensorIteratorERKNS_10TensorBaseEbENKUlvE_clEvENKUlvE5_clEvENKUlvE_clEvENKUlvE_clEvEUlRfiE_EEvS4_S7_RKT1_EUliE_EEvlSE_)
        .other          _ZN2at6native24index_elementwise_kernelILi128ELi4EZNS0_20cuda_take_put_kernelIfiZZZZZNS0_10put_kernelERNS_14TensorIteratorERKNS_10TensorBaseEbENKUlvE_clEvENKUlvE5_clEvENKUlvE_clEvENKUlvE_clEvEUlRfiE_EEvS4_S7_RKT1_EUliE_EEvlSE_,@"STO_CUDA_ENTRY STV_DEFAULT"
_ZN2at6native24index_elementwise_kernelILi128ELi4EZNS0_20cuda_take_put_kernelIfiZZZZZNS0_10put_kernelERNS_14TensorIteratorERKNS_10TensorBaseEbENKUlvE_clEvENKUlvE5_clEvENKUlvE_clEvENKUlvE_clEvEUlRfiE_EEvS4_S7_RKT1_EUliE_EEvlSE_:
.text._ZN2at6native24index_elementwise_kernelILi128ELi4EZNS0_20cuda_take_put_kernelIfiZZZZZNS0_10put_kernelERNS_14TensorIteratorERKNS_10TensorBaseEbENKUlvE_clEvENKUlvE5_clEvENKUlvE_clEvENKUlvE_clEvEUlRfiE_EEvS4_S7_RKT1_EUliE_EEvlSE_:
        /* <DEDUP_REMOVED lines=239> */
.L_x_21715:
        /* <DEDUP_REMOVED lines=33> */
.L_x_21717:
[----:B------:R-:W-:Y:S05]  /*1100*/  BSYNC B6 ;  /* 0x0000000000067941 */ /* 0x000fea0003800000 */
.L_x_21716:
        /* <DEDUP_REMOVED lines=209> */
.L_x_21718:
[----:B------:R-:W2:Y:S01]  /*1e20*/  LDG.E R19, [R18.64] ;  /* 0x0000002412137981 */ /* 0x000ea2000c1e1900 */
[----:B------:R-:W-:Y:S02]  /*1e30*/  MOV R2, 0x4 ;  /* 0x0000000400027802 */ /* 0x000fe40000000f00 */
[----:B------:R-:W-:-:S03]  /*1e40*/  LEA R22, R22, R25, 0x9 ;  /* 0x0000001916167211 */ /* 0x000fc600078e48ff */
[----:B------:R-:W-:Y:S01]  /*1e50*/  IMAD.WIDE R2, R3, R2, c[0x0][0x518] ;  /* 0x0001460003027625 */ /* 0x000fe200078e0202 */
[----:B------:R-:W-:-:S04]  /*1e60*/  IADD3 R23, R22, 0x80, RZ ;  /* 0x0000008016177810 */ /* 0x000fc80007ffe0ff */
[----:B--2---:R0:W-:Y:S02]  /*1e70*/  RED.E.ADD.F32.FTZ.RN.STRONG.GPU [R2.64], R19 ;  /* 0x000000130200798e */ /* 0x0041e4000c10e7a4 */
[----:B0-----:R-:W-:Y:S01]  /*1e80*/  IMAD.MOV.U32 R2, RZ, RZ, R23 ;  /* 0x000000ffff027224 */ /* 0x001fe200078e0017 */
[----:B------:R-:W-:Y:S02]  /*1e90*/  MOV R3, RZ ;  /* 0x000000ff00037202 */ /* 0x000fe40000000f00 */
.L_x_21714:
[----:B------:R-:W-:Y:S05]  /*1ea0*/  BSYNC B7 ;  /* 0x0000000000077941 */ /* 0x000fea0003800000 */
.L_x_21713:
        /* <DEDUP_REMOVED lines=232> */
.L_x_21721:
        /* <DEDUP_REMOVED lines=33> */
.L_x_21723:
[----:B------:R-:W-:Y:S05]  /*2f40*/  BSYNC B6 ;  /* 0x0000000000067941 */ /* 0x000fea0003800000 */
.L_x_21722:
        /* <DEDUP_REMOVED lines=209> */
.L_x_21724:
[----:B------:R-:W2:Y:S01]  /*3c60*/  LDG.E R19, [R18.64] ;  /* 0x0000002412137981 */ /* 0x000ea2000c1e1900 */
[----:B------:R-:W-:Y:S02]  /*3c70*/  MOV R2, 0x4 ;  /* 0x0000000400027802 */ /* 0x000fe40000000f00 */
[----:B------:R-:W-:-:S03]  /*3c80*/  IADD3 R23, R23, 0x80, RZ ;  /* 0x0000008017177810 */ /* 0x000fc60007ffe0ff */
[----:B------:R-:W-:-:S05]  /*3c90*/  IMAD.WIDE R2, R3, R2, c[0x0][0x518] ;  /* 0x0001460003027625 */ /* 0x000fca00078e0202 */
[----:B--2---:R0:W-:Y:S02]  /*3ca0*/  RED.E.ADD.F32.FTZ.RN.STRONG.GPU [R2.64], R19 ;  /* 0x000000130200798e */ /* 0x0041e4000c10e7a4 */
[----:B0-----:R-:W-:Y:S01]  /*3cb0*/  IMAD.MOV.U32 R2, RZ, RZ, R23 ;  /* 0x000000ffff027224 */ /* 0x001fe200078e0017 */
[----:B------:R-:W-:Y:S02]  /*3cc0*/  MOV R3, RZ ;  /* 0x000000ff00037202 */ /* 0x000fe40000000f00 */
.L_x_21720:
[----:B------:R-:W-:Y:S05]  /*3cd0*/  BSYNC B7 ;  /* 0x0000000000077941 */ /* 0x000fea0003800000 */
.L_x_21719:
        /* <DEDUP_REMOVED lines=232> */
.L_x_21727:
        /* <DEDUP_REMOVED lines=33> */
.L_x_21729:
[----:B------:R-:W-:Y:S05]  /*4d70*/  BSYNC B6 ;  /* 0x0000000000067941 */ /* 0x000fea0003800000 */
.L_x_21728:
        /* <DEDUP_REMOVED lines=209> */
.L_x_21730:
[----:B------:R-:W2:Y:S01]  /*5a90*/  LDG.E R19, [R18.64] ;  /* 0x0000002412137981 */ /* 0x000ea2000c1e1900 */
[----:B------:R-:W-:Y:S02]  /*5aa0*/  MOV R2, 0x4 ;  /* 0x0000000400027802 */ /* 0x000fe40000000f00 */
[----:B------:R-:W-:-:S03]  /*5ab0*/  IADD3 R23, R23, 0x80, RZ ;  /* 0x0000008017177810 */ /* 0x000fc60007ffe0ff */
[----:B------:R-:W-:-:S05]  /*5ac0*/  IMAD.WIDE R2, R3, R2, c[0x0][0x518] ;  /* 0x0001460003027625 */ /* 0x000fca00078e0202 */
[----:B--2---:R0:W-:Y:S02]  /*5ad0*/  RED.E.ADD.F32.FTZ.RN.STRONG.GPU [R2.64], R19 ;  /* 0x000000130200798e */ /* 0x0041e4000c10e7a4 */
[----:B0-----:R-:W-:Y:S02]  /*5ae0*/  MOV R2, R23 ;  /* 0x0000001700027202 */ /* 0x001fe40000000f00 */
[----:B------:R-:W-:Y:S02]  /*5af0*/  MOV R3, RZ ;  /* 0x000000ff00037202 */ /* 0x000fe40000000f00 */
.L_x_21726:
[----:B------:R-:W-:Y:S05]  /*5b00*/  BSYNC B7 ;  /* 0x0000000000077941 */ /* 0x000fea0003800000 */
.L_x_21725:
        /* <DEDUP_REMOVED lines=231> */
.L_x_21731:
        /* <DEDUP_REMOVED lines=33> */
.L_x_21733:
[----:B------:R-:W-:Y:S05]  /*6b90*/  BSYNC B6 ;  /* 0x0000000000067941 */ /* 0x000fea0003800000 */
.L_x_21732:
        /* <DEDUP_REMOVED lines=209> */
.L_x_21734:
[----:B------:R-:W2:Y:S01]  /*78b0*/  LDG.E R19, [R18.64] ;  /* 0x0000002412137981 */ /* 0x000ea2000c1e1900 */
[----:B------:R-:W-:-:S05]  /*78c0*/  MOV R2, 0x4 ;  /* 0x0000000400027802 */ /* 0x000fca0000000f00 */
[----:B------:R-:W-:-:S05]  /*78d0*/  IMAD.WIDE R2, R3, R2, c[0x0][0x518] ;  /* 0x0001460003027625 */ /* 0x000fca00078e0202 */
[----:B--2---:R-:W-:Y:S01]  /*78e0*/  RED.E.ADD.F32.FTZ.RN.STRONG.GPU [R2.64], R19 ;  /* 0x000000130200798e */ /* 0x004fe2000c10e7a4 */
[----:B------:R-:W-:Y:S05]  /*78f0*/  EXIT ;  /* 0x000000000000794d */ /* 0x000fea0003800000 */
.L_x_21735:
        /* <DEDUP_REMOVED lines=16> */
.L_x_27574:


//--------------------- .text._ZN2at6native24index_elementwise_kernelILi128ELi4EZNS0_20cuda_take_put_kernelIdlZZZZZNS0_10put_kernelERNS_14TensorIteratorERKNS_10TensorBaseEbENKUlvE_clEvENKUlvE4_clEvENKUlvE_clEvENKUlvE0_clEvEUlRdlE0_EEvS4_S7_RKT1_EUliE_EEvlSE_ --------------------------
	.section	.text._ZN2at6native24index_elementwise_kernelILi128ELi4EZNS0_20cuda_take_put_kernelIdlZZZZZNS0_10put_kernelERNS_14TensorIteratorERKNS_10TensorBaseEbENKUlvE_clEvENKUlvE4_clEvENKUlvE_clEvENKUlvE0_clEvEUlRdlE0_EEvS4_S7_RKT1_EUliE_EEvlSE_,"ax",@progbits
	.sectioninfo	@"SHI_REGISTERS=26"
	.align	128
        .global         _ZN2at6native24index_elementwise_kernelILi128ELi4EZNS0_20cuda_take_put_kernelIdlZZZZZNS0_10put_kernelERNS_14TensorIteratorERKNS_10TensorBaseEbENKUlvE_clEvENKUlvE4_clEvENKUlvE_clEvENKUlvE0_clEvEUlRdlE0_EEvS4_S7_RKT1_EUliE_EEvlSE_
        .type           _ZN2at6native24index_elementwise_kernelILi128ELi4EZNS0_20cuda_take_put_kernelIdlZZZZZNS0_10put_kernelERNS_14TensorIteratorERKNS_10TensorBaseEbENKUlvE_clEvENKUlvE4_clEvENKUlvE_clEvENKUlvE0_clEvEUlRdlE0_EEvS4_S7_RKT1_EUliE_EEvlSE_,@function
        .size           _ZN2at6native24index_elementwise_kernelILi128ELi4EZNS0_20cuda_take_put_kernelIdlZZZZZNS0_10put_kernelERNS_14TensorIteratorERKNS_10TensorBaseEbENKUlvE_clEvENKUlvE4_clEvENKUlvE_clEvENKUlvE0_clEvEUlRdlE0_EEvS4_S7_RKT1_EUliE_EEvlSE_,(.L_x_27415 - _ZN2at6native24index_elementwise_kernelILi128ELi4EZNS0_20cuda_take_put_kernelIdlZZZZZNS0_10put_kernelERNS_14TensorIteratorERKNS_10TensorBaseEbENKUlvE_clEvENKUlvE4_clEvENKUlvE_clEvENKUlvE0_clEvEUlRdlE0_EEvS4_S7_RKT1_EUliE_EEvlSE_)
        .other          _ZN2at6native24index_elementwise_kernelILi128ELi4EZNS0_20cuda_take_put_kernelIdlZZZZZNS0_10put_kernelERNS_14TensorIteratorERKNS_10TensorBaseEbENKUlvE_clEvENKUlvE4_clEvENKUlvE_clEvENKUlvE0_clEvEUlRdlE0_EEvS4_S7_RKT1_EUliE_EEvlSE_,@"STO_CUDA_ENTRY STV_DEFAULT"
_ZN2at6native24index_elementwise_kernelILi128ELi4EZNS0_20cuda_take_put_kernelIdlZZZZZNS0_10put_kernelERNS_14TensorIteratorERKNS_10TensorBaseEbENKUlvE_clEvENKUlvE4_clEvENKUlvE_clEvENKUlvE0_clEvEUlRdlE0_EEvS4_S7_RKT1_EUliE_EEvlSE_:
.text._ZN2at6native24index_elementwise_kernelILi128ELi4EZNS0_20cuda_take_put_kernelIdlZZZZZNS0_10put_kernelERNS_14TensorIteratorERKNS_10TensorBaseEbENKUlvE_clEvENKUlvE4_clEvENKUlvE_clEvENKUlvE0_clEvEUlRdlE0_EEvS4_S7_RKT1_EUliE_EEvlSE_:
        /* <DEDUP_REMOVED lines=240> */
.L_x_21738:
        /* <DEDUP_REMOVED lines=31> */
.L_x_21740:
[----:B------:R-:W-:Y:S05]  /*10f0*/  BSYNC B7 ;  /* 0x0000000000077941 */ /* 0x000fea0003800000 */
.L_x_21739:
        /* <DEDUP_REMOVED lines=21> */
[----:B------:R-:W-:Y:S05]  /*1250*/  CALL.REL.NOINC `($__internal_48_$__cuda_sm20_div_u64) ;  /* 0x0001785000007944 */ /* 0x000fea0003c00000 */
        /* <DEDUP_REMOVED lines=10> */
.L_x_21743:
        /* <DEDUP_REMOVED lines=22> */
.L_x_21744:
[----:B------:R-:W-:Y:S05]  /*1460*/  BSYNC B0 ;  /* 0x0000000000007941 */ /* 0x000fea0003800000 */
.L_x_21742:
        /* <DEDUP_REMOVED lines=16> */
[----:B------:R-:W-:Y:S05]  /*1570*/  CALL.REL.NOINC `($__internal_48_$__cuda_sm20_div_u64) ;  /* 0x0001753000007944 */ /* 0x000fea0003c00000 */
        /* <DEDUP_REMOVED lines=11> */
.L_x_21746:
        /* <DEDUP_REMOVED lines=23> */
.L_x_21747:
[----:B------:R-:W-:Y:S05]  /*17a0*/  BSYNC B0 ;  /* 0x0000000000007941 */ /* 0x000fea0003800000 */
.L_x_21745:
        /* <DEDUP_REMOVED lines=17> */
[----:B------:R-:W-:Y:S05]  /*18c0*/  CALL.REL.NOINC `($__internal_48_$__cuda_sm20_div_u64) ;  /* 0x000171e000007944 */ /* 0x000fea0003c00000 */
        /* <DEDUP_REMOVED lines=11> */
.L_x_21749:
        /* <DEDUP_REMOVED lines=23> */
.L_x_21750:
[----:B------:R-:W-:Y:S05]  /*1af0*/  BSYNC B0 ;  /* 0x0000000000007941 */ /* 0x000fea0003800000 */
.L_x_21748:
        /* <DEDUP_REMOVED lines=29> */
.L_x_21752:
        /* <DEDUP_REMOVED lines=23> */
.L_x_21753:
[----:B------:R-:W-:Y:S05]  /*1e40*/  BSYNC B0 ;  /* 0x0000000000007941 */ /* 0x000fea0003800000 */
.L_x_21751:
        /* <DEDUP_REMOVED lines=29> */
.L_x_21755:
        /* <DEDUP_REMOVED lines=23> */
.L_x_21756:
[----:B------:R-:W-:Y:S05]  /*2190*/  BSYNC B0 ;  /* 0x0000000000007941 */ /* 0x000fea0003800000 */
.L_x_21754:
        /* <DEDUP_REMOVED lines=29> */
.L_x_21758:
        /* <DEDUP_REMOVED lines=23> */
.L_x_21759:
[----:B------:R-:W-:Y:S05]  /*24e0*/  BSYNC B0 ;  /* 0x0000000000007941 */ /* 0x000fea0003800000 */
.L_x_21757:
        /* <DEDUP_REMOVED lines=29> */
.L_x_21761:
        /* <DEDUP_REMOVED lines=23> */
.L_x_21762:
[----:B------:R-:W-:Y:S05]  /*2830*/  BSYNC B0 ;  /* 0x0000000000007941 */ /* 0x000fea0003800000 */
.L_x_21760:
        /* <DEDUP_REMOVED lines=29> */
.L_x_21764:
        /* <DEDUP_REMOVED lines=23> */
.L_x_21765:
[----:B------:R-:W-:Y:S05]  /*2b80*/  BSYNC B0 ;  /* 0x0000000000007941 */ /* 0x000fea0003800000 */
.L_x_21763:
        /* <DEDUP_REMOVED lines=29> */
.L_x_21767:
        /* <DEDUP_REMOVED lines=23> */
.L_x_21768:
[----:B------:R-:W-:Y:S05]  /*2ed0*/  BSYNC B0 ;  /* 0x0000000000007941 */ /* 0x000fea0003800000 */
.L_x_21766:
        /* <DEDUP_REMOVED lines=29> */
.L_x_21770:
        /* <DEDUP_REMOVED lines=23> */
.L_x_21771:
[----:B------:R-:W-:Y:S05]  /*3220*/  BSYNC B0 ;  /* 0x0000000000007941 */ /* 0x000fea0003800000 */
.L_x_21769:
        /* <DEDUP_REMOVED lines=29> */
.L_x_21773:
        /* <DEDUP_REMOVED lines=23> */
.L_x_21774:
[----:B------:R-:W-:Y:S05]  /*3570*/  BSYNC B0 ;  /* 0x0000000000007941 */ /* 0x000fea0003800000 */
.L_x_21772:
        /* <DEDUP_REMOVED lines=29> */
.L_x_21776:
        /* <DEDUP_REMOVED lines=23> */
.L_x_21777:
[----:B------:R-:W-:Y:S05]  /*38c0*/  BSYNC B0 ;  /* 0x0000000000007941 */ /* 0x000fea0003800000 */
.L_x_21775:
        /* <DEDUP_REMOVED lines=29> */
.L_x_21779:
        /* <DEDUP_REMOVED lines=23> */
.L_x_21780:
[----:B------:R-:W-:Y:S05]  /*3c10*/  BSYNC B0 ;  /* 0x0000000000007941 */ /* 0x000fea0003800000 */
.L_x_21778:
        /* <DEDUP_REMOVED lines=29> */
.L_x_21782:
        /* <DEDUP_REMOVED lines=23> */
.L_x_21783:
[----:B------:R-:W-:Y:S05]  /*3f60*/  BSYNC B0 ;  /* 0x0000000000007941 */ /* 0x000fea0003800000 */
.L_x_21781:
        /* <DEDUP_REMOVED lines=29> */
.L_x_21785:
        /* <DEDUP_REMOVED lines=23> */
.L_x_21786:
[----:B------:R-:W-:Y:S05]  /*42b0*/  BSYNC B0 ;  /* 0x0000000000007941 */ /* 0x000fea0003800000 */
.L_x_21784:
        /* <DEDUP_REMOVED lines=29> */
.L_x_21788:
        /* <DEDUP_REMOVED lines=23> */
.L_x_21789:
[----:B------:R-:W-:Y:S05]  /*4600*/  BSYNC B0 ;  /* 0x0000000000007941 */ /* 0x000fea0003800000 */
.L_x_21787:
        /* <DEDUP_REMOVED lines=29> */
.L_x_21791:
        /* <DEDUP_REMOVED lines=23> */
.L_x_21792:
[----:B------:R-:W-:Y:S05]  /*4950*/  BSYNC B0 ;  /* 0x0000000000007941 */ /* 0x000fea0003800000 */
.L_x_21790:
        /* <DEDUP_REMOVED lines=29> */
.L_x_21794:
        /* <DEDUP_REMOVED lines=23> */
.L_x_21795:
[----:B------:R-:W-:Y:S05]  /*4ca0*/  BSYNC B0 ;  /* 0x0000000000007941 */ /* 0x000fea0003800000 */
.L_x_21793:
        /* <DEDUP_REMOVED lines=29> */
.L_x_21797:
        /* <DEDUP_REMOVED lines=23> */
.L_x_21798:
[----:B------:R-:W-:Y:S05]  /*4ff0*/  BSYNC B0 ;  /* 0x0000000000007941 */ /* 0x000fea0003800000 */
.L_x_21796:
        /* <DEDUP_REMOVED lines=29> */
.L_x_21800:
        /* <DEDUP_REMOVED lines=23> */
.L_x_21801:
[----:B------:R-:W-:Y:S05]  /*5340*/  BSYNC B0 ;  /* 0x0000000000007941 */ /* 0x000fea0003800000 */
.L_x_21799:
        /* <DEDUP_REMOVED lines=29> */
.L_x_21803:
        /* <DEDUP_REMOVED lines=23> */
.L_x_21804:
[----:B------:R-:W-:Y:S05]  /*5690*/  BSYNC B0 ;  /* 0x0000000000007941 */ /* 0x000fea0003800000 */
.L_x_21802:
        /* <DEDUP_REMOVED lines=29> */
.L_x_21806:
        /* <DEDUP_REMOVED lines=23> */
.L_x_21807:
[----:B------:R-:W-:Y:S05]  /*59e0*/  BSYNC B0 ;  /* 0x0000000000007941 */ /* 0x000fea0003800000 */
.L_x_21805:
        /* <DEDUP_REMOVED lines=29> */
.L_x_21809:
        /* <DEDUP_REMOVED lines=23> */
.L_x_21810:
[----:B------:R-:W-:Y:S05]  /*5d30*/  BSYNC B0 ;  /* 0x0000000000007941 */ /* 0x000fea0003800000 */
.L_x_21808:
        /* <DEDUP_REMOVED lines=27> */
.L_x_21812:
        /* <DEDUP_REMOVED lines=22> */
.L_x_21813:
[----:B------:R-:W-:Y:S05]  /*6050*/  BSYNC B0 ;  /* 0x0000000000007941 */ /* 0x000fea0003800000 */
.L_x_21811:
        /* <DEDUP_REMOVED lines=17> */
[----:B------:R-:W-:Y:S05]  /*6170*/  CALL.REL.NOINC `($__internal_49_$__cuda_sm20_rem_u64) ;  /* 0x00012d8000007944 */ /* 0x000fea0003c00000 */
[----:B------:R-:W-:Y:S01]  /*6180*/  IMAD.MOV.U32 R4, RZ, RZ, R0 ;  /* 0x000000ffff047224 */ /* 0x000fe200078e0000 */
[----:B------:R-:W-:Y:S01]  /*6190*/  MOV R5, R3 ;  /* 0x0000000300057202 */ /* 0x000fe20000000f00 */
[----:B------:R-:W-:Y:S05]  /*61a0*/  BRA `(.L_x_21816) ;  /* 0x0000013000007947 */ /* 0x000fea0003800000 */
.L_x_21815:
        /* <DEDUP_REMOVED lines=19> */
.L_x_21816:
[----:B------:R-:W-:Y:S05]  /*62e0*/  BSYNC B0 ;  /* 0x0000000000007941 */ /* 0x000fea0003800000 */
.L_x_21814:
[----:B------:R-:W-:Y:S01]  /*62f0*/  MOV R3, R15 ;  /* 0x0000000f00037202 */ /* 0x000fe20000000f00 */
[----:B------:R-:W-:-:S04]  /*6300*/  IMAD R5, R5, c[0x0][0x510], RZ ;  /* 0x0001440005057a24 */ /* 0x000fc800078e02ff */
[----:B------:R-:W-:-:S04]  /*6310*/  IMAD.WIDE.U32 R2, R4, c[0x0][0x510], R2 ;  /* 0x0001440004027a25 */ /* 0x000fc800078e0002 */
[----:B------:R-:W-:-:S04]  /*6320*/  IMAD R5, R4, c[0x0][0x514], R5 ;  /* 0x0001450004057a24 */ /* 0x000fc800078e0205 */
[----:B------:R-:W-:Y:S02]  /*6330*/  IMAD.IADD R15, R3, 0x1, R5 ;  /* 0x00000001030f7824 */ /* 0x000fe400078e0205 */
.L_x_21741:
[----:B------:R-:W-:-:S04]  /*6340*/  IADD3 R4, P0, R16, c[0x0][0x360], RZ ;  /* 0x0000d80010047a10 */ /* 0x000fc80007f1e0ff */
[----:B------:R-:W-:-:S06]  /*6350*/  IADD3.X R5, RZ, c[0x0][0x364], RZ, P0, !PT ;  /* 0x0000d900ff057a10 */ /* 0x000fcc00007fe4ff */
        /* <DEDUP_REMOVED lines=8> */
.L_x_21737:
[----:B------:R-:W-:Y:S05]  /*63e0*/  BSYNC B6 ;  /* 0x0000000000067941 */ /* 0x000fea0003800000 */
.L_x_21736:
        /* <DEDUP_REMOVED lines=232> */
.L_x_21819:
        /* <DEDUP_REMOVED lines=31> */
.L_x_21821:
[----:B------:R-:W-:Y:S05]  /*7460*/  BSYNC B7 ;  /* 0x0000000000077941 */ /* 0x000fea0003800000 */
.L_x_21820:
        /* <DEDUP_REMOVED lines=21> */
[----:B------:R-:W-:Y:S05]  /*75c0*/  CALL.REL.NOINC `($__internal_48_$__cuda_sm20_div_u64) ;  /* 0x000114e000007944 */ /* 0x000fea0003c00000 */
        /* <DEDUP_REMOVED lines=10> */
.L_x_21824:
        /* <DEDUP_REMOVED lines=22> */
.L_x_21825:
[----:B------:R-:W-:Y:S05]  /*77d0*/  BSYNC B0 ;  /* 0x0000000000007941 */ /* 0x000fea0003800000 */
.L_x_21823:
        /* <DEDUP_REMOVED lines=28> */
.L_x_21827:
        /* <DEDUP_REMOVED lines=23> */
.L_x_21828:
[----:B------:R-:W-:Y:S05]  /*7b10*/  BSYNC B0 ;  /* 0x0000000000007941 */ /* 0x000fea0003800000 */
.L_x_21826:
        /* <DEDUP_REMOVED lines=28> */
.L_x_21830:
        /* <DEDUP_REMOVED lines=23> */
.L_x_21831:
[----:B------:R-:W-:Y:S05]  /*7e50*/  BSYNC B0 ;  /* 0x0000000000007941 */ /* 0x000fea0003800000 */
.L_x_21829:
        /* <DEDUP_REMOVED lines=28> */
.L_x_21833:
        /* <DEDUP_REMOVED lines=23> */
.L_x_21834:
[----:B------:R-:W-:Y:S05]  /*8190*/  BSYNC B0 ;  /* 0x0000000000007941 */ /* 0x000fea0003800000 */
.L_x_21832:
        /* <DEDUP_REMOVED lines=28> */
.L_x_21836:
        /* <DEDUP_REMOVED lines=23> */
.L_x_21837:
[----:B------:R-:W-:Y:S05]  /*84d0*/  BSYNC B0 ;  /* 0x0000000000007941 */ /* 0x000fea0003800000 */
.L_x_21835:
        /* <DEDUP_REMOVED lines=28> */
.L_x_21839:
        /* <DEDUP_REMOVED lines=23> */
.L_x_21840:
[----:B------:R-:W-:Y:S05]  /*8810*/  BSYNC B0 ;  /* 0x0000000000007941 */ /* 0x000fea0003800000 */
.L_x_21838:
        /* <DEDUP_REMOVED lines=28> */
.L_x_21842:
        /* <DEDUP_REMOVED lines=23> */
.L_x_21843:
[----:B------:R-:W-:Y:S05]  /*8b50*/  BSYNC B0 ;  /* 0x0000000000007941 */ /* 0x000fea0003800000 */
.L_x_21841:
        /* <DEDUP_REMOVED lines=28> */
.L_x_21845:
        /* <DEDUP_REMOVED lines=23> */
.L_x_21846:
[----:B------:R-:W-:Y:S05]  /*8e90*/  BSYNC B0 ;  /* 0x0000000000007941 */ /* 0x000fea0003800000 */
.L_x_21844:
        /* <DEDUP_REMOVED lines=28> */
.L_x_21848:
        /* <DEDUP_REMOVED lines=23> */
.L_x_21849:
[----:B------:R-:W-:Y:S05]  /*91d0*/  BSYNC B0 ;  /* 0x0000000000007941 */ /* 0x000fea0003800000 */
.L_x_21847:
        /* <DEDUP_REMOVED lines=28> */
.L_x_21851:
        /* <DEDUP_REMOVED lines=23> */
.L_x_21852:
[----:B------:R-:W-:Y:S05]  /*9510*/  BSYNC B0 ;  /* 0x0000000000007941 */ /* 0x000fea0003800000 */
.L_x_21850:
        /* <DEDUP_REMOVED lines=28> */
.L_x_21854:
        /* <DEDUP_REMOVED lines=23> */
.L_x_21855:
[----:B------:R-:W-:Y:S05]  /*9850*/  BSYNC B0 ;  /* 0x0000000000007941 */ /* 0x000fea0003800000 */
.L_x_21853:
        /* <DEDUP_REMOVED lines=28> */
.L_x_21857:
        /* <DEDUP_REMOVED lines=23> */
.L_x_21858:
[----:B------:R-:W-:Y:S05]  /*9b90*/  BSYNC B0 ;  /* 0x0000000000007941 */ /* 0x000fea0003800000 */
.L_x_21856:
        /* <DEDUP_REMOVED lines=28> */
.L_x_21860:
        /* <DEDUP_REMOVED lines=23> */
.L_x_21861:
[----:B------:R-:W-:Y:S05]  /*9ed0*/  BSYNC B0 ;  /* 0x0000000000007941 */ /* 0x000fea0003800000 */
.L_x_21859:
        /* <DEDUP_REMOVED lines=28> */
.L_x_21863:
        /* <DEDUP_REMOVED lines=23> */
.L_x_21864:
[----:B------:R-:W-:Y:S05]  /*a210*/  BSYNC B0 ;  /* 0x0000000000007941 */ /* 0x000fea0003800000 */
.L_x_21862:
        /* <DEDUP_REMOVED lines=28> */
.L_x_21866:
        /* <DEDUP_REMOVED lines=23> */
.L_x_21867:
[----:B------:R-:W-:Y:S05]  /*a550*/  BSYNC B0 ;  /* 0x0000000000007941 */ /* 0x000fea0003800000 */
.L_x_21865:
        /* <DEDUP_REMOVED lines=28> */
.L_x_21869:
        /* <DEDUP_REMOVED lines=23> */
.L_x_21870:
[----:B------:R-:W-:Y:S05]  /*a890*/  BSYNC B0 ;  /* 0x0000000000007941 */ /* 0x000fea0003800000 */
.L_x_21868:
        /* <DEDUP_REMOVED lines=28> */
.L_x_21872:
        /* <DEDUP_REMOVED lines=23> */
.L_x_21873:
[----:B------:R-:W-:Y:S05]  /*abd0*/  BSYNC B0 ;  /* 0x0000000000007941 */ /* 0x000fea0003800000 */
.L_x_21871:
        /* <DEDUP_REMOVED lines=28> */
.L_x_21875:
        /* <DEDUP_REMOVED lines=23> */
.L_x_21876:
[----:B------:R-:W-:Y:S05]  /*af10*/  BSYNC B0 ;  /* 0x0000000000007941 */ /* 0x000fea0003800000 */
.L_x_21874:
        /* <DEDUP_REMOVED lines=28> */
.L_x_21878:
        /* <DEDUP_REMOVED lines=23> */
.L_x_21879:
[----:B------:R-:W-:Y:S05]  /*b250*/  BSYNC B0 ;  /* 0x0000000000007941 */ /* 0x000fea0003800000 */
.L_x_21877:
        /* <DEDUP_REMOVED lines=28> */
.L_x_21881:
        /* <DEDUP_REMOVED lines=23> */
.L_x_21882:
[----:B------:R-:W-:Y:S05]  /*b590*/  BSYNC B0 ;  /* 0x0000000000007941 */ /* 0x000fea0003800000 */
.L_x_21880:
        /* <DEDUP_REMOVED lines=28> */
.L_x_21884:
        /* <DEDUP_REMOVED lines=23> */
.L_x_21885:
[----:B------:R-:W-:Y:S05]  /*b8d0*/  BSYNC B0 ;  /* 0x0000000000007941 */ /* 0x000fea0003800000 */
.L_x_21883:
        /* <DEDUP_REMOVED lines=28> */
.L_x_21887:
        /* <DEDUP_REMOVED lines=23> */
.L_x_21888:
[----:B------:R-:W-:Y:S05]  /*bc10*/  BSYNC B0 ;  /* 0x0000000000007941 */ /* 0x000fea0003800000 */
.L_x_21886:
        /* <DEDUP_REMOVED lines=28> */
.L_x_21890:
        /* <DEDUP_REMOVED lines=23> */
.L_x_21891:
[----:B------:R-:W-:Y:S05]  /*bf50*/  BSYNC B0 ;  /* 0x0000000000007941 */ /* 0x000fea0003800000 */
.L_x_21889:
        /* <DEDUP_REMOVED lines=26> */
.L_x_21893:
        /* <DEDUP_REMOVED lines=22> */
.L_x_21894:
[----:B------:R-:W-:Y:S05]  /*c260*/  BSYNC B0 ;  /* 0x0000000000007941 */ /* 0x000fea0003800000 */
.L_x_21892:
        /* <DEDUP_REMOVED lines=16> */
[----:B------:R-:W-:Y:S05]  /*c370*/  CALL.REL.NOINC `($__internal_49_$__cuda_sm20_rem_u64) ;  /* 0x0000cb8000007944 */ /* 0x000fea0003c00000 */
[----:B------:R-:W-:Y:S01]  /*c380*/  MOV R4, R0 ;  /* 0x0000000000047202 */ /* 0x000fe20000000f00 */
[----:B------:R-:W-:Y:S01]  /*c390*/  IMAD.MOV.U32 R5, RZ, RZ, R3 ;  /* 0x000000ffff057224 */ /* 0x000fe200078e0003 */
[----:B------:R-:W-:Y:S05]  /*c3a0*/  BRA `(.L_x_21897) ;  /* 0x0000012000007947 */ /* 0x000fea0003800000 */
.L_x_21896:
        /* <DEDUP_REMOVED lines=18> */
.L_x_21897:
[----:B------:R-:W-:Y:S05]  /*c4d0*/  BSYNC B0 ;  /* 0x0000000000007941 */ /* 0x000fea0003800000 */
.L_x_21895:
[----:B------:R-:W-:Y:S02]  /*c4e0*/  IMAD R3, R5, c[0x0][0x510], RZ ;  /* 0x0001440005037a24 */ /* 0x000fe400078e02ff */
[----:B------:R-:W-:-:S04]  /*c4f0*/  IMAD.WIDE.U32 R12, R4, c[0x0][0x510], R12 ;  /* 0x00014400040c7a25 */ /* 0x000fc800078e000c */
[----:B------:R-:W-:-:S05]  /*c500*/  IMAD R3, R4, c[0x0][0x514], R3 ;  /* 0x0001450004037a24 */ /* 0x000fca00078e0203 */
[----:B------:R-:W-:Y:S02]  /*c510*/  IADD3 R13, R13, R3, RZ ;  /* 0x000000030d0d7210 */ /* 0x000fe40007ffe0ff */
.L_x_21822:
[----:B------:R-:W-:-:S05]  /*c520*/  IADD3 R4, P0, R16, c[0x0][0x360], RZ ;  /* 0x0000d80010047a10 */ /* 0x000fca0007f1e0ff */
[----:B------:R-:W-:-:S06]  /*c530*/  IMAD.X R5, RZ, RZ, c[0x0][0x364], P0 ;  /* 0x0000d900ff057624 */ /* 0x000fcc00000e06ff */
[----:B------:R-:W2:Y:S01]  /*c540*/  LDG.E.64 R4, [R4.64] ;  /* 0x0000002404047981 */ /* 0x000ea2000c1e1b00 */
[----:B------:R-:W-:Y:S02]  /*c550*/  LEA R6, P0, R12, c[0x0][0x518], 0x3 ;  /* 0x000146000c067a11 */ /* 0x000fe400078018ff */
[----:B------:R-:W-:Y:S02]  /*c560*/  IADD3 R2, R2, 0x80, RZ ;  /* 0x0000008002027810 */ /* 0x000fe40007ffe0ff */
[----:B------:R-:W-:-:S05]  /*c570*/  LEA.HI.X R7, R12, c[0x0][0x51c], R13, 0x3, P0 ;  /* 0x000147000c077a11 */ /* 0x000fca00000f1c0d */
[----:B--2---:R0:W-:Y:S02]  /*c580*/  STG.E.64 [R6.64], R4 ;  /* 0x0000000406007986 */ /* 0x0041e4000c101b24 */
[----:B0-----:R-:W-:Y:S01]  /*c590*/  MOV R4, R2 ;  /* 0x0000000200047202 */ /* 0x001fe20000000f00 */
[----:B------:R-:W-:Y:S02]  /*c5a0*/  IMAD.MOV.U32 R5, RZ, RZ, RZ ;  /* 0x000000ffff057224 */ /* 0x000fe400078e00ff */
.L_x_21818:
[----:B------:R-:W-:Y:S05]  /*c5b0*/  BSYNC B6 ;  /* 0x0000000000067941 */ /* 0x000fea0003800000 */
.L_x_21817:
        /* <DEDUP_REMOVED lines=232> */
.L_x_21900:
        /* <DEDUP_REMOVED lines=31> */
.L_x_21902:
[----:B------:R-:W-:Y:S05]  /*d630*/  BSYNC B7 ;  /* 0x0000000000077941 */ /* 0x000fea0003800000 */
.L_x_21901:
        /* <DEDUP_REMOVED lines=32> */
.L_x_21905:
        /* <DEDUP_REMOVED lines=22> */
.L_x_21906:
[----:B------:R-:W-:Y:S05]  /*d9a0*/  BSYNC B0 ;  /* 0x0000000000007941 */ /* 0x000fea0003800000 */
.L_x_21904:
        /* <DEDUP_REMOVED lines=28> */
.L_x_21908:
        /* <DEDUP_REMOVED lines=23> */
.L_x_21909:
[----:B------:R-:W-:Y:S05]  /*dce0*/  BSYNC B0 ;  /* 0x0000000000007941 */ /* 0x000fea0003800000 */
.L_x_21907:
        /* <DEDUP_REMOVED lines=28> */
.L_x_21911:
        /* <DEDUP_REMOVED lines=23> */
.L_x_21912:
[----:B------:R-:W-:Y:S05]  /*e020*/  BSYNC B0 ;  /* 0x0000000000007941 */ /* 0x000fea0003800000 */
.L_x_21910:
        /* <DEDUP_REMOVED lines=28> */
.L_x_21914:
        /* <DEDUP_REMOVED lines=23> */
.L_x_21915:
[----:B------:R-:W-:Y:S05]  /*e360*/  BSYNC B0 ;  /* 0x0000000000007941 */ /* 0x000fea0003800000 */
.L_x_21913:
        /* <DEDUP_REMOVED lines=28> */
.L_x_21917:
        /* <DEDUP_REMOVED lines=23> */
.L_x_21918:
[----:B------:R-:W-:Y:S05]  /*e6a0*/  BSYNC B0 ;  /* 0x0000000000007941 */ /* 0x000fea0003800000 */
.L_x_21916:
        /* <DEDUP_REMOVED lines=28> */
.L_x_21920:
        /* <DEDUP_REMOVED lines=23> */
.L_x_21921:
[----:B------:R-:W-:Y:S05]  /*e9e0*/  BSYNC B0 ;  /* 0x0000000000007941 */ /* 0x000fea0003800000 */
.L_x_21919:
        /* <DEDUP_REMOVED lines=28> */
.L_x_21923:
        /* <DEDUP_REMOVED lines=23> */
.L_x_21924:
[----:B------:R-:W-:Y:S05]  /*ed20*/  BSYNC B0 ;  /* 0x0000000000007941 */ /* 0x000fea0003800000 */
.L_x_21922:
        /* <DEDUP_REMOVED lines=28> */
.L_x_21926:
        /* <DEDUP_REMOVED lines=23> */
.L_x_21927:
[----:B------:R-:W-:Y:S05]  /*f060*/  BSYNC B0 ;  /* 0x0000000000007941 */ /* 0x000fea0003800000 */
.L_x_21925:
        /* <DEDUP_REMOVED lines=28> */
.L_x_21929:
        /* <DEDUP_REMOVED lines=23> */
.L_x_21930:
[----:B------:R-:W-:Y:S05]  /*f3a0*/  BSYNC B0 ;  /* 0x0000000000007941 */ /* 0x000fea0003800000 */
.L_x_21928:
        /* <DEDUP_REMOVED lines=28> */
.L_x_21932:
        /* <DEDUP_REMOVED lines=23> */
.L_x_21933:
[----:B------:R-:W-:Y:S05]  /*f6e0*/  BSYNC B0 ;  /* 0x0000000000007941 */ /* 0x000fea0003800000 */
.L_x_21931:
        /* <DEDUP_REMOVED lines=28> */
.L_x_21935:
        /* <DEDUP_REMOVED lines=23> */
.L_x_21936:
[----:B------:R-:W-:Y:S05]  /*fa20*/  BSYNC B0 ;  /* 0x0000000000007941 */ /* 0x000fea0003800000 */
.L_x_21934:
        /* <DEDUP_REMOVED lines=28> */
.L_x_21938:
        /* <DEDUP_REMOVED lines=23> */
.L_x_21939:
[----:B------:R-:W-:Y:S05]  /*fd60*/  BSYNC B0 ;  /* 0x0000000000007941 */ /* 0x000fea0003800000 */
.L_x_21937:
        /* <DEDUP_REMOVED lines=28> */
.L_x_21941:
        /* <DEDUP_REMOVED lines=23> */
.L_x_21942:
[----:B------:R-:W-:Y:S05]  /*100a0*/  BSYNC B0 ;  /* 0x0000000000007941 */ /* 0x000fea0003800000 */
.L_x_21940:
        /* <DEDUP_REMOVED lines=28> */
.L_x_21944:
        /* <DEDUP_REMOVED lines=23> */
.L_x_21945:
[----:B------:R-:W-:Y:S05]  /*103e0*/  BSYNC B0 ;  /* 0x0000000000007941 */ /* 0x000fea0003800000 */
.L_x_21943:
        /* <DEDUP_REMOVED lines=28> */
.L_x_21947:
        /* <DEDUP_REMOVED lines=23> */
.L_x_21948:
[----:B------:R-:W-:Y:S05]  /*10720*/  BSYNC B0 ;  /* 0x0000000000007941 */ /* 0x000fea0003800000 */
.L_x_21946:
        /* <DEDUP_REMOVED lines=28> */
.L_x_21950:
        /* <DEDUP_REMOVED lines=23> */
.L_x_21951:
[----:B------:R-:W-:Y:S05]  /*10a60*/  BSYNC B0 ;  /* 0x0000000000007941 */ /* 0x000fea0003800000 */
.L_x_21949:
        /* <DEDUP_REMOVED lines=28> */
.L_x_21953:
        /* <DEDUP_REMOVED lines=23> */
.L_x_21954:
[----:B------:R-:W-:Y:S05]  /*10da0*/  BSYNC B0 ;  /* 0x0000000000007941 */ /* 0x000fea0003800000 */
.L_x_21952:
        /* <DEDUP_REMOVED lines=28> */
.L_x_21956:
        /* <DEDUP_REMOVED lines=23> */
.L_x_21957:
[----:B------:R-:W-:Y:S05]  /*110e0*/  BSYNC B0 ;  /* 0x0000000000007941 */ /* 0x000fea0003800000 */
.L_x_21955:
        /* <DEDUP_REMOVED lines=28> */
.L_x_21959:
        /* <DEDUP_REMOVED lines=23> */
.L_x_21960:
[----:B------:R-:W-:Y:S05]  /*11420*/  BSYNC B0 ;  /* 0x0000000000007941 */ /* 0x000fea0003800000 */
.L_x_21958:
        /* <DEDUP_REMOVED lines=28> */
.L_x_21962:
        /* <DEDUP_REMOVED lines=23> */
.L_x_21963:
[----:B------:R-:W-:Y:S05]  /*11760*/  BSYNC B0 ;  /* 0x0000000000007941 */ /* 0x000fea0003800000 */
.L_x_21961:
        /* <DEDUP_REMOVED lines=28> */
.L_x_21965:
        /* <DEDUP_REMOVED lines=23> */
.L_x_21966:
[----:B------:R-:W-:Y:S05]  /*11aa0*/  BSYNC B0 ;  /* 0x0000000000007941 */ /* 0x000fea0003800000 */
.L_x_21964:
        /* <DEDUP_REMOVED lines=28> */
.L_x_21968:
        /* <DEDUP_REMOVED lines=23> */
.L_x_21969:
[----:B------:R-:W-:Y:S05]  /*11de0*/  BSYNC B0 ;  /* 0x0000000000007941 */ /* 0x000fea0003800000 */
.L_x_21967:
        /* <DEDUP_REMOVED lines=28> */
.L_x_21971:
        /* <DEDUP_REMOVED lines=23> */
.L_x_21972:
[----:B------:R-:W-:Y:S05]  /*12120*/  BSYNC B0 ;  /* 0x0000000000007941 */ /* 0x000fea0003800000 */
.L_x_21970:
        /* <DEDUP_REMOVED lines=26> */
.L_x_21974:
        /* <DEDUP_REMOVED lines=22> */
.L_x_21975:
[----:B------:R-:W-:Y:S05]  /*12430*/  BSYNC B0 ;  /* 0x0000000000007941 */ /* 0x000fea0003800000 */
.L_x_21973:
        /* <DEDUP_REMOVED lines=20> */
.L_x_21977:
        /* <DEDUP_REMOVED lines=18> */
.L_x_21978:
[----:B------:R-:W-:Y:S05]  /*126a0*/  BSYNC B0 ;  /* 0x0000000000007941 */ /* 0x000fea0003800000 */
.L_x_21976:
[----:B------:R-:W-:Y:S02]  /*126b0*/  IMAD R3, R5, c[0x0][0x510], RZ ;  /* 0x0001440005037a24 */ /* 0x000fe400078e02ff */
[----:B------:R-:W-:-:S04]  /*126c0*/  IMAD.WIDE.U32 R12, R4, c[0x0][0x510], R12 ;  /* 0x00014400040c7a25 */ /* 0x000fc800078e000c */
[----:B------:R-:W-:-:S05]  /*126d0*/  IMAD R3, R4, c[0x0][0x514], R3 ;  /* 0x0001450004037a24 */ /* 0x000fca00078e0203 */
[----:B------:R-:W-:Y:S02]  /*126e0*/  IADD3 R13, R13, R3, RZ ;  /* 0x000000030d0d7210 */ /* 0x000fe40007ffe0ff */
.L_x_21903:
        /* <DEDUP_REMOVED lines=9> */
.L_x_21899:
[----:B------:R-:W-:Y:S05]  /*12780*/  BSYNC B6 ;  /* 0x0000000000067941 */ /* 0x000fea0003800000 */
.L_x_21898:
        /* <DEDUP_REMOVED lines=231> */
.L_x_21979:
        /* <DEDUP_REMOVED lines=33> */
.L_x_21981:
[----:B------:R-:W-:Y:S05]  /*13810*/  BSYNC B6 ;  /* 0x0000000000067941 */ /* 0x000fea0003800000 */
.L_x_21980:
        /* <DEDUP_REMOVED lines=32> */
.L_x_21984:
        /* <DEDUP_REMOVED lines=23> */
.L_x_21985:
[----:B------:R-:W-:Y:S05]  /*13b90*/  BSYNC B0 ;  /* 0x0000000000007941 */ /* 0x000fea0003800000 */
.L_x_21983:
        /* <DEDUP_REMOVED lines=28> */
.L_x_21987:
        /* <DEDUP_REMOVED lines=23> */
.L_x_21988:
[----:B------:R-:W-:Y:S05]  /*13ed0*/  BSYNC B0 ;  /* 0x0000000000007941 */ /* 0x000fea0003800000 */
.L_x_21986:
        /* <DEDUP_REMOVED lines=29> */
.L_x_21990:
        /* <DEDUP_REMOVED lines=23> */
.L_x_21991:
[----:B------:R-:W-:Y:S05]  /*14220*/  BSYNC B0 ;  /* 0x0000000000007941 */ /* 0x000fea0003800000 */
.L_x_21989:
        /* <DEDUP_REMOVED lines=29> */
.L_x_21993:
        /* <DEDUP_REMOVED lines=23> */
.L_x_21994:
[----:B------:R-:W-:Y:S05]  /*14570*/  BSYNC B0 ;  /* 0x0000000000007941 */ /* 0x000fea0003800000 */
.L_x_21992:
        /* <DEDUP_REMOVED lines=29> */
.L_x_21996:
        /* <DEDUP_REMOVED lines=23> */
.L_x_21997:
[----:B------:R-:W-:Y:S05]  /*148c0*/  BSYNC B0 ;  /* 0x0000000000007941 */ /* 0x000fea0003800000 */
.L_x_21995:
        /* <DEDUP_REMOVED lines=29> */
.L_x_21999:
        /* <DEDUP_REMOVED lines=23> */
.L_x_22000:
[----:B------:R-:W-:Y:S05]  /*14c10*/  BSYNC B0 ;  /* 0x0000000000007941 */ /* 0x000fea0003800000 */
.L_x_21998:
        /* <DEDUP_REMOVED lines=29> */
.L_x_22002:
        /* <DEDUP_REMOVED lines=23> */
.L_x_22003:
[----:B------:R-:W-:Y:S05]  /*14f60*/  BSYNC B0 ;  /* 0x0000000000007941 */ /* 0x000fea0003800000 */
.L_x_22001:
        /* <DEDUP_REMOVED lines=29> */
.L_x_22005:
        /* <DEDUP_REMOVED lines=23> */
.L_x_22006:
[----:B------:R-:W-:Y:S05]  /*152b0*/  BSYNC B0 ;  /* 0x0000000000007941 */ /* 0x000fea0003800000 */
.L_x_22004:
        /* <DEDUP_REMOVED lines=29> */
.L_x_22008:
        /* <DEDUP_REMOVED lines=23> */
.L_x_22009:
[----:B------:R-:W-:Y:S05]  /*15600*/  BSYNC B0 ;  /* 0x0000000000007941 */ /* 0x000fea0003800000 */
.L_x_22007:
        /* <DEDUP_REMOVED lines=29> */
.L_x_22011:
        /* <DEDUP_REMOVED lines=23> */
.L_x_22012:
[----:B------:R-:W-:Y:S05]  /*15950*/  BSYNC B0 ;  /* 0x0000000000007941 */ /* 0x000fea0003800000 */
.L_x_22010:
        /* <DEDUP_REMOVED lines=29> */
.L_x_22014:
        /* <DEDUP_REMOVED lines=23> */
.L_x_22015:
[----:B------:R-:W-:Y:S05]  /*15ca0*/  BSYNC B0 ;  /* 0x0000000000007941 */ /* 0x000fea0003800000 */
.L_x_22013:
        /* <DEDUP_REMOVED lines=29> */
.L_x_22017:
        /* <DEDUP_REMOVED lines=23> */
.L_x_22018:
[----:B------:R-:W-:Y:S05]  /*15ff0*/  BSYNC B0 ;  /* 0x0000000000007941 */ /* 0x000fea0003800000 */
.L_x_22016:
        /* <DEDUP_REMOVED lines=29> */
.L_x_22020:
        /* <DEDUP_REMOVED lines=23> */
.L_x_22021:
[----:B------:R-:W-:Y:S05]  /*16340*/  BSYNC B0 ;  /* 0x0000000000007941 */ /* 0x000fea0003800000 */
.L_x_22019:
        /* <DEDUP_REMOVED lines=29> */
.L_x_22023:
        /* <DEDUP_REMOVED lines=23> */
.L_x_22024:
[----:B------:R-:W-:Y:S05]  /*16690*/  BSYNC B0 ;  /* 0x0000000000007941 */ /* 0x000fea0003800000 */
.L_x_22022:
        /* <DEDUP_REMOVED lines=29> */
.L_x_22026:
        /* <DEDUP_REMOVED lines=23> */
.L_x_22027:
[----:B------:R-:W-:Y:S05]  /*169e0*/  BSYNC B0 ;  /* 0x0000000000007941 */ /* 0x000fea0003800000 */
.L_x_22025:
        /* <DEDUP_REMOVED lines=29> */
.L_x_22029:
        /* <DEDUP_REMOVED lines=23> */
.L_x_22030:
[----:B------:R-:W-:Y:S05]  /*16d30*/  BSYNC B0 ;  /* 0x0000000000007941 */ /* 0x000fea0003800000 */
.L_x_22028:
        /* <DEDUP_REMOVED lines=29> */
.L_x_22032:
        /* <DEDUP_REMOVED lines=23> */
.L_x_22033:
[----:B------:R-:W-:Y:S05]  /*17080*/  BSYNC B0 ;  /* 0x0000000000007941 */ /* 0x000fea0003800000 */
.L_x_22031:
        /* <DEDUP_REMOVED lines=29> */
.L_x_22035:
        /* <DEDUP_REMOVED lines=23> */
.L_x_22036:
[----:B------:R-:W-:Y:S05]  /*173d0*/  BSYNC B0 ;  /* 0x0000000000007941 */ /* 0x000fea0003800000 */
.L_x_22034:
        /* <DEDUP_REMOVED lines=29> */
.L_x_22038:
        /* <DEDUP_REMOVED lines=23> */
.L_x_22039:
[----:B------:R-:W-:Y:S05]  /*17720*/  BSYNC B0 ;  /* 0x0000000000007941 */ /* 0x000fea0003800000 */
.L_x_22037:
        /* <DEDUP_REMOVED lines=29> */
.L_x_22041:
        /* <DEDUP_REMOVED lines=23> */
.L_x_22042:
[----:B------:R-:W-:Y:S05]  /*17a70*/  BSYNC B0 ;  /* 0x0000000000007941 */ /* 0x000fea0003800000 */
.L_x_22040:
        /* <DEDUP_REMOVED lines=29> */
.L_x_22044:
        /* <DEDUP_REMOVED lines=23> */
.L_x_22045:
[----:B------:R-:W-:Y:S05]  /*17dc0*/  BSYNC B0 ;  /* 0x0000000000007941 */ /* 0x000fea0003800000 */
.L_x_22043:
        /* <DEDUP_REMOVED lines=29> */
.L_x_22047:
        /* <DEDUP_REMOVED lines=23> */
.L_x_22048:
[----:B------:R-:W-:Y:S05]  /*18110*/  BSYNC B0 ;  /* 0x0000000000007941 */ /* 0x000fea0003800000 */
.L_x_22046:
        /* <DEDUP_REMOVED lines=29> */
.L_x_22050:
        /* <DEDUP_REMOVED lines=23> */
.L_x_22051:
[----:B------:R-:W-:Y:S05]  /*18460*/  BSYNC B0 ;  /* 0x0000000000007941 */ /* 0x000fea0003800000 */
.L_x_22049:
        /* <DEDUP_REMOVED lines=27> */
.L_x_22053:
        /* <DEDUP_REMOVED lines=22> */
.L_x_22054:
[----:B------:R-:W-:Y:S05]  /*18780*/  BSYNC B0 ;  /* 0x0000000000007941 */ /* 0x000fea0003800000 */
.L_x_22052:
        /* <DEDUP_REMOVED lines=21> */
.L_x_22056:
        /* <DEDUP_REMOVED lines=18> */
.L_x_22057:
[----:B------:R-:W-:Y:S05]  /*18a00*/  BSYNC B0 ;  /* 0x0000000000007941 */ /* 0x000fea0003800000 */
.L_x_22055:
[----:B------:R-:W-:Y:S02]  /*18a10*/  IMAD R5, R5, c[0x0][0x510], RZ ;  /* 0x0001440005057a24 */ /* 0x000fe400078e02ff */
[----:B------:R-:W-:Y:S02]  /*18a20*/  IMAD.MOV.U32 R3, RZ, RZ, R15 ;  /* 0x000000ffff037224 */ /* 0x000fe400078e000f */
[C---:B------:R-:W-:Y:S02]  /*18a30*/  IMAD R5, R4.reuse, c[0x0][0x514], R5 ;  /* 0x0001450004057a24 */ /* 0x040fe400078e0205 */
[----:B------:R-:W-:-:S05]  /*18a40*/  IMAD.WIDE.U32 R2, R4, c[0x0][0x510], R2 ;  /* 0x0001440004027a25 */ /* 0x000fca00078e0002 */
[----:B------:R-:W-:Y:S02]  /*18a50*/  IADD3 R15, R3, R5, RZ ;  /* 0x00000005030f7210 */ /* 0x000fe40007ffe0ff */
.L_x_21982:
[----:B------:R-:W2:Y:S01]  /*18a60*/  LDG.E.64 R16, [R16.64] ;  /* 0x0000002410107981 */ /* 0x000ea2000c1e1b00 */
[----:B------:R-:W-:-:S04]  /*18a70*/  LEA R4, P0, R2, c[0x0][0x518], 0x3 ;  /* 0x0001460002047a11 */ /* 0x000fc800078018ff */
[----:B------:R-:W-:-:S05]  /*18a80*/  LEA.HI.X R5, R2, c[0x0][0x51c], R15, 0x3, P0 ;  /* 0x0001470002057a11 */ /* 0x000fca00000f1c0f */
[----:B--2---:R-:W-:Y:S01]  /*18a90*/  STG.E.64 [R4.64], R16 ;  /* 0x0000001004007986 */ /* 0x004fe2000c101b24 */
[----:B------:R-:W-:Y:S05]  /*18aa0*/  EXIT ;  /* 0x000000000000794d */ /* 0x000fea0003800000 */
        .weak           $__internal_48_$__cuda_sm20_div_u64
        .type           $__internal_48_$__cuda_sm20_div_u64,@function
        .size           $__internal_48_$__cuda_sm20_div_u64,($__internal_49_$__cuda_sm20_rem_u64 - $__internal_48_$__cuda_sm20_div_u64)
$__internal_48_$__cuda_sm20_div_u64:
        /* <DEDUP_REMOVED lines=68> */
[----:B------:R-:W-:Y:S05]  /*18ef0*/  RET.REL.NODEC R4 `(_ZN2at6native24index_elementwise_kernelILi128ELi4EZNS0_20cuda_take_put_kernelIdlZZZZZNS0_10put_kernelERNS_14TensorIteratorERKNS_10TensorBaseEbENKUlvE_clEvENKUlvE4_clEvENKUlvE_clEvENKUlvE0_clEvEUlRdlE0_EEvS4_S7_RKT1_EUliE_EEvlSE_) ;  /* 0xfffe710004007950 */ /* 0x000fea0003c3ffff */
        .weak           $__internal_49_$__cuda_sm20_rem_u64
        .type           $__internal_49_$__cuda_sm20_rem_u64,@function
        .size           $__internal_49_$__cuda_sm20_rem_u64,(.L_x_27415 - $__internal_49_$__cuda_sm20_rem_u64)
$__internal_49_$__cuda_sm20_rem_u64:
        /* <DEDUP_REMOVED lines=63> */
[----:B------:R-:W-:Y:S06]  /*192f0*/  RET.REL.NODEC R4 `(_ZN2at6native24index_elementwise_kernelILi128ELi4EZNS0_20cuda_take_put_kernelIdlZZZZZNS0_10put_kernelERNS_14TensorIteratorERKNS_10TensorBaseEbENKUlvE_clEvENKUlvE4_clEvENKUlvE_clEvENKUlvE0_clEvEUlRdlE0_EEvS4_S7_RKT1_EUliE_EEvlSE_) ;  /* 0xfffe6d0004007950 */ /* 0x000fec0003c3ffff */
.L_x_22058:
        /* <DEDUP_REMOVED lines=16> */
.L_x_27415:


//--------------------- .text._ZN2at6native24index_elementwise_kernelILi128ELi4EZNS0_20cuda_take_put_kernelIdlZZZZZNS0_10put_kernelERNS_14TensorIteratorERKNS_10TensorBaseEbENKUlvE_clEvENKUlvE4_clEvENKUlvE_clEvENKUlvE0_clEvEUlRdlE_EEvS4_S7_RKT1_EUliE_EEvlSE_ --------------------------
	.section	.text._ZN2at6native24index_elementwise_kernelILi128ELi4EZNS0_20cuda_take_put_kernelIdlZZZZZNS0_10put_kernelERNS_14TensorIteratorERKNS_10TensorBaseEbENKUlvE_clEvENKUlvE4_clEvENKUlvE_clEvENKUlvE0_clEvEUlRdlE_EEvS4_S7_RKT1_EUliE_EEvlSE_,"ax",@progbits
	.sectioninfo	@"SHI_REGISTERS=26"
	.align	128
        .global         _ZN2at6native24index_elementwise_kernelILi128ELi4EZNS0_20cuda_take_put_kernelIdlZZZZZNS0_10put_kernelERNS_14TensorIteratorERKNS_10TensorBaseEbENKUlvE_clEvENKUlvE4_clEvENKUlvE_clEvENKUlvE0_clEvEUlRdlE_EEvS4_S7_RKT1_EUliE_EEvlSE_
        .type           _ZN2at6native24index_elementwise_kernelILi128ELi4EZNS0_20cuda_take_put_kernelIdlZZZZZNS0_10put_kernelERNS_14TensorIteratorERKNS_10TensorBaseEbENKUlvE_clEvENKUlvE4_clEvENKUlvE_clEvENKUlvE0_clEvEUlRdlE_EEvS4_S7_RKT1_EUliE_EEvlSE_,@function
        .size           _ZN2at6native24index_elementwise_kernelILi128ELi4EZNS0_20cuda_take_put_kernelIdlZZZZZNS0_10put_kernelERNS_14TensorIteratorERKNS_10TensorBaseEbENKUlvE_clEvENKUlvE4_clEvENKUlvE_clEvENKUlvE0_clEvEUlRdlE_EEvS4_S7_RKT1_EUliE_EEvlSE_,(.L_x_27417 - _ZN2at6native24index_elementwise_kernelILi128ELi4EZNS0_20cuda_take_put_kernelIdlZZZZZNS0_10put_kernelERNS_14TensorIteratorERKNS_10TensorBaseEbENKUlvE_clEvENKUlvE4_clEvENKUlvE_clEvENKUlvE0_clEvEUlRdlE_EEvS4_S7_RKT1_EUliE_EEvlSE_)
        .other          _ZN2at6native24index_elementwise_kernelILi128ELi4EZNS0_20cuda_take_put_kernelIdlZZZZZNS0_10put_kernelERNS_14TensorIteratorERKNS_10TensorBaseEbENKUlvE_clEvENKUlvE4_clEvENKUlvE_clEvENKUlvE0_clEvEUlRdlE_EEvS4_S7_RKT1_EUliE_EEvlSE_,@"STO_CUDA_ENTRY STV_DEFAULT"
_ZN2at6native24index_elementwise_kernelILi128ELi4EZNS0_20cuda_take_put_kernelIdlZZZZZNS0_10put_kernelERNS_14TensorIteratorERKNS_10TensorBaseEbENKUlvE_clEvENKUlvE4_clEvENKUlvE_clEvENKUlvE0_clEvEUlRdlE_EEvS4_S7_RKT1_EUliE_EEvlSE_:
.text._ZN2at6native24index_elementwise_kernelILi128ELi4EZNS0_20cuda_take_put_kernelIdlZZZZZNS0_10put_kernelERNS_14TensorIteratorERKNS_10TensorBaseEbENKUlvE_clEvENKUlvE4_clEvENKUlvE_clEvENKUlvE0_clEvEUlRdlE_EEvS4_S7_RKT1_EUliE_EEvlSE_:
        /* <DEDUP_REMOVED lines=240> */
.L_x_22061:
        /* <DEDUP_REMOVED lines=31> */
.L_x_22063:
[----:B------:R-:W-:Y:S05]  /*10f0*/  BSYNC B7 ;  /* 0x0000000000077941 */ /* 0x000fea0003800000 */
.L_x_22062:
        /* <DEDUP_REMOVED lines=21> */
[----:B------:R-:W-:Y:S05]  /*1250*/  CALL.REL.NOINC `($__internal_50_$__cuda_sm20_div_u64) ;  /* 0x0001785000007944 */ /* 0x000fea0003c00000 */
        /* <DEDUP_REMOVED lines=10> */
.L_x_22066:
        /* <DEDUP_REMOVED lines=22> */
.L_x_22067:
[----:B------:R-:W-:Y:S05]  /*1460*/  BSYNC B0 ;  /* 0x0000000000007941 */ /* 0x000fea0003800000 */
.L_x_22065:
        /* <DEDUP_REMOVED lines=16> */
[----:B------:R-:W-:Y:S05]  /*1570*/  CALL.REL.NOINC `($__internal_50_$__cuda_sm20_div_u64) ;  /* 0x0001753000007944 */ /* 0x000fea0003c00000 */
        /* <DEDUP_REMOVED lines=11> */
.L_x_22069:
        /* <DEDUP_REMOVED lines=23> */
.L_x_22070:
[----:B------:R-:W-:Y:S05]  /*17a0*/  BSYNC B0 ;  /* 0x0000000000007941 */ /* 0x000fea0003800000 */
.L_x_22068:
        /* <DEDUP_REMOVED lines=17> */
[----:B------:R-:W-:Y:S05]  /*18c0*/  CALL.REL.NOINC `($__internal_50_$__cuda_sm20_div_u64) ;  /* 0x000171e000007944 */ /* 0x000fea0003c00000 */
        /* <DEDUP_REMOVED lines=11> */
.L_x_22072:
        /* <DEDUP_REMOVED lines=23> */
.L_x_22073:
[----:B------:R-:W-:Y:S05]  /*1af0*/  BSYNC B0 ;  /* 0x0000000000007941 */ /* 0x000fea0003800000 */
.L_x_22071:
        /* <DEDUP_REMOVED lines=29> */
.L_x_22075:
        /* <DEDUP_REMOVED lines=23> */
.L_x_22076:
[----:B------:R-:W-:Y:S05]  /*1e40*/  BSYNC B0 ;  /* 0x0000000000007941 */ /* 0x000fea0003800000 */
.L_x_22074:
        /* <DEDUP_REMOVED lines=29> */
.L_x_22078:
        /* <DEDUP_REMOVED lines=23> */
.L_x_22079:
[----:B------:R-:W-:Y:S05]  /*2190*/  BSYNC B0 ;  /* 0x0000000000007941 */ /* 0x000fea0003800000 */
.L_x_22077:
        /* <DEDUP_REMOVED lines=29> */
.L_x_22081:
        /* <DEDUP_REMOVED lines=23> */
.L_x_22082:
[----:B------:R-:W-:Y:S05]  /*24e0*/  BSYNC B0 ;  /* 0x0000000000007941 */ /* 0x000fea0003800000 */
.L_x_22080:
        /* <DEDUP_REMOVED lines=29> */
.L_x_22084:
        /* <DEDUP_REMOVED lines=23> */
.L_x_22085:
[----:B------:R-:W-:Y:S05]  /*2830*/  BSYNC B0 ;  /* 0x0000000000007941 */ /* 0x000fea0003800000 */
.L_x_22083:
        /* <DEDUP_REMOVED lines=29> */
.L_x_22087:
        /* <DEDUP_REMOVED lines=23> */
.L_x_22088:
[----:B------:R-:W-:Y:S05]  /*2b80*/  BSYNC B0 ;  /* 0x0000000000007941 */ /* 0x000fea0003800000 */
.L_x_22086:
        /* <DEDUP_REMOVED lines=29> */
.L_x_22090:
        /* <DEDUP_REMOVED lines=23> */
.L_x_22091:
[----:B------:R-:W-:Y:S05]  /*2ed0*/  BSYNC B0 ;  /* 0x0000000000007941 */ /* 0x000fea0003800000 */
.L_x_22089:
        /* <DEDUP_REMOVED lines=29> */
.L_x_22093:
        /* <DEDUP_REMOVED lines=23> */
.L_x_22094:
[----:B------:R-:W-:Y:S05]  /*3220*/  BSYNC B0 ;  /* 0x0000000000007941 */ /* 0x000fea0003800000 */
.L_x_22092:
        /* <DEDUP_REMOVED lines=29> */
.L_x_22096:
        /* <DEDUP_REMOVED lines=23> */
.L_x_22097:
[----:B------:R-:W-:Y:S05]  /*3570*/  BSYNC B0 ;  /* 0x0000000000007941 */ /* 0x000fea0003800000 */
.L_x_22095:
        /* <DEDUP_REMOVED lines=29> */
.L_x_22099:
        /* <DEDUP_REMOVED lines=23> */
.L_x_22100:
[----:B------:R-:W-:Y:S05]  /*38c0*/  BSYNC B0 ;  /* 0x0000000000007941 */ /* 0x000fea0003800000 */
.L_x_22098:
        /* <DEDUP_REMOVED lines=29> */
.L_x_22102:
        /* <DEDUP_REMOVED lines=23> */
.L_x_22103:
[----:B------:R-:W-:Y:S05]  /*3c10*/  BSYNC B0 ;  /* 0x0000000000007941 */ /* 0x000fea0003800000 */
.L_x_22101:
        /* <DEDUP_REMOVED lines=29> */
.L_x_22105:
        /* <DEDUP_REMOVED lines=23> */
.L_x_22106:
[----:B------:R-:W-:Y:S05]  /*3f60*/  BSYNC B0 ;  /* 0x0000000000007941 */ /* 0x000fea0003800000 */
.L_x_22104:
        /* <DEDUP_REMOVED lines=29> */
.L_x_22108:
        /* <DEDUP_REMOVED lines=23> */
.L_x_22109:
[----:B------:R-:W-:Y:S05]  /*42b0*/  BSYNC B0 ;  /* 0x0000000000007941 */ /* 0x000fea0003800000 */
.L_x_22107:
        /* <DEDUP_REMOVED lines=29> */
.L_x_22111:
        /* <DEDUP_REMOVED lines=23> */
.L_x_22112:
[----:B------:R-:W-:Y:S05]  /*4600*/  BSYNC B0 ;  /* 0x0000000000007941 */ /* 0x000fea0003800000 */
.L_x_22110:
        /* <DEDUP_REMOVED lines=29> */
.L_x_22114:
        /* <DEDUP_REMOVED lines=23> */
.L_x_22115:
[----:B------:R-:W-:Y:S05]  /*4950*/  BSYNC B0 ;  /* 0x0000000000007941 */ /* 0x000fea0003800000 */
.L_x_22113:
        /* <DEDUP_REMOVED lines=29> */
.L_x_22117:
        /* <DEDUP_REMOVED lines=23> */
.L_x_22118:
[----:B------:R-:W-:Y:S05]  /*4ca0*/  BSYNC B0 ;  /* 0x0000000000007941 */ /* 0x000fea0003800000 */
.L_x_22116:
        /* <DEDUP_REMOVED lines=29> */
.L_x_22120:
        /* <DEDUP_REMOVED lines=23> */
.L_x_22121:
[----:B------:R-:W-:Y:S05]  /*4ff0*/  BSYNC B0 ;  /* 0x0000000000007941 */ /* 0x000fea0003800000 */
.L_x_22119:
        /* <DEDUP_REMOVED lines=29> */
.L_x_22123:
        /* <DEDUP_REMOVED lines=23> */
.L_x_22124:
[----:B------:R-:W-:Y:S05]  /*5340*/  BSYNC B0 ;  /* 0x0000000000007941 */ /* 0x000fea0003800000 */
.L_x_22122:
        /* <DEDUP_REMOVED lines=29> */
.L_x_22126:
        /* <DEDUP_REMOVED lines=23> */
.L_x_22127:
[----:B------:R-:W-:Y:S05]  /*5690*/  BSYNC B0 ;  /* 0x0000000000007941 */ /* 0x000fea0003800000 */
.L_x_22125:
        /* <DEDUP_REMOVED lines=29> */
.L_x_22129:
        /* <DEDUP_REMOVED lines=23> */
.L_x_22130:
[----:B------:R-:W-:Y:S05]  /*59e0*/  BSYNC B0 ;  /* 0x0000000000007941 */ /* 0x000fea0003800000 */
.L_x_22128:
        /* <DEDUP_REMOVED lines=29> */
.L_x_22132:
        /* <DEDUP_REMOVED lines=23> */
.L_x_22133:
[----:B------:R-:W-:Y:S05]  /*5d30*/  BSYNC B0 ;  /* 0x0000000000007941 */ /* 0x000fea0003800000 */
.L_x_22131:
        /* <DEDUP_REMOVED lines=27> */
.L_x_22135:
        /* <DEDUP_REMOVED lines=22> */
.L_x_22136:
[----:B------:R-:W-:Y:S05]  /*6050*/  BSYNC B0 ;  /* 0x0000000000007941 */ /* 0x000fea0003800000 */
.L_x_22134:
        /* <DEDUP_REMOVED lines=17> */
[----:B------:R-:W-:Y:S05]  /*6170*/  CALL.REL.NOINC `($__internal_51_$__cuda_sm20_rem_u64) ;  /* 0x00012d8000007944 */ /* 0x000fea0003c00000 */
[----:B------:R-:W-:Y:S01]  /*6180*/  IMAD.MOV.U32 R4, RZ, RZ, R0 ;  /* 0x000000ffff047224 */ /* 0x000fe200078e0000 */
[----:B------:R-:W-:Y:S01]  /*6190*/  MOV R5, R3 ;  /* 0x0000000300057202 */ /* 0x000fe20000000f00 */
[----:B------:R-:W-:Y:S05]  /*61a0*/  BRA `(.L_x_22139) ;  /* 0x0000013000007947 */ /* 0x000fea0003800000 */
.L_x_22138:
        /* <DEDUP_REMOVED lines=19> */
.L_x_22139:
[----:B------:R-:W-:Y:S05]  /*62e0*/  BSYNC B0 ;  /* 0x0000000000007941 */ /* 0x000fea0003800000 */
.L_x_22137:
[----:B------:R-:W-:Y:S01]  /*62f0*/  MOV R3, R15 ;  /* 0x0000000f00037202 */ /* 0x000fe20000000f00 */
[----:B------:R-:W-:-:S04]  /*6300*/  IMAD R5, R5, c[0x0][0x510], RZ ;  /* 0x0001440005057a24 */ /* 0x000fc800078e02ff */
[----:B------:R-:W-:-:S04]  /*6310*/  IMAD.WIDE.U32 R2, R4, c[0x0][0x510], R2 ;  /* 0x0001440004027a25 */ /* 0x000fc800078e0002 */
[----:B------:R-:W-:-:S04]  /*6320*/  IMAD R5, R4, c[0x0][0x514], R5 ;  /* 0x0001450004057a24 */ /* 0x000fc800078e0205 */
[----:B------:R-:W-:Y:S02]  /*6330*/  IMAD.IADD R15, R3, 0x1, R5 ;  /* 0x00000001030f7824 */ /* 0x000fe400078e0205 */
.L_x_22064:
[----:B------:R-:W-:-:S04]  /*6340*/  IADD3 R4, P0, R16, c[0x0][0x360], RZ ;  /* 0x0000d80010047a10 */ /* 0x000fc80007f1e0ff */
[----:B------:R-:W-:-:S06]  /*6350*/  IADD3.X R5, RZ, c[0x0][0x364], RZ, P0, !PT ;  /* 0x0000d900ff057a10 */ /* 0x000fcc00007fe4ff */
[----:B------:R-:W2:Y:S01]  /*6360*/  LDG.E.64 R4, [R4.64] ;  /* 0x0000002404047981 */ /* 0x000ea2000c1e1b00 */
[----:B------:R-:W-:-:S04]  /*6370*/  LEA R6, P0, R2, c[0x0][0x520], 0x3 ;  /* 0x0001480002067a11 */ /* 0x000fc800078018ff */
[----:B------:R-:W-:Y:S01]  /*6380*/  LEA.HI.X R7, R2, c[0x0][0x524], R15, 0x3, P0 ;  /* 0x0001490002077a11 */ /* 0x000fe200000f1c0f */
[----:B------:R-:W-:-:S05]  /*6390*/  IMAD R2, R22, 0x200, R17 ;  /* 0x0000020016027824 */ /* 0x000fca00078e0211 */
[----:B------:R-:W-:Y:S01]  /*63a0*/  IADD3 R2, R2, 0x80, RZ ;  /* 0x0000008002027810 */ /* 0x000fe20007ffe0ff */
[----:B--2---:R0:W-:Y:S03]  /*63b0*/  RED.E.ADD.F64.RN.STRONG.GPU [R6.64], R4 ;  /* 0x000000040600798e */ /* 0x0041e6000c10eda4 */
[----:B0-----:R-:W-:Y:S01]  /*63c0*/  MOV R4, R2 ;  /* 0x0000000200047202 */ /* 0x001fe20000000f00 */
[----:B------:R-:W-:Y:S02]  /*63d0*/  IMAD.MOV.U32 R5, RZ, RZ, RZ ;  /* 0x000000ffff057224 */ /* 0x000fe400078e00ff */
.L_x_22060:
[----:B------:R-:W-:Y:S05]  /*63e0*/  BSYNC B6 ;  /* 0x0000000000067941 */ /* 0x000fea0003800000 */
.L_x_22059:
        /* <DEDUP_REMOVED lines=232> */
.L_x_22142:
        /* <DEDUP_REMOVED lines=31> */
.L_x_22144:
[----:B------:R-:W-:Y:S05]  /*7460*/  BSYNC B7 ;  /* 0x0000000000077941 */ /* 0x000fea0003800000 */
.L_x_22143:
        /* <DEDUP_REMOVED lines=21> */
[----:B------:R-:W-:Y:S05]  /*75c0*/  CALL.REL.NOINC `($__internal_50_$__cuda_sm20_div_u64) ;  /* 0x000114e000007944 */ /* 0x000fea0003c00000 */
        /* <DEDUP_REMOVED lines=10> */
.L_x_22147:
        /* <DEDUP_REMOVED lines=22> */
.L_x_22148:
[----:B------:R-:W-:Y:S05]  /*77d0*/  BSYNC B0 ;  /* 0x0000000000007941 */ /* 0x000fea0003800000 */
.L_x_22146:
        /* <DEDUP_REMOVED lines=28> */
.L_x_22150:
        /* <DEDUP_REMOVED lines=23> */
.L_x_22151:
[----:B------:R-:W-:Y:S05]  /*7b10*/  BSYNC B0 ;  /* 0x0000000000007941 */ /* 0x000fea0003800000 */
.L_x_22149:
        /* <DEDUP_REMOVED lines=28> */
.L_x_22153:
        /* <DEDUP_REMOVED lines=23> */
.L_x_22154:
[----:B------:R-:W-:Y:S05]  /*7e50*/  BSYNC B0 ;  /* 0x0000000000007941 */ /* 0x000fea0003800000 */
.L_x_22152:
        /* <DEDUP_REMOVED lines=28> */
.L_x_22156:
        /* <DEDUP_REMOVED lines=23> */
.L_x_22157:
[----:B------:R-:W-:Y:S05]  /*8190*/  BSYNC B0 ;  /* 0x0000000000007941 */ /* 0x000fea0003800000 */
.L_x_22155:
        /* <DEDUP_REMOVED lines=28> */
.L_x_22159:
        /* <DEDUP_REMOVED lines=23> */
.L_x_22160:
[----:B------:R-:W-:Y:S05]  /*84d0*/  BSYNC B0 ;  /* 0x0000000000007941 */ /* 0x000fea0003800000 */
.L_x_22158:
        /* <DEDUP_REMOVED lines=28> */
.L_x_22162:
        /* <DEDUP_REMOVED lines=23> */
.L_x_22163:
[----:B------:R-:W-:Y:S05]  /*8810*/  BSYNC B0 ;  /* 0x0000000000007941 */ /* 0x000fea0003800000 */
.L_x_22161:
        /* <DEDUP_REMOVED lines=28> */
.L_x_22165:
        /* <DEDUP_REMOVED lines=23> */
.L_x_22166:
[----:B------:R-:W-:Y:S05]  /*8b50*/  BSYNC B0 ;  /* 0x0000000000007941 */ /* 0x000fea0003800000 */
.L_x_22164:
        /* <DEDUP_REMOVED lines=28> */
.L_x_22168:
        /* <DEDUP_REMOVED lines=23> */
.L_x_22169:
[----:B------:R-:W-:Y:S05]  /*8e90*/  BSYNC B0 ;  /* 0x0000000000007941 */ /* 0x000fea0003800000 */
.L_x_22167:
        /* <DEDUP_REMOVED lines=28> */
.L_x_22171:
        /* <DEDUP_REMOVED lines=23> */
.L_x_22172:
[----:B------:R-:W-:Y:S05]  /*91d0*/  BSYNC B0 ;  /* 0x0000000000007941 */ /* 0x000fea0003800000 */
.L_x_22170:
        /* <DEDUP_REMOVED lines=28> */
.L_x_22174:
        /* <DEDUP_REMOVED lines=23> */
.L_x_22175:
[----:B------:R-:W-:Y:S05]  /*9510*/  BSYNC B0 ;  /* 0x0000000000007941 */ /* 0x000fea0003800000 */
.L_x_22173:
        /* <DEDUP_REMOVED lines=28> */
.L_x_22177:
        /* <DEDUP_REMOVED lines=23> */
.L_x_22178:
[----:B------:R-:W-:Y:S05]  /*9850*/  BSYNC B0 ;  /* 0x0000000000007941 */ /* 0x000fea0003800000 */
.L_x_22176:
        /* <DEDUP_REMOVED lines=28> */
.L_x_22180:
        /* <DEDUP_REMOVED lines=23> */
.L_x_22181:
[----:B------:R-:W-:Y:S05]  /*9b90*/  BSYNC B0 ;  /* 0x0000000000007941 */ /* 0x000fea0003800000 */
.L_x_22179:
        /* <DEDUP_REMOVED lines=28> */
.L_x_22183:
        /* <DEDUP_REMOVED lines=23> */
.L_x_22184:
[----:B------:R-:W-:Y:S05]  /*9ed0*/  BSYNC B0 ;  /* 0x0000000000007941 */ /* 0x000fea0003800000 */
.L_x_22182:
        /* <DEDUP_REMOVED lines=28> */
.L_x_22186:
        /* <DEDUP_REMOVED lines=23> */
.L_x_22187:
[----:B------:R-:W-:Y:S05]  /*a210*/  BSYNC B0 ;  /* 0x0000000000007941 */ /* 0x000fea0003800000 */
.L_x_22185:
        /* <DEDUP_REMOVED lines=28> */
.L_x_22189:
        /* <DEDUP_REMOVED lines=23> */
.L_x_22190:
[----:B------:R-:W-:Y:S05]  /*a550*/  BSYNC B0 ;  /* 0x0000000000007941 */ /* 0x000fea0003800000 */
.L_x_22188:
        /* <DEDUP_REMOVED lines=28> */
.L_x_22192:
        /* <DEDUP_REMOVED lines=23> */
.L_x_22193:
[----:B------:R-:W-:Y:S05]  /*a890*/  BSYNC B0 ;  /* 0x0000000000007941 */ /* 0x000fea0003800000 */
.L_x_22191:
        /* <DEDUP_REMOVED lines=28> */
.L_x_22195:
        /* <DEDUP_REMOVED lines=23> */
.L_x_22196:
[----:B------:R-:W-:Y:S05]  /*abd0*/  BSYNC B0 ;  /* 0x0000000000007941 */ /* 0x000fea0003800000 */
.L_x_22194:
        /* <DEDUP_REMOVED lines=28> */
.L_x_22198:
        /* <DEDUP_REMOVED lines=23> */
.L_x_22199:
[----:B------:R-:W-:Y:S05]  /*af10*/  BSYNC B0 ;  /* 0x0000000000007941 */ /* 0x000fea0003800000 */
.L_x_22197:
        /* <DEDUP_REMOVED lines=28> */
.L_x_22201:
        /* <DEDUP_REMOVED lines=23> */
.L_x_22202:
[----:B------:R-:W-:Y:S05]  /*b250*/  BSYNC B0 ;  /* 0x0000000000007941 */ /* 0x000fea0003800000 */
.L_x_22200:
        /* <DEDUP_REMOVED lines=28> */
.L_x_22204:
        /* <DEDUP_REMOVED lines=23> */
.L_x_22205:
[----:B------:R-:W-:Y:S05]  /*b590*/  BSYNC B0 ;  /* 0x0000000000007941 */ /* 0x000fea0003800000 */
.L_x_22203:
        /* <DEDUP_REMOVED lines=28> */
.L_x_22207:
        /* <DEDUP_REMOVED lines=23> */
.L_x_22208:
[----:B------:R-:W-:Y:S05]  /*b8d0*/  BSYNC B0 ;  /* 0x0000000000007941 */ /* 0x000fea0003800000 */
.L_x_22206:
        /* <DEDUP_REMOVED lines=28> */
.L_x_22210:
        /* <DEDUP_REMOVED lines=23> */
.L_x_22211:
[----:B------:R-:W-:Y:S05]  /*bc10*/  BSYNC B0 ;  /* 0x0000000000007941 */ /* 0x000fea0003800000 */
.L_x_22209:
        /* <DEDUP_REMOVED lines=28> */
.L_x_22213:
        /* <DEDUP_REMOVED lines=23> */
.L_x_22214:
[----:B------:R-:W-:Y:S05]  /*bf50*/  BSYNC B0 ;  /* 0x0000000000007941 */ /* 0x000fea0003800000 */
.L_x_22212:
        /* <DEDUP_REMOVED lines=26> */
.L_x_22216:
        /* <DEDUP_REMOVED lines=22> */
.L_x_22217:
[----:B------:R-:W-:Y:S05]  /*c260*/  BSYNC B0 ;  /* 0x0000000000007941 */ /* 0x000fea0003800000 */
.L_x_22215:
        /* <DEDUP_REMOVED lines=16> */
[----:B------:R-:W-:Y:S05]  /*c370*/  CALL.REL.NOINC `($__internal_51_$__cuda_sm20_rem_u64) ;  /* 0x0000cb8000007944 */ /* 0x000fea0003c00000 */
[----:B------:R-:W-:Y:S01]  /*c380*/  MOV R4, R0 ;  /* 0x0000000000047202 */ /* 0x000fe20000000f00 */
[----:B------:R-:W-:Y:S01]  /*c390*/  IMAD.MOV.U32 R5, RZ, RZ, R3 ;  /* 0x000000ffff057224 */ /* 0x000fe200078e0003 */
[----:B------:R-:W-:Y:S05]  /*c3a0*/  BRA `(.L_x_22220) ;  /* 0x0000012000007947 */ /* 0x000fea0003800000 */
.L_x_22219:
        /* <DEDUP_REMOVED lines=18> */
.L_x_22220:
[----:B------:R-:W-:Y:S05]  /*c4d0*/  BSYNC B0 ;  /* 0x0000000000007941 */ /* 0x000fea0003800000 */
.L_x_22218:
[----:B------:R-:W-:Y:S02]  /*c4e0*/  IMAD R3, R5, c[0x0][0x510], RZ ;  /* 0x0001440005037a24 */ /* 0x000fe400078e02ff */
[----:B------:R-:W-:-:S04]  /*c4f0*/  IMAD.WIDE.U32 R12, R4, c[0x0][0x510], R12 ;  /* 0x00014400040c7a25 */ /* 0x000fc800078e000c */
[----:B------:R-:W-:-:S05]  /*c500*/  IMAD R3, R4, c[0x0][0x514], R3 ;  /* 0x0001450004037a24 */ /* 0x000fca00078e0203 */
[----:B------:R-:W-:Y:S02]  /*c510*/  IADD3 R13, R13, R3, RZ ;  /* 0x000000030d0d7210 */ /* 0x000fe40007ffe0ff */
.L_x_22145:
[----:B------:R-:W-:-:S05]  /*c520*/  IADD3 R4, P0, R16, c[0x0][0x360], RZ ;  /* 0x0000d80010047a10 */ /* 0x000fca0007f1e0ff */
[----:B------:R-:W-:-:S06]  /*c530*/  IMAD.X R5, RZ, RZ, c[0x0][0x364], P0 ;  /* 0x0000d900ff057624 */ /* 0x000fcc00000e06ff */
[----:B------:R-:W2:Y:S01]  /*c540*/  LDG.E.64 R4, [R4.64] ;  /* 0x0000002404047981 */ /* 0x000ea2000c1e1b00 */
[----:B------:R-:W-:Y:S02]  /*c550*/  LEA R6, P0, R12, c[0x0][0x520], 0x3 ;  /* 0x000148000c067a11 */ /* 0x000fe400078018ff */
[----:B------:R-:W-:Y:S02]  /*c560*/  IADD3 R2, R2, 0x80, RZ ;  /* 0x0000008002027810 */ /* 0x000fe40007ffe0ff */
[----:B------:R-:W-:-:S05]  /*c570*/  LEA.HI.X R7, R12, c[0x0][0x524], R13, 0x3, P0 ;  /* 0x000149000c077a11 */ /* 0x000fca00000f1c0d */
[----:B--2---:R0:W-:Y:S02]  /*c580*/  RED.E.ADD.F64.RN.STRONG.GPU [R6.64], R4 ;  /* 0x000000040600798e */ /* 0x0041e4000c10eda4 */
[----:B0-----:R-:W-:Y:S01]  /*c590*/  MOV R4, R2 ;  /* 0x0000000200047202 */ /* 0x001fe20000000f00 */
[----:B------:R-:W-:Y:S02]  /*c5a0*/  IMAD.MOV.U32 R5, RZ, RZ, RZ ;  /* 0x000000ffff057224 */ /* 0x000fe400078e00ff */
.L_x_22141:
[----:B------:R-:W-:Y:S05]  /*c5b0*/  BSYNC B6 ;  /* 0x0000000000067941 */ /* 0x000fea0003800000 */
.L_x_22140:
        /* <DEDUP_REMOVED lines=232> */
.L_x_22223:
        /* <DEDUP_REMOVED lines=31> */
.L_x_22225:
[----:B------:R-:W-:Y:S05]  /*d630*/  BSYNC B7 ;  /* 0x0000000000077941 */ /* 0x000fea0003800000 */
.L_x_22224:
        /* <DEDUP_REMOVED lines=32> */
.L_x_22228:
        /* <DEDUP_REMOVED lines=22> */
.L_x_22229:
[----:B------:R-:W-:Y:S05]  /*d9a0*/  BSYNC B0 ;  /* 0x0000000000007941 */ /* 0x000fea0003800000 */
.L_x_22227:
        /* <DEDUP_REMOVED lines=28> */
.L_x_22231:
        /* <DEDUP_REMOVED lines=23> */
.L_x_22232:
[----:B------:R-:W-:Y:S05]  /*dce0*/  BSYNC B0 ;  /* 0x0000000000007941 */ /* 0x000fea0003800000 */
.L_x_22230:
        /* <DEDUP_REMOVED lines=28> */
.L_x_22234:
        /* <DEDUP_REMOVED lines=23> */
.L_x_22235:
[----:B------:R-:W-:Y:S05]  /*e020*/  BSYNC B0 ;  /* 0x0000000000007941 */ /* 0x000fea0003800000 */
.L_x_22233:
        /* <DEDUP_REMOVED lines=28> */
.L_x_22237:
        /* <DEDUP_REMOVED lines=23> */
.L_x_22238:
[----:B------:R-:W-:Y:S05]  /*e360*/  BSYNC B0 ;  /* 0x0000000000007941 */ /* 0x000fea0003800000 */
.L_x_22236:
        /* <DEDUP_REMOVED lines=28> */
.L_x_22240:
        /* <DEDUP_REMOVED lines=23> */
.L_x_22241:
[----:B------:R-:W-:Y:S05]  /*e6a0*/  BSYNC B0 ;  /* 0x0000000000007941 */ /* 0x000fea0003800000 */
.L_x_22239:
        /* <DEDUP_REMOVED lines=28> */
.L_x_22243:
        /* <DEDUP_REMOVED lines=23> */
.L_x_22244:
[----:B------:R-:W-:Y:S05]  /*e9e0*/  BSYNC B0 ;  /* 0x0000000000007941 */ /* 0x000fea0003800000 */
.L_x_22242:
        /* <DEDUP_REMOVED lines=28> */
.L_x_22246:
        /* <DEDUP_REMOVED lines=23> */
.L_x_22247:
[----:B------:R-:W-:Y:S05]  /*ed20*/  BSYNC B0 ;  /* 0x0000000000007941 */ /* 0x000fea0003800000 */
.L_x_22245:
        /* <DEDUP_REMOVED lines=28> */
.L_x_22249:
        /* <DEDUP_REMOVED lines=23> */
.L_x_22250:
[----:B------:R-:W-:Y:S05]  /*f060*/  BSYNC B0 ;  /* 0x0000000000007941 */ /* 0x000fea0003800000 */
.L_x_22248:
        /* <DEDUP_REMOVED lines=28> */
.L_x_22252:
        /* <DEDUP_REMOVED lines=23> */
.L_x_22253:
[----:B------:R-:W-:Y:S05]  /*f3a0*/  BSYNC B0 ;  /* 0x0000000000007941 */ /* 0x000fea0003800000 */
.L_x_22251:
        /* <DEDUP_REMOVED lines=28> */
.L_x_22255:
        /* <DEDUP_REMOVED lines=23> */
.L_x_22256:
[----:B------:R-:W-:Y:S05]  /*f6e0*/  BSYNC B0 ;  /* 0x0000000000007941 */ /* 0x000fea0003800000 */
.L_x_22254:
        /* <DEDUP_REMOVED lines=28> */
.L_x_22258:
        /* <DEDUP_REMOVED lines=23> */
.L_x_22259:
[----:B------:R-:W-:Y:S05]  /*fa20*/  BSYNC B0 ;  /* 0x0000000000007941 */ /* 0x000fea0003800000 */
.L_x_22257:
        /* <DEDUP_REMOVED lines=28> */
.L_x_22261:
        /* <DEDUP_REMOVED lines=23> */
.L_x_22262:
[----:B------:R-:W-:Y:S05]  /*fd60*/  BSYNC B0 ;  /* 0x0000000000007941 */ /* 0x000fea0003800000 */
.L_x_22260:
        /* <DEDUP_REMOVED lines=28> */
.L_x_22264:
        /* <DEDUP_REMOVED lines=23> */
.L_x_22265:
[----:B------:R-:W-:Y:S05]  /*100a0*/  BSYNC B0 ;  /* 0x0000000000007941 */ /* 0x000fea0003800000 */
.L_x_22263:
        /* <DEDUP_REMOVED lines=28> */
.L_x_22267:
        /* <DEDUP_REMOVED lines=23> */
.L_x_22268:
[----:B------:R-:W-:Y:S05]  /*103e0*/  BSYNC B0 ;  /* 0x0000000000007941 */ /* 0x000fea0003800000 */
.L_x_22266:
        /* <DEDUP_REMOVED lines=28> */
.L_x_22270:
        /* <DEDUP_REMOVED lines=23> */
.L_x_22271:
[----:B------:R-:W-:Y:S05]  /*10720*/  BSYNC B0 ;  /* 0x0000000000007941 */ /* 0x000fea0003800000 */
.L_x_22269:
        /* <DEDUP_REMOVED lines=28> */
.L_x_22273:
        /* <DEDUP_REMOVED lines=23> */
.L_x_22274:
[----:B------:R-:W-:Y:S05]  /*10a60*/  BSYNC B0 ;  /* 0x0000000000007941 */ /* 0x000fea0003800000 */
.L_x_22272:
        /* <DEDUP_REMOVED lines=28> */
.L_x_22276:
        /* <DEDUP_REMOVED lines=23> */
.L_x_22277:
[----:B------:R-:W-:Y:S05]  /*10da0*/  BSYNC B0 ;  /* 0x0000000000007941 */ /* 0x000fea0003800000 */
.L_x_22275:
        /* <DEDUP_REMOVED lines=28> */
.L_x_22279:
        /* <DEDUP_REMOVED lines=23> */
.L_x_22280:
[----:B------:R-:W-:Y:S05]  /*110e0*/  BSYNC B0 ;  /* 0x0000000000007941 */ /* 0x000fea0003800000 */
.L_x_22278:
        /* <DEDUP_REMOVED lines=28> */
.L_x_22282:
        /* <DEDUP_REMOVED lines=23> */
.L_x_22283:
[----:B------:R-:W-:Y:S05]  /*11420*/  BSYNC B0 ;  /* 0x0000000000007941 */ /* 0x000fea0003800000 */
.L_x_22281:
        /* <DEDUP_REMOVED lines=28> */
.L_x_22285:
        /* <DEDUP_REMOVED lines=23> */
.L_x_22286:
[----:B------:R-:W-:Y:S05]  /*11760*/  BSYNC B0 ;  /* 0x0000000000007941 */ /* 0x000fea0003800000 */
.L_x_22284:
        /* <DEDUP_REMOVED lines=28> */
.L_x_22288:
        /* <DEDUP_REMOVED lines=23> */
.L_x_22289:
[----:B------:R-:W-:Y:S05]  /*11aa0*/  BSYNC B0 ;  /* 0x0000000000007941 */ /* 0x000fea0003800000 */
.L_x_22287:
        /* <DEDUP_REMOVED lines=28> */
.L_x_22291:
        /* <DEDUP_REMOVED lines=23> */
.L_x_22292:
[----:B------:R-:W-:Y:S05]  /*11de0*/  BSYNC B0 ;  /* 0x0000000000007941 */ /* 0x000fea0003800000 */
.L_x_22290:
        /* <DEDUP_REMOVED lines=28> */
.L_x_22294:
        /* <DEDUP_REMOVED lines=23> */
.L_x_22295:
[----:B------:R-:W-:Y:S05]  /*12120*/  BSYNC B0 ;  /* 0x0000000000007941 */ /* 0x000fea0003800000 */
.L_x_22293:
        /* <DEDUP_REMOVED lines=26> */
.L_x_22297:
        /* <DEDUP_REMOVED lines=22> */
.L_x_22298:
[----:B------:R-:W-:Y:S05]  /*12430*/  BSYNC B0 ;  /* 0x0000000000007941 */ /* 0x000fea0003800000 */
.L_x_22296:
        /* <DEDUP_REMOVED lines=20> */
.L_x_22300:
        /* <DEDUP_REMOVED lines=18> */
.L_x_22301:
[----:B------:R-:W-:Y:S05]  /*126a0*/  BSYNC B0 ;  /* 0x0000000000007941 */ /* 0x000fea0003800000 */
.L_x_22299:
[----:B------:R-:W-:Y:S02]  /*126b0*/  IMAD R3, R5, c[0x0][0x510], RZ ;  /* 0x0001440005037a24 */ /* 0x000fe400078e02ff */
[----:B------:R-:W-:-:S04]  /*126c0*/  IMAD.WIDE.U32 R12, R4, c[0x0][0x510], R12 ;  /* 0x00014400040c7a25 */ /* 0x000fc800078e000c */
[----:B------:R-:W-:-:S05]  /*126d0*/  IMAD R3, R4, c[0x0][0x514], R3 ;  /* 0x0001450004037a24 */ /* 0x000fca00078e0203 */
[----:B------:R-:W-:Y:S02]  /*126e0*/  IADD3 R13, R13, R3, RZ ;  /* 0x000000030d0d7210 */ /* 0x000fe40007ffe0ff */
.L_x_22226:
        /* <DEDUP_REMOVED lines=9> */
.L_x_22222:
[----:B------:R-:W-:Y:S05]  /*12780*/  BSYNC B6 ;  /* 0x0000000000067941 */ /* 0x000fea0003800000 */
.L_x_22221:
        /* <DEDUP_REMOVED lines=231> */
.L_x_22302:
        /* <DEDUP_REMOVED lines=33> */
.L_x_22304:
[----:B------:R-:W-:Y:S05]  /*13810*/  BSYNC B6 ;  /* 0x0000000000067941 */ /* 0x000fea0003800000 */
.L_x_22303:
        /* <DEDUP_REMOVED lines=32> */
.L_x_22307:
        /* <DEDUP_REMOVED lines=23> */
.L_x_22308:
[----:B------:R-:W-:Y:S05]  /*13b90*/  BSYNC B0 ;  /* 0x0000000000007941 */ /* 0x000fea0003800000 */
.L_x_22306:
        /* <DEDUP_REMOVED lines=28> */
.L_x_22310:
        /* <DEDUP_REMOVED lines=23> */
.L_x_22311:
[----:B------:R-:W-:Y:S05]  /*13ed0*/  BSYNC B0 ;  /* 0x0000000000007941 */ /* 0x000fea0003800000 */
.L_x_22309:
        /* <DEDUP_REMOVED lines=29> */
.L_x_22313:
        /* <DEDUP_REMOVED lines=23> */
.L_x_22314:
[----:B------:R-:W-:Y:S05]  /*14220*/  BSYNC B0 ;  /* 0x0000000000007941 */ /* 0x000fea0003800000 */
.L_x_22312:
        /* <DEDUP_REMOVED lines=29> */
.L_x_22316:
        /* <DEDUP_REMOVED lines=23> */
.L_x_22317:
[----:B------:R-:W-:Y:S05]  /*14570*/  BSYNC B0 ;  /* 0x0000000000007941 */ /* 0x000fea0003800000 */
.L_x_22315:
        /* <DEDUP_REMOVED lines=29> */
.L_x_22319:
        /* <DEDUP_REMOVED lines=23> */
.L_x_22320:
[----:B------:R-:W-:Y:S05]  /*148c0*/  BSYNC B0 ;  /* 0x0000000000007941 */ /* 0x000fea0003800000 */
.L_x_22318:
        /* <DEDUP_REMOVED lines=29> */
.L_x_22322:
        /* <DEDUP_REMOVED lines=23> */
.L_x_22323:
[----:B------:R-:W-:Y:S05]  /*14c10*/  BSYNC B0 ;  /* 0x0000000000007941 */ /* 0x000fea0003800000 */
.L_x_22321:
        /* <DEDUP_REMOVED lines=29> */
.L_x_22325:
        /* <DEDUP_REMOVED lines=23> */
.L_x_22326:
[----:B------:R-:W-:Y:S05]  /*14f60*/  BSYNC B0 ;  /* 0x0000000000007941 */ /* 0x000fea0003800000 */
.L_x_22324:
        /* <DEDUP_REMOVED lines=29> */
.L_x_22328:
        /* <DEDUP_REMOVED lines=23> */
.L_x_22329:
[----:B------:R-:W-:Y:S05]  /*152b0*/  BSYNC B0 ;  /* 0x0000000000007941 */ /* 0x000fea0003800000 */
.L_x_22327:
        /* <DEDUP_REMOVED lines=29> */
.L_x_22331:
        /* <DEDUP_REMOVED lines=23> */
.L_x_22332:
[----:B------:R-:W-:Y:S05]  /*15600*/  BSYNC B0 ;  /* 0x0000000000007941 */ /* 0x000fea0003800000 */
.L_x_22330:
        /* <DEDUP_REMOVED lines=29> */
.L_x_22334:
        /* <DEDUP_REMOVED lines=23> */
.L_x_22335:
[----:B------:R-:W-:Y:S05]  /*15950*/  BSYNC B0 ;  /* 0x0000000000007941 */ /* 0x000fea0003800000 */
.L_x_22333:
        /* <DEDUP_REMOVED lines=29> */
.L_x_22337:
        /* <DEDUP_REMOVED lines=23> */
.L_x_22338:
[----:B------:R-:W-:Y:S05]  /*15ca0*/  BSYNC B0 ;  /* 0x0000000000007941 */ /* 0x000fea0003800000 */
.L_x_22336:
        /* <DEDUP_REMOVED lines=29> */
.L_x_22340:
        /* <DEDUP_REMOVED lines=23> */
.L_x_22341:
[----:B------:R-:W-:Y:S05]  /*15ff0*/  BSYNC B0 ;  /* 0x0000000000007941 */ /* 0x000fea0003800000 */
.L_x_22339:
        /* <DEDUP_REMOVED lines=29> */
.L_x_22343:
        /* <DEDUP_REMOVED lines=23> */
.L_x_22344:
[----:B------:R-:W-:Y:S05]  /*16340*/  BSYNC B0 ;  /* 0x0000000000007941 */ /* 0x000fea0003800000 */
.L_x_22342:
        /* <DEDUP_REMOVED lines=29> */
.L_x_22346:
        /* <DEDUP_REMOVED lines=23> */
.L_x_22347:
[----:B------:R-:W-:Y:S05]  /*16690*/  BSYNC B0 ;  /* 0x0000000000007941 */ /* 0x000fea0003800000 */
.L_x_22345:
        /* <DEDUP_REMOVED lines=29> */
.L_x_22349:
        /* <DEDUP_REMOVED lines=23> */
.L_x_22350:
[----:B------:R-:W-:Y:S05]  /*169e0*/  BSYNC B0 ;  /* 0x0000000000007941 */ /* 0x000fea0003800000 */
.L_x_22348:
        /* <DEDUP_REMOVED lines=29> */
.L_x_22352:
        /* <DEDUP_REMOVED lines=23> */
.L_x_22353:
[----:B------:R-:W-:Y:S05]  /*16d30*/  BSYNC B0 ;  /* 0x0000000000007941 */ /* 0x000fea0003800000 */
.L_x_22351:
        /* <DEDUP_REMOVED lines=29> */
.L_x_22355:
        /* <DEDUP_REMOVED lines=23> */
.L_x_22356:
[----:B------:R-:W-:Y:S05]  /*17080*/  BSYNC B0 ;  /* 0x0000000000007941 */ /* 0x000fea0003800000 */
.L_x_22354:
        /* <DEDUP_REMOVED lines=29> */
.L_x_22358:
        /* <DEDUP_REMOVED lines=23> */
.L_x_22359:
[----:B------:R-:W-:Y:S05]  /*173d0*/  BSYNC B0 ;  /* 0x0000000000007941 */ /* 0x000fea0003800000 */
.L_x_22357:
        /* <DEDUP_REMOVED lines=29> */
.L_x_22361:
        /* <DEDUP_REMOVED lines=23> */
.L_x_22362:
[----:B------:R-:W-:Y:S05]  /*17720*/  BSYNC B0 ;  /* 0x0000000000007941 */ /* 0x000fea0003800000 */
.L_x_22360:
        /* <DEDUP_REMOVED lines=29> */
.L_x_22364:
        /* <DEDUP_REMOVED lines=23> */
.L_x_22365:
[----:B------:R-:W-:Y:S05]  /*17a70*/  BSYNC B0 ;  /* 0x0000000000007941 */ /* 0x000fea0003800000 */
.L_x_22363:
        /* <DEDUP_REMOVED lines=29> */
.L_x_22367:
        /* <DEDUP_REMOVED lines=23> */
.L_x_22368:
[----:B------:R-:W-:Y:S05]  /*17dc0*/  BSYNC B0 ;  /* 0x0000000000007941 */ /* 0x000fea0003800000 */
.L_x_22366:
        /* <DEDUP_REMOVED lines=29> */
.L_x_22370:
        /* <DEDUP_REMOVED lines=23> */
.L_x_22371:
[----:B------:R-:W-:Y:S05]  /*18110*/  BSYNC B0 ;  /* 0x0000000000007941 */ /* 0x000fea0003800000 */
.L_x_22369:
        /* <DEDUP_REMOVED lines=29> */
.L_x_22373:
        /* <DEDUP_REMOVED lines=23> */
.L_x_22374:
[----:B------:R-:W-:Y:S05]  /*18460*/  BSYNC B0 ;  /* 0x0000000000007941 */ /* 0x000fea0003800000 */
.L_x_22372:
        /* <DEDUP_REMOVED lines=27> */
.L_x_22376:
        /* <DEDUP_REMOVED lines=22> */
.L_x_22377:
[----:B------:R-:W-:Y:S05]  /*18780*/  BSYNC B0 ;  /* 0x0000000000007941 */ /* 0x000fea0003800000 */
.L_x_22375:
        /* <DEDUP_REMOVED lines=21> */
.L_x_22379:
        /* <DEDUP_REMOVED lines=18> */
.L_x_22380:
[----:B------:R-:W-:Y:S05]  /*18a00*/  BSYNC B0 ;  /* 0x0000000000007941 */ /* 0x000fea0003800000 */
.L_x_22378:
[----:B------:R-:W-:Y:S02]  /*18a10*/  IMAD R5, R5, c[0x0][0x510], RZ ;  /* 0x0001440005057a24 */ /* 0x000fe400078e02ff */
[----:B------:R-:W-:Y:S02]  /*18a20*/  IMAD.MOV.U32 R3, RZ, RZ, R15 ;  /* 0x000000ffff037224 */ /* 0x000fe400078e000f */
[C---:B------:R-:W-:Y:S02]  /*18a30*/  IMAD R5, R4.reuse, c[0x0][0x514], R5 ;  /* 0x0001450004057a24 */ /* 0x040fe400078e0205 */
[----:B------:R-:W-:-:S05]  /*18a40*/  IMAD.WIDE.U32 R2, R4, c[0x0][0x510], R2 ;  /* 0x0001440004027a25 */ /* 0x000fca00078e0002 */
[----:B------:R-:W-:Y:S02]  /*18a50*/  IADD3 R15, R3, R5, RZ ;  /* 0x00000005030f7210 */ /* 0x000fe40007ffe0ff */
.L_x_22305:
[----:B------:R-:W2:Y:S01]  /*18a60*/  LDG.E.64 R16, [R16.64] ;  /* 0x0000002410107981 */ /* 0x000ea2000c1e1b00 */
[----:B------:R-:W-:-:S04]  /*18a70*/  LEA R4, P0, R2, c[0x0][0x520], 0x3 ;  /* 0x0001480002047a11 */ /* 0x000fc800078018ff */
[----:B------:R-:W-:-:S05]  /*18a80*/  LEA.HI.X R5, R2, c[0x0][0x524], R15, 0x3, P0 ;  /* 0x0001490002057a11 */ /* 0x000fca00000f1c0f */
[----:B--2---:R-:W-:Y:S01]  /*18a90*/  RED.E.ADD.F64.RN.STRONG.GPU [R4.64], R16 ;  /* 0x000000100400798e */ /* 0x004fe2000c10eda4 */
[----:B------:R-:W-:Y:S05]  /*18aa0*/  EXIT ;  /* 0x000000000000794d */ /* 0x000fea0003800000 */
        .weak           $__internal_50_$__cuda_sm20_div_u64
        .type           $__internal_50_$__cuda_sm20_div_u64,@function
        .size           $__internal_50_$__cuda_sm20_div_u64,($__internal_51_$__cuda_sm20_rem_u64 - $__internal_50_$__cuda_sm20_div_u64)
$__internal_50_$__cuda_sm20_div_u64:
        /* <DEDUP_REMOVED lines=68> */
[----:B------:R-:W-:Y:S05]  /*18ef0*/  RET.REL.NODEC R4 `(_ZN2at6native24index_elementwise_kernelILi128ELi4EZNS0_20cuda_take_put_kernelIdlZZZZZNS0_10put_kernelERNS_14TensorIteratorERKNS_10TensorBaseEbENKUlvE_clEvENKUlvE4_clEvENKUlvE_clEvENKUlvE0_clEvEUlRdlE_EEvS4_S7_RKT1_EUliE_EEvlSE_) ;  /* 0xfffe710004007950 */ /* 0x000fea0003c3ffff */
        .weak           $__internal_51_$__cuda_sm20_rem_u64
        .type           $__internal_51_$__cuda_sm20_rem_u64,@function
        .size           $__internal_51_$__cuda_sm20_rem_u64,(.L_x_27417 - $__internal_51_$__cuda_sm20_rem_u64)
$__internal_51_$__cuda_sm20_rem_u64:
        /* <DEDUP_REMOVED lines=63> */
[----:B------:R-:W-:Y:S06]  /*192f0*/  RET.REL.NODEC R4 `(_ZN2at6native24index_elementwise_kernelILi128ELi4EZNS0_20cuda_take_put_kernelIdlZZZZZNS0_10put_kernelERNS_14TensorIteratorERKNS_10TensorBaseEbENKUlvE_clEvENKUlvE4_clEvENKUlvE_clEvENKUlvE0_clEvEUlRdlE_EEvS4_S7_RKT1_EUliE_EEvlSE_) ;  /* 0xfffe6d0004007950 */ /* 0x000fec0003c3ffff */
.L_x_22381:
        /* <DEDUP_REMOVED lines=16> */
.L_x_27417:


//--------------------- .text._ZN2at6native24index_elementwise_kernelILi128ELi4EZNS0_20cuda_take_put_kernelIdiZZZZZNS0_10put_kernelERNS_14TensorIteratorERKNS_10TensorBaseEbENKUlvE_clEvENKUlvE4_clEvENKUlvE_clEvENKUlvE_clEvEUlRdiE0_EEvS4_S7_RKT1_EUliE_EEvlSE_ --------------------------
	.section	.text._ZN2at6native24index_elementwise_kernelILi128ELi4EZNS0_20cuda_take_put_kernelIdiZZZZZNS0_10put_kernelERNS_14TensorIteratorERKNS_10TensorBaseEbENKUlvE_clEvENKUlvE4_clEvENKUlvE_clEvENKUlvE_clEvEUlRdiE0_EEvS4_S7_RKT1_EUliE_EEvlSE_,"ax",@progbits
	.sectioninfo	@"SHI_REGISTERS=28"
	.align	128
        .global         _ZN2at6native24index_elementwise_kernelILi128ELi4EZNS0_20cuda_take_put_kernelIdiZZZZZNS0_10put_kernelERNS_14TensorIteratorERKNS_10TensorBaseEbENKUlvE_clEvENKUlvE4_clEvENKUlvE_clEvENKUlvE_clEvEUlRdiE0_EEvS4_S7_RKT1_EUliE_EEvlSE_
        .type           _ZN2at6native24index_elementwise_kernelILi128ELi4EZNS0_20cuda_take_put_kernelIdiZZZZZNS0_10put_kernelERNS_14TensorIteratorERKNS_10TensorBaseEbENKUlvE_clEvENKUlvE4_clEvENKUlvE_clEvENKUlvE_clEvEUlRdiE0_EEvS4_S7_RKT1_EUliE_EEvlSE_,@function
        .size           _ZN2at6native24index_elementwise_kernelILi128ELi4EZNS0_20cuda_take_put_kernelIdiZZZZZNS0_10put_kernelERNS_14TensorIteratorERKNS_10TensorBaseEbENKUlvE_clEvENKUlvE4_clEvENKUlvE_clEvENKUlvE_clEvEUlRdiE0_EEvS4_S7_RKT1_EUliE_EEvlSE_,(.L_x_27577 - _ZN2at6native24index_elementwise_kernelILi128ELi4EZNS0_20cuda_take_put_kernelIdiZZZZZNS0_10put_kernelERNS_14TensorIteratorERKNS_10TensorBaseEbENKUlvE_clEvENKUlvE4_clEvENKUlvE_clEvENKUlvE_clEvEUlRdiE0_EEvS4_S7_RKT1_EUliE_EEvlSE_)
        .other          _ZN2at6native24index_elementwise_kernelILi128ELi4EZNS0_20cuda_take_put_kernelIdiZZZZZNS0_10put_kernelERNS_14TensorIteratorERKNS_10TensorBaseEbENKUlvE_clEvENKUlvE4_clEvENKUlvE_clEvENKUlvE_clEvEUlRdiE0_EEvS4_S7_RKT1_EUliE_EEvlSE_,@"STO_CUDA_ENTRY STV_DEFAULT"
_ZN2at6native24index_elementwise_kernelILi128ELi4EZNS0_20cuda_take_put_kernelIdiZZZZZNS0_10put_kernelERNS_14TensorIteratorERKNS_10TensorBaseEbENKUlvE_clEvENKUlvE4_clEvENKUlvE_clEvENKUlvE_clEvEUlRdiE0_EEvS4_S7_RKT1_EUliE_EEvlSE_:
.text._ZN2at6native24index_elementwise_kernelILi128ELi4EZNS0_20cuda_take_put_kernelIdiZZZZZNS0_10put_kernelERNS_14TensorIteratorERKNS_10TensorBaseEbENKUlvE_clEvENKUlvE4_clEvENKUlvE_clEvENKUlvE_clEvEUlRdiE0_EEvS4_S7_RKT1_EUliE_EEvlSE_:
        /* <DEDUP_REMOVED lines=239> */
.L_x_22384:
        /* <DEDUP_REMOVED lines=33> */
.L_x_22386:
[----:B------:R-:W-:Y:S05]  /*1100*/  BSYNC B6 ;  /* 0x0000000000067941 */ /* 0x000fea0003800000 */
.L_x_22385:
        /* <DEDUP_REMOVED lines=209> */
.L_x_22387:
        /* <DEDUP_REMOVED lines=8> */
.L_x_22383:
[----:B------:R-:W-:Y:S05]  /*1ea0*/  BSYNC B7 ;  /* 0x0000000000077941 */ /* 0x000fea0003800000 */
.L_x_22382:
        /* <DEDUP_REMOVED lines=232> */
.L_x_22390:
        /* <DEDUP_REMOVED lines=33> */
.L_x_22392:
[----:B------:R-:W-:Y:S05]  /*2f40*/  BSYNC B6 ;  /* 0x0000000000067941 */ /* 0x000fea0003800000 */
.L_x_22391:
        /* <DEDUP_REMOVED lines=209> */
.L_x_22393:
[----:B------:R-:W2:Y:S01]  /*3c60*/  LDG.E.64 R18, [R18.64] ;  /* 0x0000002412127981 */ /* 0x000ea2000c1e1b00 */
[----:B------:R-:W-:Y:S02]  /*3c70*/  MOV R2, 0x8 ;  /* 0x0000000800027802 */ /* 0x000fe40000000f00 */
[----:B------:R-:W-:-:S03]  /*3c80*/  IADD3 R23, R23, 0x80, RZ ;  /* 0x0000008017177810 */ /* 0x000fc60007ffe0ff */
[----:B------:R-:W-:-:S05]  /*3c90*/  IMAD.WIDE R2, R3, R2, c[0x0][0x510] ;  /* 0x0001440003027625 */ /* 0x000fca00078e0202 */
[----:B--2---:R0:W-:Y:S02]  /*3ca0*/  STG.E.64 [R2.64], R18 ;  /* 0x0000001202007986 */ /* 0x0041e4000c101b24 */
[----:B0-----:R-:W-:Y:S01]  /*3cb0*/  IMAD.MOV.U32 R2, RZ, RZ, R23 ;  /* 0x000000ffff027224 */ /* 0x001fe200078e0017 */
[----:B------:R-:W-:Y:S02]  /*3cc0*/  MOV R3, RZ ;  /* 0x000000ff00037202 */ /* 0x000fe40000000f00 */
.L_x_22389:
[----:B------:R-:W-:Y:S05]  /*3cd0*/  BSYNC B7 ;  /* 0x0000000000077941 */ /* 0x000fea0003800000 */
.L_x_22388:
        /* <DEDUP_REMOVED lines=232> */
.L_x_22396:
        /* <DEDUP_REMOVED lines=33> */
.L_x_22398:
[----:B------:R-:W-:Y:S05]  /*4d70*/  BSYNC B6 ;  /* 0x0000000000067941 */ /* 0x000fea0003800000 */
.L_x_22397:
        /* <DEDUP_REMOVED lines=209> */
.L_x_22399:
[----:B------:R-:W2:Y:S01]  /*5a90*/  LDG.E.64 R18, [R18.64] ;  /* 0x0000002412127981 */ /* 0x000ea2000c1e1b00 */
[----:B------:R-:W-:Y:S02]  /*5aa0*/  MOV R2, 0x8 ;  /* 0x0000000800027802 */ /* 0x000fe40000000f00 */
[----:B------:R-:W-:-:S03]  /*5ab0*/  IADD3 R23, R23, 0x80, RZ ;  /* 0x0000008017177810 */ /* 0x000fc60007ffe0ff */
[----:B------:R-:W-:-:S05]  /*5ac0*/  IMAD.WIDE R2, R3, R2, c[0x0][0x510] ;  /* 0x0001440003027625 */ /* 0x000fca00078e0202 */
[----:B--2---:R0:W-:Y:S02]  /*5ad0*/  STG.E.64 [R2.64], R18 ;  /* 0x0000001202007986 */ /* 0x0041e4000c101b24 */
[----:B0-----:R-:W-:Y:S02]  /*5ae0*/  MOV R2, R23 ;  /* 0x0000001700027202 */ /* 0x001fe40000000f00 */
[----:B------:R-:W-:Y:S02]  /*5af0*/  MOV R3, RZ ;  /* 0x000000ff00037202 */ /* 0x000fe40000000f00 */
.L_x_22395:
[----:B------:R-:W-:Y:S05]  /*5b00*/  BSYNC B7 ;  /* 0x0000000000077941 */ /* 0x000fea0003800000 */
.L_x_22394:
        /* <DEDUP_REMOVED lines=231> */
.L_x_22400:
        /* <DEDUP_REMOVED lines=33> */
.L_x_22402:
[----:B------:R-:W-:Y:S05]  /*6b90*/  BSYNC B6 ;  /* 0x0000000000067941 */ /* 0x000fea0003800000 */
.L_x_22401:
        /* <DEDUP_REMOVED lines=209> */
.L_x_22403:
[----:B------:R-:W2:Y:S01]  /*78b0*/  LDG.E.64 R18, [R18.64] ;  /* 0x0000002412127981 */ /* 0x000ea2000c1e1b00 */
[----:B------:R-:W-:-:S05]  /*78c0*/  MOV R2, 0x8 ;  /* 0x0000000800027802 */ /* 0x000fca0000000f00 */
[----:B------:R-:W-:-:S05]  /*78d0*/  IMAD.WIDE R2, R3, R2, c[0x0][0x510] ;  /* 0x0001440003027625 */ /* 0x000fca00078e0202 */
[----:B--2---:R-:W-:Y:S01]  /*78e0*/  STG.E.64 [R2.64], R18 ;  /* 0x0000001202007986 */ /* 0x004fe2000c101b24 */
[----:B------:R-:W-:Y:S05]  /*78f0*/  EXIT ;  /* 0x000000000000794d */ /* 0x000fea0003800000 */
.L_x_22404:
        /* <DEDUP_REMOVED lines=16> */
.L_x_27577:


//--------------------- .text._ZN2at6native24index_elementwise_kernelILi128ELi4EZNS0_20cuda_take_put_kernelIdiZZZZZNS0_10put_kernelERNS_14TensorIteratorERKNS_10TensorBaseEbENKUlvE_clEvENKUlvE4_clEvENKUlvE_clEvENKUlvE_clEvEUlRdiE_EEvS4_S7_RKT1_EUliE_EEvlSE_ --------------------------
	.section	.text._ZN2at6native24index_elementwise_kernelILi128ELi4EZNS0_20cuda_take_put_kernelIdiZZZZZNS0_10put_kernelERNS_14TensorIteratorERKNS_10TensorBaseEbENKUlvE_clEvENKUlvE4_clEvENKUlvE_clEvENKUlvE_clEvEUlRdiE_EEvS4_S7_RKT1_EUliE_EEvlSE_,"ax",@progbits
	.sectioninfo	@"SHI_REGISTERS=28"
	.align	128
        .global         _ZN2at6native24index_elementwise_kernelILi128ELi4EZNS0_20cuda_take_put_kernelIdiZZZZZNS0_10put_kernelERNS_14TensorIteratorERKNS_10TensorBaseEbENKUlvE_clEvENKUlvE4_clEvENKUlvE_clEvENKUlvE_clEvEUlRdiE_EEvS4_S7_RKT1_EUliE_EEvlSE_
        .type           _ZN2at6native24index_elementwise_kernelILi128ELi4EZNS0_20cuda_take_put_kernelIdiZZZZZNS0_10put_kernelERNS_14TensorIteratorERKNS_10TensorBaseEbENKUlvE_clEvENKUlvE4_clEvENKUlvE_clEvENKUlvE_clEvEUlRdiE_EEvS4_S7_RKT1_EUliE_EEvlSE_,@function
        .size           _ZN2at6native24index_elementwise_kernelILi128ELi4EZNS0_20cuda_take_put_kernelIdiZZZZZNS0_10put_kernelERNS_14TensorIteratorERKNS_10TensorBaseEbENKUlvE_clEvENKUlvE4_clEvENKUlvE_clEvENKUlvE_clEvEUlRdiE_EEvS4_S7_RKT1_EUliE_EEvlSE_,(.L_x_27578 - _ZN2at6native24index_elementwise_kernelILi128ELi4EZNS0_20cuda_take_put_kernelIdiZZZZZNS0_10put_kernelERNS_14TensorIteratorERKNS_10TensorBaseEbENKUlvE_clEvENKUlvE4_clEvENKUlvE_clEvENKUlvE_clEvEUlRdiE_EEvS4_S7_RKT1_EUliE_EEvlSE_)
        .other          _ZN2at6native24index_elementwise_kernelILi128ELi4EZNS0_20cuda_take_put_kernelIdiZZZZZNS0_10put_kernelERNS_14TensorIteratorERKNS_10TensorBaseEbENKUlvE_clEvENKUlvE4_clEvENKUlvE_clEvENKUlvE_clEvEUlRdiE_EEvS4_S7_RKT1_EUliE_EEvlSE_,@"STO_CUDA_ENTRY STV_DEFAULT"
_ZN2at6native24index_elementwise_kernelILi128ELi4EZNS0_20cuda_take_put_kernelIdiZZZZZNS0_10put_kernelERNS_14TensorIteratorERKNS_10TensorBaseEbENKUlvE_clEvENKUlvE4_clEvENKUlvE_clEvENKUlvE_clEvEUlRdiE_EEvS4_S7_RKT1_EUliE_EEvlSE_:
.text._ZN2at6native24index_elementwise_kernelILi128ELi4EZNS0_20cuda_take_put_kernelIdiZZZZZNS0_10put_kernelERNS_14TensorIteratorERKNS_10TensorBaseEbENKUlvE_clEvENKUlvE4_clEvENKUlvE_clEvENKUlvE_clEvEUlRdiE_EEvS4_S7_RKT1_EUliE_EEvlSE_:
        /* <DEDUP_REMOVED lines=239> */
.L_x_22407:
        /* <DEDUP_REMOVED lines=33> */
.L_x_22409:
[----:B------:R-:W-:Y:S05]  /*1100*/  BSYNC B6 ;  /* 0x0000000000067941 */ /* 0x000fea0003800000 */
.L_x_22408:
        /* <DEDUP_REMOVED lines=209> */
.L_x_22410:
[----:B------:R-:W2:Y:S01]  /*1e20*/  LDG.E.64 R18, [R18.64] ;  /* 0x0000002412127981 */ /* 0x000ea2000c1e1b00 */
[----:B------:R-:W-:Y:S02]  /*1e30*/  MOV R2, 0x8 ;  /* 0x0000000800027802 */ /* 0x000fe40000000f00 */
[----:B------:R-:W-:-:S03]  /*1e40*/  LEA R22, R22, R25, 0x9 ;  /* 0x0000001916167211 */ /* 0x000fc600078e48ff */
[----:B------:R-:W-:Y:S01]  /*1e50*/  IMAD.WIDE R2, R3, R2, c[0x0][0x518] ;  /* 0x0001460003027625 */ /* 0x000fe200078e0202 */
[----:B------:R-:W-:-:S04]  /*1e60*/  IADD3 R23, R22, 0x80, RZ ;  /* 0x0000008016177810 */ /* 0x000fc80007ffe0ff */
[----:B--2---:R0:W-:Y:S02]  /*1e70*/  RED.E.ADD.F64.RN.STRONG.GPU [R2.64], R18 ;  /* 0x000000120200798e */ /* 0x0041e4000c10eda4 */
[----:B0-----:R-:W-:Y:S01]  /*1e80*/  IMAD.MOV.U32 R2, RZ, RZ, R23 ;  /* 0x000000ffff027224 */ /* 0x001fe200078e0017 */
[----:B------:R-:W-:Y:S02]  /*1e90*/  MOV R3, RZ ;  /* 0x000000ff00037202 */ /* 0x000fe40000000f00 */
.L_x_22406:
[----:B------:R-:W-:Y:S05]  /*1ea0*/  BSYNC B7 ;  /* 0x0000000000077941 */ /* 0x000fea0003800000 */
.L_x_22405:
        /* <DEDUP_REMOVED lines=232> */
.L_x_22413:
        /* <DEDUP_REMOVED lines=33> */
.L_x_22415:
[----:B------:R-:W-:Y:S05]  /*2f40*/  BSYNC B6 ;  /* 0x0000000000067941 */ /* 0x000fea0003800000 */
.L_x_22414:
        /* <DEDUP_REMOVED lines=209> */
.L_x_22416:
[----:B------:R-:W2:Y:S01]  /*3c60*/  LDG.E.64 R18, [R18.64] ;  /* 0x0000002412127981 */ /* 0x000ea2000c1e1b00 */
[----:B------:R-:W-:Y:S02]  /*3c70*/  MOV R2, 0x8 ;  /* 0x0000000800027802 */ /* 0x000fe40000000f00 */
[----:B------:R-:W-:-:S03]  /*3c80*/  IADD3 R23, R23, 0x80, RZ ;  /* 0x0000008017177810 */ /* 0x000fc60007ffe0ff */
[----:B------:R-:W-:-:S05]  /*3c90*/  IMAD.WIDE R2, R3, R2, c[0x0][0x518] ;  /* 0x0001460003027625 */ /* 0x000fca00078e0202 */
[----:B--2---:R0:W-:Y:S02]  /*3ca0*/  RED.E.ADD.F64.RN.STRONG.GPU [R2.64], R18 ;  /* 0x000000120200798e */ /* 0x0041e4000c10eda4 */
[----:B0-----:R-:W-:Y:S01]  /*3cb0*/  IMAD.MOV.U32 R2, RZ, RZ, R23 ;  /* 0x000000ffff027224 */ /* 0x001fe200078e0017 */
[----:B------:R-:W-:Y:S02]  /*3cc0*/  MOV R3, RZ ;  /* 0x000000ff00037202 */ /* 0x000fe40000000f00 */
.L_x_22412:
[----:B------:R-:W-:Y:S05]  /*3cd0*/  BSYNC B7 ;  /* 0x0000000000077941 */ /* 0x000fea0003800000 */
.L_x_22411:
        /* <DEDUP_REMOVED lines=232> */
.L_x_22419:
        /* <DEDUP_REMOVED lines=33> */
.L_x_22421:
[----:B------:R-:W-:Y:S05]  /*4d70*/  BSYNC B6 ;  /* 0x0000000000067941 */ /* 0x000fea0003800000 */
.L_x_22420:
        /* <DEDUP_REMOVED lines=209> */
.L_x_22422:
[----:B------:R-:W2:Y:S01]  /*5a90*/  LDG.E.64 R18, [R18.64] ;  /* 0x0000002412127981 */ /* 0x000ea2000c1e1b00 */
[----:B------:R-:W-:Y:S02]  /*5aa0*/  MOV R2, 0x8 ;  /* 0x0000000800027802 */ /* 0x000fe40000000f00 */
[----:B------:R-:W-:-:S03]  /*5ab0*/  IADD3 R23, R23, 0x80, RZ ;  /* 0x0000008017177810 */ /* 0x000fc60007ffe0ff */
[----:B------:R-:W-:-:S05]  /*5ac0*/  IMAD.WIDE R2, R3, R2, c[0x0][0x518] ;  /* 0x0001460003027625 */ /* 0x000fca00078e0202 */
[----:B--2---:R0:W-:Y:S02]  /*5ad0*/  RED.E.ADD.F64.RN.STRONG.GPU [R2.64], R18 ;  /* 0x000000120200798e */ /* 0x0041e4000c10eda4 */
[----:B0-----:R-:W-:Y:S02]  /*5ae0*/  MOV R2, R23 ;  /* 0x0000001700027202 */ /* 0x001fe40000000f00 */
[----:B------:R-:W-:Y:S02]  /*5af0*/  MOV R3, RZ ;  /* 0x000000ff00037202 */ /* 0x000fe40000000f00 */
.L_x_22418:
[----:B------:R-:W-:Y:S05]  /*5b00*/  BSYNC B7 ;  /* 0x0000000000077941 */ /* 0x000fea0003800000 */
.L_x_22417:
        /* <DEDUP_REMOVED lines=231> */
.L_x_22423:
        /* <DEDUP_REMOVED lines=33> */
.L_x_22425:
[----:B------:R-:W-:Y:S05]  /*6b90*/  BSYNC B6 ;  /* 0x0000000000067941 */ /* 0x000fea0003800000 */
.L_x_22424:
        /* <DEDUP_REMOVED lines=209> */
.L_x_22426:
[----:B------:R-:W2:Y:S01]  /*78b0*/  LDG.E.64 R18, [R18.64] ;  /* 0x0000002412127981 */ /* 0x000ea2000c1e1b00 */
[----:B------:R-:W-:-:S05]  /*78c0*/  MOV R2, 0x8 ;  /* 0x0000000800027802 */ /* 0x000fca0000000f00 */
[----:B------:R-:W-:-:S05]  /*78d0*/  IMAD.WIDE R2, R3, R2, c[0x0][0x518] ;  /* 0x0001460003027625 */ /* 0x000fca00078e0202 */
[----:B--2---:R-:W-:Y:S01]  /*78e0*/  RED.E.ADD.F64.RN.STRONG.GPU [R2.64], R18 ;  /* 0x000000120200798e */ /* 0x004fe2000c10eda4 */
[----:B------:R-:W-:Y:S05]  /*78f0*/  EXIT ;  /* 0x000000000000794d */ /* 0x000fea0003800000 */
.L_x_22427:
        /* <DEDUP_REMOVED lines=16> */
.L_x_27578:


//--------------------- .text._ZN2at6native24index_elementwise_kernelILi128ELi4EZNS0_20cuda_take_put_kernelIslZZZZZNS0_10put_kernelERNS_14TensorIteratorERKNS_10TensorBaseEbENKUlvE_clEvENKUlvE3_clEvENKUlvE_clEvENKUlvE0_clEvEUlRslE0_EEvS4_S7_RKT1_EUliE_EEvlSE_ --------------------------
	.section	.text._ZN2at6native24index_elementwise_kernelILi128ELi4EZNS0_20cuda_take_put_kernelIslZZZZZNS0_10put_kernelERNS_14TensorIteratorERKNS_10TensorBaseEbENKUlvE_clEvENKUlvE3_clEvENKUlvE_clEvENKUlvE0_clEvEUlRslE0_EEvS4_S7_RKT1_EUliE_EEvlSE_,"ax",@progbits
	.sectioninfo	@"SHI_REGISTERS=26"
	.align	128
        .global         _ZN2at6native24index_elementwise_kernelILi128ELi4EZNS0_20cuda_take_put_kernelIslZZZZZNS0_10put_kernelERNS_14TensorIteratorERKNS_10TensorBaseEbENKUlvE_clEvENKUlvE3_clEvENKUlvE_clEvENKUlvE0_clEvEUlRslE0_EEvS4_S7_RKT1_EUliE_EEvlSE_
        .type           _ZN2at6native24index_elementwise_kernelILi128ELi4EZNS0_20cuda_take_put_kernelIslZZZZZNS0_10put_kernelERNS_14TensorIteratorERKNS_10TensorBaseEbENKUlvE_clEvENKUlvE3_clEvENKUlvE_clEvENKUlvE0_clEvEUlRslE0_EEvS4_S7_RKT1_EUliE_EEvlSE_,@function
        .size           _ZN2at6native24index_elementwise_kernelILi128ELi4EZNS0_20cuda_take_put_kernelIslZZZZZNS0_10put_kernelERNS_14TensorIteratorERKNS_10TensorBaseEbENKUlvE_clEvENKUlvE3_clEvENKUlvE_clEvENKUlvE0_clEvEUlRslE0_EEvS4_S7_RKT1_EUliE_EEvlSE_,(.L_x_27419 - _ZN2at6native24index_elementwise_kernelILi128ELi4EZNS0_20cuda_take_put_kernelIslZZZZZNS0_10put_kernelERNS_14TensorIteratorERKNS_10TensorBaseEbENKUlvE_clEvENKUlvE3_clEvENKUlvE_clEvENKUlvE0_clEvEUlRslE0_EEvS4_S7_RKT1_EUliE_EEvlSE_)
        .other          _ZN2at6native24index_elementwise_kernelILi128ELi4EZNS0_20cuda_take_put_kernelIslZZZZZNS0_10put_kernelERNS_14TensorIteratorERKNS_10TensorBaseEbENKUlvE_clEvENKUlvE3_clEvENKUlvE_clEvENKUlvE0_clEvEUlRslE0_EEvS4_S7_RKT1_EUliE_EEvlSE_,@"STO_CUDA_ENTRY STV_DEFAULT"
_ZN2at6native24index_elementwise_kernelILi128ELi4EZNS0_20cuda_take_put_kernelIslZZZZZNS0_10put_kernelERNS_14TensorIteratorERKNS_10TensorBaseEbENKUlvE_clEvENKUlvE3_clEvENKUlvE_clEvENKUlvE0_clEvEUlRslE0_EEvS4_S7_RKT1_EUliE_EEvlSE_:
.text._ZN2at6native24index_elementwise_kernelILi128ELi4EZNS0_20cuda_take_put_kernelIslZZZZZNS0_10put_kernelERNS_14TensorIteratorERKNS_10TensorBaseEbENKUlvE_clEvENKUlvE3_clEvENKUlvE_clEvENKUlvE0_clEvEUlRslE0_EEvS4_S7_RKT1_EUliE_EEvlSE_:
        /* <DEDUP_REMOVED lines=240> */
.L_x_22430:
        /* <DEDUP_REMOVED lines=31> */
.L_x_22432:
[----:B------:R-:W-:Y:S05]  /*10f0*/  BSYNC B7 ;  /* 0x0000000000077941 */ /* 0x000fea0003800000 */
.L_x_22431:
        /* <DEDUP_REMOVED lines=21> */
[----:B------:R-:W-:Y:S05]  /*1250*/  CALL.REL.NOINC `($__internal_52_$__cuda_sm20_div_u64) ;  /* 0x0001785000007944 */ /* 0x000fea0003c00000 */
        /* <DEDUP_REMOVED lines=10> */
.L_x_22435:
        /* <DEDUP_REMOVED lines=22> */
.L_x_22436:
[----:B------:R-:W-:Y:S05]  /*1460*/  BSYNC B0 ;  /* 0x0000000000007941 */ /* 0x000fea0003800000 */
.L_x_22434:
        /* <DEDUP_REMOVED lines=16> */
[----:B------:R-:W-:Y:S05]  /*1570*/  CALL.REL.NOINC `($__internal_52_$__cuda_sm20_div_u64) ;  /* 0x0001753000007944 */ /* 0x000fea0003c00000 */
        /* <DEDUP_REMOVED lines=11> */
.L_x_22438:
        /* <DEDUP_REMOVED lines=23> */
.L_x_22439:
[----:B------:R-:W-:Y:S05]  /*17a0*/  BSYNC B0 ;  /* 0x0000000000007941 */ /* 0x000fea0003800000 */
.L_x_22437:
        /* <DEDUP_REMOVED lines=17> */
[----:B------:R-:W-:Y:S05]  /*18c0*/  CALL.REL.NOINC `($__internal_52_$__cuda_sm20_div_u64) ;  /* 0x000171e000007944 */ /* 0x000fea0003c00000 */
        /* <DEDUP_REMOVED lines=11> */
.L_x_22441:
        /* <DEDUP_REMOVED lines=23> */
.L_x_22442:
[----:B------:R-:W-:Y:S05]  /*1af0*/  BSYNC B0 ;  /* 0x0000000000007941 */ /* 0x000fea0003800000 */
.L_x_22440:
        /* <DEDUP_REMOVED lines=29> */
.L_x_22444:
        /* <DEDUP_REMOVED lines=23> */
.L_x_22445:
[----:B------:R-:W-:Y:S05]  /*1e40*/  BSYNC B0 ;  /* 0x0000000000007941 */ /* 0x000fea0003800000 */
.L_x_22443:
        /* <DEDUP_REMOVED lines=29> */
.L_x_22447:
        /* <DEDUP_REMOVED lines=23> */
.L_x_22448:
[----:B------:R-:W-:Y:S05]  /*2190*/  BSYNC B0 ;  /* 0x0000000000007941 */ /* 0x000fea0003800000 */
.L_x_22446:
        /* <DEDUP_REMOVED lines=29> */
.L_x_22450:
        /* <DEDUP_REMOVED lines=23> */
.L_x_22451:
[----:B------:R-:W-:Y:S05]  /*24e0*/  BSYNC B0 ;  /* 0x0000000000007941 */ /* 0x000fea0003800000 */
.L_x_22449:
        /* <DEDUP_REMOVED lines=29> */
.L_x_22453:
        /* <DEDUP_REMOVED lines=23> */
.L_x_22454:
[----:B------:R-:W-:Y:S05]  /*2830*/  BSYNC B0 ;  /* 0x0000000000007941 */ /* 0x000fea0003800000 */
.L_x_22452:
        /* <DEDUP_REMOVED lines=29> */
.L_x_22456:
        /* <DEDUP_REMOVED lines=23> */
.L_x_22457:
[----:B------:R-:W-:Y:S05]  /*2b80*/  BSYNC B0 ;  /* 0x0000000000007941 */ /* 0x000fea0003800000 */
.L_x_22455:
        /* <DEDUP_REMOVED lines=29> */
.L_x_22459:
        /* <DEDUP_REMOVED lines=23> */
.L_x_22460:
[----:B------:R-:W-:Y:S05]  /*2ed0*/  BSYNC B0 ;  /* 0x0000000000007941 */ /* 0x000fea0003800000 */
.L_x_22458:
        /* <DEDUP_REMOVED lines=29> */
.L_x_22462:
        /* <DEDUP_REMOVED lines=23> */
.L_x_22463:
[----:B------:R-:W-:Y:S05]  /*3220*/  BSYNC B0 ;  /* 0x0000000000007941 */ /* 0x000fea0003800000 */
.L_x_22461:
        /* <DEDUP_REMOVED lines=29> */
.L_x_22465:
        /* <DEDUP_REMOVED lines=23> */
.L_x_22466:
[----:B------:R-:W-:Y:S05]  /*3570*/  BSYNC B0 ;  /* 0x0000000000007941 */ /* 0x000fea0003800000 */
.L_x_22464:
        /* <DEDUP_REMOVED lines=29> */
.L_x_22468:
        /* <DEDUP_REMOVED lines=23> */
.L_x_22469:
[----:B------:R-:W-:Y:S05]  /*38c0*/  BSYNC B0 ;  /* 0x0000000000007941 */ /* 0x000fea0003800000 */
.L_x_22467:
        /* <DEDUP_REMOVED lines=29> */
.L_x_22471:
        /* <DEDUP_REMOVED lines=23> */
.L_x_22472:
[----:B------:R-:W-:Y:S05]  /*3c10*/  BSYNC B0 ;  /* 0x0000000000007941 */ /* 0x000fea0003800000 */
.L_x_22470:
        /* <DEDUP_REMOVED lines=29> */
.L_x_22474:
        /* <DEDUP_REMOVED lines=23> */
.L_x_22475:
[----:B------:R-:W-:Y:S05]  /*3f60*/  BSYNC B0 ;  /* 0x0000000000007941 */ /* 0x000fea0003800000 */
.L_x_22473:
        /* <DEDUP_REMOVED lines=29> */
.L_x_22477:
        /* <DEDUP_REMOVED lines=23> */
.L_x_22478:
[----:B------:R-:W-:Y:S05]  /*42b0*/  BSYNC B0 ;  /* 0x0000000000007941 */ /* 0x000fea0003800000 */
.L_x_22476:
        /* <DEDUP_REMOVED lines=29> */
.L_x_22480:
        /* <DEDUP_REMOVED lines=23> */
.L_x_22481:
[----:B------:R-:W-:Y:S05]  /*4600*/  BSYNC B0 ;  /* 0x0000000000007941 */ /* 0x000fea0003800000 */
.L_x_22479:
        /* <DEDUP_REMOVED lines=29> */
.L_x_22483:
        /* <DEDUP_REMOVED lines=23> */
.L_x_22484:
[----:B------:R-:W-:Y:S05]  /*4950*/  BSYNC B0 ;  /* 0x0000000000007941 */ /* 0x000fea0003800000 */
.L_x_22482:
        /* <DEDUP_REMOVED lines=29> */
.L_x_22486:
        /* <DEDUP_REMOVED lines=23> */
.L_x_22487:
[----:B------:R-:W-:Y:S05]  /*4ca0*/  BSYNC B0 ;  /* 0x0000000000007941 */ /* 0x000fea0003800000 */
.L_x_22485:
        /* <DEDUP_REMOVED lines=29> */
.L_x_22489:
        /* <DEDUP_REMOVED lines=23> */
.L_x_22490:
[----:B------:R-:W-:Y:S05]  /*4ff0*/  BSYNC B0 ;  /* 0x0000000000007941 */ /* 0x000fea0003800000 */
.L_x_22488:
        /* <DEDUP_REMOVED lines=29> */
.L_x_22492:
        /* <DEDUP_REMOVED lines=23> */
.L_x_22493:
[----:B------:R-:W-:Y:S05]  /*5340*/  BSYNC B0 ;  /* 0x0000000000007941 */ /* 0x000fea0003800000 */
.L_x_22491:
        /* <DEDUP_REMOVED lines=29> */
.L_x_22495:
        /* <DEDUP_REMOVED lines=23> */
.L_x_22496:
[----:B------:R-:W-:Y:S05]  /*5690*/  BSYNC B0 ;  /* 0x0000000000007941 */ /* 0x000fea0003800000 */
.L_x_22494:
        /* <DEDUP_REMOVED lines=29> */
.L_x_22498:
        /* <DEDUP_REMOVED lines=23> */
.L_x_22499:
[----:B------:R-:W-:Y:S05]  /*59e0*/  BSYNC B0 ;  /* 0x0000000000007941 */ /* 0x000fea0003800000 */
.L_x_22497:
        /* <DEDUP_REMOVED lines=29> */
.L_x_22501:
        /* <DEDUP_REMOVED lines=23> */
.L_x_22502:
[----:B------:R-:W-:Y:S05]  /*5d30*/  BSYNC B0 ;  /* 0x0000000000007941 */ /* 0x000fea0003800000 */
.L_x_22500:
        /* <DEDUP_REMOVED lines=27> */
.L_x_22504:
        /* <DEDUP_REMOVED lines=22> */
.L_x_22505:
[----:B------:R-:W-:Y:S05]  /*6050*/  BSYNC B0 ;  /* 0x0000000000007941 */ /* 0x000fea0003800000 */
.L_x_22503:
        /* <DEDUP_REMOVED lines=17> */
[----:B------:R-:W-:Y:S05]  /*6170*/  CALL.REL.NOINC `($__internal_53_$__cuda_sm20_rem_u64) ;  /* 0x00012d8000007944 */ /* 0x000fea0003c00000 */
[----:B------:R-:W-:Y:S01]  /*6180*/  IMAD.MOV.U32 R4, RZ, RZ, R0 ;  /* 0x000000ffff047224 */ /* 0x000fe200078e0000 */
[----:B------:R-:W-:Y:S01]  /*6190*/  MOV R5, R3 ;  /* 0x0000000300057202 */ /* 0x000fe20000000f00 */
[----:B------:R-:W-:Y:S05]  /*61a0*/  BRA `(.L_x_22508) ;  /* 0x0000013000007947 */ /* 0x000fea0003800000 */
.L_x_22507:
        /* <DEDUP_REMOVED lines=19> */
.L_x_22508:
[----:B------:R-:W-:Y:S05]  /*62e0*/  BSYNC B0 ;  /* 0x0000000000007941 */ /* 0x000fea0003800000 */
.L_x_22506:
[----:B------:R-:W-:Y:S01]  /*62f0*/  MOV R3, R15 ;  /* 0x0000000f00037202 */ /* 0x000fe20000000f00 */
[----:B------:R-:W-:-:S04]  /*6300*/  IMAD R5, R5, c[0x0][0x510], RZ ;  /* 0x0001440005057a24 */ /* 0x000fc800078e02ff */
[----:B------:R-:W-:-:S04]  /*6310*/  IMAD.WIDE.U32 R2, R4, c[0x0][0x510], R2 ;  /* 0x0001440004027a25 */ /* 0x000fc800078e0002 */
[----:B------:R-:W-:-:S04]  /*6320*/  IMAD R5, R4, c[0x0][0x514], R5 ;  /* 0x0001450004057a24 */ /* 0x000fc800078e0205 */
[----:B------:R-:W-:Y:S02]  /*6330*/  IMAD.IADD R15, R3, 0x1, R5 ;  /* 0x00000001030f7824 */ /* 0x000fe400078e0205 */
.L_x_22433:
        /* <DEDUP_REMOVED lines=10> */
.L_x_22429:
[----:B------:R-:W-:Y:S05]  /*63e0*/  BSYNC B6 ;  /* 0x0000000000067941 */ /* 0x000fea0003800000 */
.L_x_22428:
        /* <DEDUP_REMOVED lines=232> */
.L_x_22511:
        /* <DEDUP_REMOVED lines=31> */
.L_x_22513:
[----:B------:R-:W-:Y:S05]  /*7460*/  BSYNC B7 ;  /* 0x0000000000077941 */ /* 0x000fea0003800000 */
.L_x_22512:
        /* <DEDUP_REMOVED lines=21> */
[----:B------:R-:W-:Y:S05]  /*75c0*/  CALL.REL.NOINC `($__internal_52_$__cuda_sm20_div_u64) ;  /* 0x000114e000007944 */ /* 0x000fea0003c00000 */
        /* <DEDUP_REMOVED lines=10> */
.L_x_22516:
        /* <DEDUP_REMOVED lines=22> */
.L_x_22517:
[----:B------:R-:W-:Y:S05]  /*77d0*/  BSYNC B0 ;  /* 0x0000000000007941 */ /* 0x000fea0003800000 */
.L_x_22515:
        /* <DEDUP_REMOVED lines=28> */
.L_x_22519:
        /* <DEDUP_REMOVED lines=23> */
.L_x_22520:
[----:B------:R-:W-:Y:S05]  /*7b10*/  BSYNC B0 ;  /* 0x0000000000007941 */ /* 0x000fea0003800000 */
.L_x_22518:
        /* <DEDUP_REMOVED lines=28> */
.L_x_22522:
        /* <DEDUP_REMOVED lines=23> */
.L_x_22523:
[----:B------:R-:W-:Y:S05]  /*7e50*/  BSYNC B0 ;  /* 0x0000000000007941 */ /* 0x000fea0003800000 */
.L_x_22521:
        /* <DEDUP_REMOVED lines=28> */
.L_x_22525:
        /* <DEDUP_REMOVED lines=23> */
.L_x_22526:
[----:B------:R-:W-:Y:S05]  /*8190*/  BSYNC B0 ;  /* 0x0000000000007941 */ /* 0x000fea0003800000 */
.L_x_22524:
        /* <DEDUP_REMOVED lines=28> */
.L_x_22528:
        /* <DEDUP_REMOVED lines=23> */
.L_x_22529:
[----:B------:R-:W-:Y:S05]  /*84d0*/  BSYNC B0 ;  /* 0x0000000000007941 */ /* 0x000fea0003800000 */
.L_x_22527:
        /* <DEDUP_REMOVED lines=28> */
.L_x_22531:
        /* <DEDUP_REMOVED lines=23> */
.L_x_22532:
[----:B------:R-:W-:Y:S05]  /*8810*/  BSYNC B0 ;  /* 0x0000000000007941 */ /* 0x000fea0003800000 */
.L_x_22530:
        /* <DEDUP_REMOVED lines=28> */
.L_x_22534:
        /* <DEDUP_REMOVED lines=23> */
.L_x_22535:
[----:B------:R-:W-:Y:S05]  /*8b50*/  BSYNC B0 ;  /* 0x0000000000007941 */ /* 0x000fea0003800000 */
.L_x_22533:
        /* <DEDUP_REMOVED lines=28> */
.L_x_22537:
        /* <DEDUP_REMOVED lines=23> */
.L_x_22538:
[----:B------:R-:W-:Y:S05]  /*8e90*/  BSYNC B0 ;  /* 0x0000000000007941 */ /* 0x000fea0003800000 */
.L_x_22536:
        /* <DEDUP_REMOVED lines=28> */
.L_x_22540:
        /* <DEDUP_REMOVED lines=23> */
.L_x_22541:
[----:B------:R-:W-:Y:S05]  /*91d0*/  BSYNC B0 ;  /* 0x0000000000007941 */ /* 0x000fea0003800000 */
.L_x_22539:
        /* <DEDUP_REMOVED lines=28> */
.L_x_22543:
        /* <DEDUP_REMOVED lines=23> */
.L_x_22544:
[----:B------:R-:W-:Y:S05]  /*9510*/  BSYNC B0 ;  /* 0x0000000000007941 */ /* 0x000fea0003800000 */
.L_x_22542:
        /* <DEDUP_REMOVED lines=28> */
.L_x_22546:
        /* <DEDUP_REMOVED lines=23> */
.L_x_22547:
[----:B------:R-:W-:Y:S05]  /*9850*/  BSYNC B0 ;  /* 0x0000000000007941 */ /* 0x000fea0003800000 */
.L_x_22545:
        /* <DEDUP_REMOVED lines=28> */
.L_x_22549:
        /* <DEDUP_REMOVED lines=23> */
.L_x_22550:
[----:B------:R-:W-:Y:S05]  /*9b90*/  BSYNC B0 ;  /* 0x0000000000007941 */ /* 0x000fea0003800000 */
.L_x_22548:
        /* <DEDUP_REMOVED lines=28> */
.L_x_22552:
        /* <DEDUP_REMOVED lines=23> */
.L_x_22553:
[----:B------:R-:W-:Y:S05]  /*9ed0*/  BSYNC B0 ;  /* 0x0000000000007941 */ /* 0x000fea0003800000 */
.L_x_22551:
        /* <DEDUP_REMOVED lines=28> */
.L_x_22555:
        /* <DEDUP_REMOVED lines=23> */
.L_x_22556:
[----:B------:R-:W-:Y:S05]  /*a210*/  BSYNC B0 ;  /* 0x0000000000007941 */ /* 0x000fea0003800000 */
.L_x_22554:
        /* <DEDUP_REMOVED lines=28> */
.L_x_22558:
        /* <DEDUP_REMOVED lines=23> */
.L_x_22559:
[----:B------:R-:W-:Y:S05]  /*a550*/  BSYNC B0 ;  /* 0x0000000000007941 */ /* 0x000fea0003800000 */
.L_x_22557:
        /* <DEDUP_REMOVED lines=28> */
.L_x_22561:
        /* <DEDUP_REMOVED lines=23> */
.L_x_22562:
[----:B------:R-:W-:Y:S05]  /*a890*/  BSYNC B0 ;  /* 0x0000000000007941 */ /* 0x000fea0003800000 */
.L_x_22560:
        /* <DEDUP_REMOVED lines=28> */
.L_x_22564:
        /* <DEDUP_REMOVED lines=23> */
.L_x_22565:
[----:B------:R-:W-:Y:S05]  /*abd0*/  BSYNC B0 ;  /* 0x0000000000007941 */ /* 0x000fea0003800000 */
.L_x_22563:
        /* <DEDUP_REMOVED lines=28> */
.L_x_22567:
        /* <DEDUP_REMOVED lines=23> */
.L_x_22568:
[----:B------:R-:W-:Y:S05]  /*af10*/  BSYNC B0 ;  /* 0x0000000000007941 */ /* 0x000fea0003800000 */
.L_x_22566:
        /* <DEDUP_REMOVED lines=28> */
.L_x_22570:
        /* <DEDUP_REMOVED lines=23> */
.L_x_22571:
[----:B------:R-:W-:Y:S05]  /*b250*/  BSYNC B0 ;  /* 0x0000000000007941 */ /* 0x000fea0003800000 */
.L_x_22569:
        /* <DEDUP_REMOVED lines=28> */
.L_x_22573:
        /* <DEDUP_REMOVED lines=23> */
.L_x_22574:
[----:B------:R-:W-:Y:S05]  /*b590*/  BSYNC B0 ;  /* 0x0000000000007941 */ /* 0x000fea0003800000 */
.L_x_22572:
        /* <DEDUP_REMOVED lines=28> */
.L_x_22576:
        /* <DEDUP_REMOVED lines=23> */
.L_x_22577:
[----:B------:R-:W-:Y:S05]  /*b8d0*/  BSYNC B0 ;  /* 0x0000000000007941 */ /* 0x000fea0003800000 */
.L_x_22575:
        /* <DEDUP_REMOVED lines=28> */
.L_x_22579:
        /* <DEDUP_REMOVED lines=23> */
.L_x_22580:
[----:B------:R-:W-:Y:S05]  /*bc10*/  BSYNC B0 ;  /* 0x0000000000007941 */ /* 0x000fea0003800000 */
.L_x_22578:
        /* <DEDUP_REMOVED lines=28> */
.L_x_22582:
        /* <DEDUP_REMOVED lines=23> */
.L_x_22583:
[----:B------:R-:W-:Y:S05]  /*bf50*/  BSYNC B0 ;  /* 0x0000000000007941 */ /* 0x000fea0003800000 */
.L_x_22581:
        /* <DEDUP_REMOVED lines=26> */
.L_x_22585:
        /* <DEDUP_REMOVED lines=22> */
.L_x_22586:
[----:B------:R-:W-:Y:S05]  /*c260*/  BSYNC B0 ;  /* 0x0000000000007941 */ /* 0x000fea0003800000 */
.L_x_22584:
        /* <DEDUP_REMOVED lines=16> */
[----:B------:R-:W-:Y:S05]  /*c370*/  CALL.REL.NOINC `($__internal_53_$__cuda_sm20_rem_u64) ;  /* 0x0000cb8000007944 */ /* 0x000fea0003c00000 */
[----:B------:R-:W-:Y:S01]  /*c380*/  MOV R4, R0 ;  /* 0x0000000000047202 */ /* 0x000fe20000000f00 */
[----:B------:R-:W-:Y:S01]  /*c390*/  IMAD.MOV.U32 R5, RZ, RZ, R3 ;  /* 0x000000ffff057224 */ /* 0x000fe200078e0003 */
[----:B------:R-:W-:Y:S05]  /*c3a0*/  BRA `(.L_x_22589) ;  /* 0x0000012000007947 */ /* 0x000fea0003800000 */
.L_x_22588:
        /* <DEDUP_REMOVED lines=18> */
.L_x_22589:
[----:B------:R-:W-:Y:S05]  /*c4d0*/  BSYNC B0 ;  /* 0x0000000000007941 */ /* 0x000fea0003800000 */
.L_x_22587:
[----:B------:R-:W-:Y:S02]  /*c4e0*/  IMAD R3, R5, c[0x0][0x510], RZ ;  /* 0x0001440005037a24 */ /* 0x000fe400078e02ff */
[----:B------:R-:W-:-:S04]  /*c4f0*/  IMAD.WIDE.U32 R12, R4, c[0x0][0x510], R12 ;  /* 0x00014400040c7a25 */ /* 0x000fc800078e000c */
[----:B------:R-:W-:-:S05]  /*c500*/  IMAD R3, R4, c[0x0][0x514], R3 ;  /* 0x0001450004037a24 */ /* 0x000fca00078e0203 */
[----:B------:R-:W-:Y:S02]  /*c510*/  IADD3 R13, R13, R3, RZ ;  /* 0x000000030d0d7210 */ /* 0x000fe40007ffe0ff */
.L_x_22514:
        /* <DEDUP_REMOVED lines=9> */
.L_x_22510:
[----:B------:R-:W-:Y:S05]  /*c5b0*/  BSYNC B6 ;  /* 0x0000000000067941 */ /* 0x000fea0003800000 */
.L_x_22509:
        /* <DEDUP_REMOVED lines=232> */
.L_x_22592:
        /* <DEDUP_REMOVED lines=31> */
.L_x_22594:
[----:B------:R-:W-:Y:S05]  /*d630*/  BSYNC B7 ;  /* 0x0000000000077941 */ /* 0x000fea0003800000 */
.L_x_22593:
        /* <DEDUP_REMOVED lines=32> */
.L_x_22597:
        /* <DEDUP_REMOVED lines=22> */
.L_x_22598:
[----:B------:R-:W-:Y:S05]  /*d9a0*/  BSYNC B0 ;  /* 0x0000000000007941 */ /* 0x000fea0003800000 */
.L_x_22596:
        /* <DEDUP_REMOVED lines=28> */
.L_x_22600:
        /* <DEDUP_REMOVED lines=23> */
.L_x_22601:
[----:B------:R-:W-:Y:S05]  /*dce0*/  BSYNC B0 ;  /* 0x0000000000007941 */ /* 0x000fea0003800000 */
.L_x_22599:
        /* <DEDUP_REMOVED lines=28> */
.L_x_22603:
        /* <DEDUP_REMOVED lines=23> */
.L_x_22604:
[----:B------:R-:W-:Y:S05]  /*e020*/  BSYNC B0 ;  /* 0x0000000000007941 */ /* 0x000fea0003800000 */
.L_x_22602:
        /* <DEDUP_REMOVED lines=28> */
.L_x_22606:
        /* <DEDUP_REMOVED lines=23> */
.L_x_22607:
[----:B------:R-:W-:Y:S05]  /*e360*/  BSYNC B0 ;  /* 0x0000000000007941 */ /* 0x000fea0003800000 */
.L_x_22605:
        /* <DEDUP_REMOVED lines=28> */
.L_x_22609:
        /* <DEDUP_REMOVED lines=23> */
.L_x_22610:
[----:B------:R-:W-:Y:S05]  /*e6a0*/  BSYNC B0 ;  /* 0x0000000000007941 */ /* 0x000fea0003800000 */
.L_x_22608:
        /* <DEDUP_REMOVED lines=28> */
.L_x_22612:
        /* <DEDUP_REMOVED lines=23> */
.L_x_22613:
[----:B------:R-:W-:Y:S05]  /*e9e0*/  BSYNC B0 ;  /* 0x0000000000007941 */ /* 0x000fea0003800000 */
.L_x_22611:
        /* <DEDUP_REMOVED lines=28> */
.L_x_22615:
        /* <DEDUP_REMOVED lines=23> */
.L_x_22616:
[----:B------:R-:W-:Y:S05]  /*ed20*/  BSYNC B0 ;  /* 0x0000000000007941 */ /* 0x000fea0003800000 */
.L_x_22614:
        /* <DEDUP_REMOVED lines=28> */
.L_x_22618:
        /* <DEDUP_REMOVED lines=23> */
.L_x_22619:
[----:B------:R-:W-:Y:S05]  /*f060*/  BSYNC B0 ;  /* 0x0000000000007941 */ /* 0x000fea0003800000 */
.L_x_22617:
        /* <DEDUP_REMOVED lines=28> */
.L_x_22621:
        /* <DEDUP_REMOVED lines=23> */
.L_x_22622:
[----:B------:R-:W-:Y:S05]  /*f3a0*/  BSYNC B0 ;  /* 0x0000000000007941 */ /* 0x000fea0003800000 */
.L_x_22620:
        /* <DEDUP_REMOVED lines=28> */
.L_x_22624:
        /* <DEDUP_REMOVED lines=23> */
.L_x_22625:
[----:B------:R-:W-:Y:S05]  /*f6e0*/  BSYNC B0 ;  /* 0x0000000000007941 */ /* 0x000fea0003800000 */
.L_x_22623:
        /* <DEDUP_REMOVED lines=28> */
.L_x_22627:
        /* <DEDUP_REMOVED lines=23> */
.L_x_22628:
[----:B------:R-:W-:Y:S05]  /*fa20*/  BSYNC B0 ;  /* 0x0000000000007941 */ /* 0x000fea0003800000 */
.L_x_22626:
        /* <DEDUP_REMOVED lines=28> */
.L_x_22630:
        /* <DEDUP_REMOVED lines=23> */
.L_x_22631:
[----:B------:R-:W-:Y:S05]  /*fd60*/  BSYNC B0 ;  /* 0x0000000000007941 */ /* 0x000fea0003800000 */
.L_x_22629:
        /* <DEDUP_REMOVED lines=28> */
.L_x_22633:
        /* <DEDUP_REMOVED lines=23> */
.L_x_22634:
[----:B------:R-:W-:Y:S05]  /*100a0*/  BSYNC B0 ;  /* 0x0000000000007941 */ /* 0x000fea0003800000 */
.L_x_22632:
        /* <DEDUP_REMOVED lines=28> */
.L_x_22636:
        /* <DEDUP_REMOVED lines=23> */
.L_x_22637:
[----:B------:R-:W-:Y:S05]  /*103e0*/  BSYNC B0 ;  /* 0x0000000000007941 */ /* 0x000fea0003800000 */
.L_x_22635:
        /* <DEDUP_REMOVED lines=28> */
.L_x_22639:
        /* <DEDUP_REMOVED lines=23> */
.L_x_22640:
[----:B------:R-:W-:Y:S05]  /*10720*/  BSYNC B0 ;  /* 0x0000000000007941 */ /* 0x000fea0003800000 */
.L_x_22638:
        /* <DEDUP_REMOVED lines=28> */
.L_x_22642:
        /* <DEDUP_REMOVED lines=23> */
.L_x_22643:
[----:B------:R-:W-:Y:S05]  /*10a60*/  BSYNC B0 ;  /* 0x0000000000007941 */ /* 0x000fea0003800000 */
.L_x_22641:
        /* <DEDUP_REMOVED lines=28> */
.L_x_22645:
        /* <DEDUP_REMOVED lines=23> */
.L_x_22646:
[----:B------:R-:W-:Y:S05]  /*10da0*/  BSYNC B0 ;  /* 0x0000000000007941 */ /* 0x000fea0003800000 */
.L_x_22644:
        /* <DEDUP_REMOVED lines=28> */
.L_x_22648:
        /* <DEDUP_REMOVED lines=23> */
.L_x_22649:
[----:B------:R-:W-:Y:S05]  /*110e0*/  BSYNC B0 ;  /* 0x0000000000007941 */ /* 0x000fea0003800000 */
.L_x_22647:
        /* <DEDUP_REMOVED lines=28> */
.L_x_22651:
        /* <DEDUP_REMOVED lines=23> */
.L_x_22652:
[----:B------:R-:W-:Y:S05]  /*11420*/  BSYNC B0 ;  /* 0x0000000000007941 */ /* 0x000fea0003800000 */
.L_x_22650:
        /* <DEDUP_REMOVED lines=28> */
.L_x_22654:
        /* <DEDUP_REMOVED lines=23> */
.L_x_22655:
[----:B------:R-:W-:Y:S05]  /*11760*/  BSYNC B0 ;  /* 0x0000000000007941 */ /* 0x000fea0003800000 */
.L_x_22653:
        /* <DEDUP_REMOVED lines=28> */
.L_x_22657:
        /* <DEDUP_REMOVED lines=23> */
.L_x_22658:
[----:B------:R-:W-:Y:S05]  /*11aa0*/  BSYNC B0 ;  /* 0x0000000000007941 */ /* 0x000fea0003800000 */
.L_x_22656:
        /* <DEDUP_REMOVED lines=28> */
.L_x_22660:
        /* <DEDUP_REMOVED lines=23> */
.L_x_22661:
[----:B------:R-:W-:Y:S05]  /*11de0*/  BSYNC B0 ;  /* 0x0000000000007941 */ /* 0x000fea0003800000 */
.L_x_22659:
        /* <DEDUP_REMOVED lines=28> */
.L_x_22663:
        /* <DEDUP_REMOVED lines=23> */
.L_x_22664:
[----:B------:R-:W-:Y:S05]  /*12120*/  BSYNC B0 ;  /* 0x0000000000007941 */ /* 0x000fea0003800000 */
.L_x_22662:
        /* <DEDUP_REMOVED lines=26> */
.L_x_22666:
        /* <DEDUP_REMOVED lines=22> */
.L_x_22667:
[----:B------:R-:W-:Y:S05]  /*12430*/  BSYNC B0 ;  /* 0x0000000000007941 */ /* 0x000fea0003800000 */
.L_x_22665:
        /* <DEDUP_REMOVED lines=20> */
.L_x_22669:
        /* <DEDUP_REMOVED lines=18> */
.L_x_22670:
[----:B------:R-:W-:Y:S05]  /*126a0*/  BSYNC B0 ;  /* 0x0000000000007941 */ /* 0x000fea0003800000 */
.L_x_22668:
[----:B------:R-:W-:Y:S02]  /*126b0*/  IMAD R3, R5, c[0x0][0x510], RZ ;  /* 0x0001440005037a24 */ /* 0x000fe400078e02ff */
[----:B------:R-:W-:-:S04]  /*126c0*/  IMAD.WIDE.U32 R12, R4, c[0x0][0x510], R12 ;  /* 0x00014400040c7a25 */ /* 0x000fc800078e000c */
[----:B------:R-:W-:-:S05]  /*126d0*/  IMAD R3, R4, c[0x0][0x514], R3 ;  /* 0x0001450004037a24 */ /* 0x000fca00078e0203 */
[----:B------:R-:W-:Y:S02]  /*126e0*/  IADD3 R13, R13, R3, RZ ;  /* 0x000000030d0d7210 */ /* 0x000fe40007ffe0ff */
.L_x_22595:
        /* <DEDUP_REMOVED lines=9> */
.L_x_22591:
[----:B------:R-:W-:Y:S05]  /*12780*/  BSYNC B6 ;  /* 0x0000000000067941 */ /* 0x000fea0003800000 */
.L_x_22590:
        /* <DEDUP_REMOVED lines=231> */
.L_x_22671:
        /* <DEDUP_REMOVED lines=33> */
.L_x_22673:
[----:B------:R-:W-:Y:S05]  /*13810*/  BSYNC B6 ;  /* 0x0000000000067941 */ /* 0x000fea0003800000 */
.L_x_22672:
        /* <DEDUP_REMOVED lines=32> */
.L_x_22676:
        /* <DEDUP_REMOVED lines=23> */
.L_x_22677:
[----:B------:R-:W-:Y:S05]  /*13b90*/  BSYNC B0 ;  /* 0x0000000000007941 */ /* 0x000fea0003800000 */
.L_x_22675:
        /* <DEDUP_REMOVED lines=28> */
.L_x_22679:
        /* <DEDUP_REMOVED lines=23> */
.L_x_22680:
[----:B------:R-:W-:Y:S05]  /*13ed0*/  BSYNC B0 ;  /* 0x0000000000007941 */ /* 0x000fea0003800000 */
.L_x_22678:
        /* <DEDUP_REMOVED lines=29> */
.L_x_22682:
        /* <DEDUP_REMOVED lines=23> */
.L_x_22683:
[----:B------:R-:W-:Y:S05]  /*14220*/  BSYNC B0 ;  /* 0x0000000000007941 */ /* 0x000fea0003800000 */
.L_x_22681:
        /* <DEDUP_REMOVED lines=29> */
.L_x_22685:
        /* <DEDUP_REMOVED lines=23> */
.L_x_22686:
[----:B------:R-:W-:Y:S05]  /*14570*/  BSYNC B0 ;  /* 0x0000000000007941 */ /* 0x000fea0003800000 */
.L_x_22684:
        /* <DEDUP_REMOVED lines=29> */
.L_x_22688:
        /* <DEDUP_REMOVED lines=23> */
.L_x_22689:
[----:B------:R-:W-:Y:S05]  /*148c0*/  BSYNC B0 ;  /* 0x0000000000007941 */ /* 0x000fea0003800000 */
.L_x_22687:
        /* <DEDUP_REMOVED lines=29> */
.L_x_22691:
        /* <DEDUP_REMOVED lines=23> */
.L_x_22692:
[----:B------:R-:W-:Y:S05]  /*14c10*/  BSYNC B0 ;  /* 0x0000000000007941 */ /* 0x000fea0003800000 */
.L_x_22690:
        /* <DEDUP_REMOVED lines=29> */
.L_x_22694:
        /* <DEDUP_REMOVED lines=23> */
.L_x_22695:
[----:B------:R-:W-:Y:S05]  /*14f60*/  BSYNC B0 ;  /* 0x0000000000007941 */ /* 0x000fea0003800000 */
.L_x_22693:
        /* <DEDUP_REMOVED lines=29> */
.L_x_22697:
        /* <DEDUP_REMOVED lines=23> */
.L_x_22698:
[----:B------:R-:W-:Y:S05]  /*152b0*/  BSYNC B0 ;  /* 0x0000000000007941 */ /* 0x000fea0003800000 */
.L_x_22696:
        /* <DEDUP_REMOVED lines=29> */
.L_x_22700:
        /* <DEDUP_REMOVED lines=23> */
.L_x_22701:
[----:B------:R-:W-:Y:S05]  /*15600*/  BSYNC B0 ;  /* 0x0000000000007941 */ /* 0x000fea0003800000 */
.L_x_22699:
        /* <DEDUP_REMOVED lines=29> */
.L_x_22703:
        /* <DEDUP_REMOVED lines=23> */
.L_x_22704:
[----:B------:R-:W-:Y:S05]  /*15950*/  BSYNC B0 ;  /* 0x0000000000007941 */ /* 0x000fea0003800000 */
.L_x_22702:
        /* <DEDUP_REMOVED lines=29> */
.L_x_22706:
        /* <DEDUP_REMOVED lines=23> */
.L_x_22707:
[----:B------:R-:W-:Y:S05]  /*15ca0*/  BSYNC B0 ;  /* 0x0000000000007941 */ /* 0x000fea0003800000 */
.L_x_22705:
        /* <DEDUP_REMOVED lines=29> */
.L_x_22709:
        /* <DEDUP_REMOVED lines=23> */
.L_x_22710:
[----:B------:R-:W-:Y:S05]  /*15ff0*/  BSYNC B0 ;  /* 0x0000000000007941 */ /* 0x000fea0003800000 */
.L_x_22708:
        /* <DEDUP_REMOVED lines=29> */
.L_x_22712:
        /* <DEDUP_REMOVED lines=23> */
.L_x_22713:
[----:B------:R-:W-:Y:S05]  /*16340*/  BSYNC B0 ;  /* 0x0000000000007941 */ /* 0x000fea0003800000 */
.L_x_22711:
        /* <DEDUP_REMOVED lines=29> */
.L_x_22715:
        /* <DEDUP_REMOVED lines=23> */
.L_x_22716:
[----:B------:R-:W-:Y:S05]  /*16690*/  BSYNC B0 ;  /* 0x0000000000007941 */ /* 0x000fea0003800000 */
.L_x_22714:
        /* <DEDUP_REMOVED lines=29> */
.L_x_22718:
        /* <DEDUP_REMOVED lines=23> */
.L_x_22719:
[----:B------:R-:W-:Y:S05]  /*169e0*/  BSYNC B0 ;  /* 0x0000000000007941 */ /* 0x000fea0003800000 */
.L_x_22717:
        /* <DEDUP_REMOVED lines=29> */
.L_x_22721:
        /* <DEDUP_REMOVED lines=23> */
.L_x_22722:
[----:B------:R-:W-:Y:S05]  /*16d30*/  BSYNC B0 ;  /* 0x0000000000007941 */ /* 0x000fea0003800000 */
.L_x_22720:
        /* <DEDUP_REMOVED lines=29> */
.L_x_22724:
        /* <DEDUP_REMOVED lines=23> */
.L_x_22725:
[----:B------:R-:W-:Y:S05]  /*17080*/  BSYNC B0 ;  /* 0x0000000000007941 */ /* 0x000fea0003800000 */
.L_x_22723:
        /* <DEDUP_REMOVED lines=29> */
.L_x_22727:
        /* <DEDUP_REMOVED lines=23> */
.L_x_22728:
[----:B------:R-:W-:Y:S05]  /*173d0*/  BSYNC B0 ;  /* 0x0000000000007941 */ /* 0x000fea0003800000 */
.L_x_22726:
        /* <DEDUP_REMOVED lines=29> */
.L_x_22730:
        /* <DEDUP_REMOVED lines=23> */
.L_x_22731:
[----:B------:R-:W-:Y:S05]  /*17720*/  BSYNC B0 ;  /* 0x0000000000007941 */ /* 0x000fea0003800000 */
.L_x_22729:
        /* <DEDUP_REMOVED lines=29> */
.L_x_22733:
        /* <DEDUP_REMOVED lines=23> */
.L_x_22734:
[----:B------:R-:W-:Y:S05]  /*17a70*/  BSYNC B0 ;  /* 0x0000000000007941 */ /* 0x000fea0003800000 */
.L_x_22732:
        /* <DEDUP_REMOVED lines=29> */
.L_x_22736:
        /* <DEDUP_REMOVED lines=23> */
.L_x_22737:
[----:B------:R-:W-:Y:S05]  /*17dc0*/  BSYNC B0 ;  /* 0x0000000000007941 */ /* 0x000fea0003800000 */
.L_x_22735:
        /* <DEDUP_REMOVED lines=29> */
.L_x_22739:
        /* <DEDUP_REMOVED lines=23> */
.L_x_22740:
[----:B------:R-:W-:Y:S05]  /*18110*/  BSYNC B0 ;  /* 0x0000000000007941 */ /* 0x000fea0003800000 */
.L_x_22738:
        /* <DEDUP_REMOVED lines=29> */
.L_x_22742:
        /* <DEDUP_REMOVED lines=23> */
.L_x_22743:
[----:B------:R-:W-:Y:S05]  /*18460*/  BSYNC B0 ;  /* 0x0000000000007941 */ /* 0x000fea0003800000 */
.L_x_22741:
        /* <DEDUP_REMOVED lines=27> */
.L_x_22745:
        /* <DEDUP_REMOVED lines=22> */
.L_x_22746:
[----:B------:R-:W-:Y:S05]  /*18780*/  BSYNC B0 ;  /* 0x0000000000007941 */ /* 0x000fea0003800000 */
.L_x_22744:
        /* <DEDUP_REMOVED lines=21> */
.L_x_22748:
        /* <DEDUP_REMOVED lines=18> */
.L_x_22749:
[----:B------:R-:W-:Y:S05]  /*18a00*/  BSYNC B0 ;  /* 0x0000000000007941 */ /* 0x000fea0003800000 */
.L_x_22747:
[----:B------:R-:W-:Y:S02]  /*18a10*/  IMAD R5, R5, c[0x0][0x510], RZ ;  /* 0x0001440005057a24 */ /* 0x000fe400078e02ff */
[----:B------:R-:W-:Y:S02]  /*18a20*/  IMAD.MOV.U32 R3, RZ, RZ, R15 ;  /* 0x000000ffff037224 */ /* 0x000fe400078e000f */
[C---:B------:R-:W-:Y:S02]  /*18a30*/  IMAD R5, R4.reuse, c[0x0][0x514], R5 ;  /* 0x0001450004057a24 */ /* 0x040fe400078e0205 */
[----:B------:R-:W-:-:S05]  /*18a40*/  IMAD.WIDE.U32 R2, R4, c[0x0][0x510], R2 ;  /* 0x0001440004027a25 */ /* 0x000fca00078e0002 */
[----:B------:R-:W-:Y:S02]  /*18a50*/  IADD3 R15, R3, R5, RZ ;  /* 0x00000005030f7210 */ /* 0x000fe40007ffe0ff */
.L_x_22674:
[----:B------:R-:W2:Y:S01]  /*18a60*/  LDG.E.U16 R17, [R16.64] ;  /* 0x0000002410117981 */ /* 0x000ea2000c1e1500 */
[----:B------:R-:W-:-:S04]  /*18a70*/  LEA R4, P0, R2, c[0x0][0x518], 0x1 ;  /* 0x0001460002047a11 */ /* 0x000fc800078008ff */
[----:B------:R-:W-:-:S05]  /*18a80*/  LEA.HI.X R5, R2, c[0x0][0x51c], R15, 0x1, P0 ;  /* 0x0001470002057a11 */ /* 0x000fca00000f0c0f */
[----:B--2---:R-:W-:Y:S01]  /*18a90*/  STG.E.U16 [R4.64], R17 ;  /* 0x0000001104007986 */ /* 0x004fe2000c101524 */
[----:B------:R-:W-:Y:S05]  /*18aa0*/  EXIT ;  /* 0x000000000000794d */ /* 0x000fea0003800000 */
        .weak           $__internal_52_$__cuda_sm20_div_u64
        .type           $__internal_52_$__cuda_sm20_div_u64,@function
        .size           $__internal_52_$__cuda_sm20_div_u64,($__internal_53_$__cuda_sm20_rem_u64 - $__internal_52_$__cuda_sm20_div_u64)
$__internal_52_$__cuda_sm20_div_u64:
        /* <DEDUP_REMOVED lines=68> */
[----:B------:R-:W-:Y:S05]  /*18ef0*/  RET.REL.NODEC R4 `(_ZN2at6native24index_elementwise_kernelILi128ELi4EZNS0_20cuda_take_put_kernelIslZZZZZNS0_10put_kernelERNS_14TensorIteratorERKNS_10TensorBaseEbENKUlvE_clEvENKUlvE3_clEvENKUlvE_clEvENKUlvE0_clEvEUlRslE0_EEvS4_S7_RKT1_EUliE_EEvlSE_) ;  /* 0xfffe710004007950 */ /* 0x000fea0003c3ffff */
        .weak           $__internal_53_$__cuda_sm20_rem_u64
        .type           $__internal_53_$__cuda_sm20_rem_u64,@function
        .size           $__internal_53_$__cuda_sm20_rem_u64,(.L_x_27419 - $__internal_53_$__cuda_sm20_rem_u64)
$__internal_53_$__cuda_sm20_rem_u64:
        /* <DEDUP_REMOVED lines=63> */
[----:B------:R-:W-:Y:S06]  /*192f0*/  RET.REL.NODEC R4 `(_ZN2at6native24index_elementwise_kernelILi128ELi4EZNS0_20cuda_take_put_kernelIslZZZZZNS0_10put_kernelERNS_14TensorIteratorERKNS_10TensorBaseEbENKUlvE_clEvENKUlvE3_clEvENKUlvE_clEvENKUlvE0_clEvEUlRslE0_EEvS4_S7_RKT1_EUliE_EEvlSE_) ;  /* 0xfffe6d0004007950 */ /* 0x000fec0003c3ffff */
.L_x_22750:
        /* <DEDUP_REMOVED lines=16> */
.L_x_27419:


//--------------------- .text._ZN2at6native24index_elementwise_kernelILi128ELi4EZNS0_20cuda_take_put_kernelIslZZZZZNS0_10put_kernelERNS_14TensorIteratorERKNS_10TensorBaseEbENKUlvE_clEvENKUlvE3_clEvENKUlvE_clEvENKUlvE0_clEvEUlRslE_EEvS4_S7_RKT1_EUliE_EEvlSE_ --------------------------
	.section	.text._ZN2at6native24index_elementwise_kernelILi128ELi4EZNS0_20cuda_take_put_kernelIslZZZZZNS0_10put_kernelERNS_14TensorIteratorERKNS_10TensorBaseEbENKUlvE_clEvENKUlvE3_clEvENKUlvE_clEvENKUlvE0_clEvEUlRslE_EEvS4_S7_RKT1_EUliE_EEvlSE_,"ax",@progbits
	.sectioninfo	@"SHI_REGISTERS=27"
	.align	128
        .global         _ZN2at6native24index_elementwise_kernelILi128ELi4EZNS0_20cuda_take_put_kernelIslZZZZZNS0_10put_kernelERNS_14TensorIteratorERKNS_10TensorBaseEbENKUlvE_clEvENKUlvE3_clEvENKUlvE_clEvENKUlvE0_clEvEUlRslE_EEvS4_S7_RKT1_EUliE_EEvlSE_
        .type           _ZN2at6native24index_elementwise_kernelILi128ELi4EZNS0_20cuda_take_put_kernelIslZZZZZNS0_10put_kernelERNS_14TensorIteratorERKNS_10TensorBaseEbENKUlvE_clEvENKUlvE3_clEvENKUlvE_clEvENKUlvE0_clEvEUlRslE_EEvS4_S7_RKT1_EUliE_EEvlSE_,@function
        .size           _ZN2at6native24index_elementwise_kernelILi128ELi4EZNS0_20cuda_take_put_kernelIslZZZZZNS0_10put_kernelERNS_14TensorIteratorERKNS_10TensorBaseEbENKUlvE_clEvENKUlvE3_clEvENKUlvE_clEvENKUlvE0_clEvEUlRslE_EEvS4_S7_RKT1_EUliE_EEvlSE_,(.L_x_27421 - _ZN2at6native24index_elementwise_kernelILi128ELi4EZNS0_20cuda_take_put_kernelIslZZZZZNS0_10put_kernelERNS_14TensorIteratorERKNS_10TensorBaseEbENKUlvE_clEvENKUlvE3_clEvENKUlvE_clEvENKUlvE0_clEvEUlRslE_EEvS4_S7_RKT1_EUliE_EEvlSE_)
        .other          _ZN2at6native24index_elementwise_kernelILi128ELi4EZNS0_20cuda_take_put_kernelIslZZZZZNS0_10put_kernelERNS_14TensorIteratorERKNS_10TensorBaseEbENKUlvE_clEvENKUlvE3_clEvENKUlvE_clEvENKUlvE0_clEvEUlRslE_EEvS4_S7_RKT1_EUliE_EEvlSE_,@"STO_CUDA_ENTRY STV_DEFAULT"
_ZN2at6native24index_elementwise_kernelILi128ELi4EZNS0_20cuda_take_put_kernelIslZZZZZNS0_10put_kernelERNS_14TensorIteratorERKNS_10TensorBaseEbENKUlvE_clEvENKUlvE3_clEvENKUlvE_clEvENKUlvE0_clEvEUlRslE_EEvS4_S7_RKT1_EUliE_EEvlSE_:
.text._ZN2at6native24index_elementwise_kernelILi128ELi4EZNS0_20cuda_take_put_kernelIslZZZZZNS0_10put_kernelERNS_14TensorIteratorERKNS_10TensorBaseEbENKUlvE_clEvENKUlvE3_clEvENKUlvE_clEvENKUlvE0_clEvEUlRslE_EEvS4_S7_RKT1_EUliE_EEvlSE_:
        /* <DEDUP_REMOVED lines=32> */
[----:B------:R-:W-:Y:S02]  /*0200*/  IMAD R0, R3, c[0x0][0x2a4], R0 ;  /* 0x0000a90003007a24 */ /* 0x000fe400078e0200 */
        /* <DEDUP_REMOVED lines=206> */
.L_x_22753:
        /* <DEDUP_REMOVED lines=33> */
.L_x_22755:
[----:B------:R-:W-:Y:S05]  /*1100*/  BSYNC B7 ;  /* 0x0000000000077941 */ /* 0x000fea0003800000 */
.L_x_22754:
        /* <DEDUP_REMOVED lines=24> */
[----:B------:R-:W-:Y:S05]  /*1290*/  CALL.REL.NOINC `($__internal_54_$__cuda_sm20_div_u64) ;  /* 0x0001847000007944 */ /* 0x000fea0003c00000 */
        /* <DEDUP_REMOVED lines=10> */
.L_x_22758:
        /* <DEDUP_REMOVED lines=23> */
.L_x_22759:
[----:B------:R-:W-:Y:S05]  /*14b0*/  BSYNC B0 ;  /* 0x0000000000007941 */ /* 0x000fea0003800000 */
.L_x_22757:
        /* <DEDUP_REMOVED lines=17> */
[----:B------:R-:W-:Y:S05]  /*15d0*/  CALL.REL.NOINC `($__internal_54_$__cuda_sm20_div_u64) ;  /* 0x0001813000007944 */ /* 0x000fea0003c00000 */
        /* <DEDUP_REMOVED lines=11> */
.L_x_22761:
        /* <DEDUP_REMOVED lines=23> */
.L_x_22762:
[----:B------:R-:W-:Y:S05]  /*1800*/  BSYNC B0 ;  /* 0x0000000000007941 */ /* 0x000fea0003800000 */
.L_x_22760:
        /* <DEDUP_REMOVED lines=19> */
[----:B------:R-:W-:Y:S05]  /*1940*/  CALL.REL.NOINC `($__internal_54_$__cuda_sm20_div_u64) ;  /* 0x00017dc000007944 */ /* 0x000fea0003c00000 */
        /* <DEDUP_REMOVED lines=11> */
.L_x_22764:
        /* <DEDUP_REMOVED lines=23> */
.L_x_22765:
[----:B------:R-:W-:Y:S05]  /*1b70*/  BSYNC B0 ;  /* 0x0000000000007941 */ /* 0x000fea0003800000 */
.L_x_22763:
        /* <DEDUP_REMOVED lines=31> */
.L_x_22767:
        /* <DEDUP_REMOVED lines=23> */
.L_x_22768:
[----:B------:R-:W-:Y:S05]  /*1ee0*/  BSYNC B0 ;  /* 0x0000000000007941 */ /* 0x000fea0003800000 */
.L_x_22766:
        /* <DEDUP_REMOVED lines=31> */
.L_x_22770:
        /* <DEDUP_REMOVED lines=23> */
.L_x_22771:
[----:B------:R-:W-:Y:S05]  /*2250*/  BSYNC B0 ;  /* 0x0000000000007941 */ /* 0x000fea0003800000 */
.L_x_22769:
        /* <DEDUP_REMOVED lines=31> */
.L_x_22773:
        /* <DEDUP_REMOVED lines=23> */
.L_x_22774:
[----:B------:R-:W-:Y:S05]  /*25c0*/  BSYNC B0 ;  /* 0x0000000000007941 */ /* 0x000fea0003800000 */
.L_x_22772:
        /* <DEDUP_REMOVED lines=31> */
.L_x_22776:
        /* <DEDUP_REMOVED lines=23> */
.L_x_22777:
[----:B------:R-:W-:Y:S05]  /*2930*/  BSYNC B0 ;  /* 0x0000000000007941 */ /* 0x000fea0003800000 */
.L_x_22775:
        /* <DEDUP_REMOVED lines=31> */
.L_x_22779:
        /* <DEDUP_REMOVED lines=23> */
.L_x_22780:
[----:B------:R-:W-:Y:S05]  /*2ca0*/  BSYNC B0 ;  /* 0x0000000000007941 */ /* 0x000fea0003800000 */
.L_x_22778:
        /* <DEDUP_REMOVED lines=31> */
.L_x_22782:
        /* <DEDUP_REMOVED lines=23> */
.L_x_22783:
[----:B------:R-:W-:Y:S05]  /*3010*/  BSYNC B0 ;  /* 0x0000000000007941 */ /* 0x000fea0003800000 */
.L_x_22781:
        /* <DEDUP_REMOVED lines=31> */
.L_x_22785:
        /* <DEDUP_REMOVED lines=23> */
.L_x_22786:
[----:B------:R-:W-:Y:S05]  /*3380*/  BSYNC B0 ;  /* 0x0000000000007941 */ /* 0x000fea0003800000 */
.L_x_22784:
        /* <DEDUP_REMOVED lines=31> */
.L_x_22788:
        /* <DEDUP_REMOVED lines=23> */
.L_x_22789:
[----:B------:R-:W-:Y:S05]  /*36f0*/  BSYNC B0 ;  /* 0x0000000000007941 */ /* 0x000fea0003800000 */
.L_x_22787:
        /* <DEDUP_REMOVED lines=31> */
.L_x_22791:
        /* <DEDUP_REMOVED lines=23> */
.L_x_22792:
[----:B------:R-:W-:Y:S05]  /*3a60*/  BSYNC B0 ;  /* 0x0000000000007941 */ /* 0x000fea0003800000 */
.L_x_22790:
        /* <DEDUP_REMOVED lines=31> */
.L_x_22794:
        /* <DEDUP_REMOVED lines=23> */
.L_x_22795:
[----:B------:R-:W-:Y:S05]  /*3dd0*/  BSYNC B0 ;  /* 0x0000000000007941 */ /* 0x000fea0003800000 */
.L_x_22793:
        /* <DEDUP_REMOVED lines=31> */
.L_x_22797:
        /* <DEDUP_REMOVED lines=23> */
.L_x_22798:
[----:B------:R-:W-:Y:S05]  /*4140*/  BSYNC B0 ;  /* 0x0000000000007941 */ /* 0x000fea0003800000 */
.L_x_22796:
        /* <DEDUP_REMOVED lines=31> */
.L_x_22800:
        /* <DEDUP_REMOVED lines=23> */
.L_x_22801:
[----:B------:R-:W-:Y:S05]  /*44b0*/  BSYNC B0 ;  /* 0x0000000000007941 */ /* 0x000fea0003800000 */
.L_x_22799:
        /* <DEDUP_REMOVED lines=31> */
.L_x_22803:
        /* <DEDUP_REMOVED lines=23> */
.L_x_22804:
[----:B------:R-:W-:Y:S05]  /*4820*/  BSYNC B0 ;  /* 0x0000000000007941 */ /* 0x000fea0003800000 */
.L_x_22802:
        /* <DEDUP_REMOVED lines=31> */
.L_x_22806:
        /* <DEDUP_REMOVED lines=23> */
.L_x_22807:
[----:B------:R-:W-:Y:S05]  /*4b90*/  BSYNC B0 ;  /* 0x0000000000007941 */ /* 0x000fea0003800000 */
.L_x_22805:
        /* <DEDUP_REMOVED lines=31> */
.L_x_22809:
        /* <DEDUP_REMOVED lines=23> */
.L_x_22810:
[----:B------:R-:W-:Y:S05]  /*4f00*/  BSYNC B0 ;  /* 0x0000000000007941 */ /* 0x000fea0003800000 */
.L_x_22808:
        /* <DEDUP_REMOVED lines=31> */
.L_x_22812:
        /* <DEDUP_REMOVED lines=23> */
.L_x_22813:
[----:B------:R-:W-:Y:S05]  /*5270*/  BSYNC B0 ;  /* 0x0000000000007941 */ /* 0x000fea0003800000 */
.L_x_22811:
        /* <DEDUP_REMOVED lines=31> */
.L_x_22815:
        /* <DEDUP_REMOVED lines=23> */
.L_x_22816:
[----:B------:R-:W-:Y:S05]  /*55e0*/  BSYNC B0 ;  /* 0x0000000000007941 */ /* 0x000fea0003800000 */
.L_x_22814:
        /* <DEDUP_REMOVED lines=31> */
.L_x_22818:
        /* <DEDUP_REMOVED lines=23> */
.L_x_22819:
[----:B------:R-:W-:Y:S05]  /*5950*/  BSYNC B0 ;  /* 0x0000000000007941 */ /* 0x000fea0003800000 */
.L_x_22817:
        /* <DEDUP_REMOVED lines=31> */
.L_x_22821:
        /* <DEDUP_REMOVED lines=23> */
.L_x_22822:
[----:B------:R-:W-:Y:S05]  /*5cc0*/  BSYNC B0 ;  /* 0x0000000000007941 */ /* 0x000fea0003800000 */
.L_x_22820:
        /* <DEDUP_REMOVED lines=31> */
.L_x_22824:
        /* <DEDUP_REMOVED lines=23> */
.L_x_22825:
[----:B------:R-:W-:Y:S05]  /*6030*/  BSYNC B0 ;  /* 0x0000000000007941 */ /* 0x000fea0003800000 */
.L_x_22823:
        /* <DEDUP_REMOVED lines=30> */
.L_x_22827:
        /* <DEDUP_REMOVED lines=22> */
.L_x_22828:
[----:B------:R-:W-:Y:S05]  /*6380*/  BSYNC B0 ;  /* 0x0000000000007941 */ /* 0x000fea0003800000 */
.L_x_22826:
        /* <DEDUP_REMOVED lines=19> */
[----:B------:R-:W-:Y:S05]  /*64c0*/  CALL.REL.NOINC `($__internal_55_$__cuda_sm20_rem_u64) ;  /* 0x000136a000007944 */ /* 0x000fea0003c00000 */
[----:B------:R-:W-:Y:S01]  /*64d0*/  MOV R2, R0 ;  /* 0x0000000000027202 */ /* 0x000fe20000000f00 */
[----:B------:R-:W-:Y:S01]  /*64e0*/  IMAD.MOV.U32 R3, RZ, RZ, R5 ;  /* 0x000000ffff037224 */ /* 0x000fe200078e0005 */
[----:B------:R-:W-:Y:S05]  /*64f0*/  BRA `(.L_x_22831) ;  /* 0x0000012000007947 */ /* 0x000fea0003800000 */
.L_x_22830:
        /* <DEDUP_REMOVED lines=18> */
.L_x_22831:
[----:B------:R-:W-:Y:S05]  /*6620*/  BSYNC B0 ;  /* 0x0000000000007941 */ /* 0x000fea0003800000 */
.L_x_22829:
[----:B------:R-:W-:Y:S01]  /*6630*/  MOV R4, R18 ;  /* 0x0000001200047202 */ /* 0x000fe20000000f00 */
[----:B------:R-:W-:Y:S02]  /*6640*/  IMAD R3, R3, c[0x0][0x510], RZ ;  /* 0x0001440003037a24 */ /* 0x000fe400078e02ff */
[----:B------:R-:W-:Y:S02]  /*6650*/  IMAD.MOV.U32 R5, RZ, RZ, R16 ;  /* 0x000000ffff057224 */ /* 0x000fe400078e0010 */
[C---:B------:R-:W-:Y:S02]  /*6660*/  IMAD R3, R2.reuse, c[0x0][0x514], R3 ;  /* 0x0001450002037a24 */ /* 0x040fe400078e0203 */
[----:B------:R-:W-:-:S04]  /*6670*/  IMAD.WIDE.U32 R4, R2, c[0x0][0x510], R4 ;  /* 0x0001440002047a25 */ /* 0x000fc800078e0004 */
[----:B------:R-:W-:Y:S01]  /*6680*/  IMAD.MOV.U32 R18, RZ, RZ, R4 ;  /* 0x000000ffff127224 */ /* 0x000fe200078e0004 */
[----:B------:R-:W-:-:S04]  /*6690*/  IADD3 R16, R5, R3, RZ ;  /* 0x0000000305107210 */ /* 0x000fc80007ffe0ff */
.L_x_22756:
[C---:B------:R-:W-:Y:S01]  /*66a0*/  SHF.L.U32 R3, R18.reuse, 0x1, RZ ;  /* 0x0000000112037819 */ /* 0x040fe200000006ff */
[----:B------:R-:W-:Y:S01]  /*66b0*/  IMAD.MOV.U32 R5, RZ, RZ, -0x1 ;  /* 0xffffffffff057424 */ /* 0x000fe200078e00ff */
[----:B------:R-:W-:Y:S01]  /*66c0*/  SHF.L.U64.HI R16, R18, 0x1, R16 ;  /* 0x0000000112107819 */ /* 0x000fe20000010210 */
[----:B------:R0:W5:Y:S01]  /*66d0*/  LDG.E.S16 R23, [R22.64] ;  /* 0x0000002416177981 */ /* 0x000162000c1e1700 */
[----:B------:R-:W-:-:S04]  /*66e0*/  IADD3 R0, R3, c[0x0][0x520], RZ ;  /* 0x0001480003007a10 */ /* 0x000fc80007ffe0ff */
[----:B------:R-:W-:-:S04]  /*66f0*/  LOP3.LUT R0, R0, 0x2, RZ, 0xc0, !PT ;  /* 0x0000000200007812 */ /* 0x000fc800078ec0ff */
[----:B------:R-:W-:-:S04]  /*6700*/  IADD3 R2, P0, P1, -R0, c[0x0][0x520], R3 ;  /* 0x0001480000027a10 */ /* 0x000fc8000791e103 */
[----:B------:R-:W-:-:S05]  /*6710*/  IADD3.X R3, R5, c[0x0][0x524], R16, P0, P1 ;  /* 0x0001490005037a10 */ /* 0x000fca00007e2410 */
[----:B------:R0:W5:Y:S01]  /*6720*/  LDG.E R4, [R2.64] ;  /* 0x0000002402047981 */ /* 0x000162000c1e1900 */
[----:B------:R-:W-:Y:S01]  /*6730*/  ISETP.NE.U32.AND P0, PT, R0, RZ, PT ;  /* 0x000000ff0000720c */ /* 0x000fe20003f05070 */
[----:B------:R-:W-:Y:S03]  /*6740*/  BSSY B0, `(.L_x_22832) ;  /* 0x0000010000007945 */ /* 0x000fe60003800000 */
[----:B------:R-:W-:Y:S02]  /*6750*/  ISETP.NE.AND.EX P0, PT, RZ, RZ, PT, P0 ;  /* 0x000000ffff00720c */ /* 0x000fe40003f05300 */
.L_x_22833:
[----:B-----5:R-:W-:Y:S01]  /*6760*/  SHF.R.U32.HI R5, RZ, 0x10, R4 ;  /* 0x00000010ff057819 */ /* 0x020fe20000011604 */
[----:B------:R-:W-:Y:S01]  /*6770*/  YIELD ;  /* 0x0000000000007946 */ /* 0x000fe20003800000 */
[----:B------:R-:W-:Y:S02]  /*6780*/  LOP3.LUT R7, R4, 0xffff0000, RZ, 0xc0, !PT ;  /* 0xffff000004077812 */ /* 0x000fe400078ec0ff */
[----:B------:R-:W-:-:S04]  /*6790*/  SEL R5, R5, R4, P0 ;  /* 0x0000000405057207 */ /* 0x000fc80000000000 */
[----:B------:R-:W-:Y:S02]  /*67a0*/  PRMT R0, R5, 0x9910, RZ ;  /* 0x0000991005007816 */ /* 0x000fe400000000ff */
[----:B------:R-:W-:Y:S02]  /*67b0*/  LOP3.LUT R5, R4, 0xffff, RZ, 0xc0, !PT ;  /* 0x0000ffff04057812 */ /* 0x000fe400078ec0ff */
[----:B------:R-:W-:-:S04]  /*67c0*/  IADD3 R0, R23, R0, RZ ;  /* 0x0000000017007210 */ /* 0x000fc80007ffe0ff */
[C---:B------:R-:W-:Y:S02]  /*67d0*/  PRMT R5, R0.reuse, 0x1054, R5 ;  /* 0x0000105400057816 */ /* 0x040fe40000000005 */
[----:B------:R-:W-:-:S04]  /*67e0*/  LOP3.LUT R0, R0, 0xffff, RZ, 0xc0, !PT ;  /* 0x0000ffff00007812 */ /* 0x000fc800078ec0ff */
[----:B------:R-:W-:-:S06]  /*67f0*/  @!P0 LOP3.LUT R5, R0, R7, RZ, 0xfc, !PT ;  /* 0x0000000700058212 */ /* 0x000fcc00078efcff */
[----:B------:R-:W2:Y:S02]  /*6800*/  ATOMG.E.CAS.STRONG.GPU PT, R5, [R2], R4, R5 ;  /* 0x00000004020573a9 */ /* 0x000ea400001ee105 */
[----:B--2---:R-:W-:Y:S01]  /*6810*/  ISETP.NE.AND P1, PT, R4, R5, PT ;  /* 0x000000050400720c */ /* 0x004fe20003f25270 */
[----:B------:R-:W-:-:S12]  /*6820*/  IMAD.MOV.U32 R4, RZ, RZ, R5 ;  /* 0x000000ffff047224 */ /* 0x000fd800078e0005 */
[----:B------:R-:W-:Y:S05]  /*6830*/  @P1 BRA `(.L_x_22833) ;  /* 0xffffff2000001947 */ /* 0x000fea000383ffff */
[----:B------:R-:W-:Y:S05]  /*6840*/  BSYNC B0 ;  /* 0x0000000000007941 */ /* 0x000fea0003800000 */
.L_x_22832:
[----:B------:R-:W-:Y:S01]  /*6850*/  LEA R17, R24, R19, 0x9 ;  /* 0x0000001318117211 */ /* 0x000fe200078e48ff */
[----:B0-----:R-:W-:-:S03]  /*6860*/  HFMA2.MMA R3, -RZ, RZ, 0, 0 ;  /* 0x00000000ff037435 */ /* 0x001fc600000001ff */
[----:B------:R-:W-:-:S05]  /*6870*/  IADD3 R17, R17, 0x80, RZ ;  /* 0x0000008011117810 */ /* 0x000fca0007ffe0ff */
[----:B------:R-:W-:Y:S02]  /*6880*/  IMAD.MOV.U32 R2, RZ, RZ, R17 ;  /* 0x000000ffff027224 */ /* 0x000fe400078e0011 */
.L_x_22752:
[----:B------:R-:W-:Y:S05]  /*6890*/  BSYNC B6 ;  /* 0x0000000000067941 */ /* 0x000fea0003800000 */
.L_x_22751:
        /* <DEDUP_REMOVED lines=231> */
.L_x_22836:
        /* <DEDUP_REMOVED lines=33> */
.L_x_22838:
[----:B------:R-:W-:Y:S05]  /*7920*/  BSYNC B7 ;  /* 0x0000000000077941 */ /* 0x000fea0003800000 */
.L_x_22837:
        /* <DEDUP_REMOVED lines=35> */
.L_x_22841:
        /* <DEDUP_REMOVED lines=23> */
.L_x_22842:
[----:B------:R-:W-:Y:S05]  /*7cd0*/  BSYNC B0 ;  /* 0x0000000000007941 */ /* 0x000fea0003800000 */
.L_x_22840:
        /* <DEDUP_REMOVED lines=28> */
.L_x_22844:
        /* <DEDUP_REMOVED lines=23> */
.L_x_22845:
[----:B------:R-:W-:Y:S05]  /*8010*/  BSYNC B0 ;  /* 0x0000000000007941 */ /* 0x000fea0003800000 */
.L_x_22843:
        /* <DEDUP_REMOVED lines=29> */
.L_x_22847:
        /* <DEDUP_REMOVED lines=23> */
.L_x_22848:
[----:B------:R-:W-:Y:S05]  /*8360*/  BSYNC B0 ;  /* 0x0000000000007941 */ /* 0x000fea0003800000 */
.L_x_22846:
        /* <DEDUP_REMOVED lines=29> */
.L_x_22850:
        /* <DEDUP_REMOVED lines=23> */
.L_x_22851:
[----:B------:R-:W-:Y:S05]  /*86b0*/  BSYNC B0 ;  /* 0x0000000000007941 */ /* 0x000fea0003800000 */
.L_x_22849:
        /* <DEDUP_REMOVED lines=29> */
.L_x_22853:
        /* <DEDUP_REMOVED lines=23> */
.L_x_22854:
[----:B------:R-:W-:Y:S05]  /*8a00*/  BSYNC B0 ;  /* 0x0000000000007941 */ /* 0x000fea0003800000 */
.L_x_22852:
        /* <DEDUP_REMOVED lines=29> */
.L_x_22856:
        /* <DEDUP_REMOVED lines=23> */
.L_x_22857:
[----:B------:R-:W-:Y:S05]  /*8d50*/  BSYNC B0 ;  /* 0x0000000000007941 */ /* 0x000fea0003800000 */
.L_x_22855:
        /* <DEDUP_REMOVED lines=29> */
.L_x_22859:
        /* <DEDUP_REMOVED lines=23> */
.L_x_22860:
[----:B------:R-:W-:Y:S05]  /*90a0*/  BSYNC B0 ;  /* 0x0000000000007941 */ /* 0x000fea0003800000 */
.L_x_22858:
        /* <DEDUP_REMOVED lines=29> */
.L_x_22862:
        /* <DEDUP_REMOVED lines=23> */
.L_x_22863:
[----:B------:R-:W-:Y:S05]  /*93f0*/  BSYNC B0 ;  /* 0x0000000000007941 */ /* 0x000fea0003800000 */
.L_x_22861:
        /* <DEDUP_REMOVED lines=29> */
.L_x_22865:
        /* <DEDUP_REMOVED lines=23> */
.L_x_22866:
[----:B------:R-:W-:Y:S05]  /*9740*/  BSYNC B0 ;  /* 0x0000000000007941 */ /* 0x000fea0003800000 */
.L_x_22864:
        /* <DEDUP_REMOVED lines=29> */
.L_x_22868:
        /* <DEDUP_REMOVED lines=23> */
.L_x_22869:
[----:B------:R-:W-:Y:S05]  /*9a90*/  BSYNC B0 ;  /* 0x0000000000007941 */ /* 0x000fea0003800000 */
.L_x_22867:
        /* <DEDUP_REMOVED lines=29> */
.L_x_22871:
        /* <DEDUP_REMOVED lines=23> */
.L_x_22872:
[----:B------:R-:W-:Y:S05]  /*9de0*/  BSYNC B0 ;  /* 0x0000000000007941 */ /* 0x000fea0003800000 */
.L_x_22870:
        /* <DEDUP_REMOVED lines=29> */
.L_x_22874:
        /* <DEDUP_REMOVED lines=23> */
.L_x_22875:
[----:B------:R-:W-:Y:S05]  /*a130*/  BSYNC B0 ;  /* 0x0000000000007941 */ /* 0x000fea0003800000 */
.L_x_22873:
        /* <DEDUP_REMOVED lines=29> */
.L_x_22877:
        /* <DEDUP_REMOVED lines=23> */
.L_x_22878:
[----:B------:R-:W-:Y:S05]  /*a480*/  BSYNC B0 ;  /* 0x0000000000007941 */ /* 0x000fea0003800000 */
.L_x_22876:
        /* <DEDUP_REMOVED lines=29> */
.L_x_22880:
        /* <DEDUP_REMOVED lines=23> */
.L_x_22881:
[----:B------:R-:W-:Y:S05]  /*a7d0*/  BSYNC B0 ;  /* 0x0000000000007941 */ /* 0x000fea0003800000 */
.L_x_22879:
        /* <DEDUP_REMOVED lines=29> */
.L_x_22883:
        /* <DEDUP_REMOVED lines=23> */
.L_x_22884:
[----:B------:R-:W-:Y:S05]  /*ab20*/  BSYNC B0 ;  /* 0x0000000000007941 */ /* 0x000fea0003800000 */
.L_x_22882:
        /* <DEDUP_REMOVED lines=29> */
.L_x_22886:
        /* <DEDUP_REMOVED lines=23> */
.L_x_22887:
[----:B------:R-:W-:Y:S05]  /*ae70*/  BSYNC B0 ;  /* 0x0000000000007941 */ /* 0x000fea0003800000 */
.L_x_22885:
        /* <DEDUP_REMOVED lines=29> */
.L_x_22889:
        /* <DEDUP_REMOVED lines=23> */
.L_x_22890:
[----:B------:R-:W-:Y:S05]  /*b1c0*/  BSYNC B0 ;  /* 0x0000000000007941 */ /* 0x000fea0003800000 */
.L_x_22888:
        /* <DEDUP_REMOVED lines=29> */
.L_x_22892:
        /* <DEDUP_REMOVED lines=23> */
.L_x_22893:
[----:B------:R-:W-:Y:S05]  /*b510*/  BSYNC B0 ;  /* 0x0000000000007941 */ /* 0x000fea0003800000 */
.L_x_22891:
        /* <DEDUP_REMOVED lines=29> */
.L_x_22895:
        /* <DEDUP_REMOVED lines=23> */
.L_x_22896:
[----:B------:R-:W-:Y:S05]  /*b860*/  BSYNC B0 ;  /* 0x0000000000007941 */ /* 0x000fea0003800000 */
.L_x_22894:
        /* <DEDUP_REMOVED lines=29> */
.L_x_22898:
        /* <DEDUP_REMOVED lines=23> */
.L_x_22899:
[----:B------:R-:W-:Y:S05]  /*bbb0*/  BSYNC B0 ;  /* 0x0000000000007941 */ /* 0x000fea0003800000 */
.L_x_22897:
        /* <DEDUP_REMOVED lines=29> */
.L_x_22901:
        /* <DEDUP_REMOVED lines=23> */
.L_x_22902:
[----:B------:R-:W-:Y:S05]  /*bf00*/  BSYNC B0 ;  /* 0x0000000000007941 */ /* 0x000fea0003800000 */
.L_x_22900:
        /* <DEDUP_REMOVED lines=29> */
.L_x_22904:
        /* <DEDUP_REMOVED lines=23> */
.L_x_22905:
[----:B------:R-:W-:Y:S05]  /*c250*/  BSYNC B0 ;  /* 0x0000000000007941 */ /* 0x000fea0003800000 */
.L_x_22903:
        /* <DEDUP_REMOVED lines=29> */
.L_x_22907:
        /* <DEDUP_REMOVED lines=23> */
.L_x_22908:
[----:B------:R-:W-:Y:S05]  /*c5a0*/  BSYNC B0 ;  /* 0x0000000000007941 */ /* 0x000fea0003800000 */
.L_x_22906:
        /* <DEDUP_REMOVED lines=27> */
.L_x_22910:
        /* <DEDUP_REMOVED lines=22> */
.L_x_22911:
[----:B------:R-:W-:Y:S05]  /*c8c0*/  BSYNC B0 ;  /* 0x0000000000007941 */ /* 0x000fea0003800000 */
.L_x_22909:
        /* <DEDUP_REMOVED lines=17> */
[----:B------:R-:W-:Y:S05]  /*c9e0*/  CALL.REL.NOINC `($__internal_55_$__cuda_sm20_rem_u64) ;  /* 0x0000d18000007944 */ /* 0x000fea0003c00000 */
[----:B------:R-:W-:Y:S01]  /*c9f0*/  IMAD.MOV.U32 R2, RZ, RZ, R0 ;  /* 0x000000ffff027224 */ /* 0x000fe200078e0000 */
[----:B------:R-:W-:Y:S01]  /*ca00*/  MOV R3, R5 ;  /* 0x0000000500037202 */ /* 0x000fe20000000f00 */
[----:B------:R-:W-:Y:S05]  /*ca10*/  BRA `(.L_x_22914) ;  /* 0x0000012000007947 */ /* 0x000fea0003800000 */
.L_x_22913:
        /* <DEDUP_REMOVED lines=18> */
.L_x_22914:
[----:B------:R-:W-:Y:S05]  /*cb40*/  BSYNC B0 ;  /* 0x0000000000007941 */ /* 0x000fea0003800000 */
.L_x_22912:
[----:B------:R-:W-:Y:S02]  /*cb50*/  IMAD R3, R3, c[0x0][0x510], RZ ;  /* 0x0001440003037a24 */ /* 0x000fe400078e02ff */
[----:B------:R-:W-:Y:S02]  /*cb60*/  IMAD.MOV.U32 R19, RZ, RZ, R16 ;  /* 0x000000ffff137224 */ /* 0x000fe400078e0010 */
[C---:B------:R-:W-:Y:S02]  /*cb70*/  IMAD R3, R2.reuse, c[0x0][0x514], R3 ;  /* 0x0001450002037a24 */ /* 0x040fe400078e0203 */
[----:B------:R-:W-:-:S05]  /*cb80*/  IMAD.WIDE.U32 R18, R2, c[0x0][0x510], R18 ;  /* 0x0001440002127a25 */ /* 0x000fca00078e0012 */
[----:B------:R-:W-:-:S03]  /*cb90*/  IADD3 R16, R19, R3, RZ ;  /* 0x0000000313107210 */ /* 0x000fc60007ffe0ff */
.L_x_22839:
[C---:B------:R-:W-:Y:S01]  /*cba0*/  IMAD.SHL.U32 R3, R18.reuse, 0x2, RZ ;  /* 0x0000000212037824 */ /* 0x040fe200078e00ff */
[----:B------:R-:W-:Y:S01]  /*cbb0*/  SHF.L.U64.HI R16, R18, 0x1, R16 ;  /* 0x0000000112107819 */ /* 0x000fe20000010210 */
[----:B------:R0:W5:Y:S01]  /*cbc0*/  LDG.E.S16 R23, [R22.64] ;  /* 0x0000002416177981 */ /* 0x000162000c1e1700 */
[----:B------:R-:W-:Y:S02]  /*cbd0*/  MOV R5, 0xffffffff ;  /* 0xffffffff00057802 */ /* 0x000fe40000000f00 */
        /* <DEDUP_REMOVED lines=8> */
.L_x_22916:
[----:B-----5:R-:W-:Y:S01]  /*cc60*/  SHF.R.U32.HI R5, RZ, 0x10, R4 ;  /* 0x00000010ff057819 */ /* 0x020fe20000011604 */
[----:B------:R-:W-:Y:S01]  /*cc70*/  YIELD ;  /* 0x0000000000007946 */ /* 0x000fe20003800000 */
[----:B------:R-:W-:Y:S02]  /*cc80*/  LOP3.LUT R7, R4, 0xffff0000, RZ, 0xc0, !PT ;  /* 0xffff000004077812 */ /* 0x000fe400078ec0ff */
[----:B------:R-:W-:-:S04]  /*cc90*/  SEL R5, R5, R4, P0 ;  /* 0x0000000405057207 */ /* 0x000fc80000000000 */
[----:B------:R-:W-:Y:S02]  /*cca0*/  PRMT R0, R5, 0x9910, RZ ;  /* 0x0000991005007816 */ /* 0x000fe400000000ff */
[----:B------:R-:W-:-:S03]  /*ccb0*/  LOP3.LUT R5, R4, 0xffff, RZ, 0xc0, !PT ;  /* 0x0000ffff04057812 */ /* 0x000fc600078ec0ff */
[----:B------:R-:W-:-:S05]  /*ccc0*/  IMAD.IADD R0, R23, 0x1, R0 ;  /* 0x0000000117007824 */ /* 0x000fca00078e0200 */
[C---:B------:R-:W-:Y:S02]  /*ccd0*/  PRMT R5, R0.reuse, 0x1054, R5 ;  /* 0x0000105400057816 */ /* 0x040fe40000000005 */
[----:B------:R-:W-:-:S04]  /*cce0*/  LOP3.LUT R0, R0, 0xffff, RZ, 0xc0, !PT ;  /* 0x0000ffff00007812 */ /* 0x000fc800078ec0ff */
[----:B------:R-:W-:-:S06]  /*ccf0*/  @!P0 LOP3.LUT R5, R0, R7, RZ, 0xfc, !PT ;  /* 0x0000000700058212 */ /* 0x000fcc00078efcff */
[----:B------:R-:W2:Y:S02]  /*cd00*/  ATOMG.E.CAS.STRONG.GPU PT, R5, [R2], R4, R5 ;  /* 0x00000004020573a9 */ /* 0x000ea400001ee105 */
[-C--:B--2---:R-:W-:Y:S02]  /*cd10*/  ISETP.NE.AND P1, PT, R4, R5.reuse, PT ;  /* 0x000000050400720c */ /* 0x084fe40003f25270 */
[----:B------:R-:W-:-:S11]  /*cd20*/  MOV R4, R5 ;  /* 0x0000000500047202 */ /* 0x000fd60000000f00 */
[----:B------:R-:W-:Y:S05]  /*cd30*/  @P1 BRA `(.L_x_22916) ;  /* 0xffffff2000001947 */ /* 0x000fea000383ffff */
[----:B------:R-:W-:Y:S05]  /*cd40*/  BSYNC B0 ;  /* 0x0000000000007941 */ /* 0x000fea0003800000 */
.L_x_22915:
[----:B------:R-:W-:Y:S01]  /*cd50*/  IADD3 R17, R17, 0x80, RZ ;  /* 0x0000008011117810 */ /* 0x000fe20007ffe0ff */
[----:B0-----:R-:W-:-:S04]  /*cd60*/  HFMA2.MMA R3, -RZ, RZ, 0, 0 ;  /* 0x00000000ff037435 */ /* 0x001fc800000001ff */
[----:B------:R-:W-:Y:S02]  /*cd70*/  IMAD.MOV.U32 R2, RZ, RZ, R17 ;  /* 0x000000ffff027224 */ /* 0x000fe400078e0011 */
.L_x_22835:
[----:B------:R-:W-:Y:S05]  /*cd80*/  BSYNC B6 ;  /* 0x0000000000067941 */ /* 0x000fea0003800000 */
.L_x_22834:
        /* <DEDUP_REMOVED lines=231> */
.L_x_22919:
        /* <DEDUP_REMOVED lines=33> */
.L_x_22921:
[----:B------:R-:W-:Y:S05]  /*de10*/  BSYNC B7 ;  /* 0x0000000000077941 */ /* 0x000fea0003800000 */
.L_x_22920:
        /* <DEDUP_REMOVED lines=35> */
.L_x_22924:
        /* <DEDUP_REMOVED lines=23> */
.L_x_22925:
[----:B------:R-:W-:Y:S05]  /*e1c0*/  BSYNC B0 ;  /* 0x0000000000007941 */ /* 0x000fea0003800000 */
.L_x_22923:
        /* <DEDUP_REMOVED lines=28> */
.L_x_22927:
        /* <DEDUP_REMOVED lines=23> */
.L_x_22928:
[----:B------:R-:W-:Y:S05]  /*e500*/  BSYNC B0 ;  /* 0x0000000000007941 */ /* 0x000fea0003800000 */
.L_x_22926:
        /* <DEDUP_REMOVED lines=29> */
.L_x_22930:
        /* <DEDUP_REMOVED lines=23> */
.L_x_22931:
[----:B------:R-:W-:Y:S05]  /*e850*/  BSYNC B0 ;  /* 0x0000000000007941 */ /* 0x000fea0003800000 */
.L_x_22929:
        /* <DEDUP_REMOVED lines=29> */
.L_x_22933:
        /* <DEDUP_REMOVED lines=23> */
.L_x_22934:
[----:B------:R-:W-:Y:S05]  /*eba0*/  BSYNC B0 ;  /* 0x0000000000007941 */ /* 0x000fea0003800000 */
.L_x_22932:
        /* <DEDUP_REMOVED lines=29> */
.L_x_22936:
        /* <DEDUP_REMOVED lines=23> */
.L_x_22937:
[----:B------:R-:W-:Y:S05]  /*eef0*/  BSYNC B0 ;  /* 0x0000000000007941 */ /* 0x000fea0003800000 */
.L_x_22935:
        /* <DEDUP_REMOVED lines=29> */
.L_x_22939:
        /* <DEDUP_REMOVED lines=23> */
.L_x_22940:
[----:B------:R-:W-:Y:S05]  /*f240*/  BSYNC B0 ;  /* 0x0000000000007941 */ /* 0x000fea0003800000 */
.L_x_22938:
        /* <DEDUP_REMOVED lines=29> */
.L_x_22942:
        /* <DEDUP_REMOVED lines=23> */
.L_x_22943:
[----:B------:R-:W-:Y:S05]  /*f590*/  BSYNC B0 ;  /* 0x0000000000007941 */ /* 0x000fea0003800000 */
.L_x_22941:
        /* <DEDUP_REMOVED lines=29> */
.L_x_22945:
        /* <DEDUP_REMOVED lines=23> */
.L_x_22946:
[----:B------:R-:W-:Y:S05]  /*f8e0*/  BSYNC B0 ;  /* 0x0000000000007941 */ /* 0x000fea0003800000 */
.L_x_22944:
        /* <DEDUP_REMOVED lines=29> */
.L_x_22948:
        /* <DEDUP_REMOVED lines=23> */
.L_x_22949:
[----:B------:R-:W-:Y:S05]  /*fc30*/  BSYNC B0 ;  /* 0x0000000000007941 */ /* 0x000fea0003800000 */
.L_x_22947:
        /* <DEDUP_REMOVED lines=29> */
.L_x_22951:
        /* <DEDUP_REMOVED lines=23> */
.L_x_22952:
[----:B------:R-:W-:Y:S05]  /*ff80*/  BSYNC B0 ;  /* 0x0000000000007941 */ /* 0x000fea0003800000 */
.L_x_22950:
        /* <DEDUP_REMOVED lines=29> */
.L_x_22954:
        /* <DEDUP_REMOVED lines=23> */
.L_x_22955:
[----:B------:R-:W-:Y:S05]  /*102d0*/  BSYNC B0 ;  /* 0x0000000000007941 */ /* 0x000fea0003800000 */
.L_x_22953:
        /* <DEDUP_REMOVED lines=29> */
.L_x_22957:
        /* <DEDUP_REMOVED lines=23> */
.L_x_22958:
[----:B------:R-:W-:Y:S05]  /*10620*/  BSYNC B0 ;  /* 0x0000000000007941 */ /* 0x000fea0003800000 */
.L_x_22956:
        /* <DEDUP_REMOVED lines=29> */
.L_x_22960:
        /* <DEDUP_REMOVED lines=23> */
.L_x_22961:
[----:B------:R-:W-:Y:S05]  /*10970*/  BSYNC B0 ;  /* 0x0000000000007941 */ /* 0x000fea0003800000 */
.L_x_22959:
        /* <DEDUP_REMOVED lines=29> */
.L_x_22963:
        /* <DEDUP_REMOVED lines=23> */
.L_x_22964:
[----:B------:R-:W-:Y:S05]  /*10cc0*/  BSYNC B0 ;  /* 0x0000000000007941 */ /* 0x000fea0003800000 */
.L_x_22962:
        /* <DEDUP_REMOVED lines=29> */
.L_x_22966:
        /* <DEDUP_REMOVED lines=23> */
.L_x_22967:
[----:B------:R-:W-:Y:S05]  /*11010*/  BSYNC B0 ;  /* 0x0000000000007941 */ /* 0x000fea0003800000 */
.L_x_22965:
        /* <DEDUP_REMOVED lines=29> */
.L_x_22969:
        /* <DEDUP_REMOVED lines=23> */
.L_x_22970:
[----:B------:R-:W-:Y:S05]  /*11360*/  BSYNC B0 ;  /* 0x0000000000007941 */ /* 0x000fea0003800000 */
.L_x_22968:
        /* <DEDUP_REMOVED lines=29> */
.L_x_22972:
        /* <DEDUP_REMOVED lines=23> */
.L_x_22973:
[----:B------:R-:W-:Y:S05]  /*116b0*/  BSYNC B0 ;  /* 0x0000000000007941 */ /* 0x000fea0003800000 */
.L_x_22971:
        /* <DEDUP_REMOVED lines=29> */
.L_x_22975:
        /* <DEDUP_REMOVED lines=23> */
.L_x_22976:
[----:B------:R-:W-:Y:S05]  /*11a00*/  BSYNC B0 ;  /* 0x0000000000007941 */ /* 0x000fea0003800000 */
.L_x_22974:
        /* <DEDUP_REMOVED lines=29> */
.L_x_22978:
        /* <DEDUP_REMOVED lines=23> */
.L_x_22979:
[----:B------:R-:W-:Y:S05]  /*11d50*/  BSYNC B0 ;  /* 0x0000000000007941 */ /* 0x000fea0003800000 */
.L_x_22977:
        /* <DEDUP_REMOVED lines=29> */
.L_x_22981:
        /* <DEDUP_REMOVED lines=23> */
.L_x_22982:
[----:B------:R-:W-:Y:S05]  /*120a0*/  BSYNC B0 ;  /* 0x0000000000007941 */ /* 0x000fea0003800000 */
.L_x_22980:
        /* <DEDUP_REMOVED lines=29> */
.L_x_22984:
        /* <DEDUP_REMOVED lines=23> */
.L_x_22985:
[----:B------:R-:W-:Y:S05]  /*123f0*/  BSYNC B0 ;  /* 0x0000000000007941 */ /* 0x000fea0003800000 */
.L_x_22983:
        /* <DEDUP_REMOVED lines=29> */
.L_x_22987:
        /* <DEDUP_REMOVED lines=23> */
.L_x_22988:
[----:B------:R-:W-:Y:S05]  /*12740*/  BSYNC B0 ;  /* 0x0000000000007941 */ /* 0x000fea0003800000 */
.L_x_22986:
        /* <DEDUP_REMOVED lines=29> */
.L_x_22990:
        /* <DEDUP_REMOVED lines=23> */
.L_x_22991:
[----:B------:R-:W-:Y:S05]  /*12a90*/  BSYNC B0 ;  /* 0x0000000000007941 */ /* 0x000fea0003800000 */
.L_x_22989:
        /* <DEDUP_REMOVED lines=27> */
.L_x_22993:
        /* <DEDUP_REMOVED lines=22> */
.L_x_22994:
[----:B------:R-:W-:Y:S05]  /*12db0*/  BSYNC B0 ;  /* 0x0000000000007941 */ /* 0x000fea0003800000 */
.L_x_22992:
        /* <DEDUP_REMOVED lines=21> */
.L_x_22996:
        /* <DEDUP_REMOVED lines=18> */
.L_x_22997:
[----:B------:R-:W-:Y:S05]  /*13030*/  BSYNC B0 ;  /* 0x0000000000007941 */ /* 0x000fea0003800000 */
.L_x_22995:
[----:B------:R-:W-:Y:S02]  /*13040*/  IMAD R3, R3, c[0x0][0x510], RZ ;  /* 0x0001440003037a24 */ /* 0x000fe400078e02ff */
[----:B------:R-:W-:Y:S02]  /*13050*/  IMAD.MOV.U32 R19, RZ, RZ, R16 ;  /* 0x000000ffff137224 */ /* 0x000fe400078e0010 */
[C---:B------:R-:W-:Y:S02]  /*13060*/  IMAD R3, R2.reuse, c[0x0][0x514], R3 ;  /* 0x0001450002037a24 */ /* 0x040fe400078e0203 */
[----:B------:R-:W-:-:S05]  /*13070*/  IMAD.WIDE.U32 R18, R2, c[0x0][0x510], R18 ;  /* 0x0001440002127a25 */ /* 0x000fca00078e0012 */
[----:B------:R-:W-:-:S03]  /*13080*/  IADD3 R16, R19, R3, RZ ;  /* 0x0000000313107210 */ /* 0x000fc60007ffe0ff */
.L_x_22922:
        /* <DEDUP_REMOVED lines=12> */
.L_x_22999:
        /* <DEDUP_REMOVED lines=15> */
.L_x_22998:
[----:B------:R-:W-:Y:S01]  /*13240*/  IADD3 R17, R17, 0x80, RZ ;  /* 0x0000008011117810 */ /* 0x000fe20007ffe0ff */
[----:B0-----:R-:W-:-:S04]  /*13250*/  HFMA2.MMA R3, -RZ, RZ, 0, 0 ;  /* 0x00000000ff037435 */ /* 0x001fc800000001ff */
[----:B------:R-:W-:Y:S02]  /*13260*/  IMAD.MOV.U32 R2, RZ, RZ, R17 ;  /* 0x000000ffff027224 */ /* 0x000fe400078e0011 */
.L_x_22918:
[----:B------:R-:W-:Y:S05]  /*13270*/  BSYNC B6 ;  /* 0x0000000000067941 */ /* 0x000fea0003800000 */
.L_x_22917:
[----:B------:R-:W-:-:S04]  /*13280*/  ISETP.GE.U32.AND P0, PT, R2, c[0x0][0x160], PT ;  /* 0x0000580002007a0c */ /* 0x000fc80003f06070 */
[----:B------:R-:W-:-:S13]  /*13290*/  ISETP.GE.AND.EX P0, PT, R3, c[0x0][0x164], PT, P0 ;  /* 0x0000590003007a0c */ /* 0x000fda0003f06300 */
[----:B------:R-:W-:Y:S05]  /*132a0*/  @P0 EXIT ;  /* 0x000000000000094d */ /* 0x000fea0003800000 */
        /* <DEDUP_REMOVED lines=227> */
.L_x_23000:
        /* <DEDUP_REMOVED lines=33> */
.L_x_23002:
[----:B------:R-:W-:Y:S05]  /*142f0*/  BSYNC B6 ;  /* 0x0000000000067941 */ /* 0x000fea0003800000 */
.L_x_23001:
        /* <DEDUP_REMOVED lines=35> */
.L_x_23005:
        /* <DEDUP_REMOVED lines=23> */
.L_x_23006:
[----:B------:R-:W-:Y:S05]  /*146a0*/  BSYNC B0 ;  /* 0x0000000000007941 */ /* 0x000fea0003800000 */
.L_x_23004:
        /* <DEDUP_REMOVED lines=28> */
.L_x_23008:
        /* <DEDUP_REMOVED lines=23> */
.L_x_23009:
[----:B------:R-:W-:Y:S05]  /*149e0*/  BSYNC B0 ;  /* 0x0000000000007941 */ /* 0x000fea0003800000 */
.L_x_23007:
        /* <DEDUP_REMOVED lines=29> */
.L_x_23011:
        /* <DEDUP_REMOVED lines=23> */
.L_x_23012:
[----:B------:R-:W-:Y:S05]  /*14d30*/  BSYNC B0 ;  /* 0x0000000000007941 */ /* 0x000fea0003800000 */
.L_x_23010:
        /* <DEDUP_REMOVED lines=29> */
.L_x_23014:
        /* <DEDUP_REMOVED lines=23> */
.L_x_23015:
[----:B------:R-:W-:Y:S05]  /*15080*/  BSYNC B0 ;  /* 0x0000000000007941 */ /* 0x000fea0003800000 */
.L_x_23013:
        /* <DEDUP_REMOVED lines=29> */
.L_x_23017:
        /* <DEDUP_REMOVED lines=23> */
.L_x_23018:
[----:B------:R-:W-:Y:S05]  /*153d0*/  BSYNC B0 ;  /* 0x0000000000007941 */ /* 0x000fea0003800000 */
.L_x_23016:
        /* <DEDUP_REMOVED lines=29> */
.L_x_23020:
        /* <DEDUP_REMOVED lines=23> */
.L_x_23021:
[----:B------:R-:W-:Y:S05]  /*15720*/  BSYNC B0 ;  /* 0x0000000000007941 */ /* 0x000fea0003800000 */
.L_x_23019:
        /* <DEDUP_REMOVED lines=29> */
.L_x_23023:
        /* <DEDUP_REMOVED lines=23> */
.L_x_23024:
[----:B------:R-:W-:Y:S05]  /*15a70*/  BSYNC B0 ;  /* 0x0000000000007941 */ /* 0x000fea0003800000 */
.L_x_23022:
        /* <DEDUP_REMOVED lines=29> */
.L_x_23026:
        /* <DEDUP_REMOVED lines=23> */
.L_x_23027:
[----:B------:R-:W-:Y:S05]  /*15dc0*/  BSYNC B0 ;  /* 0x0000000000007941 */ /* 0x000fea0003800000 */
.L_x_23025:
        /* <DEDUP_REMOVED lines=29> */
.L_x_23029:
        /* <DEDUP_REMOVED lines=23> */
.L_x_23030:
[----:B------:R-:W-:Y:S05]  /*16110*/  BSYNC B0 ;  /* 0x0000000000007941 */ /* 0x000fea0003800000 */
.L_x_23028:
        /* <DEDUP_REMOVED lines=29> */
.L_x_23032:
        /* <DEDUP_REMOVED lines=23> */
.L_x_23033:
[----:B------:R-:W-:Y:S05]  /*16460*/  BSYNC B0 ;  /* 0x0000000000007941 */ /* 0x000fea0003800000 */
.L_x_23031:
        /* <DEDUP_REMOVED lines=29> */
.L_x_23035:
        /* <DEDUP_REMOVED lines=23> */
.L_x_23036:
[----:B------:R-:W-:Y:S05]  /*167b0*/  BSYNC B0 ;  /* 0x0000000000007941 */ /* 0x000fea0003800000 */
.L_x_23034:
        /* <DEDUP_REMOVED lines=29> */
.L_x_23038:
        /* <DEDUP_REMOVED lines=23> */
.L_x_23039:
[----:B------:R-:W-:Y:S05]  /*16b00*/  BSYNC B0 ;  /* 0x0000000000007941 */ /* 0x000fea0003800000 */
.L_x_23037:
        /* <DEDUP_REMOVED lines=29> */
.L_x_23041:
        /* <DEDUP_REMOVED lines=23> */
.L_x_23042:
[----:B------:R-:W-:Y:S05]  /*16e50*/  BSYNC B0 ;  /* 0x0000000000007941 */ /* 0x000fea0003800000 */
.L_x_23040:
        /* <DEDUP_REMOVED lines=29> */
.L_x_23044:
        /* <DEDUP_REMOVED lines=23> */
.L_x_23045:
[----:B------:R-:W-:Y:S05]  /*171a0*/  BSYNC B0 ;  /* 0x0000000000007941 */ /* 0x000fea0003800000 */
.L_x_23043:
        /* <DEDUP_REMOVED lines=29> */
.L_x_23047:
        /* <DEDUP_REMOVED lines=23> */
.L_x_23048:
[----:B------:R-:W-:Y:S05]  /*174f0*/  BSYNC B0 ;  /* 0x0000000000007941 */ /* 0x000fea0003800000 */
.L_x_23046:
        /* <DEDUP_REMOVED lines=29> */
.L_x_23050:
        /* <DEDUP_REMOVED lines=23> */
.L_x_23051:
[----:B------:R-:W-:Y:S05]  /*17840*/  BSYNC B0 ;  /* 0x0000000000007941 */ /* 0x000fea0003800000 */
.L_x_23049:
        /* <DEDUP_REMOVED lines=29> */
.L_x_23053:
        /* <DEDUP_REMOVED lines=23> */
.L_x_23054:
[----:B------:R-:W-:Y:S05]  /*17b90*/  BSYNC B0 ;  /* 0x0000000000007941 */ /* 0x000fea0003800000 */
.L_x_23052:
        /* <DEDUP_REMOVED lines=29> */
.L_x_23056:
        /* <DEDUP_REMOVED lines=23> */
.L_x_23057:
[----:B------:R-:W-:Y:S05]  /*17ee0*/  BSYNC B0 ;  /* 0x0000000000007941 */ /* 0x000fea0003800000 */
.L_x_23055:
        /* <DEDUP_REMOVED lines=29> */
.L_x_23059:
        /* <DEDUP_REMOVED lines=23> */
.L_x_23060:
[----:B------:R-:W-:Y:S05]  /*18230*/  BSYNC B0 ;  /* 0x0000000000007941 */ /* 0x000fea0003800000 */
.L_x_23058:
        /* <DEDUP_REMOVED lines=29> */
.L_x_23062:
        /* <DEDUP_REMOVED lines=23> */
.L_x_23063:
[----:B------:R-:W-:Y:S05]  /*18580*/  BSYNC B0 ;  /* 0x0000000000007941 */ /* 0x000fea0003800000 */
.L_x_23061:
        /* <DEDUP_REMOVED lines=29> */
.L_x_23065:
        /* <DEDUP_REMOVED lines=23> */
.L_x_23066:
[----:B------:R-:W-:Y:S05]  /*188d0*/  BSYNC B0 ;  /* 0x0000000000007941 */ /* 0x000fea0003800000 */
.L_x_23064:
        /* <DEDUP_REMOVED lines=29> */
.L_x_23068:
        /* <DEDUP_REMOVED lines=23> */
.L_x_23069:
[----:B------:R-:W-:Y:S05]  /*18c20*/  BSYNC B0 ;  /* 0x0000000000007941 */ /* 0x000fea0003800000 */
.L_x_23067:
        /* <DEDUP_REMOVED lines=29> */
.L_x_23071:
        /* <DEDUP_REMOVED lines=23> */
.L_x_23072:
[----:B------:R-:W-:Y:S05]  /*18f70*/  BSYNC B0 ;  /* 0x0000000000007941 */ /* 0x000fea0003800000 */
.L_x_23070:
        /* <DEDUP_REMOVED lines=27> */
.L_x_23074:
        /* <DEDUP_REMOVED lines=22> */
.L_x_23075:
[----:B------:R-:W-:Y:S05]  /*19290*/  BSYNC B0 ;  /* 0x0000000000007941 */ /* 0x000fea0003800000 */
.L_x_23073:
        /* <DEDUP_REMOVED lines=21> */
.L_x_23077:
        /* <DEDUP_REMOVED lines=18> */
.L_x_23078:
[----:B------:R-:W-:Y:S05]  /*19510*/  BSYNC B0 ;  /* 0x0000000000007941 */ /* 0x000fea0003800000 */
.L_x_23076:
[----:B------:R-:W-:Y:S02]  /*19520*/  IMAD R3, R3, c[0x0][0x510], RZ ;  /* 0x0001440003037a24 */ /* 0x000fe400078e02ff */
[----:B------:R-:W-:Y:S02]  /*19530*/  IMAD.MOV.U32 R19, RZ, RZ, R16 ;  /* 0x000000ffff137224 */ /* 0x000fe400078e0010 */
[C---:B------:R-:W-:Y:S02]  /*19540*/  IMAD R3, R2.reuse, c[0x0][0x514], R3 ;  /* 0x0001450002037a24 */ /* 0x040fe400078e0203 */
[----:B------:R-:W-:-:S05]  /*19550*/  IMAD.WIDE.U32 R18, R2, c[0x0][0x510], R18 ;  /* 0x0001440002127a25 */ /* 0x000fca00078e0012 */
[----:B------:R-:W-:-:S03]  /*19560*/  IADD3 R16, R19, R3, RZ ;  /* 0x0000000313107210 */ /* 0x000fc60007ffe0ff */
.L_x_23003:
        /* <DEDUP_REMOVED lines=9> */
[----:B------:R-:W-:-:S04]  /*19600*/  ISETP.NE.U32.AND P0, PT, R0, RZ, PT ;  /* 0x000000ff0000720c */ /* 0x000fc80003f05070 */
[----:B------:R-:W-:Y:S02]  /*19610*/  ISETP.NE.AND.EX P0, PT, RZ, RZ, PT, P0 ;  /* 0x000000ffff00720c */ /* 0x000fe40003f05300 */
.L_x_23079:
        /* <DEDUP_REMOVED lines=14> */
[----:B------:R-:W-:Y:S05]  /*19700*/  EXIT ;  /* 0x000000000000794d */ /* 0x000fea0003800000 */
        .weak           $__internal_54_$__cuda_sm20_div_u64
        .type           $__internal_54_$__cuda_sm20_div_u64,@function
        .size           $__internal_54_$__cuda_sm20_div_u64,($__internal_55_$__cuda_sm20_rem_u64 - $__internal_54_$__cuda_sm20_div_u64)
$__internal_54_$__cuda_sm20_div_u64:
        /* <DEDUP_REMOVED lines=69> */
[----:B------:R-:W-:Y:S06]  /*19b60*/  RET.REL.NODEC R4 `(_ZN2at6native24index_elementwise_kernelILi128ELi4EZNS0_20cuda_take_put_kernelIslZZZZZNS0_10put_kernelERNS_14TensorIteratorERKNS_10TensorBaseEbENKUlvE_clEvENKUlvE3_clEvENKUlvE_clEvENKUlvE0_clEvEUlRslE_EEvS4_S7_RKT1_EUliE_EEvlSE_) ;  /* 0xfffe649004007950 */ /* 0x000fec0003c3ffff */
        .weak           $__internal_55_$__cuda_sm20_rem_u64
        .type           $__internal_55_$__cuda_sm20_rem_u64,@function
        .size           $__internal_55_$__cuda_sm20_rem_u64,(.L_x_27421 - $__internal_55_$__cuda_sm20_rem_u64)
$__internal_55_$__cuda_sm20_rem_u64:
        /* <DEDUP_REMOVED lines=64> */
[----:B------:R-:W-:Y:S06]  /*19f70*/  RET.REL.NODEC R2 `(_ZN2at6native24index_elementwise_kernelILi128ELi4EZNS0_20cuda_take_put_kernelIslZZZZZNS0_10put_kernelERNS_14TensorIteratorERKNS_10TensorBaseEbENKUlvE_clEvENKUlvE3_clEvENKUlvE_clEvENKUlvE0_clEvEUlRslE_EEvS4_S7_RKT1_EUliE_EEvlSE_) ;  /* 0xfffe608002007950 */ /* 0x000fec0003c3ffff */
.L_x_23080:
        /* <DEDUP_REMOVED lines=16> */
.L_x_27421:


//--------------------- .text._ZN2at6native24index_elementwise_kernelILi128ELi4EZNS0_20cuda_take_put_kernelIsiZZZZZNS0_10put_kernelERNS_14TensorIteratorERKNS_10TensorBaseEbENKUlvE_clEvENKUlvE3_clEvENKUlvE_clEvENKUlvE_clEvEUlRsiE0_EEvS4_S7_RKT1_EUliE_EEvlSE_ --------------------------
	.section	.text._ZN2at6native24index_elementwise_kernelILi128ELi4EZNS0_20cuda_take_put_kernelIsiZZZZZNS0_10put_kernelERNS_14TensorIteratorERKNS_10TensorBaseEbENKUlvE_clEvENKUlvE3_clEvENKUlvE_clEvENKUlvE_clEvEUlRsiE0_EEvS4_S7_RKT1_EUliE_EEvlSE_,"ax",@progbits
	.sectioninfo	@"SHI_REGISTERS=28"
	.align	128
        .global         _ZN2at6native24index_elementwise_kernelILi128ELi4EZNS0_20cuda_take_put_kernelIsiZZZZZNS0_10put_kernelERNS_14TensorIteratorERKNS_10TensorBaseEbENKUlvE_clEvENKUlvE3_clEvENKUlvE_clEvENKUlvE_clEvEUlRsiE0_EEvS4_S7_RKT1_EUliE_EEvlSE_
        .type           _ZN2at6native24index_elementwise_kernelILi128ELi4EZNS0_20cuda_take_put_kernelIsiZZZZZNS0_10put_kernelERNS_14TensorIteratorERKNS_10TensorBaseEbENKUlvE_clEvENKUlvE3_clEvENKUlvE_clEvENKUlvE_clEvEUlRsiE0_EEvS4_S7_RKT1_EUliE_EEvlSE_,@function
        .size           _ZN2at6native24index_elementwise_kernelILi128ELi4EZNS0_20cuda_take_put_kernelIsiZZZZZNS0_10put_kernelERNS_14TensorIteratorERKNS_10TensorBaseEbENKUlvE_clEvENKUlvE3_clEvENKUlvE_clEvENKUlvE_clEvEUlRsiE0_EEvS4_S7_RKT1_EUliE_EEvlSE_,(.L_x_27581 - _ZN2at6native24index_elementwise_kernelILi128ELi4EZNS0_20cuda_take_put_kernelIsiZZZZZNS0_10put_kernelERNS_14TensorIteratorERKNS_10TensorBaseEbENKUlvE_clEvENKUlvE3_clEvENKUlvE_clEvENKUlvE_clEvEUlRsiE0_EEvS4_S7_RKT1_EUliE_EEvlSE_)
        .other          _ZN2at6native24index_elementwise_kernelILi128ELi4EZNS0_20cuda_take_put_kernelIsiZZZZZNS0_10put_kernelERNS_14TensorIteratorERKNS_10TensorBaseEbENKUlvE_clEvENKUlvE3_clEvENKUlvE_clEvENKUlvE_clEvEUlRsiE0_EEvS4_S7_RKT1_EUliE_EEvlSE_,@"STO_CUDA_ENTRY STV_DEFAULT"
_ZN2at6native24index_elementwise_kernelILi128ELi4EZNS0_20cuda_take_put_kernelIsiZZZZZNS0_10put_kernelERNS_14TensorIteratorERKNS_10TensorBaseEbENKUlvE_clEvENKUlvE3_clEvENKUlvE_clEvENKUlvE_clEvEUlRsiE0_EEvS4_S7_RKT1_EUliE_EEvlSE_:
.text._ZN2at6native24index_elementwise_kernelILi128ELi4EZNS0_20cuda_take_put_kernelIsiZZZZZNS0_10put_kernelERNS_14TensorIteratorERKNS_10TensorBaseEbENKUlvE_clEvENKUlvE3_clEvENKUlvE_clEvENKUlvE_clEvEUlRsiE0_EEvS4_S7_RKT1_EUliE_EEvlSE_:
        /* <DEDUP_REMOVED lines=239> */
.L_x_23083:
        /* <DEDUP_REMOVED lines=33> */
.L_x_23085:
[----:B------:R-:W-:Y:S05]  /*1100*/  BSYNC B6 ;  /* 0x0000000000067941 */ /* 0x000fea0003800000 */
.L_x_23084:
        /* <DEDUP_REMOVED lines=209> */
.L_x_23086:
        /* <DEDUP_REMOVED lines=8> */
.L_x_23082:
[----:B------:R-:W-:Y:S05]  /*1ea0*/  BSYNC B7 ;  /* 0x0000000000077941 */ /* 0x000fea0003800000 */
.L_x_23081:
        /* <DEDUP_REMOVED lines=233> */
.L_x_23089:
        /* <DEDUP_REMOVED lines=33> */
.L_x_23091:
[----:B------:R-:W-:Y:S05]  /*2f50*/  BSYNC B6 ;  /* 0x0000000000067941 */ /* 0x000fea0003800000 */
.L_x_23090:
        /* <DEDUP_REMOVED lines=209> */
.L_x_23092:
[----:B------:R-:W2:Y:S01]  /*3c70*/  LDG.E.U16 R19, [R18.64] ;  /* 0x0000002412137981 */ /* 0x000ea2000c1e1500 */
[----:B------:R-:W-:Y:S02]  /*3c80*/  MOV R2, 0x2 ;  /* 0x0000000200027802 */ /* 0x000fe40000000f00 */
[----:B------:R-:W-:-:S03]  /*3c90*/  IADD3 R23, R23, 0x80, RZ ;  /* 0x0000008017177810 */ /* 0x000fc60007ffe0ff */
[----:B------:R-:W-:-:S05]  /*3ca0*/  IMAD.WIDE R2, R3, R2, c[0x0][0x510] ;  /* 0x0001440003027625 */ /* 0x000fca00078e0202 */
[----:B--2---:R0:W-:Y:S02]  /*3cb0*/  STG.E.U16 [R2.64], R19 ;  /* 0x0000001302007986 */ /* 0x0041e4000c101524 */
[----:B0-----:R-:W-:Y:S02]  /*3cc0*/  MOV R2, R23 ;  /* 0x0000001700027202 */ /* 0x001fe40000000f00 */
[----:B------:R-:W-:Y:S02]  /*3cd0*/  MOV R3, RZ ;  /* 0x000000ff00037202 */ /* 0x000fe40000000f00 */
.L_x_23088:
[----:B------:R-:W-:Y:S05]  /*3ce0*/  BSYNC B7 ;  /* 0x0000000000077941 */ /* 0x000fea0003800000 */
.L_x_23087:
        /* <DEDUP_REMOVED lines=233> */
.L_x_23095:
        /* <DEDUP_REMOVED lines=33> */
.L_x_23097:
[----:B------:R-:W-:Y:S05]  /*4d90*/  BSYNC B6 ;  /* 0x0000000000067941 */ /* 0x000fea0003800000 */
.L_x_23096:
        /* <DEDUP_REMOVED lines=209> */
.L_x_23098:
[----:B------:R-:W2:Y:S01]  /*5ab0*/  LDG.E.U16 R19, [R18.64] ;  /* 0x0000002412137981 */ /* 0x000ea2000c1e1500 */
[----:B------:R-:W-:Y:S01]  /*5ac0*/  IMAD.MOV.U32 R2, RZ, RZ, 0x2 ;  /* 0x00000002ff027424 */ /* 0x000fe200078e00ff */
[----:B------:R-:W-:-:S03]  /*5ad0*/  IADD3 R23, R23, 0x80, RZ ;  /* 0x0000008017177810 */ /* 0x000fc60007ffe0ff */
[----:B------:R-:W-:-:S05]  /*5ae0*/  IMAD.WIDE R2, R3, R2, c[0x0][0x510] ;  /* 0x0001440003027625 */ /* 0x000fca00078e0202 */
[----:B--2---:R0:W-:Y:S02]  /*5af0*/  STG.E.U16 [R2.64], R19 ;  /* 0x0000001302007986 */ /* 0x0041e4000c101524 */
[----:B0-----:R-:W-:Y:S02]  /*5b00*/  MOV R2, R23 ;  /* 0x0000001700027202 */ /* 0x001fe40000000f00 */
[----:B------:R-:W-:Y:S02]  /*5b10*/  MOV R3, RZ ;  /* 0x000000ff00037202 */ /* 0x000fe40000000f00 */
.L_x_23094:
[----:B------:R-:W-:Y:S05]  /*5b20*/  BSYNC B7 ;  /* 0x0000000000077941 */ /* 0x000fea0003800000 */
.L_x_23093:
        /* <DEDUP_REMOVED lines=232> */
.L_x_23099:
        /* <DEDUP_REMOVED lines=33> */
.L_x_23101:
[----:B------:R-:W-:Y:S05]  /*6bc0*/  BSYNC B6 ;  /* 0x0000000000067941 */ /* 0x000fea0003800000 */
.L_x_23100:
        /* <DEDUP_REMOVED lines=209> */
.L_x_23102:
[----:B------:R-:W2:Y:S01]  /*78e0*/  LDG.E.U16 R19, [R18.64] ;  /* 0x0000002412137981 */ /* 0x000ea2000c1e1500 */
[----:B------:R-:W-:-:S05]  /*78f0*/  MOV R2, 0x2 ;  /* 0x0000000200027802 */ /* 0x000fca0000000f00 */
[----:B------:R-:W-:-:S05]  /*7900*/  IMAD.WIDE R2, R3, R2, c[0x0][0x510] ;  /* 0x0001440003027625 */ /* 0x000fca00078e0202 */
[----:B--2---:R-:W-:Y:S01]  /*7910*/  STG.E.U16 [R2.64], R19 ;  /* 0x0000001302007986 */ /* 0x004fe2000c101524 */
[----:B------:R-:W-:Y:S05]  /*7920*/  EXIT ;  /* 0x000000000000794d */ /* 0x000fea0003800000 */
.L_x_23103:
        /* <DEDUP_REMOVED lines=13> */
.L_x_27581:


//--------------------- .text._ZN2at6native24index_elementwise_kernelILi128ELi4EZNS0_20cuda_take_put_kernelIsiZZZZZNS0_10put_kernelERNS_14TensorIteratorERKNS_10TensorBaseEbENKUlvE_clEvENKUlvE3_clEvENKUlvE_clEvENKUlvE_clEvEUlRsiE_EEvS4_S7_RKT1_EUliE_EEvlSE_ --------------------------
	.section	.text._ZN2at6native24index_elementwise_kernelILi128ELi4EZNS0_20cuda_take_put_kernelIsiZZZZZNS0_10put_kernelERNS_14TensorIteratorERKNS_10TensorBaseEbENKUlvE_clEvENKUlvE3_clEvENKUlvE_clEvENKUlvE_clEvEUlRsiE_EEvS4_S7_RKT1_EUliE_EEvlSE_,"ax",@progbits
	.sectioninfo	@"SHI_REGISTERS=28"
	.align	128
        .global         _ZN2at6native24index_elementwise_kernelILi128ELi4EZNS0_20cuda_take_put_kernelIsiZZZZZNS0_10put_kernelERNS_14TensorIteratorERKNS_10TensorBaseEbENKUlvE_clEvENKUlvE3_clEvENKUlvE_clEvENKUlvE_clEvEUlRsiE_EEvS4_S7_RKT1_EUliE_EEvlSE_
        .type           _ZN2at6native24index_elementwise_kernelILi128ELi4EZNS0_20cuda_take_put_kernelIsiZZZZZNS0_10put_kernelERNS_14TensorIteratorERKNS_10TensorBaseEbENKUlvE_clEvENKUlvE3_clEvENKUlvE_clEvENKUlvE_clEvEUlRsiE_EEvS4_S7_RKT1_EUliE_EEvlSE_,@function
        .size           _ZN2at6native24index_elementwise_kernelILi128ELi4EZNS0_20cuda_take_put_kernelIsiZZZZZNS0_10put_kernelERNS_14TensorIteratorERKNS_10TensorBaseEbENKUlvE_clEvENKUlvE3_clEvENKUlvE_clEvENKUlvE_clEvEUlRsiE_EEvS4_S7_RKT1_EUliE_EEvlSE_,(.L_x_27582 - _ZN2at6native24index_elementwise_kernelILi128ELi4EZNS0_20cuda_take_put_kernelIsiZZZZZNS0_10put_kernelERNS_14TensorIteratorERKNS_10TensorBaseEbENKUlvE_clEvENKUlvE3_clEvENKUlvE_clEvENKUlvE_clEvEUlRsiE_EEvS4_S7_RKT1_EUliE_EEvlSE_)
        .other          _ZN2at6native24index_elementwise_kernelILi128ELi4EZNS0_20cuda_take_put_kernelIsiZZZZZNS0_10put_kernelERNS_14TensorIteratorERKNS_10TensorBaseEbENKUlvE_clEvENKUlvE3_clEvENKUlvE_clEvENKUlvE_clEvEUlRsiE_EEvS4_S7_RKT1_EUliE_EEvlSE_,@"STO_CUDA_ENTRY STV_DEFAULT"
_ZN2at6native24index_elementwise_kernelILi128ELi4EZNS0_20cuda_take_put_kernelIsiZZZZZNS0_10put_kernelERNS_14TensorIteratorERKNS_10TensorBaseEbENKUlvE_clEvENKUlvE3_clEvENKUlvE_clEvENKUlvE_clEvEUlRsiE_EEvS4_S7_RKT1_EUliE_EEvlSE_:
.text._ZN2at6native24index_elementwise_kernelILi128ELi4EZNS0_20cuda_take_put_kernelIsiZZZZZNS0_10put_kernelERNS_14TensorIteratorERKNS_10TensorBaseEbENKUlvE_clEvENKUlvE3_clEvENKUlvE_clEvENKUlvE_clEvEUlRsiE_EEvS4_S7_RKT1_EUliE_EEvlSE_:
        /* <DEDUP_REMOVED lines=239> */
.L_x_23106:
        /* <DEDUP_REMOVED lines=33> */
.L_x_23108:
[----:B------:R-:W-:Y:S05]  /*1100*/  BSYNC B6 ;  /* 0x0000000000067941 */ /* 0x000fea0003800000 */
.L_x_23107:
        /* <DEDUP_REMOVED lines=209> */
.L_x_23109:
[----:B------:R-:W-:Y:S01]  /*1e20*/  MOV R2, 0x2 ;  /* 0x0000000200027802 */ /* 0x000fe20000000f00 */
[----:B------:R0:W5:Y:S04]  /*1e30*/  LDG.E.S16 R19, [R18.64] ;  /* 0x0000002412137981 */ /* 0x000168000c1e1700 */
[----:B------:R-:W-:-:S05]  /*1e40*/  IMAD.WIDE R2, R3, R2, c[0x0][0x518] ;  /* 0x0001460003027625 */ /* 0x000fca00078e0202 */
[----:B------:R-:W-:-:S04]  /*1e50*/  LOP3.LUT R5, R2, 0x2, RZ, 0xc0, !PT ;  /* 0x0000000202057812 */ /* 0x000fc800078ec0ff */
[----:B------:R-:W-:-:S04]  /*1e60*/  IADD3 R2, P0, R2, -R5, RZ ;  /* 0x8000000502027210 */ /* 0x000fc80007f1e0ff */
[----:B------:R-:W-:-:S05]  /*1e70*/  IADD3.X R3, R3, -0x1, RZ, P0, !PT ;  /* 0xffffffff03037810 */ /* 0x000fca00007fe4ff */
[----:B------:R0:W5:Y:S01]  /*1e80*/  LDG.E R4, [R2.64] ;  /* 0x0000002402047981 */ /* 0x000162000c1e1900 */
[----:B------:R-:W-:Y:S01]  /*1e90*/  ISETP.NE.U32.AND P0, PT, R5, RZ, PT ;  /* 0x000000ff0500720c */ /* 0x000fe20003f05070 */
[----:B------:R-:W-:Y:S03]  /*1ea0*/  BSSY B0, `(.L_x_23110) ;  /* 0x0000010000007945 */ /* 0x000fe60003800000 */
[----:B------:R-:W-:Y:S02]  /*1eb0*/  ISETP.NE.AND.EX P0, PT, RZ, RZ, PT, P0 ;  /* 0x000000ffff00720c */ /* 0x000fe40003f05300 */
.L_x_23111:
        /* <DEDUP_REMOVED lines=15> */
.L_x_23110:
[----:B------:R-:W-:Y:S01]  /*1fb0*/  LEA R22, R22, R25, 0x9 ;  /* 0x0000001916167211 */ /* 0x000fe200078e48ff */
[----:B0-----:R-:W-:-:S03]  /*1fc0*/  IMAD.MOV.U32 R3, RZ, RZ, RZ ;  /* 0x000000ffff037224 */ /* 0x001fc600078e00ff */
[----:B------:R-:W-:-:S04]  /*1fd0*/  IADD3 R23, R22, 0x80, RZ ;  /* 0x0000008016177810 */ /* 0x000fc80007ffe0ff */
[----:B------:R-:W-:Y:S02]  /*1fe0*/  MOV R2, R23 ;  /* 0x0000001700027202 */ /* 0x000fe40000000f00 */
.L_x_23105:
[----:B------:R-:W-:Y:S05]  /*1ff0*/  BSYNC B7 ;  /* 0x0000000000077941 */ /* 0x000fea0003800000 */
.L_x_23104:
        /* <DEDUP_REMOVED lines=233> */
.L_x_23114:
        /* <DEDUP_REMOVED lines=33> */
.L_x_23116:
[----:B------:R-:W-:Y:S05]  /*30a0*/  BSYNC B6 ;  /* 0x0000000000067941 */ /* 0x000fea0003800000 */
.L_x_23115:
        /* <DEDUP_REMOVED lines=209> */
.L_x_23117:
        /* <DEDUP_REMOVED lines=10> */
.L_x_23119:
        /* <DEDUP_REMOVED lines=15> */
.L_x_23118:
[----:B------:R-:W-:Y:S01]  /*3f50*/  IADD3 R23, R23, 0x80, RZ ;  /* 0x0000008017177810 */ /* 0x000fe20007ffe0ff */
[----:B0-----:R-:W-:-:S03]  /*3f60*/  HFMA2.MMA R3, -RZ, RZ, 0, 0 ;  /* 0x00000000ff037435 */ /* 0x001fc600000001ff */
[----:B------:R-:W-:-:S03]  /*3f70*/  MOV R2, R23 ;  /* 0x0000001700027202 */ /* 0x000fc60000000f00 */
.L_x_23113:
[----:B------:R-:W-:Y:S05]  /*3f80*/  BSYNC B7 ;  /* 0x0000000000077941 */ /* 0x000fea0003800000 */
.L_x_23112:
        /* <DEDUP_REMOVED lines=233> */
.L_x_23122:
        /* <DEDUP_REMOVED lines=33> */
.L_x_23124:
[----:B------:R-:W-:Y:S05]  /*5030*/  BSYNC B6 ;  /* 0x0000000000067941 */ /* 0x000fea0003800000 */
.L_x_23123:
        /* <DEDUP_REMOVED lines=209> */
.L_x_23125:
[----:B------:R-:W-:Y:S01]  /*5d50*/  IMAD.MOV.U32 R2, RZ, RZ, 0x2 ;  /* 0x00000002ff027424 */ /* 0x000fe200078e00ff */
[----:B------:R0:W5:Y:S03]  /*5d60*/  LDG.E.S16 R19, [R18.64] ;  /* 0x0000002412137981 */ /* 0x000166000c1e1700 */
        /* <DEDUP_REMOVED lines=8> */
.L_x_23127:
        /* <DEDUP_REMOVED lines=15> */
.L_x_23126:
[----:B------:R-:W-:Y:S01]  /*5ee0*/  IADD3 R23, R23, 0x80, RZ ;  /* 0x0000008017177810 */ /* 0x000fe20007ffe0ff */
[----:B0-----:R-:W-:-:S04]  /*5ef0*/  HFMA2.MMA R3, -RZ, RZ, 0, 0 ;  /* 0x00000000ff037435 */ /* 0x001fc800000001ff */
[----:B------:R-:W-:Y:S02]  /*5f00*/  IMAD.MOV.U32 R2, RZ, RZ, R23 ;  /* 0x000000ffff027224 */ /* 0x000fe400078e0017 */
.L_x_23121:
[----:B------:R-:W-:Y:S05]  /*5f10*/  BSYNC B7 ;  /* 0x0000000000077941 */ /* 0x000fea0003800000 */
.L_x_23120:
        /* <DEDUP_REMOVED lines=232> */
.L_x_23128:
        /* <DEDUP_REMOVED lines=33> */
.L_x_23130:
[----:B------:R-:W-:Y:S05]  /*6fb0*/  BSYNC B6 ;  /* 0x0000000000067941 */ /* 0x000fea0003800000 */
.L_x_23129:
        /* <DEDUP_REMOVED lines=209> */
.L_x_23131:
[----:B------:R-:W-:Y:S01]  /*7cd0*/  MOV R2, 0x2 ;  /* 0x0000000200027802 */ /* 0x000fe20000000f00 */
[----:B------:R0:W5:Y:S04]  /*7ce0*/  LDG.E.S16 R19, [R18.64] ;  /* 0x0000002412137981 */ /* 0x000168000c1e1700 */
[----:B------:R-:W-:-:S05]  /*7cf0*/  IMAD.WIDE R2, R3, R2, c[0x0][0x518] ;  /* 0x0001460003027625 */ /* 0x000fca00078e0202 */
[----:B------:R-:W-:-:S04]  /*7d00*/  LOP3.LUT R5, R2, 0x2, RZ, 0xc0, !PT ;  /* 0x0000000202057812 */ /* 0x000fc800078ec0ff */
[----:B------:R-:W-:-:S04]  /*7d10*/  IADD3 R2, P0, R2, -R5, RZ ;  /* 0x8000000502027210 */ /* 0x000fc80007f1e0ff */
[----:B------:R-:W-:-:S05]  /*7d20*/  IADD3.X R3, R3, -0x1, RZ, P0, !PT ;  /* 0xffffffff03037810 */ /* 0x000fca00007fe4ff */
[----:B------:R0:W5:Y:S01]  /*7d30*/  LDG.E R4, [R2.64] ;  /* 0x0000002402047981 */ /* 0x000162000c1e1900 */
[----:B------:R-:W-:-:S04]  /*7d40*/  ISETP.NE.U32.AND P0, PT, R5, RZ, PT ;  /* 0x000000ff0500720c */ /* 0x000fc80003f05070 */
[----:B------:R-:W-:Y:S02]  /*7d50*/  ISETP.NE.AND.EX P0, PT, RZ, RZ, PT, P0 ;  /* 0x000000ffff00720c */ /* 0x000fe40003f05300 */
.L_x_23132:
        /* <DEDUP_REMOVED lines=15> */
.L_x_23133:
        /* <DEDUP_REMOVED lines=11> */
.L_x_27582:


//--------------------- .text._ZN2at6native24index_elementwise_kernelILi128ELi4EZNS0_20cuda_take_put_kernelIllZZZZZNS0_10put_kernelERNS_14TensorIteratorERKNS_10TensorBaseEbENKUlvE_clEvENKUlvE2_clEvENKUlvE_clEvENKUlvE0_clEvEUlRllE0_EEvS4_S7_RKT1_EUliE_EEvlSE_ --------------------------
	.section	.text._ZN2at6native24index_elementwise_kernelILi128ELi4EZNS0_20cuda_take_put_kernelIllZZZZZNS0_10put_kernelERNS_14TensorIteratorERKNS_10TensorBaseEbENKUlvE_clEvENKUlvE2_clEvENKUlvE_clEvENKUlvE0_clEvEUlRllE0_EEvS4_S7_RKT1_EUliE_EEvlSE_,"ax",@progbits
	.sectioninfo	@"SHI_REGISTERS=26"
	.align	128
        .global         _ZN2at6native24index_elementwise_kernelILi128ELi4EZNS0_20cuda_take_put_kernelIllZZZZZNS0_10put_kernelERNS_14TensorIteratorERKNS_10TensorBaseEbENKUlvE_clEvENKUlvE2_clEvENKUlvE_clEvENKUlvE0_clEvEUlRllE0_EEvS4_S7_RKT1_EUliE_EEvlSE_
        .type           _ZN2at6native24index_elementwise_kernelILi128ELi4EZNS0_20cuda_take_put_kernelIllZZZZZNS0_10put_kernelERNS_14TensorIteratorERKNS_10TensorBaseEbENKUlvE_clEvENKUlvE2_clEvENKUlvE_clEvENKUlvE0_clEvEUlRllE0_EEvS4_S7_RKT1_EUliE_EEvlSE_,@function
        .size           _ZN2at6native24index_elementwise_kernelILi128ELi4EZNS0_20cuda_take_put_kernelIllZZZZZNS0_10put_kernelERNS_14TensorIteratorERKNS_10TensorBaseEbENKUlvE_clEvENKUlvE2_clEvENKUlvE_clEvENKUlvE0_clEvEUlRllE0_EEvS4_S7_RKT1_EUliE_EEvlSE_,(.L_x_27423 - _ZN2at6native24index_elementwise_kernelILi128ELi4EZNS0_20cuda_take_put_kernelIllZZZZZNS0_10put_kernelERNS_14TensorIteratorERKNS_10TensorBaseEbENKUlvE_clEvENKUlvE2_clEvENKUlvE_clEvENKUlvE0_clEvEUlRllE0_EEvS4_S7_RKT1_EUliE_EEvlSE_)
        .other          _ZN2at6native24index_elementwise_kernelILi128ELi4EZNS0_20cuda_take_put_kernelIllZZZZZNS0_10put_kernelERNS_14TensorIteratorERKNS_10TensorBaseEbENKUlvE_clEvENKUlvE2_clEvENKUlvE_clEvENKUlvE0_clEvEUlRllE0_EEvS4_S7_RKT1_EUliE_EEvlSE_,@"STO_CUDA_ENTRY STV_DEFAULT"
_ZN2at6native24index_elementwise_kernelILi128ELi4EZNS0_20cuda_take_put_kernelIllZZZZZNS0_10put_kernelERNS_14TensorIteratorERKNS_10TensorBaseEbENKUlvE_clEvENKUlvE2_clEvENKUlvE_clEvENKUlvE0_clEvEUlRllE0_EEvS4_S7_RKT1_EUliE_EEvlSE_:
.text._ZN2at6native24index_elementwise_kernelILi128ELi4EZNS0_20cuda_take_put_kernelIllZZZZZNS0_10put_kernelERNS_14TensorIteratorERKNS_10TensorBaseEbENKUlvE_clEvENKUlvE2_clEvENKUlvE_clEvENKUlvE0_clEvEUlRllE0_EEvS4_S7_RKT1_EUliE_EEvlSE_:
        /* <DEDUP_REMOVED lines=240> */
.L_x_23136:
        /* <DEDUP_REMOVED lines=31> */
.L_x_23138:
[----:B------:R-:W-:Y:S05]  /*10f0*/  BSYNC B7 ;  /* 0x0000000000077941 */ /* 0x000fea0003800000 */
.L_x_23137:
        /* <DEDUP_REMOVED lines=21> */
[----:B------:R-:W-:Y:S05]  /*1250*/  CALL.REL.NOINC `($__internal_56_$__cuda_sm20_div_u64) ;  /* 0x0001785000007944 */ /* 0x000fea0003c00000 */
        /* <DEDUP_REMOVED lines=10> */
.L_x_23141:
        /* <DEDUP_REMOVED lines=22> */
.L_x_23142:
[----:B------:R-:W-:Y:S05]  /*1460*/  BSYNC B0 ;  /* 0x0000000000007941 */ /* 0x000fea0003800000 */
.L_x_23140:
        /* <DEDUP_REMOVED lines=16> */
[----:B------:R-:W-:Y:S05]  /*1570*/  CALL.REL.NOINC `($__internal_56_$__cuda_sm20_div_u64) ;  /* 0x0001753000007944 */ /* 0x000fea0003c00000 */
        /* <DEDUP_REMOVED lines=11> */
.L_x_23144:
        /* <DEDUP_REMOVED lines=23> */
.L_x_23145:
[----:B------:R-:W-:Y:S05]  /*17a0*/  BSYNC B0 ;  /* 0x0000000000007941 */ /* 0x000fea0003800000 */
.L_x_23143:
        /* <DEDUP_REMOVED lines=17> */
[----:B------:R-:W-:Y:S05]  /*18c0*/  CALL.REL.NOINC `($__internal_56_$__cuda_sm20_div_u64) ;  /* 0x000171e000007944 */ /* 0x000fea0003c00000 */
        /* <DEDUP_REMOVED lines=11> */
.L_x_23147:
        /* <DEDUP_REMOVED lines=23> */
.L_x_23148:
[----:B------:R-:W-:Y:S05]  /*1af0*/  BSYNC B0 ;  /* 0x0000000000007941 */ /* 0x000fea0003800000 */
.L_x_23146:
        /* <DEDUP_REMOVED lines=29> */
.L_x_23150:
        /* <DEDUP_REMOVED lines=23> */
.L_x_23151:
[----:B------:R-:W-:Y:S05]  /*1e40*/  BSYNC B0 ;  /* 0x0000000000007941 */ /* 0x000fea0003800000 */
.L_x_23149:
        /* <DEDUP_REMOVED lines=29> */
.L_x_23153:
        /* <DEDUP_REMOVED lines=23> */
.L_x_23154:
[----:B------:R-:W-:Y:S05]  /*2190*/  BSYNC B0 ;  /* 0x0000000000007941 */ /* 0x000fea0003800000 */
.L_x_23152:
        /* <DEDUP_REMOVED lines=29> */
.L_x_23156:
        /* <DEDUP_REMOVED lines=23> */
.L_x_23157:
[----:B------:R-:W-:Y:S05]  /*24e0*/  BSYNC B0 ;  /* 0x0000000000007941 */ /* 0x000fea0003800000 */
.L_x_23155:
        /* <DEDUP_REMOVED lines=29> */
.L_x_23159:
        /* <DEDUP_REMOVED lines=23> */
.L_x_23160:
[----:B------:R-:W-:Y:S05]  /*2830*/  BSYNC B0 ;  /* 0x0000000000007941 */ /* 0x000fea0003800000 */
.L_x_23158:
        /* <DEDUP_REMOVED lines=29> */
.L_x_23162:
        /* <DEDUP_REMOVED lines=23> */
.L_x_23163:
[----:B------:R-:W-:Y:S05]  /*2b80*/  BSYNC B0 ;  /* 0x0000000000007941 */ /* 0x000fea0003800000 */
.L_x_23161:
        /* <DEDUP_REMOVED lines=29> */
.L_x_23165:
        /* <DEDUP_REMOVED lines=23> */
.L_x_23166:
[----:B------:R-:W-:Y:S05]  /*2ed0*/  BSYNC B0 ;  /* 0x0000000000007941 */ /* 0x000fea0003800000 */
.L_x_23164:
        /* <DEDUP_REMOVED lines=29> */
.L_x_23168:
        /* <DEDUP_REMOVED lines=23> */
.L_x_23169:
[----:B------:R-:W-:Y:S05]  /*3220*/  BSYNC B0 ;  /* 0x0000000000007941 */ /* 0x000fea0003800000 */
.L_x_23167:
        /* <DEDUP_REMOVED lines=29> */
.L_x_23171:
        /* <DEDUP_REMOVED lines=23> */
.L_x_23172:
[----:B------:R-:W-:Y:S05]  /*3570*/  BSYNC B0 ;  /* 0x0000000000007941 */ /* 0x000fea0003800000 */
.L_x_23170:
        /* <DEDUP_REMOVED lines=29> */
.L_x_23174:
        /* <DEDUP_REMOVED lines=23> */
.L_x_23175:
[----:B------:R-:W-:Y:S05]  /*38c0*/  BSYNC B0 ;  /* 0x0000000000007941 */ /* 0x000fea0003800000 */
.L_x_23173:
        /* <DEDUP_REMOVED lines=29> */
.L_x_23177:
        /* <DEDUP_REMOVED lines=23> */
.L_x_23178:
[----:B------:R-:W-:Y:S05]  /*3c10*/  BSYNC B0 ;  /* 0x0000000000007941 */ /* 0x000fea0003800000 */
.L_x_23176:
        /* <DEDUP_REMOVED lines=29> */
.L_x_23180:
        /* <DEDUP_REMOVED lines=23> */
.L_x_23181:
[----:B------:R-:W-:Y:S05]  /*3f60*/  BSYNC B0 ;  /* 0x0000000000007941 */ /* 0x000fea0003800000 */
.L_x_23179:
        /* <DEDUP_REMOVED lines=29> */
.L_x_23183:
        /* <DEDUP_REMOVED lines=23> */
.L_x_23184:
[----:B------:R-:W-:Y:S05]  /*42b0*/  BSYNC B0 ;  /* 0x0000000000007941 */ /* 0x000fea0003800000 */
.L_x_23182:
        /* <DEDUP_REMOVED lines=29> */
.L_x_23186:
        /* <DEDUP_REMOVED lines=23> */
.L_x_23187:
[----:B------:R-:W-:Y:S05]  /*4600*/  BSYNC B0 ;  /* 0x0000000000007941 */ /* 0x000fea0003800000 */
.L_x_23185:
        /* <DEDUP_REMOVED lines=29> */
.L_x_23189:
        /* <DEDUP_REMOVED lines=23> */
.L_x_23190:
[----:B------:R-:W-:Y:S05]  /*4950*/  BSYNC B0 ;  /* 0x0000000000007941 */ /* 0x000fea0003800000 */
.L_x_23188:
        /* <DEDUP_REMOVED lines=29> */
.L_x_23192:
        /* <DEDUP_REMOVED lines=23> */
.L_x_23193:
[----:B------:R-:W-:Y:S05]  /*4ca0*/  BSYNC B0 ;  /* 0x0000000000007941 */ /* 0x000fea0003800000 */
.L_x_23191:
        /* <DEDUP_REMOVED lines=29> */
.L_x_23195:
        /* <DEDUP_REMOVED lines=23> */
.L_x_23196:
[----:B------:R-:W-:Y:S05]  /*4ff0*/  BSYNC B0 ;  /* 0x0000000000007941 */ /* 0x000fea0003800000 */
.L_x_23194:
        /* <DEDUP_REMOVED lines=29> */
.L_x_23198:
        /* <DEDUP_REMOVED lines=23> */
.L_x_23199:
[----:B------:R-:W-:Y:S05]  /*5340*/  BSYNC B0 ;  /* 0x0000000000007941 */ /* 0x000fea0003800000 */
.L_x_23197:
        /* <DEDUP_REMOVED lines=29> */
.L_x_23201:
        /* <DEDUP_REMOVED lines=23> */
.L_x_23202:
[----:B------:R-:W-:Y:S05]  /*5690*/  BSYNC B0 ;  /* 0x0000000000007941 */ /* 0x000fea0003800000 */
.L_x_23200:
        /* <DEDUP_REMOVED lines=29> */
.L_x_23204:
        /* <DEDUP_REMOVED lines=23> */
.L_x_23205:
[----:B------:R-:W-:Y:S05]  /*59e0*/  BSYNC B0 ;  /* 0x0000000000007941 */ /* 0x000fea0003800000 */
.L_x_23203:
        /* <DEDUP_REMOVED lines=29> */
.L_x_23207:
        /* <DEDUP_REMOVED lines=23> */
.L_x_23208:
[----:B------:R-:W-:Y:S05]  /*5d30*/  BSYNC B0 ;  /* 0x0000000000007941 */ /* 0x000fea0003800000 */
.L_x_23206:
        /* <DEDUP_REMOVED lines=27> */
.L_x_23210:
        /* <DEDUP_REMOVED lines=22> */
.L_x_23211:
[----:B------:R-:W-:Y:S05]  /*6050*/  BSYNC B0 ;  /* 0x0000000000007941 */ /* 0x000fea0003800000 */
.L_x_23209:
        /* <DEDUP_REMOVED lines=17> */
[----:B------:R-:W-:Y:S05]  /*6170*/  CALL.REL.NOINC `($__internal_57_$__cuda_sm20_rem_u64) ;  /* 0x00012d8000007944 */ /* 0x000fea0003c00000 */
[----:B------:R-:W-:Y:S01]  /*6180*/  IMAD.MOV.U32 R4, RZ, RZ, R0 ;  /* 0x000000ffff047224 */ /* 0x000fe200078e0000 */
[----:B------:R-:W-:Y:S01]  /*6190*/  MOV R5, R3 ;  /* 0x0000000300057202 */ /* 0x000fe20000000f00 */
[----:B------:R-:W-:Y:S05]  /*61a0*/  BRA `(.L_x_23214) ;  /* 0x0000013000007947 */ /* 0x000fea0003800000 */
.L_x_23213:
        /* <DEDUP_REMOVED lines=19> */
.L_x_23214:
[----:B------:R-:W-:Y:S05]  /*62e0*/  BSYNC B0 ;  /* 0x0000000000007941 */ /* 0x000fea0003800000 */
.L_x_23212:
[----:B------:R-:W-:Y:S01]  /*62f0*/  MOV R3, R15 ;  /* 0x0000000f00037202 */ /* 0x000fe20000000f00 */
[----:B------:R-:W-:-:S04]  /*6300*/  IMAD R5, R5, c[0x0][0x510], RZ ;  /* 0x0001440005057a24 */ /* 0x000fc800078e02ff */
[----:B------:R-:W-:-:S04]  /*6310*/  IMAD.WIDE.U32 R2, R4, c[0x0][0x510], R2 ;  /* 0x0001440004027a25 */ /* 0x000fc800078e0002 */
[----:B------:R-:W-:-:S04]  /*6320*/  IMAD R5, R4, c[0x0][0x514], R5 ;  /* 0x0001450004057a24 */ /* 0x000fc800078e0205 */
[----:B------:R-:W-:Y:S02]  /*6330*/  IMAD.IADD R15, R3, 0x1, R5 ;  /* 0x00000001030f7824 */ /* 0x000fe400078e0205 */
.L_x_23139:
        /* <DEDUP_REMOVED lines=10> */
.L_x_23135:
[----:B------:R-:W-:Y:S05]  /*63e0*/  BSYNC B6 ;  /* 0x0000000000067941 */ /* 0x000fea0003800000 */
.L_x_23134:
        /* <DEDUP_REMOVED lines=232> */
.L_x_23217:
        /* <DEDUP_REMOVED lines=31> */
.L_x_23219:
[----:B------:R-:W-:Y:S05]  /*7460*/  BSYNC B7 ;  /* 0x0000000000077941 */ /* 0x000fea0003800000 */
.L_x_23218:
        /* <DEDUP_REMOVED lines=21> */
[----:B------:R-:W-:Y:S05]  /*75c0*/  CALL.REL.NOINC `($__internal_56_$__cuda_sm20_div_u64) ;  /* 0x000114e000007944 */ /* 0x000fea0003c00000 */
        /* <DEDUP_REMOVED lines=10> */
.L_x_23222:
        /* <DEDUP_REMOVED lines=22> */
.L_x_23223:
[----:B------:R-:W-:Y:S05]  /*77d0*/  BSYNC B0 ;  /* 0x0000000000007941 */ /* 0x000fea0003800000 */
.L_x_23221:
        /* <DEDUP_REMOVED lines=28> */
.L_x_23225:
        /* <DEDUP_REMOVED lines=23> */
.L_x_23226:
[----:B------:R-:W-:Y:S05]  /*7b10*/  BSYNC B0 ;  /* 0x0000000000007941 */ /* 0x000fea0003800000 */
.L_x_23224:
        /* <DEDUP_REMOVED lines=28> */
.L_x_23228:
        /* <DEDUP_REMOVED lines=23> */
.L_x_23229:
[----:B------:R-:W-:Y:S05]  /*7e50*/  BSYNC B0 ;  /* 0x0000000000007941 */ /* 0x000fea0003800000 */
.L_x_23227:
        /* <DEDUP_REMOVED lines=28> */
.L_x_23231:
        /* <DEDUP_REMOVED lines=23> */
.L_x_23232:
[----:B------:R-:W-:Y:S05]  /*8190*/  BSYNC B0 ;  /* 0x0000000000007941 */ /* 0x000fea0003800000 */
.L_x_23230:
        /* <DEDUP_REMOVED lines=28> */
.L_x_23234:
        /* <DEDUP_REMOVED lines=23> */
.L_x_23235:
[----:B------:R-:W-:Y:S05]  /*84d0*/  BSYNC B0 ;  /* 0x0000000000007941 */ /* 0x000fea0003800000 */
.L_x_23233:
        /* <DEDUP_REMOVED lines=28> */
.L_x_23237:
        /* <DEDUP_REMOVED lines=23> */
.L_x_23238:
[----:B------:R-:W-:Y:S05]  /*8810*/  BSYNC B0 ;  /* 0x0000000000007941 */ /* 0x000fea0003800000 */
.L_x_23236:
        /* <DEDUP_REMOVED lines=28> */
.L_x_23240:
        /* <DEDUP_REMOVED lines=23> */
.L_x_23241:
[----:B------:R-:W-:Y:S05]  /*8b50*/  BSYNC B0 ;  /* 0x0000000000007941 */ /* 0x000fea0003800000 */
.L_x_23239:
        /* <DEDUP_REMOVED lines=28> */
.L_x_23243:
        /* <DEDUP_REMOVED lines=23> */
.L_x_23244:
[----:B------:R-:W-:Y:S05]  /*8e90*/  BSYNC B0 ;  /* 0x0000000000007941 */ /* 0x000fea0003800000 */
.L_x_23242:
        /* <DEDUP_REMOVED lines=28> */
.L_x_23246:
        /* <DEDUP_REMOVED lines=23> */
.L_x_23247:
[----:B------:R-:W-:Y:S05]  /*91d0*/  BSYNC B0 ;  /* 0x0000000000007941 */ /* 0x000fea0003800000 */
.L_x_23245:
        /* <DEDUP_REMOVED lines=28> */
.L_x_23249:
        /* <DEDUP_REMOVED lines=23> */
.L_x_23250:
[----:B------:R-:W-:Y:S05]  /*9510*/  BSYNC B0 ;  /* 0x0000000000007941 */ /* 0x000fea0003800000 */
.L_x_23248:
        /* <DEDUP_REMOVED lines=28> */
.L_x_23252:
        /* <DEDUP_REMOVED lines=23> */
.L_x_23253:
[----:B------:R-:W-:Y:S05]  /*9850*/  BSYNC B0 ;  /* 0x0000000000007941 */ /* 0x000fea0003800000 */
.L_x_23251:
        /* <DEDUP_REMOVED lines=28> */
.L_x_23255:
        /* <DEDUP_REMOVED lines=23> */
.L_x_23256:
[----:B------:R-:W-:Y:S05]  /*9b90*/  BSYNC B0 ;  /* 0x0000000000007941 */ /* 0x000fea0003800000 */
.L_x_23254:
        /* <DEDUP_REMOVED lines=28> */
.L_x_23258:
        /* <DEDUP_REMOVED lines=23> */
.L_x_23259:
[----:B------:R-:W-:Y:S05]  /*9ed0*/  BSYNC B0 ;  /* 0x0000000000007941 */ /* 0x000fea0003800000 */
.L_x_23257:
        /* <DEDUP_REMOVED lines=28> */
.L_x_23261:
        /* <DEDUP_REMOVED lines=23> */
.L_x_23262:
[----:B------:R-:W-:Y:S05]  /*a210*/  BSYNC B0 ;  /* 0x0000000000007941 */ /* 0x000fea0003800000 */
.L_x_23260:
        /* <DEDUP_REMOVED lines=28> */
.L_x_23264:
        /* <DEDUP_REMOVED lines=23> */
.L_x_23265:
[----:B------:R-:W-:Y:S05]  /*a550*/  BSYNC B0 ;  /* 0x0000000000007941 */ /* 0x000fea0003800000 */
.L_x_23263:
        /* <DEDUP_REMOVED lines=28> */
.L_x_23267:
        /* <DEDUP_REMOVED lines=23> */
.L_x_23268:
[----:B------:R-:W-:Y:S05]  /*a890*/  BSYNC B0 ;  /* 0x0000000000007941 */ /* 0x000fea0003800000 */
.L_x_23266:
        /* <DEDUP_REMOVED lines=28> */
.L_x_23270:
        /* <DEDUP_REMOVED lines=23> */
.L_x_23271:
[----:B------:R-:W-:Y:S05]  /*abd0*/  BSYNC B0 ;  /* 0x0000000000007941 */ /* 0x000fea0003800000 */
.L_x_23269:
        /* <DEDUP_REMOVED lines=28> */
.L_x_23273:
        /* <DEDUP_REMOVED lines=23> */
.L_x_23274:
[----:B------:R-:W-:Y:S05]  /*af10*/  BSYNC B0 ;  /* 0x0000000000007941 */ /* 0x000fea0003800000 */
.L_x_23272:
        /* <DEDUP_REMOVED lines=28> */
.L_x_23276:
        /* <DEDUP_REMOVED lines=23> */
.L_x_23277:
[----:B------:R-:W-:Y:S05]  /*b250*/  BSYNC B0 ;  /* 0x0000000000007941 */ /* 0x000fea0003800000 */
.L_x_23275:
        /* <DEDUP_REMOVED lines=28> */
.L_x_23279:
        /* <DEDUP_REMOVED lines=23> */
.L_x_23280:
[----:B------:R-:W-:Y:S05]  /*b590*/  BSYNC B0 ;  /* 0x0000000000007941 */ /* 0x000fea0003800000 */
.L_x_23278:
        /* <DEDUP_REMOVED lines=28> */
.L_x_23282:
        /* <DEDUP_REMOVED lines=23> */
.L_x_23283:
[----:B------:R-:W-:Y:S05]  /*b8d0*/  BSYNC B0 ;  /* 0x0000000000007941 */ /* 0x000fea0003800000 */
.L_x_23281:
        /* <DEDUP_REMOVED lines=28> */
.L_x_23285:
        /* <DEDUP_REMOVED lines=23> */
.L_x_23286:
[----:B------:R-:W-:Y:S05]  /*bc10*/  BSYNC B0 ;  /* 0x0000000000007941 */ /* 0x000fea0003800000 */
.L_x_23284:
        /* <DEDUP_REMOVED lines=28> */
.L_x_23288:
        /* <DEDUP_REMOVED lines=23> */
.L_x_23289:
[----:B------:R-:W-:Y:S05]  /*bf50*/  BSYNC B0 ;  /* 0x0000000000007941 */ /* 0x000fea0003800000 */
.L_x_23287:
        /* <DEDUP_REMOVED lines=26> */
.L_x_23291:
        /* <DEDUP_REMOVED lines=22> */
.L_x_23292:
[----:B------:R-:W-:Y:S05]  /*c260*/  BSYNC B0 ;  /* 0x0000000000007941 */ /* 0x000fea0003800000 */
.L_x_23290:
        /* <DEDUP_REMOVED lines=16> */
[----:B------:R-:W-:Y:S05]  /*c370*/  CALL.REL.NOINC `($__internal_57_$__cuda_sm20_rem_u64) ;  /* 0x0000cb8000007944 */ /* 0x000fea0003c00000 */
[----:B------:R-:W-:Y:S01]  /*c380*/  MOV R4, R0 ;  /* 0x0000000000047202 */ /* 0x000fe20000000f00 */
[----:B------:R-:W-:Y:S01]  /*c390*/  IMAD.MOV.U32 R5, RZ, RZ, R3 ;  /* 0x000000ffff057224 */ /* 0x000fe200078e0003 */
[----:B------:R-:W-:Y:S05]  /*c3a0*/  BRA `(.L_x_23295) ;  /* 0x0000012000007947 */ /* 0x000fea0003800000 */
.L_x_23294:
        /* <DEDUP_REMOVED lines=18> */
.L_x_23295:
[----:B------:R-:W-:Y:S05]  /*c4d0*/  BSYNC B0 ;  /* 0x0000000000007941 */ /* 0x000fea0003800000 */
.L_x_23293:
[----:B------:R-:W-:Y:S02]  /*c4e0*/  IMAD R3, R5, c[0x0][0x510], RZ ;  /* 0x0001440005037a24 */ /* 0x000fe400078e02ff */
[----:B------:R-:W-:-:S04]  /*c4f0*/  IMAD.WIDE.U32 R12, R4, c[0x0][0x510], R12 ;  /* 0x00014400040c7a25 */ /* 0x000fc800078e000c */
[----:B------:R-:W-:-:S05]  /*c500*/  IMAD R3, R4, c[0x0][0x514], R3 ;  /* 0x0001450004037a24 */ /* 0x000fca00078e0203 */
[----:B------:R-:W-:Y:S02]  /*c510*/  IADD3 R13, R13, R3, RZ ;  /* 0x000000030d0d7210 */ /* 0x000fe40007ffe0ff */
.L_x_23220:
        /* <DEDUP_REMOVED lines=9> */
.L_x_23216:
[----:B------:R-:W-:Y:S05]  /*c5b0*/  BSYNC B6 ;  /* 0x0000000000067941 */ /* 0x000fea0003800000 */
.L_x_23215:
        /* <DEDUP_REMOVED lines=232> */
.L_x_23298:
        /* <DEDUP_REMOVED lines=31> */
.L_x_23300:
[----:B------:R-:W-:Y:S05]  /*d630*/  BSYNC B7 ;  /* 0x0000000000077941 */ /* 0x000fea0003800000 */
.L_x_23299:
        /* <DEDUP_REMOVED lines=32> */
.L_x_23303:
        /* <DEDUP_REMOVED lines=22> */
.L_x_23304:
[----:B------:R-:W-:Y:S05]  /*d9a0*/  BSYNC B0 ;  /* 0x0000000000007941 */ /* 0x000fea0003800000 */
.L_x_23302:
        /* <DEDUP_REMOVED lines=28> */
.L_x_23306:
        /* <DEDUP_REMOVED lines=23> */
.L_x_23307:
[----:B------:R-:W-:Y:S05]  /*dce0*/  BSYNC B0 ;  /* 0x0000000000007941 */ /* 0x000fea0003800000 */
.L_x_23305:
        /* <DEDUP_REMOVED lines=28> */
.L_x_23309:
        /* <DEDUP_REMOVED lines=23> */
.L_x_23310:
[----:B------:R-:W-:Y:S05]  /*e020*/  BSYNC B0 ;  /* 0x0000000000007941 */ /* 0x000fea0003800000 */
.L_x_23308:
        /* <DEDUP_REMOVED lines=28> */
.L_x_23312:
        /* <DEDUP_REMOVED lines=23> */
.L_x_23313:
[----:B------:R-:W-:Y:S05]  /*e360*/  BSYNC B0 ;  /* 0x0000000000007941 */ /* 0x000fea0003800000 */
.L_x_23311:
        /* <DEDUP_REMOVED lines=28> */
.L_x_23315:
        /* <DEDUP_REMOVED lines=23> */
.L_x_23316:
[----:B------:R-:W-:Y:S05]  /*e6a0*/  BSYNC B0 ;  /* 0x0000000000007941 */ /* 0x000fea0003800000 */
.L_x_23314:
        /* <DEDUP_REMOVED lines=28> */
.L_x_23318:
        /* <DEDUP_REMOVED lines=23> */
.L_x_23319:
[----:B------:R-:W-:Y:S05]  /*e9e0*/  BSYNC B0 ;  /* 0x0000000000007941 */ /* 0x000fea0003800000 */
.L_x_23317:
        /* <DEDUP_REMOVED lines=28> */
.L_x_23321:
        /* <DEDUP_REMOVED lines=23> */
.L_x_23322:
[----:B------:R-:W-:Y:S05]  /*ed20*/  BSYNC B0 ;  /* 0x0000000000007941 */ /* 0x000fea0003800000 */
.L_x_23320:
        /* <DEDUP_REMOVED lines=28> */
.L_x_23324:
        /* <DEDUP_REMOVED lines=23> */
.L_x_23325:
[----:B------:R-:W-:Y:S05]  /*f060*/  BSYNC B0 ;  /* 0x0000000000007941 */ /* 0x000fea0003800000 */
.L_x_23323:
        /* <DEDUP_REMOVED lines=28> */
.L_x_23327:
        /* <DEDUP_REMOVED lines=23> */
.L_x_23328:
[----:B------:R-:W-:Y:S05]  /*f3a0*/  BSYNC B0 ;  /* 0x0000000000007941 */ /* 0x000fea0003800000 */
.L_x_23326:
        /* <DEDUP_REMOVED lines=28> */
.L_x_23330:
        /* <DEDUP_REMOVED lines=23> */
.L_x_23331:
[----:B------:R-:W-:Y:S05]  /*f6e0*/  BSYNC B0 ;  /* 0x0000000000007941 */ /* 0x000fea0003800000 */
.L_x_23329:
        /* <DEDUP_REMOVED lines=28> */
.L_x_23333:
        /* <DEDUP_REMOVED lines=23> */
.L_x_23334:
[----:B------:R-:W-:Y:S05]  /*fa20*/  BSYNC B0 ;  /* 0x0000000000007941 */ /* 0x000fea0003800000 */
.L_x_23332:
        /* <DEDUP_REMOVED lines=28> */
.L_x_23336:
        /* <DEDUP_REMOVED lines=23> */
.L_x_23337:
[----:B------:R-:W-:Y:S05]  /*fd60*/  BSYNC B0 ;  /* 0x0000000000007941 */ /* 0x000fea0003800000 */
.L_x_23335:
        /* <DEDUP_REMOVED lines=28> */
.L_x_23339:
        /* <DEDUP_REMOVED lines=23> */
.L_x_23340:
[----:B------:R-:W-:Y:S05]  /*100a0*/  BSYNC B0 ;  /* 0x0000000000007941 */ /* 0x000fea0003800000 */
.L_x_23338:
        /* <DEDUP_REMOVED lines=28> */
.L_x_23342:
        /* <DEDUP_REMOVED lines=23> */
.L_x_23343:
[----:B------:R-:W-:Y:S05]  /*103e0*/  BSYNC B0 ;  /* 0x0000000000007941 */ /* 0x000fea0003800000 */
.L_x_23341:
        /* <DEDUP_REMOVED lines=28> */
.L_x_23345:
        /* <DEDUP_REMOVED lines=23> */
.L_x_23346:
[----:B------:R-:W-:Y:S05]  /*10720*/  BSYNC B0 ;  /* 0x0000000000007941 */ /* 0x000fea0003800000 */
.L_x_23344:
        /* <DEDUP_REMOVED lines=28> */
.L_x_23348:
        /* <DEDUP_REMOVED lines=23> */
.L_x_23349:
[----:B------:R-:W-:Y:S05]  /*10a60*/  BSYNC B0 ;  /* 0x0000000000007941 */ /* 0x000fea0003800000 */
.L_x_23347:
        /* <DEDUP_REMOVED lines=28> */
.L_x_23351:
        /* <DEDUP_REMOVED lines=23> */
.L_x_23352:
[----:B------:R-:W-:Y:S05]  /*10da0*/  BSYNC B0 ;  /* 0x0000000000007941 */ /* 0x000fea0003800000 */
.L_x_23350:
        /* <DEDUP_REMOVED lines=28> */
.L_x_23354:
        /* <DEDUP_REMOVED lines=23> */
.L_x_23355:
[----:B------:R-:W-:Y:S05]  /*110e0*/  BSYNC B0 ;  /* 0x0000000000007941 */ /* 0x000fea0003800000 */
.L_x_23353:
        /* <DEDUP_REMOVED lines=28> */
.L_x_23357:
        /* <DEDUP_REMOVED lines=23> */
.L_x_23358:
[----:B------:R-:W-:Y:S05]  /*11420*/  BSYNC B0 ;  /* 0x0000000000007941 */ /* 0x000fea0003800000 */
.L_x_23356:
        /* <DEDUP_REMOVED lines=28> */
.L_x_23360:
        /* <DEDUP_REMOVED lines=23> */
.L_x_23361:
[----:B------:R-:W-:Y:S05]  /*11760*/  BSYNC B0 ;  /* 0x0000000000007941 */ /* 0x000fea0003800000 */
.L_x_23359:
        /* <DEDUP_REMOVED lines=28> */
.L_x_23363:
        /* <DEDUP_REMOVED lines=23> */
.L_x_23364:
[----:B------:R-:W-:Y:S05]  /*11aa0*/  BSYNC B0 ;  /* 0x0000000000007941 */ /* 0x000fea0003800000 */
.L_x_23362:
        /* <DEDUP_REMOVED lines=28> */
.L_x_23366:
        /* <DEDUP_REMOVED lines=23> */
.L_x_23367:
[----:B------:R-:W-:Y:S05]  /*11de0*/  BSYNC B0 ;  /* 0x0000000000007941 */ /* 0x000fea0003800000 */
.L_x_23365:
        /* <DEDUP_REMOVED lines=28> */
.L_x_23369:
        /* <DEDUP_REMOVED lines=23> */
.L_x_23370:
[----:B------:R-:W-:Y:S05]  /*12120*/  BSYNC B0 ;  /* 0x0000000000007941 */ /* 0x000fea0003800000 */
.L_x_23368:
        /* <DEDUP_REMOVED lines=26> */
.L_x_23372:
        /* <DEDUP_REMOVED lines=22> */
.L_x_23373:
[----:B------:R-:W-:Y:S05]  /*12430*/  BSYNC B0 ;  /* 0x0000000000007941 */ /* 0x000fea0003800000 */
.L_x_23371:
        /* <DEDUP_REMOVED lines=20> */
.L_x_23375:
        /* <DEDUP_REMOVED lines=18> */
.L_x_23376:
[----:B------:R-:W-:Y:S05]  /*126a0*/  BSYNC B0 ;  /* 0x0000000000007941 */ /* 0x000fea0003800000 */
.L_x_23374:
[----:B------:R-:W-:Y:S02]  /*126b0*/  IMAD R3, R5, c[0x0][0x510], RZ ;  /* 0x0001440005037a24 */ /* 0x000fe400078e02ff */
[----:B------:R-:W-:-:S04]  /*126c0*/  IMAD.WIDE.U32 R12, R4, c[0x0][0x510], R12 ;  /* 0x00014400040c7a25 */ /* 0x000fc800078e000c */
[----:B------:R-:W-:-:S05]  /*126d0*/  IMAD R3, R4, c[0x0][0x514], R3 ;  /* 0x0001450004037a24 */ /* 0x000fca00078e0203 */
[----:B------:R-:W-:Y:S02]  /*126e0*/  IADD3 R13, R13, R3, RZ ;  /* 0x000000030d0d7210 */ /* 0x000fe40007ffe0ff */
.L_x_23301:
        /* <DEDUP_REMOVED lines=9> */
.L_x_23297:
[----:B------:R-:W-:Y:S05]  /*12780*/  BSYNC B6 ;  /* 0x0000000000067941 */ /* 0x000fea0003800000 */
.L_x_23296:
        /* <DEDUP_REMOVED lines=231> */
.L_x_23377:
        /* <DEDUP_REMOVED lines=33> */
.L_x_23379:
[----:B------:R-:W-:Y:S05]  /*13810*/  BSYNC B6 ;  /* 0x0000000000067941 */ /* 0x000fea0003800000 */
.L_x_23378:
        /* <DEDUP_REMOVED lines=32> */
.L_x_23382:
        /* <DEDUP_REMOVED lines=23> */
.L_x_23383:
[----:B------:R-:W-:Y:S05]  /*13b90*/  BSYNC B0 ;  /* 0x0000000000007941 */ /* 0x000fea0003800000 */
.L_x_23381:
        /* <DEDUP_REMOVED lines=28> */
.L_x_23385:
        /* <DEDUP_REMOVED lines=23> */
.L_x_23386:
[----:B------:R-:W-:Y:S05]  /*13ed0*/  BSYNC B0 ;  /* 0x0000000000007941 */ /* 0x000fea0003800000 */
.L_x_23384:
        /* <DEDUP_REMOVED lines=29> */
.L_x_23388:
        /* <DEDUP_REMOVED lines=23> */
.L_x_23389:
[----:B------:R-:W-:Y:S05]  /*14220*/  BSYNC B0 ;  /* 0x0000000000007941 */ /* 0x000fea0003800000 */
.L_x_23387:
        /* <DEDUP_REMOVED lines=29> */
.L_x_23391:
        /* <DEDUP_REMOVED lines=23> */
.L_x_23392:
[----:B------:R-:W-:Y:S05]  /*14570*/  BSYNC B0 ;  /* 0x0000000000007941 */ /* 0x000fea0003800000 */
.L_x_23390:
        /* <DEDUP_REMOVED lines=29> */
.L_x_23394:
        /* <DEDUP_REMOVED lines=23> */
.L_x_23395:
[----:B------:R-:W-:Y:S05]  /*148c0*/  BSYNC B0 ;  /* 0x0000000000007941 */ /* 0x000fea0003800000 */
.L_x_23393:
        /* <DEDUP_REMOVED lines=29> */
.L_x_23397:
        /* <DEDUP_REMOVED lines=23> */
.L_x_23398:
[----:B------:R-:W-:Y:S05]  /*14c10*/  BSYNC B0 ;  /* 0x0000000000007941 */ /* 0x000fea0003800000 */
.L_x_23396:
        /* <DEDUP_REMOVED lines=29> */
.L_x_23400:
        /* <DEDUP_REMOVED lines=23> */
.L_x_23401:
[----:B------:R-:W-:Y:S05]  /*14f60*/  BSYNC B0 ;  /* 0x0000000000007941 */ /* 0x000fea0003800000 */
.L_x_23399:
        /* <DEDUP_REMOVED lines=29> */
.L_x_23403:
        /* <DEDUP_REMOVED lines=23> */
.L_x_23404:
[----:B------:R-:W-:Y:S05]  /*152b0*/  BSYNC B0 ;  /* 0x0000000000007941 */ /* 0x000fea0003800000 */
.L_x_23402:
        /* <DEDUP_REMOVED lines=29> */
.L_x_23406:
        /* <DEDUP_REMOVED lines=23> */
.L_x_23407:
[----:B------:R-:W-:Y:S05]  /*15600*/  BSYNC B0 ;  /* 0x0000000000007941 */ /* 0x000fea0003800000 */
.L_x_23405:
        /* <DEDUP_REMOVED lines=29> */
.L_x_23409:
        /* <DEDUP_REMOVED lines=23> */
.L_x_23410:
[----:B------:R-:W-:Y:S05]  /*15950*/  BSYNC B0 ;  /* 0x0000000000007941 */ /* 0x000fea0003800000 */
.L_x_23408:
        /* <DEDUP_REMOVED lines=29> */
.L_x_23412:
        /* <DEDUP_REMOVED lines=23> */
.L_x_23413:
[----:B------:R-:W-:Y:S05]  /*15ca0*/  BSYNC B0 ;  /* 0x0000000000007941 */ /* 0x000fea0003800000 */
.L_x_23411:
        /* <DEDUP_REMOVED lines=29> */
.L_x_23415:
        /* <DEDUP_REMOVED lines=23> */
.L_x_23416:
[----:B------:R-:W-:Y:S05]  /*15ff0*/  BSYNC B0 ;  /* 0x0000000000007941 */ /* 0x000fea0003800000 */
.L_x_23414:
        /* <DEDUP_REMOVED lines=29> */
.L_x_23418:
        /* <DEDUP_REMOVED lines=23> */
.L_x_23419:
[----:B------:R-:W-:Y:S05]  /*16340*/  BSYNC B0 ;  /* 0x0000000000007941 */ /* 0x000fea0003800000 */
.L_x_23417:
        /* <DEDUP_REMOVED lines=29> */
.L_x_23421:
        /* <DEDUP_REMOVED lines=23> */
.L_x_23422:
[----:B------:R-:W-:Y:S05]  /*16690*/  BSYNC B0 ;  /* 0x0000000000007941 */ /* 0x000fea0003800000 */
.L_x_23420:
        /* <DEDUP_REMOVED lines=29> */
.L_x_23424:
        /* <DEDUP_REMOVED lines=23> */
.L_x_23425:
[----:B------:R-:W-:Y:S05]  /*169e0*/  BSYNC B0 ;  /* 0x0000000000007941 */ /* 0x000fea0003800000 */
.L_x_23423:
        /* <DEDUP_REMOVED lines=29> */
.L_x_23427:
        /* <DEDUP_REMOVED lines=23> */
.L_x_23428:
[----:B------:R-:W-:Y:S05]  /*16d30*/  BSYNC B0 ;  /* 0x0000000000007941 */ /* 0x000fea0003800000 */
.L_x_23426:
        /* <DEDUP_REMOVED lines=29> */
.L_x_23430:
        /* <DEDUP_REMOVED lines=23> */
.L_x_23431:
[----:B------:R-:W-:Y:S05]  /*17080*/  BSYNC B0 ;  /* 0x0000000000007941 */ /* 0x000fea0003800000 */
.L_x_23429:
        /* <DEDUP_REMOVED lines=29> */
.L_x_23433:
        /* <DEDUP_REMOVED lines=23> */
.L_x_23434:
[----:B------:R-:W-:Y:S05]  /*173d0*/  BSYNC B0 ;  /* 0x0000000000007941 */ /* 0x000fea0003800000 */
.L_x_23432:
        /* <DEDUP_REMOVED lines=29> */
.L_x_23436:
        /* <DEDUP_REMOVED lines=23> */
.L_x_23437:
[----:B------:R-:W-:Y:S05]  /*17720*/  BSYNC B0 ;  /* 0x0000000000007941 */ /* 0x000fea0003800000 */
.L_x_23435:
        /* <DEDUP_REMOVED lines=29> */
.L_x_23439:
        /* <DEDUP_REMOVED lines=23> */
.L_x_23440:
[----:B------:R-:W-:Y:S05]  /*17a70*/  BSYNC B0 ;  /* 0x0000000000007941 */ /* 0x000fea0003800000 */
.L_x_23438:
        /* <DEDUP_REMOVED lines=29> */
.L_x_23442:
        /* <DEDUP_REMOVED lines=23> */
.L_x_23443:
[----:B------:R-:W-:Y:S05]  /*17dc0*/  BSYNC B0 ;  /* 0x0000000000007941 */ /* 0x000fea0003800000 */
.L_x_23441:
        /* <DEDUP_REMOVED lines=29> */
.L_x_23445:
        /* <DEDUP_REMOVED lines=23> */
.L_x_23446:
[----:B------:R-:W-:Y:S05]  /*18110*/  BSYNC B0 ;  /* 0x0000000000007941 */ /* 0x000fea0003800000 */
.L_x_23444:
        /* <DEDUP_REMOVED lines=29> */
.L_x_23448:
        /* <DEDUP_REMOVED lines=23> */
.L_x_23449:
[----:B------:R-:W-:Y:S05]  /*18460*/  BSYNC B0 ;  /* 0x0000000000007941 */ /* 0x000fea0003800000 */
.L_x_23447:
        /* <DEDUP_REMOVED lines=27> */
.L_x_23451:
        /* <DEDUP_REMOVED lines=22> */
.L_x_23452:
[----:B------:R-:W-:Y:S05]  /*18780*/  BSYNC B0 ;  /* 0x0000000000007941 */ /* 0x000fea0003800000 */
.L_x_23450:
        /* <DEDUP_REMOVED lines=21> */
.L_x_23454:
        /* <DEDUP_REMOVED lines=18> */
.L_x_23455:
[----:B------:R-:W-:Y:S05]  /*18a00*/  BSYNC B0 ;  /* 0x0000000000007941 */ /* 0x000fea0003800000 */
.L_x_23453:
[----:B------:R-:W-:Y:S02]  /*18a10*/  IMAD R5, R5, c[0x0][0x510], RZ ;  /* 0x0001440005057a24 */ /* 0x000fe400078e02ff */
[----:B------:R-:W-:Y:S02]  /*18a20*/  IMAD.MOV.U32 R3, RZ, RZ, R15 ;  /* 0x000000ffff037224 */ /* 0x000fe400078e000f */
[C---:B------:R-:W-:Y:S02]  /*18a30*/  IMAD R5, R4.reuse, c[0x0][0x514], R5 ;  /* 0x0001450004057a24 */ /* 0x040fe400078e0205 */
[----:B------:R-:W-:-:S05]  /*18a40*/  IMAD.WIDE.U32 R2, R4, c[0x0][0x510], R2 ;  /* 0x0001440004027a25 */ /* 0x000fca00078e0002 */
[----:B------:R-:W-:Y:S02]  /*18a50*/  IADD3 R15, R3, R5, RZ ;  /* 0x00000005030f7210 */ /* 0x000fe40007ffe0ff */
.L_x_23380:
[----:B------:R-:W2:Y:S01]  /*18a60*/  LDG.E.64 R16, [R16.64] ;  /* 0x0000002410107981 */ /* 0x000ea2000c1e1b00 */
[----:B------:R-:W-:-:S04]  /*18a70*/  LEA R4, P0, R2, c[0x0][0x518], 0x3 ;  /* 0x0001460002047a11 */ /* 0x000fc800078018ff */
[----:B------:R-:W-:-:S05]  /*18a80*/  LEA.HI.X R5, R2, c[0x0][0x51c], R15, 0x3, P0 ;  /* 0x0001470002057a11 */ /* 0x000fca00000f1c0f */
[----:B--2---:R-:W-:Y:S01]  /*18a90*/  STG.E.64 [R4.64], R16 ;  /* 0x0000001004007986 */ /* 0x004fe2000c101b24 */
[----:B------:R-:W-:Y:S05]  /*18aa0*/  EXIT ;  /* 0x000000000000794d */ /* 0x000fea0003800000 */
        .weak           $__internal_56_$__cuda_sm20_div_u64
        .type           $__internal_56_$__cuda_sm20_div_u64,@function
        .size           $__internal_56_$__cuda_sm20_div_u64,($__internal_57_$__cuda_sm20_rem_u64 - $__internal_56_$__cuda_sm20_div_u64)
$__internal_56_$__cuda_sm20_div_u64:
        /* <DEDUP_REMOVED lines=68> */
[----:B------:R-:W-:Y:S05]  /*18ef0*/  RET.REL.NODEC R4 `(_ZN2at6native24index_elementwise_kernelILi128ELi4EZNS0_20cuda_take_put_kernelIllZZZZZNS0_10put_kernelERNS_14TensorIteratorERKNS_10TensorBaseEbENKUlvE_clEvENKUlvE2_clEvENKUlvE_clEvENKUlvE0_clEvEUlRllE0_EEvS4_S7_RKT1_EUliE_EEvlSE_) ;  /* 0xfffe710004007950 */ /* 0x000fea0003c3ffff */
        .weak           $__internal_57_$__cuda_sm20_rem_u64
        .type           $__internal_57_$__cuda_sm20_rem_u64,@function
        .size           $__internal_57_$__cuda_sm20_rem_u64,(.L_x_27423 - $__internal_57_$__cuda_sm20_rem_u64)
$__internal_57_$__cuda_sm20_rem_u64:
        /* <DEDUP_REMOVED lines=63> */
[----:B------:R-:W-:Y:S06]  /*192f0*/  RET.REL.NODEC R4 `(_ZN2at6native24index_elementwise_kernelILi128ELi4EZNS0_20cuda_take_put_kernelIllZZZZZNS0_10put_kernelERNS_14TensorIteratorERKNS_10TensorBaseEbENKUlvE_clEvENKUlvE2_clEvENKUlvE_clEvENKUlvE0_clEvEUlRllE0_EEvS4_S7_RKT1_EUliE_EEvlSE_) ;  /* 0xfffe6d0004007950 */ /* 0x000fec0003c3ffff */
.L_x_23456:
        /* <DEDUP_REMOVED lines=16> */
.L_x_27423:


//--------------------- .text._ZN2at6native24index_elementwise_kernelILi128ELi4EZNS0_20cuda_take_put_kernelIllZZZZZNS0_10put_kernelERNS_14TensorIteratorERKNS_10TensorBaseEbENKUlvE_clEvENKUlvE2_clEvENKUlvE_clEvENKUlvE0_clEvEUlRllE_EEvS4_S7_RKT1_EUliE_EEvlSE_ --------------------------
	.section	.text._ZN2at6native24index_elementwise_kernelILi128ELi4EZNS0_20cuda_take_put_kernelIllZZZZZNS0_10put_kernelERNS_14TensorIteratorERKNS_10TensorBaseEbENKUlvE_clEvENKUlvE2_clEvENKUlvE_clEvENKUlvE0_clEvEUlRllE_EEvS4_S7_RKT1_EUliE_EEvlSE_,"ax",@progbits
	.sectioninfo	@"SHI_REGISTERS=26"
	.align	128
        .global         _ZN2at6native24index_elementwise_kernelILi128ELi4EZNS0_20cuda_take_put_kernelIllZZZZZNS0_10put_kernelERNS_14TensorIteratorERKNS_10TensorBaseEbENKUlvE_clEvENKUlvE2_clEvENKUlvE_clEvENKUlvE0_clEvEUlRllE_EEvS4_S7_RKT1_EUliE_EEvlSE_
        .type           _ZN2at6native24index_elementwise_kernelILi128ELi4EZNS0_20cuda_take_put_kernelIllZZZZZNS0_10put_kernelERNS_14TensorIteratorERKNS_10TensorBaseEbENKUlvE_clEvENKUlvE2_clEvENKUlvE_clEvENKUlvE0_clEvEUlRllE_EEvS4_S7_RKT1_EUliE_EEvlSE_,@function
        .size           _ZN2at6native24index_elementwise_kernelILi128ELi4EZNS0_20cuda_take_put_kernelIllZZZZZNS0_10put_kernelERNS_14TensorIteratorERKNS_10TensorBaseEbENKUlvE_clEvENKUlvE2_clEvENKUlvE_clEvENKUlvE0_clEvEUlRllE_EEvS4_S7_RKT1_EUliE_EEvlSE_,(.L_x_27425 - _ZN2at6native24index_elementwise_kernelILi128ELi4EZNS0_20cuda_take_put_kernelIllZZZZZNS0_10put_kernelERNS_14TensorIteratorERKNS_10TensorBaseEbENKUlvE_clEvENKUlvE2_clEvENKUlvE_clEvENKUlvE0_clEvEUlRllE_EEvS4_S7_RKT1_EUliE_EEvlSE_)
        .other          _ZN2at6native24index_elementwise_kernelILi128ELi4EZNS0_20cuda_take_put_kernelIllZZZZZNS0_10put_kernelERNS_14TensorIteratorERKNS_10TensorBaseEbENKUlvE_clEvENKUlvE2_clEvENKUlvE_clEvENKUlvE0_clEvEUlRllE_EEvS4_S7_RKT1_EUliE_EEvlSE_,@"STO_CUDA_ENTRY STV_DEFAULT"
_ZN2at6native24index_elementwise_kernelILi128ELi4EZNS0_20cuda_take_put_kernelIllZZZZZNS0_10put_kernelERNS_14TensorIteratorERKNS_10TensorBaseEbENKUlvE_clEvENKUlvE2_clEvENKUlvE_clEvENKUlvE0_clEvEUlRllE_EEvS4_S7_RKT1_EUliE_EEvlSE_:
.text._ZN2at6native24index_elementwise_kernelILi128ELi4EZNS0_20cuda_take_put_kernelIllZZZZZNS0_10put_kernelERNS_14TensorIteratorERKNS_10TensorBaseEbENKUlvE_clEvENKUlvE2_clEvENKUlvE_clEvENKUlvE0_clEvEUlRllE_EEvS4_S7_RKT1_EUliE_EEvlSE_:
        /* <DEDUP_REMOVED lines=240> */
.L_x_23459:
        /* <DEDUP_REMOVED lines=31> */
.L_x_23461:
[----:B------:R-:W-:Y:S05]  /*10f0*/  BSYNC B7 ;  /* 0x0000000000077941 */ /* 0x000fea0003800000 */
.L_x_23460:
        /* <DEDUP_REMOVED lines=21> */
[----:B------:R-:W-:Y:S05]  /*1250*/  CALL.REL.NOINC `($__internal_58_$__cuda_sm20_div_u64) ;  /* 0x0001785000007944 */ /* 0x000fea0003c00000 */
        /* <DEDUP_REMOVED lines=10> */
.L_x_23464:
        /* <DEDUP_REMOVED lines=22> */
.L_x_23465:
[----:B------:R-:W-:Y:S05]  /*1460*/  BSYNC B0 ;  /* 0x0000000000007941 */ /* 0x000fea0003800000 */
.L_x_23463:
        /* <DEDUP_REMOVED lines=16> */
[----:B------:R-:W-:Y:S05]  /*1570*/  CALL.REL.NOINC `($__internal_58_$__cuda_sm20_div_u64) ;  /* 0x0001753000007944 */ /* 0x000fea0003c00000 */
        /* <DEDUP_REMOVED lines=11> */
.L_x_23467:
        /* <DEDUP_REMOVED lines=23> */
.L_x_23468:
[----:B------:R-:W-:Y:S05]  /*17a0*/  BSYNC B0 ;  /* 0x0000000000007941 */ /* 0x000fea0003800000 */
.L_x_23466:
        /* <DEDUP_REMOVED lines=17> */
[----:B------:R-:W-:Y:S05]  /*18c0*/  CALL.REL.NOINC `($__internal_58_$__cuda_sm20_div_u64) ;  /* 0x000171e000007944 */ /* 0x000fea0003c00000 */
        /* <DEDUP_REMOVED lines=11> */
.L_x_23470:
        /* <DEDUP_REMOVED lines=23> */
.L_x_23471:
[----:B------:R-:W-:Y:S05]  /*1af0*/  BSYNC B0 ;  /* 0x0000000000007941 */ /* 0x000fea0003800000 */
.L_x_23469:
        /* <DEDUP_REMOVED lines=29> */
.L_x_23473:
        /* <DEDUP_REMOVED lines=23> */
.L_x_23474:
[----:B------:R-:W-:Y:S05]  /*1e40*/  BSYNC B0 ;  /* 0x0000000000007941 */ /* 0x000fea0003800000 */
.L_x_23472:
        /* <DEDUP_REMOVED lines=29> */
.L_x_23476:
        /* <DEDUP_REMOVED lines=23> */
.L_x_23477:
[----:B------:R-:W-:Y:S05]  /*2190*/  BSYNC B0 ;  /* 0x0000000000007941 */ /* 0x000fea0003800000 */
.L_x_23475:
        /* <DEDUP_REMOVED lines=29> */
.L_x_23479:
        /* <DEDUP_REMOVED lines=23> */
.L_x_23480:
[----:B------:R-:W-:Y:S05]  /*24e0*/  BSYNC B0 ;  /* 0x0000000000007941 */ /* 0x000fea0003800000 */
.L_x_23478:
        /* <DEDUP_REMOVED lines=29> */
.L_x_23482:
        /* <DEDUP_REMOVED lines=23> */
.L_x_23483:
[----:B------:R-:W-:Y:S05]  /*2830*/  BSYNC B0 ;  /* 0x0000000000007941 */ /* 0x000fea0003800000 */
.L_x_23481:
        /* <DEDUP_REMOVED lines=29> */
.L_x_23485:
        /* <DEDUP_REMOVED lines=23> */
.L_x_23486:
[----:B------:R-:W-:Y:S05]  /*2b80*/  BSYNC B0 ;  /* 0x0000000000007941 */ /* 0x000fea0003800000 */
.L_x_23484:
        /* <DEDUP_REMOVED lines=29> */
.L_x_23488:
        /* <DEDUP_REMOVED lines=23> */
.L_x_23489:
[----:B------:R-:W-:Y:S05]  /*2ed0*/  BSYNC B0 ;  /* 0x0000000000007941 */ /* 0x000fea0003800000 */
.L_x_23487:
        /* <DEDUP_REMOVED lines=29> */
.L_x_23491:
        /* <DEDUP_REMOVED lines=23> */
.L_x_23492:
[----:B------:R-:W-:Y:S05]  /*3220*/  BSYNC B0 ;  /* 0x0000000000007941 */ /* 0x000fea0003800000 */
.L_x_23490:
        /* <DEDUP_REMOVED lines=29> */
.L_x_23494:
        /* <DEDUP_REMOVED lines=23> */
.L_x_23495:
[----:B------:R-:W-:Y:S05]  /*3570*/  BSYNC B0 ;  /* 0x0000000000007941 */ /* 0x000fea0003800000 */
.L_x_23493:
        /* <DEDUP_REMOVED lines=29> */
.L_x_23497:
        /* <DEDUP_REMOVED lines=23> */
.L_x_23498:
[----:B------:R-:W-:Y:S05]  /*38c0*/  BSYNC B0 ;  /* 0x0000000000007941 */ /* 0x000fea0003800000 */
.L_x_23496:
        /* <DEDUP_REMOVED lines=29> */
.L_x_23500:
        /* <DEDUP_REMOVED lines=23> */
.L_x_23501:
[----:B------:R-:W-:Y:S05]  /*3c10*/  BSYNC B0 ;  /* 0x0000000000007941 */ /* 0x000fea0003800000 */
.L_x_23499:
        /* <DEDUP_REMOVED lines=29> */
.L_x_23503:
        /* <DEDUP_REMOVED lines=23> */
.L_x_23504:
[----:B------:R-:W-:Y:S05]  /*3f60*/  BSYNC B0 ;  /* 0x0000000000007941 */ /* 0x000fea0003800000 */
.L_x_23502:
        /* <DEDUP_REMOVED lines=29> */
.L_x_23506:
        /* <DEDUP_REMOVED lines=23> */
.L_x_23507:
[----:B------:R-:W-:Y:S05]  /*42b0*/  BSYNC B0 ;  /* 0x0000000000007941 */ /* 0x000fea0003800000 */
.L_x_23505:
        /* <DEDUP_REMOVED lines=29> */
.L_x_23509:
        /* <DEDUP_REMOVED lines=23> */
.L_x_23510:
[----:B------:R-:W-:Y:S05]  /*4600*/  BSYNC B0 ;  /* 0x0000000000007941 */ /* 0x000fea0003800000 */
.L_x_23508:
        /* <DEDUP_REMOVED lines=29> */
.L_x_23512:
        /* <DEDUP_REMOVED lines=23> */
.L_x_23513:
[----:B------:R-:W-:Y:S05]  /*4950*/  BSYNC B0 ;  /* 0x0000000000007941 */ /* 0x000fea0003800000 */
.L_x_23511:
        /* <DEDUP_REMOVED lines=29> */
.L_x_23515:
        /* <DEDUP_REMOVED lines=23> */
.L_x_23516:
[----:B------:R-:W-:Y:S05]  /*4ca0*/  BSYNC B0 ;  /* 0x0000000000007941 */ /* 0x000fea0003800000 */
.L_x_23514:
        /* <DEDUP_REMOVED lines=29> */
.L_x_23518:
        /* <DEDUP_REMOVED lines=23> */
.L_x_23519:
[----:B------:R-:W-:Y:S05]  /*4ff0*/  BSYNC B0 ;  /* 0x0000000000007941 */ /* 0x000fea0003800000 */
.L_x_23517:
        /* <DEDUP_REMOVED lines=29> */
.L_x_23521:
        /* <DEDUP_REMOVED lines=23> */
.L_x_23522:
[----:B------:R-:W-:Y:S05]  /*5340*/  BSYNC B0 ;  /* 0x0000000000007941 */ /* 0x000fea0003800000 */
.L_x_23520:
        /* <DEDUP_REMOVED lines=29> */
.L_x_23524:
        /* <DEDUP_REMOVED lines=23> */
.L_x_23525:
[----:B------:R-:W-:Y:S05]  /*5690*/  BSYNC B0 ;  /* 0x0000000000007941 */ /* 0x000fea0003800000 */
.L_x_23523:
        /* <DEDUP_REMOVED lines=29> */
.L_x_23527:
        /* <DEDUP_REMOVED lines=23> */
.L_x_23528:
[----:B------:R-:W-:Y:S05]  /*59e0*/  BSYNC B0 ;  /* 0x0000000000007941 */ /* 0x000fea0003800000 */
.L_x_23526:
        /* <DEDUP_REMOVED lines=29> */
.L_x_23530:
        /* <DEDUP_REMOVED lines=23> */
.L_x_23531:
[----:B------:R-:W-:Y:S05]  /*5d30*/  BSYNC B0 ;  /* 0x0000000000007941 */ /* 0x000fea0003800000 */
.L_x_23529:
        /* <DEDUP_REMOVED lines=27> */
.L_x_23533:
        /* <DEDUP_REMOVED lines=22> */
.L_x_23534:
[----:B------:R-:W-:Y:S05]  /*6050*/  BSYNC B0 ;  /* 0x0000000000007941 */ /* 0x000fea0003800000 */
.L_x_23532:
        /* <DEDUP_REMOVED lines=17> */
[----:B------:R-:W-:Y:S05]  /*6170*/  CALL.REL.NOINC `($__internal_59_$__cuda_sm20_rem_u64) ;  /* 0x00012d8000007944 */ /* 0x000fea0003c00000 */
[----:B------:R-:W-:Y:S01]  /*6180*/  IMAD.MOV.U32 R4, RZ, RZ, R0 ;  /* 0x000000ffff047224 */ /* 0x000fe200078e0000 */
[----:B------:R-:W-:Y:S01]  /*6190*/  MOV R5, R3 ;  /* 0x0000000300057202 */ /* 0x000fe20000000f00 */
[----:B------:R-:W-:Y:S05]  /*61a0*/  BRA `(.L_x_23537) ;  /* 0x0000013000007947 */ /* 0x000fea0003800000 */
.L_x_23536:
        /* <DEDUP_REMOVED lines=19> */
.L_x_23537:
[----:B------:R-:W-:Y:S05]  /*62e0*/  BSYNC B0 ;  /* 0x0000000000007941 */ /* 0x000fea0003800000 */
.L_x_23535:
[----:B------:R-:W-:Y:S01]  /*62f0*/  MOV R3, R15 ;  /* 0x0000000f00037202 */ /* 0x000fe20000000f00 */
[----:B------:R-:W-:-:S04]  /*6300*/  IMAD R5, R5, c[0x0][0x510], RZ ;  /* 0x0001440005057a24 */ /* 0x000fc800078e02ff */
[----:B------:R-:W-:-:S04]  /*6310*/  IMAD.WIDE.U32 R2, R4, c[0x0][0x510], R2 ;  /* 0x0001440004027a25 */ /* 0x000fc800078e0002 */
[----:B------:R-:W-:-:S04]  /*6320*/  IMAD R5, R4, c[0x0][0x514], R5 ;  /* 0x0001450004057a24 */ /* 0x000fc800078e0205 */
[----:B------:R-:W-:Y:S02]  /*6330*/  IMAD.IADD R15, R3, 0x1, R5 ;  /* 0x00000001030f7824 */ /* 0x000fe400078e0205 */
.L_x_23462:
[----:B------:R-:W-:-:S04]  /*6340*/  IADD3 R4, P0, R16, c[0x0][0x360], RZ ;  /* 0x0000d80010047a10 */ /* 0x000fc80007f1e0ff */
[----:B------:R-:W-:-:S06]  /*6350*/  IADD3.X R5, RZ, c[0x0][0x364], RZ, P0, !PT ;  /* 0x0000d900ff057a10 */ /* 0x000fcc00007fe4ff */
[----:B------:R-:W2:Y:S01]  /*6360*/  LDG.E.64 R4, [R4.64] ;  /* 0x0000002404047981 */ /* 0x000ea2000c1e1b00 */
[----:B------:R-:W-:-:S04]  /*6370*/  LEA R6, P0, R2, c[0x0][0x520], 0x3 ;  /* 0x0001480002067a11 */ /* 0x000fc800078018ff */
[----:B------:R-:W-:Y:S01]  /*6380*/  LEA.HI.X R7, R2, c[0x0][0x524], R15, 0x3, P0 ;  /* 0x0001490002077a11 */ /* 0x000fe200000f1c0f */
[----:B------:R-:W-:-:S05]  /*6390*/  IMAD R2, R22, 0x200, R17 ;  /* 0x0000020016027824 */ /* 0x000fca00078e0211 */
[----:B------:R-:W-:Y:S01]  /*63a0*/  IADD3 R2, R2, 0x80, RZ ;  /* 0x0000008002027810 */ /* 0x000fe20007ffe0ff */
[----:B--2---:R0:W-:Y:S03]  /*63b0*/  RED.E.ADD.64.STRONG.GPU [R6.64], R4 ;  /* 0x000000040600798e */ /* 0x0041e6000c10e5a4 */
[----:B0-----:R-:W-:Y:S01]  /*63c0*/  MOV R4, R2 ;  /* 0x0000000200047202 */ /* 0x001fe20000000f00 */
[----:B------:R-:W-:Y:S02]  /*63d0*/  IMAD.MOV.U32 R5, RZ, RZ, RZ ;  /* 0x000000ffff057224 */ /* 0x000fe400078e00ff */
.L_x_23458:
[----:B------:R-:W-:Y:S05]  /*63e0*/  BSYNC B6 ;  /* 0x0000000000067941 */ /* 0x000fea0003800000 */
.L_x_23457:
        /* <DEDUP_REMOVED lines=232> */
.L_x_23540:
        /* <DEDUP_REMOVED lines=31> */
.L_x_23542:
[----:B------:R-:W-:Y:S05]  /*7460*/  BSYNC B7 ;  /* 0x0000000000077941 */ /* 0x000fea0003800000 */
.L_x_23541:
        /* <DEDUP_REMOVED lines=21> */
[----:B------:R-:W-:Y:S05]  /*75c0*/  CALL.REL.NOINC `($__internal_58_$__cuda_sm20_div_u64) ;  /* 0x000114e000007944 */ /* 0x000fea0003c00000 */
        /* <DEDUP_REMOVED lines=10> */
.L_x_23545:
        /* <DEDUP_REMOVED lines=22> */
.L_x_23546:
[----:B------:R-:W-:Y:S05]  /*77d0*/  BSYNC B0 ;  /* 0x0000000000007941 */ /* 0x000fea0003800000 */
.L_x_23544:
        /* <DEDUP_REMOVED lines=28> */
.L_x_23548:
        /* <DEDUP_REMOVED lines=23> */
.L_x_23549:
[----:B------:R-:W-:Y:S05]  /*7b10*/  BSYNC B0 ;  /* 0x0000000000007941 */ /* 0x000fea0003800000 */
.L_x_23547:
        /* <DEDUP_REMOVED lines=28> */
.L_x_23551:
        /* <DEDUP_REMOVED lines=23> */
.L_x_23552:
[----:B------:R-:W-:Y:S05]  /*7e50*/  BSYNC B0 ;  /* 0x0000000000007941 */ /* 0x000fea0003800000 */
.L_x_23550:
        /* <DEDUP_REMOVED lines=28> */
.L_x_23554:
        /* <DEDUP_REMOVED lines=23> */
.L_x_23555:
[----:B------:R-:W-:Y:S05]  /*8190*/  BSYNC B0 ;  /* 0x0000000000007941 */ /* 0x000fea0003800000 */
.L_x_23553:
        /* <DEDUP_REMOVED lines=28> */
.L_x_23557:
        /* <DEDUP_REMOVED lines=23> */
.L_x_23558:
[----:B------:R-:W-:Y:S05]  /*84d0*/  BSYNC B0 ;  /* 0x0000000000007941 */ /* 0x000fea0003800000 */
.L_x_23556:
        /* <DEDUP_REMOVED lines=28> */
.L_x_23560:
        /* <DEDUP_REMOVED lines=23> */
.L_x_23561:
[----:B------:R-:W-:Y:S05]  /*8810*/  BSYNC B0 ;  /* 0x0000000000007941 */ /* 0x000fea0003800000 */
.L_x_23559:
        /* <DEDUP_REMOVED lines=28> */
.L_x_23563:
        /* <DEDUP_REMOVED lines=23> */
.L_x_23564:
[----:B------:R-:W-:Y:S05]  /*8b50*/  BSYNC B0 ;  /* 0x0000000000007941 */ /* 0x000fea0003800000 */
.L_x_23562:
        /* <DEDUP_REMOVED lines=28> */
.L_x_23566:
        /* <DEDUP_REMOVED lines=23> */
.L_x_23567:
[----:B------:R-:W-:Y:S05]  /*8e90*/  BSYNC B0 ;  /* 0x0000000000007941 */ /* 0x000fea0003800000 */
.L_x_23565:
        /* <DEDUP_REMOVED lines=28> */
.L_x_23569:
        /* <DEDUP_REMOVED lines=23> */
.L_x_23570:
[----:B------:R-:W-:Y:S05]  /*91d0*/  BSYNC B0 ;  /* 0x0000000000007941 */ /* 0x000fea0003800000 */
.L_x_23568:
        /* <DEDUP_REMOVED lines=28> */
.L_x_23572:
        /* <DEDUP_REMOVED lines=23> */
.L_x_23573:
[----:B------:R-:W-:Y:S05]  /*9510*/  BSYNC B0 ;  /* 0x0000000000007941 */ /* 0x000fea0003800000 */
.L_x_23571:
        /* <DEDUP_REMOVED lines=28> */
.L_x_23575:
        /* <DEDUP_REMOVED lines=23> */
.L_x_23576:
[----:B------:R-:W-:Y:S05]  /*9850*/  BSYNC B0 ;  /* 0x0000000000007941 */ /* 0x000fea0003800000 */
.L_x_23574:
        /* <DEDUP_REMOVED lines=28> */
.L_x_23578:
        /* <DEDUP_REMOVED lines=23> */
.L_x_23579:
[----:B------:R-:W-:Y:S05]  /*9b90*/  BSYNC B0 ;  /* 0x0000000000007941 */ /* 0x000fea0003800000 */
.L_x_23577:
        /* <DEDUP_REMOVED lines=28> */
.L_x_23581:
        /* <DEDUP_REMOVED lines=23> */
.L_x_23582:
[----:B------:R-:W-:Y:S05]  /*9ed0*/  BSYNC B0 ;  /* 0x0000000000007941 */ /* 0x000fea0003800000 */
.L_x_23580:
        /* <DEDUP_REMOVED lines=28> */
.L_x_23584:
        /* <DEDUP_REMOVED lines=23> */
.L_x_23585:
[----:B------:R-:W-:Y:S05]  /*a210*/  BSYNC B0 ;  /* 0x0000000000007941 */ /* 0x000fea0003800000 */
.L_x_23583:
        /* <DEDUP_REMOVED lines=28> */
.L_x_23587:
        /* <DEDUP_REMOVED lines=23> */
.L_x_23588:
[----:B------:R-:W-:Y:S05]  /*a550*/  BSYNC B0 ;  /* 0x0000000000007941 */ /* 0x000fea0003800000 */
.L_x_23586:
        /* <DEDUP_REMOVED lines=28> */
.L_x_23590:
        /* <DEDUP_REMOVED lines=23> */
.L_x_23591:
[----:B------:R-:W-:Y:S05]  /*a890*/  BSYNC B0 ;  /* 0x0000000000007941 */ /* 0x000fea0003800000 */
.L_x_23589:
        /* <DEDUP_REMOVED lines=28> */
.L_x_23593:
        /* <DEDUP_REMOVED lines=23> */
.L_x_23594:
[----:B------:R-:W-:Y:S05]  /*abd0*/  BSYNC B0 ;  /* 0x0000000000007941 */ /* 0x000fea0003800000 */
.L_x_23592:
        /* <DEDUP_REMOVED lines=28> */
.L_x_23596:
        /* <DEDUP_REMOVED lines=23> */
.L_x_23597:
[----:B------:R-:W-:Y:S05]  /*af10*/  BSYNC B0 ;  /* 0x0000000000007941 */ /* 0x000fea0003800000 */
.L_x_23595:
        /* <DEDUP_REMOVED lines=28> */
.L_x_23599:
        /* <DEDUP_REMOVED lines=23> */
.L_x_23600:
[----:B------:R-:W-:Y:S05]  /*b250*/  BSYNC B0 ;  /* 0x0000000000007941 */ /* 0x000fea0003800000 */
.L_x_23598:
        /* <DEDUP_REMOVED lines=28> */
.L_x_23602:
        /* <DEDUP_REMOVED lines=23> */
.L_x_23603:
[----:B------:R-:W-:Y:S05]  /*b590*/  BSYNC B0 ;  /* 0x0000000000007941 */ /* 0x000fea0003800000 */
.L_x_23601:
        /* <DEDUP_REMOVED lines=28> */
.L_x_23605:
        /* <DEDUP_REMOVED lines=23> */
.L_x_23606:
[----:B------:R-:W-:Y:S05]  /*b8d0*/  BSYNC B0 ;  /* 0x0000000000007941 */ /* 0x000fea0003800000 */
.L_x_23604:
        /* <DEDUP_REMOVED lines=28> */
.L_x_23608:
        /* <DEDUP_REMOVED lines=23> */
.L_x_23609:
[----:B------:R-:W-:Y:S05]  /*bc10*/  BSYNC B0 ;  /* 0x0000000000007941 */ /* 0x000fea0003800000 */
.L_x_23607:
        /* <DEDUP_REMOVED lines=28> */
.L_x_23611:
        /* <DEDUP_REMOVED lines=23> */
.L_x_23612:
[----:B------:R-:W-:Y:S05]  /*bf50*/  BSYNC B0 ;  /* 0x0000000000007941 */ /* 0x000fea0003800000 */
.L_x_23610:
        /* <DEDUP_REMOVED lines=26> */
.L_x_23614:
        /* <DEDUP_REMOVED lines=22> */
.L_x_23615:
[----:B------:R-:W-:Y:S05]  /*c260*/  BSYNC B0 ;  /* 0x0000000000007941 */ /* 0x000fea0003800000 */
.L_x_23613:
        /* <DEDUP_REMOVED lines=16> */
[----:B------:R-:W-:Y:S05]  /*c370*/  CALL.REL.NOINC `($__internal_59_$__cuda_sm20_rem_u64) ;  /* 0x0000cb8000007944 */ /* 0x000fea0003c00000 */
[----:B------:R-:W-:Y:S01]  /*c380*/  MOV R4, R0 ;  /* 0x0000000000047202 */ /* 0x000fe20000000f00 */
[----:B------:R-:W-:Y:S01]  /*c390*/  IMAD.MOV.U32 R5, RZ, RZ, R3 ;  /* 0x000000ffff057224 */ /* 0x000fe200078e0003 */
[----:B------:R-:W-:Y:S05]  /*c3a0*/  BRA `(.L_x_23618) ;  /* 0x0000012000007947 */ /* 0x000fea0003800000 */
.L_x_23617:
        /* <DEDUP_REMOVED lines=18> */
.L_x_23618:
[----:B------:R-:W-:Y:S05]  /*c4d0*/  BSYNC B0 ;  /* 0x0000000000007941 */ /* 0x000fea0003800000 */
.L_x_23616:
[----:B------:R-:W-:Y:S02]  /*c4e0*/  IMAD R3, R5, c[0x0][0x510], RZ ;  /* 0x0001440005037a24 */ /* 0x000fe400078e02ff */
[----:B------:R-:W-:-:S04]  /*c4f0*/  IMAD.WIDE.U32 R12, R4, c[0x0][0x510], R12 ;  /* 0x00014400040c7a25 */ /* 0x000fc800078e000c */
[----:B------:R-:W-:-:S05]  /*c500*/  IMAD R3, R4, c[0x0][0x514], R3 ;  /* 0x0001450004037a24 */ /* 0x000fca00078e0203 */
[----:B------:R-:W-:Y:S02]  /*c510*/  IADD3 R13, R13, R3, RZ ;  /* 0x000000030d0d7210 */ /* 0x000fe40007ffe0ff */
.L_x_23543:
[----:B------:R-:W-:-:S05]  /*c520*/  IADD3 R4, P0, R16, c[0x0][0x360], RZ ;  /* 0x0000d80010047a10 */ /* 0x000fca0007f1e0ff */
[----:B------:R-:W-:-:S06]  /*c530*/  IMAD.X R5, RZ, RZ, c[0x0][0x364], P0 ;  /* 0x0000d900ff057624 */ /* 0x000fcc00000e06ff */
[----:B------:R-:W2:Y:S01]  /*c540*/  LDG.E.64 R4, [R4.64] ;  /* 0x0000002404047981 */ /* 0x000ea2000c1e1b00 */
[----:B------:R-:W-:Y:S02]  /*c550*/  LEA R6, P0, R12, c[0x0][0x520], 0x3 ;  /* 0x000148000c067a11 */ /* 0x000fe400078018ff */
[----:B------:R-:W-:Y:S02]  /*c560*/  IADD3 R2, R2, 0x80, RZ ;  /* 0x0000008002027810 */ /* 0x000fe40007ffe0ff */
[----:B------:R-:W-:-:S05]  /*c570*/  LEA.HI.X R7, R12, c[0x0][0x524], R13, 0x3, P0 ;  /* 0x000149000c077a11 */ /* 0x000fca00000f1c0d */
[----:B--2---:R0:W-:Y:S02]  /*c580*/  RED.E.ADD.64.STRONG.GPU [R6.64], R4 ;  /* 0x000000040600798e */ /* 0x0041e4000c10e5a4 */
[----:B0-----:R-:W-:Y:S01]  /*c590*/  MOV R4, R2 ;  /* 0x0000000200047202 */ /* 0x001fe20000000f00 */
[----:B------:R-:W-:Y:S02]  /*c5a0*/  IMAD.MOV.U32 R5, RZ, RZ, RZ ;  /* 0x000000ffff057224 */ /* 0x000fe400078e00ff */
.L_x_23539:
[----:B------:R-:W-:Y:S05]  /*c5b0*/  BSYNC B6 ;  /* 0x0000000000067941 */ /* 0x000fea0003800000 */
.L_x_23538:
        /* <DEDUP_REMOVED lines=232> */
.L_x_23621:
        /* <DEDUP_REMOVED lines=31> */
.L_x_23623:
[----:B------:R-:W-:Y:S05]  /*d630*/  BSYNC B7 ;  /* 0x0000000000077941 */ /* 0x000fea0003800000 */
.L_x_23622:
        /* <DEDUP_REMOVED lines=32> */
.L_x_23626:
        /* <DEDUP_REMOVED lines=22> */
.L_x_23627:
[----:B------:R-:W-:Y:S05]  /*d9a0*/  BSYNC B0 ;  /* 0x0000000000007941 */ /* 0x000fea0003800000 */
.L_x_23625:
        /* <DEDUP_REMOVED lines=28> */
.L_x_23629:
        /* <DEDUP_REMOVED lines=23> */
.L_x_23630:
[----:B------:R-:W-:Y:S05]  /*dce0*/  BSYNC B0 ;  /* 0x0000000000007941 */ /* 0x000fea0003800000 */
.L_x_23628:
        /* <DEDUP_REMOVED lines=28> */
.L_x_23632:
        /* <DEDUP_REMOVED lines=23> */
.L_x_23633:
[----:B------:R-:W-:Y:S05]  /*e020*/  BSYNC B0 ;  /* 0x0000000000007941 */ /* 0x000fea0003800000 */
.L_x_23631:
        /* <DEDUP_REMOVED lines=28> */
.L_x_23635:
        /* <DEDUP_REMOVED lines=23> */
.L_x_23636:
[----:B------:R-:W-:Y:S05]  /*e360*/  BSYNC B0 ;  /* 0x0000000000007941 */ /* 0x000fea0003800000 */
.L_x_23634:
        /* <DEDUP_REMOVED lines=28> */
.L_x_23638:
        /* <DEDUP_REMOVED lines=23> */
.L_x_23639:
[----:B------:R-:W-:Y:S05]  /*e6a0*/  BSYNC B0 ;  /* 0x0000000000007941 */ /* 0x000fea0003800000 */
.L_x_23637:
        /* <DEDUP_REMOVED lines=28> */
.L_x_23641:
        /* <DEDUP_REMOVED lines=23> */
.L_x_23642:
[----:B------:R-:W-:Y:S05]  /*e9e0*/  BSYNC B0 ;  /* 0x0000000000007941 */ /* 0x000fea0003800000 */
.L_x_23640:
        /* <DEDUP_REMOVED lines=28> */
.L_x_23644:
        /* <DEDUP_REMOVED lines=23> */
.L_x_23645:
[----:B------:R-:W-:Y:S05]  /*ed20*/  BSYNC B0 ;  /* 0x0000000000007941 */ /* 0x000fea0003800000 */
.L_x_23643:
        /* <DEDUP_REMOVED lines=28> */
.L_x_23647:
        /* <DEDUP_REMOVED lines=23> */
.L_x_23648:
[----:B------:R-:W-:Y:S05]  /*f060*/  BSYNC B0 ;  /* 0x0000000000007941 */ /* 0x000fea0003800000 */
.L_x_23646:
        /* <DEDUP_REMOVED lines=28> */
.L_x_23650:
        /* <DEDUP_REMOVED lines=23> */
.L_x_23651:
[----:B------:R-:W-:Y:S05]  /*f3a0*/  BSYNC B0 ;  /* 0x0000000000007941 */ /* 0x000fea0003800000 */
.L_x_23649:
        /* <DEDUP_REMOVED lines=28> */
.L_x_23653:
        /* <DEDUP_REMOVED lines=23> */
.L_x_23654:
[----:B------:R-:W-:Y:S05]  /*f6e0*/  BSYNC B0 ;  /* 0x0000000000007941 */ /* 0x000fea0003800000 */
.L_x_23652:
        /* <DEDUP_REMOVED lines=28> */
.L_x_23656:
        /* <DEDUP_REMOVED lines=23> */
.L_x_23657:
[----:B------:R-:W-:Y:S05]  /*fa20*/  BSYNC B0 ;  /* 0x0000000000007941 */ /* 0x000fea0003800000 */
.L_x_23655:
        /* <DEDUP_REMOVED lines=28> */
.L_x_23659:
        /* <DEDUP_REMOVED lines=23> */
.L_x_23660:
[----:B------:R-:W-:Y:S05]  /*fd60*/  BSYNC B0 ;  /* 0x0000000000007941 */ /* 0x000fea0003800000 */
.L_x_23658:
        /* <DEDUP_REMOVED lines=28> */
.L_x_23662:
        /* <DEDUP_REMOVED lines=23> */
.L_x_23663:
[----:B------:R-:W-:Y:S05]  /*100a0*/  BSYNC B0 ;  /* 0x0000000000007941 */ /* 0x000fea0003800000 */
.L_x_23661:
        /* <DEDUP_REMOVED lines=28> */
.L_x_23665:
        /* <DEDUP_REMOVED lines=23> */
.L_x_23666:
[----:B------:R-:W-:Y:S05]  /*103e0*/  BSYNC B0 ;  /* 0x0000000000007941 */ /* 0x000fea0003800000 */
.L_x_23664:
        /* <DEDUP_REMOVED lines=28> */
.L_x_23668:
        /* <DEDUP_REMOVED lines=23> */
.L_x_23669:
[----:B------:R-:W-:Y:S05]  /*10720*/  BSYNC B0 ;  /* 0x0000000000007941 */ /* 0x000fea0003800000 */
.L_x_23667:
        /* <DEDUP_REMOVED lines=28> */
.L_x_23671:
        /* <DEDUP_REMOVED lines=23> */
.L_x_23672:
[----:B------:R-:W-:Y:S05]  /*10a60*/  BSYNC B0 ;  /* 0x0000000000007941 */ /* 0x000fea0003800000 */
.L_x_23670:
        /* <DEDUP_REMOVED lines=28> */
.L_x_23674:
        /* <DEDUP_REMOVED lines=23> */
.L_x_23675:
[----:B------:R-:W-:Y:S05]  /*10da0*/  BSYNC B0 ;  /* 0x0000000000007941 */ /* 0x000fea0003800000 */
.L_x_23673:
        /* <DEDUP_REMOVED lines=28> */
.L_x_23677:
        /* <DEDUP_REMOVED lines=23> */
.L_x_23678:
[----:B------:R-:W-:Y:S05]  /*110e0*/  BSYNC B0 ;  /* 0x0000000000007941 */ /* 0x000fea0003800000 */
.L_x_23676:
        /* <DEDUP_REMOVED lines=28> */
.L_x_23680:
        /* <DEDUP_REMOVED lines=23> */
.L_x_23681:
[----:B------:R-:W-:Y:S05]  /*11420*/  BSYNC B0 ;  /* 0x0000000000007941 */ /* 0x000fea0003800000 */
.L_x_23679:
        /* <DEDUP_REMOVED lines=28> */
.L_x_23683:
        /* <DEDUP_REMOVED lines=23> */
.L_x_23684:
[----:B------:R-:W-:Y:S05]  /*11760*/  BSYNC B0 ;  /* 0x0000000000007941 */ /* 0x000fea0003800000 */
.L_x_23682:
        /* <DEDUP_REMOVED lines=28> */
.L_x_23686:
        /* <DEDUP_REMOVED lines=23> */
.L_x_23687:
[----:B------:R-:W-:Y:S05]  /*11aa0*/  BSYNC B0 ;  /* 0x0000000000007941 */ /* 0x000fea0003800000 */
.L_x_23685:
        /* <DEDUP_REMOVED lines=28> */
.L_x_23689:
        /* <DEDUP_REMOVED lines=23> */
.L_x_23690:
[----:B------:R-:W-:Y:S05]  /*11de0*/  BSYNC B0 ;  /* 0x0000000000007941 */ /* 0x000fea0003800000 */
.L_x_23688:
        /* <DEDUP_REMOVED lines=28> */
.L_x_23692:
        /* <DEDUP_REMOVED lines=23> */
.L_x_23693:
[----:B------:R-:W-:Y:S05]  /*12120*/  BSYNC B0 ;  /* 0x0000000000007941 */ /* 0x000fea0003800000 */
.L_x_23691:
        /* <DEDUP_REMOVED lines=26> */
.L_x_23695:
        /* <DEDUP_REMOVED lines=22> */
.L_x_23696:
[----:B------:R-:W-:Y:S05]  /*12430*/  BSYNC B0 ;  /* 0x0000000000007941 */ /* 0x000fea0003800000 */
.L_x_23694:
        /* <DEDUP_REMOVED lines=20> */
.L_x_23698:
        /* <DEDUP_REMOVED lines=18> */
.L_x_23699:
[----:B------:R-:W-:Y:S05]  /*126a0*/  BSYNC B0 ;  /* 0x0000000000007941 */ /* 0x000fea0003800000 */
.L_x_23697:
[----:B------:R-:W-:Y:S02]  /*126b0*/  IMAD R3, R5, c[0x0][0x510], RZ ;  /* 0x0001440005037a24 */ /* 0x000fe400078e02ff */
[----:B------:R-:W-:-:S04]  /*126c0*/  IMAD.WIDE.U32 R12, R4, c[0x0][0x510], R12 ;  /* 0x00014400040c7a25 */ /* 0x000fc800078e000c */
[----:B------:R-:W-:-:S05]  /*126d0*/  IMAD R3, R4, c[0x0][0x514], R3 ;  /* 0x0001450004037a24 */ /* 0x000fca00078e0203 */
[----:B------:R-:W-:Y:S02]  /*126e0*/  IADD3 R13, R13, R3, RZ ;  /* 0x000000030d0d7210 */ /* 0x000fe40007ffe0ff */
.L_x_23624:
        /* <DEDUP_REMOVED lines=9> */
.L_x_23620:
[----:B------:R-:W-:Y:S05]  /*12780*/  BSYNC B6 ;  /* 0x0000000000067941 */ /* 0x000fea0003800000 */
.L_x_23619:
        /* <DEDUP_REMOVED lines=231> */
.L_x_23700:
        /* <DEDUP_REMOVED lines=33> */
.L_x_23702:
[----:B------:R-:W-:Y:S05]  /*13810*/  BSYNC B6 ;  /* 0x0000000000067941 */ /* 0x000fea0003800000 */
.L_x_23701:
        /* <DEDUP_REMOVED lines=32> */
.L_x_23705:
        /* <DEDUP_REMOVED lines=23> */
.L_x_23706:
[----:B------:R-:W-:Y:S05]  /*13b90*/  BSYNC B0 ;  /* 0x0000000000007941 */ /* 0x000fea0003800000 */
.L_x_23704:
        /* <DEDUP_REMOVED lines=28> */
.L_x_23708:
        /* <DEDUP_REMOVED lines=23> */
.L_x_23709:
[----:B------:R-:W-:Y:S05]  /*13ed0*/  BSYNC B0 ;  /* 0x0000000000007941 */ /* 0x000fea0003800000 */
.L_x_23707:
        /* <DEDUP_REMOVED lines=29> */
.L_x_23711:
        /* <DEDUP_REMOVED lines=23> */
.L_x_23712:
[----:B------:R-:W-:Y:S05]  /*14220*/  BSYNC B0 ;  /* 0x0000000000007941 */ /* 0x000fea0003800000 */
.L_x_23710:
        /* <DEDUP_REMOVED lines=29> */
.L_x_23714:
        /* <DEDUP_REMOVED lines=23> */
.L_x_23715:
[----:B------:R-:W-:Y:S05]  /*14570*/  BSYNC B0 ;  /* 0x0000000000007941 */ /* 0x000fea0003800000 */
.L_x_23713:
        /* <DEDUP_REMOVED lines=29> */
.L_x_23717:
        /* <DEDUP_REMOVED lines=23> */
.L_x_23718:
[----:B------:R-:W-:Y:S05]  /*148c0*/  BSYNC B0 ;  /* 0x0000000000007941 */ /* 0x000fea0003800000 */
.L_x_23716:
        /* <DEDUP_REMOVED lines=29> */
.L_x_23720:
        /* <DEDUP_REMOVED lines=23> */
.L_x_23721:
[----:B------:R-:W-:Y:S05]  /*14c10*/  BSYNC B0 ;  /* 0x0000000000007941 */ /* 0x000fea0003800000 */
.L_x_23719:
        /* <DEDUP_REMOVED lines=29> */
.L_x_23723:
        /* <DEDUP_REMOVED lines=23> */
.L_x_23724:
[----:B------:R-:W-:Y:S05]  /*14f60*/  BSYNC B0 ;  /* 0x0000000000007941 */ /* 0x000fea0003800000 */
.L_x_23722:
        /* <DEDUP_REMOVED lines=29> */
.L_x_23726:
        /* <DEDUP_REMOVED lines=23> */
.L_x_23727:
[----:B------:R-:W-:Y:S05]  /*152b0*/  BSYNC B0 ;  /* 0x0000000000007941 */ /* 0x000fea0003800000 */
.L_x_23725:
        /* <DEDUP_REMOVED lines=29> */
.L_x_23729:
        /* <DEDUP_REMOVED lines=23> */
.L_x_23730:
[----:B------:R-:W-:Y:S05]  /*15600*/  BSYNC B0 ;  /* 0x0000000000007941 */ /* 0x000fea0003800000 */
.L_x_23728:
        /* <DEDUP_REMOVED lines=29> */
.L_x_23732:
        /* <DEDUP_REMOVED lines=23> */
.L_x_23733:
[----:B------:R-:W-:Y:S05]  /*15950*/  BSYNC B0 ;  /* 0x0000000000007941 */ /* 0x000fea0003800000 */
.L_x_23731:
        /* <DEDUP_REMOVED lines=29> */
.L_x_23735:
        /* <DEDUP_REMOVED lines=23> */
.L_x_23736:
[----:B------:R-:W-:Y:S05]  /*15ca0*/  BSYNC B0 ;  /* 0x0000000000007941 */ /* 0x000fea0003800000 */
.L_x_23734:
        /* <DEDUP_REMOVED lines=29> */
.L_x_23738:
        /* <DEDUP_REMOVED lines=23> */
.L_x_23739:
[----:B------:R-:W-:Y:S05]  /*15ff0*/  BSYNC B0 ;  /* 0x0000000000007941 */ /* 0x000fea0003800000 */
.L_x_23737:
        /* <DEDUP_REMOVED lines=29> */
.L_x_23741:
        /* <DEDUP_REMOVED lines=23> */
.L_x_23742:
[----:B------:R-:W-:Y:S05]  /*16340*/  BSYNC B0 ;  /* 0x0000000000007941 */ /* 0x000fea0003800000 */
.L_x_23740:
        /* <DEDUP_REMOVED lines=29> */
.L_x_23744:
        /* <DEDUP_REMOVED lines=23> */
.L_x_23745:
[----:B------:R-:W-:Y:S05]  /*16690*/  BSYNC B0 ;  /* 0x0000000000007941 */ /* 0x000fea0003800000 */
.L_x_23743:
        /* <DEDUP_REMOVED lines=29> */
.L_x_23747:
        /* <DEDUP_REMOVED lines=23> */
.L_x_23748:
[----:B------:R-:W-:Y:S05]  /*169e0*/  BSYNC B0 ;  /* 0x0000000000007941 */ /* 0x000fea0003800000 */
.L_x_23746:
        /* <DEDUP_REMOVED lines=29> */
.L_x_23750:
        /* <DEDUP_REMOVED lines=23> */
.L_x_23751:
[----:B------:R-:W-:Y:S05]  /*16d30*/  BSYNC B0 ;  /* 0x0000000000007941 */ /* 0x000fea0003800000 */
.L_x_23749:
        /* <DEDUP_REMOVED lines=29> */
.L_x_23753:
        /* <DEDUP_REMOVED lines=23> */
.L_x_23754:
[----:B------:R-:W-:Y:S05]  /*17080*/  BSYNC B0 ;  /* 0x0000000000007941 */ /* 0x000fea0003800000 */
.L_x_23752:
        /* <DEDUP_REMOVED lines=29> */
.L_x_23756:
        /* <DEDUP_REMOVED lines=23> */
.L_x_23757:
[----:B------:R-:W-:Y:S05]  /*173d0*/  BSYNC B0 ;  /* 0x0000000000007941 */ /* 0x000fea0003800000 */
.L_x_23755:
        /* <DEDUP_REMOVED lines=29> */
.L_x_23759:
        /* <DEDUP_REMOVED lines=23> */
.L_x_23760:
[----:B------:R-:W-:Y:S05]  /*17720*/  BSYNC B0 ;  /* 0x0000000000007941 */ /* 0x000fea0003800000 */
.L_x_23758:
        /* <DEDUP_REMOVED lines=29> */
.L_x_23762:
        /* <DEDUP_REMOVED lines=23> */
.L_x_23763:
[----:B------:R-:W-:Y:S05]  /*17a70*/  BSYNC B0 ;  /* 0x0000000000007941 */ /* 0x000fea0003800000 */
.L_x_23761:
        /* <DEDUP_REMOVED lines=29> */
.L_x_23765:
        /* <DEDUP_REMOVED lines=23> */
.L_x_23766:
[----:B------:R-:W-:Y:S05]  /*17dc0*/  BSYNC B0 ;  /* 0x0000000000007941 */ /* 0x000fea0003800000 */
.L_x_23764:
        /* <DEDUP_REMOVED lines=29> */
.L_x_23768:
        /* <DEDUP_REMOVED lines=23> */
.L_x_23769:
[----:B------:R-:W-:Y:S05]  /*18110*/  BSYNC B0 ;  /* 0x0000000000007941 */ /* 0x000fea0003800000 */
.L_x_23767:
        /* <DEDUP_REMOVED lines=29> */
.L_x_23771:
        /* <DEDUP_REMOVED lines=23> */
.L_x_23772:
[----:B------:R-:W-:Y:S05]  /*18460*/  BSYNC B0 ;  /* 0x0000000000007941 */ /* 0x000fea0003800000 */
.L_x_23770:
        /* <DEDUP_REMOVED lines=27> */
.L_x_23774:
        /* <DEDUP_REMOVED lines=22> */
.L_x_23775:
[----:B------:R-:W-:Y:S05]  /*18780*/  BSYNC B0 ;  /* 0x0000000000007941 */ /* 0x000fea0003800000 */
.L_x_23773:
        /* <DEDUP_REMOVED lines=21> */
.L_x_23777:
        /* <DEDUP_REMOVED lines=18> */
.L_x_23778:
[----:B------:R-:W-:Y:S05]  /*18a00*/  BSYNC B0 ;  /* 0x0000000000007941 */ /* 0x000fea0003800000 */
.L_x_23776:
[----:B------:R-:W-:Y:S02]  /*18a10*/  IMAD R5, R5, c[0x0][0x510], RZ ;  /* 0x0001440005057a24 */ /* 0x000fe400078e02ff */
[----:B------:R-:W-:Y:S02]  /*18a20*/  IMAD.MOV.U32 R3, RZ, RZ, R15 ;  /* 0x000000ffff037224 */ /* 0x000fe400078e000f */
[C---:B------:R-:W-:Y:S02]  /*18a30*/  IMAD R5, R4.reuse, c[0x0][0x514], R5 ;  /* 0x0001450004057a24 */ /* 0x040fe400078e0205 */
[----:B------:R-:W-:-:S05]  /*18a40*/  IMAD.WIDE.U32 R2, R4, c[0x0][0x510], R2 ;  /* 0x0001440004027a25 */ /* 0x000fca00078e0002 */
[----:B------:R-:W-:Y:S02]  /*18a50*/  IADD3 R15, R3, R5, RZ ;  /* 0x00000005030f7210 */ /* 0x000fe40007ffe0ff */
.L_x_23703:
[----:B------:R-:W2:Y:S01]  /*18a60*/  LDG.E.64 R16, [R16.64] ;  /* 0x0000002410107981 */ /* 0x000ea2000c1e1b00 */
[----:B------:R-:W-:-:S04]  /*18a70*/  LEA R4, P0, R2, c[0x0][0x520], 0x3 ;  /* 0x0001480002047a11 */ /* 0x000fc800078018ff */
[----:B------:R-:W-:-:S05]  /*18a80*/  LEA.HI.X R5, R2, c[0x0][0x524], R15, 0x3, P0 ;  /* 0x0001490002057a11 */ /* 0x000fca00000f1c0f */
[----:B--2---:R-:W-:Y:S01]  /*18a90*/  RED.E.ADD.64.STRONG.GPU [R4.64], R16 ;  /* 0x000000100400798e */ /* 0x004fe2000c10e5a4 */
[----:B------:R-:W-:Y:S05]  /*18aa0*/  EXIT ;  /* 0x000000000000794d */ /* 0x000fea0003800000 */
        .weak           $__internal_58_$__cuda_sm20_div_u64
        .type           $__internal_58_$__cuda_sm20_div_u64,@function
        .size           $__internal_58_$__cuda_sm20_div_u64,($__internal_59_$__cuda_sm20_rem_u64 - $__internal_58_$__cuda_sm20_div_u64)
$__internal_58_$__cuda_sm20_div_u64:
        /* <DEDUP_REMOVED lines=68> */
[----:B------:R-:W-:Y:S05]  /*18ef0*/  RET.REL.NODEC R4 `(_ZN2at6native24index_elementwise_kernelILi128ELi4EZNS0_20cuda_take_put_kernelIllZZZZZNS0_10put_kernelERNS_14TensorIteratorERKNS_10TensorBaseEbENKUlvE_clEvENKUlvE2_clEvENKUlvE_clEvENKUlvE0_clEvEUlRllE_EEvS4_S7_RKT1_EUliE_EEvlSE_) ;  /* 0xfffe710004007950 */ /* 0x000fea0003c3ffff */
        .weak           $__internal_59_$__cuda_sm20_rem_u64
        .type           $__internal_59_$__cuda_sm20_rem_u64,@function
        .size           $__internal_59_$__cuda_sm20_rem_u64,(.L_x_27425 - $__internal_59_$__cuda_sm20_rem_u64)
$__internal_59_$__cuda_sm20_rem_u64:
        /* <DEDUP_REMOVED lines=63> */
[----:B------:R-:W-:Y:S06]  /*192f0*/  RET.REL.NODEC R4 `(_ZN2at6native24index_elementwise_kernelILi128ELi4EZNS0_20cuda_take_put_kernelIllZZZZZNS0_10put_kernelERNS_14TensorIteratorERKNS_10TensorBaseEbENKUlvE_clEvENKUlvE2_clEvENKUlvE_clEvENKUlvE0_clEvEUlRllE_EEvS4_S7_RKT1_EUliE_EEvlSE_) ;  /* 0xfffe6d0004007950 */ /* 0x000fec0003c3ffff */
.L_x_23779:
        /* <DEDUP_REMOVED lines=16> */
.L_x_27425:


//--------------------- .text._ZN2at6native24index_elementwise_kernelILi128ELi4EZNS0_20cuda_take_put_kernelIliZZZZZNS0_10put_kernelERNS_14TensorIteratorERKNS_10TensorBaseEbENKUlvE_clEvENKUlvE2_clEvENKUlvE_clEvENKUlvE_clEvEUlRliE0_EEvS4_S7_RKT1_EUliE_EEvlSE_ --------------------------
	.section	.text._ZN2at6native24index_elementwise_kernelILi128ELi4EZNS0_20cuda_take_put_kernelIliZZZZZNS0_10put_kernelERNS_14TensorIteratorERKNS_10TensorBaseEbENKUlvE_clEvENKUlvE2_clEvENKUlvE_clEvENKUlvE_clEvEUlRliE0_EEvS4_S7_RKT1_EUliE_EEvlSE_,"ax",@progbits
	.sectioninfo	@"SHI_REGISTERS=28"
	.align	128
        .global         _ZN2at6native24index_elementwise_kernelILi128ELi4EZNS0_20cuda_take_put_kernelIliZZZZZNS0_10put_kernelERNS_14TensorIteratorERKNS_10TensorBaseEbENKUlvE_clEvENKUlvE2_clEvENKUlvE_clEvENKUlvE_clEvEUlRliE0_EEvS4_S7_RKT1_EUliE_EEvlSE_
        .type           _ZN2at6native24index_elementwise_kernelILi128ELi4EZNS0_20cuda_take_put_kernelIliZZZZZNS0_10put_kernelERNS_14TensorIteratorERKNS_10TensorBaseEbENKUlvE_clEvENKUlvE2_clEvENKUlvE_clEvENKUlvE_clEvEUlRliE0_EEvS4_S7_RKT1_EUliE_EEvlSE_,@function
        .size           _ZN2at6native24index_elementwise_kernelILi128ELi4EZNS0_20cuda_take_put_kernelIliZZZZZNS0_10put_kernelERNS_14TensorIteratorERKNS_10TensorBaseEbENKUlvE_clEvENKUlvE2_clEvENKUlvE_clEvENKUlvE_clEvEUlRliE0_EEvS4_S7_RKT1_EUliE_EEvlSE_,(.L_x_27585 - _ZN2at6native24index_elementwise_kernelILi128ELi4EZNS0_20cuda_take_put_kernelIliZZZZZNS0_10put_kernelERNS_14TensorIteratorERKNS_10TensorBaseEbENKUlvE_clEvENKUlvE2_clEvENKUlvE_clEvENKUlvE_clEvEUlRliE0_EEvS4_S7_RKT1_EUliE_EEvlSE_)
        .other          _ZN2at6native24index_elementwise_kernelILi128ELi4EZNS0_20cuda_take_put_kernelIliZZZZZNS0_10put_kernelERNS_14TensorIteratorERKNS_10TensorBaseEbENKUlvE_clEvENKUlvE2_clEvENKUlvE_clEvENKUlvE_clEvEUlRliE0_EEvS4_S7_RKT1_EUliE_EEvlSE_,@"STO_CUDA_ENTRY STV_DEFAULT"
_ZN2at6native24index_elementwise_kernelILi128ELi4EZNS0_20cuda_take_put_kernelIliZZZZZNS0_10put_kernelERNS_14TensorIteratorERKNS_10TensorBaseEbENKUlvE_clEvENKUlvE2_clEvENKUlvE_clEvENKUlvE_clEvEUlRliE0_EEvS4_S7_RKT1_EUliE_EEvlSE_:
.text._ZN2at6native24index_elementwise_kernelILi128ELi4EZNS0_20cuda_take_put_kernelIliZZZZZNS0_10put_kernelERNS_14TensorIteratorERKNS_10TensorBaseEbENKUlvE_clEvENKUlvE2_clEvENKUlvE_clEvENKUlvE_clEvEUlRliE0_EEvS4_S7_RKT1_EUliE_EEvlSE_:
        /* <DEDUP_REMOVED lines=239> */
.L_x_23782:
        /* <DEDUP_REMOVED lines=33> */
.L_x_23784:
[----:B------:R-:W-:Y:S05]  /*1100*/  BSYNC B6 ;  /* 0x0000000000067941 */ /* 0x000fea0003800000 */
.L_x_23783:
        /* <DEDUP_REMOVED lines=209> */
.L_x_23785:
        /* <DEDUP_REMOVED lines=8> */
.L_x_23781:
[----:B------:R-:W-:Y:S05]  /*1ea0*/  BSYNC B7 ;  /* 0x0000000000077941 */ /* 0x000fea0003800000 */
.L_x_23780:
        /* <DEDUP_REMOVED lines=232> */
.L_x_23788:
        /* <DEDUP_REMOVED lines=33> */
.L_x_23790:
[----:B------:R-:W-:Y:S05]  /*2f40*/  BSYNC B6 ;  /* 0x0000000000067941 */ /* 0x000fea0003800000 */
.L_x_23789:
        /* <DEDUP_REMOVED lines=209> */
.L_x_23791:
[----:B------:R-:W2:Y:S01]  /*3c60*/  LDG.E.64 R18, [R18.64] ;  /* 0x0000002412127981 */ /* 0x000ea2000c1e1b00 */
[----:B------:R-:W-:Y:S02]  /*3c70*/  MOV R2, 0x8 ;  /* 0x0000000800027802 */ /* 0x000fe40000000f00 */
[----:B------:R-:W-:-:S03]  /*3c80*/  IADD3 R23, R23, 0x80, RZ ;  /* 0x0000008017177810 */ /* 0x000fc60007ffe0ff */
[----:B------:R-:W-:-:S05]  /*3c90*/  IMAD.WIDE R2, R3, R2, c[0x0][0x510] ;  /* 0x0001440003027625 */ /* 0x000fca00078e0202 */
[----:B--2---:R0:W-:Y:S02]  /*3ca0*/  STG.E.64 [R2.64], R18 ;  /* 0x0000001202007986 */ /* 0x0041e4000c101b24 */
[----:B0-----:R-:W-:Y:S01]  /*3cb0*/  IMAD.MOV.U32 R2, RZ, RZ, R23 ;  /* 0x000000ffff027224 */ /* 0x001fe200078e0017 */
[----:B------:R-:W-:Y:S02]  /*3cc0*/  MOV R3, RZ ;  /* 0x000000ff00037202 */ /* 0x000fe40000000f00 */
.L_x_23787:
[----:B------:R-:W-:Y:S05]  /*3cd0*/  BSYNC B7 ;  /* 0x0000000000077941 */ /* 0x000fea0003800000 */
.L_x_23786:
        /* <DEDUP_REMOVED lines=232> */
.L_x_23794:
        /* <DEDUP_REMOVED lines=33> */
.L_x_23796:
[----:B------:R-:W-:Y:S05]  /*4d70*/  BSYNC B6 ;  /* 0x0000000000067941 */ /* 0x000fea0003800000 */
.L_x_23795:
        /* <DEDUP_REMOVED lines=209> */
.L_x_23797:
[----:B------:R-:W2:Y:S01]  /*5a90*/  LDG.E.64 R18, [R18.64] ;  /* 0x0000002412127981 */ /* 0x000ea2000c1e1b00 */
[----:B------:R-:W-:Y:S02]  /*5aa0*/  MOV R2, 0x8 ;  /* 0x0000000800027802 */ /* 0x000fe40000000f00 */
[----:B------:R-:W-:-:S03]  /*5ab0*/  IADD3 R23, R23, 0x80, RZ ;  /* 0x0000008017177810 */ /* 0x000fc60007ffe0ff */
[----:B------:R-:W-:-:S05]  /*5ac0*/  IMAD.WIDE R2, R3, R2, c[0x0][0x510] ;  /* 0x0001440003027625 */ /* 0x000fca00078e0202 */
[----:B--2---:R0:W-:Y:S02]  /*5ad0*/  STG.E.64 [R2.64], R18 ;  /* 0x0000001202007986 */ /* 0x0041e4000c101b24 */
[----:B0-----:R-:W-:Y:S02]  /*5ae0*/  MOV R2, R23 ;  /* 0x0000001700027202 */ /* 0x001fe40000000f00 */
[----:B------:R-:W-:Y:S02]  /*5af0*/  MOV R3, RZ ;  /* 0x000000ff00037202 */ /* 0x000fe40000000f00 */
.L_x_23793:
[----:B------:R-:W-:Y:S05]  /*5b00*/  BSYNC B7 ;  /* 0x0000000000077941 */ /* 0x000fea0003800000 */
.L_x_23792:
        /* <DEDUP_REMOVED lines=231> */
.L_x_23798:
        /* <DEDUP_REMOVED lines=33> */
.L_x_23800:
[----:B------:R-:W-:Y:S05]  /*6b90*/  BSYNC B6 ;  /* 0x0000000000067941 */ /* 0x000fea0003800000 */
.L_x_23799:
        /* <DEDUP_REMOVED lines=209> */
.L_x_23801:
[----:B------:R-:W2:Y:S01]  /*78b0*/  LDG.E.64 R18, [R18.64] ;  /* 0x0000002412127981 */ /* 0x000ea2000c1e1b00 */
[----:B------:R-:W-:-:S05]  /*78c0*/  MOV R2, 0x8 ;  /* 0x0000000800027802 */ /* 0x000fca0000000f00 */
[----:B------:R-:W-:-:S05]  /*78d0*/  IMAD.WIDE R2, R3, R2, c[0x0][0x510] ;  /* 0x0001440003027625 */ /* 0x000fca00078e0202 */
[----:B--2---:R-:W-:Y:S01]  /*78e0*/  STG.E.64 [R2.64], R18 ;  /* 0x0000001202007986 */ /* 0x004fe2000c101b24 */
[----:B------:R-:W-:Y:S05]  /*78f0*/  EXIT ;  /* 0x000000000000794d */ /* 0x000fea0003800000 */
.L_x_23802:
        /* <DEDUP_REMOVED lines=16> */
.L_x_27585:


//--------------------- .text._ZN2at6native24index_elementwise_kernelILi128ELi4EZNS0_20cuda_take_put_kernelIliZZZZZNS0_10put_kernelERNS_14TensorIteratorERKNS_10TensorBaseEbENKUlvE_clEvENKUlvE2_clEvENKUlvE_clEvENKUlvE_clEvEUlRliE_EEvS4_S7_RKT1_EUliE_EEvlSE_ --------------------------
	.section	.text._ZN2at6native24index_elementwise_kernelILi128ELi4EZNS0_20cuda_take_put_kernelIliZZZZZNS0_10put_kernelERNS_14TensorIteratorERKNS_10TensorBaseEbENKUlvE_clEvENKUlvE2_clEvENKUlvE_clEvENKUlvE_clEvEUlRliE_EEvS4_S7_RKT1_EUliE_EEvlSE_,"ax",@progbits
	.sectioninfo	@"SHI_REGISTERS=28"
	.align	128
        .global         _ZN2at6native24index_elementwise_kernelILi128ELi4EZNS0_20cuda_take_put_kernelIliZZZZZNS0_10put_kernelERNS_14TensorIteratorERKNS_10TensorBaseEbENKUlvE_clEvENKUlvE2_clEvENKUlvE_clEvENKUlvE_clEvEUlRliE_EEvS4_S7_RKT1_EUliE_EEvlSE_
        .type           _ZN2at6native24index_elementwise_kernelILi128ELi4EZNS0_20cuda_take_put_kernelIliZZZZZNS0_10put_kernelERNS_14TensorIteratorERKNS_10TensorBaseEbENKUlvE_clEvENKUlvE2_clEvENKUlvE_clEvENKUlvE_clEvEUlRliE_EEvS4_S7_RKT1_EUliE_EEvlSE_,@function
        .size           _ZN2at6native24index_elementwise_kernelILi128ELi4EZNS0_20cuda_take_put_kernelIliZZZZZNS0_10put_kernelERNS_14TensorIteratorERKNS_10TensorBaseEbENKUlvE_clEvENKUlvE2_clEvENKUlvE_clEvENKUlvE_clEvEUlRliE_EEvS4_S7_RKT1_EUliE_EEvlSE_,(.L_x_27586 - _ZN2at6native24index_elementwise_kernelILi128ELi4EZNS0_20cuda_take_put_kernelIliZZZZZNS0_10put_kernelERNS_14TensorIteratorERKNS_10TensorBaseEbENKUlvE_clEvENKUlvE2_clEvENKUlvE_clEvENKUlvE_clEvEUlRliE_EEvS4_S7_RKT1_EUliE_EEvlSE_)
        .other          _ZN2at6native24index_elementwise_kernelILi128ELi4EZNS0_20cuda_take_put_kernelIliZZZZZNS0_10put_kernelERNS_14TensorIteratorERKNS_10TensorBaseEbENKUlvE_clEvENKUlvE2_clEvENKUlvE_clEvENKUlvE_clEvEUlRliE_EEvS4_S7_RKT1_EUliE_EEvlSE_,@"STO_CUDA_ENTRY STV_DEFAULT"
_ZN2at6native24index_elementwise_kernelILi128ELi4EZNS0_20cuda_take_put_kernelIliZZZZZNS0_10put_kernelERNS_14TensorIteratorERKNS_10TensorBaseEbENKUlvE_clEvENKUlvE2_clEvENKUlvE_clEvENKUlvE_clEvEUlRliE_EEvS4_S7_RKT1_EUliE_EEvlSE_:
.text._ZN2at6native24index_elementwise_kernelILi128ELi4EZNS0_20cuda_take_put_kernelIliZZZZZNS0_10put_kernelERNS_14TensorIteratorERKNS_10TensorBaseEbENKUlvE_clEvENKUlvE2_clEvENKUlvE_clEvENKUlvE_clEvEUlRliE_EEvS4_S7_RKT1_EUliE_EEvlSE_:
        /* <DEDUP_REMOVED lines=239> */
.L_x_23805:
        /* <DEDUP_REMOVED lines=33> */
.L_x_23807:
[----:B------:R-:W-:Y:S05]  /*1100*/  BSYNC B6 ;  /* 0x0000000000067941 */ /* 0x000fea0003800000 */
.L_x_23806:
        /* <DEDUP_REMOVED lines=209> */
.L_x_23808:
[----:B------:R-:W2:Y:S01]  /*1e20*/  LDG.E.64 R18, [R18.64] ;  /* 0x0000002412127981 */ /* 0x000ea2000c1e1b00 */
[----:B------:R-:W-:Y:S02]  /*1e30*/  MOV R2, 0x8 ;  /* 0x0000000800027802 */ /* 0x000fe40000000f00 */
[----:B------:R-:W-:-:S03]  /*1e40*/  LEA R22, R22, R25, 0x9 ;  /* 0x0000001916167211 */ /* 0x000fc600078e48ff */
[----:B------:R-:W-:Y:S01]  /*1e50*/  IMAD.WIDE R2, R3, R2, c[0x0][0x518] ;  /* 0x0001460003027625 */ /* 0x000fe200078e0202 */
[----:B------:R-:W-:-:S04]  /*1e60*/  IADD3 R23, R22, 0x80, RZ ;  /* 0x0000008016177810 */ /* 0x000fc80007ffe0ff */
[----:B--2---:R0:W-:Y:S02]  /*1e70*/  RED.E.ADD.64.STRONG.GPU [R2.64], R18 ;  /* 0x000000120200798e */ /* 0x0041e4000c10e5a4 */
[----:B0-----:R-:W-:Y:S01]  /*1e80*/  IMAD.MOV.U32 R2, RZ, RZ, R23 ;  /* 0x000000ffff027224 */ /* 0x001fe200078e0017 */
[----:B------:R-:W-:Y:S02]  /*1e90*/  MOV R3, RZ ;  /* 0x000000ff00037202 */ /* 0x000fe40000000f00 */
.L_x_23804:
[----:B------:R-:W-:Y:S05]  /*1ea0*/  BSYNC B7 ;  /* 0x0000000000077941 */ /* 0x000fea0003800000 */
.L_x_23803:
        /* <DEDUP_REMOVED lines=232> */
.L_x_23811:
        /* <DEDUP_REMOVED lines=33> */
.L_x_23813:
[----:B------:R-:W-:Y:S05]  /*2f40*/  BSYNC B6 ;  /* 0x0000000000067941 */ /* 0x000fea0003800000 */
.L_x_23812:
        /* <DEDUP_REMOVED lines=209> */
.L_x_23814:
[----:B------:R-:W2:Y:S01]  /*3c60*/  LDG.E.64 R18, [R18.64] ;  /* 0x0000002412127981 */ /* 0x000ea2000c1e1b00 */
[----:B------:R-:W-:Y:S02]  /*3c70*/  MOV R2, 0x8 ;  /* 0x0000000800027802 */ /* 0x000fe40000000f00 */
[----:B------:R-:W-:-:S03]  /*3c80*/  IADD3 R23, R23, 0x80, RZ ;  /* 0x0000008017177810 */ /* 0x000fc60007ffe0ff */
[----:B------:R-:W-:-:S05]  /*3c90*/  IMAD.WIDE R2, R3, R2, c[0x0][0x518] ;  /* 0x0001460003027625 */ /* 0x000fca00078e0202 */
[----:B--2---:R0:W-:Y:S02]  /*3ca0*/  RED.E.ADD.64.STRONG.GPU [R2.64], R18 ;  /* 0x000000120200798e */ /* 0x0041e4000c10e5a4 */
[----:B0-----:R-:W-:Y:S01]  /*3cb0*/  IMAD.MOV.U32 R2, RZ, RZ, R23 ;  /* 0x000000ffff027224 */ /* 0x001fe200078e0017 */
[----:B------:R-:W-:Y:S02]  /*3cc0*/  MOV R3, RZ ;  /* 0x000000ff00037202 */ /* 0x000fe40000000f00 */
.L_x_23810:
[----:B------:R-:W-:Y:S05]  /*3cd0*/  BSYNC B7 ;  /* 0x0000000000077941 */ /* 0x000fea0003800000 */
.L_x_23809:
        /* <DEDUP_REMOVED lines=232> */
.L_x_23817:
        /* <DEDUP_REMOVED lines=33> */
.L_x_23819:
[----:B------:R-:W-:Y:S05]  /*4d70*/  BSYNC B6 ;  /* 0x0000000000067941 */ /* 0x000fea0003800000 */
.L_x_23818:
        /* <DEDUP_REMOVED lines=209> */
.L_x_23820:
[----:B------:R-:W2:Y:S01]  /*5a90*/  LDG.E.64 R18, [R18.64] ;  /* 0x0000002412127981 */ /* 0x000ea2000c1e1b00 */
[----:B------:R-:W-:Y:S02]  /*5aa0*/  MOV R2, 0x8 ;  /* 0x0000000800027802 */ /* 0x000fe40000000f00 */
[----:B------:R-:W-:-:S03]  /*5ab0*/  IADD3 R23, R23, 0x80, RZ ;  /* 0x0000008017177810 */ /* 0x000fc60007ffe0ff */
[----:B------:R-:W-:-:S05]  /*5ac0*/  IMAD.WIDE R2, R3, R2, c[0x0][0x518] ;  /* 0x0001460003027625 */ /* 0x000fca00078e0202 */
[----:B--2---:R0:W-:Y:S02]  /*5ad0*/  RED.E.ADD.64.STRONG.GPU [R2.64], R18 ;  /* 0x000000120200798e */ /* 0x0041e4000c10e5a4 */
[----:B0-----:R-:W-:Y:S02]  /*5ae0*/  MOV R2, R23 ;  /* 0x0000001700027202 */ /* 0x001fe40000000f00 */
[----:B------:R-:W-:Y:S02]  /*5af0*/  MOV R3, RZ ;  /* 0x000000ff00037202 */ /* 0x000fe40000000f00 */
.L_x_23816:
[----:B------:R-:W-:Y:S05]  /*5b00*/  BSYNC B7 ;  /* 0x0000000000077941 */ /* 0x000fea0003800000 */
.L_x_23815:
        /* <DEDUP_REMOVED lines=231> */
.L_x_23821:
        /* <DEDUP_REMOVED lines=33> */
.L_x_23823:
[----:B------:R-:W-:Y:S05]  /*6b90*/  BSYNC B6 ;  /* 0x0000000000067941 */ /* 0x000fea0003800000 */
.L_x_23822:
        /* <DEDUP_REMOVED lines=209> */
.L_x_23824:
[----:B------:R-:W2:Y:S01]  /*78b0*/  LDG.E.64 R18, [R18.64] ;  /* 0x0000002412127981 */ /* 0x000ea2000c1e1b00 */
[----:B------:R-:W-:-:S05]  /*78c0*/  MOV R2, 0x8 ;  /* 0x0000000800027802 */ /* 0x000fca0000000f00 */
[----:B------:R-:W-:-:S05]  /*78d0*/  IMAD.WIDE R2, R3, R2, c[0x0][0x518] ;  /* 0x0001460003027625 */ /* 0x000fca00078e0202 */
[----:B--2---:R-:W-:Y:S01]  /*78e0*/  RED.E.ADD.64.STRONG.GPU [R2.64], R18 ;  /* 0x000000120200798e */ /* 0x004fe2000c10e5a4 */
[----:B------:R-:W-:Y:S05]  /*78f0*/  EXIT ;  /* 0x000000000000794d */ /* 0x000fea0003800000 */
.L_x_23825:
        /* <DEDUP_REMOVED lines=16> */
.L_x_27586:


//--------------------- .text._ZN2at6native24index_elementwise_kernelILi128ELi4EZNS0_20cuda_take_put_kernelIilZZZZZNS0_10put_kernelERNS_14TensorIteratorERKNS_10TensorBaseEbENKUlvE_clEvENKUlvE1_clEvENKUlvE_clEvENKUlvE0_clEvEUlRilE0_EEvS4_S7_RKT1_EUliE_EEvlSE_ --------------------------
	.section	.text._ZN2at6native24index_elementwise_kernelILi128ELi4EZNS0_20cuda_take_put_kernelIilZZZZZNS0_10put_kernelERNS_14TensorIteratorERKNS_10TensorBaseEbENKUlvE_clEvENKUlvE1_clEvENKUlvE_clEvENKUlvE0_clEvEUlRilE0_EEvS4_S7_RKT1_EUliE_EEvlSE_,"ax",@progbits
	.sectioninfo	@"SHI_REGISTERS=26"
	.align	128
        .global         _ZN2at6native24index_elementwise_kernelILi128ELi4EZNS0_20cuda_take_put_kernelIilZZZZZNS0_10put_kernelERNS_14TensorIteratorERKNS_10TensorBaseEbENKUlvE_clEvENKUlvE1_clEvENKUlvE_clEvENKUlvE0_clEvEUlRilE0_EEvS4_S7_RKT1_EUliE_EEvlSE_
        .type           _ZN2at6native24index_elementwise_kernelILi128ELi4EZNS0_20cuda_take_put_kernelIilZZZZZNS0_10put_kernelERNS_14TensorIteratorERKNS_10TensorBaseEbENKUlvE_clEvENKUlvE1_clEvENKUlvE_clEvENKUlvE0_clEvEUlRilE0_EEvS4_S7_RKT1_EUliE_EEvlSE_,@function
        .size           _ZN2at6native24index_elementwise_kernelILi128ELi4EZNS0_20cuda_take_put_kernelIilZZZZZNS0_10put_kernelERNS_14TensorIteratorERKNS_10TensorBaseEbENKUlvE_clEvENKUlvE1_clEvENKUlvE_clEvENKUlvE0_clEvEUlRilE0_EEvS4_S7_RKT1_EUliE_EEvlSE_,(.L_x_27427 - _ZN2at6native24index_elementwise_kernelILi128ELi4EZNS0_20cuda_take_put_kernelIilZZZZZNS0_10put_kernelERNS_14TensorIteratorERKNS_10TensorBaseEbENKUlvE_clEvENKUlvE1_clEvENKUlvE_clEvENKUlvE0_clEvEUlRilE0_EEvS4_S7_RKT1_EUliE_EEvlSE_)
        .other          _ZN2at6native24index_elementwise_kernelILi128ELi4EZNS0_20cuda_take_put_kernelIilZZZZZNS0_10put_kernelERNS_14TensorIteratorERKNS_10TensorBaseEbENKUlvE_clEvENKUlvE1_clEvENKUlvE_clEvENKUlvE0_clEvEUlRilE0_EEvS4_S7_RKT1_EUliE_EEvlSE_,@"STO_CUDA_ENTRY STV_DEFAULT"
_ZN2at6native24index_elementwise_kernelILi128ELi4EZNS0_20cuda_take_put_kernelIilZZZZZNS0_10put_kernelERNS_14TensorIteratorERKNS_10TensorBaseEbENKUlvE_clEvENKUlvE1_clEvENKUlvE_clEvENKUlvE0_clEvEUlRilE0_EEvS4_S7_RKT1_EUliE_EEvlSE_:
.text._ZN2at6native24index_elementwise_kernelILi128ELi4EZNS0_20cuda_take_put_kernelIilZZZZZNS0_10put_kernelERNS_14TensorIteratorERKNS_10TensorBaseEbENKUlvE_clEvENKUlvE1_clEvENKUlvE_clEvENKUlvE0_clEvEUlRilE0_EEvS4_S7_RKT1_EUliE_EEvlSE_:
        /* <DEDUP_REMOVED lines=240> */
.L_x_23828:
        /* <DEDUP_REMOVED lines=31> */
.L_x_23830:
[----:B------:R-:W-:Y:S05]  /*10f0*/  BSYNC B7 ;  /* 0x0000000000077941 */ /* 0x000fea0003800000 */
.L_x_23829:
        /* <DEDUP_REMOVED lines=21> */
[----:B------:R-:W-:Y:S05]  /*1250*/  CALL.REL.NOINC `($__internal_60_$__cuda_sm20_div_u64) ;  /* 0x0001785000007944 */ /* 0x000fea0003c00000 */
        /* <DEDUP_REMOVED lines=10> */
.L_x_23833:
        /* <DEDUP_REMOVED lines=22> */
.L_x_23834:
[----:B------:R-:W-:Y:S05]  /*1460*/  BSYNC B0 ;  /* 0x0000000000007941 */ /* 0x000fea0003800000 */
.L_x_23832:
        /* <DEDUP_REMOVED lines=16> */
[----:B------:R-:W-:Y:S05]  /*1570*/  CALL.REL.NOINC `($__internal_60_$__cuda_sm20_div_u64) ;  /* 0x0001753000007944 */ /* 0x000fea0003c00000 */
        /* <DEDUP_REMOVED lines=11> */
.L_x_23836:
        /* <DEDUP_REMOVED lines=23> */
.L_x_23837:
[----:B------:R-:W-:Y:S05]  /*17a0*/  BSYNC B0 ;  /* 0x0000000000007941 */ /* 0x000fea0003800000 */
.L_x_23835:
        /* <DEDUP_REMOVED lines=17> */
[----:B------:R-:W-:Y:S05]  /*18c0*/  CALL.REL.NOINC `($__internal_60_$__cuda_sm20_div_u64) ;  /* 0x000171e000007944 */ /* 0x000fea0003c00000 */
        /* <DEDUP_REMOVED lines=11> */
.L_x_23839:
        /* <DEDUP_REMOVED lines=23> */
.L_x_23840:
[----:B------:R-:W-:Y:S05]  /*1af0*/  BSYNC B0 ;  /* 0x0000000000007941 */ /* 0x000fea0003800000 */
.L_x_23838:
        /* <DEDUP_REMOVED lines=29> */
.L_x_23842:
        /* <DEDUP_REMOVED lines=23> */
.L_x_23843:
[----:B------:R-:W-:Y:S05]  /*1e40*/  BSYNC B0 ;  /* 0x0000000000007941 */ /* 0x000fea0003800000 */
.L_x_23841:
        /* <DEDUP_REMOVED lines=29> */
.L_x_23845:
        /* <DEDUP_REMOVED lines=23> */
.L_x_23846:
[----:B------:R-:W-:Y:S05]  /*2190*/  BSYNC B0 ;  /* 0x0000000000007941 */ /* 0x000fea0003800000 */
.L_x_23844:
        /* <DEDUP_REMOVED lines=29> */
.L_x_23848:
        /* <DEDUP_REMOVED lines=23> */
.L_x_23849:
[----:B------:R-:W-:Y:S05]  /*24e0*/  BSYNC B0 ;  /* 0x0000000000007941 */ /* 0x000fea0003800000 */
.L_x_23847:
        /* <DEDUP_REMOVED lines=29> */
.L_x_23851:
        /* <DEDUP_REMOVED lines=23> */
.L_x_23852:
[----:B------:R-:W-:Y:S05]  /*2830*/  BSYNC B0 ;  /* 0x0000000000007941 */ /* 0x000fea0003800000 */
.L_x_23850:
        /* <DEDUP_REMOVED lines=29> */
.L_x_23854:
        /* <DEDUP_REMOVED lines=23> */
.L_x_23855:
[----:B------:R-:W-:Y:S05]  /*2b80*/  BSYNC B0 ;  /* 0x0000000000007941 */ /* 0x000fea0003800000 */
.L_x_23853:
        /* <DEDUP_REMOVED lines=29> */
.L_x_23857:
        /* <DEDUP_REMOVED lines=23> */
.L_x_23858:
[----:B------:R-:W-:Y:S05]  /*2ed0*/  BSYNC B0 ;  /* 0x0000000000007941 */ /* 0x000fea0003800000 */
.L_x_23856:
        /* <DEDUP_REMOVED lines=29> */
.L_x_23860:
        /* <DEDUP_REMOVED lines=23> */
.L_x_23861:
[----:B------:R-:W-:Y:S05]  /*3220*/  BSYNC B0 ;  /* 0x0000000000007941 */ /* 0x000fea0003800000 */
.L_x_23859:
        /* <DEDUP_REMOVED lines=29> */
.L_x_23863:
        /* <DEDUP_REMOVED lines=23> */
.L_x_23864:
[----:B------:R-:W-:Y:S05]  /*3570*/  BSYNC B0 ;  /* 0x0000000000007941 */ /* 0x000fea0003800000 */
.L_x_23862:
        /* <DEDUP_REMOVED lines=29> */
.L_x_23866:
        /* <DEDUP_REMOVED lines=23> */
.L_x_23867:
[----:B------:R-:W-:Y:S05]  /*38c0*/  BSYNC B0 ;  /* 0x0000000000007941 */ /* 0x000fea0003800000 */
.L_x_23865:
        /* <DEDUP_REMOVED lines=29> */
.L_x_23869:
        /* <DEDUP_REMOVED lines=23> */
.L_x_23870:
[----:B------:R-:W-:Y:S05]  /*3c10*/  BSYNC B0 ;  /* 0x0000000000007941 */ /* 0x000fea0003800000 */
.L_x_23868:
        /* <DEDUP_REMOVED lines=29> */
.L_x_23872:
        /* <DEDUP_REMOVED lines=23> */
.L_x_23873:
[----:B------:R-:W-:Y:S05]  /*3f60*/  BSYNC B0 ;  /* 0x0000000000007941 */ /* 0x000fea0003800000 */
.L_x_23871:
        /* <DEDUP_REMOVED lines=29> */
.L_x_23875:
        /* <DEDUP_REMOVED lines=23> */
.L_x_23876:
[----:B------:R-:W-:Y:S05]  /*42b0*/  BSYNC B0 ;  /* 0x0000000000007941 */ /* 0x000fea0003800000 */
.L_x_23874:
        /* <DEDUP_REMOVED lines=29> */
.L_x_23878:
        /* <DEDUP_REMOVED lines=23> */
.L_x_23879:
[----:B------:R-:W-:Y:S05]  /*4600*/  BSYNC B0 ;  /* 0x0000000000007941 */ /* 0x000fea0003800000 */
.L_x_23877:
        /* <DEDUP_REMOVED lines=29> */
.L_x_23881:
        /* <DEDUP_REMOVED lines=23> */
.L_x_23882:
[----:B------:R-:W-:Y:S05]  /*4950*/  BSYNC B0 ;  /* 0x0000000000007941 */ /* 0x000fea0003800000 */
.L_x_23880:
        /* <DEDUP_REMOVED lines=29> */
.L_x_23884:
        /* <DEDUP_REMOVED lines=23> */
.L_x_23885:
[----:B------:R-:W-:Y:S05]  /*4ca0*/  BSYNC B0 ;  /* 0x0000000000007941 */ /* 0x000fea0003800000 */
.L_x_23883:
        /* <DEDUP_REMOVED lines=29> */
.L_x_23887:
        /* <DEDUP_REMOVED lines=23> */
.L_x_23888:
[----:B------:R-:W-:Y:S05]  /*4ff0*/  BSYNC B0 ;  /* 0x0000000000007941 */ /* 0x000fea0003800000 */
.L_x_23886:
        /* <DEDUP_REMOVED lines=29> */
.L_x_23890:
        /* <DEDUP_REMOVED lines=23> */
.L_x_23891:
[----:B------:R-:W-:Y:S05]  /*5340*/  BSYNC B0 ;  /* 0x0000000000007941 */ /* 0x000fea0003800000 */
.L_x_23889:
        /* <DEDUP_REMOVED lines=29> */
.L_x_23893:
        /* <DEDUP_REMOVED lines=23> */
.L_x_23894:
[----:B------:R-:W-:Y:S05]  /*5690*/  BSYNC B0 ;  /* 0x0000000000007941 */ /* 0x000fea0003800000 */
.L_x_23892:
        /* <DEDUP_REMOVED lines=29> */
.L_x_23896:
        /* <DEDUP_REMOVED lines=23> */
.L_x_23897:
[----:B------:R-:W-:Y:S05]  /*59e0*/  BSYNC B0 ;  /* 0x0000000000007941 */ /* 0x000fea0003800000 */
.L_x_23895:
        /* <DEDUP_REMOVED lines=29> */
.L_x_23899:
        /* <DEDUP_REMOVED lines=23> */
.L_x_23900:
[----:B------:R-:W-:Y:S05]  /*5d30*/  BSYNC B0 ;  /* 0x0000000000007941 */ /* 0x000fea0003800000 */
.L_x_23898:
        /* <DEDUP_REMOVED lines=27> */
.L_x_23902:
        /* <DEDUP_REMOVED lines=22> */
.L_x_23903:
[----:B------:R-:W-:Y:S05]  /*6050*/  BSYNC B0 ;  /* 0x0000000000007941 */ /* 0x000fea0003800000 */
.L_x_23901:
        /* <DEDUP_REMOVED lines=17> */
[----:B------:R-:W-:Y:S05]  /*6170*/  CALL.REL.NOINC `($__internal_61_$__cuda_sm20_rem_u64) ;  /* 0x00012d8000007944 */ /* 0x000fea0003c00000 */
[----:B------:R-:W-:Y:S01]  /*6180*/  IMAD.MOV.U32 R4, RZ, RZ, R0 ;  /* 0x000000ffff047224 */ /* 0x000fe200078e0000 */
[----:B------:R-:W-:Y:S01]  /*6190*/  MOV R5, R3 ;  /* 0x0000000300057202 */ /* 0x000fe20000000f00 */
[----:B------:R-:W-:Y:S05]  /*61a0*/  BRA `(.L_x_23906) ;  /* 0x0000013000007947 */ /* 0x000fea0003800000 */
.L_x_23905:
        /* <DEDUP_REMOVED lines=19> */
.L_x_23906:
[----:B------:R-:W-:Y:S05]  /*62e0*/  BSYNC B0 ;  /* 0x0000000000007941 */ /* 0x000fea0003800000 */
.L_x_23904:
[----:B------:R-:W-:Y:S01]  /*62f0*/  MOV R3, R15 ;  /* 0x0000000f00037202 */ /* 0x000fe20000000f00 */
[----:B------:R-:W-:-:S04]  /*6300*/  IMAD R5, R5, c[0x0][0x510], RZ ;  /* 0x0001440005057a24 */ /* 0x000fc800078e02ff */
[----:B------:R-:W-:-:S04]  /*6310*/  IMAD.WIDE.U32 R2, R4, c[0x0][0x510], R2 ;  /* 0x0001440004027a25 */ /* 0x000fc800078e0002 */
[----:B------:R-:W-:-:S04]  /*6320*/  IMAD R5, R4, c[0x0][0x514], R5 ;  /* 0x0001450004057a24 */ /* 0x000fc800078e0205 */
[----:B------:R-:W-:Y:S02]  /*6330*/  IMAD.IADD R15, R3, 0x1, R5 ;  /* 0x00000001030f7824 */ /* 0x000fe400078e0205 */
.L_x_23831:
        /* <DEDUP_REMOVED lines=10> */
.L_x_23827:
[----:B------:R-:W-:Y:S05]  /*63e0*/  BSYNC B6 ;  /* 0x0000000000067941 */ /* 0x000fea0003800000 */
.L_x_23826:
        /* <DEDUP_REMOVED lines=232> */
.L_x_23909:
        /* <DEDUP_REMOVED lines=31> */
.L_x_23911:
[----:B------:R-:W-:Y:S05]  /*7460*/  BSYNC B7 ;  /* 0x0000000000077941 */ /* 0x000fea0003800000 */
.L_x_23910:
        /* <DEDUP_REMOVED lines=21> */
[----:B------:R-:W-:Y:S05]  /*75c0*/  CALL.REL.NOINC `($__internal_60_$__cuda_sm20_div_u64) ;  /* 0x000114e000007944 */ /* 0x000fea0003c00000 */
        /* <DEDUP_REMOVED lines=10> */
.L_x_23914:
        /* <DEDUP_REMOVED lines=22> */
.L_x_23915:
[----:B------:R-:W-:Y:S05]  /*77d0*/  BSYNC B0 ;  /* 0x0000000000007941 */ /* 0x000fea0003800000 */
.L_x_23913:
        /* <DEDUP_REMOVED lines=28> */
.L_x_23917:
        /* <DEDUP_REMOVED lines=23> */
.L_x_23918:
[----:B------:R-:W-:Y:S05]  /*7b10*/  BSYNC B0 ;  /* 0x0000000000007941 */ /* 0x000fea0003800000 */
.L_x_23916:
        /* <DEDUP_REMOVED lines=28> */
.L_x_23920:
        /* <DEDUP_REMOVED lines=23> */
.L_x_23921:
[----:B------:R-:W-:Y:S05]  /*7e50*/  BSYNC B0 ;  /* 0x0000000000007941 */ /* 0x000fea0003800000 */
.L_x_23919:
        /* <DEDUP_REMOVED lines=28> */
.L_x_23923:
        /* <DEDUP_REMOVED lines=23> */
.L_x_23924:
[----:B------:R-:W-:Y:S05]  /*8190*/  BSYNC B0 ;  /* 0x0000000000007941 */ /* 0x000fea0003800000 */
.L_x_23922:
        /* <DEDUP_REMOVED lines=28> */
.L_x_23926:
        /* <DEDUP_REMOVED lines=23> */
.L_x_23927:
[----:B------:R-:W-:Y:S05]  /*84d0*/  BSYNC B0 ;  /* 0x0000000000007941 */ /* 0x000fea0003800000 */
.L_x_23925:
        /* <DEDUP_REMOVED lines=28> */
.L_x_23929:
        /* <DEDUP_REMOVED lines=23> */
.L_x_23930:
[----:B------:R-:W-:Y:S05]  /*8810*/  BSYNC B0 ;  /* 0x0000000000007941 */ /* 0x000fea0003800000 */
.L_x_23928:
        /* <DEDUP_REMOVED lines=28> */
.L_x_23932:
        /* <DEDUP_REMOVED lines=23> */
.L_x_23933:
[----:B------:R-:W-:Y:S05]  /*8b50*/  BSYNC B0 ;  /* 0x0000000000007941 */ /* 0x000fea0003800000 */
.L_x_23931:
        /* <DEDUP_REMOVED lines=28> */
.L_x_23935:
        /* <DEDUP_REMOVED lines=23> */
.L_x_23936:
[----:B------:R-:W-:Y:S05]  /*8e90*/  BSYNC B0 ;  /* 0x0000000000007941 */ /* 0x000fea0003800000 */
.L_x_23934:
        /* <DEDUP_REMOVED lines=28> */
.L_x_23938:
        /* <DEDUP_REMOVED lines=23> */
.L_x_23939:
[----:B------:R-:W-:Y:S05]  /*91d0*/  BSYNC B0 ;  /* 0x0000000000007941 */ /* 0x000fea0003800000 */
.L_x_23937:
        /* <DEDUP_REMOVED lines=28> */
.L_x_23941:
        /* <DEDUP_REMOVED lines=23> */
.L_x_23942:
[----:B------:R-:W-:Y:S05]  /*9510*/  BSYNC B0 ;  /* 0x0000000000007941 */ /* 0x000fea0003800000 */
.L_x_23940:
        /* <DEDUP_REMOVED lines=28> */
.L_x_23944:
        /* <DEDUP_REMOVED lines=23> */
.L_x_23945:
[----:B------:R-:W-:Y:S05]  /*9850*/  BSYNC B0 ;  /* 0x0000000000007941 */ /* 0x000fea0003800000 */
.L_x_23943:
        /* <DEDUP_REMOVED lines=28> */
.L_x_23947:
        /* <DEDUP_REMOVED lines=23> */
.L_x_23948:
[----:B------:R-:W-:Y:S05]  /*9b90*/  BSYNC B0 ;  /* 0x0000000000007941 */ /* 0x000fea0003800000 */
.L_x_23946:
        /* <DEDUP_REMOVED lines=28> */
.L_x_23950:
        /* <DEDUP_REMOVED lines=23> */
.L_x_23951:
[----:B------:R-:W-:Y:S05]  /*9ed0*/  BSYNC B0 ;  /* 0x0000000000007941 */ /* 0x000fea0003800000 */
.L_x_23949:
        /* <DEDUP_REMOVED lines=28> */
.L_x_23953:
        /* <DEDUP_REMOVED lines=23> */
.L_x_23954:
[----:B------:R-:W-:Y:S05]  /*a210*/  BSYNC B0 ;  /* 0x0000000000007941 */ /* 0x000fea0003800000 */
.L_x_23952:
        /* <DEDUP_REMOVED lines=28> */
.L_x_23956:
        /* <DEDUP_REMOVED lines=23> */
.L_x_23957:
[----:B------:R-:W-:Y:S05]  /*a550*/  BSYNC B0 ;  /* 0x0000000000007941 */ /* 0x000fea0003800000 */
.L_x_23955:
        /* <DEDUP_REMOVED lines=28> */
.L_x_23959:
        /* <DEDUP_REMOVED lines=23> */
.L_x_23960:
[----:B------:R-:W-:Y:S05]  /*a890*/  BSYNC B0 ;  /* 0x0000000000007941 */ /* 0x000fea0003800000 */
.L_x_23958:
        /* <DEDUP_REMOVED lines=28> */
.L_x_23962:
        /* <DEDUP_REMOVED lines=23> */
.L_x_23963:
[----:B------:R-:W-:Y:S05]  /*abd0*/  BSYNC B0 ;  /* 0x0000000000007941 */ /* 0x000fea0003800000 */
.L_x_23961:
        /* <DEDUP_REMOVED lines=28> */
.L_x_23965:
        /* <DEDUP_REMOVED lines=23> */
.L_x_23966:
[----:B------:R-:W-:Y:S05]  /*af10*/  BSYNC B0 ;  /* 0x0000000000007941 */ /* 0x000fea0003800000 */
.L_x_23964:
        /* <DEDUP_REMOVED lines=28> */
.L_x_23968:
        /* <DEDUP_REMOVED lines=23> */
.L_x_23969:
[----:B------:R-:W-:Y:S05]  /*b250*/  BSYNC B0 ;  /* 0x0000000000007941 */ /* 0x000fea0003800000 */
.L_x_23967:
        /* <DEDUP_REMOVED lines=28> */
.L_x_23971:
        /* <DEDUP_REMOVED lines=23> */
.L_x_23972:
[----:B------:R-:W-:Y:S05]  /*b590*/  BSYNC B0 ;  /* 0x0000000000007941 */ /* 0x000fea0003800000 */
.L_x_23970:
        /* <DEDUP_REMOVED lines=28> */
.L_x_23974:
        /* <DEDUP_REMOVED lines=23> */
.L_x_23975:
[----:B------:R-:W-:Y:S05]  /*b8d0*/  BSYNC B0 ;  /* 0x0000000000007941 */ /* 0x000fea0003800000 */
.L_x_23973:
        /* <DEDUP_REMOVED lines=28> */
.L_x_23977:
        /* <DEDUP_REMOVED lines=23> */
.L_x_23978:
[----:B------:R-:W-:Y:S05]  /*bc10*/  BSYNC B0 ;  /* 0x0000000000007941 */ /* 0x000fea0003800000 */
.L_x_23976:
        /* <DEDUP_REMOVED lines=28> */
.L_x_23980:
        /* <DEDUP_REMOVED lines=23> */
.L_x_23981:
[----:B------:R-:W-:Y:S05]  /*bf50*/  BSYNC B0 ;  /* 0x0000000000007941 */ /* 0x000fea0003800000 */
.L_x_23979:
        /* <DEDUP_REMOVED lines=26> */
.L_x_23983:
        /* <DEDUP_REMOVED lines=22> */
.L_x_23984:
[----:B------:R-:W-:Y:S05]  /*c260*/  BSYNC B0 ;  /* 0x0000000000007941 */ /* 0x000fea0003800000 */
.L_x_23982:
        /* <DEDUP_REMOVED lines=16> */
[----:B------:R-:W-:Y:S05]  /*c370*/  CALL.REL.NOINC `($__internal_61_$__cuda_sm20_rem_u64) ;  /* 0x0000cb8000007944 */ /* 0x000fea0003c00000 */
[----:B------:R-:W-:Y:S01]  /*c380*/  MOV R4, R0 ;  /* 0x0000000000047202 */ /* 0x000fe20000000f00 */
[----:B------:R-:W-:Y:S01]  /*c390*/  IMAD.MOV.U32 R5, RZ, RZ, R3 ;  /* 0x000000ffff057224 */ /* 0x000fe200078e0003 */
[----:B------:R-:W-:Y:S05]  /*c3a0*/  BRA `(.L_x_23987) ;  /* 0x0000012000007947 */ /* 0x000fea0003800000 */
.L_x_23986:
        /* <DEDUP_REMOVED lines=18> */
.L_x_23987:
[----:B------:R-:W-:Y:S05]  /*c4d0*/  BSYNC B0 ;  /* 0x0000000000007941 */ /* 0x000fea0003800000 */
.L_x_23985:
[----:B------:R-:W-:Y:S02]  /*c4e0*/  IMAD R3, R5, c[0x0][0x510], RZ ;  /* 0x0001440005037a24 */ /* 0x000fe400078e02ff */
[----:B------:R-:W-:-:S04]  /*c4f0*/  IMAD.WIDE.U32 R12, R4, c[0x0][0x510], R12 ;  /* 0x00014400040c7a25 */ /* 0x000fc800078e000c */
[----:B------:R-:W-:-:S05]  /*c500*/  IMAD R3, R4, c[0x0][0x514], R3 ;  /* 0x0001450004037a24 */ /* 0x000fca00078e0203 */
[----:B------:R-:W-:Y:S02]  /*c510*/  IADD3 R13, R13, R3, RZ ;  /* 0x000000030d0d7210 */ /* 0x000fe40007ffe0ff */
.L_x_23912:
        /* <DEDUP_REMOVED lines=9> */
.L_x_23908:
[----:B------:R-:W-:Y:S05]  /*c5b0*/  BSYNC B6 ;  /* 0x0000000000067941 */ /* 0x000fea0003800000 */
.L_x_23907:
        /* <DEDUP_REMOVED lines=232> */
.L_x_23990:
        /* <DEDUP_REMOVED lines=31> */
.L_x_23992:
[----:B------:R-:W-:Y:S05]  /*d630*/  BSYNC B7 ;  /* 0x0000000000077941 */ /* 0x000fea0003800000 */
.L_x_23991:
        /* <DEDUP_REMOVED lines=32> */
.L_x_23995:
        /* <DEDUP_REMOVED lines=22> */
.L_x_23996:
[----:B------:R-:W-:Y:S05]  /*d9a0*/  BSYNC B0 ;  /* 0x0000000000007941 */ /* 0x000fea0003800000 */
.L_x_23994:
        /* <DEDUP_REMOVED lines=28> */
.L_x_23998:
        /* <DEDUP_REMOVED lines=23> */
.L_x_23999:
[----:B------:R-:W-:Y:S05]  /*dce0*/  BSYNC B0 ;  /* 0x0000000000007941 */ /* 0x000fea0003800000 */
.L_x_23997:
        /* <DEDUP_REMOVED lines=28> */
.L_x_24001:
        /* <DEDUP_REMOVED lines=23> */
.L_x_24002:
[----:B------:R-:W-:Y:S05]  /*e020*/  BSYNC B0 ;  /* 0x0000000000007941 */ /* 0x000fea0003800000 */
.L_x_24000:
        /* <DEDUP_REMOVED lines=28> */
.L_x_24004:
        /* <DEDUP_REMOVED lines=23> */
.L_x_24005:
[----:B------:R-:W-:Y:S05]  /*e360*/  BSYNC B0 ;  /* 0x0000000000007941 */ /* 0x000fea0003800000 */
.L_x_24003:
        /* <DEDUP_REMOVED lines=28> */
.L_x_24007:
        /* <DEDUP_REMOVED lines=23> */
.L_x_24008:
[----:B------:R-:W-:Y:S05]  /*e6a0*/  BSYNC B0 ;  /* 0x0000000000007941 */ /* 0x000fea0003800000 */
.L_x_24006:
        /* <DEDUP_REMOVED lines=28> */
.L_x_24010:
        /* <DEDUP_REMOVED lines=23> */
.L_x_24011:
[----:B------:R-:W-:Y:S05]  /*e9e0*/  BSYNC B0 ;  /* 0x0000000000007941 */ /* 0x000fea0003800000 */
.L_x_24009:
        /* <DEDUP_REMOVED lines=28> */
.L_x_24013:
        /* <DEDUP_REMOVED lines=23> */
.L_x_24014:
[----:B------:R-:W-:Y:S05]  /*ed20*/  BSYNC B0 ;  /* 0x0000000000007941 */ /* 0x000fea0003800000 */
.L_x_24012:
        /* <DEDUP_REMOVED lines=28> */
.L_x_24016:
        /* <DEDUP_REMOVED lines=23> */
.L_x_24017:
[----:B------:R-:W-:Y:S05]  /*f060*/  BSYNC B0 ;  /* 0x0000000000007941 */ /* 0x000fea0003800000 */
.L_x_24015:
        /* <DEDUP_REMOVED lines=28> */
.L_x_24019:
        /* <DEDUP_REMOVED lines=23> */
.L_x_24020:
[----:B------:R-:W-:Y:S05]  /*f3a0*/  BSYNC B0 ;  /* 0x0000000000007941 */ /* 0x000fea0003800000 */
.L_x_24018:
        /* <DEDUP_REMOVED lines=28> */
.L_x_24022:
        /* <DEDUP_REMOVED lines=23> */
.L_x_24023:
[----:B------:R-:W-:Y:S05]  /*f6e0*/  BSYNC B0 ;  /* 0x0000000000007941 */ /* 0x000fea0003800000 */
.L_x_24021:
        /* <DEDUP_REMOVED lines=28> */
.L_x_24025:
        /* <DEDUP_REMOVED lines=23> */
.L_x_24026:
[----:B------:R-:W-:Y:S05]  /*fa20*/  BSYNC B0 ;  /* 0x0000000000007941 */ /* 0x000fea0003800000 */
.L_x_24024:
        /* <DEDUP_REMOVED lines=28> */
.L_x_24028:
        /* <DEDUP_REMOVED lines=23> */
.L_x_24029:
[----:B------:R-:W-:Y:S05]  /*fd60*/  BSYNC B0 ;  /* 0x0000000000007941 */ /* 0x000fea0003800000 */
.L_x_24027:
        /* <DEDUP_REMOVED lines=28> */
.L_x_24031:
        /* <DEDUP_REMOVED lines=23> */
.L_x_24032:
[----:B------:R-:W-:Y:S05]  /*100a0*/  BSYNC B0 ;  /* 0x0000000000007941 */ /* 0x000fea0003800000 */
.L_x_24030:
        /* <DEDUP_REMOVED lines=28> */
.L_x_24034:
        /* <DEDUP_REMOVED lines=23> */
.L_x_24035:
[----:B------:R-:W-:Y:S05]  /*103e0*/  BSYNC B0 ;  /* 0x0000000000007941 */ /* 0x000fea0003800000 */
.L_x_24033:
        /* <DEDUP_REMOVED lines=28> */
.L_x_24037:
        /* <DEDUP_REMOVED lines=23> */
.L_x_24038:
[----:B------:R-:W-:Y:S05]  /*10720*/  BSYNC B0 ;  /* 0x0000000000007941 */ /* 0x000fea0003800000 */
.L_x_24036:
        /* <DEDUP_REMOVED lines=28> */
.L_x_24040:
        /* <DEDUP_REMOVED lines=23> */
.L_x_24041:
[----:B------:R-:W-:Y:S05]  /*10a60*/  BSYNC B0 ;  /* 0x0000000000007941 */ /* 0x000fea0003800000 */
.L_x_24039:
        /* <DEDUP_REMOVED lines=28> */
.L_x_24043:
        /* <DEDUP_REMOVED lines=23> */
.L_x_24044:
[----:B------:R-:W-:Y:S05]  /*10da0*/  BSYNC B0 ;  /* 0x0000000000007941 */ /* 0x000fea0003800000 */
.L_x_24042:
        /* <DEDUP_REMOVED lines=28> */
.L_x_24046:
        /* <DEDUP_REMOVED lines=23> */
.L_x_24047:
[----:B------:R-:W-:Y:S05]  /*110e0*/  BSYNC B0 ;  /* 0x0000000000007941 */ /* 0x000fea0003800000 */
.L_x_24045:
        /* <DEDUP_REMOVED lines=28> */
.L_x_24049:
        /* <DEDUP_REMOVED lines=23> */
.L_x_24050:
[----:B------:R-:W-:Y:S05]  /*11420*/  BSYNC B0 ;  /* 0x0000000000007941 */ /* 0x000fea0003800000 */
.L_x_24048:
        /* <DEDUP_REMOVED lines=28> */
.L_x_24052:
        /* <DEDUP_REMOVED lines=23> */
.L_x_24053:
[----:B------:R-:W-:Y:S05]  /*11760*/  BSYNC B0 ;  /* 0x0000000000007941 */ /* 0x000fea0003800000 */
.L_x_24051:
        /* <DEDUP_REMOVED lines=28> */
.L_x_24055:
        /* <DEDUP_REMOVED lines=23> */
.L_x_24056:
[----:B------:R-:W-:Y:S05]  /*11aa0*/  BSYNC B0 ;  /* 0x0000000000007941 */ /* 0x000fea0003800000 */
.L_x_24054:
        /* <DEDUP_REMOVED lines=28> */
.L_x_24058:
        /* <DEDUP_REMOVED lines=23> */
.L_x_24059:
[----:B------:R-:W-:Y:S05]  /*11de0*/  BSYNC B0 ;  /* 0x0000000000007941 */ /* 0x000fea0003800000 */
.L_x_24057:
        /* <DEDUP_REMOVED lines=28> */
.L_x_24061:
        /* <DEDUP_REMOVED lines=23> */
.L_x_24062:
[----:B------:R-:W-:Y:S05]  /*12120*/  BSYNC B0 ;  /* 0x0000000000007941 */ /* 0x000fea0003800000 */
.L_x_24060:
        /* <DEDUP_REMOVED lines=26> */
.L_x_24064:
        /* <DEDUP_REMOVED lines=22> */
.L_x_24065:
[----:B------:R-:W-:Y:S05]  /*12430*/  BSYNC B0 ;  /* 0x0000000000007941 */ /* 0x000fea0003800000 */
.L_x_24063:
        /* <DEDUP_REMOVED lines=20> */
.L_x_24067:
        /* <DEDUP_REMOVED lines=18> */
.L_x_24068:
[----:B------:R-:W-:Y:S05]  /*126a0*/  BSYNC B0 ;  /* 0x0000000000007941 */ /* 0x000fea0003800000 */
.L_x_24066:
[----:B------:R-:W-:Y:S02]  /*126b0*/  IMAD R3, R5, c[0x0][0x510], RZ ;  /* 0x0001440005037a24 */ /* 0x000fe400078e02ff */
[----:B------:R-:W-:-:S04]  /*126c0*/  IMAD.WIDE.U32 R12, R4, c[0x0][0x510], R12 ;  /* 0x00014400040c7a25 */ /* 0x000fc800078e000c */
[----:B------:R-:W-:-:S05]  /*126d0*/  IMAD R3, R4, c[0x0][0x514], R3 ;  /* 0x0001450004037a24 */ /* 0x000fca00078e0203 */
[----:B------:R-:W-:Y:S02]  /*126e0*/  IADD3 R13, R13, R3, RZ ;  /* 0x000000030d0d7210 */ /* 0x000fe40007ffe0ff */
.L_x_23993:
        /* <DEDUP_REMOVED lines=9> */
.L_x_23989:
[----:B------:R-:W-:Y:S05]  /*12780*/  BSYNC B6 ;  /* 0x0000000000067941 */ /* 0x000fea0003800000 */
.L_x_23988:
        /* <DEDUP_REMOVED lines=231> */
.L_x_24069:
        /* <DEDUP_REMOVED lines=33> */
.L_x_24071:
[----:B------:R-:W-:Y:S05]  /*13810*/  BSYNC B6 ;  /* 0x0000000000067941 */ /* 0x000fea0003800000 */
.L_x_24070:
        /* <DEDUP_REMOVED lines=32> */
.L_x_24074:
        /* <DEDUP_REMOVED lines=23> */
.L_x_24075:
[----:B------:R-:W-:Y:S05]  /*13b90*/  BSYNC B0 ;  /* 0x0000000000007941 */ /* 0x000fea0003800000 */
.L_x_24073:
        /* <DEDUP_REMOVED lines=28> */
.L_x_24077:
        /* <DEDUP_REMOVED lines=23> */
.L_x_24078:
[----:B------:R-:W-:Y:S05]  /*13ed0*/  BSYNC B0 ;  /* 0x0000000000007941 */ /* 0x000fea0003800000 */
.L_x_24076:
        /* <DEDUP_REMOVED lines=29> */
.L_x_24080:
        /* <DEDUP_REMOVED lines=23> */
.L_x_24081:
[----:B------:R-:W-:Y:S05]  /*14220*/  BSYNC B0 ;  /* 0x0000000000007941 */ /* 0x000fea0003800000 */
.L_x_24079:
        /* <DEDUP_REMOVED lines=29> */
.L_x_24083:
        /* <DEDUP_REMOVED lines=23> */
.L_x_24084:
[----:B------:R-:W-:Y:S05]  /*14570*/  BSYNC B0 ;  /* 0x0000000000007941 */ /* 0x000fea0003800000 */
.L_x_24082:
        /* <DEDUP_REMOVED lines=29> */
.L_x_24086:
        /* <DEDUP_REMOVED lines=23> */
.L_x_24087:
[----:B------:R-:W-:Y:S05]  /*148c0*/  BSYNC B0 ;  /* 0x0000000000007941 */ /* 0x000fea0003800000 */
.L_x_24085:
        /* <DEDUP_REMOVED lines=29> */
.L_x_24089:
        /* <DEDUP_REMOVED lines=23> */
.L_x_24090:
[----:B------:R-:W-:Y:S05]  /*14c10*/  BSYNC B0 ;  /* 0x0000000000007941 */ /* 0x000fea0003800000 */
.L_x_24088:
        /* <DEDUP_REMOVED lines=29> */
.L_x_24092:
        /* <DEDUP_REMOVED lines=23> */
.L_x_24093:
[----:B------:R-:W-:Y:S05]  /*14f60*/  BSYNC B0 ;  /* 0x0000000000007941 */ /* 0x000fea0003800000 */
.L_x_24091:
        /* <DEDUP_REMOVED lines=29> */
.L_x_24095:
        /* <DEDUP_REMOVED lines=23> */
.L_x_24096:
[----:B------:R-:W-:Y:S05]  /*152b0*/  BSYNC B0 ;  /* 0x0000000000007941 */ /* 0x000fea0003800000 */
.L_x_24094:
        /* <DEDUP_REMOVED lines=29> */
.L_x_24098:
        /* <DEDUP_REMOVED lines=23> */
.L_x_24099:
[----:B------:R-:W-:Y:S05]  /*15600*/  BSYNC B0 ;  /* 0x0000000000007941 */ /* 0x000fea0003800000 */
.L_x_24097:
        /* <DEDUP_REMOVED lines=29> */
.L_x_24101:
        /* <DEDUP_REMOVED lines=23> */
.L_x_24102:
[----:B------:R-:W-:Y:S05]  /*15950*/  BSYNC B0 ;  /* 0x0000000000007941 */ /* 0x000fea0003800000 */
.L_x_24100:
        /* <DEDUP_REMOVED lines=29> */
.L_x_24104:
        /* <DEDUP_REMOVED lines=23> */
.L_x_24105:
[----:B------:R-:W-:Y:S05]  /*15ca0*/  BSYNC B0 ;  /* 0x0000000000007941 */ /* 0x000fea0003800000 */
.L_x_24103:
        /* <DEDUP_REMOVED lines=29> */
.L_x_24107:
        /* <DEDUP_REMOVED lines=23> */
.L_x_24108:
[----:B------:R-:W-:Y:S05]  /*15ff0*/  BSYNC B0 ;  /* 0x0000000000007941 */ /* 0x000fea0003800000 */
.L_x_24106:
        /* <DEDUP_REMOVED lines=29> */
.L_x_24110:
        /* <DEDUP_REMOVED lines=23> */
.L_x_24111:
[----:B------:R-:W-:Y:S05]  /*16340*/  BSYNC B0 ;  /* 0x0000000000007941 */ /* 0x000fea0003800000 */
.L_x_24109:
        /* <DEDUP_REMOVED lines=29> */
.L_x_24113:
        /* <DEDUP_REMOVED lines=23> */
.L_x_24114:
[----:B------:R-:W-:Y:S05]  /*16690*/  BSYNC B0 ;  /* 0x0000000000007941 */ /* 0x000fea0003800000 */
.L_x_24112:
        /* <DEDUP_REMOVED lines=29> */
.L_x_24116:
        /* <DEDUP_REMOVED lines=23> */
.L_x_24117:
[----:B------:R-:W-:Y:S05]  /*169e0*/  BSYNC B0 ;  /* 0x0000000000007941 */ /* 0x000fea0003800000 */
.L_x_24115:
        /* <DEDUP_REMOVED lines=29> */
.L_x_24119:
        /* <DEDUP_REMOVED lines=23> */
.L_x_24120:
[----:B------:R-:W-:Y:S05]  /*16d30*/  BSYNC B0 ;  /* 0x0000000000007941 */ /* 0x000fea0003800000 */
.L_x_24118:
        /* <DEDUP_REMOVED lines=29> */
.L_x_24122:
        /* <DEDUP_REMOVED lines=23> */
.L_x_24123:
[----:B------:R-:W-:Y:S05]  /*17080*/  BSYNC B0 ;  /* 0x0000000000007941 */ /* 0x000fea0003800000 */
.L_x_24121:
        /* <DEDUP_REMOVED lines=29> */
.L_x_24125:
        /* <DEDUP_REMOVED lines=23> */
.L_x_24126:
[----:B------:R-:W-:Y:S05]  /*173d0*/  BSYNC B0 ;  /* 0x0000000000007941 */ /* 0x000fea0003800000 */
.L_x_24124:
        /* <DEDUP_REMOVED lines=29> */
.L_x_24128:
        /* <DEDUP_REMOVED lines=23> */
.L_x_24129:
[----:B------:R-:W-:Y:S05]  /*17720*/  BSYNC B0 ;  /* 0x0000000000007941 */ /* 0x000fea0003800000 */
.L_x_24127:
        /* <DEDUP_REMOVED lines=29> */
.L_x_24131:
        /* <DEDUP_REMOVED lines=23> */
.L_x_24132:
[----:B------:R-:W-:Y:S05]  /*17a70*/  BSYNC B0 ;  /* 0x0000000000007941 */ /* 0x000fea0003800000 */
.L_x_24130:
        /* <DEDUP_REMOVED lines=29> */
.L_x_24134:
        /* <DEDUP_REMOVED lines=23> */
.L_x_24135:
[----:B------:R-:W-:Y:S05]  /*17dc0*/  BSYNC B0 ;  /* 0x0000000000007941 */ /* 0x000fea0003800000 */
.L_x_24133:
        /* <DEDUP_REMOVED lines=29> */
.L_x_24137:
        /* <DEDUP_REMOVED lines=23> */
.L_x_24138:
[----:B------:R-:W-:Y:S05]  /*18110*/  BSYNC B0 ;  /* 0x0000000000007941 */ /* 0x000fea0003800000 */
.L_x_24136:
        /* <DEDUP_REMOVED lines=29> */
.L_x_24140:
        /* <DEDUP_REMOVED lines=23> */
.L_x_24141:
[----:B------:R-:W-:Y:S05]  /*18460*/  BSYNC B0 ;  /* 0x0000000000007941 */ /* 0x000fea0003800000 */
.L_x_24139:
        /* <DEDUP_REMOVED lines=27> */
.L_x_24143:
        /* <DEDUP_REMOVED lines=22> */
.L_x_24144:
[----:B------:R-:W-:Y:S05]  /*18780*/  BSYNC B0 ;  /* 0x0000000000007941 */ /* 0x000fea0003800000 */
.L_x_24142:
        /* <DEDUP_REMOVED lines=21> */
.L_x_24146:
        /* <DEDUP_REMOVED lines=18> */
.L_x_24147:
[----:B------:R-:W-:Y:S05]  /*18a00*/  BSYNC B0 ;  /* 0x0000000000007941 */ /* 0x000fea0003800000 */
.L_x_24145:
[----:B------:R-:W-:Y:S02]  /*18a10*/  IMAD R5, R5, c[0x0][0x510], RZ ;  /* 0x0001440005057a24 */ /* 0x000fe400078e02ff */
[----:B------:R-:W-:Y:S02]  /*18a20*/  IMAD.MOV.U32 R3, RZ, RZ, R15 ;  /* 0x000000ffff037224 */ /* 0x000fe400078e000f */
[C---:B------:R-:W-:Y:S02]  /*18a30*/  IMAD R5, R4.reuse, c[0x0][0x514], R5 ;  /* 0x0001450004057a24 */ /* 0x040fe400078e0205 */
[----:B------:R-:W-:-:S05]  /*18a40*/  IMAD.WIDE.U32 R2, R4, c[0x0][0x510], R2 ;  /* 0x0001440004027a25 */ /* 0x000fca00078e0002 */
[----:B------:R-:W-:Y:S02]  /*18a50*/  IADD3 R15, R3, R5, RZ ;  /* 0x00000005030f7210 */ /* 0x000fe40007ffe0ff */
.L_x_24072:
[----:B------:R-:W2:Y:S01]  /*18a60*/  LDG.E R17, [R16.64] ;  /* 0x0000002410117981 */ /* 0x000ea2000c1e1900 */
[----:B------:R-:W-:-:S04]  /*18a70*/  LEA R4, P0, R2, c[0x0][0x518], 0x2 ;  /* 0x0001460002047a11 */ /* 0x000fc800078010ff */
[----:B------:R-:W-:-:S05]  /*18a80*/  LEA.HI.X R5, R2, c[0x0][0x51c], R15, 0x2, P0 ;  /* 0x0001470002057a11 */ /* 0x000fca00000f140f */
[----:B--2---:R-:W-:Y:S01]  /*18a90*/  STG.E [R4.64], R17 ;  /* 0x0000001104007986 */ /* 0x004fe2000c101924 */
[----:B------:R-:W-:Y:S05]  /*18aa0*/  EXIT ;  /* 0x000000000000794d */ /* 0x000fea0003800000 */
        .weak           $__internal_60_$__cuda_sm20_div_u64
        .type           $__internal_60_$__cuda_sm20_div_u64,@function
        .size           $__internal_60_$__cuda_sm20_div_u64,($__internal_61_$__cuda_sm20_rem_u64 - $__internal_60_$__cuda_sm20_div_u64)
$__internal_60_$__cuda_sm20_div_u64:
        /* <DEDUP_REMOVED lines=68> */
[----:B------:R-:W-:Y:S05]  /*18ef0*/  RET.REL.NODEC R4 `(_ZN2at6native24index_elementwise_kernelILi128ELi4EZNS0_20cuda_take_put_kernelIilZZZZZNS0_10put_kernelERNS_14TensorIteratorERKNS_10TensorBaseEbENKUlvE_clEvENKUlvE1_clEvENKUlvE_clEvENKUlvE0_clEvEUlRilE0_EEvS4_S7_RKT1_EUliE_EEvlSE_) ;  /* 0xfffe710004007950 */ /* 0x000fea0003c3ffff */
        .weak           $__internal_61_$__cuda_sm20_rem_u64
        .type           $__internal_61_$__cuda_sm20_rem_u64,@function
        .size           $__internal_61_$__cuda_sm20_rem_u64,(.L_x_27427 - $__internal_61_$__cuda_sm20_rem_u64)
$__internal_61_$__cuda_sm20_rem_u64:
        /* <DEDUP_REMOVED lines=63> */
[----:B------:R-:W-:Y:S06]  /*192f0*/  RET.REL.NODEC R4 `(_ZN2at6native24index_elementwise_kernelILi128ELi4EZNS0_20cuda_take_put_kernelIilZZZZZNS0_10put_kernelERNS_14TensorIteratorERKNS_10TensorBaseEbENKUlvE_clEvENKUlvE1_clEvENKUlvE_clEvENKUlvE0_clEvEUlRilE0_EEvS4_S7_RKT1_EUliE_EEvlSE_) ;  /* 0xfffe6d0004007950 */ /* 0x000fec0003c3ffff */
.L_x_24148:
        /* <DEDUP_REMOVED lines=16> */
.L_x_27427:


//--------------------- .text._ZN2at6native24index_elementwise_kernelILi128ELi4EZNS0_20cuda_take_put_kernelIilZZZZZNS0_10put_kernelERNS_14TensorIteratorERKNS_10TensorBaseEbENKUlvE_clEvENKUlvE1_clEvENKUlvE_clEvENKUlvE0_clEvEUlRilE_EEvS4_S7_RKT1_EUliE_EEvlSE_ --------------------------
	.section	.text._ZN2at6native24index_elementwise_kernelILi128ELi4EZNS0_20cuda_take_put_kernelIilZZZZZNS0_10put_kernelERNS_14TensorIteratorERKNS_10TensorBaseEbENKUlvE_clEvENKUlvE1_clEvENKUlvE_clEvENKUlvE0_clEvEUlRilE_EEvS4_S7_RKT1_EUliE_EEvlSE_,"ax",@progbits
	.sectioninfo	@"SHI_REGISTERS=26"
	.align	128
        .global         _ZN2at6native24index_elementwise_kernelILi128ELi4EZNS0_20cuda_take_put_kernelIilZZZZZNS0_10put_kernelERNS_14TensorIteratorERKNS_10TensorBaseEbENKUlvE_clEvENKUlvE1_clEvENKUlvE_clEvENKUlvE0_clEvEUlRilE_EEvS4_S7_RKT1_EUliE_EEvlSE_
        .type           _ZN2at6native24index_elementwise_kernelILi128ELi4EZNS0_20cuda_take_put_kernelIilZZZZZNS0_10put_kernelERNS_14TensorIteratorERKNS_10TensorBaseEbENKUlvE_clEvENKUlvE1_clEvENKUlvE_clEvENKUlvE0_clEvEUlRilE_EEvS4_S7_RKT1_EUliE_EEvlSE_,@function
        .size           _ZN2at6native24index_elementwise_kernelILi128ELi4EZNS0_20cuda_take_put_kernelIilZZZZZNS0_10put_kernelERNS_14TensorIteratorERKNS_10TensorBaseEbENKUlvE_clEvENKUlvE1_clEvENKUlvE_clEvENKUlvE0_clEvEUlRilE_EEvS4_S7_RKT1_EUliE_EEvlSE_,(.L_x_27429 - _ZN2at6native24index_elementwise_kernelILi128ELi4EZNS0_20cuda_take_put_kernelIilZZZZZNS0_10put_kernelERNS_14TensorIteratorERKNS_10TensorBaseEbENKUlvE_clEvENKUlvE1_clEvENKUlvE_clEvENKUlvE0_clEvEUlRilE_EEvS4_S7_RKT1_EUliE_EEvlSE_)
        .other          _ZN2at6native24index_elementwise_kernelILi128ELi4EZNS0_20cuda_take_put_kernelIilZZZZZNS0_10put_kernelERNS_14TensorIteratorERKNS_10TensorBaseEbENKUlvE_clEvENKUlvE1_clEvENKUlvE_clEvENKUlvE0_clEvEUlRilE_EEvS4_S7_RKT1_EUliE_EEvlSE_,@"STO_CUDA_ENTRY STV_DEFAULT"
_ZN2at6native24index_elementwise_kernelILi128ELi4EZNS0_20cuda_take_put_kernelIilZZZZZNS0_10put_kernelERNS_14TensorIteratorERKNS_10TensorBaseEbENKUlvE_clEvENKUlvE1_clEvENKUlvE_clEvENKUlvE0_clEvEUlRilE_EEvS4_S7_RKT1_EUliE_EEvlSE_:
.text._ZN2at6native24index_elementwise_kernelILi128ELi4EZNS0_20cuda_take_put_kernelIilZZZZZNS0_10put_kernelERNS_14TensorIteratorERKNS_10TensorBaseEbENKUlvE_clEvENKUlvE1_clEvENKUlvE_clEvENKUlvE0_clEvEUlRilE_EEvS4_S7_RKT1_EUliE_EEvlSE_:
        /* <DEDUP_REMOVED lines=240> */
.L_x_24151:
        /* <DEDUP_REMOVED lines=31> */
.L_x_24153:
[----:B------:R-:W-:Y:S05]  /*10f0*/  BSYNC B7 ;  /* 0x0000000000077941 */ /* 0x000fea0003800000 */
.L_x_24152:
        /* <DEDUP_REMOVED lines=21> */
[----:B------:R-:W-:Y:S05]  /*1250*/  CALL.REL.NOINC `($__internal_62_$__cuda_sm20_div_u64) ;  /* 0x0001785000007944 */ /* 0x000fea0003c00000 */
        /* <DEDUP_REMOVED lines=10> */
.L_x_24156:
        /* <DEDUP_REMOVED lines=22> */
.L_x_24157:
[----:B------:R-:W-:Y:S05]  /*1460*/  BSYNC B0 ;  /* 0x0000000000007941 */ /* 0x000fea0003800000 */
.L_x_24155:
        /* <DEDUP_REMOVED lines=16> */
[----:B------:R-:W-:Y:S05]  /*1570*/  CALL.REL.NOINC `($__internal_62_$__cuda_sm20_div_u64) ;  /* 0x0001753000007944 */ /* 0x000fea0003c00000 */
        /* <DEDUP_REMOVED lines=11> */
.L_x_24159:
        /* <DEDUP_REMOVED lines=23> */
.L_x_24160:
[----:B------:R-:W-:Y:S05]  /*17a0*/  BSYNC B0 ;  /* 0x0000000000007941 */ /* 0x000fea0003800000 */
.L_x_24158:
        /* <DEDUP_REMOVED lines=17> */
[----:B------:R-:W-:Y:S05]  /*18c0*/  CALL.REL.NOINC `($__internal_62_$__cuda_sm20_div_u64) ;  /* 0x000171e000007944 */ /* 0x000fea0003c00000 */
        /* <DEDUP_REMOVED lines=11> */
.L_x_24162:
        /* <DEDUP_REMOVED lines=23> */
.L_x_24163:
[----:B------:R-:W-:Y:S05]  /*1af0*/  BSYNC B0 ;  /* 0x0000000000007941 */ /* 0x000fea0003800000 */
.L_x_24161:
        /* <DEDUP_REMOVED lines=29> */
.L_x_24165:
        /* <DEDUP_REMOVED lines=23> */
.L_x_24166:
[----:B------:R-:W-:Y:S05]  /*1e40*/  BSYNC B0 ;  /* 0x0000000000007941 */ /* 0x000fea0003800000 */
.L_x_24164:
        /* <DEDUP_REMOVED lines=29> */
.L_x_24168:
        /* <DEDUP_REMOVED lines=23> */
.L_x_24169:
[----:B------:R-:W-:Y:S05]  /*2190*/  BSYNC B0 ;  /* 0x0000000000007941 */ /* 0x000fea0003800000 */
.L_x_24167:
        /* <DEDUP_REMOVED lines=29> */
.L_x_24171:
        /* <DEDUP_REMOVED lines=23> */
.L_x_24172:
[----:B------:R-:W-:Y:S05]  /*24e0*/  BSYNC B0 ;  /* 0x0000000000007941 */ /* 0x000fea0003800000 */
.L_x_24170:
        /* <DEDUP_REMOVED lines=29> */
.L_x_24174:
        /* <DEDUP_REMOVED lines=23> */
.L_x_24175:
[----:B------:R-:W-:Y:S05]  /*2830*/  BSYNC B0 ;  /* 0x0000000000007941 */ /* 0x000fea0003800000 */
.L_x_24173:
        /* <DEDUP_REMOVED lines=29> */
.L_x_24177:
        /* <DEDUP_REMOVED lines=23> */
.L_x_24178:
[----:B------:R-:W-:Y:S05]  /*2b80*/  BSYNC B0 ;  /* 0x0000000000007941 */ /* 0x000fea0003800000 */
.L_x_24176:
        /* <DEDUP_REMOVED lines=29> */
.L_x_24180:
        /* <DEDUP_REMOVED lines=23> */
.L_x_24181:
[----:B------:R-:W-:Y:S05]  /*2ed0*/  BSYNC B0 ;  /* 0x0000000000007941 */ /* 0x000fea0003800000 */
.L_x_24179:
        /* <DEDUP_REMOVED lines=29> */
.L_x_24183:
        /* <DEDUP_REMOVED lines=23> */
.L_x_24184:
[----:B------:R-:W-:Y:S05]  /*3220*/  BSYNC B0 ;  /* 0x0000000000007941 */ /* 0x000fea0003800000 */
.L_x_24182:
        /* <DEDUP_REMOVED lines=29> */
.L_x_24186:
        /* <DEDUP_REMOVED lines=23> */
.L_x_24187:
[----:B------:R-:W-:Y:S05]  /*3570*/  BSYNC B0 ;  /* 0x0000000000007941 */ /* 0x000fea0003800000 */
.L_x_24185:
        /* <DEDUP_REMOVED lines=29> */
.L_x_24189:
        /* <DEDUP_REMOVED lines=23> */
.L_x_24190:
[----:B------:R-:W-:Y:S05]  /*38c0*/  BSYNC B0 ;  /* 0x0000000000007941 */ /* 0x000fea0003800000 */
.L_x_24188:
        /* <DEDUP_REMOVED lines=29> */
.L_x_24192:
        /* <DEDUP_REMOVED lines=23> */
.L_x_24193:
[----:B------:R-:W-:Y:S05]  /*3c10*/  BSYNC B0 ;  /* 0x0000000000007941 */ /* 0x000fea0003800000 */
.L_x_24191:
        /* <DEDUP_REMOVED lines=29> */
.L_x_24195:
        /* <DEDUP_REMOVED lines=23> */
.L_x_24196:
[----:B------:R-:W-:Y:S05]  /*3f60*/  BSYNC B0 ;  /* 0x0000000000007941 */ /* 0x000fea0003800000 */
.L_x_24194:
        /* <DEDUP_REMOVED lines=29> */
.L_x_24198:
        /* <DEDUP_REMOVED lines=23> */
.L_x_24199:
[----:B------:R-:W-:Y:S05]  /*42b0*/  BSYNC B0 ;  /* 0x0000000000007941 */ /* 0x000fea0003800000 */
.L_x_24197:
        /* <DEDUP_REMOVED lines=29> */
.L_x_24201:
        /* <DEDUP_REMOVED lines=23> */
.L_x_24202:
[----:B------:R-:W-:Y:S05]  /*4600*/  BSYNC B0 ;  /* 0x0000000000007941 */ /* 0x000fea0003800000 */
.L_x_24200:
        /* <DEDUP_REMOVED lines=29> */
.L_x_24204:
        /* <DEDUP_REMOVED lines=23> */
.L_x_24205:
[----:B------:R-:W-:Y:S05]  /*4950*/  BSYNC B0 ;  /* 0x0000000000007941 */ /* 0x000fea0003800000 */
.L_x_24203:
        /* <DEDUP_REMOVED lines=29> */
.L_x_24207:
        /* <DEDUP_REMOVED lines=23> */
.L_x_24208:
[----:B------:R-:W-:Y:S05]  /*4ca0*/  BSYNC B0 ;  /* 0x0000000000007941 */ /* 0x000fea0003800000 */
.L_x_24206:
        /* <DEDUP_REMOVED lines=29> */
.L_x_24210:
        /* <DEDUP_REMOVED lines=23> */
.L_x_24211:
[----:B------:R-:W-:Y:S05]  /*4ff0*/  BSYNC B0 ;  /* 0x0000000000007941 */ /* 0x000fea0003800000 */
.L_x_24209:
        /* <DEDUP_REMOVED lines=29> */
.L_x_24213:
        /* <DEDUP_REMOVED lines=23> */
.L_x_24214:
[----:B------:R-:W-:Y:S05]  /*5340*/  BSYNC B0 ;  /* 0x0000000000007941 */ /* 0x000fea0003800000 */
.L_x_24212:
        /* <DEDUP_REMOVED lines=29> */
.L_x_24216:
        /* <DEDUP_REMOVED lines=23> */
.L_x_24217:
[----:B------:R-:W-:Y:S05]  /*5690*/  BSYNC B0 ;  /* 0x0000000000007941 */ /* 0x000fea0003800000 */
.L_x_24215:
        /* <DEDUP_REMOVED lines=29> */
.L_x_24219:
        /* <DEDUP_REMOVED lines=23> */
.L_x_24220:
[----:B------:R-:W-:Y:S05]  /*59e0*/  BSYNC B0 ;  /* 0x0000000000007941 */ /* 0x000fea0003800000 */
.L_x_24218:
        /* <DEDUP_REMOVED lines=29> */
.L_x_24222:
        /* <DEDUP_REMOVED lines=23> */
.L_x_24223:
[----:B------:R-:W-:Y:S05]  /*5d30*/  BSYNC B0 ;  /* 0x0000000000007941 */ /* 0x000fea0003800000 */
.L_x_24221:
        /* <DEDUP_REMOVED lines=27> */
.L_x_24225:
        /* <DEDUP_REMOVED lines=22> */
.L_x_24226:
[----:B------:R-:W-:Y:S05]  /*6050*/  BSYNC B0 ;  /* 0x0000000000007941 */ /* 0x000fea0003800000 */
.L_x_24224:
        /* <DEDUP_REMOVED lines=17> */
[----:B------:R-:W-:Y:S05]  /*6170*/  CALL.REL.NOINC `($__internal_63_$__cuda_sm20_rem_u64) ;  /* 0x00012d8000007944 */ /* 0x000fea0003c00000 */
[----:B------:R-:W-:Y:S01]  /*6180*/  IMAD.MOV.U32 R4, RZ, RZ, R0 ;  /* 0x000000ffff047224 */ /* 0x000fe200078e0000 */
[----:B------:R-:W-:Y:S01]  /*6190*/  MOV R5, R3 ;  /* 0x0000000300057202 */ /* 0x000fe20000000f00 */
[----:B------:R-:W-:Y:S05]  /*61a0*/  BRA `(.L_x_24229) ;  /* 0x0000013000007947 */ /* 0x000fea0003800000 */
.L_x_24228:
        /* <DEDUP_REMOVED lines=19> */
.L_x_24229:
[----:B------:R-:W-:Y:S05]  /*62e0*/  BSYNC B0 ;  /* 0x0000000000007941 */ /* 0x000fea0003800000 */
.L_x_24227:
[----:B------:R-:W-:Y:S01]  /*62f0*/  MOV R3, R15 ;  /* 0x0000000f00037202 */ /* 0x000fe20000000f00 */
[----:B------:R-:W-:-:S04]  /*6300*/  IMAD R5, R5, c[0x0][0x510], RZ ;  /* 0x0001440005057a24 */ /* 0x000fc800078e02ff */
[----:B------:R-:W-:-:S04]  /*6310*/  IMAD.WIDE.U32 R2, R4, c[0x0][0x510], R2 ;  /* 0x0001440004027a25 */ /* 0x000fc800078e0002 */
[----:B------:R-:W-:-:S04]  /*6320*/  IMAD R5, R4, c[0x0][0x514], R5 ;  /* 0x0001450004057a24 */ /* 0x000fc800078e0205 */
[----:B------:R-:W-:Y:S02]  /*6330*/  IMAD.IADD R15, R3, 0x1, R5 ;  /* 0x00000001030f7824 */ /* 0x000fe400078e0205 */
.L_x_24154:
        /* <DEDUP_REMOVED lines=8> */
[----:B--2---:R0:W-:Y:S02]  /*63c0*/  RED.E.ADD.STRONG.GPU [R6.64], R5 ;  /* 0x000000050600798e */ /* 0x0041e4000c10e1a4 */
[----:B0-----:R-:W-:Y:S02]  /*63d0*/  IMAD.MOV.U32 R5, RZ, RZ, RZ ;  /* 0x000000ffff057224 */ /* 0x001fe400078e00ff */
.L_x_24150:
[----:B------:R-:W-:Y:S05]  /*63e0*/  BSYNC B6 ;  /* 0x0000000000067941 */ /* 0x000fea0003800000 */
.L_x_24149:
        /* <DEDUP_REMOVED lines=232> */
.L_x_24232:
        /* <DEDUP_REMOVED lines=31> */
.L_x_24234:
[----:B------:R-:W-:Y:S05]  /*7460*/  BSYNC B7 ;  /* 0x0000000000077941 */ /* 0x000fea0003800000 */
.L_x_24233:
        /* <DEDUP_REMOVED lines=21> */
[----:B------:R-:W-:Y:S05]  /*75c0*/  CALL.REL.NOINC `($__internal_62_$__cuda_sm20_div_u64) ;  /* 0x000114e000007944 */ /* 0x000fea0003c00000 */
        /* <DEDUP_REMOVED lines=10> */
.L_x_24237:
        /* <DEDUP_REMOVED lines=22> */
.L_x_24238:
[----:B------:R-:W-:Y:S05]  /*77d0*/  BSYNC B0 ;  /* 0x0000000000007941 */ /* 0x000fea0003800000 */
.L_x_24236:
        /* <DEDUP_REMOVED lines=28> */
.L_x_24240:
        /* <DEDUP_REMOVED lines=23> */
.L_x_24241:
[----:B------:R-:W-:Y:S05]  /*7b10*/  BSYNC B0 ;  /* 0x0000000000007941 */ /* 0x000fea0003800000 */
.L_x_24239:
        /* <DEDUP_REMOVED lines=28> */
.L_x_24243:
        /* <DEDUP_REMOVED lines=23> */
.L_x_24244:
[----:B------:R-:W-:Y:S05]  /*7e50*/  BSYNC B0 ;  /* 0x0000000000007941 */ /* 0x000fea0003800000 */
.L_x_24242:
        /* <DEDUP_REMOVED lines=28> */
.L_x_24246:
        /* <DEDUP_REMOVED lines=23> */
.L_x_24247:
[----:B------:R-:W-:Y:S05]  /*8190*/  BSYNC B0 ;  /* 0x0000000000007941 */ /* 0x000fea0003800000 */
.L_x_24245:
        /* <DEDUP_REMOVED lines=28> */
.L_x_24249:
        /* <DEDUP_REMOVED lines=23> */
.L_x_24250:
[----:B------:R-:W-:Y:S05]  /*84d0*/  BSYNC B0 ;  /* 0x0000000000007941 */ /* 0x000fea0003800000 */
.L_x_24248:
        /* <DEDUP_REMOVED lines=28> */
.L_x_24252:
        /* <DEDUP_REMOVED lines=23> */
.L_x_24253:
[----:B------:R-:W-:Y:S05]  /*8810*/  BSYNC B0 ;  /* 0x0000000000007941 */ /* 0x000fea0003800000 */
.L_x_24251:
        /* <DEDUP_REMOVED lines=28> */
.L_x_24255:
        /* <DEDUP_REMOVED lines=23> */
.L_x_24256:
[----:B------:R-:W-:Y:S05]  /*8b50*/  BSYNC B0 ;  /* 0x0000000000007941 */ /* 0x000fea0003800000 */
.L_x_24254:
        /* <DEDUP_REMOVED lines=28> */
.L_x_24258:
        /* <DEDUP_REMOVED lines=23> */
.L_x_24259:
[----:B------:R-:W-:Y:S05]  /*8e90*/  BSYNC B0 ;  /* 0x0000000000007941 */ /* 0x000fea0003800000 */
.L_x_24257:
        /* <DEDUP_REMOVED lines=28> */
.L_x_24261:
        /* <DEDUP_REMOVED lines=23> */
.L_x_24262:
[----:B------:R-:W-:Y:S05]  /*91d0*/  BSYNC B0 ;  /* 0x0000000000007941 */ /* 0x000fea0003800000 */
.L_x_24260:
        /* <DEDUP_REMOVED lines=28> */
.L_x_24264:
        /* <DEDUP_REMOVED lines=23> */
.L_x_24265:
[----:B------:R-:W-:Y:S05]  /*9510*/  BSYNC B0 ;  /* 0x0000000000007941 */ /* 0x000fea0003800000 */
.L_x_24263:
        /* <DEDUP_REMOVED lines=28> */
.L_x_24267:
        /* <DEDUP_REMOVED lines=23> */
.L_x_24268:
[----:B------:R-:W-:Y:S05]  /*9850*/  BSYNC B0 ;  /* 0x0000000000007941 */ /* 0x000fea0003800000 */
.L_x_24266:
        /* <DEDUP_REMOVED lines=28> */
.L_x_24270:
        /* <DEDUP_REMOVED lines=23> */
.L_x_24271:
[----:B------:R-:W-:Y:S05]  /*9b90*/  BSYNC B0 ;  /* 0x0000000000007941 */ /* 0x000fea0003800000 */
.L_x_24269:
        /* <DEDUP_REMOVED lines=28> */
.L_x_24273:
        /* <DEDUP_REMOVED lines=23> */
.L_x_24274:
[----:B------:R-:W-:Y:S05]  /*9ed0*/  BSYNC B0 ;  /* 0x0000000000007941 */ /* 0x000fea0003800000 */
.L_x_24272:
        /* <DEDUP_REMOVED lines=28> */
.L_x_24276:
        /* <DEDUP_REMOVED lines=23> */
.L_x_24277:
[----:B------:R-:W-:Y:S05]  /*a210*/  BSYNC B0 ;  /* 0x0000000000007941 */ /* 0x000fea0003800000 */
.L_x_24275:
        /* <DEDUP_REMOVED lines=28> */
.L_x_24279:
        /* <DEDUP_REMOVED lines=23> */
.L_x_24280:
[----:B------:R-:W-:Y:S05]  /*a550*/  BSYNC B0 ;  /* 0x0000000000007941 */ /* 0x000fea0003800000 */
.L_x_24278:
        /* <DEDUP_REMOVED lines=28> */
.L_x_24282:
        /* <DEDUP_REMOVED lines=23> */
.L_x_24283:
[----:B------:R-:W-:Y:S05]  /*a890*/  BSYNC B0 ;  /* 0x0000000000007941 */ /* 0x000fea0003800000 */
.L_x_24281:
        /* <DEDUP_REMOVED lines=28> */
.L_x_24285:
        /* <DEDUP_REMOVED lines=23> */
.L_x_24286:
[----:B------:R-:W-:Y:S05]  /*abd0*/  BSYNC B0 ;  /* 0x0000000000007941 */ /* 0x000fea0003800000 */
.L_x_24284:
        /* <DEDUP_REMOVED lines=28> */
.L_x_24288:
        /* <DEDUP_REMOVED lines=23> */
.L_x_24289:
[----:B------:R-:W-:Y:S05]  /*af10*/  BSYNC B0 ;  /* 0x0000000000007941 */ /* 0x000fea0003800000 */
.L_x_24287:
        /* <DEDUP_REMOVED lines=28> */
.L_x_24291:
        /* <DEDUP_REMOVED lines=23> */
.L_x_24292:
[----:B------:R-:W-:Y:S05]  /*b250*/  BSYNC B0 ;  /* 0x0000000000007941 */ /* 0x000fea0003800000 */
.L_x_24290:
        /* <DEDUP_REMOVED lines=28> */
.L_x_24294:
        /* <DEDUP_REMOVED lines=23> */
.L_x_24295:
[----:B------:R-:W-:Y:S05]  /*b590*/  BSYNC B0 ;  /* 0x0000000000007941 */ /* 0x000fea0003800000 */
.L_x_24293:
        /* <DEDUP_REMOVED lines=28> */
.L_x_24297:
        /* <DEDUP_REMOVED lines=23> */
.L_x_24298:
[----:B------:R-:W-:Y:S05]  /*b8d0*/  BSYNC B0 ;  /* 0x0000000000007941 */ /* 0x000fea0003800000 */
.L_x_24296:
        /* <DEDUP_REMOVED lines=28> */
.L_x_24300:
        /* <DEDUP_REMOVED lines=23> */
.L_x_24301:
[----:B------:R-:W-:Y:S05]  /*bc10*/  BSYNC B0 ;  /* 0x0000000000007941 */ /* 0x000fea0003800000 */
.L_x_24299:
        /* <DEDUP_REMOVED lines=28> */
.L_x_24303:
        /* <DEDUP_REMOVED lines=23> */
.L_x_24304:
[----:B------:R-:W-:Y:S05]  /*bf50*/  BSYNC B0 ;  /* 0x0000000000007941 */ /* 0x000fea0003800000 */
.L_x_24302:
        /* <DEDUP_REMOVED lines=26> */
.L_x_24306:
        /* <DEDUP_REMOVED lines=22> */
.L_x_24307:
[----:B------:R-:W-:Y:S05]  /*c260*/  BSYNC B0 ;  /* 0x0000000000007941 */ /* 0x000fea0003800000 */
.L_x_24305:
        /* <DEDUP_REMOVED lines=16> */
[----:B------:R-:W-:Y:S05]  /*c370*/  CALL.REL.NOINC `($__internal_63_$__cuda_sm20_rem_u64) ;  /* 0x0000cb8000007944 */ /* 0x000fea0003c00000 */
[----:B------:R-:W-:Y:S01]  /*c380*/  MOV R4, R0 ;  /* 0x0000000000047202 */ /* 0x000fe20000000f00 */
[----:B------:R-:W-:Y:S01]  /*c390*/  IMAD.MOV.U32 R5, RZ, RZ, R3 ;  /* 0x000000ffff057224 */ /* 0x000fe200078e0003 */
[----:B------:R-:W-:Y:S05]  /*c3a0*/  BRA `(.L_x_24310) ;  /* 0x0000012000007947 */ /* 0x000fea0003800000 */
.L_x_24309:
        /* <DEDUP_REMOVED lines=18> */
.L_x_24310:
[----:B------:R-:W-:Y:S05]  /*c4d0*/  BSYNC B0 ;  /* 0x0000000000007941 */ /* 0x000fea0003800000 */
.L_x_24308:
[----:B------:R-:W-:Y:S02]  /*c4e0*/  IMAD R3, R5, c[0x0][0x510], RZ ;  /* 0x0001440005037a24 */ /* 0x000fe400078e02ff */
[----:B------:R-:W-:-:S04]  /*c4f0*/  IMAD.WIDE.U32 R12, R4, c[0x0][0x510], R12 ;  /* 0x00014400040c7a25 */ /* 0x000fc800078e000c */
[----:B------:R-:W-:-:S05]  /*c500*/  IMAD R3, R4, c[0x0][0x514], R3 ;  /* 0x0001450004037a24 */ /* 0x000fca00078e0203 */
[----:B------:R-:W-:Y:S02]  /*c510*/  IADD3 R13, R13, R3, RZ ;  /* 0x000000030d0d7210 */ /* 0x000fe40007ffe0ff */
.L_x_24235:
[----:B------:R-:W-:-:S05]  /*c520*/  IADD3 R16, P0, R16, c[0x0][0x360], RZ ;  /* 0x0000d80010107a10 */ /* 0x000fca0007f1e0ff */
[----:B------:R-:W-:-:S06]  /*c530*/  IMAD.X R17, RZ, RZ, c[0x0][0x364], P0 ;  /* 0x0000d900ff117624 */ /* 0x000fcc00000e06ff */
[----:B------:R-:W2:Y:S01]  /*c540*/  LDG.E R17, [R16.64] ;  /* 0x0000002410117981 */ /* 0x000ea2000c1e1900 */
[----:B------:R-:W-:Y:S02]  /*c550*/  LEA R4, P0, R12, c[0x0][0x520], 0x2 ;  /* 0x000148000c047a11 */ /* 0x000fe400078010ff */
[----:B------:R-:W-:Y:S02]  /*c560*/  IADD3 R2, R2, 0x80, RZ ;  /* 0x0000008002027810 */ /* 0x000fe40007ffe0ff */
[----:B------:R-:W-:-:S05]  /*c570*/  LEA.HI.X R5, R12, c[0x0][0x524], R13, 0x2, P0 ;  /* 0x000149000c057a11 */ /* 0x000fca00000f140d */
[----:B--2---:R0:W-:Y:S02]  /*c580*/  RED.E.ADD.STRONG.GPU [R4.64], R17 ;  /* 0x000000110400798e */ /* 0x0041e4000c10e1a4 */
[----:B0-----:R-:W-:Y:S01]  /*c590*/  MOV R4, R2 ;  /* 0x0000000200047202 */ /* 0x001fe20000000f00 */
[----:B------:R-:W-:Y:S02]  /*c5a0*/  IMAD.MOV.U32 R5, RZ, RZ, RZ ;  /* 0x000000ffff057224 */ /* 0x000fe400078e00ff */
.L_x_24231:
[----:B------:R-:W-:Y:S05]  /*c5b0*/  BSYNC B6 ;  /* 0x0000000000067941 */ /* 0x000fea0003800000 */
.L_x_24230:
        /* <DEDUP_REMOVED lines=232> */
.L_x_24313:
        /* <DEDUP_REMOVED lines=31> */
.L_x_24315:
[----:B------:R-:W-:Y:S05]  /*d630*/  BSYNC B7 ;  /* 0x0000000000077941 */ /* 0x000fea0003800000 */
.L_x_24314:
        /* <DEDUP_REMOVED lines=32> */
.L_x_24318:
        /* <DEDUP_REMOVED lines=22> */
.L_x_24319:
[----:B------:R-:W-:Y:S05]  /*d9a0*/  BSYNC B0 ;  /* 0x0000000000007941 */ /* 0x000fea0003800000 */
.L_x_24317:
        /* <DEDUP_REMOVED lines=28> */
.L_x_24321:
        /* <DEDUP_REMOVED lines=23> */
.L_x_24322:
[----:B------:R-:W-:Y:S05]  /*dce0*/  BSYNC B0 ;  /* 0x0000000000007941 */ /* 0x000fea0003800000 */
.L_x_24320:
        /* <DEDUP_REMOVED lines=28> */
.L_x_24324:
        /* <DEDUP_REMOVED lines=23> */
.L_x_24325:
[----:B------:R-:W-:Y:S05]  /*e020*/  BSYNC B0 ;  /* 0x0000000000007941 */ /* 0x000fea0003800000 */
.L_x_24323:
        /* <DEDUP_REMOVED lines=28> */
.L_x_24327:
        /* <DEDUP_REMOVED lines=23> */
.L_x_24328:
[----:B------:R-:W-:Y:S05]  /*e360*/  BSYNC B0 ;  /* 0x0000000000007941 */ /* 0x000fea0003800000 */
.L_x_24326:
        /* <DEDUP_REMOVED lines=28> */
.L_x_24330:
        /* <DEDUP_REMOVED lines=23> */
.L_x_24331:
[----:B------:R-:W-:Y:S05]  /*e6a0*/  BSYNC B0 ;  /* 0x0000000000007941 */ /* 0x000fea0003800000 */
.L_x_24329:
        /* <DEDUP_REMOVED lines=28> */
.L_x_24333:
        /* <DEDUP_REMOVED lines=23> */
.L_x_24334:
[----:B------:R-:W-:Y:S05]  /*e9e0*/  BSYNC B0 ;  /* 0x0000000000007941 */ /* 0x000fea0003800000 */
.L_x_24332:
        /* <DEDUP_REMOVED lines=28> */
.L_x_24336:
        /* <DEDUP_REMOVED lines=23> */
.L_x_24337:
[----:B------:R-:W-:Y:S05]  /*ed20*/  BSYNC B0 ;  /* 0x0000000000007941 */ /* 0x000fea0003800000 */
.L_x_24335:
        /* <DEDUP_REMOVED lines=28> */
.L_x_24339:
        /* <DEDUP_REMOVED lines=23> */
.L_x_24340:
[----:B------:R-:W-:Y:S05]  /*f060*/  BSYNC B0 ;  /* 0x0000000000007941 */ /* 0x000fea0003800000 */
.L_x_24338:
        /* <DEDUP_REMOVED lines=28> */
.L_x_24342:
        /* <DEDUP_REMOVED lines=23> */
.L_x_24343:
[----:B------:R-:W-:Y:S05]  /*f3a0*/  BSYNC B0 ;  /* 0x0000000000007941 */ /* 0x000fea0003800000 */
.L_x_24341:
        /* <DEDUP_REMOVED lines=28> */
.L_x_24345:
        /* <DEDUP_REMOVED lines=23> */
.L_x_24346:
[----:B------:R-:W-:Y:S05]  /*f6e0*/  BSYNC B0 ;  /* 0x0000000000007941 */ /* 0x000fea0003800000 */
.L_x_24344:
        /* <DEDUP_REMOVED lines=28> */
.L_x_24348:
        /* <DEDUP_REMOVED lines=23> */
.L_x_24349:
[----:B------:R-:W-:Y:S05]  /*fa20*/  BSYNC B0 ;  /* 0x0000000000007941 */ /* 0x000fea0003800000 */
.L_x_24347:
        /* <DEDUP_REMOVED lines=28> */
.L_x_24351:
        /* <DEDUP_REMOVED lines=23> */
.L_x_24352:
[----:B------:R-:W-:Y:S05]  /*fd60*/  BSYNC B0 ;  /* 0x0000000000007941 */ /* 0x000fea0003800000 */
.L_x_24350:
        /* <DEDUP_REMOVED lines=28> */
.L_x_24354:
        /* <DEDUP_REMOVED lines=23> */
.L_x_24355:
[----:B------:R-:W-:Y:S05]  /*100a0*/  BSYNC B0 ;  /* 0x0000000000007941 */ /* 0x000fea0003800000 */
.L_x_24353:
        /* <DEDUP_REMOVED lines=28> */
.L_x_24357:
        /* <DEDUP_REMOVED lines=23> */
.L_x_24358:
[----:B------:R-:W-:Y:S05]  /*103e0*/  BSYNC B0 ;  /* 0x0000000000007941 */ /* 0x000fea0003800000 */
.L_x_24356:
        /* <DEDUP_REMOVED lines=28> */
.L_x_24360:
        /* <DEDUP_REMOVED lines=23> */
.L_x_24361:
[----:B------:R-:W-:Y:S05]  /*10720*/  BSYNC B0 ;  /* 0x0000000000007941 */ /* 0x000fea0003800000 */
.L_x_24359:
        /* <DEDUP_REMOVED lines=28> */
.L_x_24363:
        /* <DEDUP_REMOVED lines=23> */
.L_x_24364:
[----:B------:R-:W-:Y:S05]  /*10a60*/  BSYNC B0 ;  /* 0x0000000000007941 */ /* 0x000fea0003800000 */
.L_x_24362:
        /* <DEDUP_REMOVED lines=28> */
.L_x_24366:
        /* <DEDUP_REMOVED lines=23> */
.L_x_24367:
[----:B------:R-:W-:Y:S05]  /*10da0*/  BSYNC B0 ;  /* 0x0000000000007941 */ /* 0x000fea0003800000 */
.L_x_24365:
        /* <DEDUP_REMOVED lines=28> */
.L_x_24369:
        /* <DEDUP_REMOVED lines=23> */
.L_x_24370:
[----:B------:R-:W-:Y:S05]  /*110e0*/  BSYNC B0 ;  /* 0x0000000000007941 */ /* 0x000fea0003800000 */
.L_x_24368:
        /* <DEDUP_REMOVED lines=28> */
.L_x_24372:
        /* <DEDUP_REMOVED lines=23> */
.L_x_24373:
[----:B------:R-:W-:Y:S05]  /*11420*/  BSYNC B0 ;  /* 0x0000000000007941 */ /* 0x000fea0003800000 */
.L_x_24371:
        /* <DEDUP_REMOVED lines=28> */
.L_x_24375:
        /* <DEDUP_REMOVED lines=23> */
.L_x_24376:
[----:B------:R-:W-:Y:S05]  /*11760*/  BSYNC B0 ;  /* 0x0000000000007941 */ /* 0x000fea0003800000 */
.L_x_24374:
        /* <DEDUP_REMOVED lines=28> */
.L_x_24378:
        /* <DEDUP_REMOVED lines=23> */
.L_x_24379:
[----:B------:R-:W-:Y:S05]  /*11aa0*/  BSYNC B0 ;  /* 0x0000000000007941 */ /* 0x000fea0003800000 */
.L_x_24377:
        /* <DEDUP_REMOVED lines=28> */
.L_x_24381:
        /* <DEDUP_REMOVED lines=23> */
.L_x_24382:
[----:B------:R-:W-:Y:S05]  /*11de0*/  BSYNC B0 ;  /* 0x0000000000007941 */ /* 0x000fea0003800000 */
.L_x_24380:
        /* <DEDUP_REMOVED lines=28> */
.L_x_24384:
        /* <DEDUP_REMOVED lines=23> */
.L_x_24385:
[----:B------:R-:W-:Y:S05]  /*12120*/  BSYNC B0 ;  /* 0x0000000000007941 */ /* 0x000fea0003800000 */
.L_x_24383:
        /* <DEDUP_REMOVED lines=26> */
.L_x_24387:
        /* <DEDUP_REMOVED lines=22> */
.L_x_24388:
[----:B------:R-:W-:Y:S05]  /*12430*/  BSYNC B0 ;  /* 0x0000000000007941 */ /* 0x000fea0003800000 */
.L_x_24386:
        /* <DEDUP_REMOVED lines=20> */
.L_x_24390:
        /* <DEDUP_REMOVED lines=18> */
.L_x_24391:
[----:B------:R-:W-:Y:S05]  /*126a0*/  BSYNC B0 ;  /* 0x0000000000007941 */ /* 0x000fea0003800000 */
.L_x_24389:
[----:B------:R-:W-:Y:S02]  /*126b0*/  IMAD R3, R5, c[0x0][0x510], RZ ;  /* 0x0001440005037a24 */ /* 0x000fe400078e02ff */
[----:B------:R-:W-:-:S04]  /*126c0*/  IMAD.WIDE.U32 R12, R4, c[0x0][0x510], R12 ;  /* 0x00014400040c7a25 */ /* 0x000fc800078e000c */
[----:B------:R-:W-:-:S05]  /*126d0*/  IMAD R3, R4, c[0x0][0x514], R3 ;  /* 0x0001450004037a24 */ /* 0x000fca00078e0203 */
[----:B------:R-:W-:Y:S02]  /*126e0*/  IADD3 R13, R13, R3, RZ ;  /* 0x000000030d0d7210 */ /* 0x000fe40007ffe0ff */
.L_x_24316:
        /* <DEDUP_REMOVED lines=9> */
.L_x_24312:
[----:B------:R-:W-:Y:S05]  /*12780*/  BSYNC B6 ;  /* 0x0000000000067941 */ /* 0x000fea0003800000 */
.L_x_24311:
        /* <DEDUP_REMOVED lines=231> */
.L_x_24392:
        /* <DEDUP_REMOVED lines=33> */
.L_x_24394:
[----:B------:R-:W-:Y:S05]  /*13810*/  BSYNC B6 ;  /* 0x0000000000067941 */ /* 0x000fea0003800000 */
.L_x_24393:
        /* <DEDUP_REMOVED lines=32> */
.L_x_24397:
        /* <DEDUP_REMOVED lines=23> */
.L_x_24398:
[----:B------:R-:W-:Y:S05]  /*13b90*/  BSYNC B0 ;  /* 0x0000000000007941 */ /* 0x000fea0003800000 */
.L_x_24396:
        /* <DEDUP_REMOVED lines=28> */
.L_x_24400:
        /* <DEDUP_REMOVED lines=23> */
.L_x_24401:
[----:B------:R-:W-:Y:S05]  /*13ed0*/  BSYNC B0 ;  /* 0x0000000000007941 */ /* 0x000fea0003800000 */
.L_x_24399:
        /* <DEDUP_REMOVED lines=29> */
.L_x_24403:
        /* <DEDUP_REMOVED lines=23> */
.L_x_24404:
[----:B------:R-:W-:Y:S05]  /*14220*/  BSYNC B0 ;  /* 0x0000000000007941 */ /* 0x000fea0003800000 */
.L_x_24402:
        /* <DEDUP_REMOVED lines=29> */
.L_x_24406:
        /* <DEDUP_REMOVED lines=23> */
.L_x_24407:
[----:B------:R-:W-:Y:S05]  /*14570*/  BSYNC B0 ;  /* 0x0000000000007941 */ /* 0x000fea0003800000 */
.L_x_24405:
        /* <DEDUP_REMOVED lines=29> */
.L_x_24409:
        /* <DEDUP_REMOVED lines=23> */
.L_x_24410:
[----:B------:R-:W-:Y:S05]  /*148c0*/  BSYNC B0 ;  /* 0x0000000000007941 */ /* 0x000fea0003800000 */
.L_x_24408:
        /* <DEDUP_REMOVED lines=29> */
.L_x_24412:
        /* <DEDUP_REMOVED lines=23> */
.L_x_24413:
[----:B------:R-:W-:Y:S05]  /*14c10*/  BSYNC B0 ;  /* 0x0000000000007941 */ /* 0x000fea0003800000 */
.L_x_24411:
        /* <DEDUP_REMOVED lines=29> */
.L_x_24415:
        /* <DEDUP_REMOVED lines=23> */
.L_x_24416:
[----:B------:R-:W-:Y:S05]  /*14f60*/  BSYNC B0 ;  /* 0x0000000000007941 */ /* 0x000fea0003800000 */
.L_x_24414:
        /* <DEDUP_REMOVED lines=29> */
.L_x_24418:
        /* <DEDUP_REMOVED lines=23> */
.L_x_24419:
[----:B------:R-:W-:Y:S05]  /*152b0*/  BSYNC B0 ;  /* 0x0000000000007941 */ /* 0x000fea0003800000 */
.L_x_24417:
        /* <DEDUP_REMOVED lines=29> */
.L_x_24421:
        /* <DEDUP_REMOVED lines=23> */
.L_x_24422:
[----:B------:R-:W-:Y:S05]  /*15600*/  BSYNC B0 ;  /* 0x0000000000007941 */ /* 0x000fea0003800000 */
.L_x_24420:
        /* <DEDUP_REMOVED lines=29> */
.L_x_24424:
        /* <DEDUP_REMOVED lines=23> */
.L_x_24425:
[----:B------:R-:W-:Y:S05]  /*15950*/  BSYNC B0 ;  /* 0x0000000000007941 */ /* 0x000fea0003800000 */
.L_x_24423:
        /* <DEDUP_REMOVED lines=29> */
.L_x_24427:
        /* <DEDUP_REMOVED lines=23> */
.L_x_24428:
[----:B------:R-:W-:Y:S05]  /*15ca0*/  BSYNC B0 ;  /* 0x0000000000007941 */ /* 0x000fea0003800000 */
.L_x_24426:
        /* <DEDUP_REMOVED lines=29> */
.L_x_24430:
        /* <DEDUP_REMOVED lines=23> */
.L_x_24431:
[----:B------:R-:W-:Y:S05]  /*15ff0*/  BSYNC B0 ;  /* 0x0000000000007941 */ /* 0x000fea0003800000 */
.L_x_24429:
        /* <DEDUP_REMOVED lines=29> */
.L_x_24433:
        /* <DEDUP_REMOVED lines=23> */
.L_x_24434:
[----:B------:R-:W-:Y:S05]  /*16340*/  BSYNC B0 ;  /* 0x0000000000007941 */ /* 0x000fea0003800000 */
.L_x_24432:
        /* <DEDUP_REMOVED lines=29> */
.L_x_24436:
        /* <DEDUP_REMOVED lines=23> */
.L_x_24437:
[----:B------:R-:W-:Y:S05]  /*16690*/  BSYNC B0 ;  /* 0x0000000000007941 */ /* 0x000fea0003800000 */
.L_x_24435:
        /* <DEDUP_REMOVED lines=29> */
.L_x_24439:
        /* <DEDUP_REMOVED lines=23> */
.L_x_24440:
[----:B------:R-:W-:Y:S05]  /*169e0*/  BSYNC B0 ;  /* 0x0000000000007941 */ /* 0x000fea0003800000 */
.L_x_24438:
        /* <DEDUP_REMOVED lines=29> */
.L_x_24442:
        /* <DEDUP_REMOVED lines=23> */
.L_x_24443:
[----:B------:R-:W-:Y:S05]  /*16d30*/  BSYNC B0 ;  /* 0x0000000000007941 */ /* 0x000fea0003800000 */
.L_x_24441:
        /* <DEDUP_REMOVED lines=29> */
.L_x_24445:
        /* <DEDUP_REMOVED lines=23> */
.L_x_24446:
[----:B------:R-:W-:Y:S05]  /*17080*/  BSYNC B0 ;  /* 0x0000000000007941 */ /* 0x000fea0003800000 */
.L_x_24444:
        /* <DEDUP_REMOVED lines=29> */
.L_x_24448:
        /* <DEDUP_REMOVED lines=23> */
.L_x_24449:
[----:B------:R-:W-:Y:S05]  /*173d0*/  BSYNC B0 ;  /* 0x0000000000007941 */ /* 0x000fea0003800000 */
.L_x_24447:
        /* <DEDUP_REMOVED lines=29> */
.L_x_24451:
        /* <DEDUP_REMOVED lines=23> */
.L_x_24452:
[----:B------:R-:W-:Y:S05]  /*17720*/  BSYNC B0 ;  /* 0x0000000000007941 */ /* 0x000fea0003800000 */
.L_x_24450:
        /* <DEDUP_REMOVED lines=29> */
.L_x_24454:
        /* <DEDUP_REMOVED lines=23> */
.L_x_24455:
[----:B------:R-:W-:Y:S05]  /*17a70*/  BSYNC B0 ;  /* 0x0000000000007941 */ /* 0x000fea0003800000 */
.L_x_24453:
        /* <DEDUP_REMOVED lines=29> */
.L_x_24457:
        /* <DEDUP_REMOVED lines=23> */
.L_x_24458:
[----:B------:R-:W-:Y:S05]  /*17dc0*/  BSYNC B0 ;  /* 0x0000000000007941 */ /* 0x000fea0003800000 */
.L_x_24456:
        /* <DEDUP_REMOVED lines=29> */
.L_x_24460:
        /* <DEDUP_REMOVED lines=23> */
.L_x_24461:
[----:B------:R-:W-:Y:S05]  /*18110*/  BSYNC B0 ;  /* 0x0000000000007941 */ /* 0x000fea0003800000 */
.L_x_24459:
        /* <DEDUP_REMOVED lines=29> */
.L_x_24463:
        /* <DEDUP_REMOVED lines=23> */
.L_x_24464:
[----:B------:R-:W-:Y:S05]  /*18460*/  BSYNC B0 ;  /* 0x0000000000007941 */ /* 0x000fea0003800000 */
.L_x_24462:
        /* <DEDUP_REMOVED lines=27> */
.L_x_24466:
        /* <DEDUP_REMOVED lines=22> */
.L_x_24467:
[----:B------:R-:W-:Y:S05]  /*18780*/  BSYNC B0 ;  /* 0x0000000000007941 */ /* 0x000fea0003800000 */
.L_x_24465:
        /* <DEDUP_REMOVED lines=21> */
.L_x_24469:
        /* <DEDUP_REMOVED lines=18> */
.L_x_24470:
[----:B------:R-:W-:Y:S05]  /*18a00*/  BSYNC B0 ;  /* 0x0000000000007941 */ /* 0x000fea0003800000 */
.L_x_24468:
[----:B------:R-:W-:Y:S02]  /*18a10*/  IMAD R5, R5, c[0x0][0x510], RZ ;  /* 0x0001440005057a24 */ /* 0x000fe400078e02ff */
[----:B------:R-:W-:Y:S02]  /*18a20*/  IMAD.MOV.U32 R3, RZ, RZ, R15 ;  /* 0x000000ffff037224 */ /* 0x000fe400078e000f */
[C---:B------:R-:W-:Y:S02]  /*18a30*/  IMAD R5, R4.reuse, c[0x0][0x514], R5 ;  /* 0x0001450004057a24 */ /* 0x040fe400078e0205 */
[----:B------:R-:W-:-:S05]  /*18a40*/  IMAD.WIDE.U32 R2, R4, c[0x0][0x510], R2 ;  /* 0x0001440004027a25 */ /* 0x000fca00078e0002 */
[----:B------:R-:W-:Y:S02]  /*18a50*/  IADD3 R15, R3, R5, RZ ;  /* 0x00000005030f7210 */ /* 0x000fe40007ffe0ff */
.L_x_24395:
[----:B------:R-:W2:Y:S01]  /*18a60*/  LDG.E R17, [R16.64] ;  /* 0x0000002410117981 */ /* 0x000ea2000c1e1900 */
[----:B------:R-:W-:-:S04]  /*18a70*/  LEA R4, P0, R2, c[0x0][0x520], 0x2 ;  /* 0x0001480002047a11 */ /* 0x000fc800078010ff */
[----:B------:R-:W-:-:S05]  /*18a80*/  LEA.HI.X R5, R2, c[0x0][0x524], R15, 0x2, P0 ;  /* 0x0001490002057a11 */ /* 0x000fca00000f140f */
[----:B--2---:R-:W-:Y:S01]  /*18a90*/  RED.E.ADD.STRONG.GPU [R4.64], R17 ;  /* 0x000000110400798e */ /* 0x004fe2000c10e1a4 */
[----:B------:R-:W-:Y:S05]  /*18aa0*/  EXIT ;  /* 0x000000000000794d */ /* 0x000fea0003800000 */
        .weak           $__internal_62_$__cuda_sm20_div_u64
        .type           $__internal_62_$__cuda_sm20_div_u64,@function
        .size           $__internal_62_$__cuda_sm20_div_u64,($__internal_63_$__cuda_sm20_rem_u64 - $__internal_62_$__cuda_sm20_div_u64)
$__internal_62_$__cuda_sm20_div_u64:
        /* <DEDUP_REMOVED lines=68> */
[----:B------:R-:W-:Y:S05]  /*18ef0*/  RET.REL.NODEC R4 `(_ZN2at6native24index_elementwise_kernelILi128ELi4EZNS0_20cuda_take_put_kernelIilZZZZZNS0_10put_kernelERNS_14TensorIteratorERKNS_10TensorBaseEbENKUlvE_clEvENKUlvE1_clEvENKUlvE_clEvENKUlvE0_clEvEUlRilE_EEvS4_S7_RKT1_EUliE_EEvlSE_) ;  /* 0xfffe710004007950 */ /* 0x000fea0003c3ffff */
        .weak           $__internal_63_$__cuda_sm20_rem_u64
        .type           $__internal_63_$__cuda_sm20_rem_u64,@function
        .size           $__internal_63_$__cuda_sm20_rem_u64,(.L_x_27429 - $__internal_63_$__cuda_sm20_rem_u64)
$__internal_63_$__cuda_sm20_rem_u64:
        /* <DEDUP_REMOVED lines=63> */
[----:B------:R-:W-:Y:S06]  /*192f0*/  RET.REL.NODEC R4 `(_ZN2at6native24index_elementwise_kernelILi128ELi4EZNS0_20cuda_take_put_kernelIilZZZZZNS0_10put_kernelERNS_14TensorIteratorERKNS_10TensorBaseEbENKUlvE_clEvENKUlvE1_clEvENKUlvE_clEvENKUlvE0_clEvEUlRilE_EEvS4_S7_RKT1_EUliE_EEvlSE_) ;  /* 0xfffe6d0004007950 */ /* 0x000fec0003c3ffff */
.L_x_24471:
        /* <DEDUP_REMOVED lines=16> */
.L_x_27429:


//--------------------- .text._ZN2at6native24index_elementwise_kernelILi128ELi4EZNS0_20cuda_take_put_kernelIiiZZZZZNS0_10put_kernelERNS_14TensorIteratorERKNS_10TensorBaseEbENKUlvE_clEvENKUlvE1_clEvENKUlvE_clEvENKUlvE_clEvEUlRiiE0_EEvS4_S7_RKT1_EUliE_EEvlSE_ --------------------------
	.section	.text._ZN2at6native24index_elementwise_kernelILi128ELi4EZNS0_20cuda_take_put_kernelIiiZZZZZNS0_10put_kernelERNS_14TensorIteratorERKNS_10TensorBaseEbENKUlvE_clEvENKUlvE1_clEvENKUlvE_clEvENKUlvE_clEvEUlRiiE0_EEvS4_S7_RKT1_EUliE_EEvlSE_,"ax",@progbits
	.sectioninfo	@"SHI_REGISTERS=28"
	.align	128
        .global         _ZN2at6native24index_elementwise_kernelILi128ELi4EZNS0_20cuda_take_put_kernelIiiZZZZZNS0_10put_kernelERNS_14TensorIteratorERKNS_10TensorBaseEbENKUlvE_clEvENKUlvE1_clEvENKUlvE_clEvENKUlvE_clEvEUlRiiE0_EEvS4_S7_RKT1_EUliE_EEvlSE_
        .type           _ZN2at6native24index_elementwise_kernelILi128ELi4EZNS0_20cuda_take_put_kernelIiiZZZZZNS0_10put_kernelERNS_14TensorIteratorERKNS_10TensorBaseEbENKUlvE_clEvENKUlvE1_clEvENKUlvE_clEvENKUlvE_clEvEUlRiiE0_EEvS4_S7_RKT1_EUliE_EEvlSE_,@function
        .size           _ZN2at6native24index_elementwise_kernelILi128ELi4EZNS0_20cuda_take_put_kernelIiiZZZZZNS0_10put_kernelERNS_14TensorIteratorERKNS_10TensorBaseEbENKUlvE_clEvENKUlvE1_clEvENKUlvE_clEvENKUlvE_clEvEUlRiiE0_EEvS4_S7_RKT1_EUliE_EEvlSE_,(.L_x_27589 - _ZN2at6native24index_elementwise_kernelILi128ELi4EZNS0_20cuda_take_put_kernelIiiZZZZZNS0_10put_kernelERNS_14TensorIteratorERKNS_10TensorBaseEbENKUlvE_clEvENKUlvE1_clEvENKUlvE_clEvENKUlvE_clEvEUlRiiE0_EEvS4_S7_RKT1_EUliE_EEvlSE_)
        .other          _ZN2at6native24index_elementwise_kernelILi128ELi4EZNS0_20cuda_take_put_kernelIiiZZZZZNS0_10put_kernelERNS_14TensorIteratorERKNS_10TensorBaseEbENKUlvE_clEvENKUlvE1_clEvENKUlvE_clEvENKUlvE_clEvEUlRiiE0_EEvS4_S7_RKT1_EUliE_EEvlSE_,@"STO_CUDA_ENTRY STV_DEFAULT"
_ZN2at6native24index_elementwise_kernelILi128ELi4EZNS0_20cuda_take_put_kernelIiiZZZZZNS0_10put_kernelERNS_14TensorIteratorERKNS_10TensorBaseEbENKUlvE_clEvENKUlvE1_clEvENKUlvE_clEvENKUlvE_clEvEUlRiiE0_EEvS4_S7_RKT1_EUliE_EEvlSE_:
.text._ZN2at6native24index_elementwise_kernelILi128ELi4EZNS0_20cuda_take_put_kernelIiiZZZZZNS0_10put_kernelERNS_14TensorIteratorERKNS_10TensorBaseEbENKUlvE_clEvENKUlvE1_clEvENKUlvE_clEvENKUlvE_clEvEUlRiiE0_EEvS4_S7_RKT1_EUliE_EEvlSE_:
        /* <DEDUP_REMOVED lines=239> */
.L_x_24474:
        /* <DEDUP_REMOVED lines=33> */
.L_x_24476:
[----:B------:R-:W-:Y:S05]  /*1100*/  BSYNC B6 ;  /* 0x0000000000067941 */ /* 0x000fea0003800000 */
.L_x_24475:
        /* <DEDUP_REMOVED lines=209> */
.L_x_24477:
        /* <DEDUP_REMOVED lines=8> */
.L_x_24473:
[----:B------:R-:W-:Y:S05]  /*1ea0*/  BSYNC B7 ;  /* 0x0000000000077941 */ /* 0x000fea0003800000 */
.L_x_24472:
        /* <DEDUP_REMOVED lines=232> */
.L_x_24480:
        /* <DEDUP_REMOVED lines=33> */
.L_x_24482:
[----:B------:R-:W-:Y:S05]  /*2f40*/  BSYNC B6 ;  /* 0x0000000000067941 */ /* 0x000fea0003800000 */
.L_x_24481:
        /* <DEDUP_REMOVED lines=209> */
.L_x_24483:
[----:B------:R-:W2:Y:S01]  /*3c60*/  LDG.E R19, [R18.64] ;  /* 0x0000002412137981 */ /* 0x000ea2000c1e1900 */
[----:B------:R-:W-:Y:S02]  /*3c70*/  MOV R2, 0x4 ;  /* 0x0000000400027802 */ /* 0x000fe40000000f00 */
[----:B------:R-:W-:-:S03]  /*3c80*/  IADD3 R23, R23, 0x80, RZ ;  /* 0x0000008017177810 */ /* 0x000fc60007ffe0ff */
[----:B------:R-:W-:-:S05]  /*3c90*/  IMAD.WIDE R2, R3, R2, c[0x0][0x510] ;  /* 0x0001440003027625 */ /* 0x000fca00078e0202 */
[----:B--2---:R0:W-:Y:S02]  /*3ca0*/  STG.E [R2.64], R19 ;  /* 0x0000001302007986 */ /* 0x0041e4000c101924 */
[----:B0-----:R-:W-:Y:S01]  /*3cb0*/  IMAD.MOV.U32 R2, RZ, RZ, R23 ;  /* 0x000000ffff027224 */ /* 0x001fe200078e0017 */
[----:B------:R-:W-:Y:S02]  /*3cc0*/  MOV R3, RZ ;  /* 0x000000ff00037202 */ /* 0x000fe40000000f00 */
.L_x_24479:
[----:B------:R-:W-:Y:S05]  /*3cd0*/  BSYNC B7 ;  /* 0x0000000000077941 */ /* 0x000fea0003800000 */
.L_x_24478:
        /* <DEDUP_REMOVED lines=232> */
.L_x_24486:
        /* <DEDUP_REMOVED lines=33> */
.L_x_24488:
[----:B------:R-:W-:Y:S05]  /*4d70*/  BSYNC B6 ;  /* 0x0000000000067941 */ /* 0x000fea0003800000 */
.L_x_24487:
        /* <DEDUP_REMOVED lines=209> */
.L_x_24489:
[----:B------:R-:W2:Y:S01]  /*5a90*/  LDG.E R19, [R18.64] ;  /* 0x0000002412137981 */ /* 0x000ea2000c1e1900 */
[----:B------:R-:W-:Y:S02]  /*5aa0*/  MOV R2, 0x4 ;  /* 0x0000000400027802 */ /* 0x000fe40000000f00 */
[----:B------:R-:W-:-:S03]  /*5ab0*/  IADD3 R23, R23, 0x80, RZ ;  /* 0x0000008017177810 */ /* 0x000fc60007ffe0ff */
[----:B------:R-:W-:-:S05]  /*5ac0*/  IMAD.WIDE R2, R3, R2, c[0x0][0x510] ;  /* 0x0001440003027625 */ /* 0x000fca00078e0202 */
[----:B--2---:R0:W-:Y:S02]  /*5ad0*/  STG.E [R2.64], R19 ;  /* 0x0000001302007986 */ /* 0x0041e4000c101924 */
[----:B0-----:R-:W-:Y:S02]  /*5ae0*/  MOV R2, R23 ;  /* 0x0000001700027202 */ /* 0x001fe40000000f00 */
[----:B------:R-:W-:Y:S02]  /*5af0*/  MOV R3, RZ ;  /* 0x000000ff00037202 */ /* 0x000fe40000000f00 */
.L_x_24485:
[----:B------:R-:W-:Y:S05]  /*5b00*/  BSYNC B7 ;  /* 0x0000000000077941 */ /* 0x000fea0003800000 */
.L_x_24484:
        /* <DEDUP_REMOVED lines=231> */
.L_x_24490:
        /* <DEDUP_REMOVED lines=33> */
.L_x_24492:
[----:B------:R-:W-:Y:S05]  /*6b90*/  BSYNC B6 ;  /* 0x0000000000067941 */ /* 0x000fea0003800000 */
.L_x_24491:
        /* <DEDUP_REMOVED lines=209> */
.L_x_24493:
[----:B------:R-:W2:Y:S01]  /*78b0*/  LDG.E R19, [R18.64] ;  /* 0x0000002412137981 */ /* 0x000ea2000c1e1900 */
[----:B------:R-:W-:-:S05]  /*78c0*/  MOV R2, 0x4 ;  /* 0x0000000400027802 */ /* 0x000fca0000000f00 */
[----:B------:R-:W-:-:S05]  /*78d0*/  IMAD.WIDE R2, R3, R2, c[0x0][0x510] ;  /* 0x0001440003027625 */ /* 0x000fca00078e0202 */
[----:B--2---:R-:W-:Y:S01]  /*78e0*/  STG.E [R2.64], R19 ;  /* 0x0000001302007986 */ /* 0x004fe2000c101924 */
[----:B------:R-:W-:Y:S05]  /*78f0*/  EXIT ;  /* 0x000000000000794d */ /* 0x000fea0003800000 */
.L_x_24494:
        /* <DEDUP_REMOVED lines=16> */
.L_x_27589:


//--------------------- .text._ZN2at6native24index_elementwise_kernelILi128ELi4EZNS0_20cuda_take_put_kernelIiiZZZZZNS0_10put_kernelERNS_14TensorIteratorERKNS_10TensorBaseEbENKUlvE_clEvENKUlvE1_clEvENKUlvE_clEvENKUlvE_clEvEUlRiiE_EEvS4_S7_RKT1_EUliE_EEvlSE_ --------------------------
	.section	.text._ZN2at6native24index_elementwise_kernelILi128ELi4EZNS0_20cuda_take_put_kernelIiiZZZZZNS0_10put_kernelERNS_14TensorIteratorERKNS_10TensorBaseEbENKUlvE_clEvENKUlvE1_clEvENKUlvE_clEvENKUlvE_clEvEUlRiiE_EEvS4_S7_RKT1_EUliE_EEvlSE_,"ax",@progbits
	.sectioninfo	@"SHI_REGISTERS=28"
	.align	128
        .global         _ZN2at6native24index_elementwise_kernelILi128ELi4EZNS0_20cuda_take_put_kernelIiiZZZZZNS0_10put_kernelERNS_14TensorIteratorERKNS_10TensorBaseEbENKUlvE_clEvENKUlvE1_clEvENKUlvE_clEvENKUlvE_clEvEUlRiiE_EEvS4_S7_RKT1_EUliE_EEvlSE_
        .type           _ZN2at6native24index_elementwise_kernelILi128ELi4EZNS0_20cuda_take_put_kernelIiiZZZZZNS0_10put_kernelERNS_14TensorIteratorERKNS_10TensorBaseEbENKUlvE_clEvENKUlvE1_clEvENKUlvE_clEvENKUlvE_clEvEUlRiiE_EEvS4_S7_RKT1_EUliE_EEvlSE_,@function
        .size           _ZN2at6native24index_elementwise_kernelILi128ELi4EZNS0_20cuda_take_put_kernelIiiZZZZZNS0_10put_kernelERNS_14TensorIteratorERKNS_10TensorBaseEbENKUlvE_clEvENKUlvE1_clEvENKUlvE_clEvENKUlvE_clEvEUlRiiE_EEvS4_S7_RKT1_EUliE_EEvlSE_,(.L_x_27590 - _ZN2at6native24index_elementwise_kernelILi128ELi4EZNS0_20cuda_take_put_kernelIiiZZZZZNS0_10put_kernelERNS_14TensorIteratorERKNS_10TensorBaseEbENKUlvE_clEvENKUlvE1_clEvENKUlvE_clEvENKUlvE_clEvEUlRiiE_EEvS4_S7_RKT1_EUliE_EEvlSE_)
        .other          _ZN2at6native24index_elementwise_kernelILi128ELi4EZNS0_20cuda_take_put_kernelIiiZZZZZNS0_10put_kernelERNS_14TensorIteratorERKNS_10TensorBaseEbENKUlvE_clEvENKUlvE1_clEvENKUlvE_clEvENKUlvE_clEvEUlRiiE_EEvS4_S7_RKT1_EUliE_EEvlSE_,@"STO_CUDA_ENTRY STV_DEFAULT"
_ZN2at6native24index_elementwise_kernelILi128ELi4EZNS0_20cuda_take_put_kernelIiiZZZZZNS0_10put_kernelERNS_14TensorIteratorERKNS_10TensorBaseEbENKUlvE_clEvENKUlvE1_clEvENKUlvE_clEvENKUlvE_clEvEUlRiiE_EEvS4_S7_RKT1_EUliE_EEvlSE_:
.text._ZN2at6native24index_elementwise_kernelILi128ELi4EZNS0_20cuda_take_put_kernelIiiZZZZZNS0_10put_kernelERNS_14TensorIteratorERKNS_10TensorBaseEbENKUlvE_clEvENKUlvE1_clEvENKUlvE_clEvENKUlvE_clEvEUlRiiE_EEvS4_S7_RKT1_EUliE_EEvlSE_:
        /* <DEDUP_REMOVED lines=239> */
.L_x_24497:
        /* <DEDUP_REMOVED lines=33> */
.L_x_24499:
[----:B------:R-:W-:Y:S05]  /*1100*/  BSYNC B6 ;  /* 0x0000000000067941 */ /* 0x000fea0003800000 */
.L_x_24498:
        /* <DEDUP_REMOVED lines=209> */
.L_x_24500:
[----:B------:R-:W2:Y:S01]  /*1e20*/  LDG.E R19, [R18.64] ;  /* 0x0000002412137981 */ /* 0x000ea2000c1e1900 */
[----:B------:R-:W-:Y:S02]  /*1e30*/  MOV R2, 0x4 ;  /* 0x0000000400027802 */ /* 0x000fe40000000f00 */
[----:B------:R-:W-:-:S03]  /*1e40*/  LEA R22, R22, R25, 0x9 ;  /* 0x0000001916167211 */ /* 0x000fc600078e48ff */
[----:B------:R-:W-:Y:S01]  /*1e50*/  IMAD.WIDE R2, R3, R2, c[0x0][0x518] ;  /* 0x0001460003027625 */ /* 0x000fe200078e0202 */
[----:B------:R-:W-:-:S04]  /*1e60*/  IADD3 R23, R22, 0x80, RZ ;  /* 0x0000008016177810 */ /* 0x000fc80007ffe0ff */
[----:B--2---:R0:W-:Y:S02]  /*1e70*/  RED.E.ADD.STRONG.GPU [R2.64], R19 ;  /* 0x000000130200798e */ /* 0x0041e4000c10e1a4 */
[----:B0-----:R-:W-:Y:S01]  /*1e80*/  IMAD.MOV.U32 R2, RZ, RZ, R23 ;  /* 0x000000ffff027224 */ /* 0x001fe200078e0017 */
[----:B------:R-:W-:Y:S02]  /*1e90*/  MOV R3, RZ ;  /* 0x000000ff00037202 */ /* 0x000fe40000000f00 */
.L_x_24496:
[----:B------:R-:W-:Y:S05]  /*1ea0*/  BSYNC B7 ;  /* 0x0000000000077941 */ /* 0x000fea0003800000 */
.L_x_24495:
        /* <DEDUP_REMOVED lines=232> */
.L_x_24503:
        /* <DEDUP_REMOVED lines=33> */
.L_x_24505:
[----:B------:R-:W-:Y:S05]  /*2f40*/  BSYNC B6 ;  /* 0x0000000000067941 */ /* 0x000fea0003800000 */
.L_x_24504:
        /* <DEDUP_REMOVED lines=209> */
.L_x_24506:
[----:B------:R-:W2:Y:S01]  /*3c60*/  LDG.E R19, [R18.64] ;  /* 0x0000002412137981 */ /* 0x000ea2000c1e1900 */
[----:B------:R-:W-:Y:S02]  /*3c70*/  MOV R2, 0x4 ;  /* 0x0000000400027802 */ /* 0x000fe40000000f00 */
[----:B------:R-:W-:-:S03]  /*3c80*/  IADD3 R23, R23, 0x80, RZ ;  /* 0x0000008017177810 */ /* 0x000fc60007ffe0ff */
[----:B------:R-:W-:-:S05]  /*3c90*/  IMAD.WIDE R2, R3, R2, c[0x0][0x518] ;  /* 0x0001460003027625 */ /* 0x000fca00078e0202 */
[----:B--2---:R0:W-:Y:S02]  /*3ca0*/  RED.E.ADD.STRONG.GPU [R2.64], R19 ;  /* 0x000000130200798e */ /* 0x0041e4000c10e1a4 */
[----:B0-----:R-:W-:Y:S01]  /*3cb0*/  IMAD.MOV.U32 R2, RZ, RZ, R23 ;  /* 0x000000ffff027224 */ /* 0x001fe200078e0017 */
[----:B------:R-:W-:Y:S02]  /*3cc0*/  MOV R3, RZ ;  /* 0x000000ff00037202 */ /* 0x000fe40000000f00 */
.L_x_24502:
[----:B------:R-:W-:Y:S05]  /*3cd0*/  BSYNC B7 ;  /* 0x0000000000077941 */ /* 0x000fea0003800000 */
.L_x_24501:
        /* <DEDUP_REMOVED lines=232> */
.L_x_24509:
        /* <DEDUP_REMOVED lines=33> */
.L_x_24511:
[----:B------:R-:W-:Y:S05]  /*4d70*/  BSYNC B6 ;  /* 0x0000000000067941 */ /* 0x000fea0003800000 */
.L_x_24510:
        /* <DEDUP_REMOVED lines=209> */
.L_x_24512:
[----:B------:R-:W2:Y:S01]  /*5a90*/  LDG.E R19, [R18.64] ;  /* 0x0000002412137981 */ /* 0x000ea2000c1e1900 */
[----:B------:R-:W-:Y:S02]  /*5aa0*/  MOV R2, 0x4 ;  /* 0x0000000400027802 */ /* 0x000fe40000000f00 */
[----:B------:R-:W-:-:S03]  /*5ab0*/  IADD3 R23, R23, 0x80, RZ ;  /* 0x0000008017177810 */ /* 0x000fc60007ffe0ff */
[----:B------:R-:W-:-:S05]  /*5ac0*/  IMAD.WIDE R2, R3, R2, c[0x0][0x518] ;  /* 0x0001460003027625 */ /* 0x000fca00078e0202 */
[----:B--2---:R0:W-:Y:S02]  /*5ad0*/  RED.E.ADD.STRONG.GPU [R2.64], R19 ;  /* 0x000000130200798e */ /* 0x0041e4000c10e1a4 */
[----:B0-----:R-:W-:Y:S02]  /*5ae0*/  MOV R2, R23 ;  /* 0x0000001700027202 */ /* 0x001fe40000000f00 */
[----:B------:R-:W-:Y:S02]  /*5af0*/  MOV R3, RZ ;  /* 0x000000ff00037202 */ /* 0x000fe40000000f00 */
.L_x_24508:
[----:B------:R-:W-:Y:S05]  /*5b00*/  BSYNC B7 ;  /* 0x0000000000077941 */ /* 0x000fea0003800000 */
.L_x_24507:
        /* <DEDUP_REMOVED lines=231> */
.L_x_24513:
        /* <DEDUP_REMOVED lines=33> */
.L_x_24515:
[----:B------:R-:W-:Y:S05]  /*6b90*/  BSYNC B6 ;  /* 0x0000000000067941 */ /* 0x000fea0003800000 */
.L_x_24514:
        /* <DEDUP_REMOVED lines=209> */
.L_x_24516:
[----:B------:R-:W2:Y:S01]  /*78b0*/  LDG.E R19, [R18.64] ;  /* 0x0000002412137981 */ /* 0x000ea2000c1e1900 */
[----:B------:R-:W-:-:S05]  /*78c0*/  MOV R2, 0x4 ;  /* 0x0000000400027802 */ /* 0x000fca0000000f00 */
[----:B------:R-:W-:-:S05]  /*78d0*/  IMAD.WIDE R2, R3, R2, c[0x0][0x518] ;  /* 0x0001460003027625 */ /* 0x000fca00078e0202 */
[----:B--2---:R-:W-:Y:S01]  /*78e0*/  RED.E.ADD.STRONG.GPU [R2.64], R19 ;  /* 0x000000130200798e */ /* 0x004fe2000c10e1a4 */
[----:B------:R-:W-:Y:S05]  /*78f0*/  EXIT ;  /* 0x000000000000794d */ /* 0x000fea0003800000 */
.L_x_24517:
        /* <DEDUP_REMOVED lines=16> */
.L_x_27590:


//--------------------- .text._ZN2at6native24index_elementwise_kernelILi128ELi4EZNS0_20cuda_take_put_kernelIalZZZZZNS0_10put_kernelERNS_14TensorIteratorERKNS_10TensorBaseEbENKUlvE_clEvENKUlvE0_clEvENKUlvE_clEvENKUlvE0_clEvEUlRalE0_EEvS4_S7_RKT1_EUliE_EEvlSE_ --------------------------
	.section	.text._ZN2at6native24index_elementwise_kernelILi128ELi4EZNS0_20cuda_take_put_kernelIalZZZZZNS0_10put_kernelERNS_14TensorIteratorERKNS_10TensorBaseEbENKUlvE_clEvENKUlvE0_clEvENKUlvE_clEvENKUlvE0_clEvEUlRalE0_EEvS4_S7_RKT1_EUliE_EEvlSE_,"ax",@progbits
	.sectioninfo	@"SHI_REGISTERS=26"
	.align	128
        .global         _ZN2at6native24index_elementwise_kernelILi128ELi4EZNS0_20cuda_take_put_kernelIalZZZZZNS0_10put_kernelERNS_14TensorIteratorERKNS_10TensorBaseEbENKUlvE_clEvENKUlvE0_clEvENKUlvE_clEvENKUlvE0_clEvEUlRalE0_EEvS4_S7_RKT1_EUliE_EEvlSE_
        .type           _ZN2at6native24index_elementwise_kernelILi128ELi4EZNS0_20cuda_take_put_kernelIalZZZZZNS0_10put_kernelERNS_14TensorIteratorERKNS_10TensorBaseEbENKUlvE_clEvENKUlvE0_clEvENKUlvE_clEvENKUlvE0_clEvEUlRalE0_EEvS4_S7_RKT1_EUliE_EEvlSE_,@function
        .size           _ZN2at6native24index_elementwise_kernelILi128ELi4EZNS0_20cuda_take_put_kernelIalZZZZZNS0_10put_kernelERNS_14TensorIteratorERKNS_10TensorBaseEbENKUlvE_clEvENKUlvE0_clEvENKUlvE_clEvENKUlvE0_clEvEUlRalE0_EEvS4_S7_RKT1_EUliE_EEvlSE_,(.L_x_27431 - _ZN2at6native24index_elementwise_kernelILi128ELi4EZNS0_20cuda_take_put_kernelIalZZZZZNS0_10put_kernelERNS_14TensorIteratorERKNS_10TensorBaseEbENKUlvE_clEvENKUlvE0_clEvENKUlvE_clEvENKUlvE0_clEvEUlRalE0_EEvS4_S7_RKT1_EUliE_EEvlSE_)
        .other          _ZN2at6native24index_elementwise_kernelILi128ELi4EZNS0_20cuda_take_put_kernelIalZZZZZNS0_10put_kernelERNS_14TensorIteratorERKNS_10TensorBaseEbENKUlvE_clEvENKUlvE0_clEvENKUlvE_clEvENKUlvE0_clEvEUlRalE0_EEvS4_S7_RKT1_EUliE_EEvlSE_,@"STO_CUDA_ENTRY STV_DEFAULT"
_ZN2at6native24index_elementwise_kernelILi128ELi4EZNS0_20cuda_take_put_kernelIalZZZZZNS0_10put_kernelERNS_14TensorIteratorERKNS_10TensorBaseEbENKUlvE_clEvENKUlvE0_clEvENKUlvE_clEvENKUlvE0_clEvEUlRalE0_EEvS4_S7_RKT1_EUliE_EEvlSE_:
.text._ZN2at6native24index_elementwise_kernelILi128ELi4EZNS0_20cuda_take_put_kernelIalZZZZZNS0_10put_kernelERNS_14TensorIteratorERKNS_10TensorBaseEbENKUlvE_clEvENKUlvE0_clEvENKUlvE_clEvENKUlvE0_clEvEUlRalE0_EEvS4_S7_RKT1_EUliE_EEvlSE_:
        /* <DEDUP_REMOVED lines=240> */
.L_x_24520:
        /* <DEDUP_REMOVED lines=31> */
.L_x_24522:
[----:B------:R-:W-:Y:S05]  /*10f0*/  BSYNC B7 ;  /* 0x0000000000077941 */ /* 0x000fea0003800000 */
.L_x_24521:
        /* <DEDUP_REMOVED lines=21> */
[----:B------:R-:W-:Y:S05]  /*1250*/  CALL.REL.NOINC `($__internal_64_$__cuda_sm20_div_u64) ;  /* 0x0001785000007944 */ /* 0x000fea0003c00000 */
        /* <DEDUP_REMOVED lines=10> */
.L_x_24525:
        /* <DEDUP_REMOVED lines=22> */
.L_x_24526:
[----:B------:R-:W-:Y:S05]  /*1460*/  BSYNC B0 ;  /* 0x0000000000007941 */ /* 0x000fea0003800000 */
.L_x_24524:
        /* <DEDUP_REMOVED lines=16> */
[----:B------:R-:W-:Y:S05]  /*1570*/  CALL.REL.NOINC `($__internal_64_$__cuda_sm20_div_u64) ;  /* 0x0001753000007944 */ /* 0x000fea0003c00000 */
        /* <DEDUP_REMOVED lines=11> */
.L_x_24528:
        /* <DEDUP_REMOVED lines=23> */
.L_x_24529:
[----:B------:R-:W-:Y:S05]  /*17a0*/  BSYNC B0 ;  /* 0x0000000000007941 */ /* 0x000fea0003800000 */
.L_x_24527:
        /* <DEDUP_REMOVED lines=17> */
[----:B------:R-:W-:Y:S05]  /*18c0*/  CALL.REL.NOINC `($__internal_64_$__cuda_sm20_div_u64) ;  /* 0x000171e000007944 */ /* 0x000fea0003c00000 */
        /* <DEDUP_REMOVED lines=11> */
.L_x_24531:
        /* <DEDUP_REMOVED lines=23> */
.L_x_24532:
[----:B------:R-:W-:Y:S05]  /*1af0*/  BSYNC B0 ;  /* 0x0000000000007941 */ /* 0x000fea0003800000 */
.L_x_24530:
        /* <DEDUP_REMOVED lines=29> */
.L_x_24534:
        /* <DEDUP_REMOVED lines=23> */
.L_x_24535:
[----:B------:R-:W-:Y:S05]  /*1e40*/  BSYNC B0 ;  /* 0x0000000000007941 */ /* 0x000fea0003800000 */
.L_x_24533:
        /* <DEDUP_REMOVED lines=29> */
.L_x_24537:
        /* <DEDUP_REMOVED lines=23> */
.L_x_24538:
[----:B------:R-:W-:Y:S05]  /*2190*/  BSYNC B0 ;  /* 0x0000000000007941 */ /* 0x000fea0003800000 */
.L_x_24536:
        /* <DEDUP_REMOVED lines=29> */
.L_x_24540:
        /* <DEDUP_REMOVED lines=23> */
.L_x_24541:
[----:B------:R-:W-:Y:S05]  /*24e0*/  BSYNC B0 ;  /* 0x0000000000007941 */ /* 0x000fea0003800000 */
.L_x_24539:
        /* <DEDUP_REMOVED lines=29> */
.L_x_24543:
        /* <DEDUP_REMOVED lines=23> */
.L_x_24544:
[----:B------:R-:W-:Y:S05]  /*2830*/  BSYNC B0 ;  /* 0x0000000000007941 */ /* 0x000fea0003800000 */
.L_x_24542:
        /* <DEDUP_REMOVED lines=29> */
.L_x_24546:
        /* <DEDUP_REMOVED lines=23> */
.L_x_24547:
[----:B------:R-:W-:Y:S05]  /*2b80*/  BSYNC B0 ;  /* 0x0000000000007941 */ /* 0x000fea0003800000 */
.L_x_24545:
        /* <DEDUP_REMOVED lines=29> */
.L_x_24549:
        /* <DEDUP_REMOVED lines=23> */
.L_x_24550:
[----:B------:R-:W-:Y:S05]  /*2ed0*/  BSYNC B0 ;  /* 0x0000000000007941 */ /* 0x000fea0003800000 */
.L_x_24548:
        /* <DEDUP_REMOVED lines=29> */
.L_x_24552:
        /* <DEDUP_REMOVED lines=23> */
.L_x_24553:
[----:B------:R-:W-:Y:S05]  /*3220*/  BSYNC B0 ;  /* 0x0000000000007941 */ /* 0x000fea0003800000 */
.L_x_24551:
        /* <DEDUP_REMOVED lines=29> */
.L_x_24555:
        /* <DEDUP_REMOVED lines=23> */
.L_x_24556:
[----:B------:R-:W-:Y:S05]  /*3570*/  BSYNC B0 ;  /* 0x0000000000007941 */ /* 0x000fea0003800000 */
.L_x_24554:
        /* <DEDUP_REMOVED lines=29> */
.L_x_24558:
        /* <DEDUP_REMOVED lines=23> */
.L_x_24559:
[----:B------:R-:W-:Y:S05]  /*38c0*/  BSYNC B0 ;  /* 0x0000000000007941 */ /* 0x000fea0003800000 */
.L_x_24557:
        /* <DEDUP_REMOVED lines=29> */
.L_x_24561:
        /* <DEDUP_REMOVED lines=23> */
.L_x_24562:
[----:B------:R-:W-:Y:S05]  /*3c10*/  BSYNC B0 ;  /* 0x0000000000007941 */ /* 0x000fea0003800000 */
.L_x_24560:
        /* <DEDUP_REMOVED lines=29> */
.L_x_24564:
        /* <DEDUP_REMOVED lines=23> */
.L_x_24565:
[----:B------:R-:W-:Y:S05]  /*3f60*/  BSYNC B0 ;  /* 0x0000000000007941 */ /* 0x000fea0003800000 */
.L_x_24563:
        /* <DEDUP_REMOVED lines=29> */
.L_x_24567:
        /* <DEDUP_REMOVED lines=23> */
.L_x_24568:
[----:B------:R-:W-:Y:S05]  /*42b0*/  BSYNC B0 ;  /* 0x0000000000007941 */ /* 0x000fea0003800000 */
.L_x_24566:
        /* <DEDUP_REMOVED lines=29> */
.L_x_24570:
        /* <DEDUP_REMOVED lines=23> */
.L_x_24571:
[----:B------:R-:W-:Y:S05]  /*4600*/  BSYNC B0 ;  /* 0x0000000000007941 */ /* 0x000fea0003800000 */
.L_x_24569:
        /* <DEDUP_REMOVED lines=29> */
.L_x_24573:
        /* <DEDUP_REMOVED lines=23> */
.L_x_24574:
[----:B------:R-:W-:Y:S05]  /*4950*/  BSYNC B0 ;  /* 0x0000000000007941 */ /* 0x000fea0003800000 */
.L_x_24572:
        /* <DEDUP_REMOVED lines=29> */
.L_x_24576:
        /* <DEDUP_REMOVED lines=23> */
.L_x_24577:
[----:B------:R-:W-:Y:S05]  /*4ca0*/  BSYNC B0 ;  /* 0x0000000000007941 */ /* 0x000fea0003800000 */
.L_x_24575:
        /* <DEDUP_REMOVED lines=29> */
.L_x_24579:
        /* <DEDUP_REMOVED lines=23> */
.L_x_24580:
[----:B------:R-:W-:Y:S05]  /*4ff0*/  BSYNC B0 ;  /* 0x0000000000007941 */ /* 0x000fea0003800000 */
.L_x_24578:
        /* <DEDUP_REMOVED lines=29> */
.L_x_24582:
        /* <DEDUP_REMOVED lines=23> */
.L_x_24583:
[----:B------:R-:W-:Y:S05]  /*5340*/  BSYNC B0 ;  /* 0x0000000000007941 */ /* 0x000fea0003800000 */
.L_x_24581:
        /* <DEDUP_REMOVED lines=29> */
.L_x_24585:
        /* <DEDUP_REMOVED lines=23> */
.L_x_24586:
[----:B------:R-:W-:Y:S05]  /*5690*/  BSYNC B0 ;  /* 0x0000000000007941 */ /* 0x000fea0003800000 */
.L_x_24584:
        /* <DEDUP_REMOVED lines=29> */
.L_x_24588:
        /* <DEDUP_REMOVED lines=23> */
.L_x_24589:
[----:B------:R-:W-:Y:S05]  /*59e0*/  BSYNC B0 ;  /* 0x0000000000007941 */ /* 0x000fea0003800000 */
.L_x_24587:
        /* <DEDUP_REMOVED lines=29> */
.L_x_24591:
        /* <DEDUP_REMOVED lines=23> */
.L_x_24592:
[----:B------:R-:W-:Y:S05]  /*5d30*/  BSYNC B0 ;  /* 0x0000000000007941 */ /* 0x000fea0003800000 */
.L_x_24590:
        /* <DEDUP_REMOVED lines=27> */
.L_x_24594:
        /* <DEDUP_REMOVED lines=22> */
.L_x_24595:
[----:B------:R-:W-:Y:S05]  /*6050*/  BSYNC B0 ;  /* 0x0000000000007941 */ /* 0x000fea0003800000 */
.L_x_24593:
        /* <DEDUP_REMOVED lines=17> */
[----:B------:R-:W-:Y:S05]  /*6170*/  CALL.REL.NOINC `($__internal_65_$__cuda_sm20_rem_u64) ;  /* 0x00012d8000007944 */ /* 0x000fea0003c00000 */
[----:B------:R-:W-:Y:S01]  /*6180*/  IMAD.MOV.U32 R4, RZ, RZ, R0 ;  /* 0x000000ffff047224 */ /* 0x000fe200078e0000 */
[----:B------:R-:W-:Y:S01]  /*6190*/  MOV R5, R3 ;  /* 0x0000000300057202 */ /* 0x000fe20000000f00 */
[----:B------:R-:W-:Y:S05]  /*61a0*/  BRA `(.L_x_24598) ;  /* 0x0000013000007947 */ /* 0x000fea0003800000 */
.L_x_24597:
        /* <DEDUP_REMOVED lines=19> */
.L_x_24598:
[----:B------:R-:W-:Y:S05]  /*62e0*/  BSYNC B0 ;  /* 0x0000000000007941 */ /* 0x000fea0003800000 */
.L_x_24596:
[----:B------:R-:W-:Y:S01]  /*62f0*/  MOV R3, R15 ;  /* 0x0000000f00037202 */ /* 0x000fe20000000f00 */
[----:B------:R-:W-:-:S04]  /*6300*/  IMAD R5, R5, c[0x0][0x510], RZ ;  /* 0x0001440005057a24 */ /* 0x000fc800078e02ff */
[----:B------:R-:W-:-:S04]  /*6310*/  IMAD.WIDE.U32 R2, R4, c[0x0][0x510], R2 ;  /* 0x0001440004027a25 */ /* 0x000fc800078e0002 */
[----:B------:R-:W-:-:S04]  /*6320*/  IMAD R5, R4, c[0x0][0x514], R5 ;  /* 0x0001450004057a24 */ /* 0x000fc800078e0205 */
[----:B------:R-:W-:Y:S02]  /*6330*/  IMAD.IADD R15, R3, 0x1, R5 ;  /* 0x00000001030f7824 */ /* 0x000fe400078e0205 */
.L_x_24523:
        /* <DEDUP_REMOVED lines=10> */
.L_x_24519:
[----:B------:R-:W-:Y:S05]  /*63e0*/  BSYNC B6 ;  /* 0x0000000000067941 */ /* 0x000fea0003800000 */
.L_x_24518:
        /* <DEDUP_REMOVED lines=232> */
.L_x_24601:
        /* <DEDUP_REMOVED lines=31> */
.L_x_24603:
[----:B------:R-:W-:Y:S05]  /*7460*/  BSYNC B7 ;  /* 0x0000000000077941 */ /* 0x000fea0003800000 */
.L_x_24602:
        /* <DEDUP_REMOVED lines=21> */
[----:B------:R-:W-:Y:S05]  /*75c0*/  CALL.REL.NOINC `($__internal_64_$__cuda_sm20_div_u64) ;  /* 0x000114e000007944 */ /* 0x000fea0003c00000 */
        /* <DEDUP_REMOVED lines=10> */
.L_x_24606:
        /* <DEDUP_REMOVED lines=22> */
.L_x_24607:
[----:B------:R-:W-:Y:S05]  /*77d0*/  BSYNC B0 ;  /* 0x0000000000007941 */ /* 0x000fea0003800000 */
.L_x_24605:
        /* <DEDUP_REMOVED lines=28> */
.L_x_24609:
        /* <DEDUP_REMOVED lines=23> */
.L_x_24610:
[----:B------:R-:W-:Y:S05]  /*7b10*/  BSYNC B0 ;  /* 0x0000000000007941 */ /* 0x000fea0003800000 */
.L_x_24608:
        /* <DEDUP_REMOVED lines=28> */
.L_x_24612:
        /* <DEDUP_REMOVED lines=23> */
.L_x_24613:
[----:B------:R-:W-:Y:S05]  /*7e50*/  BSYNC B0 ;  /* 0x0000000000007941 */ /* 0x000fea0003800000 */
.L_x_24611:
        /* <DEDUP_REMOVED lines=28> */
.L_x_24615:
        /* <DEDUP_REMOVED lines=23> */
.L_x_24616:
[----:B------:R-:W-:Y:S05]  /*8190*/  BSYNC B0 ;  /* 0x0000000000007941 */ /* 0x000fea0003800000 */
.L_x_24614:
        /* <DEDUP_REMOVED lines=28> */
.L_x_24618:
        /* <DEDUP_REMOVED lines=23> */
.L_x_24619:
[----:B------:R-:W-:Y:S05]  /*84d0*/  BSYNC B0 ;  /* 0x0000000000007941 */ /* 0x000fea0003800000 */
.L_x_24617:
        /* <DEDUP_REMOVED lines=28> */
.L_x_24621:
        /* <DEDUP_REMOVED lines=23> */
.L_x_24622:
[----:B------:R-:W-:Y:S05]  /*8810*/  BSYNC B0 ;  /* 0x0000000000007941 */ /* 0x000fea0003800000 */
.L_x_24620:
        /* <DEDUP_REMOVED lines=28> */
.L_x_24624:
        /* <DEDUP_REMOVED lines=23> */
.L_x_24625:
[----:B------:R-:W-:Y:S05]  /*8b50*/  BSYNC B0 ;  /* 0x0000000000007941 */ /* 0x000fea0003800000 */
.L_x_24623:
        /* <DEDUP_REMOVED lines=28> */
.L_x_24627:
        /* <DEDUP_REMOVED lines=23> */
.L_x_24628:
[----:B------:R-:W-:Y:S05]  /*8e90*/  BSYNC B0 ;  /* 0x0000000000007941 */ /* 0x000fea0003800000 */
.L_x_24626:
        /* <DEDUP_REMOVED lines=28> */
.L_x_24630:
        /* <DEDUP_REMOVED lines=23> */
.L_x_24631:
[----:B------:R-:W-:Y:S05]  /*91d0*/  BSYNC B0 ;  /* 0x0000000000007941 */ /* 0x000fea0003800000 */
.L_x_24629:
        /* <DEDUP_REMOVED lines=28> */
.L_x_24633:
        /* <DEDUP_REMOVED lines=23> */
.L_x_24634:
[----:B------:R-:W-:Y:S05]  /*9510*/  BSYNC B0 ;  /* 0x0000000000007941 */ /* 0x000fea0003800000 */
.L_x_24632:
        /* <DEDUP_REMOVED lines=28> */
.L_x_24636:
        /* <DEDUP_REMOVED lines=23> */
.L_x_24637:
[----:B------:R-:W-:Y:S05]  /*9850*/  BSYNC B0 ;  /* 0x0000000000007941 */ /* 0x000fea0003800000 */
.L_x_24635:
        /* <DEDUP_REMOVED lines=28> */
.L_x_24639:
        /* <DEDUP_REMOVED lines=23> */
.L_x_24640:
[----:B------:R-:W-:Y:S05]  /*9b90*/  BSYNC B0 ;  /* 0x0000000000007941 */ /* 0x000fea0003800000 */
.L_x_24638:
        /* <DEDUP_REMOVED lines=28> */
.L_x_24642:
        /* <DEDUP_REMOVED lines=23> */
.L_x_24643:
[----:B------:R-:W-:Y:S05]  /*9ed0*/  BSYNC B0 ;  /* 0x0000000000007941 */ /* 0x000fea0003800000 */
.L_x_24641:
        /* <DEDUP_REMOVED lines=28> */
.L_x_24645:
        /* <DEDUP_REMOVED lines=23> */
.L_x_24646:
[----:B------:R-:W-:Y:S05]  /*a210*/  BSYNC B0 ;  /* 0x0000000000007941 */ /* 0x000fea0003800000 */
.L_x_24644:
        /* <DEDUP_REMOVED lines=28> */
.L_x_24648:
        /* <DEDUP_REMOVED lines=23> */
.L_x_24649:
[----:B------:R-:W-:Y:S05]  /*a550*/  BSYNC B0 ;  /* 0x0000000000007941 */ /* 0x000fea0003800000 */
.L_x_24647:
        /* <DEDUP_REMOVED lines=28> */
.L_x_24651:
        /* <DEDUP_REMOVED lines=23> */
.L_x_24652:
[----:B------:R-:W-:Y:S05]  /*a890*/  BSYNC B0 ;  /* 0x0000000000007941 */ /* 0x000fea0003800000 */
.L_x_24650:
        /* <DEDUP_REMOVED lines=28> */
.L_x_24654:
        /* <DEDUP_REMOVED lines=23> */
.L_x_24655:
[----:B------:R-:W-:Y:S05]  /*abd0*/  BSYNC B0 ;  /* 0x0000000000007941 */ /* 0x000fea0003800000 */
.L_x_24653:
        /* <DEDUP_REMOVED lines=28> */
.L_x_24657:
        /* <DEDUP_REMOVED lines=23> */
.L_x_24658:
[----:B------:R-:W-:Y:S05]  /*af10*/  BSYNC B0 ;  /* 0x0000000000007941 */ /* 0x000fea0003800000 */
.L_x_24656:
        /* <DEDUP_REMOVED lines=28> */
.L_x_24660:
        /* <DEDUP_REMOVED lines=23> */
.L_x_24661:
[----:B------:R-:W-:Y:S05]  /*b250*/  BSYNC B0 ;  /* 0x0000000000007941 */ /* 0x000fea0003800000 */
.L_x_24659:
        /* <DEDUP_REMOVED lines=28> */
.L_x_24663:
        /* <DEDUP_REMOVED lines=23> */
.L_x_24664:
[----:B------:R-:W-:Y:S05]  /*b590*/  BSYNC B0 ;  /* 0x0000000000007941 */ /* 0x000fea0003800000 */
.L_x_24662:
        /* <DEDUP_REMOVED lines=28> */
.L_x_24666:
        /* <DEDUP_REMOVED lines=23> */
.L_x_24667:
[----:B------:R-:W-:Y:S05]  /*b8d0*/  BSYNC B0 ;  /* 0x0000000000007941 */ /* 0x000fea0003800000 */
.L_x_24665:
        /* <DEDUP_REMOVED lines=28> */
.L_x_24669:
        /* <DEDUP_REMOVED lines=23> */
.L_x_24670:
[----:B------:R-:W-:Y:S05]  /*bc10*/  BSYNC B0 ;  /* 0x0000000000007941 */ /* 0x000fea0003800000 */
.L_x_24668:
        /* <DEDUP_REMOVED lines=28> */
.L_x_24672:
        /* <DEDUP_REMOVED lines=23> */
.L_x_24673:
[----:B------:R-:W-:Y:S05]  /*bf50*/  BSYNC B0 ;  /* 0x0000000000007941 */ /* 0x000fea0003800000 */
.L_x_24671:
        /* <DEDUP_REMOVED lines=26> */
.L_x_24675:
        /* <DEDUP_REMOVED lines=22> */
.L_x_24676:
[----:B------:R-:W-:Y:S05]  /*c260*/  BSYNC B0 ;  /* 0x0000000000007941 */ /* 0x000fea0003800000 */
.L_x_24674:
        /* <DEDUP_REMOVED lines=16> */
[----:B------:R-:W-:Y:S05]  /*c370*/  CALL.REL.NOINC `($__internal_65_$__cuda_sm20_rem_u64) ;  /* 0x0000cb8000007944 */ /* 0x000fea0003c00000 */
[----:B------:R-:W-:Y:S01]  /*c380*/  MOV R4, R0 ;  /* 0x0000000000047202 */ /* 0x000fe20000000f00 */
[----:B------:R-:W-:Y:S01]  /*c390*/  IMAD.MOV.U32 R5, RZ, RZ, R3 ;  /* 0x000000ffff057224 */ /* 0x000fe200078e0003 */
[----:B------:R-:W-:Y:S05]  /*c3a0*/  BRA `(.L_x_24679) ;  /* 0x0000012000007947 */ /* 0x000fea0003800000 */
.L_x_24678:
        /* <DEDUP_REMOVED lines=18> */
.L_x_24679:
[----:B------:R-:W-:Y:S05]  /*c4d0*/  BSYNC B0 ;  /* 0x0000000000007941 */ /* 0x000fea0003800000 */
.L_x_24677:
[----:B------:R-:W-:Y:S02]  /*c4e0*/  IMAD R3, R5, c[0x0][0x510], RZ ;  /* 0x0001440005037a24 */ /* 0x000fe400078e02ff */
[----:B------:R-:W-:-:S04]  /*c4f0*/  IMAD.WIDE.U32 R12, R4, c[0x0][0x510], R12 ;  /* 0x00014400040c7a25 */ /* 0x000fc800078e000c */
[----:B------:R-:W-:-:S05]  /*c500*/  IMAD R3, R4, c[0x0][0x514], R3 ;  /* 0x0001450004037a24 */ /* 0x000fca00078e0203 */
[----:B------:R-:W-:Y:S02]  /*c510*/  IADD3 R13, R13, R3, RZ ;  /* 0x000000030d0d7210 */ /* 0x000fe40007ffe0ff */
.L_x_24604:
        /* <DEDUP_REMOVED lines=9> */
.L_x_24600:
[----:B------:R-:W-:Y:S05]  /*c5b0*/  BSYNC B6 ;  /* 0x0000000000067941 */ /* 0x000fea0003800000 */
.L_x_24599:
        /* <DEDUP_REMOVED lines=232> */
.L_x_24682:
        /* <DEDUP_REMOVED lines=31> */
.L_x_24684:
[----:B------:R-:W-:Y:S05]  /*d630*/  BSYNC B7 ;  /* 0x0000000000077941 */ /* 0x000fea0003800000 */
.L_x_24683:
        /* <DEDUP_REMOVED lines=32> */
.L_x_24687:
        /* <DEDUP_REMOVED lines=22> */
.L_x_24688:
[----:B------:R-:W-:Y:S05]  /*d9a0*/  BSYNC B0 ;  /* 0x0000000000007941 */ /* 0x000fea0003800000 */
.L_x_24686:
        /* <DEDUP_REMOVED lines=28> */
.L_x_24690:
        /* <DEDUP_REMOVED lines=23> */
.L_x_24691:
[----:B------:R-:W-:Y:S05]  /*dce0*/  BSYNC B0 ;  /* 0x0000000000007941 */ /* 0x000fea0003800000 */
.L_x_24689:
        /* <DEDUP_REMOVED lines=28> */
.L_x_24693:
        /* <DEDUP_REMOVED lines=23> */
.L_x_24694:
[----:B------:R-:W-:Y:S05]  /*e020*/  BSYNC B0 ;  /* 0x0000000000007941 */ /* 0x000fea0003800000 */
.L_x_24692:
        /* <DEDUP_REMOVED lines=28> */
.L_x_24696:
        /* <DEDUP_REMOVED lines=23> */
.L_x_24697:
[----:B------:R-:W-:Y:S05]  /*e360*/  BSYNC B0 ;  /* 0x0000000000007941 */ /* 0x000fea0003800000 */
.L_x_24695:
        /* <DEDUP_REMOVED lines=28> */
.L_x_24699:
        /* <DEDUP_REMOVED lines=23> */
.L_x_24700:
[----:B------:R-:W-:Y:S05]  /*e6a0*/  BSYNC B0 ;  /* 0x0000000000007941 */ /* 0x000fea0003800000 */
.L_x_24698:
        /* <DEDUP_REMOVED lines=28> */
.L_x_24702:
        /* <DEDUP_REMOVED lines=23> */
.L_x_24703:
[----:B------:R-:W-:Y:S05]  /*e9e0*/  BSYNC B0 ;  /* 0x0000000000007941 */ /* 0x000fea0003800000 */
.L_x_24701:
        /* <DEDUP_REMOVED lines=28> */
.L_x_24705:
        /* <DEDUP_REMOVED lines=23> */
.L_x_24706:
[----:B------:R-:W-:Y:S05]  /*ed20*/  BSYNC B0 ;  /* 0x0000000000007941 */ /* 0x000fea0003800000 */
.L_x_24704:
        /* <DEDUP_REMOVED lines=28> */
.L_x_24708:
        /* <DEDUP_REMOVED lines=23> */
.L_x_24709:
[----:B------:R-:W-:Y:S05]  /*f060*/  BSYNC B0 ;  /* 0x0000000000007941 */ /* 0x000fea0003800000 */
.L_x_24707:
        /* <DEDUP_REMOVED lines=28> */
.L_x_24711:
        /* <DEDUP_REMOVED lines=23> */
.L_x_24712:
[----:B------:R-:W-:Y:S05]  /*f3a0*/  BSYNC B0 ;  /* 0x0000000000007941 */ /* 0x000fea0003800000 */
.L_x_24710:
        /* <DEDUP_REMOVED lines=28> */
.L_x_24714:
        /* <DEDUP_REMOVED lines=23> */
.L_x_24715:
[----:B------:R-:W-:Y:S05]  /*f6e0*/  BSYNC B0 ;  /* 0x0000000000007941 */ /* 0x000fea0003800000 */
.L_x_24713:
        /* <DEDUP_REMOVED lines=28> */
.L_x_24717:
        /* <DEDUP_REMOVED lines=23> */
.L_x_24718:
[----:B------:R-:W-:Y:S05]  /*fa20*/  BSYNC B0 ;  /* 0x0000000000007941 */ /* 0x000fea0003800000 */
.L_x_24716:
        /* <DEDUP_REMOVED lines=28> */
.L_x_24720:
        /* <DEDUP_REMOVED lines=23> */
.L_x_24721:
[----:B------:R-:W-:Y:S05]  /*fd60*/  BSYNC B0 ;  /* 0x0000000000007941 */ /* 0x000fea0003800000 */
.L_x_24719:
        /* <DEDUP_REMOVED lines=28> */
.L_x_24723:
        /* <DEDUP_REMOVED lines=23> */
.L_x_24724:
[----:B------:R-:W-:Y:S05]  /*100a0*/  BSYNC B0 ;  /* 0x0000000000007941 */ /* 0x000fea0003800000 */
.L_x_24722:
        /* <DEDUP_REMOVED lines=28> */
.L_x_24726:
        /* <DEDUP_REMOVED lines=23> */
.L_x_24727:
[----:B------:R-:W-:Y:S05]  /*103e0*/  BSYNC B0 ;  /* 0x0000000000007941 */ /* 0x000fea0003800000 */
.L_x_24725:
        /* <DEDUP_REMOVED lines=28> */
.L_x_24729:
        /* <DEDUP_REMOVED lines=23> */
.L_x_24730:
[----:B------:R-:W-:Y:S05]  /*10720*/  BSYNC B0 ;  /* 0x0000000000007941 */ /* 0x000fea0003800000 */
.L_x_24728:
        /* <DEDUP_REMOVED lines=28> */
.L_x_24732:
        /* <DEDUP_REMOVED lines=23> */
.L_x_24733:
[----:B------:R-:W-:Y:S05]  /*10a60*/  BSYNC B0 ;  /* 0x0000000000007941 */ /* 0x000fea0003800000 */
.L_x_24731:
        /* <DEDUP_REMOVED lines=28> */
.L_x_24735:
        /* <DEDUP_REMOVED lines=23> */
.L_x_24736:
[----:B------:R-:W-:Y:S05]  /*10da0*/  BSYNC B0 ;  /* 0x0000000000007941 */ /* 0x000fea0003800000 */
.L_x_24734:
        /* <DEDUP_REMOVED lines=28> */
.L_x_24738:
        /* <DEDUP_REMOVED lines=23> */
.L_x_24739:
[----:B------:R-:W-:Y:S05]  /*110e0*/  BSYNC B0 ;  /* 0x0000000000007941 */ /* 0x000fea0003800000 */
.L_x_24737:
        /* <DEDUP_REMOVED lines=28> */
.L_x_24741:
        /* <DEDUP_REMOVED lines=23> */
.L_x_24742:
[----:B------:R-:W-:Y:S05]  /*11420*/  BSYNC B0 ;  /* 0x0000000000007941 */ /* 0x000fea0003800000 */
.L_x_24740:
        /* <DEDUP_REMOVED lines=28> */
.L_x_24744:
        /* <DEDUP_REMOVED lines=23> */
.L_x_24745:
[----:B------:R-:W-:Y:S05]  /*11760*/  BSYNC B0 ;  /* 0x0000000000007941 */ /* 0x000fea0003800000 */
.L_x_24743:
        /* <DEDUP_REMOVED lines=28> */
.L_x_24747:
        /* <DEDUP_REMOVED lines=23> */
.L_x_24748:
[----:B------:R-:W-:Y:S05]  /*11aa0*/  BSYNC B0 ;  /* 0x0000000000007941 */ /* 0x000fea0003800000 */
.L_x_24746:
        /* <DEDUP_REMOVED lines=28> */
.L_x_24750:
        /* <DEDUP_REMOVED lines=23> */
.L_x_24751:
[----:B------:R-:W-:Y:S05]  /*11de0*/  BSYNC B0 ;  /* 0x0000000000007941 */ /* 0x000fea0003800000 */
.L_x_24749:
        /* <DEDUP_REMOVED lines=28> */
.L_x_24753:
        /* <DEDUP_REMOVED lines=23> */
.L_x_24754:
[----:B------:R-:W-:Y:S05]  /*12120*/  BSYNC B0 ;  /* 0x0000000000007941 */ /* 0x000fea0003800000 */
.L_x_24752:
        /* <DEDUP_REMOVED lines=26> */
.L_x_24756:
        /* <DEDUP_REMOVED lines=22> */
.L_x_24757:
[----:B------:R-:W-:Y:S05]  /*12430*/  BSYNC B0 ;  /* 0x0000000000007941 */ /* 0x000fea0003800000 */
.L_x_24755:
        /* <DEDUP_REMOVED lines=20> */
.L_x_24759:
        /* <DEDUP_REMOVED lines=18> */
.L_x_24760:
[----:B------:R-:W-:Y:S05]  /*126a0*/  BSYNC B0 ;  /* 0x0000000000007941 */ /* 0x000fea0003800000 */
.L_x_24758:
[----:B------:R-:W-:Y:S02]  /*126b0*/  IMAD R3, R5, c[0x0][0x510], RZ ;  /* 0x0001440005037a24 */ /* 0x000fe400078e02ff */
[----:B------:R-:W-:-:S04]  /*126c0*/  IMAD.WIDE.U32 R12, R4, c[0x0][0x510], R12 ;  /* 0x00014400040c7a25 */ /* 0x000fc800078e000c */
[----:B------:R-:W-:-:S05]  /*126d0*/  IMAD R3, R4, c[0x0][0x514], R3 ;  /* 0x0001450004037a24 */ /* 0x000fca00078e0203 */
[----:B------:R-:W-:Y:S02]  /*126e0*/  IADD3 R13, R13, R3, RZ ;  /* 0x000000030d0d7210 */ /* 0x000fe40007ffe0ff */
.L_x_24685:
        /* <DEDUP_REMOVED lines=9> */
.L_x_24681:
[----:B------:R-:W-:Y:S05]  /*12780*/  BSYNC B6 ;  /* 0x0000000000067941 */ /* 0x000fea0003800000 */
.L_x_24680:
        /* <DEDUP_REMOVED lines=231> */
.L_x_24761:
        /* <DEDUP_REMOVED lines=33> */
.L_x_24763:
[----:B------:R-:W-:Y:S05]  /*13810*/  BSYNC B6 ;  /* 0x0000000000067941 */ /* 0x000fea0003800000 */
.L_x_24762:
        /* <DEDUP_REMOVED lines=32> */
.L_x_24766:
        /* <DEDUP_REMOVED lines=23> */
.L_x_24767:
[----:B------:R-:W-:Y:S05]  /*13b90*/  BSYNC B0 ;  /* 0x0000000000007941 */ /* 0x000fea0003800000 */
.L_x_24765:
        /* <DEDUP_REMOVED lines=28> */
.L_x_24769:
        /* <DEDUP_REMOVED lines=23> */
.L_x_24770:
[----:B------:R-:W-:Y:S05]  /*13ed0*/  BSYNC B0 ;  /* 0x0000000000007941 */ /* 0x000fea0003800000 */
.L_x_24768:
        /* <DEDUP_REMOVED lines=29> */
.L_x_24772:
        /* <DEDUP_REMOVED lines=23> */
.L_x_24773:
[----:B------:R-:W-:Y:S05]  /*14220*/  BSYNC B0 ;  /* 0x0000000000007941 */ /* 0x000fea0003800000 */
.L_x_24771:
        /* <DEDUP_REMOVED lines=29> */
.L_x_24775:
        /* <DEDUP_REMOVED lines=23> */
.L_x_24776:
[----:B------:R-:W-:Y:S05]  /*14570*/  BSYNC B0 ;  /* 0x0000000000007941 */ /* 0x000fea0003800000 */
.L_x_24774:
        /* <DEDUP_REMOVED lines=29> */
.L_x_24778:
        /* <DEDUP_REMOVED lines=23> */
.L_x_24779:
[----:B------:R-:W-:Y:S05]  /*148c0*/  BSYNC B0 ;  /* 0x0000000000007941 */ /* 0x000fea0003800000 */
.L_x_24777:
        /* <DEDUP_REMOVED lines=29> */
.L_x_24781:
        /* <DEDUP_REMOVED lines=23> */
.L_x_24782:
[----:B------:R-:W-:Y:S05]  /*14c10*/  BSYNC B0 ;  /* 0x0000000000007941 */ /* 0x000fea0003800000 */
.L_x_24780:
        /* <DEDUP_REMOVED lines=29> */
.L_x_24784:
        /* <DEDUP_REMOVED lines=23> */
.L_x_24785:
[----:B------:R-:W-:Y:S05]  /*14f60*/  BSYNC B0 ;  /* 0x0000000000007941 */ /* 0x000fea0003800000 */
.L_x_24783:
        /* <DEDUP_REMOVED lines=29> */
.L_x_24787:
        /* <DEDUP_REMOVED lines=23> */
.L_x_24788:
[----:B------:R-:W-:Y:S05]  /*152b0*/  BSYNC B0 ;  /* 0x0000000000007941 */ /* 0x000fea0003800000 */
.L_x_24786:
        /* <DEDUP_REMOVED lines=29> */
.L_x_24790:
        /* <DEDUP_REMOVED lines=23> */
.L_x_24791:
[----:B------:R-:W-:Y:S05]  /*15600*/  BSYNC B0 ;  /* 0x0000000000007941 */ /* 0x000fea0003800000 */
.L_x_24789:
        /* <DEDUP_REMOVED lines=29> */
.L_x_24793:
        /* <DEDUP_REMOVED lines=23> */
.L_x_24794:
[----:B------:R-:W-:Y:S05]  /*15950*/  BSYNC B0 ;  /* 0x0000000000007941 */ /* 0x000fea0003800000 */
.L_x_24792:
        /* <DEDUP_REMOVED lines=29> */
.L_x_24796:
        /* <DEDUP_REMOVED lines=23> */
.L_x_24797:
[----:B------:R-:W-:Y:S05]  /*15ca0*/  BSYNC B0 ;  /* 0x0000000000007941 */ /* 0x000fea0003800000 */
.L_x_24795:
        /* <DEDUP_REMOVED lines=29> */
.L_x_24799:
        /* <DEDUP_REMOVED lines=23> */
.L_x_24800:
[----:B------:R-:W-:Y:S05]  /*15ff0*/  BSYNC B0 ;  /* 0x0000000000007941 */ /* 0x000fea0003800000 */
.L_x_24798:
        /* <DEDUP_REMOVED lines=29> */
.L_x_24802:
        /* <DEDUP_REMOVED lines=23> */
.L_x_24803:
[----:B------:R-:W-:Y:S05]  /*16340*/  BSYNC B0 ;  /* 0x0000000000007941 */ /* 0x000fea0003800000 */
.L_x_24801:
        /* <DEDUP_REMOVED lines=29> */
.L_x_24805:
        /* <DEDUP_REMOVED lines=23> */
.L_x_24806:
[----:B------:R-:W-:Y:S05]  /*16690*/  BSYNC B0 ;  /* 0x0000000000007941 */ /* 0x000fea0003800000 */
.L_x_24804:
        /* <DEDUP_REMOVED lines=29> */
.L_x_24808:
        /* <DEDUP_REMOVED lines=23> */
.L_x_24809:
[----:B------:R-:W-:Y:S05]  /*169e0*/  BSYNC B0 ;  /* 0x0000000000007941 */ /* 0x000fea0003800000 */
.L_x_24807:
        /* <DEDUP_REMOVED lines=29> */
.L_x_24811:
        /* <DEDUP_REMOVED lines=23> */
.L_x_24812:
[----:B------:R-:W-:Y:S05]  /*16d30*/  BSYNC B0 ;  /* 0x0000000000007941 */ /* 0x000fea0003800000 */
.L_x_24810:
        /* <DEDUP_REMOVED lines=29> */
.L_x_24814:
        /* <DEDUP_REMOVED lines=23> */
.L_x_24815:
[----:B------:R-:W-:Y:S05]  /*17080*/  BSYNC B0 ;  /* 0x0000000000007941 */ /* 0x000fea0003800000 */
.L_x_24813:
        /* <DEDUP_REMOVED lines=29> */
.L_x_24817:
        /* <DEDUP_REMOVED lines=23> */
.L_x_24818:
[----:B------:R-:W-:Y:S05]  /*173d0*/  BSYNC B0 ;  /* 0x0000000000007941 */ /* 0x000fea0003800000 */
.L_x_24816:
        /* <DEDUP_REMOVED lines=29> */
.L_x_24820:
        /* <DEDUP_REMOVED lines=23> */
.L_x_24821:
[----:B------:R-:W-:Y:S05]  /*17720*/  BSYNC B0 ;  /* 0x0000000000007941 */ /* 0x000fea0003800000 */
.L_x_24819:
        /* <DEDUP_REMOVED lines=29> */
.L_x_24823:
        /* <DEDUP_REMOVED lines=23> */
.L_x_24824:
[----:B------:R-:W-:Y:S05]  /*17a70*/  BSYNC B0 ;  /* 0x0000000000007941 */ /* 0x000fea0003800000 */
.L_x_24822:
        /* <DEDUP_REMOVED lines=29> */
.L_x_24826:
        /* <DEDUP_REMOVED lines=23> */
.L_x_24827:
[----:B------:R-:W-:Y:S05]  /*17dc0*/  BSYNC B0 ;  /* 0x0000000000007941 */ /* 0x000fea0003800000 */
.L_x_24825:
        /* <DEDUP_REMOVED lines=29> */
.L_x_24829:
        /* <DEDUP_REMOVED lines=23> */
.L_x_24830:
[----:B------:R-:W-:Y:S05]  /*18110*/  BSYNC B0 ;  /* 0x0000000000007941 */ /* 0x000fea0003800000 */
.L_x_24828:
        /* <DEDUP_REMOVED lines=29> */
.L_x_24832:
        /* <DEDUP_REMOVED lines=23> */
.L_x_24833:
[----:B------:R-:W-:Y:S05]  /*18460*/  BSYNC B0 ;  /* 0x0000000000007941 */ /* 0x000fea0003800000 */
.L_x_24831:
        /* <DEDUP_REMOVED lines=27> */
.L_x_24835:
        /* <DEDUP_REMOVED lines=22> */
.L_x_24836:
[----:B------:R-:W-:Y:S05]  /*18780*/  BSYNC B0 ;  /* 0x0000000000007941 */ /* 0x000fea0003800000 */
.L_x_24834:
        /* <DEDUP_REMOVED lines=21> */
.L_x_24838:
        /* <DEDUP_REMOVED lines=18> */
.L_x_24839:
[----:B------:R-:W-:Y:S05]  /*18a00*/  BSYNC B0 ;  /* 0x0000000000007941 */ /* 0x000fea0003800000 */
.L_x_24837:
[----:B------:R-:W-:Y:S02]  /*18a10*/  IMAD R5, R5, c[0x0][0x510], RZ ;  /* 0x0001440005057a24 */ /* 0x000fe400078e02ff */
[----:B------:R-:W-:Y:S02]  /*18a20*/  IMAD.MOV.U32 R3, RZ, RZ, R15 ;  /* 0x000000ffff037224 */ /* 0x000fe400078e000f */
[C---:B------:R-:W-:Y:S02]  /*18a30*/  IMAD R5, R4.reuse, c[0x0][0x514], R5 ;  /* 0x0001450004057a24 */ /* 0x040fe400078e0205 */
[----:B------:R-:W-:-:S05]  /*18a40*/  IMAD.WIDE.U32 R2, R4, c[0x0][0x510], R2 ;  /* 0x0001440004027a25 */ /* 0x000fca00078e0002 */
[----:B------:R-:W-:Y:S02]  /*18a50*/  IADD3 R15, R3, R5, RZ ;  /* 0x00000005030f7210 */ /* 0x000fe40007ffe0ff */
.L_x_24764:
[----:B------:R-:W2:Y:S01]  /*18a60*/  LDG.E.U8 R17, [R16.64] ;  /* 0x0000002410117981 */ /* 0x000ea2000c1e1100 */
[----:B------:R-:W-:-:S04]  /*18a70*/  IADD3 R2, P0, R2, c[0x0][0x518], RZ ;  /* 0x0001460002027a10 */ /* 0x000fc80007f1e0ff */
[----:B------:R-:W-:-:S05]  /*18a80*/  IADD3.X R3, R15, c[0x0][0x51c], RZ, P0, !PT ;  /* 0x000147000f037a10 */ /* 0x000fca00007fe4ff */
[----:B--2---:R-:W-:Y:S01]  /*18a90*/  STG.E.U8 [R2.64], R17 ;  /* 0x0000001102007986 */ /* 0x004fe2000c101124 */
[----:B------:R-:W-:Y:S05]  /*18aa0*/  EXIT ;  /* 0x000000000000794d */ /* 0x000fea0003800000 */
        .weak           $__internal_64_$__cuda_sm20_div_u64
        .type           $__internal_64_$__cuda_sm20_div_u64,@function
        .size           $__internal_64_$__cuda_sm20_div_u64,($__internal_65_$__cuda_sm20_rem_u64 - $__internal_64_$__cuda_sm20_div_u64)
$__internal_64_$__cuda_sm20_div_u64:
        /* <DEDUP_REMOVED lines=68> */
[----:B------:R-:W-:Y:S05]  /*18ef0*/  RET.REL.NODEC R4 `(_ZN2at6native24index_elementwise_kernelILi128ELi4EZNS0_20cuda_take_put_kernelIalZZZZZNS0_10put_kernelERNS_14TensorIteratorERKNS_10TensorBaseEbENKUlvE_clEvENKUlvE0_clEvENKUlvE_clEvENKUlvE0_clEvEUlRalE0_EEvS4_S7_RKT1_EUliE_EEvlSE_) ;  /* 0xfffe710004007950 */ /* 0x000fea0003c3ffff */
        .weak           $__internal_65_$__cuda_sm20_rem_u64
        .type           $__internal_65_$__cuda_sm20_rem_u64,@function
        .size           $__internal_65_$__cuda_sm20_rem_u64,(.L_x_27431 - $__internal_65_$__cuda_sm20_rem_u64)
$__internal_65_$__cuda_sm20_rem_u64:
        /* <DEDUP_REMOVED lines=63> */
[----:B------:R-:W-:Y:S06]  /*192f0*/  RET.REL.NODEC R4 `(_ZN2at6native24index_elementwise_kernelILi128ELi4EZNS0_20cuda_take_put_kernelIalZZZZZNS0_10put_kernelERNS_14TensorIteratorERKNS_10TensorBaseEbENKUlvE_clEvENKUlvE0_clEvENKUlvE_clEvENKUlvE0_clEvEUlRalE0_EEvS4_S7_RKT1_EUliE_EEvlSE_) ;  /* 0xfffe6d0004007950 */ /* 0x000fec0003c3ffff */
.L_x_24840:
        /* <DEDUP_REMOVED lines=16> */
.L_x_27431:


//--------------------- .text._ZN2at6native24index_elementwise_kernelILi128ELi4EZNS0_20cuda_take_put_kernelIalZZZZZNS0_10put_kernelERNS_14TensorIteratorERKNS_10TensorBaseEbENKUlvE_clEvENKUlvE0_clEvENKUlvE_clEvENKUlvE0_clEvEUlRalE_EEvS4_S7_RKT1_EUliE_EEvlSE_ --------------------------
	.section	.text._ZN2at6native24index_elementwise_kernelILi128ELi4EZNS0_20cuda_take_put_kernelIalZZZZZNS0_10put_kernelERNS_14TensorIteratorERKNS_10TensorBaseEbENKUlvE_clEvENKUlvE0_clEvENKUlvE_clEvENKUlvE0_clEvEUlRalE_EEvS4_S7_RKT1_EUliE_EEvlSE_,"ax",@progbits
	.sectioninfo	@"SHI_REGISTERS=27"
	.align	128
        .global         _ZN2at6native24index_elementwise_kernelILi128ELi4EZNS0_20cuda_take_put_kernelIalZZZZZNS0_10put_kernelERNS_14TensorIteratorERKNS_10TensorBaseEbENKUlvE_clEvENKUlvE0_clEvENKUlvE_clEvENKUlvE0_clEvEUlRalE_EEvS4_S7_RKT1_EUliE_EEvlSE_
        .type           _ZN2at6native24index_elementwise_kernelILi128ELi4EZNS0_20cuda_take_put_kernelIalZZZZZNS0_10put_kernelERNS_14TensorIteratorERKNS_10TensorBaseEbENKUlvE_clEvENKUlvE0_clEvENKUlvE_clEvENKUlvE0_clEvEUlRalE_EEvS4_S7_RKT1_EUliE_EEvlSE_,@function
        .size           _ZN2at6native24index_elementwise_kernelILi128ELi4EZNS0_20cuda_take_put_kernelIalZZZZZNS0_10put_kernelERNS_14TensorIteratorERKNS_10TensorBaseEbENKUlvE_clEvENKUlvE0_clEvENKUlvE_clEvENKUlvE0_clEvEUlRalE_EEvS4_S7_RKT1_EUliE_EEvlSE_,(.L_x_27433 - _ZN2at6native24index_elementwise_kernelILi128ELi4EZNS0_20cuda_take_put_kernelIalZZZZZNS0_10put_kernelERNS_14TensorIteratorERKNS_10TensorBaseEbENKUlvE_clEvENKUlvE0_clEvENKUlvE_clEvENKUlvE0_clEvEUlRalE_EEvS4_S7_RKT1_EUliE_EEvlSE_)
        .other          _ZN2at6native24index_elementwise_kernelILi128ELi4EZNS0_20cuda_take_put_kernelIalZZZZZNS0_10put_kernelERNS_14TensorIteratorERKNS_10TensorBaseEbENKUlvE_clEvENKUlvE0_clEvENKUlvE_clEvENKUlvE0_clEvEUlRalE_EEvS4_S7_RKT1_EUliE_EEvlSE_,@"STO_CUDA_ENTRY STV_DEFAULT"
_ZN2at6native24index_elementwise_kernelILi128ELi4EZNS0_20cuda_take_put_kernelIalZZZZZNS0_10put_kernelERNS_14TensorIteratorERKNS_10TensorBaseEbENKUlvE_clEvENKUlvE0_clEvENKUlvE_clEvENKUlvE0_clEvEUlRalE_EEvS4_S7_RKT1_EUliE_EEvlSE_:
.text._ZN2at6native24index_elementwise_kernelILi128ELi4EZNS0_20cuda_take_put_kernelIalZZZZZNS0_10put_kernelERNS_14TensorIteratorERKNS_10TensorBaseEbENKUlvE_clEvENKUlvE0_clEvENKUlvE_clEvENKUlvE0_clEvEUlRalE_EEvS4_S7_RKT1_EUliE_EEvlSE_:
        /* <DEDUP_REMOVED lines=238> */
.L_x_24843:
        /* <DEDUP_REMOVED lines=33> */
.L_x_24845:
[----:B------:R-:W-:Y:S05]  /*10f0*/  BSYNC B7 ;  /* 0x0000000000077941 */ /* 0x000fea0003800000 */
.L_x_24844:
        /* <DEDUP_REMOVED lines=24> */
[----:B------:R-:W-:Y:S05]  /*1280*/  CALL.REL.NOINC `($__internal_66_$__cuda_sm20_div_u64) ;  /* 0x0001833000007944 */ /* 0x000fea0003c00000 */
        /* <DEDUP_REMOVED lines=10> */
.L_x_24848:
        /* <DEDUP_REMOVED lines=23> */
.L_x_24849:
[----:B------:R-:W-:Y:S05]  /*14a0*/  BSYNC B0 ;  /* 0x0000000000007941 */ /* 0x000fea0003800000 */
.L_x_24847:
        /* <DEDUP_REMOVED lines=17> */
[----:B------:R-:W-:Y:S05]  /*15c0*/  CALL.REL.NOINC `($__internal_66_$__cuda_sm20_div_u64) ;  /* 0x00017ff000007944 */ /* 0x000fea0003c00000 */
        /* <DEDUP_REMOVED lines=11> */
.L_x_24851:
        /* <DEDUP_REMOVED lines=23> */
.L_x_24852:
[----:B------:R-:W-:Y:S05]  /*17f0*/  BSYNC B0 ;  /* 0x0000000000007941 */ /* 0x000fea0003800000 */
.L_x_24850:
        /* <DEDUP_REMOVED lines=19> */
[----:B------:R-:W-:Y:S05]  /*1930*/  CALL.REL.NOINC `($__internal_66_$__cuda_sm20_div_u64) ;  /* 0x00017c8000007944 */ /* 0x000fea0003c00000 */
        /* <DEDUP_REMOVED lines=11> */
.L_x_24854:
        /* <DEDUP_REMOVED lines=23> */
.L_x_24855:
[----:B------:R-:W-:Y:S05]  /*1b60*/  BSYNC B0 ;  /* 0x0000000000007941 */ /* 0x000fea0003800000 */
.L_x_24853:
        /* <DEDUP_REMOVED lines=31> */
.L_x_24857:
        /* <DEDUP_REMOVED lines=23> */
.L_x_24858:
[----:B------:R-:W-:Y:S05]  /*1ed0*/  BSYNC B0 ;  /* 0x0000000000007941 */ /* 0x000fea0003800000 */
.L_x_24856:
        /* <DEDUP_REMOVED lines=31> */
.L_x_24860:
        /* <DEDUP_REMOVED lines=23> */
.L_x_24861:
[----:B------:R-:W-:Y:S05]  /*2240*/  BSYNC B0 ;  /* 0x0000000000007941 */ /* 0x000fea0003800000 */
.L_x_24859:
        /* <DEDUP_REMOVED lines=31> */
.L_x_24863:
        /* <DEDUP_REMOVED lines=23> */
.L_x_24864:
[----:B------:R-:W-:Y:S05]  /*25b0*/  BSYNC B0 ;  /* 0x0000000000007941 */ /* 0x000fea0003800000 */
.L_x_24862:
        /* <DEDUP_REMOVED lines=31> */
.L_x_24866:
        /* <DEDUP_REMOVED lines=23> */
.L_x_24867:
[----:B------:R-:W-:Y:S05]  /*2920*/  BSYNC B0 ;  /* 0x0000000000007941 */ /* 0x000fea0003800000 */
.L_x_24865:
        /* <DEDUP_REMOVED lines=31> */
.L_x_24869:
        /* <DEDUP_REMOVED lines=23> */
.L_x_24870:
[----:B------:R-:W-:Y:S05]  /*2c90*/  BSYNC B0 ;  /* 0x0000000000007941 */ /* 0x000fea0003800000 */
.L_x_24868:
        /* <DEDUP_REMOVED lines=31> */
.L_x_24872:
        /* <DEDUP_REMOVED lines=23> */
.L_x_24873:
[----:B------:R-:W-:Y:S05]  /*3000*/  BSYNC B0 ;  /* 0x0000000000007941 */ /* 0x000fea0003800000 */
.L_x_24871:
        /* <DEDUP_REMOVED lines=31> */
.L_x_24875:
        /* <DEDUP_REMOVED lines=23> */
.L_x_24876:
[----:B------:R-:W-:Y:S05]  /*3370*/  BSYNC B0 ;  /* 0x0000000000007941 */ /* 0x000fea0003800000 */
.L_x_24874:
        /* <DEDUP_REMOVED lines=31> */
.L_x_24878:
        /* <DEDUP_REMOVED lines=23> */
.L_x_24879:
[----:B------:R-:W-:Y:S05]  /*36e0*/  BSYNC B0 ;  /* 0x0000000000007941 */ /* 0x000fea0003800000 */
.L_x_24877:
        /* <DEDUP_REMOVED lines=31> */
.L_x_24881:
        /* <DEDUP_REMOVED lines=23> */
.L_x_24882:
[----:B------:R-:W-:Y:S05]  /*3a50*/  BSYNC B0 ;  /* 0x0000000000007941 */ /* 0x000fea0003800000 */
.L_x_24880:
        /* <DEDUP_REMOVED lines=31> */
.L_x_24884:
        /* <DEDUP_REMOVED lines=23> */
.L_x_24885:
[----:B------:R-:W-:Y:S05]  /*3dc0*/  BSYNC B0 ;  /* 0x0000000000007941 */ /* 0x000fea0003800000 */
.L_x_24883:
        /* <DEDUP_REMOVED lines=31> */
.L_x_24887:
        /* <DEDUP_REMOVED lines=23> */
.L_x_24888:
[----:B------:R-:W-:Y:S05]  /*4130*/  BSYNC B0 ;  /* 0x0000000000007941 */ /* 0x000fea0003800000 */
.L_x_24886:
        /* <DEDUP_REMOVED lines=31> */
.L_x_24890:
        /* <DEDUP_REMOVED lines=23> */
.L_x_24891:
[----:B------:R-:W-:Y:S05]  /*44a0*/  BSYNC B0 ;  /* 0x0000000000007941 */ /* 0x000fea0003800000 */
.L_x_24889:
        /* <DEDUP_REMOVED lines=31> */
.L_x_24893:
        /* <DEDUP_REMOVED lines=23> */
.L_x_24894:
[----:B------:R-:W-:Y:S05]  /*4810*/  BSYNC B0 ;  /* 0x0000000000007941 */ /* 0x000fea0003800000 */
.L_x_24892:
        /* <DEDUP_REMOVED lines=31> */
.L_x_24896:
        /* <DEDUP_REMOVED lines=23> */
.L_x_24897:
[----:B------:R-:W-:Y:S05]  /*4b80*/  BSYNC B0 ;  /* 0x0000000000007941 */ /* 0x000fea0003800000 */
.L_x_24895:
        /* <DEDUP_REMOVED lines=31> */
.L_x_24899:
        /* <DEDUP_REMOVED lines=23> */
.L_x_24900:
[----:B------:R-:W-:Y:S05]  /*4ef0*/  BSYNC B0 ;  /* 0x0000000000007941 */ /* 0x000fea0003800000 */
.L_x_24898:
        /* <DEDUP_REMOVED lines=31> */
.L_x_24902:
        /* <DEDUP_REMOVED lines=23> */
.L_x_24903:
[----:B------:R-:W-:Y:S05]  /*5260*/  BSYNC B0 ;  /* 0x0000000000007941 */ /* 0x000fea0003800000 */
.L_x_24901:
        /* <DEDUP_REMOVED lines=31> */
.L_x_24905:
        /* <DEDUP_REMOVED lines=23> */
.L_x_24906:
[----:B------:R-:W-:Y:S05]  /*55d0*/  BSYNC B0 ;  /* 0x0000000000007941 */ /* 0x000fea0003800000 */
.L_x_24904:
        /* <DEDUP_REMOVED lines=31> */
.L_x_24908:
        /* <DEDUP_REMOVED lines=23> */
.L_x_24909:
[----:B------:R-:W-:Y:S05]  /*5940*/  BSYNC B0 ;  /* 0x0000000000007941 */ /* 0x000fea0003800000 */
.L_x_24907:
        /* <DEDUP_REMOVED lines=31> */
.L_x_24911:
        /* <DEDUP_REMOVED lines=23> */
.L_x_24912:
[----:B------:R-:W-:Y:S05]  /*5cb0*/  BSYNC B0 ;  /* 0x0000000000007941 */ /* 0x000fea0003800000 */
.L_x_24910:
        /* <DEDUP_REMOVED lines=31> */
.L_x_24914:
        /* <DEDUP_REMOVED lines=23> */
.L_x_24915:
[----:B------:R-:W-:Y:S05]  /*6020*/  BSYNC B0 ;  /* 0x0000000000007941 */ /* 0x000fea0003800000 */
.L_x_24913:
        /* <DEDUP_REMOVED lines=30> */
.L_x_24917:
        /* <DEDUP_REMOVED lines=22> */
.L_x_24918:
[----:B------:R-:W-:Y:S05]  /*6370*/  BSYNC B0 ;  /* 0x0000000000007941 */ /* 0x000fea0003800000 */
.L_x_24916:
        /* <DEDUP_REMOVED lines=19> */
[----:B------:R-:W-:Y:S05]  /*64b0*/  CALL.REL.NOINC `($__internal_67_$__cuda_sm20_rem_u64) ;  /* 0x0001356000007944 */ /* 0x000fea0003c00000 */
[----:B------:R-:W-:Y:S01]  /*64c0*/  MOV R2, R0 ;  /* 0x0000000000027202 */ /* 0x000fe20000000f00 */
[----:B------:R-:W-:Y:S01]  /*64d0*/  IMAD.MOV.U32 R3, RZ, RZ, R5 ;  /* 0x000000ffff037224 */ /* 0x000fe200078e0005 */
[----:B------:R-:W-:Y:S05]  /*64e0*/  BRA `(.L_x_24921) ;  /* 0x0000012000007947 */ /* 0x000fea0003800000 */
.L_x_24920:
        /* <DEDUP_REMOVED lines=18> */
.L_x_24921:
[----:B------:R-:W-:Y:S05]  /*6610*/  BSYNC B0 ;  /* 0x0000000000007941 */ /* 0x000fea0003800000 */
.L_x_24919:
[----:B------:R-:W-:Y:S01]  /*6620*/  MOV R4, R18 ;  /* 0x0000001200047202 */ /* 0x000fe20000000f00 */
[----:B------:R-:W-:Y:S02]  /*6630*/  IMAD R3, R3, c[0x0][0x510], RZ ;  /* 0x0001440003037a24 */ /* 0x000fe400078e02ff */
[----:B------:R-:W-:Y:S02]  /*6640*/  IMAD.MOV.U32 R5, RZ, RZ, R16 ;  /* 0x000000ffff057224 */ /* 0x000fe400078e0010 */
[C---:B------:R-:W-:Y:S02]  /*6650*/  IMAD R3, R2.reuse, c[0x0][0x514], R3 ;  /* 0x0001450002037a24 */ /* 0x040fe400078e0203 */
[----:B------:R-:W-:-:S04]  /*6660*/  IMAD.WIDE.U32 R4, R2, c[0x0][0x510], R4 ;  /* 0x0001440002047a25 */ /* 0x000fc800078e0004 */
[----:B------:R-:W-:Y:S01]  /*6670*/  IMAD.MOV.U32 R18, RZ, RZ, R4 ;  /* 0x000000ffff127224 */ /* 0x000fe200078e0004 */
[----:B------:R-:W-:-:S04]  /*6680*/  IADD3 R16, R5, R3, RZ ;  /* 0x0000000305107210 */ /* 0x000fc80007ffe0ff */
.L_x_24846:
        /* <DEDUP_REMOVED lines=10> */
[----:B------:R-:W-:Y:S02]  /*6730*/  SHF.L.U32 R6, R0, R7, RZ ;  /* 0x0000000700067219 */ /* 0x000fe400000006ff */
.L_x_24923:
[----:B-----5:R-:W-:Y:S01]  /*6740*/  SHF.R.U32.HI R0, RZ, R7, R4 ;  /* 0x00000007ff007219 */ /* 0x020fe20000011604 */
[----:B------:R-:W-:Y:S04]  /*6750*/  YIELD ;  /* 0x0000000000007946 */ /* 0x000fe80003800000 */
[----:B------:R-:W-:-:S05]  /*6760*/  IMAD.IADD R0, R23, 0x1, R0 ;  /* 0x0000000117007824 */ /* 0x000fca00078e0200 */
[----:B------:R-:W-:-:S04]  /*6770*/  LOP3.LUT R0, R0, 0xff, RZ, 0xc0, !PT ;  /* 0x000000ff00007812 */ /* 0x000fc800078ec0ff */
[----:B------:R-:W-:-:S04]  /*6780*/  SHF.L.U32 R5, R0, R7, RZ ;  /* 0x0000000700057219 */ /* 0x000fc800000006ff */
[----:B------:R-:W-:-:S06]  /*6790*/  LOP3.LUT R5, R5, R4, R6, 0xf4, !PT ;  /* 0x0000000405057212 */ /* 0x000fcc00078ef406 */
[----:B------:R-:W2:Y:S02]  /*67a0*/  ATOMG.E.CAS.STRONG.GPU PT, R5, [R2], R4, R5 ;  /* 0x00000004020573a9 */ /* 0x000ea400001ee105 */
[-C--:B--2---:R-:W-:Y:S02]  /*67b0*/  ISETP.NE.AND P0, PT, R4, R5.reuse, PT ;  /* 0x000000050400720c */ /* 0x084fe40003f05270 */
[----:B------:R-:W-:-:S11]  /*67c0*/  MOV R4, R5 ;  /* 0x0000000500047202 */ /* 0x000fd60000000f00 */
[----:B------:R-:W-:Y:S05]  /*67d0*/  @P0 BRA `(.L_x_24923) ;  /* 0xffffff6000000947 */ /* 0x000fea000383ffff */
[----:B------:R-:W-:Y:S05]  /*67e0*/  BSYNC B0 ;  /* 0x0000000000007941 */ /* 0x000fea0003800000 */
.L_x_24922:
[----:B------:R-:W-:Y:S02]  /*67f0*/  IMAD R17, R24, 0x200, R19 ;  /* 0x0000020018117824 */ /* 0x000fe400078e0213 */
[----:B0-----:R-:W-:-:S03]  /*6800*/  IMAD.MOV.U32 R3, RZ, RZ, RZ ;  /* 0x000000ffff037224 */ /* 0x001fc600078e00ff */
[----:B------:R-:W-:-:S04]  /*6810*/  IADD3 R17, R17, 0x80, RZ ;  /* 0x0000008011117810 */ /* 0x000fc80007ffe0ff */
[----:B------:R-:W-:Y:S02]  /*6820*/  MOV R2, R17 ;  /* 0x0000001100027202 */ /* 0x000fe40000000f00 */
.L_x_24842:
[----:B------:R-:W-:Y:S05]  /*6830*/  BSYNC B6 ;  /* 0x0000000000067941 */ /* 0x000fea0003800000 */
.L_x_24841:
        /* <DEDUP_REMOVED lines=231> */
.L_x_24926:
        /* <DEDUP_REMOVED lines=33> */
.L_x_24928:
[----:B------:R-:W-:Y:S05]  /*78c0*/  BSYNC B7 ;  /* 0x0000000000077941 */ /* 0x000fea0003800000 */
.L_x_24927:
        /* <DEDUP_REMOVED lines=24> */
[----:B------:R-:W-:Y:S05]  /*7a50*/  CALL.REL.NOINC `($__internal_66_$__cuda_sm20_div_u64) ;  /* 0x00011b6000007944 */ /* 0x000fea0003c00000 */
        /* <DEDUP_REMOVED lines=10> */
.L_x_24931:
        /* <DEDUP_REMOVED lines=23> */
.L_x_24932:
[----:B------:R-:W-:Y:S05]  /*7c70*/  BSYNC B0 ;  /* 0x0000000000007941 */ /* 0x000fea0003800000 */
.L_x_24930:
        /* <DEDUP_REMOVED lines=28> */
.L_x_24934:
        /* <DEDUP_REMOVED lines=23> */
.L_x_24935:
[----:B------:R-:W-:Y:S05]  /*7fb0*/  BSYNC B0 ;  /* 0x0000000000007941 */ /* 0x000fea0003800000 */
.L_x_24933:
        /* <DEDUP_REMOVED lines=29> */
.L_x_24937:
        /* <DEDUP_REMOVED lines=23> */
.L_x_24938:
[----:B------:R-:W-:Y:S05]  /*8300*/  BSYNC B0 ;  /* 0x0000000000007941 */ /* 0x000fea0003800000 */
.L_x_24936:
        /* <DEDUP_REMOVED lines=29> */
.L_x_24940:
        /* <DEDUP_REMOVED lines=23> */
.L_x_24941:
[----:B------:R-:W-:Y:S05]  /*8650*/  BSYNC B0 ;  /* 0x0000000000007941 */ /* 0x000fea0003800000 */
.L_x_24939:
        /* <DEDUP_REMOVED lines=29> */
.L_x_24943:
        /* <DEDUP_REMOVED lines=23> */
.L_x_24944:
[----:B------:R-:W-:Y:S05]  /*89a0*/  BSYNC B0 ;  /* 0x0000000000007941 */ /* 0x000fea0003800000 */
.L_x_24942:
        /* <DEDUP_REMOVED lines=29> */
.L_x_24946:
        /* <DEDUP_REMOVED lines=23> */
.L_x_24947:
[----:B------:R-:W-:Y:S05]  /*8cf0*/  BSYNC B0 ;  /* 0x0000000000007941 */ /* 0x000fea0003800000 */
.L_x_24945:
        /* <DEDUP_REMOVED lines=29> */
.L_x_24949:
        /* <DEDUP_REMOVED lines=23> */
.L_x_24950:
[----:B------:R-:W-:Y:S05]  /*9040*/  BSYNC B0 ;  /* 0x0000000000007941 */ /* 0x000fea0003800000 */
.L_x_24948:
        /* <DEDUP_REMOVED lines=29> */
.L_x_24952:
        /* <DEDUP_REMOVED lines=23> */
.L_x_24953:
[----:B------:R-:W-:Y:S05]  /*9390*/  BSYNC B0 ;  /* 0x0000000000007941 */ /* 0x000fea0003800000 */
.L_x_24951:
        /* <DEDUP_REMOVED lines=29> */
.L_x_24955:
        /* <DEDUP_REMOVED lines=23> */
.L_x_24956:
[----:B------:R-:W-:Y:S05]  /*96e0*/  BSYNC B0 ;  /* 0x0000000000007941 */ /* 0x000fea0003800000 */
.L_x_24954:
        /* <DEDUP_REMOVED lines=29> */
.L_x_24958:
        /* <DEDUP_REMOVED lines=23> */
.L_x_24959:
[----:B------:R-:W-:Y:S05]  /*9a30*/  BSYNC B0 ;  /* 0x0000000000007941 */ /* 0x000fea0003800000 */
.L_x_24957:
        /* <DEDUP_REMOVED lines=29> */
.L_x_24961:
        /* <DEDUP_REMOVED lines=23> */
.L_x_24962:
[----:B------:R-:W-:Y:S05]  /*9d80*/  BSYNC B0 ;  /* 0x0000000000007941 */ /* 0x000fea0003800000 */
.L_x_24960:
        /* <DEDUP_REMOVED lines=29> */
.L_x_24964:
        /* <DEDUP_REMOVED lines=23> */
.L_x_24965:
[----:B------:R-:W-:Y:S05]  /*a0d0*/  BSYNC B0 ;  /* 0x0000000000007941 */ /* 0x000fea0003800000 */
.L_x_24963:
        /* <DEDUP_REMOVED lines=29> */
.L_x_24967:
        /* <DEDUP_REMOVED lines=23> */
.L_x_24968:
[----:B------:R-:W-:Y:S05]  /*a420*/  BSYNC B0 ;  /* 0x0000000000007941 */ /* 0x000fea0003800000 */
.L_x_24966:
        /* <DEDUP_REMOVED lines=29> */
.L_x_24970:
        /* <DEDUP_REMOVED lines=23> */
.L_x_24971:
[----:B------:R-:W-:Y:S05]  /*a770*/  BSYNC B0 ;  /* 0x0000000000007941 */ /* 0x000fea0003800000 */
.L_x_24969:
        /* <DEDUP_REMOVED lines=29> */
.L_x_24973:
        /* <DEDUP_REMOVED lines=23> */
.L_x_24974:
[----:B------:R-:W-:Y:S05]  /*aac0*/  BSYNC B0 ;  /* 0x0000000000007941 */ /* 0x000fea0003800000 */
.L_x_24972:
        /* <DEDUP_REMOVED lines=29> */
.L_x_24976:
        /* <DEDUP_REMOVED lines=23> */
.L_x_24977:
[----:B------:R-:W-:Y:S05]  /*ae10*/  BSYNC B0 ;  /* 0x0000000000007941 */ /* 0x000fea0003800000 */
.L_x_24975:
        /* <DEDUP_REMOVED lines=29> */
.L_x_24979:
        /* <DEDUP_REMOVED lines=23> */
.L_x_24980:
[----:B------:R-:W-:Y:S05]  /*b160*/  BSYNC B0 ;  /* 0x0000000000007941 */ /* 0x000fea0003800000 */
.L_x_24978:
        /* <DEDUP_REMOVED lines=29> */
.L_x_24982:
        /* <DEDUP_REMOVED lines=23> */
.L_x_24983:
[----:B------:R-:W-:Y:S05]  /*b4b0*/  BSYNC B0 ;  /* 0x0000000000007941 */ /* 0x000fea0003800000 */
.L_x_24981:
        /* <DEDUP_REMOVED lines=29> */
.L_x_24985:
        /* <DEDUP_REMOVED lines=23> */
.L_x_24986:
[----:B------:R-:W-:Y:S05]  /*b800*/  BSYNC B0 ;  /* 0x0000000000007941 */ /* 0x000fea0003800000 */
.L_x_24984:
        /* <DEDUP_REMOVED lines=29> */
.L_x_24988:
        /* <DEDUP_REMOVED lines=23> */
.L_x_24989:
[----:B------:R-:W-:Y:S05]  /*bb50*/  BSYNC B0 ;  /* 0x0000000000007941 */ /* 0x000fea0003800000 */
.L_x_24987:
        /* <DEDUP_REMOVED lines=29> */
.L_x_24991:
        /* <DEDUP_REMOVED lines=23> */
.L_x_24992:
[----:B------:R-:W-:Y:S05]  /*bea0*/  BSYNC B0 ;  /* 0x0000000000007941 */ /* 0x000fea0003800000 */
.L_x_24990:
        /* <DEDUP_REMOVED lines=29> */
.L_x_24994:
        /* <DEDUP_REMOVED lines=23> */
.L_x_24995:
[----:B------:R-:W-:Y:S05]  /*c1f0*/  BSYNC B0 ;  /* 0x0000000000007941 */ /* 0x000fea0003800000 */
.L_x_24993:
        /* <DEDUP_REMOVED lines=29> */
.L_x_24997:
        /* <DEDUP_REMOVED lines=23> */
.L_x_24998:
[----:B------:R-:W-:Y:S05]  /*c540*/  BSYNC B0 ;  /* 0x0000000000007941 */ /* 0x000fea0003800000 */
.L_x_24996:
        /* <DEDUP_REMOVED lines=27> */
.L_x_25000:
        /* <DEDUP_REMOVED lines=22> */
.L_x_25001:
[----:B------:R-:W-:Y:S05]  /*c860*/  BSYNC B0 ;  /* 0x0000000000007941 */ /* 0x000fea0003800000 */
.L_x_24999:
        /* <DEDUP_REMOVED lines=21> */
.L_x_25003:
        /* <DEDUP_REMOVED lines=18> */
.L_x_25004:
[----:B------:R-:W-:Y:S05]  /*cae0*/  BSYNC B0 ;  /* 0x0000000000007941 */ /* 0x000fea0003800000 */
.L_x_25002:
[----:B------:R-:W-:Y:S01]  /*caf0*/  MOV R19, R16 ;  /* 0x0000001000137202 */ /* 0x000fe20000000f00 */
[----:B------:R-:W-:-:S04]  /*cb00*/  IMAD R3, R3, c[0x0][0x510], RZ ;  /* 0x0001440003037a24 */ /* 0x000fc800078e02ff */
[----:B------:R-:W-:-:S04]  /*cb10*/  IMAD.WIDE.U32 R18, R2, c[0x0][0x510], R18 ;  /* 0x0001440002127a25 */ /* 0x000fc800078e0012 */
[----:B------:R-:W-:-:S04]  /*cb20*/  IMAD R3, R2, c[0x0][0x514], R3 ;  /* 0x0001450002037a24 */ /* 0x000fc800078e0203 */
[----:B------:R-:W-:Y:S02]  /*cb30*/  IMAD.IADD R16, R19, 0x1, R3 ;  /* 0x0000000113107824 */ /* 0x000fe400078e0203 */
.L_x_24929:
        /* <DEDUP_REMOVED lines=11> */
.L_x_25006:
        /* <DEDUP_REMOVED lines=11> */
.L_x_25005:
[----:B------:R-:W-:Y:S01]  /*cca0*/  IADD3 R17, R17, 0x80, RZ ;  /* 0x0000008011117810 */ /* 0x000fe20007ffe0ff */
[----:B------:R-:W-:-:S04]  /*ccb0*/  HFMA2.MMA R3, -RZ, RZ, 0, 0 ;  /* 0x00000000ff037435 */ /* 0x000fc800000001ff */
[----:B------:R-:W-:Y:S02]  /*ccc0*/  IMAD.MOV.U32 R2, RZ, RZ, R17 ;  /* 0x000000ffff027224 */ /* 0x000fe400078e0011 */
.L_x_24925:
[----:B------:R-:W-:Y:S05]  /*ccd0*/  BSYNC B6 ;  /* 0x0000000000067941 */ /* 0x000fea0003800000 */
.L_x_24924:
        /* <DEDUP_REMOVED lines=231> */
.L_x_25009:
        /* <DEDUP_REMOVED lines=33> */
.L_x_25011:
[----:B------:R-:W-:Y:S05]  /*dd60*/  BSYNC B7 ;  /* 0x0000000000077941 */ /* 0x000fea0003800000 */
.L_x_25010:
        /* <DEDUP_REMOVED lines=35> */
.L_x_25014:
        /* <DEDUP_REMOVED lines=23> */
.L_x_25015:
[----:B------:R-:W-:Y:S05]  /*e110*/  BSYNC B0 ;  /* 0x0000000000007941 */ /* 0x000fea0003800000 */
.L_x_25013:
        /* <DEDUP_REMOVED lines=28> */
.L_x_25017:
        /* <DEDUP_REMOVED lines=23> */
.L_x_25018:
[----:B------:R-:W-:Y:S05]  /*e450*/  BSYNC B0 ;  /* 0x0000000000007941 */ /* 0x000fea0003800000 */
.L_x_25016:
        /* <DEDUP_REMOVED lines=29> */
.L_x_25020:
        /* <DEDUP_REMOVED lines=23> */
.L_x_25021:
[----:B------:R-:W-:Y:S05]  /*e7a0*/  BSYNC B0 ;  /* 0x0000000000007941 */ /* 0x000fea0003800000 */
.L_x_25019:
        /* <DEDUP_REMOVED lines=29> */
.L_x_25023:
        /* <DEDUP_REMOVED lines=23> */
.L_x_25024:
[----:B------:R-:W-:Y:S05]  /*eaf0*/  BSYNC B0 ;  /* 0x0000000000007941 */ /* 0x000fea0003800000 */
.L_x_25022:
        /* <DEDUP_REMOVED lines=29> */
.L_x_25026:
        /* <DEDUP_REMOVED lines=23> */
.L_x_25027:
[----:B------:R-:W-:Y:S05]  /*ee40*/  BSYNC B0 ;  /* 0x0000000000007941 */ /* 0x000fea0003800000 */
.L_x_25025:
        /* <DEDUP_REMOVED lines=29> */
.L_x_25029:
        /* <DEDUP_REMOVED lines=23> */
.L_x_25030:
[----:B------:R-:W-:Y:S05]  /*f190*/  BSYNC B0 ;  /* 0x0000000000007941 */ /* 0x000fea0003800000 */
.L_x_25028:
        /* <DEDUP_REMOVED lines=29> */
.L_x_25032:
        /* <DEDUP_REMOVED lines=23> */
.L_x_25033:
[----:B------:R-:W-:Y:S05]  /*f4e0*/  BSYNC B0 ;  /* 0x0000000000007941 */ /* 0x000fea0003800000 */
.L_x_25031:
        /* <DEDUP_REMOVED lines=29> */
.L_x_25035:
        /* <DEDUP_REMOVED lines=23> */
.L_x_25036:
[----:B------:R-:W-:Y:S05]  /*f830*/  BSYNC B0 ;  /* 0x0000000000007941 */ /* 0x000fea0003800000 */
.L_x_25034:
        /* <DEDUP_REMOVED lines=29> */
.L_x_25038:
        /* <DEDUP_REMOVED lines=23> */
.L_x_25039:
[----:B------:R-:W-:Y:S05]  /*fb80*/  BSYNC B0 ;  /* 0x0000000000007941 */ /* 0x000fea0003800000 */
.L_x_25037:
        /* <DEDUP_REMOVED lines=29> */
.L_x_25041:
        /* <DEDUP_REMOVED lines=23> */
.L_x_25042:
[----:B------:R-:W-:Y:S05]  /*fed0*/  BSYNC B0 ;  /* 0x0000000000007941 */ /* 0x000fea0003800000 */
.L_x_25040:
        /* <DEDUP_REMOVED lines=29> */
.L_x_25044:
        /* <DEDUP_REMOVED lines=23> */
.L_x_25045:
[----:B------:R-:W-:Y:S05]  /*10220*/  BSYNC B0 ;  /* 0x0000000000007941 */ /* 0x000fea0003800000 */
.L_x_25043:
        /* <DEDUP_REMOVED lines=29> */
.L_x_25047:
        /* <DEDUP_REMOVED lines=23> */
.L_x_25048:
[----:B------:R-:W-:Y:S05]  /*10570*/  BSYNC B0 ;  /* 0x0000000000007941 */ /* 0x000fea0003800000 */
.L_x_25046:
        /* <DEDUP_REMOVED lines=29> */
.L_x_25050:
        /* <DEDUP_REMOVED lines=23> */
.L_x_25051:
[----:B------:R-:W-:Y:S05]  /*108c0*/  BSYNC B0 ;  /* 0x0000000000007941 */ /* 0x000fea0003800000 */
.L_x_25049:
        /* <DEDUP_REMOVED lines=29> */
.L_x_25053:
        /* <DEDUP_REMOVED lines=23> */
.L_x_25054:
[----:B------:R-:W-:Y:S05]  /*10c10*/  BSYNC B0 ;  /* 0x0000000000007941 */ /* 0x000fea0003800000 */
.L_x_25052:
        /* <DEDUP_REMOVED lines=29> */
.L_x_25056:
        /* <DEDUP_REMOVED lines=23> */
.L_x_25057:
[----:B------:R-:W-:Y:S05]  /*10f60*/  BSYNC B0 ;  /* 0x0000000000007941 */ /* 0x000fea0003800000 */
.L_x_25055:
        /* <DEDUP_REMOVED lines=29> */
.L_x_25059:
        /* <DEDUP_REMOVED lines=23> */
.L_x_25060:
[----:B------:R-:W-:Y:S05]  /*112b0*/  BSYNC B0 ;  /* 0x0000000000007941 */ /* 0x000fea0003800000 */
.L_x_25058:
        /* <DEDUP_REMOVED lines=29> */
.L_x_25062:
        /* <DEDUP_REMOVED lines=23> */
.L_x_25063:
[----:B------:R-:W-:Y:S05]  /*11600*/  BSYNC B0 ;  /* 0x0000000000007941 */ /* 0x000fea0003800000 */
.L_x_25061:
        /* <DEDUP_REMOVED lines=29> */
.L_x_25065:
        /* <DEDUP_REMOVED lines=23> */
.L_x_25066:
[----:B------:R-:W-:Y:S05]  /*11950*/  BSYNC B0 ;  /* 0x0000000000007941 */ /* 0x000fea0003800000 */
.L_x_25064:
        /* <DEDUP_REMOVED lines=29> */
.L_x_25068:
        /* <DEDUP_REMOVED lines=23> */
.L_x_25069:
[----:B------:R-:W-:Y:S05]  /*11ca0*/  BSYNC B0 ;  /* 0x0000000000007941 */ /* 0x000fea0003800000 */
.L_x_25067:
        /* <DEDUP_REMOVED lines=29> */
.L_x_25071:
        /* <DEDUP_REMOVED lines=23> */
.L_x_25072:
[----:B------:R-:W-:Y:S05]  /*11ff0*/  BSYNC B0 ;  /* 0x0000000000007941 */ /* 0x000fea0003800000 */
.L_x_25070:
        /* <DEDUP_REMOVED lines=29> */
.L_x_25074:
        /* <DEDUP_REMOVED lines=23> */
.L_x_25075:
[----:B------:R-:W-:Y:S05]  /*12340*/  BSYNC B0 ;  /* 0x0000000000007941 */ /* 0x000fea0003800000 */
.L_x_25073:
        /* <DEDUP_REMOVED lines=29> */
.L_x_25077:
        /* <DEDUP_REMOVED lines=23> */
.L_x_25078:
[----:B------:R-:W-:Y:S05]  /*12690*/  BSYNC B0 ;  /* 0x0000000000007941 */ /* 0x000fea0003800000 */
.L_x_25076:
        /* <DEDUP_REMOVED lines=29> */
.L_x_25080:
        /* <DEDUP_REMOVED lines=23> */
.L_x_25081:
[----:B------:R-:W-:Y:S05]  /*129e0*/  BSYNC B0 ;  /* 0x0000000000007941 */ /* 0x000fea0003800000 */
.L_x_25079:
        /* <DEDUP_REMOVED lines=27> */
.L_x_25083:
        /* <DEDUP_REMOVED lines=22> */
.L_x_25084:
[----:B------:R-:W-:Y:S05]  /*12d00*/  BSYNC B0 ;  /* 0x0000000000007941 */ /* 0x000fea0003800000 */
.L_x_25082:
        /* <DEDUP_REMOVED lines=17> */
[----:B------:R-:W-:Y:S05]  /*12e20*/  CALL.REL.NOINC `($__internal_67_$__cuda_sm20_rem_u64) ;  /* 0x00006bf000007944 */ /* 0x000fea0003c00000 */
[----:B------:R-:W-:Y:S01]  /*12e30*/  IMAD.MOV.U32 R2, RZ, RZ, R0 ;  /* 0x000000ffff027224 */ /* 0x000fe200078e0000 */
[----:B------:R-:W-:Y:S01]  /*12e40*/  MOV R3, R5 ;  /* 0x0000000500037202 */ /* 0x000fe20000000f00 */
[----:B------:R-:W-:Y:S05]  /*12e50*/  BRA `(.L_x_25087) ;  /* 0x0000012000007947 */ /* 0x000fea0003800000 */
.L_x_25086:
        /* <DEDUP_REMOVED lines=18> */
.L_x_25087:
[----:B------:R-:W-:Y:S05]  /*12f80*/  BSYNC B0 ;  /* 0x0000000000007941 */ /* 0x000fea0003800000 */
.L_x_25085:
[----:B------:R-:W-:Y:S02]  /*12f90*/  IMAD R3, R3, c[0x0][0x510], RZ ;  /* 0x0001440003037a24 */ /* 0x000fe400078e02ff */
[----:B------:R-:W-:Y:S02]  /*12fa0*/  IMAD.MOV.U32 R19, RZ, RZ, R16 ;  /* 0x000000ffff137224 */ /* 0x000fe400078e0010 */
[C---:B------:R-:W-:Y:S02]  /*12fb0*/  IMAD R3, R2.reuse, c[0x0][0x514], R3 ;  /* 0x0001450002037a24 */ /* 0x040fe400078e0203 */
[----:B------:R-:W-:-:S05]  /*12fc0*/  IMAD.WIDE.U32 R18, R2, c[0x0][0x510], R18 ;  /* 0x0001440002127a25 */ /* 0x000fca00078e0012 */
[----:B------:R-:W-:Y:S02]  /*12fd0*/  IADD3 R16, R19, R3, RZ ;  /* 0x0000000313107210 */ /* 0x000fe40007ffe0ff */
.L_x_25012:
        /* <DEDUP_REMOVED lines=10> */
[----:B------:R-:W-:Y:S02]  /*13080*/  SHF.L.U32 R4, R4, R5, RZ ;  /* 0x0000000504047219 */ /* 0x000fe400000006ff */
.L_x_25089:
[----:B-----5:R-:W-:Y:S01]  /*13090*/  SHF.R.U32.HI R0, RZ, R5, R2 ;  /* 0x00000005ff007219 */ /* 0x020fe20000011602 */
[----:B------:R-:W-:Y:S03]  /*130a0*/  YIELD ;  /* 0x0000000000007946 */ /* 0x000fe60003800000 */
[----:B------:R-:W-:-:S04]  /*130b0*/  IADD3 R0, R23, R0, RZ ;  /* 0x0000000017007210 */ /* 0x000fc80007ffe0ff */
[----:B------:R-:W-:-:S04]  /*130c0*/  LOP3.LUT R0, R0, 0xff, RZ, 0xc0, !PT ;  /* 0x000000ff00007812 */ /* 0x000fc800078ec0ff */
[----:B------:R-:W-:-:S04]  /*130d0*/  SHF.L.U32 R3, R0, R5, RZ ;  /* 0x0000000500037219 */ /* 0x000fc800000006ff */
[----:B------:R-:W-:-:S06]  /*130e0*/  LOP3.LUT R3, R3, R2, R4, 0xf4, !PT ;  /* 0x0000000203037212 */ /* 0x000fcc00078ef404 */
[----:B------:R-:W2:Y:S02]  /*130f0*/  ATOMG.E.CAS.STRONG.GPU PT, R3, [R18], R2, R3 ;  /* 0x00000002120373a9 */ /* 0x000ea400001ee103 */
[----:B--2---:R-:W-:Y:S01]  /*13100*/  ISETP.NE.AND P0, PT, R2, R3, PT ;  /* 0x000000030200720c */ /* 0x004fe20003f05270 */
[----:B------:R-:W-:-:S12]  /*13110*/  IMAD.MOV.U32 R2, RZ, RZ, R3 ;  /* 0x000000ffff027224 */ /* 0x000fd800078e0003 */
[----:B------:R-:W-:Y:S05]  /*13120*/  @P0 BRA `(.L_x_25089) ;  /* 0xffffff6000000947 */ /* 0x000fea000383ffff */
[----:B------:R-:W-:Y:S05]  /*13130*/  BSYNC B0 ;  /* 0x0000000000007941 */ /* 0x000fea0003800000 */
.L_x_25088:
[----:B------:R-:W-:Y:S01]  /*13140*/  IADD3 R17, R17, 0x80, RZ ;  /* 0x0000008011117810 */ /* 0x000fe20007ffe0ff */
[----:B------:R-:W-:-:S03]  /*13150*/  IMAD.MOV.U32 R3, RZ, RZ, RZ ;  /* 0x000000ffff037224 */ /* 0x000fc600078e00ff */
[----:B------:R-:W-:Y:S02]  /*13160*/  MOV R2, R17 ;  /* 0x0000001100027202 */ /* 0x000fe40000000f00 */
.L_x_25008:
[----:B------:R-:W-:Y:S05]  /*13170*/  BSYNC B6 ;  /* 0x0000000000067941 */ /* 0x000fea0003800000 */
.L_x_25007:
        /* <DEDUP_REMOVED lines=230> */
.L_x_25090:
        /* <DEDUP_REMOVED lines=33> */
.L_x_25092:
[----:B------:R-:W-:Y:S05]  /*141f0*/  BSYNC B6 ;  /* 0x0000000000067941 */ /* 0x000fea0003800000 */
.L_x_25091:
        /* <DEDUP_REMOVED lines=35> */
.L_x_25095:
        /* <DEDUP_REMOVED lines=23> */
.L_x_25096:
[----:B------:R-:W-:Y:S05]  /*145a0*/  BSYNC B0 ;  /* 0x0000000000007941 */ /* 0x000fea0003800000 */
.L_x_25094:
        /* <DEDUP_REMOVED lines=28> */
.L_x_25098:
        /* <DEDUP_REMOVED lines=23> */
.L_x_25099:
[----:B------:R-:W-:Y:S05]  /*148e0*/  BSYNC B0 ;  /* 0x0000000000007941 */ /* 0x000fea0003800000 */
.L_x_25097:
        /* <DEDUP_REMOVED lines=29> */
.L_x_25101:
        /* <DEDUP_REMOVED lines=23> */
.L_x_25102:
[----:B------:R-:W-:Y:S05]  /*14c30*/  BSYNC B0 ;  /* 0x0000000000007941 */ /* 0x000fea0003800000 */
.L_x_25100:
        /* <DEDUP_REMOVED lines=29> */
.L_x_25104:
        /* <DEDUP_REMOVED lines=23> */
.L_x_25105:
[----:B------:R-:W-:Y:S05]  /*14f80*/  BSYNC B0 ;  /* 0x0000000000007941 */ /* 0x000fea0003800000 */
.L_x_25103:
        /* <DEDUP_REMOVED lines=29> */
.L_x_25107:
        /* <DEDUP_REMOVED lines=23> */
.L_x_25108:
[----:B------:R-:W-:Y:S05]  /*152d0*/  BSYNC B0 ;  /* 0x0000000000007941 */ /* 0x000fea0003800000 */
.L_x_25106:
        /* <DEDUP_REMOVED lines=29> */
.L_x_25110:
        /* <DEDUP_REMOVED lines=23> */
.L_x_25111:
[----:B------:R-:W-:Y:S05]  /*15620*/  BSYNC B0 ;  /* 0x0000000000007941 */ /* 0x000fea0003800000 */
.L_x_25109:
        /* <DEDUP_REMOVED lines=29> */
.L_x_25113:
        /* <DEDUP_REMOVED lines=23> */
.L_x_25114:
[----:B------:R-:W-:Y:S05]  /*15970*/  BSYNC B0 ;  /* 0x0000000000007941 */ /* 0x000fea0003800000 */
.L_x_25112:
        /* <DEDUP_REMOVED lines=29> */
.L_x_25116:
        /* <DEDUP_REMOVED lines=23> */
.L_x_25117:
[----:B------:R-:W-:Y:S05]  /*15cc0*/  BSYNC B0 ;  /* 0x0000000000007941 */ /* 0x000fea0003800000 */
.L_x_25115:
        /* <DEDUP_REMOVED lines=29> */
.L_x_25119:
        /* <DEDUP_REMOVED lines=23> */
.L_x_25120:
[----:B------:R-:W-:Y:S05]  /*16010*/  BSYNC B0 ;  /* 0x0000000000007941 */ /* 0x000fea0003800000 */
.L_x_25118:
        /* <DEDUP_REMOVED lines=29> */
.L_x_25122:
        /* <DEDUP_REMOVED lines=23> */
.L_x_25123:
[----:B------:R-:W-:Y:S05]  /*16360*/  BSYNC B0 ;  /* 0x0000000000007941 */ /* 0x000fea0003800000 */
.L_x_25121:
        /* <DEDUP_REMOVED lines=29> */
.L_x_25125:
        /* <DEDUP_REMOVED lines=23> */
.L_x_25126:
[----:B------:R-:W-:Y:S05]  /*166b0*/  BSYNC B0 ;  /* 0x0000000000007941 */ /* 0x000fea0003800000 */
.L_x_25124:
        /* <DEDUP_REMOVED lines=29> */
.L_x_25128:
        /* <DEDUP_REMOVED lines=23> */
.L_x_25129:
[----:B------:R-:W-:Y:S05]  /*16a00*/  BSYNC B0 ;  /* 0x0000000000007941 */ /* 0x000fea0003800000 */
.L_x_25127:
        /* <DEDUP_REMOVED lines=29> */
.L_x_25131:
        /* <DEDUP_REMOVED lines=23> */
.L_x_25132:
[----:B------:R-:W-:Y:S05]  /*16d50*/  BSYNC B0 ;  /* 0x0000000000007941 */ /* 0x000fea0003800000 */
.L_x_25130:
        /* <DEDUP_REMOVED lines=29> */
.L_x_25134:
        /* <DEDUP_REMOVED lines=23> */
.L_x_25135:
[----:B------:R-:W-:Y:S05]  /*170a0*/  BSYNC B0 ;  /* 0x0000000000007941 */ /* 0x000fea0003800000 */
.L_x_25133:
        /* <DEDUP_REMOVED lines=29> */
.L_x_25137:
        /* <DEDUP_REMOVED lines=23> */
.L_x_25138:
[----:B------:R-:W-:Y:S05]  /*173f0*/  BSYNC B0 ;  /* 0x0000000000007941 */ /* 0x000fea0003800000 */
.L_x_25136:
        /* <DEDUP_REMOVED lines=29> */
.L_x_25140:
        /* <DEDUP_REMOVED lines=23> */
.L_x_25141:
[----:B------:R-:W-:Y:S05]  /*17740*/  BSYNC B0 ;  /* 0x0000000000007941 */ /* 0x000fea0003800000 */
.L_x_25139:
        /* <DEDUP_REMOVED lines=29> */
.L_x_25143:
        /* <DEDUP_REMOVED lines=23> */
.L_x_25144:
[----:B------:R-:W-:Y:S05]  /*17a90*/  BSYNC B0 ;  /* 0x0000000000007941 */ /* 0x000fea0003800000 */
.L_x_25142:
        /* <DEDUP_REMOVED lines=29> */
.L_x_25146:
        /* <DEDUP_REMOVED lines=23> */
.L_x_25147:
[----:B------:R-:W-:Y:S05]  /*17de0*/  BSYNC B0 ;  /* 0x0000000000007941 */ /* 0x000fea0003800000 */
.L_x_25145:
        /* <DEDUP_REMOVED lines=29> */
.L_x_25149:
        /* <DEDUP_REMOVED lines=23> */
.L_x_25150:
[----:B------:R-:W-:Y:S05]  /*18130*/  BSYNC B0 ;  /* 0x0000000000007941 */ /* 0x000fea0003800000 */
.L_x_25148:
        /* <DEDUP_REMOVED lines=29> */
.L_x_25152:
        /* <DEDUP_REMOVED lines=23> */
.L_x_25153:
[----:B------:R-:W-:Y:S05]  /*18480*/  BSYNC B0 ;  /* 0x0000000000007941 */ /* 0x000fea0003800000 */
.L_x_25151:
        /* <DEDUP_REMOVED lines=29> */
.L_x_25155:
        /* <DEDUP_REMOVED lines=23> */
.L_x_25156:
[----:B------:R-:W-:Y:S05]  /*187d0*/  BSYNC B0 ;  /* 0x0000000000007941 */ /* 0x000fea0003800000 */
.L_x_25154:
        /* <DEDUP_REMOVED lines=29> */
.L_x_25158:
        /* <DEDUP_REMOVED lines=23> */
.L_x_25159:
[----:B------:R-:W-:Y:S05]  /*18b20*/  BSYNC B0 ;  /* 0x0000000000007941 */ /* 0x000fea0003800000 */
.L_x_25157:
        /* <DEDUP_REMOVED lines=29> */
.L_x_25161:
        /* <DEDUP_REMOVED lines=23> */
.L_x_25162:
[----:B------:R-:W-:Y:S05]  /*18e70*/  BSYNC B0 ;  /* 0x0000000000007941 */ /* 0x000fea0003800000 */
.L_x_25160:
        /* <DEDUP_REMOVED lines=27> */
.L_x_25164:
        /* <DEDUP_REMOVED lines=22> */
.L_x_25165:
[----:B------:R-:W-:Y:S05]  /*19190*/  BSYNC B0 ;  /* 0x0000000000007941 */ /* 0x000fea0003800000 */
.L_x_25163:
        /* <DEDUP_REMOVED lines=21> */
.L_x_25167:
        /* <DEDUP_REMOVED lines=18> */
.L_x_25168:
[----:B------:R-:W-:Y:S05]  /*19410*/  BSYNC B0 ;  /* 0x0000000000007941 */ /* 0x000fea0003800000 */
.L_x_25166:
[----:B------:R-:W-:Y:S01]  /*19420*/  MOV R19, R16 ;  /* 0x0000001000137202 */ /* 0x000fe20000000f00 */
[----:B------:R-:W-:-:S04]  /*19430*/  IMAD R3, R3, c[0x0][0x510], RZ ;  /* 0x0001440003037a24 */ /* 0x000fc800078e02ff */
[----:B------:R-:W-:-:S04]  /*19440*/  IMAD.WIDE.U32 R18, R2, c[0x0][0x510], R18 ;  /* 0x0001440002127a25 */ /* 0x000fc800078e0012 */
[----:B------:R-:W-:-:S04]  /*19450*/  IMAD R3, R2, c[0x0][0x514], R3 ;  /* 0x0001450002037a24 */ /* 0x000fc800078e0203 */
[----:B------:R-:W-:Y:S02]  /*19460*/  IMAD.IADD R16, R19, 0x1, R3 ;  /* 0x0000000113107824 */ /* 0x000fe400078e0203 */
.L_x_25093:
        /* <DEDUP_REMOVED lines=8> */
[----:B------:R-:W-:-:S04]  /*194f0*/  SHF.L.U32 R5, R3, 0x3, RZ ;  /* 0x0000000303057819 */ /* 0x000fc800000006ff */
[----:B------:R-:W-:Y:S02]  /*19500*/  SHF.L.U32 R4, R4, R5, RZ ;  /* 0x0000000504047219 */ /* 0x000fe400000006ff */
.L_x_25169:
        /* <DEDUP_REMOVED lines=10> */
[----:B------:R-:W-:Y:S05]  /*195b0*/  EXIT ;  /* 0x000000000000794d */ /* 0x000fea0003800000 */
        .weak           $__internal_66_$__cuda_sm20_div_u64
        .type           $__internal_66_$__cuda_sm20_div_u64,@function
        .size           $__internal_66_$__cuda_sm20_div_u64,($__internal_67_$__cuda_sm20_rem_u64 - $__internal_66_$__cuda_sm20_div_u64)
$__internal_66_$__cuda_sm20_div_u64:
        /* <DEDUP_REMOVED lines=69> */
[----:B------:R-:W-:Y:S06]  /*19a10*/  RET.REL.NODEC R4 `(_ZN2at6native24index_elementwise_kernelILi128ELi4EZNS0_20cuda_take_put_kernelIalZZZZZNS0_10put_kernelERNS_14TensorIteratorERKNS_10TensorBaseEbENKUlvE_clEvENKUlvE0_clEvENKUlvE_clEvENKUlvE0_clEvEUlRalE_EEvS4_S7_RKT1_EUliE_EEvlSE_) ;  /* 0xfffe65e004007950 */ /* 0x000fec0003c3ffff */
        .weak           $__internal_67_$__cuda_sm20_rem_u64
        .type           $__internal_67_$__cuda_sm20_rem_u64,@function
        .size           $__internal_67_$__cuda_sm20_rem_u64,(.L_x_27433 - $__internal_67_$__cuda_sm20_rem_u64)
$__internal_67_$__cuda_sm20_rem_u64:
        /* <DEDUP_REMOVED lines=64> */
[----:B------:R-:W-:Y:S06]  /*19e20*/  RET.REL.NODEC R2 `(_ZN2at6native24index_elementwise_kernelILi128ELi4EZNS0_20cuda_take_put_kernelIalZZZZZNS0_10put_kernelERNS_14TensorIteratorERKNS_10TensorBaseEbENKUlvE_clEvENKUlvE0_clEvENKUlvE_clEvENKUlvE0_clEvEUlRalE_EEvS4_S7_RKT1_EUliE_EEvlSE_) ;  /* 0xfffe61d002007950 */ /* 0x000fec0003c3ffff */
.L_x_25170:
        /* <DEDUP_REMOVED lines=13> */
.L_x_27433:


//--------------------- .text._ZN2at6native24index_elementwise_kernelILi128ELi4EZNS0_20cuda_take_put_kernelIaiZZZZZNS0_10put_kernelERNS_14TensorIteratorERKNS_10TensorBaseEbENKUlvE_clEvENKUlvE0_clEvENKUlvE_clEvENKUlvE_clEvEUlRaiE0_EEvS4_S7_RKT1_EUliE_EEvlSE_ --------------------------
	.section	.text._ZN2at6native24index_elementwise_kernelILi128ELi4EZNS0_20cuda_take_put_kernelIaiZZZZZNS0_10put_kernelERNS_14TensorIteratorERKNS_10TensorBaseEbENKUlvE_clEvENKUlvE0_clEvENKUlvE_clEvENKUlvE_clEvEUlRaiE0_EEvS4_S7_RKT1_EUliE_EEvlSE_,"ax",@progbits
	.sectioninfo	@"SHI_REGISTERS=28"
	.align	128
        .global         _ZN2at6native24index_elementwise_kernelILi128ELi4EZNS0_20cuda_take_put_kernelIaiZZZZZNS0_10put_kernelERNS_14TensorIteratorERKNS_10TensorBaseEbENKUlvE_clEvENKUlvE0_clEvENKUlvE_clEvENKUlvE_clEvEUlRaiE0_EEvS4_S7_RKT1_EUliE_EEvlSE_
        .type           _ZN2at6native24index_elementwise_kernelILi128ELi4EZNS0_20cuda_take_put_kernelIaiZZZZZNS0_10put_kernelERNS_14TensorIteratorERKNS_10TensorBaseEbENKUlvE_clEvENKUlvE0_clEvENKUlvE_clEvENKUlvE_clEvEUlRaiE0_EEvS4_S7_RKT1_EUliE_EEvlSE_,@function
        .size           _ZN2at6native24index_elementwise_kernelILi128ELi4EZNS0_20cuda_take_put_kernelIaiZZZZZNS0_10put_kernelERNS_14TensorIteratorERKNS_10TensorBaseEbENKUlvE_clEvENKUlvE0_clEvENKUlvE_clEvENKUlvE_clEvEUlRaiE0_EEvS4_S7_RKT1_EUliE_EEvlSE_,(.L_x_27593 - _ZN2at6native24index_elementwise_kernelILi128ELi4EZNS0_20cuda_take_put_kernelIaiZZZZZNS0_10put_kernelERNS_14TensorIteratorERKNS_10TensorBaseEbENKUlvE_clEvENKUlvE0_clEvENKUlvE_clEvENKUlvE_clEvEUlRaiE0_EEvS4_S7_RKT1_EUliE_EEvlSE_)
        .other          _ZN2at6native24index_elementwise_kernelILi128ELi4EZNS0_20cuda_take_put_kernelIaiZZZZZNS0_10put_kernelERNS_14TensorIteratorERKNS_10TensorBaseEbENKUlvE_clEvENKUlvE0_clEvENKUlvE_clEvENKUlvE_clEvEUlRaiE0_EEvS4_S7_RKT1_EUliE_EEvlSE_,@"STO_CUDA_ENTRY STV_DEFAULT"
_ZN2at6native24index_elementwise_kernelILi128ELi4EZNS0_20cuda_take_put_kernelIaiZZZZZNS0_10put_kernelERNS_14TensorIteratorERKNS_10TensorBaseEbENKUlvE_clEvENKUlvE0_clEvENKUlvE_clEvENKUlvE_clEvEUlRaiE0_EEvS4_S7_RKT1_EUliE_EEvlSE_:
.text._ZN2at6native24index_elementwise_kernelILi128ELi4EZNS0_20cuda_take_put_kernelIaiZZZZZNS0_10put_kernelERNS_14TensorIteratorERKNS_10TensorBaseEbENKUlvE_clEvENKUlvE0_clEvENKUlvE_clEvENKUlvE_clEvEUlRaiE0_EEvS4_S7_RKT1_EUliE_EEvlSE_:
        /* <DEDUP_REMOVED lines=239> */
.L_x_25173:
        /* <DEDUP_REMOVED lines=33> */
.L_x_25175:
[----:B------:R-:W-:Y:S05]  /*1100*/  BSYNC B6 ;  /* 0x0000000000067941 */ /* 0x000fea0003800000 */
.L_x_25174:
        /* <DEDUP_REMOVED lines=209> */
.L_x_25176:
        /* <DEDUP_REMOVED lines=8> */
.L_x_25172:
[----:B------:R-:W-:Y:S05]  /*1ea0*/  BSYNC B7 ;  /* 0x0000000000077941 */ /* 0x000fea0003800000 */
.L_x_25171:
        /* <DEDUP_REMOVED lines=232> */
.L_x_25179:
        /* <DEDUP_REMOVED lines=33> */
.L_x_25181:
[----:B------:R-:W-:Y:S05]  /*2f40*/  BSYNC B6 ;  /* 0x0000000000067941 */ /* 0x000fea0003800000 */
.L_x_25180:
        /* <DEDUP_REMOVED lines=209> */
.L_x_25182:
[----:B------:R-:W2:Y:S01]  /*3c60*/  LDG.E.U8 R19, [R18.64] ;  /* 0x0000002412137981 */ /* 0x000ea2000c1e1100 */
[----:B------:R-:W-:Y:S02]  /*3c70*/  IADD3 R2, P0, R3, c[0x0][0x510], RZ ;  /* 0x0001440003027a10 */ /* 0x000fe40007f1e0ff */
[----:B------:R-:W-:Y:S02]  /*3c80*/  IADD3 R23, R23, 0x80, RZ ;  /* 0x0000008017177810 */ /* 0x000fe40007ffe0ff */
[----:B------:R-:W-:-:S05]  /*3c90*/  LEA.HI.X.SX32 R3, R3, c[0x0][0x514], 0x1, P0 ;  /* 0x0001450003037a11 */ /* 0x000fca00000f0eff */
[----:B--2---:R0:W-:Y:S02]  /*3ca0*/  STG.E.U8 [R2.64], R19 ;  /* 0x0000001302007986 */ /* 0x0041e4000c101124 */
[----:B0-----:R-:W-:Y:S02]  /*3cb0*/  MOV R2, R23 ;  /* 0x0000001700027202 */ /* 0x001fe40000000f00 */
[----:B------:R-:W-:Y:S02]  /*3cc0*/  MOV R3, RZ ;  /* 0x000000ff00037202 */ /* 0x000fe40000000f00 */
.L_x_25178:
[----:B------:R-:W-:Y:S05]  /*3cd0*/  BSYNC B7 ;  /* 0x0000000000077941 */ /* 0x000fea0003800000 */
.L_x_25177:
        /* <DEDUP_REMOVED lines=232> */
.L_x_25185:
        /* <DEDUP_REMOVED lines=33> */
.L_x_25187:
[----:B------:R-:W-:Y:S05]  /*4d70*/  BSYNC B6 ;  /* 0x0000000000067941 */ /* 0x000fea0003800000 */
.L_x_25186:
        /* <DEDUP_REMOVED lines=209> */
.L_x_25188:
[----:B------:R-:W2:Y:S01]  /*5a90*/  LDG.E.U8 R19, [R18.64] ;  /* 0x0000002412137981 */ /* 0x000ea2000c1e1100 */
[----:B------:R-:W-:Y:S02]  /*5aa0*/  IADD3 R2, P0, R3, c[0x0][0x510], RZ ;  /* 0x0001440003027a10 */ /* 0x000fe40007f1e0ff */
[----:B------:R-:W-:Y:S02]  /*5ab0*/  IADD3 R23, R23, 0x80, RZ ;  /* 0x0000008017177810 */ /* 0x000fe40007ffe0ff */
[----:B------:R-:W-:-:S05]  /*5ac0*/  LEA.HI.X.SX32 R3, R3, c[0x0][0x514], 0x1, P0 ;  /* 0x0001450003037a11 */ /* 0x000fca00000f0eff */
[----:B--2---:R0:W-:Y:S02]  /*5ad0*/  STG.E.U8 [R2.64], R19 ;  /* 0x0000001302007986 */ /* 0x0041e4000c101124 */
[----:B0-----:R-:W-:Y:S01]  /*5ae0*/  MOV R2, R23 ;  /* 0x0000001700027202 */ /* 0x001fe20000000f00 */
[----:B------:R-:W-:Y:S02]  /*5af0*/  IMAD.MOV.U32 R3, RZ, RZ, RZ ;  /* 0x000000ffff037224 */ /* 0x000fe400078e00ff */
.L_x_25184:
[----:B------:R-:W-:Y:S05]  /*5b00*/  BSYNC B7 ;  /* 0x0000000000077941 */ /* 0x000fea0003800000 */
.L_x_25183:
        /* <DEDUP_REMOVED lines=231> */
.L_x_25189:
        /* <DEDUP_REMOVED lines=33> */
.L_x_25191:
[----:B------:R-:W-:Y:S05]  /*6b90*/  BSYNC B6 ;  /* 0x0000000000067941 */ /* 0x000fea0003800000 */
.L_x_25190:
        /* <DEDUP_REMOVED lines=209> */
.L_x_25192:
[----:B------:R-:W2:Y:S01]  /*78b0*/  LDG.E.U8 R19, [R18.64] ;  /* 0x0000002412137981 */ /* 0x000ea2000c1e1100 */
[----:B------:R-:W-:-:S04]  /*78c0*/  IADD3 R2, P0, R3, c[0x0][0x510], RZ ;  /* 0x0001440003027a10 */ /* 0x000fc80007f1e0ff */
[----:B------:R-:W-:-:S05]  /*78d0*/  LEA.HI.X.SX32 R3, R3, c[0x0][0x514], 0x1, P0 ;  /* 0x0001450003037a11 */ /* 0x000fca00000f0eff */
[----:B--2---:R-:W-:Y:S01]  /*78e0*/  STG.E.U8 [R2.64], R19 ;  /* 0x0000001302007986 */ /* 0x004fe2000c101124 */
[----:B------:R-:W-:Y:S05]  /*78f0*/  EXIT ;  /* 0x000000000000794d */ /* 0x000fea0003800000 */
.L_x_25193:
        /* <DEDUP_REMOVED lines=16> */
.L_x_27593:


//--------------------- .text._ZN2at6native24index_elementwise_kernelILi128ELi4EZNS0_20cuda_take_put_kernelIaiZZZZZNS0_10put_kernelERNS_14TensorIteratorERKNS_10TensorBaseEbENKUlvE_clEvENKUlvE0_clEvENKUlvE_clEvENKUlvE_clEvEUlRaiE_EEvS4_S7_RKT1_EUliE_EEvlSE_ --------------------------
	.section	.text._ZN2at6native24index_elementwise_kernelILi128ELi4EZNS0_20cuda_take_put_kernelIaiZZZZZNS0_10put_kernelERNS_14TensorIteratorERKNS_10TensorBaseEbENKUlvE_clEvENKUlvE0_clEvENKUlvE_clEvENKUlvE_clEvEUlRaiE_EEvS4_S7_RKT1_EUliE_EEvlSE_,"ax",@progbits
	.sectioninfo	@"SHI_REGISTERS=28"
	.align	128
        .global         _ZN2at6native24index_elementwise_kernelILi128ELi4EZNS0_20cuda_take_put_kernelIaiZZZZZNS0_10put_kernelERNS_14TensorIteratorERKNS_10TensorBaseEbENKUlvE_clEvENKUlvE0_clEvENKUlvE_clEvENKUlvE_clEvEUlRaiE_EEvS4_S7_RKT1_EUliE_EEvlSE_
        .type           _ZN2at6native24index_elementwise_kernelILi128ELi4EZNS0_20cuda_take_put_kernelIaiZZZZZNS0_10put_kernelERNS_14TensorIteratorERKNS_10TensorBaseEbENKUlvE_clEvENKUlvE0_clEvENKUlvE_clEvENKUlvE_clEvEUlRaiE_EEvS4_S7_RKT1_EUliE_EEvlSE_,@function
        .size           _ZN2at6native24index_elementwise_kernelILi128ELi4EZNS0_20cuda_take_put_kernelIaiZZZZZNS0_10put_kernelERNS_14TensorIteratorERKNS_10TensorBaseEbENKUlvE_clEvENKUlvE0_clEvENKUlvE_clEvENKUlvE_clEvEUlRaiE_EEvS4_S7_RKT1_EUliE_EEvlSE_,(.L_x_27594 - _ZN2at6native24index_elementwise_kernelILi128ELi4EZNS0_20cuda_take_put_kernelIaiZZZZZNS0_10put_kernelERNS_14TensorIteratorERKNS_10TensorBaseEbENKUlvE_clEvENKUlvE0_clEvENKUlvE_clEvENKUlvE_clEvEUlRaiE_EEvS4_S7_RKT1_EUliE_EEvlSE_)
        .other          _ZN2at6native24index_elementwise_kernelILi128ELi4EZNS0_20cuda_take_put_kernelIaiZZZZZNS0_10put_kernelERNS_14TensorIteratorERKNS_10TensorBaseEbENKUlvE_clEvENKUlvE0_clEvENKUlvE_clEvENKUlvE_clEvEUlRaiE_EEvS4_S7_RKT1_EUliE_EEvlSE_,@"STO_CUDA_ENTRY STV_DEFAULT"
_ZN2at6native24index_elementwise_kernelILi128ELi4EZNS0_20cuda_take_put_kernelIaiZZZZZNS0_10put_kernelERNS_14TensorIteratorERKNS_10TensorBaseEbENKUlvE_clEvENKUlvE0_clEvENKUlvE_clEvENKUlvE_clEvEUlRaiE_EEvS4_S7_RKT1_EUliE_EEvlSE_:
.text._ZN2at6native24index_elementwise_kernelILi128ELi4EZNS0_20cuda_take_put_kernelIaiZZZZZNS0_10put_kernelERNS_14TensorIteratorERKNS_10TensorBaseEbENKUlvE_clEvENKUlvE0_clEvENKUlvE_clEvENKUlvE_clEvEUlRaiE_EEvS4_S7_RKT1_EUliE_EEvlSE_:
        /* <DEDUP_REMOVED lines=239> */
.L_x_25196:
        /* <DEDUP_REMOVED lines=33> */
.L_x_25198:
[----:B------:R-:W-:Y:S05]  /*1100*/  BSYNC B6 ;  /* 0x0000000000067941 */ /* 0x000fea0003800000 */
.L_x_25197:
        /* <DEDUP_REMOVED lines=209> */
.L_x_25199:
        /* <DEDUP_REMOVED lines=11> */
[----:B------:R-:W-:Y:S02]  /*1ed0*/  SHF.L.U32 R6, R0, R7, RZ ;  /* 0x0000000700067219 */ /* 0x000fe400000006ff */
.L_x_25201:
[----:B-----5:R-:W-:Y:S01]  /*1ee0*/  SHF.R.U32.HI R0, RZ, R7, R4 ;  /* 0x00000007ff007219 */ /* 0x020fe20000011604 */
[----:B------:R-:W-:Y:S03]  /*1ef0*/  YIELD ;  /* 0x0000000000007946 */ /* 0x000fe60003800000 */
[----:B------:R-:W-:-:S04]  /*1f00*/  IADD3 R0, R19, R0, RZ ;  /* 0x0000000013007210 */ /* 0x000fc80007ffe0ff */
        /* <DEDUP_REMOVED lines=8> */
.L_x_25200:
[----:B------:R-:W-:Y:S01]  /*1f90*/  IMAD R22, R22, 0x200, R25 ;  /* 0x0000020016167824 */ /* 0x000fe200078e0219 */
[----:B0-----:R-:W-:-:S04]  /*1fa0*/  HFMA2.MMA R3, -RZ, RZ, 0, 0 ;  /* 0x00000000ff037435 */ /* 0x001fc800000001ff */
[----:B------:R-:W-:-:S04]  /*1fb0*/  IADD3 R23, R22, 0x80, RZ ;  /* 0x0000008016177810 */ /* 0x000fc80007ffe0ff */
[----:B------:R-:W-:Y:S02]  /*1fc0*/  MOV R2, R23 ;  /* 0x0000001700027202 */ /* 0x000fe40000000f00 */
.L_x_25195:
[----:B------:R-:W-:Y:S05]  /*1fd0*/  BSYNC B7 ;  /* 0x0000000000077941 */ /* 0x000fea0003800000 */
.L_x_25194:
        /* <DEDUP_REMOVED lines=232> */
.L_x_25204:
        /* <DEDUP_REMOVED lines=33> */
.L_x_25206:
[----:B------:R-:W-:Y:S05]  /*3070*/  BSYNC B6 ;  /* 0x0000000000067941 */ /* 0x000fea0003800000 */
.L_x_25205:
        /* <DEDUP_REMOVED lines=209> */
.L_x_25207:
        /* <DEDUP_REMOVED lines=8> */
[----:B------:R-:W-:Y:S01]  /*3e10*/  IMAD.MOV.U32 R0, RZ, RZ, 0xff ;  /* 0x000000ffff007424 */ /* 0x000fe200078e00ff */
[----:B------:R-:W-:Y:S01]  /*3e20*/  SHF.L.U32 R7, R6, 0x3, RZ ;  /* 0x0000000306077819 */ /* 0x000fe200000006ff */
[----:B------:R-:W-:Y:S03]  /*3e30*/  BSSY B0, `(.L_x_25208) ;  /* 0x000000c000007945 */ /* 0x000fe60003800000 */
[----:B------:R-:W-:Y:S02]  /*3e40*/  SHF.L.U32 R6, R0, R7, RZ ;  /* 0x0000000700067219 */ /* 0x000fe400000006ff */
.L_x_25209:
        /* <DEDUP_REMOVED lines=11> */
.L_x_25208:
[----:B------:R-:W-:Y:S01]  /*3f00*/  IADD3 R23, R23, 0x80, RZ ;  /* 0x0000008017177810 */ /* 0x000fe20007ffe0ff */
[----:B0-----:R-:W-:-:S03]  /*3f10*/  HFMA2.MMA R3, -RZ, RZ, 0, 0 ;  /* 0x00000000ff037435 */ /* 0x001fc600000001ff */
[----:B------:R-:W-:-:S03]  /*3f20*/  MOV R2, R23 ;  /* 0x0000001700027202 */ /* 0x000fc60000000f00 */
.L_x_25203:
[----:B------:R-:W-:Y:S05]  /*3f30*/  BSYNC B7 ;  /* 0x0000000000077941 */ /* 0x000fea0003800000 */
.L_x_25202:
        /* <DEDUP_REMOVED lines=232> */
.L_x_25212:
        /* <DEDUP_REMOVED lines=33> */
.L_x_25214:
[----:B------:R-:W-:Y:S05]  /*4fd0*/  BSYNC B6 ;  /* 0x0000000000067941 */ /* 0x000fea0003800000 */
.L_x_25213:
        /* <DEDUP_REMOVED lines=209> */
.L_x_25215:
        /* <DEDUP_REMOVED lines=12> */
.L_x_25217:
        /* <DEDUP_REMOVED lines=11> */
.L_x_25216:
[----:B------:R-:W-:Y:S01]  /*5e60*/  IADD3 R23, R23, 0x80, RZ ;  /* 0x0000008017177810 */ /* 0x000fe20007ffe0ff */
[----:B0-----:R-:W-:-:S03]  /*5e70*/  HFMA2.MMA R3, -RZ, RZ, 0, 0 ;  /* 0x00000000ff037435 */ /* 0x001fc600000001ff */
[----:B------:R-:W-:-:S03]  /*5e80*/  MOV R2, R23 ;  /* 0x0000001700027202 */ /* 0x000fc60000000f00 */
.L_x_25211:
[----:B------:R-:W-:Y:S05]  /*5e90*/  BSYNC B7 ;  /* 0x0000000000077941 */ /* 0x000fea0003800000 */
.L_x_25210:
        /* <DEDUP_REMOVED lines=231> */
.L_x_25218:
        /* <DEDUP_REMOVED lines=33> */
.L_x_25220:
[----:B------:R-:W-:Y:S05]  /*6f20*/  BSYNC B6 ;  /* 0x0000000000067941 */ /* 0x000fea0003800000 */
.L_x_25219:
        /* <DEDUP_REMOVED lines=209> */
.L_x_25221:
        /* <DEDUP_REMOVED lines=9> */
[----:B------:R-:W-:-:S04]  /*7cd0*/  SHF.L.U32 R7, R6, 0x3, RZ ;  /* 0x0000000306077819 */ /* 0x000fc800000006ff */
[----:B------:R-:W-:Y:S02]  /*7ce0*/  SHF.L.U32 R6, R0, R7, RZ ;  /* 0x0000000700067219 */ /* 0x000fe400000006ff */
.L_x_25222:
        /* <DEDUP_REMOVED lines=11> */
.L_x_25223:
        /* <DEDUP_REMOVED lines=14> */
.L_x_27594:


//--------------------- .text._ZN2at6native24index_elementwise_kernelILi128ELi4EZNS0_20cuda_take_put_kernelIhlZZZZZNS0_10put_kernelERNS_14TensorIteratorERKNS_10TensorBaseEbENKUlvE_clEvENKUlvE_clEvENKUlvE_clEvENKUlvE0_clEvEUlRhlE0_EEvS4_S7_RKT1_EUliE_EEvlSE_ --------------------------
	.section	.text._ZN2at6native24index_elementwise_kernelILi128ELi4EZNS0_20cuda_take_put_kernelIhlZZZZZNS0_10put_kernelERNS_14TensorIteratorERKNS_10TensorBaseEbENKUlvE_clEvENKUlvE_clEvENKUlvE_clEvENKUlvE0_clEvEUlRhlE0_EEvS4_S7_RKT1_EUliE_EEvlSE_,"ax",@progbits
	.sectioninfo	@"SHI_REGISTERS=26"
	.align	128
        .global         _ZN2at6native24index_elementwise_kernelILi128ELi4EZNS0_20cuda_take_put_kernelIhlZZZZZNS0_10put_kernelERNS_14TensorIteratorERKNS_10TensorBaseEbENKUlvE_clEvENKUlvE_clEvENKUlvE_clEvENKUlvE0_clEvEUlRhlE0_EEvS4_S7_RKT1_EUliE_EEvlSE_
        .type           _ZN2at6native24index_elementwise_kernelILi128ELi4EZNS0_20cuda_take_put_kernelIhlZZZZZNS0_10put_kernelERNS_14TensorIteratorERKNS_10TensorBaseEbENKUlvE_clEvENKUlvE_clEvENKUlvE_clEvENKUlvE0_clEvEUlRhlE0_EEvS4_S7_RKT1_EUliE_EEvlSE_,@function
        .size           _ZN2at6native24index_elementwise_kernelILi128ELi4EZNS0_20cuda_take_put_kernelIhlZZZZZNS0_10put_kernelERNS_14TensorIteratorERKNS_10TensorBaseEbENKUlvE_clEvENKUlvE_clEvENKUlvE_clEvENKUlvE0_clEvEUlRhlE0_EEvS4_S7_RKT1_EUliE_EEvlSE_,(.L_x_27435 - _ZN2at6native24index_elementwise_kernelILi128ELi4EZNS0_20cuda_take_put_kernelIhlZZZZZNS0_10put_kernelERNS_14TensorIteratorERKNS_10TensorBaseEbENKUlvE_clEvENKUlvE_clEvENKUlvE_clEvENKUlvE0_clEvEUlRhlE0_EEvS4_S7_RKT1_EUliE_EEvlSE_)
        .other          _ZN2at6native24index_elementwise_kernelILi128ELi4EZNS0_20cuda_take_put_kernelIhlZZZZZNS0_10put_kernelERNS_14TensorIteratorERKNS_10TensorBaseEbENKUlvE_clEvENKUlvE_clEvENKUlvE_clEvENKUlvE0_clEvEUlRhlE0_EEvS4_S7_RKT1_EUliE_EEvlSE_,@"STO_CUDA_ENTRY STV_DEFAULT"
_ZN2at6native24index_elementwise_kernelILi128ELi4EZNS0_20cuda_take_put_kernelIhlZZZZZNS0_10put_kernelERNS_14TensorIteratorERKNS_10TensorBaseEbENKUlvE_clEvENKUlvE_clEvENKUlvE_clEvENKUlvE0_clEvEUlRhlE0_EEvS4_S7_RKT1_EUliE_EEvlSE_:
.text._ZN2at6native24index_elementwise_kernelILi128ELi4EZNS0_20cuda_take_put_kernelIhlZZZZZNS0_10put_kernelERNS_14TensorIteratorERKNS_10TensorBaseEbENKUlvE_clEvENKUlvE_clEvENKUlvE_clEvENKUlvE0_clEvEUlRhlE0_EEvS4_S7_RKT1_EUliE_EEvlSE_:
        /* <DEDUP_REMOVED lines=240> */
.L_x_25226:
        /* <DEDUP_REMOVED lines=31> */
.L_x_25228:
[----:B------:R-:W-:Y:S05]  /*10f0*/  BSYNC B7 ;  /* 0x0000000000077941 */ /* 0x000fea0003800000 */
.L_x_25227:
        /* <DEDUP_REMOVED lines=21> */
[----:B------:R-:W-:Y:S05]  /*1250*/  CALL.REL.NOINC `($__internal_68_$__cuda_sm20_div_u64) ;  /* 0x0001785000007944 */ /* 0x000fea0003c00000 */
        /* <DEDUP_REMOVED lines=10> */
.L_x_25231:
        /* <DEDUP_REMOVED lines=22> */
.L_x_25232:
[----:B------:R-:W-:Y:S05]  /*1460*/  BSYNC B0 ;  /* 0x0000000000007941 */ /* 0x000fea0003800000 */
.L_x_25230:
        /* <DEDUP_REMOVED lines=16> */
[----:B------:R-:W-:Y:S05]  /*1570*/  CALL.REL.NOINC `($__internal_68_$__cuda_sm20_div_u64) ;  /* 0x0001753000007944 */ /* 0x000fea0003c00000 */
        /* <DEDUP_REMOVED lines=11> */
.L_x_25234:
        /* <DEDUP_REMOVED lines=23> */
.L_x_25235:
[----:B------:R-:W-:Y:S05]  /*17a0*/  BSYNC B0 ;  /* 0x0000000000007941 */ /* 0x000fea0003800000 */
.L_x_25233:
        /* <DEDUP_REMOVED lines=17> */
[----:B------:R-:W-:Y:S05]  /*18c0*/  CALL.REL.NOINC `($__internal_68_$__cuda_sm20_div_u64) ;  /* 0x000171e000007944 */ /* 0x000fea0003c00000 */
        /* <DEDUP_REMOVED lines=11> */
.L_x_25237:
        /* <DEDUP_REMOVED lines=23> */
.L_x_25238:
[----:B------:R-:W-:Y:S05]  /*1af0*/  BSYNC B0 ;  /* 0x0000000000007941 */ /* 0x000fea0003800000 */
.L_x_25236:
        /* <DEDUP_REMOVED lines=29> */
.L_x_25240:
        /* <DEDUP_REMOVED lines=23> */
.L_x_25241:
[----:B------:R-:W-:Y:S05]  /*1e40*/  BSYNC B0 ;  /* 0x0000000000007941 */ /* 0x000fea0003800000 */
.L_x_25239:
        /* <DEDUP_REMOVED lines=29> */
.L_x_25243:
        /* <DEDUP_REMOVED lines=23> */
.L_x_25244:
[----:B------:R-:W-:Y:S05]  /*2190*/  BSYNC B0 ;  /* 0x0000000000007941 */ /* 0x000fea0003800000 */
.L_x_25242:
        /* <DEDUP_REMOVED lines=29> */
.L_x_25246:
        /* <DEDUP_REMOVED lines=23> */
.L_x_25247:
[----:B------:R-:W-:Y:S05]  /*24e0*/  BSYNC B0 ;  /* 0x0000000000007941 */ /* 0x000fea0003800000 */
.L_x_25245:
        /* <DEDUP_REMOVED lines=29> */
.L_x_25249:
        /* <DEDUP_REMOVED lines=23> */
.L_x_25250:
[----:B------:R-:W-:Y:S05]  /*2830*/  BSYNC B0 ;  /* 0x0000000000007941 */ /* 0x000fea0003800000 */
.L_x_25248:
        /* <DEDUP_REMOVED lines=29> */
.L_x_25252:
        /* <DEDUP_REMOVED lines=23> */
.L_x_25253:
[----:B------:R-:W-:Y:S05]  /*2b80*/  BSYNC B0 ;  /* 0x0000000000007941 */ /* 0x000fea0003800000 */
.L_x_25251:
        /* <DEDUP_REMOVED lines=29> */
.L_x_25255:
        /* <DEDUP_REMOVED lines=23> */
.L_x_25256:
[----:B------:R-:W-:Y:S05]  /*2ed0*/  BSYNC B0 ;  /* 0x0000000000007941 */ /* 0x000fea0003800000 */
.L_x_25254:
        /* <DEDUP_REMOVED lines=29> */
.L_x_25258:
        /* <DEDUP_REMOVED lines=23> */
.L_x_25259:
[----:B------:R-:W-:Y:S05]  /*3220*/  BSYNC B0 ;  /* 0x0000000000007941 */ /* 0x000fea0003800000 */
.L_x_25257:
        /* <DEDUP_REMOVED lines=29> */
.L_x_25261:
        /* <DEDUP_REMOVED lines=23> */
.L_x_25262:
[----:B------:R-:W-:Y:S05]  /*3570*/  BSYNC B0 ;  /* 0x0000000000007941 */ /* 0x000fea0003800000 */
.L_x_25260:
        /* <DEDUP_REMOVED lines=29> */
.L_x_25264:
        /* <DEDUP_REMOVED lines=23> */
.L_x_25265:
[----:B------:R-:W-:Y:S05]  /*38c0*/  BSYNC B0 ;  /* 0x0000000000007941 */ /* 0x000fea0003800000 */
.L_x_25263:
        /* <DEDUP_REMOVED lines=29> */
.L_x_25267:
        /* <DEDUP_REMOVED lines=23> */
.L_x_25268:
[----:B------:R-:W-:Y:S05]  /*3c10*/  BSYNC B0 ;  /* 0x0000000000007941 */ /* 0x000fea0003800000 */
.L_x_25266:
        /* <DEDUP_REMOVED lines=29> */
.L_x_25270:
        /* <DEDUP_REMOVED lines=23> */
.L_x_25271:
[----:B------:R-:W-:Y:S05]  /*3f60*/  BSYNC B0 ;  /* 0x0000000000007941 */ /* 0x000fea0003800000 */
.L_x_25269:
        /* <DEDUP_REMOVED lines=29> */
.L_x_25273:
        /* <DEDUP_REMOVED lines=23> */
.L_x_25274:
[----:B------:R-:W-:Y:S05]  /*42b0*/  BSYNC B0 ;  /* 0x0000000000007941 */ /* 0x000fea0003800000 */
.L_x_25272:
        /* <DEDUP_REMOVED lines=29> */
.L_x_25276:
        /* <DEDUP_REMOVED lines=23> */
.L_x_25277:
[----:B------:R-:W-:Y:S05]  /*4600*/  BSYNC B0 ;  /* 0x0000000000007941 */ /* 0x000fea0003800000 */
.L_x_25275:
        /* <DEDUP_REMOVED lines=29> */
.L_x_25279:
        /* <DEDUP_REMOVED lines=23> */
.L_x_25280:
[----:B------:R-:W-:Y:S05]  /*4950*/  BSYNC B0 ;  /* 0x0000000000007941 */ /* 0x000fea0003800000 */
.L_x_25278:
        /* <DEDUP_REMOVED lines=29> */
.L_x_25282:
        /* <DEDUP_REMOVED lines=23> */
.L_x_25283:
[----:B------:R-:W-:Y:S05]  /*4ca0*/  BSYNC B0 ;  /* 0x0000000000007941 */ /* 0x000fea0003800000 */
.L_x_25281:
        /* <DEDUP_REMOVED lines=29> */
.L_x_25285:
        /* <DEDUP_REMOVED lines=23> */
.L_x_25286:
[----:B------:R-:W-:Y:S05]  /*4ff0*/  BSYNC B0 ;  /* 0x0000000000007941 */ /* 0x000fea0003800000 */
.L_x_25284:
        /* <DEDUP_REMOVED lines=29> */
.L_x_25288:
        /* <DEDUP_REMOVED lines=23> */
.L_x_25289:
[----:B------:R-:W-:Y:S05]  /*5340*/  BSYNC B0 ;  /* 0x0000000000007941 */ /* 0x000fea0003800000 */
.L_x_25287:
        /* <DEDUP_REMOVED lines=29> */
.L_x_25291:
        /* <DEDUP_REMOVED lines=23> */
.L_x_25292:
[----:B------:R-:W-:Y:S05]  /*5690*/  BSYNC B0 ;  /* 0x0000000000007941 */ /* 0x000fea0003800000 */
.L_x_25290:
        /* <DEDUP_REMOVED lines=29> */
.L_x_25294:
        /* <DEDUP_REMOVED lines=23> */
.L_x_25295:
[----:B------:R-:W-:Y:S05]  /*59e0*/  BSYNC B0 ;  /* 0x0000000000007941 */ /* 0x000fea0003800000 */
.L_x_25293:
        /* <DEDUP_REMOVED lines=29> */
.L_x_25297:
        /* <DEDUP_REMOVED lines=23> */
.L_x_25298:
[----:B------:R-:W-:Y:S05]  /*5d30*/  BSYNC B0 ;  /* 0x0000000000007941 */ /* 0x000fea0003800000 */
.L_x_25296:
        /* <DEDUP_REMOVED lines=27> */
.L_x_25300:
        /* <DEDUP_REMOVED lines=22> */
.L_x_25301:
[----:B------:R-:W-:Y:S05]  /*6050*/  BSYNC B0 ;  /* 0x0000000000007941 */ /* 0x000fea0003800000 */
.L_x_25299:
        /* <DEDUP_REMOVED lines=17> */
[----:B------:R-:W-:Y:S05]  /*6170*/  CALL.REL.NOINC `($__internal_69_$__cuda_sm20_rem_u64) ;  /* 0x00012d8000007944 */ /* 0x000fea0003c00000 */
[----:B------:R-:W-:Y:S01]  /*6180*/  IMAD.MOV.U32 R4, RZ, RZ, R0 ;  /* 0x000000ffff047224 */ /* 0x000fe200078e0000 */
[----:B------:R-:W-:Y:S01]  /*6190*/  MOV R5, R3 ;  /* 0x0000000300057202 */ /* 0x000fe20000000f00 */
[----:B------:R-:W-:Y:S05]  /*61a0*/  BRA `(.L_x_25304) ;  /* 0x0000013000007947 */ /* 0x000fea0003800000 */
.L_x_25303:
        /* <DEDUP_REMOVED lines=19> */
.L_x_25304:
[----:B------:R-:W-:Y:S05]  /*62e0*/  BSYNC B0 ;  /* 0x0000000000007941 */ /* 0x000fea0003800000 */
.L_x_25302:
[----:B------:R-:W-:Y:S01]  /*62f0*/  MOV R3, R15 ;  /* 0x0000000f00037202 */ /* 0x000fe20000000f00 */
[----:B------:R-:W-:-:S04]  /*6300*/  IMAD R5, R5, c[0x0][0x510], RZ ;  /* 0x0001440005057a24 */ /* 0x000fc800078e02ff */
[----:B------:R-:W-:-:S04]  /*6310*/  IMAD.WIDE.U32 R2, R4, c[0x0][0x510], R2 ;  /* 0x0001440004027a25 */ /* 0x000fc800078e0002 */
[----:B------:R-:W-:-:S04]  /*6320*/  IMAD R5, R4, c[0x0][0x514], R5 ;  /* 0x0001450004057a24 */ /* 0x000fc800078e0205 */
[----:B------:R-:W-:Y:S02]  /*6330*/  IMAD.IADD R15, R3, 0x1, R5 ;  /* 0x00000001030f7824 */ /* 0x000fe400078e0205 */
.L_x_25229:
        /* <DEDUP_REMOVED lines=10> */
.L_x_25225:
[----:B------:R-:W-:Y:S05]  /*63e0*/  BSYNC B6 ;  /* 0x0000000000067941 */ /* 0x000fea0003800000 */
.L_x_25224:
        /* <DEDUP_REMOVED lines=232> */
.L_x_25307:
        /* <DEDUP_REMOVED lines=31> */
.L_x_25309:
[----:B------:R-:W-:Y:S05]  /*7460*/  BSYNC B7 ;  /* 0x0000000000077941 */ /* 0x000fea0003800000 */
.L_x_25308:
        /* <DEDUP_REMOVED lines=21> */
[----:B------:R-:W-:Y:S05]  /*75c0*/  CALL.REL.NOINC `($__internal_68_$__cuda_sm20_div_u64) ;  /* 0x000114e000007944 */ /* 0x000fea0003c00000 */
        /* <DEDUP_REMOVED lines=10> */
.L_x_25312:
        /* <DEDUP_REMOVED lines=22> */
.L_x_25313:
[----:B------:R-:W-:Y:S05]  /*77d0*/  BSYNC B0 ;  /* 0x0000000000007941 */ /* 0x000fea0003800000 */
.L_x_25311:
        /* <DEDUP_REMOVED lines=28> */
.L_x_25315:
        /* <DEDUP_REMOVED lines=23> */
.L_x_25316:
[----:B------:R-:W-:Y:S05]  /*7b10*/  BSYNC B0 ;  /* 0x0000000000007941 */ /* 0x000fea0003800000 */
.L_x_25314:
        /* <DEDUP_REMOVED lines=28> */
.L_x_25318:
        /* <DEDUP_REMOVED lines=23> */
.L_x_25319:
[----:B------:R-:W-:Y:S05]  /*7e50*/  BSYNC B0 ;  /* 0x0000000000007941 */ /* 0x000fea0003800000 */
.L_x_25317:
        /* <DEDUP_REMOVED lines=28> */
.L_x_25321:
        /* <DEDUP_REMOVED lines=23> */
.L_x_25322:
[----:B------:R-:W-:Y:S05]  /*8190*/  BSYNC B0 ;  /* 0x0000000000007941 */ /* 0x000fea0003800000 */
.L_x_25320:
        /* <DEDUP_REMOVED lines=28> */
.L_x_25324:
        /* <DEDUP_REMOVED lines=23> */
.L_x_25325:
[----:B------:R-:W-:Y:S05]  /*84d0*/  BSYNC B0 ;  /* 0x0000000000007941 */ /* 0x000fea0003800000 */
.L_x_25323:
        /* <DEDUP_REMOVED lines=28> */
.L_x_25327:
        /* <DEDUP_REMOVED lines=23> */
.L_x_25328:
[----:B------:R-:W-:Y:S05]  /*8810*/  BSYNC B0 ;  /* 0x0000000000007941 */ /* 0x000fea0003800000 */
.L_x_25326:
        /* <DEDUP_REMOVED lines=28> */
.L_x_25330:
        /* <DEDUP_REMOVED lines=23> */
.L_x_25331:
[----:B------:R-:W-:Y:S05]  /*8b50*/  BSYNC B0 ;  /* 0x0000000000007941 */ /* 0x000fea0003800000 */
.L_x_25329:
        /* <DEDUP_REMOVED lines=28> */
.L_x_25333:
        /* <DEDUP_REMOVED lines=23> */
.L_x_25334:
[----:B------:R-:W-:Y:S05]  /*8e90*/  BSYNC B0 ;  /* 0x0000000000007941 */ /* 0x000fea0003800000 */
.L_x_25332:
        /* <DEDUP_REMOVED lines=28> */
.L_x_25336:
        /* <DEDUP_REMOVED lines=23> */
.L_x_25337:
[----:B------:R-:W-:Y:S05]  /*91d0*/  BSYNC B0 ;  /* 0x0000000000007941 */ /* 0x000fea0003800000 */
.L_x_25335:
        /* <DEDUP_REMOVED lines=28> */
.L_x_25339:
        /* <DEDUP_REMOVED lines=23> */
.L_x_25340:
[----:B------:R-:W-:Y:S05]  /*9510*/  BSYNC B0 ;  /* 0x0000000000007941 */ /* 0x000fea0003800000 */
.L_x_25338:
        /* <DEDUP_REMOVED lines=28> */
.L_x_25342:
        /* <DEDUP_REMOVED lines=23> */
.L_x_25343:
[----:B------:R-:W-:Y:S05]  /*9850*/  BSYNC B0 ;  /* 0x0000000000007941 */ /* 0x000fea0003800000 */
.L_x_25341:
        /* <DEDUP_REMOVED lines=28> */
.L_x_25345:
        /* <DEDUP_REMOVED lines=23> */
.L_x_25346:
[----:B------:R-:W-:Y:S05]  /*9b90*/  BSYNC B0 ;  /* 0x0000000000007941 */ /* 0x000fea0003800000 */
.L_x_25344:
        /* <DEDUP_REMOVED lines=28> */
.L_x_25348:
        /* <DEDUP_REMOVED lines=23> */
.L_x_25349:
[----:B------:R-:W-:Y:S05]  /*9ed0*/  BSYNC B0 ;  /* 0x0000000000007941 */ /* 0x000fea0003800000 */
.L_x_25347:
        /* <DEDUP_REMOVED lines=28> */
.L_x_25351:
        /* <DEDUP_REMOVED lines=23> */
.L_x_25352:
[----:B------:R-:W-:Y:S05]  /*a210*/  BSYNC B0 ;  /* 0x0000000000007941 */ /* 0x000fea0003800000 */
.L_x_25350:
        /* <DEDUP_REMOVED lines=28> */
.L_x_25354:
        /* <DEDUP_REMOVED lines=23> */
.L_x_25355:
[----:B------:R-:W-:Y:S05]  /*a550*/  BSYNC B0 ;  /* 0x0000000000007941 */ /* 0x000fea0003800000 */
.L_x_25353:
        /* <DEDUP_REMOVED lines=28> */
.L_x_25357:
        /* <DEDUP_REMOVED lines=23> */
.L_x_25358:
[----:B------:R-:W-:Y:S05]  /*a890*/  BSYNC B0 ;  /* 0x0000000000007941 */ /* 0x000fea0003800000 */
.L_x_25356:
        /* <DEDUP_REMOVED lines=28> */
.L_x_25360:
        /* <DEDUP_REMOVED lines=23> */
.L_x_25361:
[----:B------:R-:W-:Y:S05]  /*abd0*/  BSYNC B0 ;  /* 0x0000000000007941 */ /* 0x000fea0003800000 */
.L_x_25359:
        /* <DEDUP_REMOVED lines=28> */
.L_x_25363:
        /* <DEDUP_REMOVED lines=23> */
.L_x_25364:
[----:B------:R-:W-:Y:S05]  /*af10*/  BSYNC B0 ;  /* 0x0000000000007941 */ /* 0x000fea0003800000 */
.L_x_25362:
        /* <DEDUP_REMOVED lines=28> */
.L_x_25366:
        /* <DEDUP_REMOVED lines=23> */
.L_x_25367:
[----:B------:R-:W-:Y:S05]  /*b250*/  BSYNC B0 ;  /* 0x0000000000007941 */ /* 0x000fea0003800000 */
.L_x_25365:
        /* <DEDUP_REMOVED lines=28> */
.L_x_25369:
        /* <DEDUP_REMOVED lines=23> */
.L_x_25370:
[----:B------:R-:W-:Y:S05]  /*b590*/  BSYNC B0 ;  /* 0x0000000000007941 */ /* 0x000fea0003800000 */
.L_x_25368:
        /* <DEDUP_REMOVED lines=28> */
.L_x_25372:
        /* <DEDUP_REMOVED lines=23> */
.L_x_25373:
[----:B------:R-:W-:Y:S05]  /*b8d0*/  BSYNC B0 ;  /* 0x0000000000007941 */ /* 0x000fea0003800000 */
.L_x_25371:
        /* <DEDUP_REMOVED lines=28> */
.L_x_25375:
        /* <DEDUP_REMOVED lines=23> */
.L_x_25376:
[----:B------:R-:W-:Y:S05]  /*bc10*/  BSYNC B0 ;  /* 0x0000000000007941 */ /* 0x000fea0003800000 */
.L_x_25374:
        /* <DEDUP_REMOVED lines=28> */
.L_x_25378:
        /* <DEDUP_REMOVED lines=23> */
.L_x_25379:
[----:B------:R-:W-:Y:S05]  /*bf50*/  BSYNC B0 ;  /* 0x0000000000007941 */ /* 0x000fea0003800000 */
.L_x_25377:
        /* <DEDUP_REMOVED lines=26> */
.L_x_25381:
        /* <DEDUP_REMOVED lines=22> */
.L_x_25382:
[----:B------:R-:W-:Y:S05]  /*c260*/  BSYNC B0 ;  /* 0x0000000000007941 */ /* 0x000fea0003800000 */
.L_x_25380:
        /* <DEDUP_REMOVED lines=16> */
[----:B------:R-:W-:Y:S05]  /*c370*/  CALL.REL.NOINC `($__internal_69_$__cuda_sm20_rem_u64) ;  /* 0x0000cb8000007944 */ /* 0x000fea0003c00000 */
[----:B------:R-:W-:Y:S01]  /*c380*/  MOV R4, R0 ;  /* 0x0000000000047202 */ /* 0x000fe20000000f00 */
[----:B------:R-:W-:Y:S01]  /*c390*/  IMAD.MOV.U32 R5, RZ, RZ, R3 ;  /* 0x000000ffff057224 */ /* 0x000fe200078e0003 */
[----:B------:R-:W-:Y:S05]  /*c3a0*/  BRA `(.L_x_25385) ;  /* 0x0000012000007947 */ /* 0x000fea0003800000 */
.L_x_25384:
        /* <DEDUP_REMOVED lines=18> */
.L_x_25385:
[----:B------:R-:W-:Y:S05]  /*c4d0*/  BSYNC B0 ;  /* 0x0000000000007941 */ /* 0x000fea0003800000 */
.L_x_25383:
[----:B------:R-:W-:Y:S02]  /*c4e0*/  IMAD R3, R5, c[0x0][0x510], RZ ;  /* 0x0001440005037a24 */ /* 0x000fe400078e02ff */
[----:B------:R-:W-:-:S04]  /*c4f0*/  IMAD.WIDE.U32 R12, R4, c[0x0][0x510], R12 ;  /* 0x00014400040c7a25 */ /* 0x000fc800078e000c */
[----:B------:R-:W-:-:S05]  /*c500*/  IMAD R3, R4, c[0x0][0x514], R3 ;  /* 0x0001450004037a24 */ /* 0x000fca00078e0203 */
[----:B------:R-:W-:Y:S02]  /*c510*/  IADD3 R13, R13, R3, RZ ;  /* 0x000000030d0d7210 */ /* 0x000fe40007ffe0ff */
.L_x_25310:
        /* <DEDUP_REMOVED lines=9> */
.L_x_25306:
[----:B------:R-:W-:Y:S05]  /*c5b0*/  BSYNC B6 ;  /* 0x0000000000067941 */ /* 0x000fea0003800000 */
.L_x_25305:
        /* <DEDUP_REMOVED lines=232> */
.L_x_25388:
        /* <DEDUP_REMOVED lines=31> */
.L_x_25390:
[----:B------:R-:W-:Y:S05]  /*d630*/  BSYNC B7 ;  /* 0x0000000000077941 */ /* 0x000fea0003800000 */
.L_x_25389:
        /* <DEDUP_REMOVED lines=32> */
.L_x_25393:
        /* <DEDUP_REMOVED lines=22> */
.L_x_25394:
[----:B------:R-:W-:Y:S05]  /*d9a0*/  BSYNC B0 ;  /* 0x0000000000007941 */ /* 0x000fea0003800000 */
.L_x_25392:
        /* <DEDUP_REMOVED lines=28> */
.L_x_25396:
        /* <DEDUP_REMOVED lines=23> */
.L_x_25397:
[----:B------:R-:W-:Y:S05]  /*dce0*/  BSYNC B0 ;  /* 0x0000000000007941 */ /* 0x000fea0003800000 */
.L_x_25395:
        /* <DEDUP_REMOVED lines=28> */
.L_x_25399:
        /* <DEDUP_REMOVED lines=23> */
.L_x_25400:
[----:B------:R-:W-:Y:S05]  /*e020*/  BSYNC B0 ;  /* 0x0000000000007941 */ /* 0x000fea0003800000 */
.L_x_25398:
        /* <DEDUP_REMOVED lines=28> */
.L_x_25402:
        /* <DEDUP_REMOVED lines=23> */
.L_x_25403:
[----:B------:R-:W-:Y:S05]  /*e360*/  BSYNC B0 ;  /* 0x0000000000007941 */ /* 0x000fea0003800000 */
.L_x_25401:
        /* <DEDUP_REMOVED lines=28> */
.L_x_25405:
        /* <DEDUP_REMOVED lines=23> */
.L_x_25406:
[----:B------:R-:W-:Y:S05]  /*e6a0*/  BSYNC B0 ;  /* 0x0000000000007941 */ /* 0x000fea0003800000 */
.L_x_25404:
        /* <DEDUP_REMOVED lines=28> */
.L_x_25408:
        /* <DEDUP_REMOVED lines=23> */
.L_x_25409:
[----:B------:R-:W-:Y:S05]  /*e9e0*/  BSYNC B0 ;  /* 0x0000000000007941 */ /* 0x000fea0003800000 */
.L_x_25407:
        /* <DEDUP_REMOVED lines=28> */
.L_x_25411:
        /* <DEDUP_REMOVED lines=23> */
.L_x_25412:
[----:B------:R-:W-:Y:S05]  /*ed20*/  BSYNC B0 ;  /* 0x0000000000007941 */ /* 0x000fea0003800000 */
.L_x_25410:
        /* <DEDUP_REMOVED lines=28> */
.L_x_25414:
        /* <DEDUP_REMOVED lines=23> */
.L_x_25415:
[----:B------:R-:W-:Y:S05]  /*f060*/  BSYNC B0 ;  /* 0x0000000000007941 */ /* 0x000fea0003800000 */
.L_x_25413:
        /* <DEDUP_REMOVED lines=28> */
.L_x_25417:
        /* <DEDUP_REMOVED lines=23> */
.L_x_25418:
[----:B------:R-:W-:Y:S05]  /*f3a0*/  BSYNC B0 ;  /* 0x0000000000007941 */ /* 0x000fea0003800000 */
.L_x_25416:
        /* <DEDUP_REMOVED lines=28> */
.L_x_25420:
        /* <DEDUP_REMOVED lines=23> */
.L_x_25421:
[----:B------:R-:W-:Y:S05]  /*f6e0*/  BSYNC B0 ;  /* 0x0000000000007941 */ /* 0x000fea0003800000 */
.L_x_25419:
        /* <DEDUP_REMOVED lines=28> */
.L_x_25423:
        /* <DEDUP_REMOVED lines=23> */
.L_x_25424:
[----:B------:R-:W-:Y:S05]  /*fa20*/  BSYNC B0 ;  /* 0x0000000000007941 */ /* 0x000fea0003800000 */
.L_x_25422:
        /* <DEDUP_REMOVED lines=28> */
.L_x_25426:
        /* <DEDUP_REMOVED lines=23> */
.L_x_25427:
[----:B------:R-:W-:Y:S05]  /*fd60*/  BSYNC B0 ;  /* 0x0000000000007941 */ /* 0x000fea0003800000 */
.L_x_25425:
        /* <DEDUP_REMOVED lines=28> */
.L_x_25429:
        /* <DEDUP_REMOVED lines=23> */
.L_x_25430:
[----:B------:R-:W-:Y:S05]  /*100a0*/  BSYNC B0 ;  /* 0x0000000000007941 */ /* 0x000fea0003800000 */
.L_x_25428:
        /* <DEDUP_REMOVED lines=28> */
.L_x_25432:
        /* <DEDUP_REMOVED lines=23> */
.L_x_25433:
[----:B------:R-:W-:Y:S05]  /*103e0*/  BSYNC B0 ;  /* 0x0000000000007941 */ /* 0x000fea0003800000 */
.L_x_25431:
        /* <DEDUP_REMOVED lines=28> */
.L_x_25435:
        /* <DEDUP_REMOVED lines=23> */
.L_x_25436:
[----:B------:R-:W-:Y:S05]  /*10720*/  BSYNC B0 ;  /* 0x0000000000007941 */ /* 0x000fea0003800000 */
.L_x_25434:
        /* <DEDUP_REMOVED lines=28> */
.L_x_25438:
        /* <DEDUP_REMOVED lines=23> */
.L_x_25439:
[----:B------:R-:W-:Y:S05]  /*10a60*/  BSYNC B0 ;  /* 0x0000000000007941 */ /* 0x000fea0003800000 */
.L_x_25437:
        /* <DEDUP_REMOVED lines=28> */
.L_x_25441:
        /* <DEDUP_REMOVED lines=23> */
.L_x_25442:
[----:B------:R-:W-:Y:S05]  /*10da0*/  BSYNC B0 ;  /* 0x0000000000007941 */ /* 0x000fea0003800000 */
.L_x_25440:
        /* <DEDUP_REMOVED lines=28> */
.L_x_25444:
        /* <DEDUP_REMOVED lines=23> */
.L_x_25445:
[----:B------:R-:W-:Y:S05]  /*110e0*/  BSYNC B0 ;  /* 0x0000000000007941 */ /* 0x000fea0003800000 */
.L_x_25443:
        /* <DEDUP_REMOVED lines=28> */
.L_x_25447:
        /* <DEDUP_REMOVED lines=23> */
.L_x_25448:
[----:B------:R-:W-:Y:S05]  /*11420*/  BSYNC B0 ;  /* 0x0000000000007941 */ /* 0x000fea0003800000 */
.L_x_25446:
        /* <DEDUP_REMOVED lines=28> */
.L_x_25450:
        /* <DEDUP_REMOVED lines=23> */
.L_x_25451:
[----:B------:R-:W-:Y:S05]  /*11760*/  BSYNC B0 ;  /* 0x0000000000007941 */ /* 0x000fea0003800000 */
.L_x_25449:
        /* <DEDUP_REMOVED lines=28> */
.L_x_25453:
        /* <DEDUP_REMOVED lines=23> */
.L_x_25454:
[----:B------:R-:W-:Y:S05]  /*11aa0*/  BSYNC B0 ;  /* 0x0000000000007941 */ /* 0x000fea0003800000 */
.L_x_25452:
        /* <DEDUP_REMOVED lines=28> */
.L_x_25456:
        /* <DEDUP_REMOVED lines=23> */
.L_x_25457:
[----:B------:R-:W-:Y:S05]  /*11de0*/  BSYNC B0 ;  /* 0x0000000000007941 */ /* 0x000fea0003800000 */
.L_x_25455:
        /* <DEDUP_REMOVED lines=28> */
.L_x_25459:
        /* <DEDUP_REMOVED lines=23> */
.L_x_25460:
[----:B------:R-:W-:Y:S05]  /*12120*/  BSYNC B0 ;  /* 0x0000000000007941 */ /* 0x000fea0003800000 */
.L_x_25458:
        /* <DEDUP_REMOVED lines=26> */
.L_x_25462:
        /* <DEDUP_REMOVED lines=22> */
.L_x_25463:
[----:B------:R-:W-:Y:S05]  /*12430*/  BSYNC B0 ;  /* 0x0000000000007941 */ /* 0x000fea0003800000 */
.L_x_25461:
        /* <DEDUP_REMOVED lines=20> */
.L_x_25465:
        /* <DEDUP_REMOVED lines=18> */
.L_x_25466:
[----:B------:R-:W-:Y:S05]  /*126a0*/  BSYNC B0 ;  /* 0x0000000000007941 */ /* 0x000fea0003800000 */
.L_x_25464:
[----:B------:R-:W-:Y:S02]  /*126b0*/  IMAD R3, R5, c[0x0][0x510], RZ ;  /* 0x0001440005037a24 */ /* 0x000fe400078e02ff */
[----:B------:R-:W-:-:S04]  /*126c0*/  IMAD.WIDE.U32 R12, R4, c[0x0][0x510], R12 ;  /* 0x00014400040c7a25 */ /* 0x000fc800078e000c */
[----:B------:R-:W-:-:S05]  /*126d0*/  IMAD R3, R4, c[0x0][0x514], R3 ;  /* 0x0001450004037a24 */ /* 0x000fca00078e0203 */
[----:B------:R-:W-:Y:S02]  /*126e0*/  IADD3 R13, R13, R3, RZ ;  /* 0x000000030d0d7210 */ /* 0x000fe40007ffe0ff */
.L_x_25391:
        /* <DEDUP_REMOVED lines=9> */
.L_x_25387:
[----:B------:R-:W-:Y:S05]  /*12780*/  BSYNC B6 ;  /* 0x0000000000067941 */ /* 0x000fea0003800000 */
.L_x_25386:
        /* <DEDUP_REMOVED lines=231> */
.L_x_25467:
        /* <DEDUP_REMOVED lines=33> */
.L_x_25469:
[----:B------:R-:W-:Y:S05]  /*13810*/  BSYNC B6 ;  /* 0x0000000000067941 */ /* 0x000fea0003800000 */
.L_x_25468:
        /* <DEDUP_REMOVED lines=32> */
.L_x_25472:
        /* <DEDUP_REMOVED lines=23> */
.L_x_25473:
[----:B------:R-:W-:Y:S05]  /*13b90*/  BSYNC B0 ;  /* 0x0000000000007941 */ /* 0x000fea0003800000 */
.L_x_25471:
        /* <DEDUP_REMOVED lines=28> */
.L_x_25475:
        /* <DEDUP_REMOVED lines=23> */
.L_x_25476:
[----:B------:R-:W-:Y:S05]  /*13ed0*/  BSYNC B0 ;  /* 0x0000000000007941 */ /* 0x000fea0003800000 */
.L_x_25474:
        /* <DEDUP_REMOVED lines=29> */
.L_x_25478:
        /* <DEDUP_REMOVED lines=23> */
.L_x_25479:
[----:B------:R-:W-:Y:S05]  /*14220*/  BSYNC B0 ;  /* 0x0000000000007941 */ /* 0x000fea0003800000 */
.L_x_25477:
        /* <DEDUP_REMOVED lines=29> */
.L_x_25481:
        /* <DEDUP_REMOVED lines=23> */
.L_x_25482:
[----:B------:R-:W-:Y:S05]  /*14570*/  BSYNC B0 ;  /* 0x0000000000007941 */ /* 0x000fea0003800000 */
.L_x_25480:
        /* <DEDUP_REMOVED lines=29> */
.L_x_25484:
        /* <DEDUP_REMOVED lines=23> */
.L_x_25485:
[----:B------:R-:W-:Y:S05]  /*148c0*/  BSYNC B0 ;  /* 0x0000000000007941 */ /* 0x000fea0003800000 */
.L_x_25483:
        /* <DEDUP_REMOVED lines=29> */
.L_x_25487:
        /* <DEDUP_REMOVED lines=23> */
.L_x_25488:
[----:B------:R-:W-:Y:S05]  /*14c10*/  BSYNC B0 ;  /* 0x0000000000007941 */ /* 0x000fea0003800000 */
.L_x_25486:
        /* <DEDUP_REMOVED lines=29> */
.L_x_25490:
        /* <DEDUP_REMOVED lines=23> */
.L_x_25491:
[----:B------:R-:W-:Y:S05]  /*14f60*/  BSYNC B0 ;  /* 0x0000000000007941 */ /* 0x000fea0003800000 */
.L_x_25489:
        /* <DEDUP_REMOVED lines=29> */
.L_x_25493:
        /* <DEDUP_REMOVED lines=23> */
.L_x_25494:
[----:B------:R-:W-:Y:S05]  /*152b0*/  BSYNC B0 ;  /* 0x0000000000007941 */ /* 0x000fea0003800000 */
.L_x_25492:
        /* <DEDUP_REMOVED lines=29> */
.L_x_25496:
        /* <DEDUP_REMOVED lines=23> */
.L_x_25497:
[----:B------:R-:W-:Y:S05]  /*15600*/  BSYNC B0 ;  /* 0x0000000000007941 */ /* 0x000fea0003800000 */
.L_x_25495:
        /* <DEDUP_REMOVED lines=29> */
.L_x_25499:
        /* <DEDUP_REMOVED lines=23> */
.L_x_25500:
[----:B------:R-:W-:Y:S05]  /*15950*/  BSYNC B0 ;  /* 0x0000000000007941 */ /* 0x000fea0003800000 */
.L_x_25498:
        /* <DEDUP_REMOVED lines=29> */
.L_x_25502:
        /* <DEDUP_REMOVED lines=23> */
.L_x_25503:
[----:B------:R-:W-:Y:S05]  /*15ca0*/  BSYNC B0 ;  /* 0x0000000000007941 */ /* 0x000fea0003800000 */
.L_x_25501:
        /* <DEDUP_REMOVED lines=29> */
.L_x_25505:
        /* <DEDUP_REMOVED lines=23> */
.L_x_25506:
[----:B------:R-:W-:Y:S05]  /*15ff0*/  BSYNC B0 ;  /* 0x0000000000007941 */ /* 0x000fea0003800000 */
.L_x_25504:
        /* <DEDUP_REMOVED lines=29> */
.L_x_25508:
        /* <DEDUP_REMOVED lines=23> */
.L_x_25509:
[----:B------:R-:W-:Y:S05]  /*16340*/  BSYNC B0 ;  /* 0x0000000000007941 */ /* 0x000fea0003800000 */
.L_x_25507:
        /* <DEDUP_REMOVED lines=29> */
.L_x_25511:
        /* <DEDUP_REMOVED lines=23> */
.L_x_25512:
[----:B------:R-:W-:Y:S05]  /*16690*/  BSYNC B0 ;  /* 0x0000000000007941 */ /* 0x000fea0003800000 */
.L_x_25510:
        /* <DEDUP_REMOVED lines=29> */
.L_x_25514:
        /* <DEDUP_REMOVED lines=23> */
.L_x_25515:
[----:B------:R-:W-:Y:S05]  /*169e0*/  BSYNC B0 ;  /* 0x0000000000007941 */ /* 0x000fea0003800000 */
.L_x_25513:
        /* <DEDUP_REMOVED lines=29> */
.L_x_25517:
        /* <DEDUP_REMOVED lines=23> */
.L_x_25518:
[----:B------:R-:W-:Y:S05]  /*16d30*/  BSYNC B0 ;  /* 0x0000000000007941 */ /* 0x000fea0003800000 */
.L_x_25516:
        /* <DEDUP_REMOVED lines=29> */
.L_x_25520:
        /* <DEDUP_REMOVED lines=23> */
.L_x_25521:
[----:B------:R-:W-:Y:S05]  /*17080*/  BSYNC B0 ;  /* 0x0000000000007941 */ /* 0x000fea0003800000 */
.L_x_25519:
        /* <DEDUP_REMOVED lines=29> */
.L_x_25523:
        /* <DEDUP_REMOVED lines=23> */
.L_x_25524:
[----:B------:R-:W-:Y:S05]  /*173d0*/  BSYNC B0 ;  /* 0x0000000000007941 */ /* 0x000fea0003800000 */
.L_x_25522:
        /* <DEDUP_REMOVED lines=29> */
.L_x_25526:
        /* <DEDUP_REMOVED lines=23> */
.L_x_25527:
[----:B------:R-:W-:Y:S05]  /*17720*/  BSYNC B0 ;  /* 0x0000000000007941 */ /* 0x000fea0003800000 */
.L_x_25525:
        /* <DEDUP_REMOVED lines=29> */
.L_x_25529:
        /* <DEDUP_REMOVED lines=23> */
.L_x_25530:
[----:B------:R-:W-:Y:S05]  /*17a70*/  BSYNC B0 ;  /* 0x0000000000007941 */ /* 0x000fea0003800000 */
.L_x_25528:
        /* <DEDUP_REMOVED lines=29> */
.L_x_25532:
        /* <DEDUP_REMOVED lines=23> */
.L_x_25533:
[----:B------:R-:W-:Y:S05]  /*17dc0*/  BSYNC B0 ;  /* 0x0000000000007941 */ /* 0x000fea0003800000 */
.L_x_25531:
        /* <DEDUP_REMOVED lines=29> */
.L_x_25535:
        /* <DEDUP_REMOVED lines=23> */
.L_x_25536:
[----:B------:R-:W-:Y:S05]  /*18110*/  BSYNC B0 ;  /* 0x0000000000007941 */ /* 0x000fea0003800000 */
.L_x_25534:
        /* <DEDUP_REMOVED lines=29> */
.L_x_25538:
        /* <DEDUP_REMOVED lines=23> */
.L_x_25539:
[----:B------:R-:W-:Y:S05]  /*18460*/  BSYNC B0 ;  /* 0x0000000000007941 */ /* 0x000fea0003800000 */
.L_x_25537:
        /* <DEDUP_REMOVED lines=27> */
.L_x_25541:
        /* <DEDUP_REMOVED lines=22> */
.L_x_25542:
[----:B------:R-:W-:Y:S05]  /*18780*/  BSYNC B0 ;  /* 0x0000000000007941 */ /* 0x000fea0003800000 */
.L_x_25540:
        /* <DEDUP_REMOVED lines=21> */
.L_x_25544:
        /* <DEDUP_REMOVED lines=18> */
.L_x_25545:
[----:B------:R-:W-:Y:S05]  /*18a00*/  BSYNC B0 ;  /* 0x0000000000007941 */ /* 0x000fea0003800000 */
.L_x_25543:
[----:B------:R-:W-:Y:S02]  /*18a10*/  IMAD R5, R5, c[0x0][0x510], RZ ;  /* 0x0001440005057a24 */ /* 0x000fe400078e02ff */
[----:B------:R-:W-:Y:S02]  /*18a20*/  IMAD.MOV.U32 R3, RZ, RZ, R15 ;  /* 0x000000ffff037224 */ /* 0x000fe400078e000f */
[C---:B------:R-:W-:Y:S02]  /*18a30*/  IMAD R5, R4.reuse, c[0x0][0x514], R5 ;  /* 0x0001450004057a24 */ /* 0x040fe400078e0205 */
[----:B------:R-:W-:-:S05]  /*18a40*/  IMAD.WIDE.U32 R2, R4, c[0x0][0x510], R2 ;  /* 0x0001440004027a25 */ /* 0x000fca00078e0002 */
[----:B------:R-:W-:Y:S02]  /*18a50*/  IADD3 R15, R3, R5, RZ ;  /* 0x00000005030f7210 */ /* 0x000fe40007ffe0ff */
.L_x_25470:
[----:B------:R-:W2:Y:S01]  /*18a60*/  LDG.E.U8 R17, [R16.64] ;  /* 0x0000002410117981 */ /* 0x000ea2000c1e1100 */
[----:B------:R-:W-:-:S04]  /*18a70*/  IADD3 R2, P0, R2, c[0x0][0x518], RZ ;  /* 0x0001460002027a10 */ /* 0x000fc80007f1e0ff */
[----:B------:R-:W-:-:S05]  /*18a80*/  IADD3.X R3, R15, c[0x0][0x51c], RZ, P0, !PT ;  /* 0x000147000f037a10 */ /* 0x000fca00007fe4ff */
[----:B--2---:R-:W-:Y:S01]  /*18a90*/  STG.E.U8 [R2.64], R17 ;  /* 0x0000001102007986 */ /* 0x004fe2000c101124 */
[----:B------:R-:W-:Y:S05]  /*18aa0*/  EXIT ;  /* 0x000000000000794d */ /* 0x000fea0003800000 */
        .weak           $__internal_68_$__cuda_sm20_div_u64
        .type           $__internal_68_$__cuda_sm20_div_u64,@function
        .size           $__internal_68_$__cuda_sm20_div_u64,($__internal_69_$__cuda_sm20_rem_u64 - $__internal_68_$__cuda_sm20_div_u64)
$__internal_68_$__cuda_sm20_div_u64:
        /* <DEDUP_REMOVED lines=68> */
[----:B------:R-:W-:Y:S05]  /*18ef0*/  RET.REL.NODEC R4 `(_ZN2at6native24index_elementwise_kernelILi128ELi4EZNS0_20cuda_take_put_kernelIhlZZZZZNS0_10put_kernelERNS_14TensorIteratorERKNS_10TensorBaseEbENKUlvE_clEvENKUlvE_clEvENKUlvE_clEvENKUlvE0_clEvEUlRhlE0_EEvS4_S7_RKT1_EUliE_EEvlSE_) ;  /* 0xfffe710004007950 */ /* 0x000fea0003c3ffff */
        .weak           $__internal_69_$__cuda_sm20_rem_u64
        .type           $__internal_69_$__cuda_sm20_rem_u64,@function
        .size           $__internal_69_$__cuda_sm20_rem_u64,(.L_x_27435 - $__internal_69_$__cuda_sm20_rem_u64)
$__internal_69_$__cuda_sm20_rem_u64:
        /* <DEDUP_REMOVED lines=63> */
[----:B------:R-:W-:Y:S06]  /*192f0*/  RET.REL.NODEC R4 `(_ZN2at6native24index_elementwise_kernelILi128ELi4EZNS0_20cuda_take_put_kernelIhlZZZZZNS0_10put_kernelERNS_14TensorIteratorERKNS_10TensorBaseEbENKUlvE_clEvENKUlvE_clEvENKUlvE_clEvENKUlvE0_clEvEUlRhlE0_EEvS4_S7_RKT1_EUliE_EEvlSE_) ;  /* 0xfffe6d0004007950 */ /* 0x000fec0003c3ffff */
.L_x_25546:
        /* <DEDUP_REMOVED lines=16> */
.L_x_27435:


//--------------------- .text._ZN2at6native24index_elementwise_kernelILi128ELi4EZNS0_20cuda_take_put_kernelIhlZZZZZNS0_10put_kernelERNS_14TensorIteratorERKNS_10TensorBaseEbENKUlvE_clEvENKUlvE_clEvENKUlvE_clEvENKUlvE0_clEvEUlRhlE_EEvS4_S7_RKT1_EUliE_EEvlSE_ --------------------------
	.section	.text._ZN2at6native24index_elementwise_kernelILi128ELi4EZNS0_20cuda_take_put_kernelIhlZZZZZNS0_10put_kernelERNS_14TensorIteratorERKNS_10TensorBaseEbENKUlvE_clEvENKUlvE_clEvENKUlvE_clEvENKUlvE0_clEvEUlRhlE_EEvS4_S7_RKT1_EUliE_EEvlSE_,"ax",@progbits
	.sectioninfo	@"SHI_REGISTERS=27"
	.align	128
        .global         _ZN2at6native24index_elementwise_kernelILi128ELi4EZNS0_20cuda_take_put_kernelIhlZZZZZNS0_10put_kernelERNS_14TensorIteratorERKNS_10TensorBaseEbENKUlvE_clEvENKUlvE_clEvENKUlvE_clEvENKUlvE0_clEvEUlRhlE_EEvS4_S7_RKT1_EUliE_EEvlSE_
        .type           _ZN2at6native24index_elementwise_kernelILi128ELi4EZNS0_20cuda_take_put_kernelIhlZZZZZNS0_10put_kernelERNS_14TensorIteratorERKNS_10TensorBaseEbENKUlvE_clEvENKUlvE_clEvENKUlvE_clEvENKUlvE0_clEvEUlRhlE_EEvS4_S7_RKT1_EUliE_EEvlSE_,@function
        .size           _ZN2at6native24index_elementwise_kernelILi128ELi4EZNS0_20cuda_take_put_kernelIhlZZZZZNS0_10put_kernelERNS_14TensorIteratorERKNS_10TensorBaseEbENKUlvE_clEvENKUlvE_clEvENKUlvE_clEvENKUlvE0_clEvEUlRhlE_EEvS4_S7_RKT1_EUliE_EEvlSE_,(.L_x_27437 - _ZN2at6native24index_elementwise_kernelILi128ELi4EZNS0_20cuda_take_put_kernelIhlZZZZZNS0_10put_kernelERNS_14TensorIteratorERKNS_10TensorBaseEbENKUlvE_clEvENKUlvE_clEvENKUlvE_clEvENKUlvE0_clEvEUlRhlE_EEvS4_S7_RKT1_EUliE_EEvlSE_)
        .other          _ZN2at6native24index_elementwise_kernelILi128ELi4EZNS0_20cuda_take_put_kernelIhlZZZZZNS0_10put_kernelERNS_14TensorIteratorERKNS_10TensorBaseEbENKUlvE_clEvENKUlvE_clEvENKUlvE_clEvENKUlvE0_clEvEUlRhlE_EEvS4_S7_RKT1_EUliE_EEvlSE_,@"STO_CUDA_ENTRY STV_DEFAULT"
_ZN2at6native24index_elementwise_kernelILi128ELi4EZNS0_20cuda_take_put_kernelIhlZZZZZNS0_10put_kernelERNS_14TensorIteratorERKNS_10TensorBaseEbENKUlvE_clEvENKUlvE_clEvENKUlvE_clEvENKUlvE0_clEvEUlRhlE_EEvS4_S7_RKT1_EUliE_EEvlSE_:
.text._ZN2at6native24index_elementwise_kernelILi128ELi4EZNS0_20cuda_take_put_kernelIhlZZZZZNS0_10put_kernelERNS_14TensorIteratorERKNS_10TensorBaseEbENKUlvE_clEvENKUlvE_clEvENKUlvE_clEvENKUlvE0_clEvEUlRhlE_EEvS4_S7_RKT1_EUliE_EEvlSE_:
        /* <DEDUP_REMOVED lines=238> */
.L_x_25549:
        /* <DEDUP_REMOVED lines=33> */
.L_x_25551:
[----:B------:R-:W-:Y:S05]  /*10f0*/  BSYNC B7 ;  /* 0x0000000000077941 */ /* 0x000fea0003800000 */
.L_x_25550:
        /* <DEDUP_REMOVED lines=24> */
[----:B------:R-:W-:Y:S05]  /*1280*/  CALL.REL.NOINC `($__internal_70_$__cuda_sm20_div_u64) ;  /* 0x0001833000007944 */ /* 0x000fea0003c00000 */
        /* <DEDUP_REMOVED lines=10> */
.L_x_25554:
        /* <DEDUP_REMOVED lines=23> */
.L_x_25555:
[----:B------:R-:W-:Y:S05]  /*14a0*/  BSYNC B0 ;  /* 0x0000000000007941 */ /* 0x000fea0003800000 */
.L_x_25553:
        /* <DEDUP_REMOVED lines=17> */
[----:B------:R-:W-:Y:S05]  /*15c0*/  CALL.REL.NOINC `($__internal_70_$__cuda_sm20_div_u64) ;  /* 0x00017ff000007944 */ /* 0x000fea0003c00000 */
        /* <DEDUP_REMOVED lines=11> */
.L_x_25557:
        /* <DEDUP_REMOVED lines=23> */
.L_x_25558:
[----:B------:R-:W-:Y:S05]  /*17f0*/  BSYNC B0 ;  /* 0x0000000000007941 */ /* 0x000fea0003800000 */
.L_x_25556:
        /* <DEDUP_REMOVED lines=19> */
[----:B------:R-:W-:Y:S05]  /*1930*/  CALL.REL.NOINC `($__internal_70_$__cuda_sm20_div_u64) ;  /* 0x00017c8000007944 */ /* 0x000fea0003c00000 */
        /* <DEDUP_REMOVED lines=11> */
.L_x_25560:
        /* <DEDUP_REMOVED lines=23> */
.L_x_25561:
[----:B------:R-:W-:Y:S05]  /*1b60*/  BSYNC B0 ;  /* 0x0000000000007941 */ /* 0x000fea0003800000 */
.L_x_25559:
        /* <DEDUP_REMOVED lines=31> */
.L_x_25563:
        /* <DEDUP_REMOVED lines=23> */
.L_x_25564:
[----:B------:R-:W-:Y:S05]  /*1ed0*/  BSYNC B0 ;  /* 0x0000000000007941 */ /* 0x000fea0003800000 */
.L_x_25562:
        /* <DEDUP_REMOVED lines=31> */
.L_x_25566:
        /* <DEDUP_REMOVED lines=23> */
.L_x_25567:
[----:B------:R-:W-:Y:S05]  /*2240*/  BSYNC B0 ;  /* 0x0000000000007941 */ /* 0x000fea0003800000 */
.L_x_25565:
        /* <DEDUP_REMOVED lines=31> */
.L_x_25569:
        /* <DEDUP_REMOVED lines=23> */
.L_x_25570:
[----:B------:R-:W-:Y:S05]  /*25b0*/  BSYNC B0 ;  /* 0x0000000000007941 */ /* 0x000fea0003800000 */
.L_x_25568:
        /* <DEDUP_REMOVED lines=31> */
.L_x_25572:
        /* <DEDUP_REMOVED lines=23> */
.L_x_25573:
[----:B------:R-:W-:Y:S05]  /*2920*/  BSYNC B0 ;  /* 0x0000000000007941 */ /* 0x000fea0003800000 */
.L_x_25571:
        /* <DEDUP_REMOVED lines=31> */
.L_x_25575:
        /* <DEDUP_REMOVED lines=23> */
.L_x_25576:
[----:B------:R-:W-:Y:S05]  /*2c90*/  BSYNC B0 ;  /* 0x0000000000007941 */ /* 0x000fea0003800000 */
.L_x_25574:
        /* <DEDUP_REMOVED lines=31> */
.L_x_25578:
        /* <DEDUP_REMOVED lines=23> */
.L_x_25579:
[----:B------:R-:W-:Y:S05]  /*3000*/  BSYNC B0 ;  /* 0x0000000000007941 */ /* 0x000fea0003800000 */
.L_x_25577:
        /* <DEDUP_REMOVED lines=31> */
.L_x_25581:
        /* <DEDUP_REMOVED lines=23> */
.L_x_25582:
[----:B------:R-:W-:Y:S05]  /*3370*/  BSYNC B0 ;  /* 0x0000000000007941 */ /* 0x000fea0003800000 */
.L_x_25580:
        /* <DEDUP_REMOVED lines=31> */
.L_x_25584:
        /* <DEDUP_REMOVED lines=23> */
.L_x_25585:
[----:B------:R-:W-:Y:S05]  /*36e0*/  BSYNC B0 ;  /* 0x0000000000007941 */ /* 0x000fea0003800000 */
.L_x_25583:
        /* <DEDUP_REMOVED lines=31> */
.L_x_25587:
        /* <DEDUP_REMOVED lines=23> */
.L_x_25588:
[----:B------:R-:W-:Y:S05]  /*3a50*/  BSYNC B0 ;  /* 0x0000000000007941 */ /* 0x000fea0003800000 */
.L_x_25586:
        /* <DEDUP_REMOVED lines=31> */
.L_x_25590:
        /* <DEDUP_REMOVED lines=23> */
.L_x_25591:
[----:B------:R-:W-:Y:S05]  /*3dc0*/  BSYNC B0 ;  /* 0x0000000000007941 */ /* 0x000fea0003800000 */
.L_x_25589:
        /* <DEDUP_REMOVED lines=31> */
.L_x_25593:
        /* <DEDUP_REMOVED lines=23> */
.L_x_25594:
[----:B------:R-:W-:Y:S05]  /*4130*/  BSYNC B0 ;  /* 0x0000000000007941 */ /* 0x000fea0003800000 */
.L_x_25592:
        /* <DEDUP_REMOVED lines=31> */
.L_x_25596:
        /* <DEDUP_REMOVED lines=23> */
.L_x_25597:
[----:B------:R-:W-:Y:S05]  /*44a0*/  BSYNC B0 ;  /* 0x0000000000007941 */ /* 0x000fea0003800000 */
.L_x_25595:
        /* <DEDUP_REMOVED lines=31> */
.L_x_25599:
        /* <DEDUP_REMOVED lines=23> */
.L_x_25600:
[----:B------:R-:W-:Y:S05]  /*4810*/  BSYNC B0 ;  /* 0x0000000000007941 */ /* 0x000fea0003800000 */
.L_x_25598:
        /* <DEDUP_REMOVED lines=31> */
.L_x_25602:
        /* <DEDUP_REMOVED lines=23> */
.L_x_25603:
[----:B------:R-:W-:Y:S05]  /*4b80*/  BSYNC B0 ;  /* 0x0000000000007941 */ /* 0x000fea0003800000 */
.L_x_25601:
        /* <DEDUP_REMOVED lines=31> */
.L_x_25605:
        /* <DEDUP_REMOVED lines=23> */
.L_x_25606:
[----:B------:R-:W-:Y:S05]  /*4ef0*/  BSYNC B0 ;  /* 0x0000000000007941 */ /* 0x000fea0003800000 */
.L_x_25604:
        /* <DEDUP_REMOVED lines=31> */
.L_x_25608:
        /* <DEDUP_REMOVED lines=23> */
.L_x_25609:
[----:B------:R-:W-:Y:S05]  /*5260*/  BSYNC B0 ;  /* 0x0000000000007941 */ /* 0x000fea0003800000 */
.L_x_25607:
        /* <DEDUP_REMOVED lines=31> */
.L_x_25611:
        /* <DEDUP_REMOVED lines=23> */
.L_x_25612:
[----:B------:R-:W-:Y:S05]  /*55d0*/  BSYNC B0 ;  /* 0x0000000000007941 */ /* 0x000fea0003800000 */
.L_x_25610:
        /* <DEDUP_REMOVED lines=31> */
.L_x_25614:
        /* <DEDUP_REMOVED lines=23> */
.L_x_25615:
[----:B------:R-:W-:Y:S05]  /*5940*/  BSYNC B0 ;  /* 0x0000000000007941 */ /* 0x000fea0003800000 */
.L_x_25613:
        /* <DEDUP_REMOVED lines=31> */
.L_x_25617:
        /* <DEDUP_REMOVED lines=23> */
.L_x_25618:
[----:B------:R-:W-:Y:S05]  /*5cb0*/  BSYNC B0 ;  /* 0x0000000000007941 */ /* 0x000fea0003800000 */
.L_x_25616:
        /* <DEDUP_REMOVED lines=31> */
.L_x_25620:
        /* <DEDUP_REMOVED lines=23> */
.L_x_25621:
[----:B------:R-:W-:Y:S05]  /*6020*/  BSYNC B0 ;  /* 0x0000000000007941 */ /* 0x000fea0003800000 */
.L_x_25619:
        /* <DEDUP_REMOVED lines=30> */
.L_x_25623:
        /* <DEDUP_REMOVED lines=22> */
.L_x_25624:
[----:B------:R-:W-:Y:S05]  /*6370*/  BSYNC B0 ;  /* 0x0000000000007941 */ /* 0x000fea0003800000 */
.L_x_25622:
        /* <DEDUP_REMOVED lines=19> */
[----:B------:R-:W-:Y:S05]  /*64b0*/  CALL.REL.NOINC `($__internal_71_$__cuda_sm20_rem_u64) ;  /* 0x0001356000007944 */ /* 0x000fea0003c00000 */
[----:B------:R-:W-:Y:S01]  /*64c0*/  MOV R2, R0 ;  /* 0x0000000000027202 */ /* 0x000fe20000000f00 */
[----:B------:R-:W-:Y:S01]  /*64d0*/  IMAD.MOV.U32 R3, RZ, RZ, R5 ;  /* 0x000000ffff037224 */ /* 0x000fe200078e0005 */
[----:B------:R-:W-:Y:S05]  /*64e0*/  BRA `(.L_x_25627) ;  /* 0x0000012000007947 */ /* 0x000fea0003800000 */
.L_x_25626:
        /* <DEDUP_REMOVED lines=18> */
.L_x_25627:
[----:B------:R-:W-:Y:S05]  /*6610*/  BSYNC B0 ;  /* 0x0000000000007941 */ /* 0x000fea0003800000 */
.L_x_25625:
[----:B------:R-:W-:Y:S01]  /*6620*/  MOV R4, R18 ;  /* 0x0000001200047202 */ /* 0x000fe20000000f00 */
[----:B------:R-:W-:Y:S02]  /*6630*/  IMAD R3, R3, c[0x0][0x510], RZ ;  /* 0x0001440003037a24 */ /* 0x000fe400078e02ff */
[----:B------:R-:W-:Y:S02]  /*6640*/  IMAD.MOV.U32 R5, RZ, RZ, R16 ;  /* 0x000000ffff057224 */ /* 0x000fe400078e0010 */
[C---:B------:R-:W-:Y:S02]  /*6650*/  IMAD R3, R2.reuse, c[0x0][0x514], R3 ;  /* 0x0001450002037a24 */ /* 0x040fe400078e0203 */
[----:B------:R-:W-:-:S04]  /*6660*/  IMAD.WIDE.U32 R4, R2, c[0x0][0x510], R4 ;  /* 0x0001440002047a25 */ /* 0x000fc800078e0004 */
[----:B------:R-:W-:Y:S01]  /*6670*/  IMAD.MOV.U32 R18, RZ, RZ, R4 ;  /* 0x000000ffff127224 */ /* 0x000fe200078e0004 */
[----:B------:R-:W-:-:S04]  /*6680*/  IADD3 R16, R5, R3, RZ ;  /* 0x0000000305107210 */ /* 0x000fc80007ffe0ff */
.L_x_25552:
        /* <DEDUP_REMOVED lines=11> */
.L_x_25629:
        /* <DEDUP_REMOVED lines=11> */
.L_x_25628:
[----:B------:R-:W-:Y:S02]  /*67f0*/  IMAD R17, R24, 0x200, R19 ;  /* 0x0000020018117824 */ /* 0x000fe400078e0213 */
[----:B0-----:R-:W-:-:S03]  /*6800*/  IMAD.MOV.U32 R3, RZ, RZ, RZ ;  /* 0x000000ffff037224 */ /* 0x001fc600078e00ff */
[----:B------:R-:W-:-:S04]  /*6810*/  IADD3 R17, R17, 0x80, RZ ;  /* 0x0000008011117810 */ /* 0x000fc80007ffe0ff */
[----:B------:R-:W-:Y:S02]  /*6820*/  MOV R2, R17 ;  /* 0x0000001100027202 */ /* 0x000fe40000000f00 */
.L_x_25548:
[----:B------:R-:W-:Y:S05]  /*6830*/  BSYNC B6 ;  /* 0x0000000000067941 */ /* 0x000fea0003800000 */
.L_x_25547:
        /* <DEDUP_REMOVED lines=231> */
.L_x_25632:
        /* <DEDUP_REMOVED lines=33> */
.L_x_25634:
[----:B------:R-:W-:Y:S05]  /*78c0*/  BSYNC B7 ;  /* 0x0000000000077941 */ /* 0x000fea0003800000 */
.L_x_25633:
        /* <DEDUP_REMOVED lines=24> */
[----:B------:R-:W-:Y:S05]  /*7a50*/  CALL.REL.NOINC `($__internal_70_$__cuda_sm20_div_u64) ;  /* 0x00011b6000007944 */ /* 0x000fea0003c00000 */
        /* <DEDUP_REMOVED lines=10> */
.L_x_25637:
        /* <DEDUP_REMOVED lines=23> */
.L_x_25638:
[----:B------:R-:W-:Y:S05]  /*7c70*/  BSYNC B0 ;  /* 0x0000000000007941 */ /* 0x000fea0003800000 */
.L_x_25636:
        /* <DEDUP_REMOVED lines=28> */
.L_x_25640:
        /* <DEDUP_REMOVED lines=23> */
.L_x_25641:
[----:B------:R-:W-:Y:S05]  /*7fb0*/  BSYNC B0 ;  /* 0x0000000000007941 */ /* 0x000fea0003800000 */
.L_x_25639:
        /* <DEDUP_REMOVED lines=29> */
.L_x_25643:
        /* <DEDUP_REMOVED lines=23> */
.L_x_25644:
[----:B------:R-:W-:Y:S05]  /*8300*/  BSYNC B0 ;  /* 0x0000000000007941 */ /* 0x000fea0003800000 */
.L_x_25642:
        /* <DEDUP_REMOVED lines=29> */
.L_x_25646:
        /* <DEDUP_REMOVED lines=23> */
.L_x_25647:
[----:B------:R-:W-:Y:S05]  /*8650*/  BSYNC B0 ;  /* 0x0000000000007941 */ /* 0x000fea0003800000 */
.L_x_25645:
        /* <DEDUP_REMOVED lines=29> */
.L_x_25649:
        /* <DEDUP_REMOVED lines=23> */
.L_x_25650:
[----:B------:R-:W-:Y:S05]  /*89a0*/  BSYNC B0 ;  /* 0x0000000000007941 */ /* 0x000fea0003800000 */
.L_x_25648:
        /* <DEDUP_REMOVED lines=29> */
.L_x_25652:
        /* <DEDUP_REMOVED lines=23> */
.L_x_25653:
[----:B------:R-:W-:Y:S05]  /*8cf0*/  BSYNC B0 ;  /* 0x0000000000007941 */ /* 0x000fea0003800000 */
.L_x_25651:
        /* <DEDUP_REMOVED lines=29> */
.L_x_25655:
        /* <DEDUP_REMOVED lines=23> */
.L_x_25656:
[----:B------:R-:W-:Y:S05]  /*9040*/  BSYNC B0 ;  /* 0x0000000000007941 */ /* 0x000fea0003800000 */
.L_x_25654:
        /* <DEDUP_REMOVED lines=29> */
.L_x_25658:
        /* <DEDUP_REMOVED lines=23> */
.L_x_25659:
[----:B------:R-:W-:Y:S05]  /*9390*/  BSYNC B0 ;  /* 0x0000000000007941 */ /* 0x000fea0003800000 */
.L_x_25657:
        /* <DEDUP_REMOVED lines=29> */
.L_x_25661:
        /* <DEDUP_REMOVED lines=23> */
.L_x_25662:
[----:B------:R-:W-:Y:S05]  /*96e0*/  BSYNC B0 ;  /* 0x0000000000007941 */ /* 0x000fea0003800000 */
.L_x_25660:
        /* <DEDUP_REMOVED lines=29> */
.L_x_25664:
        /* <DEDUP_REMOVED lines=23> */
.L_x_25665:
[----:B------:R-:W-:Y:S05]  /*9a30*/  BSYNC B0 ;  /* 0x0000000000007941 */ /* 0x000fea0003800000 */
.L_x_25663:
        /* <DEDUP_REMOVED lines=29> */
.L_x_25667:
        /* <DEDUP_REMOVED lines=23> */
.L_x_25668:
[----:B------:R-:W-:Y:S05]  /*9d80*/  BSYNC B0 ;  /* 0x0000000000007941 */ /* 0x000fea0003800000 */
.L_x_25666:
        /* <DEDUP_REMOVED lines=29> */
.L_x_25670:
        /* <DEDUP_REMOVED lines=23> */
.L_x_25671:
[----:B------:R-:W-:Y:S05]  /*a0d0*/  BSYNC B0 ;  /* 0x0000000000007941 */ /* 0x000fea0003800000 */
.L_x_25669:
        /* <DEDUP_REMOVED lines=29> */
.L_x_25673:
        /* <DEDUP_REMOVED lines=23> */
.L_x_25674:
[----:B------:R-:W-:Y:S05]  /*a420*/  BSYNC B0 ;  /* 0x0000000000007941 */ /* 0x000fea0003800000 */
.L_x_25672:
        /* <DEDUP_REMOVED lines=29> */
.L_x_25676:
        /* <DEDUP_REMOVED lines=23> */
.L_x_25677:
[----:B------:R-:W-:Y:S05]  /*a770*/  BSYNC B0 ;  /* 0x0000000000007941 */ /* 0x000fea0003800000 */
.L_x_25675:
        /* <DEDUP_REMOVED lines=29> */
.L_x_25679:
        /* <DEDUP_REMOVED lines=23> */
.L_x_25680:
[----:B------:R-:W-:Y:S05]  /*aac0*/  BSYNC B0 ;  /* 0x0000000000007941 */ /* 0x000fea0003800000 */
.L_x_25678:
        /* <DEDUP_REMOVED lines=29> */
.L_x_25682:
        /* <DEDUP_REMOVED lines=23> */
.L_x_25683:
[----:B------:R-:W-:Y:S05]  /*ae10*/  BSYNC B0 ;  /* 0x0000000000007941 */ /* 0x000fea0003800000 */
.L_x_25681:
        /* <DEDUP_REMOVED lines=29> */
.L_x_25685:
        /* <DEDUP_REMOVED lines=23> */
.L_x_25686:
[----:B------:R-:W-:Y:S05]  /*b160*/  BSYNC B0 ;  /* 0x0000000000007941 */ /* 0x000fea0003800000 */
.L_x_25684:
        /* <DEDUP_REMOVED lines=29> */
.L_x_25688:
        /* <DEDUP_REMOVED lines=23> */
.L_x_25689:
[----:B------:R-:W-:Y:S05]  /*b4b0*/  BSYNC B0 ;  /* 0x0000000000007941 */ /* 0x000fea0003800000 */
.L_x_25687:
        /* <DEDUP_REMOVED lines=29> */
.L_x_25691:
        /* <DEDUP_REMOVED lines=23> */
.L_x_25692:
[----:B------:R-:W-:Y:S05]  /*b800*/  BSYNC B0 ;  /* 0x0000000000007941 */ /* 0x000fea0003800000 */
.L_x_25690:
        /* <DEDUP_REMOVED lines=29> */
.L_x_25694:
        /* <DEDUP_REMOVED lines=23> */
.L_x_25695:
[----:B------:R-:W-:Y:S05]  /*bb50*/  BSYNC B0 ;  /* 0x0000000000007941 */ /* 0x000fea0003800000 */
.L_x_25693:
        /* <DEDUP_REMOVED lines=29> */
.L_x_25697:
        /* <DEDUP_REMOVED lines=23> */
.L_x_25698:
[----:B------:R-:W-:Y:S05]  /*bea0*/  BSYNC B0 ;  /* 0x0000000000007941 */ /* 0x000fea0003800000 */
.L_x_25696:
        /* <DEDUP_REMOVED lines=29> */
.L_x_25700:
        /* <DEDUP_REMOVED lines=23> */
.L_x_25701:
[----:B------:R-:W-:Y:S05]  /*c1f0*/  BSYNC B0 ;  /* 0x0000000000007941 */ /* 0x000fea0003800000 */
.L_x_25699:
        /* <DEDUP_REMOVED lines=29> */
.L_x_25703:
        /* <DEDUP_REMOVED lines=23> */
.L_x_25704:
[----:B------:R-:W-:Y:S05]  /*c540*/  BSYNC B0 ;  /* 0x0000000000007941 */ /* 0x000fea0003800000 */
.L_x_25702:
        /* <DEDUP_REMOVED lines=27> */
.L_x_25706:
        /* <DEDUP_REMOVED lines=22> */
.L_x_25707:
[----:B------:R-:W-:Y:S05]  /*c860*/  BSYNC B0 ;  /* 0x0000000000007941 */ /* 0x000fea0003800000 */
.L_x_25705:
        /* <DEDUP_REMOVED lines=21> */
.L_x_25709:
        /* <DEDUP_REMOVED lines=18> */
.L_x_25710:
[----:B------:R-:W-:Y:S05]  /*cae0*/  BSYNC B0 ;  /* 0x0000000000007941 */ /* 0x000fea0003800000 */
.L_x_25708:
[----:B------:R-:W-:Y:S01]  /*caf0*/  MOV R19, R16 ;  /* 0x0000001000137202 */ /* 0x000fe20000000f00 */
[----:B------:R-:W-:-:S04]  /*cb00*/  IMAD R3, R3, c[0x0][0x510], RZ ;  /* 0x0001440003037a24 */ /* 0x000fc800078e02ff */
[----:B------:R-:W-:-:S04]  /*cb10*/  IMAD.WIDE.U32 R18, R2, c[0x0][0x510], R18 ;  /* 0x0001440002127a25 */ /* 0x000fc800078e0012 */
[----:B------:R-:W-:-:S04]  /*cb20*/  IMAD R3, R2, c[0x0][0x514], R3 ;  /* 0x0001450002037a24 */ /* 0x000fc800078e0203 */
[----:B------:R-:W-:Y:S02]  /*cb30*/  IMAD.IADD R16, R19, 0x1, R3 ;  /* 0x0000000113107824 */ /* 0x000fe400078e0203 */
.L_x_25635:
        /* <DEDUP_REMOVED lines=11> */
.L_x_25712:
        /* <DEDUP_REMOVED lines=11> */
.L_x_25711:
[----:B------:R-:W-:Y:S01]  /*cca0*/  IADD3 R17, R17, 0x80, RZ ;  /* 0x0000008011117810 */ /* 0x000fe20007ffe0ff */
[----:B------:R-:W-:-:S04]  /*ccb0*/  HFMA2.MMA R3, -RZ, RZ, 0, 0 ;  /* 0x00000000ff037435 */ /* 0x000fc800000001ff */
[----:B------:R-:W-:Y:S02]  /*ccc0*/  IMAD.MOV.U32 R2, RZ, RZ, R17 ;  /* 0x000000ffff027224 */ /* 0x000fe400078e0011 */
.L_x_25631:
[----:B------:R-:W-:Y:S05]  /*ccd0*/  BSYNC B6 ;  /* 0x0000000000067941 */ /* 0x000fea0003800000 */
.L_x_25630:
        /* <DEDUP_REMOVED lines=231> */
.L_x_25715:
        /* <DEDUP_REMOVED lines=33> */
.L_x_25717:
[----:B------:R-:W-:Y:S05]  /*dd60*/  BSYNC B7 ;  /* 0x0000000000077941 */ /* 0x000fea0003800000 */
.L_x_25716:
        /* <DEDUP_REMOVED lines=35> */
.L_x_25720:
        /* <DEDUP_REMOVED lines=23> */
.L_x_25721:
[----:B------:R-:W-:Y:S05]  /*e110*/  BSYNC B0 ;  /* 0x0000000000007941 */ /* 0x000fea0003800000 */
.L_x_25719:
        /* <DEDUP_REMOVED lines=28> */
.L_x_25723:
        /* <DEDUP_REMOVED lines=23> */
.L_x_25724:
[----:B------:R-:W-:Y:S05]  /*e450*/  BSYNC B0 ;  /* 0x0000000000007941 */ /* 0x000fea0003800000 */
.L_x_25722:
        /* <DEDUP_REMOVED lines=29> */
.L_x_25726:
        /* <DEDUP_REMOVED lines=23> */
.L_x_25727:
[----:B------:R-:W-:Y:S05]  /*e7a0*/  BSYNC B0 ;  /* 0x0000000000007941 */ /* 0x000fea0003800000 */
.L_x_25725:
        /* <DEDUP_REMOVED lines=29> */
.L_x_25729:
        /* <DEDUP_REMOVED lines=23> */
.L_x_25730:
[----:B------:R-:W-:Y:S05]  /*eaf0*/  BSYNC B0 ;  /* 0x0000000000007941 */ /* 0x000fea0003800000 */
.L_x_25728:
        /* <DEDUP_REMOVED lines=29> */
.L_x_25732:
        /* <DEDUP_REMOVED lines=23> */
.L_x_25733:
[----:B------:R-:W-:Y:S05]  /*ee40*/  BSYNC B0 ;  /* 0x0000000000007941 */ /* 0x000fea0003800000 */
.L_x_25731:
        /* <DEDUP_REMOVED lines=29> */
.L_x_25735:
        /* <DEDUP_REMOVED lines=23> */
.L_x_25736:
[----:B------:R-:W-:Y:S05]  /*f190*/  BSYNC B0 ;  /* 0x0000000000007941 */ /* 0x000fea0003800000 */
.L_x_25734:
        /* <DEDUP_REMOVED lines=29> */
.L_x_25738:
        /* <DEDUP_REMOVED lines=23> */
.L_x_25739:
[----:B------:R-:W-:Y:S05]  /*f4e0*/  BSYNC B0 ;  /* 0x0000000000007941 */ /* 0x000fea0003800000 */
.L_x_25737:
        /* <DEDUP_REMOVED lines=29> */
.L_x_25741:
        /* <DEDUP_REMOVED lines=23> */
.L_x_25742:
[----:B------:R-:W-:Y:S05]  /*f830*/  BSYNC B0 ;  /* 0x0000000000007941 */ /* 0x000fea0003800000 */
.L_x_25740:
        /* <DEDUP_REMOVED lines=29> */
.L_x_25744:
        /* <DEDUP_REMOVED lines=23> */
.L_x_25745:
[----:B------:R-:W-:Y:S05]  /*fb80*/  BSYNC B0 ;  /* 0x0000000000007941 */ /* 0x000fea0003800000 */
.L_x_25743:
        /* <DEDUP_REMOVED lines=29> */
.L_x_25747:
        /* <DEDUP_REMOVED lines=23> */
.L_x_25748:
[----:B------:R-:W-:Y:S05]  /*fed0*/  BSYNC B0 ;  /* 0x0000000000007941 */ /* 0x000fea0003800000 */
.L_x_25746:
        /* <DEDUP_REMOVED lines=29> */
.L_x_25750:
        /* <DEDUP_REMOVED lines=23> */
.L_x_25751:
[----:B------:R-:W-:Y:S05]  /*10220*/  BSYNC B0 ;  /* 0x0000000000007941 */ /* 0x000fea0003800000 */
.L_x_25749:
        /* <DEDUP_REMOVED lines=29> */
.L_x_25753:
        /* <DEDUP_REMOVED lines=23> */
.L_x_25754:
[----:B------:R-:W-:Y:S05]  /*10570*/  BSYNC B0 ;  /* 0x0000000000007941 */ /* 0x000fea0003800000 */
.L_x_25752:
        /* <DEDUP_REMOVED lines=29> */
.L_x_25756:
        /* <DEDUP_REMOVED lines=23> */
.L_x_25757:
[----:B------:R-:W-:Y:S05]  /*108c0*/  BSYNC B0 ;  /* 0x0000000000007941 */ /* 0x000fea0003800000 */
.L_x_25755:
        /* <DEDUP_REMOVED lines=29> */
.L_x_25759:
        /* <DEDUP_REMOVED lines=23> */
.L_x_25760:
[----:B------:R-:W-:Y:S05]  /*10c10*/  BSYNC B0 ;  /* 0x0000000000007941 */ /* 0x000fea0003800000 */
.L_x_25758:
        /* <DEDUP_REMOVED lines=29> */
.L_x_25762:
        /* <DEDUP_REMOVED lines=23> */
.L_x_25763:
[----:B------:R-:W-:Y:S05]  /*10f60*/  BSYNC B0 ;  /* 0x0000000000007941 */ /* 0x000fea0003800000 */
.L_x_25761:
        /* <DEDUP_REMOVED lines=29> */
.L_x_25765:
        /* <DEDUP_REMOVED lines=23> */
.L_x_25766:
[----:B------:R-:W-:Y:S05]  /*112b0*/  BSYNC B0 ;  /* 0x0000000000007941 */ /* 0x000fea0003800000 */
.L_x_25764:
        /* <DEDUP_REMOVED lines=29> */
.L_x_25768:
        /* <DEDUP_REMOVED lines=23> */
.L_x_25769:
[----:B------:R-:W-:Y:S05]  /*11600*/  BSYNC B0 ;  /* 0x0000000000007941 */ /* 0x000fea0003800000 */
.L_x_25767:
        /* <DEDUP_REMOVED lines=29> */
.L_x_25771:
        /* <DEDUP_REMOVED lines=23> */
.L_x_25772:
[----:B------:R-:W-:Y:S05]  /*11950*/  BSYNC B0 ;  /* 0x0000000000007941 */ /* 0x000fea0003800000 */
.L_x_25770:
        /* <DEDUP_REMOVED lines=29> */
.L_x_25774:
        /* <DEDUP_REMOVED lines=23> */
.L_x_25775:
[----:B------:R-:W-:Y:S05]  /*11ca0*/  BSYNC B0 ;  /* 0x0000000000007941 */ /* 0x000fea0003800000 */
.L_x_25773:
        /* <DEDUP_REMOVED lines=29> */
.L_x_25777:
        /* <DEDUP_REMOVED lines=23> */
.L_x_25778:
[----:B------:R-:W-:Y:S05]  /*11ff0*/  BSYNC B0 ;  /* 0x0000000000007941 */ /* 0x000fea0003800000 */
.L_x_25776:
        /* <DEDUP_REMOVED lines=29> */
.L_x_25780:
        /* <DEDUP_REMOVED lines=23> */
.L_x_25781:
[----:B------:R-:W-:Y:S05]  /*12340*/  BSYNC B0 ;  /* 0x0000000000007941 */ /* 0x000fea0003800000 */
.L_x_25779:
        /* <DEDUP_REMOVED lines=29> */
.L_x_25783:
        /* <DEDUP_REMOVED lines=23> */
.L_x_25784:
[----:B------:R-:W-:Y:S05]  /*12690*/  BSYNC B0 ;  /* 0x0000000000007941 */ /* 0x000fea0003800000 */
.L_x_25782:
        /* <DEDUP_REMOVED lines=29> */
.L_x_25786:
        /* <DEDUP_REMOVED lines=23> */
.L_x_25787:
[----:B------:R-:W-:Y:S05]  /*129e0*/  BSYNC B0 ;  /* 0x0000000000007941 */ /* 0x000fea0003800000 */
.L_x_25785:
        /* <DEDUP_REMOVED lines=27> */
.L_x_25789:
        /* <DEDUP_REMOVED lines=22> */
.L_x_25790:
[----:B------:R-:W-:Y:S05]  /*12d00*/  BSYNC B0 ;  /* 0x0000000000007941 */ /* 0x000fea0003800000 */
.L_x_25788:
        /* <DEDUP_REMOVED lines=17> */
[----:B------:R-:W-:Y:S05]  /*12e20*/  CALL.REL.NOINC `($__internal_71_$__cuda_sm20_rem_u64) ;  /* 0x00006bf000007944 */ /* 0x000fea0003c00000 */
[----:B------:R-:W-:Y:S01]  /*12e30*/  IMAD.MOV.U32 R2, RZ, RZ, R0 ;  /* 0x000000ffff027224 */ /* 0x000fe200078e0000 */
[----:B------:R-:W-:Y:S01]  /*12e40*/  MOV R3, R5 ;  /* 0x0000000500037202 */ /* 0x000fe20000000f00 */
[----:B------:R-:W-:Y:S05]  /*12e50*/  BRA `(.L_x_25793) ;  /* 0x0000012000007947 */ /* 0x000fea0003800000 */
.L_x_25792:
        /* <DEDUP_REMOVED lines=18> */
.L_x_25793:
[----:B------:R-:W-:Y:S05]  /*12f80*/  BSYNC B0 ;  /* 0x0000000000007941 */ /* 0x000fea0003800000 */
.L_x_25791:
[----:B------:R-:W-:Y:S02]  /*12f90*/  IMAD R3, R3, c[0x0][0x510], RZ ;  /* 0x0001440003037a24 */ /* 0x000fe400078e02ff */
[----:B------:R-:W-:Y:S02]  /*12fa0*/  IMAD.MOV.U32 R19, RZ, RZ, R16 ;  /* 0x000000ffff137224 */ /* 0x000fe400078e0010 */
[C---:B------:R-:W-:Y:S02]  /*12fb0*/  IMAD R3, R2.reuse, c[0x0][0x514], R3 ;  /* 0x0001450002037a24 */ /* 0x040fe400078e0203 */
[----:B------:R-:W-:-:S05]  /*12fc0*/  IMAD.WIDE.U32 R18, R2, c[0x0][0x510], R18 ;  /* 0x0001440002127a25 */ /* 0x000fca00078e0012 */
[----:B------:R-:W-:Y:S02]  /*12fd0*/  IADD3 R16, R19, R3, RZ ;  /* 0x0000000313107210 */ /* 0x000fe40007ffe0ff */
.L_x_25718:
        /* <DEDUP_REMOVED lines=11> */
.L_x_25795:
        /* <DEDUP_REMOVED lines=11> */
.L_x_25794:
[----:B------:R-:W-:Y:S01]  /*13140*/  IADD3 R17, R17, 0x80, RZ ;  /* 0x0000008011117810 */ /* 0x000fe20007ffe0ff */
[----:B------:R-:W-:-:S03]  /*13150*/  IMAD.MOV.U32 R3, RZ, RZ, RZ ;  /* 0x000000ffff037224 */ /* 0x000fc600078e00ff */
[----:B------:R-:W-:Y:S02]  /*13160*/  MOV R2, R17 ;  /* 0x0000001100027202 */ /* 0x000fe40000000f00 */
.L_x_25714:
[----:B------:R-:W-:Y:S05]  /*13170*/  BSYNC B6 ;  /* 0x0000000000067941 */ /* 0x000fea0003800000 */
.L_x_25713:
        /* <DEDUP_REMOVED lines=230> */
.L_x_25796:
        /* <DEDUP_REMOVED lines=33> */
.L_x_25798:
[----:B------:R-:W-:Y:S05]  /*141f0*/  BSYNC B6 ;  /* 0x0000000000067941 */ /* 0x000fea0003800000 */
.L_x_25797:
        /* <DEDUP_REMOVED lines=35> */
.L_x_25801:
        /* <DEDUP_REMOVED lines=23> */
.L_x_25802:
[----:B------:R-:W-:Y:S05]  /*145a0*/  BSYNC B0 ;  /* 0x0000000000007941 */ /* 0x000fea0003800000 */
.L_x_25800:
        /* <DEDUP_REMOVED lines=28> */
.L_x_25804:
        /* <DEDUP_REMOVED lines=23> */
.L_x_25805:
[----:B------:R-:W-:Y:S05]  /*148e0*/  BSYNC B0 ;  /* 0x0000000000007941 */ /* 0x000fea0003800000 */
.L_x_25803:
        /* <DEDUP_REMOVED lines=29> */
.L_x_25807:
        /* <DEDUP_REMOVED lines=23> */
.L_x_25808:
[----:B------:R-:W-:Y:S05]  /*14c30*/  BSYNC B0 ;  /* 0x0000000000007941 */ /* 0x000fea0003800000 */
.L_x_25806:
        /* <DEDUP_REMOVED lines=29> */
.L_x_25810:
        /* <DEDUP_REMOVED lines=23> */
.L_x_25811:
[----:B------:R-:W-:Y:S05]  /*14f80*/  BSYNC B0 ;  /* 0x0000000000007941 */ /* 0x000fea0003800000 */
.L_x_25809:
        /* <DEDUP_REMOVED lines=29> */
.L_x_25813:
        /* <DEDUP_REMOVED lines=23> */
.L_x_25814:
[----:B------:R-:W-:Y:S05]  /*152d0*/  BSYNC B0 ;  /* 0x0000000000007941 */ /* 0x000fea0003800000 */
.L_x_25812:
        /* <DEDUP_REMOVED lines=29> */
.L_x_25816:
        /* <DEDUP_REMOVED lines=23> */
.L_x_25817:
[----:B------:R-:W-:Y:S05]  /*15620*/  BSYNC B0 ;  /* 0x0000000000007941 */ /* 0x000fea0003800000 */
.L_x_25815:
        /* <DEDUP_REMOVED lines=29> */
.L_x_25819:
        /* <DEDUP_REMOVED lines=23> */
.L_x_25820:
[----:B------:R-:W-:Y:S05]  /*15970*/  BSYNC B0 ;  /* 0x0000000000007941 */ /* 0x000fea0003800000 */
.L_x_25818:
        /* <DEDUP_REMOVED lines=29> */
.L_x_25822:
        /* <DEDUP_REMOVED lines=23> */
.L_x_25823:
[----:B------:R-:W-:Y:S05]  /*15cc0*/  BSYNC B0 ;  /* 0x0000000000007941 */ /* 0x000fea0003800000 */
.L_x_25821:
        /* <DEDUP_REMOVED lines=29> */
.L_x_25825:
        /* <DEDUP_REMOVED lines=23> */
.L_x_25826:
[----:B------:R-:W-:Y:S05]  /*16010*/  BSYNC B0 ;  /* 0x0000000000007941 */ /* 0x000fea0003800000 */
.L_x_25824:
        /* <DEDUP_REMOVED lines=29> */
.L_x_25828:
        /* <DEDUP_REMOVED lines=23> */
.L_x_25829:
[----:B------:R-:W-:Y:S05]  /*16360*/  BSYNC B0 ;  /* 0x0000000000007941 */ /* 0x000fea0003800000 */
.L_x_25827:
        /* <DEDUP_REMOVED lines=29> */
.L_x_25831:
        /* <DEDUP_REMOVED lines=23> */
.L_x_25832:
[----:B------:R-:W-:Y:S05]  /*166b0*/  BSYNC B0 ;  /* 0x0000000000007941 */ /* 0x000fea0003800000 */
.L_x_25830:
        /* <DEDUP_REMOVED lines=29> */
.L_x_25834:
        /* <DEDUP_REMOVED lines=23> */
.L_x_25835:
[----:B------:R-:W-:Y:S05]  /*16a00*/  BSYNC B0 ;  /* 0x0000000000007941 */ /* 0x000fea0003800000 */
.L_x_25833:
        /* <DEDUP_REMOVED lines=29> */
.L_x_25837:
        /* <DEDUP_REMOVED lines=23> */
.L_x_25838:
[----:B------:R-:W-:Y:S05]  /*16d50*/  BSYNC B0 ;  /* 0x0000000000007941 */ /* 0x000fea0003800000 */
.L_x_25836:
        /* <DEDUP_REMOVED lines=29> */
.L_x_25840:
        /* <DEDUP_REMOVED lines=23> */
.L_x_25841:
[----:B------:R-:W-:Y:S05]  /*170a0*/  BSYNC B0 ;  /* 0x0000000000007941 */ /* 0x000fea0003800000 */
.L_x_25839:
        /* <DEDUP_REMOVED lines=29> */
.L_x_25843:
        /* <DEDUP_REMOVED lines=23> */
.L_x_25844:
[----:B------:R-:W-:Y:S05]  /*173f0*/  BSYNC B0 ;  /* 0x0000000000007941 */ /* 0x000fea0003800000 */
.L_x_25842:
        /* <DEDUP_REMOVED lines=29> */
.L_x_25846:
        /* <DEDUP_REMOVED lines=23> */
.L_x_25847:
[----:B------:R-:W-:Y:S05]  /*17740*/  BSYNC B0 ;  /* 0x0000000000007941 */ /* 0x000fea0003800000 */
.L_x_25845:
        /* <DEDUP_REMOVED lines=29> */
.L_x_25849:
        /* <DEDUP_REMOVED lines=23> */
.L_x_25850:
[----:B------:R-:W-:Y:S05]  /*17a90*/  BSYNC B0 ;  /* 0x0000000000007941 */ /* 0x000fea0003800000 */
.L_x_25848:
        /* <DEDUP_REMOVED lines=29> */
.L_x_25852:
        /* <DEDUP_REMOVED lines=23> */
.L_x_25853:
[----:B------:R-:W-:Y:S05]  /*17de0*/  BSYNC B0 ;  /* 0x0000000000007941 */ /* 0x000fea0003800000 */
.L_x_25851:
        /* <DEDUP_REMOVED lines=29> */
.L_x_25855:
        /* <DEDUP_REMOVED lines=23> */
.L_x_25856:
[----:B------:R-:W-:Y:S05]  /*18130*/  BSYNC B0 ;  /* 0x0000000000007941 */ /* 0x000fea0003800000 */
.L_x_25854:
        /* <DEDUP_REMOVED lines=29> */
.L_x_25858:
        /* <DEDUP_REMOVED lines=23> */
.L_x_25859:
[----:B------:R-:W-:Y:S05]  /*18480*/  BSYNC B0 ;  /* 0x0000000000007941 */ /* 0x000fea0003800000 */
.L_x_25857:
        /* <DEDUP_REMOVED lines=29> */
.L_x_25861:
        /* <DEDUP_REMOVED lines=23> */
.L_x_25862:
[----:B------:R-:W-:Y:S05]  /*187d0*/  BSYNC B0 ;  /* 0x0000000000007941 */ /* 0x000fea0003800000 */
.L_x_25860:
        /* <DEDUP_REMOVED lines=29> */
.L_x_25864:
        /* <DEDUP_REMOVED lines=23> */
.L_x_25865:
[----:B------:R-:W-:Y:S05]  /*18b20*/  BSYNC B0 ;  /* 0x0000000000007941 */ /* 0x000fea0003800000 */
.L_x_25863:
        /* <DEDUP_REMOVED lines=29> */
.L_x_25867:
        /* <DEDUP_REMOVED lines=23> */
.L_x_25868:
[----:B------:R-:W-:Y:S05]  /*18e70*/  BSYNC B0 ;  /* 0x0000000000007941 */ /* 0x000fea0003800000 */
.L_x_25866:
        /* <DEDUP_REMOVED lines=27> */
.L_x_25870:
        /* <DEDUP_REMOVED lines=22> */
.L_x_25871:
[----:B------:R-:W-:Y:S05]  /*19190*/  BSYNC B0 ;  /* 0x0000000000007941 */ /* 0x000fea0003800000 */
.L_x_25869:
        /* <DEDUP_REMOVED lines=21> */
.L_x_25873:
        /* <DEDUP_REMOVED lines=18> */
.L_x_25874:
[----:B------:R-:W-:Y:S05]  /*19410*/  BSYNC B0 ;  /* 0x0000000000007941 */ /* 0x000fea0003800000 */
.L_x_25872:
[----:B------:R-:W-:Y:S01]  /*19420*/  MOV R19, R16 ;  /* 0x0000001000137202 */ /* 0x000fe20000000f00 */
[----:B------:R-:W-:-:S04]  /*19430*/  IMAD R3, R3, c[0x0][0x510], RZ ;  /* 0x0001440003037a24 */ /* 0x000fc800078e02ff */
[----:B------:R-:W-:-:S04]  /*19440*/  IMAD.WIDE.U32 R18, R2, c[0x0][0x510], R18 ;  /* 0x0001440002127a25 */ /* 0x000fc800078e0012 */
[----:B------:R-:W-:-:S04]  /*19450*/  IMAD R3, R2, c[0x0][0x514], R3 ;  /* 0x0001450002037a24 */ /* 0x000fc800078e0203 */
[----:B------:R-:W-:Y:S02]  /*19460*/  IMAD.IADD R16, R19, 0x1, R3 ;  /* 0x0000000113107824 */ /* 0x000fe400078e0203 */
.L_x_25799:
        /* <DEDUP_REMOVED lines=10> */
.L_x_25875:
        /* <DEDUP_REMOVED lines=11> */
        .weak           $__internal_70_$__cuda_sm20_div_u64
        .type           $__internal_70_$__cuda_sm20_div_u64,@function
        .size           $__internal_70_$__cuda_sm20_div_u64,($__internal_71_$__cuda_sm20_rem_u64 - $__internal_70_$__cuda_sm20_div_u64)
$__internal_70_$__cuda_sm20_div_u64:
        /* <DEDUP_REMOVED lines=69> */
[----:B------:R-:W-:Y:S06]  /*19a10*/  RET.REL.NODEC R4 `(_ZN2at6native24index_elementwise_kernelILi128ELi4EZNS0_20cuda_take_put_kernelIhlZZZZZNS0_10put_kernelERNS_14TensorIteratorERKNS_10TensorBaseEbENKUlvE_clEvENKUlvE_clEvENKUlvE_clEvENKUlvE0_clEvEUlRhlE_EEvS4_S7_RKT1_EUliE_EEvlSE_) ;  /* 0xfffe65e004007950 */ /* 0x000fec0003c3ffff */
        .weak           $__internal_71_$__cuda_sm20_rem_u64
        .type           $__internal_71_$__cuda_sm20_rem_u64,@function
        .size           $__internal_71_$__cuda_sm20_rem_u64,(.L_x_27437 - $__internal_71_$__cuda_sm20_rem_u64)
$__internal_71_$__cuda_sm20_rem_u64:
        /* <DEDUP_REMOVED lines=64> */
[----:B------:R-:W-:Y:S06]  /*19e20*/  RET.REL.NODEC R2 `(_ZN2at6native24index_elementwise_kernelILi128ELi4EZNS0_20cuda_take_put_kernelIhlZZZZZNS0_10put_kernelERNS_14TensorIteratorERKNS_10TensorBaseEbENKUlvE_clEvENKUlvE_clEvENKUlvE_clEvENKUlvE0_clEvEUlRhlE_EEvS4_S7_RKT1_EUliE_EEvlSE_) ;  /* 0xfffe61d002007950 */ /* 0x000fec0003c3ffff */
.L_x_25876:
        /* <DEDUP_REMOVED lines=13> */
.L_x_27437:


//--------------------- .text._ZN2at6native24index_elementwise_kernelILi128ELi4EZNS0_20cuda_take_put_kernelIhiZZZZZNS0_10put_kernelERNS_14TensorIteratorERKNS_10TensorBaseEbENKUlvE_clEvENKUlvE_clEvENKUlvE_clEvENKUlvE_clEvEUlRhiE0_EEvS4_S7_RKT1_EUliE_EEvlSE_ --------------------------
	.section	.text._ZN2at6native24index_elementwise_kernelILi128ELi4EZNS0_20cuda_take_put_kernelIhiZZZZZNS0_10put_kernelERNS_14TensorIteratorERKNS_10TensorBaseEbENKUlvE_clEvENKUlvE_clEvENKUlvE_clEvENKUlvE_clEvEUlRhiE0_EEvS4_S7_RKT1_EUliE_EEvlSE_,"ax",@progbits
	.sectioninfo	@"SHI_REGISTERS=28"
	.align	128
        .global         _ZN2at6native24index_elementwise_kernelILi128ELi4EZNS0_20cuda_take_put_kernelIhiZZZZZNS0_10put_kernelERNS_14TensorIteratorERKNS_10TensorBaseEbENKUlvE_clEvENKUlvE_clEvENKUlvE_clEvENKUlvE_clEvEUlRhiE0_EEvS4_S7_RKT1_EUliE_EEvlSE_
        .type           _ZN2at6native24index_elementwise_kernelILi128ELi4EZNS0_20cuda_take_put_kernelIhiZZZZZNS0_10put_kernelERNS_14TensorIteratorERKNS_10TensorBaseEbENKUlvE_clEvENKUlvE_clEvENKUlvE_clEvENKUlvE_clEvEUlRhiE0_EEvS4_S7_RKT1_EUliE_EEvlSE_,@function
        .size           _ZN2at6native24index_elementwise_kernelILi128ELi4EZNS0_20cuda_take_put_kernelIhiZZZZZNS0_10put_kernelERNS_14TensorIteratorERKNS_10TensorBaseEbENKUlvE_clEvENKUlvE_clEvENKUlvE_clEvENKUlvE_clEvEUlRhiE0_EEvS4_S7_RKT1_EUliE_EEvlSE_,(.L_x_27597 - _ZN2at6native24index_elementwise_kernelILi128ELi4EZNS0_20cuda_take_put_kernelIhiZZZZZNS0_10put_kernelERNS_14TensorIteratorERKNS_10TensorBaseEbENKUlvE_clEvENKUlvE_clEvENKUlvE_clEvENKUlvE_clEvEUlRhiE0_EEvS4_S7_RKT1_EUliE_EEvlSE_)
        .other          _ZN2at6native24index_elementwise_kernelILi128ELi4EZNS0_20cuda_take_put_kernelIhiZZZZZNS0_10put_kernelERNS_14TensorIteratorERKNS_10TensorBaseEbENKUlvE_clEvENKUlvE_clEvENKUlvE_clEvENKUlvE_clEvEUlRhiE0_EEvS4_S7_RKT1_EUliE_EEvlSE_,@"STO_CUDA_ENTRY STV_DEFAULT"
_ZN2at6native24index_elementwise_kernelILi128ELi4EZNS0_20cuda_take_put_kernelIhiZZZZZNS0_10put_kernelERNS_14TensorIteratorERKNS_10TensorBaseEbENKUlvE_clEvENKUlvE_clEvENKUlvE_clEvENKUlvE_clEvEUlRhiE0_EEvS4_S7_RKT1_EUliE_EEvlSE_:
.text._ZN2at6native24index_elementwise_kernelILi128ELi4EZNS0_20cuda_take_put_kernelIhiZZZZZNS0_10put_kernelERNS_14TensorIteratorERKNS_10TensorBaseEbENKUlvE_clEvENKUlvE_clEvENKUlvE_clEvENKUlvE_clEvEUlRhiE0_EEvS4_S7_RKT1_EUliE_EEvlSE_:
        /* <DEDUP_REMOVED lines=239> */
.L_x_25879:
        /* <DEDUP_REMOVED lines=33> */
.L_x_25881:
[----:B------:R-:W-:Y:S05]  /*1100*/  BSYNC B6 ;  /* 0x0000000000067941 */ /* 0x000fea0003800000 */
.L_x_25880:
        /* <DEDUP_REMOVED lines=209> */
.L_x_25882:
        /* <DEDUP_REMOVED lines=8> */
.L_x_25878:
[----:B------:R-:W-:Y:S05]  /*1ea0*/  BSYNC B7 ;  /* 0x0000000000077941 */ /* 0x000fea0003800000 */
.L_x_25877:
        /* <DEDUP_REMOVED lines=232> */
.L_x_25885:
        /* <DEDUP_REMOVED lines=33> */
.L_x_25887:
[----:B------:R-:W-:Y:S05]  /*2f40*/  BSYNC B6 ;  /* 0x0000000000067941 */ /* 0x000fea0003800000 */
.L_x_25886:
        /* <DEDUP_REMOVED lines=209> */
.L_x_25888:
[----:B------:R-:W2:Y:S01]  /*3c60*/  LDG.E.U8 R19, [R18.64] ;  /* 0x0000002412137981 */ /* 0x000ea2000c1e1100 */
[----:B------:R-:W-:Y:S02]  /*3c70*/  IADD3 R2, P0, R3, c[0x0][0x510], RZ ;  /* 0x0001440003027a10 */ /* 0x000fe40007f1e0ff */
[----:B------:R-:W-:Y:S02]  /*3c80*/  IADD3 R23, R23, 0x80, RZ ;  /* 0x0000008017177810 */ /* 0x000fe40007ffe0ff */
[----:B------:R-:W-:-:S05]  /*3c90*/  LEA.HI.X.SX32 R3, R3, c[0x0][0x514], 0x1, P0 ;  /* 0x0001450003037a11 */ /* 0x000fca00000f0eff */
[----:B--2---:R0:W-:Y:S02]  /*3ca0*/  STG.E.U8 [R2.64], R19 ;  /* 0x0000001302007986 */ /* 0x0041e4000c101124 */
[----:B0-----:R-:W-:Y:S02]  /*3cb0*/  MOV R2, R23 ;  /* 0x0000001700027202 */ /* 0x001fe40000000f00 */
[----:B------:R-:W-:Y:S02]  /*3cc0*/  MOV R3, RZ ;  /* 0x000000ff00037202 */ /* 0x000fe40000000f00 */
.L_x_25884:
[----:B------:R-:W-:Y:S05]  /*3cd0*/  BSYNC B7 ;  /* 0x0000000000077941 */ /* 0x000fea0003800000 */
.L_x_25883:
        /* <DEDUP_REMOVED lines=232> */
.L_x_25891:
        /* <DEDUP_REMOVED lines=33> */
.L_x_25893:
[----:B------:R-:W-:Y:S05]  /*4d70*/  BSYNC B6 ;  /* 0x0000000000067941 */ /* 0x000fea0003800000 */
.L_x_25892:
        /* <DEDUP_REMOVED lines=209> */
.L_x_25894:
[----:B------:R-:W2:Y:S01]  /*5a90*/  LDG.E.U8 R19, [R18.64] ;  /* 0x0000002412137981 */ /* 0x000ea2000c1e1100 */
[----:B------:R-:W-:Y:S02]  /*5aa0*/  IADD3 R2, P0, R3, c[0x0][0x510], RZ ;  /* 0x0001440003027a10 */ /* 0x000fe40007f1e0ff */
[----:B------:R-:W-:Y:S02]  /*5ab0*/  IADD3 R23, R23, 0x80, RZ ;  /* 0x0000008017177810 */ /* 0x000fe40007ffe0ff */
[----:B------:R-:W-:-:S05]  /*5ac0*/  LEA.HI.X.SX32 R3, R3, c[0x0][0x514], 0x1, P0 ;  /* 0x0001450003037a11 */ /* 0x000fca00000f0eff */
[----:B--2---:R0:W-:Y:S02]  /*5ad0*/  STG.E.U8 [R2.64], R19 ;  /* 0x0000001302007986 */ /* 0x0041e4000c101124 */
[----:B0-----:R-:W-:Y:S01]  /*5ae0*/  MOV R2, R23 ;  /* 0x0000001700027202 */ /* 0x001fe20000000f00 */
[----:B------:R-:W-:Y:S02]  /*5af0*/  IMAD.MOV.U32 R3, RZ, RZ, RZ ;  /* 0x000000ffff037224 */ /* 0x000fe400078e00ff */
.L_x_25890:
[----:B------:R-:W-:Y:S05]  /*5b00*/  BSYNC B7 ;  /* 0x0000000000077941 */ /* 0x000fea0003800000 */
.L_x_25889:
        /* <DEDUP_REMOVED lines=231> */
.L_x_25895:
        /* <DEDUP_REMOVED lines=33> */
.L_x_25897:
[----:B------:R-:W-:Y:S05]  /*6b90*/  BSYNC B6 ;  /* 0x0000000000067941 */ /* 0x000fea0003800000 */
.L_x_25896:
        /* <DEDUP_REMOVED lines=209> */
.L_x_25898:
[----:B------:R-:W2:Y:S01]  /*78b0*/  LDG.E.U8 R19, [R18.64] ;  /* 0x0000002412137981 */ /* 0x000ea2000c1e1100 */
[----:B------:R-:W-:-:S04]  /*78c0*/  IADD3 R2, P0, R3, c[0x0][0x510], RZ ;  /* 0x0001440003027a10 */ /* 0x000fc80007f1e0ff */
[----:B------:R-:W-:-:S05]  /*78d0*/  LEA.HI.X.SX32 R3, R3, c[0x0][0x514], 0x1, P0 ;  /* 0x0001450003037a11 */ /* 0x000fca00000f0eff */
[----:B--2---:R-:W-:Y:S01]  /*78e0*/  STG.E.U8 [R2.64], R19 ;  /* 0x0000001302007986 */ /* 0x004fe2000c101124 */
[----:B------:R-:W-:Y:S05]  /*78f0*/  EXIT ;  /* 0x000000000000794d */ /* 0x000fea0003800000 */
.L_x_25899:
        /* <DEDUP_REMOVED lines=16> */
.L_x_27597:


//--------------------- .text._ZN2at6native24index_elementwise_kernelILi128ELi4EZNS0_20cuda_take_put_kernelIhiZZZZZNS0_10put_kernelERNS_14TensorIteratorERKNS_10TensorBaseEbENKUlvE_clEvENKUlvE_clEvENKUlvE_clEvENKUlvE_clEvEUlRhiE_EEvS4_S7_RKT1_EUliE_EEvlSE_ --------------------------
	.section	.text._ZN2at6native24index_elementwise_kernelILi128ELi4EZNS0_20cuda_take_put_kernelIhiZZZZZNS0_10put_kernelERNS_14TensorIteratorERKNS_10TensorBaseEbENKUlvE_clEvENKUlvE_clEvENKUlvE_clEvENKUlvE_clEvEUlRhiE_EEvS4_S7_RKT1_EUliE_EEvlSE_,"ax",@progbits
	.sectioninfo	@"SHI_REGISTERS=28"
	.align	128
        .global         _ZN2at6native24index_elementwise_kernelILi128ELi4EZNS0_20cuda_take_put_kernelIhiZZZZZNS0_10put_kernelERNS_14TensorIteratorERKNS_10TensorBaseEbENKUlvE_clEvENKUlvE_clEvENKUlvE_clEvENKUlvE_clEvEUlRhiE_EEvS4_S7_RKT1_EUliE_EEvlSE_
        .type           _ZN2at6native24index_elementwise_kernelILi128ELi4EZNS0_20cuda_take_put_kernelIhiZZZZZNS0_10put_kernelERNS_14TensorIteratorERKNS_10TensorBaseEbENKUlvE_clEvENKUlvE_clEvENKUlvE_clEvENKUlvE_clEvEUlRhiE_EEvS4_S7_RKT1_EUliE_EEvlSE_,@function
        .size           _ZN2at6native24index_elementwise_kernelILi128ELi4EZNS0_20cuda_take_put_kernelIhiZZZZZNS0_10put_kernelERNS_14TensorIteratorERKNS_10TensorBaseEbENKUlvE_clEvENKUlvE_clEvENKUlvE_clEvENKUlvE_clEvEUlRhiE_EEvS4_S7_RKT1_EUliE_EEvlSE_,(.L_x_27598 - _ZN2at6native24index_elementwise_kernelILi128ELi4EZNS0_20cuda_take_put_kernelIhiZZZZZNS0_10put_kernelERNS_14TensorIteratorERKNS_10TensorBaseEbENKUlvE_clEvENKUlvE_clEvENKUlvE_clEvENKUlvE_clEvEUlRhiE_EEvS4_S7_RKT1_EUliE_EEvlSE_)
        .other          _ZN2at6native24index_elementwise_kernelILi128ELi4EZNS0_20cuda_take_put_kernelIhiZZZZZNS0_10put_kernelERNS_14TensorIteratorERKNS_10TensorBaseEbENKUlvE_clEvENKUlvE_clEvENKUlvE_clEvENKUlvE_clEvEUlRhiE_EEvS4_S7_RKT1_EUliE_EEvlSE_,@"STO_CUDA_ENTRY STV_DEFAULT"
_ZN2at6native24index_elementwise_kernelILi128ELi4EZNS0_20cuda_take_put_kernelIhiZZZZZNS0_10put_kernelERNS_14TensorIteratorERKNS_10TensorBaseEbENKUlvE_clEvENKUlvE_clEvENKUlvE_clEvENKUlvE_clEvEUlRhiE_EEvS4_S7_RKT1_EUliE_EEvlSE_:
.text._ZN2at6native24index_elementwise_kernelILi128ELi4EZNS0_20cuda_take_put_kernelIhiZZZZZNS0_10put_kernelERNS_14TensorIteratorERKNS_10TensorBaseEbENKUlvE_clEvENKUlvE_clEvENKUlvE_clEvENKUlvE_clEvEUlRhiE_EEvS4_S7_RKT1_EUliE_EEvlSE_:
        /* <DEDUP_REMOVED lines=239> */
.L_x_25902:
        /* <DEDUP_REMOVED lines=33> */
.L_x_25904:
[----:B------:R-:W-:Y:S05]  /*1100*/  BSYNC B6 ;  /* 0x0000000000067941 */ /* 0x000fea0003800000 */
.L_x_25903:
        /* <DEDUP_REMOVED lines=209> */
.L_x_25905:
        /* <DEDUP_REMOVED lines=12> */
.L_x_25907:
        /* <DEDUP_REMOVED lines=11> */
.L_x_25906:
[----:B------:R-:W-:Y:S01]  /*1f90*/  IMAD R22, R22, 0x200, R25 ;  /* 0x0000020016167824 */ /* 0x000fe200078e0219 */
[----:B0-----:R-:W-:-:S04]  /*1fa0*/  HFMA2.MMA R3, -RZ, RZ, 0, 0 ;  /* 0x00000000ff037435 */ /* 0x001fc800000001ff */
[----:B------:R-:W-:-:S04]  /*1fb0*/  IADD3 R23, R22, 0x80, RZ ;  /* 0x0000008016177810 */ /* 0x000fc80007ffe0ff */
[----:B------:R-:W-:Y:S02]  /*1fc0*/  MOV R2, R23 ;  /* 0x0000001700027202 */ /* 0x000fe40000000f00 */
.L_x_25901:
[----:B------:R-:W-:Y:S05]  /*1fd0*/  BSYNC B7 ;  /* 0x0000000000077941 */ /* 0x000fea0003800000 */
.L_x_25900:
        /* <DEDUP_REMOVED lines=232> */
.L_x_25910:
        /* <DEDUP_REMOVED lines=33> */
.L_x_25912:
[----:B------:R-:W-:Y:S05]  /*3070*/  BSYNC B6 ;  /* 0x0000000000067941 */ /* 0x000fea0003800000 */
.L_x_25911:
        /* <DEDUP_REMOVED lines=209> */
.L_x_25913:
        /* <DEDUP_REMOVED lines=12> */
.L_x_25915:
        /* <DEDUP_REMOVED lines=11> */
.L_x_25914:
[----:B------:R-:W-:Y:S01]  /*3f00*/  IADD3 R23, R23, 0x80, RZ ;  /* 0x0000008017177810 */ /* 0x000fe20007ffe0ff */
[----:B0-----:R-:W-:-:S03]  /*3f10*/  HFMA2.MMA R3, -RZ, RZ, 0, 0 ;  /* 0x00000000ff037435 */ /* 0x001fc600000001ff */
[----:B------:R-:W-:-:S03]  /*3f20*/  MOV R2, R23 ;  /* 0x0000001700027202 */ /* 0x000fc60000000f00 */
.L_x_25909:
[----:B------:R-:W-:Y:S05]  /*3f30*/  BSYNC B7 ;  /* 0x0000000000077941 */ /* 0x000fea0003800000 */
.L_x_25908:
        /* <DEDUP_REMOVED lines=232> */
.L_x_25918:
        /* <DEDUP_REMOVED lines=33> */
.L_x_25920:
[----:B------:R-:W-:Y:S05]  /*4fd0*/  BSYNC B6 ;  /* 0x0000000000067941 */ /* 0x000fea0003800000 */
.L_x_25919:
        /* <DEDUP_REMOVED lines=209> */
.L_x_25921:
        /* <DEDUP_REMOVED lines=12> */
.L_x_25923:
        /* <DEDUP_REMOVED lines=11> */
.L_x_25922:
[----:B------:R-:W-:Y:S01]  /*5e60*/  IADD3 R23, R23, 0x80, RZ ;  /* 0x0000008017177810 */ /* 0x000fe20007ffe0ff */
[----:B0-----:R-:W-:-:S03]  /*5e70*/  HFMA2.MMA R3, -RZ, RZ, 0, 0 ;  /* 0x00000000ff037435 */ /* 0x001fc600000001ff */
[----:B------:R-:W-:-:S03]  /*5e80*/  MOV R2, R23 ;  /* 0x0000001700027202 */ /* 0x000fc60000000f00 */
.L_x_25917:
[----:B------:R-:W-:Y:S05]  /*5e90*/  BSYNC B7 ;  /* 0x0000000000077941 */ /* 0x000fea0003800000 */
.L_x_25916:
        /* <DEDUP_REMOVED lines=231> */
.L_x_25924:
        /* <DEDUP_REMOVED lines=33> */
.L_x_25926:
[----:B------:R-:W-:Y:S05]  /*6f20*/  BSYNC B6 ;  /* 0x0000000000067941 */ /* 0x000fea0003800000 */
.L_x_25925:
        /* <DEDUP_REMOVED lines=209> */
.L_x_25927:
        /* <DEDUP_REMOVED lines=11> */
.L_x_25928:
        /* <DEDUP_REMOVED lines=11> */
.L_x_25929:
        /* <DEDUP_REMOVED lines=14> */
.L_x_27598:


//--------------------- .text._ZN2at6native24index_elementwise_kernelILi128ELi4EZNS0_16gpu_index_kernelIZZZNS0_31index_put_kernel_quantized_cudaERNS_14TensorIteratorEN3c108ArrayRefIlEES7_bdiENKUlvE_clEvENKUlvE3_clEvEUlPcPKclE_EEvRNS_18TensorIteratorBaseES7_S7_RKT_bEUliE_EEvlT1_ --------------------------
	.section	.text._ZN2at6native24index_elementwise_kernelILi128ELi4EZNS0_16gpu_index_kernelIZZZNS0_31index_put_kernel_quantized_cudaERNS_14TensorIteratorEN3c108ArrayRefIlEES7_bdiENKUlvE_clEvENKUlvE3_clEvEUlPcPKclE_EEvRNS_18TensorIteratorBaseES7_S7_RKT_bEUliE_EEvlT1_,"ax",@progbits
	.sectioninfo	@"SHI_REGISTERS=36"
	.align	128
        .global         _ZN2at6native24index_elementwise_kernelILi128ELi4EZNS0_16gpu_index_kernelIZZZNS0_31index_put_kernel_quantized_cudaERNS_14TensorIteratorEN3c108ArrayRefIlEES7_bdiENKUlvE_clEvENKUlvE3_clEvEUlPcPKclE_EEvRNS_18TensorIteratorBaseES7_S7_RKT_bEUliE_EEvlT1_
        .type           _ZN2at6native24index_elementwise_kernelILi128ELi4EZNS0_16gpu_index_kernelIZZZNS0_31index_put_kernel_quantized_cudaERNS_14TensorIteratorEN3c108ArrayRefIlEES7_bdiENKUlvE_clEvENKUlvE3_clEvEUlPcPKclE_EEvRNS_18TensorIteratorBaseES7_S7_RKT_bEUliE_EEvlT1_,@function
        .size           _ZN2at6native24index_elementwise_kernelILi128ELi4EZNS0_16gpu_index_kernelIZZZNS0_31index_put_kernel_quantized_cudaERNS_14TensorIteratorEN3c108ArrayRefIlEES7_bdiENKUlvE_clEvENKUlvE3_clEvEUlPcPKclE_EEvRNS_18TensorIteratorBaseES7_S7_RKT_bEUliE_EEvlT1_,(.L_x_27599 - _ZN2at6native24index_elementwise_kernelILi128ELi4EZNS0_16gpu_index_kernelIZZZNS0_31index_put_kernel_quantized_cudaERNS_14TensorIteratorEN3c108ArrayRefIlEES7_bdiENKUlvE_clEvENKUlvE3_clEvEUlPcPKclE_EEvRNS_18TensorIteratorBaseES7_S7_RKT_bEUliE_EEvlT1_)
        .other          _ZN2at6native24index_elementwise_kernelILi128ELi4EZNS0_16gpu_index_kernelIZZZNS0_31index_put_kernel_quantized_cudaERNS_14TensorIteratorEN3c108ArrayRefIlEES7_bdiENKUlvE_clEvENKUlvE3_clEvEUlPcPKclE_EEvRNS_18TensorIteratorBaseES7_S7_RKT_bEUliE_EEvlT1_,@"STO_CUDA_ENTRY STV_DEFAULT"
_ZN2at6native24index_elementwise_kernelILi128ELi4EZNS0_16gpu_index_kernelIZZZNS0_31index_put_kernel_quantized_cudaERNS_14TensorIteratorEN3c108ArrayRefIlEES7_bdiENKUlvE_clEvENKUlvE3_clEvEUlPcPKclE_EEvRNS_18TensorIteratorBaseES7_S7_RKT_bEUliE_EEvlT1_:
.text._ZN2at6native24index_elementwise_kernelILi128ELi4EZNS0_16gpu_index_kernelIZZZNS0_31index_put_kernel_quantized_cudaERNS_14TensorIteratorEN3c108ArrayRefIlEES7_bdiENKUlvE_clEvENKUlvE3_clEvEUlPcPKclE_EEvRNS_18TensorIteratorBaseES7_S7_RKT_bEUliE_EEvlT1_:
        /* <DEDUP_REMOVED lines=13> */
[----:B------:R-:W-:Y:S02]  /*00d0*/  IMAD.MOV.U32 R28, RZ, RZ, RZ ;  /* 0x000000ffff1c7224 */ /* 0x000fe400078e00ff */
[----:B------:R-:W-:-:S09]  /*00e0*/  IMAD.MOV.U32 R27, RZ, RZ, RZ ;  /* 0x000000ffff1b7224 */ /* 0x000fd200078e00ff */
        /* <DEDUP_REMOVED lines=242> */
[----:B------:R-:W-:-:S10]  /*1010*/  HFMA2.MMA R4, -RZ, RZ, 0, 0 ;  /* 0x00000000ff047435 */ /* 0x000fd400000001ff */
[----:B------:R-:W-:-:S05]  /*1020*/  IMAD.HI.U32 R0, R5, c[0x0][0x290], R4 ;  /* 0x0000a40005007a27 */ /* 0x000fca00078e0004 */
[----:B------:R-:W-:-:S05]  /*1030*/  SHF.R.U32.HI R0, RZ, c[0x0][0x294], R0 ;  /* 0x0000a500ff007a19 */ /* 0x000fca0000011600 */
[----:B------:R-:W-:-:S04]  /*1040*/  IMAD.MOV R3, RZ, RZ, -R0 ;  /* 0x000000ffff037224 */ /* 0x000fc800078e0a00 */
[----:B------:R-:W-:-:S04]  /*1050*/  IMAD R5, R3, c[0x0][0x28c], R5 ;  /* 0x0000a30003057a24 */ /* 0x000fc800078e0205 */
[C---:B------:R-:W-:Y:S02]  /*1060*/  IMAD R27, R5.reuse, c[0x0][0x3b8], R27 ;  /* 0x0000ee00051b7a24 */ /* 0x040fe400078e021b */
[C---:B------:R-:W-:Y:S02]  /*1070*/  IMAD R18, R5.reuse, c[0x0][0x3bc], R18 ;  /* 0x0000ef0005127a24 */ /* 0x040fe400078e0212 */
[----:B------:R-:W-:Y:S02]  /*1080*/  IMAD R28, R5, c[0x0][0x3c0], R28 ;  /* 0x0000f000051c7a24 */ /* 0x000fe400078e021c */
.L_x_25932:
[----:B------:R-:W-:Y:S01]  /*1090*/  ISETP.NE.U32.AND P0, PT, RZ, c[0x0][0x3d8], PT ;  /* 0x0000f600ff007a0c */ /* 0x000fe20003f05070 */
[----:B------:R-:W-:Y:S01]  /*10a0*/  CS2R R16, SRZ ;  /* 0x0000000000107805 */ /* 0x000fe2000001ff00 */
[----:B------:R-:W-:Y:S02]  /*10b0*/  IADD3 R18, P1, R18, c[0x0][0x3d0], RZ ;  /* 0x0000f40012127a10 */ /* 0x000fe40007f3e0ff */
[----:B------:R-:W-:-:S03]  /*10c0*/  ISETP.NE.AND.EX P0, PT, RZ, c[0x0][0x3dc], PT, P0 ;  /* 0x0000f700ff007a0c */ /* 0x000fc60003f05300 */
[----:B------:R-:W-:-:S10]  /*10d0*/  IMAD.X R19, RZ, RZ, c[0x0][0x3d4], P1 ;  /* 0x0000f500ff137624 */ /* 0x000fd400008e06ff */
[----:B------:R-:W-:Y:S05]  /*10e0*/  @!P0 BRA `(.L_x_25933) ;  /* 0x0000165000008947 */ /* 0x000fea0003800000 */
[----:B------:R-:W-:Y:S01]  /*10f0*/  MOV R26, c[0x0][0x3d8] ;  /* 0x0000f600001a7a02 */ /* 0x000fe20000000f00 */
[----:B------:R-:W-:Y:S01]  /*1100*/  IMAD.MOV.U32 R0, RZ, RZ, c[0x0][0x3dc] ;  /* 0x0000f700ff007624 */ /* 0x000fe200078e00ff */
[----:B------:R-:W-:Y:S01]  /*1110*/  CS2R R16, SRZ ;  /* 0x0000000000107805 */ /* 0x000fe2000001ff00 */
[----:B------:R-:W-:Y:S01]  /*1120*/  IMAD.MOV.U32 R25, RZ, RZ, RZ ;  /* 0x000000ffff197224 */ /* 0x000fe200078e00ff */
[----:B------:R-:W-:-:S04]  /*1130*/  ISETP.GT.U32.AND P0, PT, R26, 0x1, PT ;  /* 0x000000011a00780c */ /* 0x000fc80003f04070 */
[----:B------:R-:W-:-:S04]  /*1140*/  ISETP.GT.U32.AND.EX P0, PT, R0, RZ, PT, P0 ;  /* 0x000000ff0000720c */ /* 0x000fc80003f04100 */
[----:B------:R-:W-:Y:S02]  /*1150*/  SEL R26, R26, 0x1, P0 ;  /* 0x000000011a1a7807 */ /* 0x000fe40000000000 */
[----:B------:R-:W-:Y:S02]  /*1160*/  SEL R22, RZ, c[0x0][0x3dc], !P0 ;  /* 0x0000f700ff167a07 */ /* 0x000fe40004000000 */
[----:B------:R-:W-:-:S04]  /*1170*/  IADD3 R0, P1, R26, -0x1, RZ ;  /* 0xffffffff1a007810 */ /* 0x000fc80007f3e0ff */
[----:B------:R-:W-:Y:S02]  /*1180*/  ISETP.GE.U32.AND P0, PT, R0, 0x3, PT ;  /* 0x000000030000780c */ /* 0x000fe40003f06070 */
[----:B------:R-:W-:-:S04]  /*1190*/  IADD3.X R0, R22, -0x1, RZ, P1, !PT ;  /* 0xffffffff16007810 */ /* 0x000fc80000ffe4ff */
[----:B------:R-:W-:-:S13]  /*11a0*/  ISETP.GE.U32.AND.EX P0, PT, R0, RZ, PT, P0 ;  /* 0x000000ff0000720c */ /* 0x000fda0003f06100 */
[----:B------:R-:W-:Y:S05]  /*11b0*/  @!P0 BRA `(.L_x_25934) ;  /* 0x00000c5000008947 */ /* 0x000fea0003800000 */
[----:B------:R-:W-:Y:S01]  /*11c0*/  LOP3.LUT R3, R26, 0x3, RZ, 0xc0, !PT ;  /* 0x000000031a037812 */ /* 0x000fe200078ec0ff */
[----:B------:R-:W-:Y:S01]  /*11d0*/  HFMA2.MMA R25, -RZ, RZ, 0, 0 ;  /* 0x00000000ff197435 */ /* 0x000fe200000001ff */
[----:B------:R-:W-:Y:S01]  /*11e0*/  BSSY B7, `(.L_x_25934) ;  /* 0x00000c2000077945 */ /* 0x000fe20003800000 */
[----:B------:R-:W-:Y:S01]  /*11f0*/  CS2R R16, SRZ ;  /* 0x0000000000107805 */ /* 0x000fe2000001ff00 */
[----:B------:R-:W-:Y:S01]  /*1200*/  IADD3 R24, P0, R3, -R26, RZ ;  /* 0x8000001a03187210 */ /* 0x000fe20007f1e0ff */
[----:B------:R-:W-:-:S04]  /*1210*/  IMAD.MOV.U32 R23, RZ, RZ, 0x8 ;  /* 0x00000008ff177424 */ /* 0x000fc800078e00ff */
[----:B------:R-:W-:Y:S02]  /*1220*/  IMAD.X R22, RZ, RZ, ~R22, P0 ;  /* 0x000000ffff167224 */ /* 0x000fe400000e0e16 */
.L_x_25943:
[----:B------:R-:W0:Y:S02]  /*1230*/  LDC.64 R2, c[0x0][R23+0x3d8] ;  /* 0x0000f60017027b82 */ /* 0x000e240000000a00 */
[----:B0-----:R-:W-:-:S04]  /*1240*/  IADD3 R4, P0, R2, R28, RZ ;  /* 0x0000001c02047210 */ /* 0x001fc80007f1e0ff */
[----:B------:R-:W-:-:S05]  /*1250*/  IADD3.X R5, RZ, R3, RZ, P0, !PT ;  /* 0x00000003ff057210 */ /* 0x000fca00007fe4ff */
[----:B------:R-:W2:Y:S01]  /*1260*/  LDG.E.64 R32, [R4.64] ;  /* 0x0000002404207981 */ /* 0x000ea2000c1e1b00 */
[----:B------:R-:W0:Y:S01]  /*1270*/  LDC.64 R2, c[0x0][R23+0x4a0] ;  /* 0x0001280017027b82 */ /* 0x000e220000000a00 */
[----:B------:R-:W-:Y:S01]  /*1280*/  BSSY B6, `(.L_x_25935) ;  /* 0x000001c000067945 */ /* 0x000fe20003800000 */
[----:B0-----:R-:W-:-:S05]  /*1290*/  IADD3 R0, P0, RZ, -R2, RZ ;  /* 0x80000002ff007210 */ /* 0x001fca0007f1e0ff */
[----:B------:R-:W-:Y:S01]  /*12a0*/  IMAD.X R6, RZ, RZ, ~R3, P0 ;  /* 0x000000ffff067224 */ /* 0x000fe200000e0e03 */
[C---:B--2---:R-:W-:Y:S01]  /*12b0*/  ISETP.GE.U32.AND P0, PT, R32.reuse, R2, PT ;  /* 0x000000022000720c */ /* 0x044fe20003f06070 */
[----:B------:R-:W-:Y:S01]  /*12c0*/  IMAD.MOV.U32 R31, RZ, RZ, R33 ;  /* 0x000000ffff1f7224 */ /* 0x000fe200078e0021 */
[----:B------:R-:W-:Y:S02]  /*12d0*/  ISETP.GE.U32.AND P1, PT, R32, R0, PT ;  /* 0x000000002000720c */ /* 0x000fe40003f26070 */
[C---:B------:R-:W-:Y:S02]  /*12e0*/  ISETP.GE.AND.EX P0, PT, R33.reuse, R3, PT, P0 ;  /* 0x000000032100720c */ /* 0x040fe40003f06300 */
[----:B------:R-:W-:-:S13]  /*12f0*/  ISETP.GE.AND.EX P1, PT, R33, R6, PT, P1 ;  /* 0x000000062100720c */ /* 0x000fda0003f26310 */
[----:B------:R-:W-:Y:S05]  /*1300*/  @!P0 BRA P1, `(.L_x_25936) ;  /* 0x0000013000008947 */ /* 0x000fea0000800000 */
[----:B------:R-:W-:Y:S01]  /*1310*/  MOV R2, 0x0 ;  /* 0x0000000000027802 */ /* 0x000fe20000000f00 */
[----:B------:R-:W-:Y:S01]  /*1320*/  IMAD.MOV.U32 R5, RZ, RZ, c[0x4][0x4cc] ;  /* 0x01013300ff057624 */ /* 0x000fe200078e00ff */
[----:B------:R-:W-:Y:S01]  /*1330*/  MOV R4, c[0x4][0x4c8] ;  /* 0x0101320000047a02 */ /* 0x000fe20000000f00 */
[----:B------:R-:W-:Y:S01]  /*1340*/  IMAD.MOV.U32 R6, RZ, RZ, c[0x4][0x4c0] ;  /* 0x01013000ff067624 */ /* 0x000fe200078e00ff */
[----:B------:R-:W-:Y:S01]  /*1350*/  MOV R7, c[0x4][0x4c4] ;  /* 0x0101310000077a02 */ /* 0x000fe20000000f00 */
[----:B------:R-:W-:Y:S01]  /*1360*/  IMAD.MOV.U32 R8, RZ, RZ, 0x6f ;  /* 0x0000006fff087424 */ /* 0x000fe200078e00ff */
[----:B------:R-:W0:Y:S01]  /*1370*/  LDC.64 R2, c[0x4][R2] ;  /* 0x0100000002027b82 */ /* 0x000e220000000a00 */
[----:B------:R-:W-:Y:S01]  /*1380*/  IMAD.MOV.U32 R10, RZ, RZ, c[0x4][0xd0] ;  /* 0x01003400ff0a7624 */ /* 0x000fe200078e00ff */
[----:B------:R-:W-:Y:S01]  /*1390*/  MOV R11, c[0x4][0xd4] ;  /* 0x01003500000b7a02 */ /* 0x000fe20000000f00 */
[----:B------:R-:W-:Y:S02]  /*13a0*/  IMAD.MOV.U32 R12, RZ, RZ, 0x1 ;  /* 0x00000001ff0c7424 */ /* 0x000fe400078e00ff */
        /* <DEDUP_REMOVED lines=9> */
.L_x_25936:
[----:B------:R-:W-:Y:S05]  /*1440*/  BSYNC B6 ;  /* 0x0000000000067941 */ /* 0x000fea0003800000 */
.L_x_25935:
[----:B------:R-:W0:Y:S02]  /*1450*/  LDC.64 R2, c[0x0][R23+0x3e0] ;  /* 0x0000f80017027b82 */ /* 0x000e240000000a00 */
[----:B0-----:R-:W-:-:S04]  /*1460*/  IADD3 R2, P0, R2, R28, RZ ;  /* 0x0000001c02027210 */ /* 0x001fc80007f1e0ff */
[----:B------:R-:W-:-:S06]  /*1470*/  IADD3.X R3, RZ, R3, RZ, P0, !PT ;  /* 0x00000003ff037210 */ /* 0x000fcc00007fe4ff */
[----:B------:R-:W2:Y:S01]  /*1480*/  LDG.E.64 R2, [R2.64] ;  /* 0x0000002402027981 */ /* 0x000ea2000c1e1b00 */
[----:B------:R-:W-:Y:S01]  /*1490*/  ISETP.GT.U32.AND P0, PT, R32, -0x1, PT ;  /* 0xffffffff2000780c */ /* 0x000fe20003f04070 */
[----:B------:R-:W0:Y:S01]  /*14a0*/  LDC.64 R4, c[0x0][R23+0x4a8] ;  /* 0x00012a0017047b82 */ /* 0x000e220000000a00 */
[----:B------:R-:W-:Y:S02]  /*14b0*/  BSSY B6, `(.L_x_25937) ;  /* 0x0000026000067945 */ /* 0x000fe40003800000 */
[----:B------:R-:W-:-:S05]  /*14c0*/  ISETP.GT.AND.EX P0, PT, R31, -0x1, PT, P0 ;  /* 0xffffffff1f00780c */ /* 0x000fca0003f04300 */
[----:B------:R-:W1:Y:S08]  /*14d0*/  LDC.64 R6, c[0x0][R23+0x568] ;  /* 0x00015a0017067b82 */ /* 0x000e700000000a00 */
[----:B------:R-:W3:Y:S01]  /*14e0*/  @!P0 LDC.64 R8, c[0x0][R23+0x4a0] ;  /* 0x0001280017088b82 */ /* 0x000ee20000000a00 */
[----:B0-----:R-:W-:Y:S02]  /*14f0*/  IADD3 R11, P1, RZ, -R4, RZ ;  /* 0x80000004ff0b7210 */ /* 0x001fe40007f3e0ff */
[----:B---3--:R-:W-:-:S05]  /*1500*/  @!P0 IADD3 R32, P2, R8, R32, RZ ;  /* 0x0000002008208210 */ /* 0x008fca0007f5e0ff */
[----:B------:R-:W-:Y:S02]  /*1510*/  @!P0 IMAD.X R31, R9, 0x1, R31, P2 ;  /* 0x00000001091f8824 */ /* 0x000fe400010e061f */
[-C--:B-1----:R-:W-:Y:S02]  /*1520*/  IMAD R0, R7, R32.reuse, RZ ;  /* 0x0000002007007224 */ /* 0x082fe400078e02ff */
[----:B------:R-:W-:-:S04]  /*1530*/  IMAD.WIDE.U32 R16, R6, R32, R16 ;  /* 0x0000002006107225 */ /* 0x000fc800078e0010 */
[----:B------:R-:W-:-:S04]  /*1540*/  IMAD R33, R6, R31, R0 ;  /* 0x0000001f06217224 */ /* 0x000fc800078e0200 */
[----:B------:R-:W-:Y:S01]  /*1550*/  IMAD.IADD R33, R17, 0x1, R33 ;  /* 0x0000000111217824 */ /* 0x000fe200078e0221 */
[C---:B--2---:R-:W-:Y:S01]  /*1560*/  ISETP.GE.U32.AND P2, PT, R2.reuse, R4, PT ;  /* 0x000000040200720c */ /* 0x044fe20003f46070 */
[----:B------:R-:W-:Y:S01]  /*1570*/  IMAD.X R4, RZ, RZ, ~R5, P1 ;  /* 0x000000ffff047224 */ /* 0x000fe200008e0e05 */
[----:B------:R-:W-:Y:S01]  /*1580*/  ISETP.GE.U32.AND P0, PT, R2, R11, PT ;  /* 0x0000000b0200720c */ /* 0x000fe20003f06070 */
[----:B------:R-:W-:Y:S01]  /*1590*/  IMAD.MOV.U32 R31, RZ, RZ, R3 ;  /* 0x000000ffff1f7224 */ /* 0x000fe200078e0003 */
[C---:B------:R-:W-:Y:S02]  /*15a0*/  ISETP.GE.AND.EX P1, PT, R3.reuse, R5, PT, P2 ;  /* 0x000000050300720c */ /* 0x040fe40003f26320 */
[----:B------:R-:W-:Y:S02]  /*15b0*/  ISETP.GE.AND.EX P0, PT, R3, R4, PT, P0 ;  /* 0x000000040300720c */ /* 0x000fe40003f06300 */
[----:B------:R-:W-:-:S11]  /*15c0*/  MOV R32, R2 ;  /* 0x0000000200207202 */ /* 0x000fd60000000f00 */
        /* <DEDUP_REMOVED lines=20> */
.L_x_25938:
[----:B------:R-:W-:Y:S05]  /*1710*/  BSYNC B6 ;  /* 0x0000000000067941 */ /* 0x000fea0003800000 */
.L_x_25937:
[----:B------:R-:W0:Y:S02]  /*1720*/  LDC.64 R2, c[0x0][R23+0x3e8] ;  /* 0x0000fa0017027b82 */ /* 0x000e240000000a00 */
[----:B0-----:R-:W-:-:S04]  /*1730*/  IADD3 R2, P0, R2, R28, RZ ;  /* 0x0000001c02027210 */ /* 0x001fc80007f1e0ff */
[----:B------:R-:W-:-:S06]  /*1740*/  IADD3.X R3, RZ, R3, RZ, P0, !PT ;  /* 0x00000003ff037210 */ /* 0x000fcc00007fe4ff */
[----:B------:R-:W2:Y:S01]  /*1750*/  LDG.E.64 R2, [R2.64] ;  /* 0x0000002402027981 */ /* 0x000ea2000c1e1b00 */
[----:B------:R-:W-:Y:S01]  /*1760*/  ISETP.GT.U32.AND P0, PT, R32, -0x1, PT ;  /* 0xffffffff2000780c */ /* 0x000fe20003f04070 */
[----:B------:R-:W0:Y:S01]  /*1770*/  LDC.64 R4, c[0x0][R23+0x4b0] ;  /* 0x00012c0017047b82 */ /* 0x000e220000000a00 */
[----:B------:R-:W-:Y:S01]  /*1780*/  IMAD.MOV.U32 R17, RZ, RZ, R33 ;  /* 0x000000ffff117224 */ /* 0x000fe200078e0021 */
[----:B------:R-:W-:Y:S01]  /*1790*/  BSSY B6, `(.L_x_25939) ;  /* 0x0000026000067945 */ /* 0x000fe20003800000 */
        /* <DEDUP_REMOVED lines=8> */
[----:B------:R-:W-:-:S05]  /*1820*/  IMAD R33, R6, R31, R0 ;  /* 0x0000001f06217224 */ /* 0x000fca00078e0200 */
[----:B------:R-:W-:Y:S02]  /*1830*/  IADD3 R33, R17, R33, RZ ;  /* 0x0000002111217210 */ /* 0x000fe40007ffe0ff */
[C---:B--2---:R-:W-:Y:S01]  /*1840*/  ISETP.GE.U32.AND P2, PT, R2.reuse, R4, PT ;  /* 0x000000040200720c */ /* 0x044fe20003f46070 */
[----:B------:R-:W-:Y:S01]  /*1850*/  IMAD.MOV.U32 R32, RZ, RZ, R2 ;  /* 0x000000ffff207224 */ /* 0x000fe200078e0002 */
[----:B------:R-:W-:Y:S01]  /*1860*/  ISETP.GE.U32.AND P0, PT, R2, R11, PT ;  /* 0x0000000b0200720c */ /* 0x000fe20003f06070 */
[----:B------:R-:W-:Y:S01]  /*1870*/  IMAD.MOV.U32 R31, RZ, RZ, R3 ;  /* 0x000000ffff1f7224 */ /* 0x000fe200078e0003 */
[-C--:B------:R-:W-:Y:S02]  /*1880*/  IADD3.X R4, RZ, ~R5.reuse, RZ, P1, !PT ;  /* 0x80000005ff047210 */ /* 0x080fe40000ffe4ff */
[C---:B------:R-:W-:Y:S02]  /*1890*/  ISETP.GE.AND.EX P1, PT, R3.reuse, R5, PT, P2 ;  /* 0x000000050300720c */ /* 0x040fe40003f26320 */
[----:B------:R-:W-:-:S13]  /*18a0*/  ISETP.GE.AND.EX P0, PT, R3, R4, PT, P0 ;  /* 0x000000040300720c */ /* 0x000fda0003f06300 */
[----:B------:R-:W-:Y:S05]  /*18b0*/  @!P1 BRA P0, `(.L_x_25940) ;  /* 0x0000013000009947 */ /* 0x000fea0000000000 */
[----:B------:R-:W-:Y:S01]  /*18c0*/  MOV R2, 0x0 ;  /* 0x0000000000027802 */ /* 0x000fe20000000f00 */
[----:B------:R-:W-:Y:S01]  /*18d0*/  HFMA2.MMA R13, -RZ, RZ, 0, 0 ;  /* 0x00000000ff0d7435 */ /* 0x000fe200000001ff */
[----:B------:R-:W-:Y:S01]  /*18e0*/  IMAD.MOV.U32 R4, RZ, RZ, c[0x4][0x4c8] ;  /* 0x01013200ff047624 */ /* 0x000fe200078e00ff */
[----:B------:R-:W-:Y:S01]  /*18f0*/  MOV R6, c[0x4][0x4c0] ;  /* 0x0101300000067a02 */ /* 0x000fe20000000f00 */
[----:B------:R-:W-:Y:S01]  /*1900*/  IMAD.MOV.U32 R5, RZ, RZ, c[0x4][0x4cc] ;  /* 0x01013300ff057624 */ /* 0x000fe200078e00ff */
[----:B------:R-:W-:Y:S01]  /*1910*/  MOV R10, c[0x4][0xd0] ;  /* 0x01003400000a7a02 */ /* 0x000fe20000000f00 */
[----:B------:R-:W0:Y:S01]  /*1920*/  LDC.64 R2, c[0x4][R2] ;  /* 0x0100000002027b82 */ /* 0x000e220000000a00 */
[----:B------:R-:W-:Y:S02]  /*1930*/  IMAD.MOV.U32 R7, RZ, RZ, c[0x4][0x4c4] ;  /* 0x01013100ff077624 */ /* 0x000fe400078e00ff */
[----:B------:R-:W-:Y:S02]  /*1940*/  IMAD.MOV.U32 R8, RZ, RZ, 0x6f ;  /* 0x0000006fff087424 */ /* 0x000fe400078e00ff */
[----:B------:R-:W-:-:S02]  /*1950*/  IMAD.MOV.U32 R11, RZ, RZ, c[0x4][0xd4] ;  /* 0x01003500ff0b7624 */ /* 0x000fc400078e00ff */
[----:B------:R-:W-:Y:S02]  /*1960*/  IMAD.MOV.U32 R12, RZ, RZ, 0x1 ;  /* 0x00000001ff0c7424 */ /* 0x000fe400078e00ff */
[----:B------:R-:W-:Y:S01]  /*1970*/  LEPC R14 ;  /* 0x00000000000e734e */ /* 0x000fe20000000000 */
[----:B------:R-:W-:Y:S02]  /*1980*/  MOV R9, 0x19f0 ;  /* 0x000019f000097802 */ /* 0x000fe40000000f00 */
[----:B------:R-:W-:Y:S02]  /*1990*/  MOV R20, 0x1970 ;  /* 0x0000197000147802 */ /* 0x000fe40000000f00 */
[----:B------:R-:W-:Y:S02]  /*19a0*/  MOV R21, 0x0 ;  /* 0x0000000000157802 */ /* 0x000fe40000000f00 */
[----:B------:R-:W-:Y:S02]  /*19b0*/  MOV R0, 0x0 ;  /* 0x0000000000007802 */ /* 0x000fe40000000f00 */
[----:B------:R-:W-:-:S04]  /*19c0*/  IADD3 R20, P0, P1, -R20, R9, R14 ;  /* 0x0000000914147210 */ /* 0x000fc8000791e10e */
[----:B------:R-:W-:-:S04]  /*19d0*/  IADD3.X R21, ~R0, R21, R15, P0, P1 ;  /* 0x0000001500157210 */ /* 0x000fc800007e250f */
[----:B0-----:R-:W-:Y:S05]  /*19e0*/  CALL.ABS.NOINC R2 ;  /* 0x0000000002007343 */ /* 0x001fea0003c00000 */
.L_x_25940:
[----:B------:R-:W-:Y:S05]  /*19f0*/  BSYNC B6 ;  /* 0x0000000000067941 */ /* 0x000fea0003800000 */
.L_x_25939:
[----:B------:R-:W0:Y:S02]  /*1a00*/  LDC.64 R2, c[0x0][R23+0x3f0] ;  /* 0x0000fc0017027b82 */ /* 0x000e240000000a00 */
[----:B0-----:R-:W-:-:S05]  /*1a10*/  IADD3 R2, P0, R2, R28, RZ ;  /* 0x0000001c02027210 */ /* 0x001fca0007f1e0ff */
[----:B------:R-:W-:-:S06]  /*1a20*/  IMAD.X R3, RZ, RZ, R3, P0 ;  /* 0x000000ffff037224 */ /* 0x000fcc00000e0603 */
        /* <DEDUP_REMOVED lines=9> */
[----:B---3--:R-:W-:-:S04]  /*1ac0*/  @!P0 IADD3 R32, P2, R8, R32, RZ ;  /* 0x0000002008208210 */ /* 0x008fc80007f5e0ff */
[----:B------:R-:W-:Y:S01]  /*1ad0*/  @!P0 IADD3.X R31, R9, R31, RZ, P2, !PT ;  /* 0x0000001f091f8210 */ /* 0x000fe200017fe4ff */
        /* <DEDUP_REMOVED lines=13> */
[----:B------:R-:W-:Y:S01]  /*1bb0*/  HFMA2.MMA R8, -RZ, RZ, 0, 6.616115570068359375e-06 ;  /* 0x0000006fff087435 */ /* 0x000fe200000001ff */
[----:B------:R-:W-:Y:S01]  /*1bc0*/  IMAD.MOV.U32 R4, RZ, RZ, c[0x4][0x4c8] ;  /* 0x01013200ff047624 */ /* 0x000fe200078e00ff */
[----:B------:R-:W-:Y:S01]  /*1bd0*/  MOV R5, c[0x4][0x4cc] ;  /* 0x0101330000057a02 */ /* 0x000fe20000000f00 */
[----:B------:R-:W-:Y:S01]  /*1be0*/  IMAD.MOV.U32 R6, RZ, RZ, c[0x4][0x4c0] ;  /* 0x01013000ff067624 */ /* 0x000fe200078e00ff */
[----:B------:R-:W-:Y:S01]  /*1bf0*/  MOV R12, 0x1 ;  /* 0x00000001000c7802 */ /* 0x000fe20000000f00 */
[----:B------:R-:W0:Y:S01]  /*1c00*/  LDC.64 R2, c[0x4][R2] ;  /* 0x0100000002027b82 */ /* 0x000e220000000a00 */
[----:B------:R-:W-:Y:S02]  /*1c10*/  IMAD.MOV.U32 R7, RZ, RZ, c[0x4][0x4c4] ;  /* 0x01013100ff077624 */ /* 0x000fe400078e00ff */
[----:B------:R-:W-:Y:S02]  /*1c20*/  IMAD.MOV.U32 R10, RZ, RZ, c[0x4][0xd0] ;  /* 0x01003400ff0a7624 */ /* 0x000fe400078e00ff */
[----:B------:R-:W-:-:S02]  /*1c30*/  IMAD.MOV.U32 R11, RZ, RZ, c[0x4][0xd4] ;  /* 0x01003500ff0b7624 */ /* 0x000fc400078e00ff */
[----:B------:R-:W-:Y:S02]  /*1c40*/  IMAD.MOV.U32 R13, RZ, RZ, RZ ;  /* 0x000000ffff0d7224 */ /* 0x000fe400078e00ff */
        /* <DEDUP_REMOVED lines=8> */
.L_x_25942:
[----:B------:R-:W-:Y:S05]  /*1cd0*/  BSYNC B6 ;  /* 0x0000000000067941 */ /* 0x000fea0003800000 */
.L_x_25941:
[----:B------:R-:W-:Y:S01]  /*1ce0*/  ISETP.GT.U32.AND P0, PT, R31, -0x1, PT ;  /* 0xffffffff1f00780c */ /* 0x000fe20003f04070 */
[----:B------:R0:W1:Y:S01]  /*1cf0*/  LDC.64 R2, c[0x0][R23+0x580] ;  /* 0x0001600017027b82 */ /* 0x0000620000000a00 */
[----:B------:R-:W-:Y:S01]  /*1d00*/  IADD3 R24, P2, R24, 0x4, RZ ;  /* 0x0000000418187810 */ /* 0x000fe20007f5e0ff */
[----:B------:R-:W-:Y:S01]  /*1d10*/  IMAD.MOV.U32 R17, RZ, RZ, R33 ;  /* 0x000000ffff117224 */ /* 0x000fe200078e0021 */
[----:B------:R-:W-:Y:S02]  /*1d20*/  ISETP.GT.AND.EX P0, PT, R32, -0x1, PT, P0 ;  /* 0xffffffff2000780c */ /* 0x000fe40003f04300 */
[----:B------:R-:W-:Y:S01]  /*1d30*/  IADD3 R25, R25, 0x4, RZ ;  /* 0x0000000419197810 */ /* 0x000fe20007ffe0ff */
[----:B------:R-:W-:-:S10]  /*1d40*/  IMAD.X R22, RZ, RZ, R22, P2 ;  /* 0x000000ffff167224 */ /* 0x000fd400010e0616 */
[----:B------:R0:W2:Y:S02]  /*1d50*/  @!P0 LDC.64 R4, c[0x0][R23+0x4b8] ;  /* 0x00012e0017048b82 */ /* 0x0000a40000000a00 */
[----:B0-----:R-:W-:Y:S02]  /*1d60*/  IADD3 R23, R23, 0x20, RZ ;  /* 0x0000002017177810 */ /* 0x001fe40007ffe0ff */
[----:B--2---:R-:W-:-:S04]  /*1d70*/  @!P0 IADD3 R31, P1, R4, R31, RZ ;  /* 0x0000001f041f8210 */ /* 0x004fc80007f3e0ff */
[----:B------:R-:W-:Y:S01]  /*1d80*/  @!P0 IADD3.X R32, R5, R32, RZ, P1, !PT ;  /* 0x0000002005208210 */ /* 0x000fe20000ffe4ff */
[-C--:B-1----:R-:W-:Y:S01]  /*1d90*/  IMAD R3, R3, R31.reuse, RZ ;  /* 0x0000001f03037224 */ /* 0x082fe200078e02ff */
[----:B------:R-:W-:Y:S01]  /*1da0*/  ISETP.NE.U32.AND P0, PT, R24, RZ, PT ;  /* 0x000000ff1800720c */ /* 0x000fe20003f05070 */
[----:B------:R-:W-:-:S03]  /*1db0*/  IMAD.WIDE.U32 R16, R2, R31, R16 ;  /* 0x0000001f02107225 */ /* 0x000fc600078e0010 */
[----:B------:R-:W-:Y:S01]  /*1dc0*/  ISETP.NE.AND.EX P0, PT, R22, RZ, PT, P0 ;  /* 0x000000ff1600720c */ /* 0x000fe20003f05300 */
[----:B------:R-:W-:-:S04]  /*1dd0*/  IMAD R3, R2, R32, R3 ;  /* 0x0000002002037224 */ /* 0x000fc800078e0203 */
[----:B------:R-:W-:-:S08]  /*1de0*/  IMAD.IADD R17, R17, 0x1, R3 ;  /* 0x0000000111117824 */ /* 0x000fd000078e0203 */
[----:B------:R-:W-:Y:S05]  /*1df0*/  @P0 BRA `(.L_x_25943) ;  /* 0xfffff43000000947 */ /* 0x000fea000383ffff */
[----:B------:R-:W-:Y:S05]  /*1e00*/  BSYNC B7 ;  /* 0x0000000000077941 */ /* 0x000fea0003800000 */
.L_x_25934:
[----:B------:R-:W-:-:S04]  /*1e10*/  LOP3.LUT R26, R26, 0x3, RZ, 0xc0, !PT ;  /* 0x000000031a1a7812 */ /* 0x000fc800078ec0ff */
[----:B------:R-:W-:-:S04]  /*1e20*/  ISETP.NE.U32.AND P0, PT, R26, RZ, PT ;  /* 0x000000ff1a00720c */ /* 0x000fc80003f05070 */
[----:B------:R-:W-:-:S13]  /*1e30*/  ISETP.NE.AND.EX P0, PT, RZ, RZ, PT, P0 ;  /* 0x000000ffff00720c */ /* 0x000fda0003f05300 */
[----:B------:R-:W-:Y:S05]  /*1e40*/  @!P0 BRA `(.L_x_25933) ;  /* 0x000008f000008947 */ /* 0x000fea0003800000 */
[----:B------:R-:W-:-:S10]  /*1e50*/  HFMA2.MMA R0, -RZ, RZ, 0, 4.76837158203125e-07 ;  /* 0x00000008ff007435 */ /* 0x000fd400000001ff */
[----:B------:R-:W-:-:S04]  /*1e60*/  IMAD R25, R25, R0, c[0x2][0x0] ;  /* 0x0080000019197624 */ /* 0x000fc800078e0200 */
[----:B------:R-:W0:Y:S02]  /*1e70*/  LDC.64 R2, c[0x0][R25+0x3d8] ;  /* 0x0000f60019027b82 */ /* 0x000e240000000a00 */
[----:B0-----:R-:W-:-:S05]  /*1e80*/  IADD3 R4, P0, R2, R28, RZ ;  /* 0x0000001c02047210 */ /* 0x001fca0007f1e0ff */
[----:B------:R-:W-:-:S06]  /*1e90*/  IMAD.X R5, RZ, RZ, R3, P0 ;  /* 0x000000ffff057224 */ /* 0x000fcc00000e0603 */
        /* <DEDUP_REMOVED lines=16> */
[----:B------:R-:W-:Y:S01]  /*1fa0*/  MOV R8, 0x6f ;  /* 0x0000006f00087802 */ /* 0x000fe20000000f00 */
[----:B------:R-:W-:Y:S01]  /*1fb0*/  IMAD.MOV.U32 R7, RZ, RZ, c[0x4][0x4c4] ;  /* 0x01013100ff077624 */ /* 0x000fe200078e00ff */
[----:B------:R-:W0:Y:S01]  /*1fc0*/  LDC.64 R2, c[0x4][R2] ;  /* 0x0100000002027b82 */ /* 0x000e220000000a00 */
[----:B------:R-:W-:Y:S01]  /*1fd0*/  IMAD.MOV.U32 R10, RZ, RZ, c[0x4][0xd0] ;  /* 0x01003400ff0a7624 */ /* 0x000fe200078e00ff */
[----:B------:R-:W-:Y:S01]  /*1fe0*/  MOV R12, 0x1 ;  /* 0x00000001000c7802 */ /* 0x000fe20000000f00 */
        /* <DEDUP_REMOVED lines=10> */
.L_x_25945:
[----:B------:R-:W-:Y:S05]  /*2090*/  BSYNC B6 ;  /* 0x0000000000067941 */ /* 0x000fea0003800000 */
.L_x_25944:
[----:B------:R-:W-:Y:S01]  /*20a0*/  ISETP.GT.U32.AND P0, PT, R23, -0x1, PT ;  /* 0xffffffff1700780c */ /* 0x000fe20003f04070 */
[----:B------:R-:W0:Y:S01]  /*20b0*/  LDC.64 R2, c[0x0][R25+0x568] ;  /* 0x00015a0019027b82 */ /* 0x000e220000000a00 */
[----:B------:R-:W-:Y:S02]  /*20c0*/  ISETP.NE.U32.AND P1, PT, R26, 0x1, PT ;  /* 0x000000011a00780c */ /* 0x000fe40003f25070 */
[----:B------:R-:W-:-:S13]  /*20d0*/  ISETP.GT.AND.EX P0, PT, R22, -0x1, PT, P0 ;  /* 0xffffffff1600780c */ /* 0x000fda0003f04300 */
[----:B------:R-:W1:Y:S02]  /*20e0*/  @!P0 LDC.64 R4, c[0x0][R25+0x4a0] ;  /* 0x0001280019048b82 */ /* 0x000e640000000a00 */
[----:B-1----:R-:W-:-:S05]  /*20f0*/  @!P0 IADD3 R23, P2, R4, R23, RZ ;  /* 0x0000001704178210 */ /* 0x002fca0007f5e0ff */
[----:B------:R-:W-:Y:S01]  /*2100*/  @!P0 IMAD.X R22, R5, 0x1, R22, P2 ;  /* 0x0000000105168824 */ /* 0x000fe200010e0616 */
[----:B------:R-:W-:Y:S01]  /*2110*/  ISETP.NE.AND.EX P0, PT, RZ, RZ, PT, P1 ;  /* 0x000000ffff00720c */ /* 0x000fe20003f05310 */
[-C--:B0-----:R-:W-:Y:S02]  /*2120*/  IMAD R3, R3, R23.reuse, RZ ;  /* 0x0000001703037224 */ /* 0x081fe400078e02ff */
[----:B------:R-:W-:-:S04]  /*2130*/  IMAD.WIDE.U32 R16, R2, R23, R16 ;  /* 0x0000001702107225 */ /* 0x000fc800078e0010 */
[----:B------:R-:W-:-:S05]  /*2140*/  IMAD R3, R2, R22, R3 ;  /* 0x0000001602037224 */ /* 0x000fca00078e0203 */
[----:B------:R-:W-:Y:S01]  /*2150*/  IADD3 R17, R17, R3, RZ ;  /* 0x0000000311117210 */ /* 0x000fe20007ffe0ff */
[----:B------:R-:W-:Y:S05]  /*2160*/  @!P0 BRA `(.L_x_25933) ;  /* 0x000005d000008947 */ /* 0x000fea0003800000 */
        /* <DEDUP_REMOVED lines=34> */
.L_x_25947:
[----:B------:R-:W-:Y:S05]  /*2390*/  BSYNC B6 ;  /* 0x0000000000067941 */ /* 0x000fea0003800000 */
.L_x_25946:
        /* <DEDUP_REMOVED lines=47> */
.L_x_25949:
[----:B------:R-:W-:Y:S05]  /*2690*/  BSYNC B6 ;  /* 0x0000000000067941 */ /* 0x000fea0003800000 */
.L_x_25948:
[----:B------:R-:W-:Y:S01]  /*26a0*/  ISETP.GT.U32.AND P0, PT, R23, -0x1, PT ;  /* 0xffffffff1700780c */ /* 0x000fe20003f04070 */
[----:B------:R-:W0:Y:S03]  /*26b0*/  LDC.64 R2, c[0x0][R25+0x578] ;  /* 0x00015e0019027b82 */ /* 0x000e260000000a00 */
[----:B------:R-:W-:-:S13]  /*26c0*/  ISETP.GT.AND.EX P0, PT, R22, -0x1, PT, P0 ;  /* 0xffffffff1600780c */ /* 0x000fda0003f04300 */
[----:B------:R-:W1:Y:S02]  /*26d0*/  @!P0 LDC.64 R4, c[0x0][R25+0x4b0] ;  /* 0x00012c0019048b82 */ /* 0x000e640000000a00 */
[----:B-1----:R-:W-:-:S05]  /*26e0*/  @!P0 IADD3 R23, P1, R4, R23, RZ ;  /* 0x0000001704178210 */ /* 0x002fca0007f3e0ff */
[----:B------:R-:W-:Y:S02]  /*26f0*/  @!P0 IMAD.X R22, R5, 0x1, R22, P1 ;  /* 0x0000000105168824 */ /* 0x000fe400008e0616 */
[-C--:B0-----:R-:W-:Y:S02]  /*2700*/  IMAD R3, R3, R23.reuse, RZ ;  /* 0x0000001703037224 */ /* 0x081fe400078e02ff */
[----:B------:R-:W-:-:S04]  /*2710*/  IMAD.WIDE.U32 R16, R2, R23, R16 ;  /* 0x0000001702107225 */ /* 0x000fc800078e0010 */
[----:B------:R-:W-:-:S05]  /*2720*/  IMAD R3, R2, R22, R3 ;  /* 0x0000001602037224 */ /* 0x000fca00078e0203 */
[----:B------:R-:W-:Y:S02]  /*2730*/  IADD3 R17, R17, R3, RZ ;  /* 0x0000000311117210 */ /* 0x000fe40007ffe0ff */
.L_x_25933:
[----:B------:R-:W2:Y:S01]  /*2740*/  LDG.E R18, [R18.64] ;  /* 0x0000002412127981 */ /* 0x000ea2000c1e1900 */
[----:B------:R-:W-:Y:S01]  /*2750*/  I2F R0, c[0x0][0x63c] ;  /* 0x00018f0000007b06 */ /* 0x000fe20000201400 */
[----:B------:R-:W-:Y:S01]  /*2760*/  BSSY B0, `(.L_x_25950) ;  /* 0x000000d000007945 */ /* 0x000fe20003800000 */
[----:B--2---:R-:W-:-:S06]  /*2770*/  FMUL.FTZ R4, R18, c[0x0][0x638] ;  /* 0x00018e0012047a20 */ /* 0x004fcc0000410000 */
[----:B------:R-:W0:Y:S02]  /*2780*/  FRND R3, R4 ;  /* 0x0000000400037307 */ /* 0x000e240000201000 */
[----:B0-----:R-:W-:-:S06]  /*2790*/  FADD.FTZ R3, R0, R3 ;  /* 0x0000000300037221 */ /* 0x001fcc0000010000 */
[----:B------:R-:W0:Y:S02]  /*27a0*/  F2I.S64.TRUNC R2, R3 ;  /* 0x0000000300027311 */ /* 0x000e24000020d900 */
[----:B0-----:R-:W-:-:S13]  /*27b0*/  ISETP.GE.AND P0, PT, R3, RZ, PT ;  /* 0x000000ff0300720c */ /* 0x001fda0003f06270 */
[----:B------:R-:W-:Y:S05]  /*27c0*/  @!P0 BRA `(.L_x_25951) ;  /* 0x0000005000008947 */ /* 0x000fea0003800000 */
[----:B------:R-:W-:-:S04]  /*27d0*/  ISETP.GE.U32.AND P0, PT, R2, 0x100, PT ;  /* 0x000001000200780c */ /* 0x000fc80003f06070 */
[----:B------:R-:W-:-:S13]  /*27e0*/  ISETP.GE.AND.EX P0, PT, R3, RZ, PT, P0 ;  /* 0x000000ff0300720c */ /* 0x000fda0003f06300 */
[----:B------:R-:W-:Y:S05]  /*27f0*/  @!P0 BRA `(.L_x_25952) ;  /* 0x0000003000008947 */ /* 0x000fea0003800000 */
[----:B------:R-:W-:Y:S01]  /*2800*/  IMAD.MOV.U32 R2, RZ, RZ, c[0x0][0x648] ;  /* 0x00019200ff027624 */ /* 0x000fe200078e00ff */
[----:B------:R-:W-:Y:S05]  /*2810*/  BRA `(.L_x_25952) ;  /* 0x0000001000007947 */ /* 0x000fea0003800000 */
.L_x_25951:
[----:B------:R-:W-:Y:S02]  /*2820*/  IMAD.MOV.U32 R2, RZ, RZ, c[0x0][0x640] ;  /* 0x00019000ff027624 */ /* 0x000fe400078e00ff */
.L_x_25952:
[----:B------:R-:W-:Y:S05]  /*2830*/  BSYNC B0 ;  /* 0x0000000000007941 */ /* 0x000fea0003800000 */
.L_x_25950:
[----:B------:R-:W-:Y:S01]  /*2840*/  IADD3 R16, P0, P1, R16, c[0x0][0x3c8], R27 ;  /* 0x0000f20010107a10 */ /* 0x000fe2000791e01b */
[----:B------:R-:W-:Y:S01]  /*2850*/  IMAD.MOV.U32 R3, RZ, RZ, RZ ;  /* 0x000000ffff037224 */ /* 0x000fe200078e00ff */
[----:B------:R-:W-:Y:S02]  /*2860*/  LEA R23, R30, R29, 0x9 ;  /* 0x0000001d1e177211 */ /* 0x000fe400078e48ff */
[----:B------:R-:W-:Y:S02]  /*2870*/  IADD3.X R17, R17, c[0x0][0x3cc], RZ, P0, P1 ;  /* 0x0000f30011117a10 */ /* 0x000fe400007e24ff */
[----:B------:R-:W-:-:S03]  /*2880*/  IADD3 R23, R23, 0x80, RZ ;  /* 0x0000008017177810 */ /* 0x000fc60007ffe0ff */
[----:B------:R0:W-:Y:S02]  /*2890*/  STG.E.U8 [R16.64], R2 ;  /* 0x0000000210007986 */ /* 0x0001e4000c101124 */
[----:B0-----:R-:W-:Y:S02]  /*28a0*/  IMAD.MOV.U32 R2, RZ, RZ, R23 ;  /* 0x000000ffff027224 */ /* 0x001fe400078e0017 */
.L_x_25931:
[----:B------:R-:W-:Y:S05]  /*28b0*/  BSYNC B8 ;  /* 0x0000000000087941 */ /* 0x000fea0003800000 */
.L_x_25930:
[----:B------:R-:W-:Y:S01]  /*28c0*/  ISETP.GE.U32.AND P0, PT, R2, c[0x0][0x160], PT ;  /* 0x0000580002007a0c */ /* 0x000fe20003f06070 */
[----:B------:R-:W-:Y:S03]  /*28d0*/  BSSY B8, `(.L_x_25953) ;  /* 0x000027e000087945 */ /* 0x000fe60003800000 */
[----:B------:R-:W-:-:S13]  /*28e0*/  ISETP.GE.AND.EX P0, PT, R3, c[0x0][0x164], PT, P0 ;  /* 0x0000590003007a0c */ /* 0x000fda0003f06300 */
[----:B------:R-:W-:Y:S05]  /*28f0*/  @P0 BRA `(.L_x_25954) ;  /* 0x000027b000000947 */ /* 0x000fea0003800000 */
[----:B------:R-:W-:Y:S01]  /*2900*/  ISETP.NE.AND P0, PT, RZ, c[0x0][0x168], PT ;  /* 0x00005a00ff007a0c */ /* 0x000fe20003f05270 */
[----:B------:R-:W-:Y:S01]  /*2910*/  HFMA2.MMA R18, -RZ, RZ, 0, 0 ;  /* 0x00000000ff127435 */ /* 0x000fe200000001ff */
[----:B------:R-:W-:-:S11]  /*2920*/  CS2R R28, SRZ ;  /* 0x00000000001c7805 */ /* 0x000fd6000001ff00 */
        /* <DEDUP_REMOVED lines=242> */
[----:B------:R-:W-:-:S04]  /*3850*/  IMAD.MOV.U32 R4, RZ, RZ, RZ ;  /* 0x000000ffff047224 */ /* 0x000fc800078e00ff */
[----:B------:R-:W-:-:S05]  /*3860*/  IMAD.HI.U32 R0, R5, c[0x0][0x290], R4 ;  /* 0x0000a40005007a27 */ /* 0x000fca00078e0004 */
[----:B------:R-:W-:-:S04]  /*3870*/  SHF.R.U32.HI R0, RZ, c[0x0][0x294], R0 ;  /* 0x0000a500ff007a19 */ /* 0x000fc80000011600 */
[----:B------:R-:W-:-:S05]  /*3880*/  IADD3 R3, -R0, RZ, RZ ;  /* 0x000000ff00037210 */ /* 0x000fca0007ffe1ff */
[----:B------:R-:W-:-:S04]  /*3890*/  IMAD R5, R3, c[0x0][0x28c], R5 ;  /* 0x0000a30003057a24 */ /* 0x000fc800078e0205 */
[C---:B------:R-:W-:Y:S02]  /*38a0*/  IMAD R28, R5.reuse, c[0x0][0x3b8], R28 ;  /* 0x0000ee00051c7a24 */ /* 0x040fe400078e021c */
[C---:B------:R-:W-:Y:S02]  /*38b0*/  IMAD R18, R5.reuse, c[0x0][0x3bc], R18 ;  /* 0x0000ef0005127a24 */ /* 0x040fe400078e0212 */
[----:B------:R-:W-:Y:S02]  /*38c0*/  IMAD R29, R5, c[0x0][0x3c0], R29 ;  /* 0x0000f000051d7a24 */ /* 0x000fe400078e021d */
.L_x_25955:
[----:B------:R-:W-:Y:S01]  /*38d0*/  ISETP.NE.U32.AND P0, PT, RZ, c[0x0][0x3d8], PT ;  /* 0x0000f600ff007a0c */ /* 0x000fe20003f05070 */
[----:B------:R-:W-:Y:S01]  /*38e0*/  CS2R R16, SRZ ;  /* 0x0000000000107805 */ /* 0x000fe2000001ff00 */
[----:B------:R-:W-:Y:S02]  /*38f0*/  IADD3 R18, P1, R18, c[0x0][0x3d0], RZ ;  /* 0x0000f40012127a10 */ /* 0x000fe40007f3e0ff */
[----:B------:R-:W-:-:S03]  /*3900*/  ISETP.NE.AND.EX P0, PT, RZ, c[0x0][0x3dc], PT, P0 ;  /* 0x0000f700ff007a0c */ /* 0x000fc60003f05300 */
[----:B------:R-:W-:-:S10]  /*3910*/  IMAD.X R19, RZ, RZ, c[0x0][0x3d4], P1 ;  /* 0x0000f500ff137624 */ /* 0x000fd400008e06ff */
[----:B------:R-:W-:Y:S05]  /*3920*/  @!P0 BRA `(.L_x_25956) ;  /* 0x0000162000008947 */ /* 0x000fea0003800000 */
[----:B------:R-:W-:Y:S01]  /*3930*/  IMAD.MOV.U32 R0, RZ, RZ, c[0x0][0x3d8] ;  /* 0x0000f600ff007624 */ /* 0x000fe200078e00ff */
[----:B------:R-:W-:Y:S01]  /*3940*/  MOV R2, c[0x0][0x3dc] ;  /* 0x0000f70000027a02 */ /* 0x000fe20000000f00 */
[----:B------:R-:W-:Y:S01]  /*3950*/  CS2R R16, SRZ ;  /* 0x0000000000107805 */ /* 0x000fe2000001ff00 */
[----:B------:R-:W-:Y:S02]  /*3960*/  IMAD.MOV.U32 R27, RZ, RZ, RZ ;  /* 0x000000ffff1b7224 */ /* 0x000fe400078e00ff */
[----:B------:R-:W-:-:S04]  /*3970*/  ISETP.GT.U32.AND P0, PT, R0, 0x1, PT ;  /* 0x000000010000780c */ /* 0x000fc80003f04070 */
[----:B------:R-:W-:-:S04]  /*3980*/  ISETP.GT.U32.AND.EX P0, PT, R2, RZ, PT, P0 ;  /* 0x000000ff0200720c */ /* 0x000fc80003f04100 */
[----:B------:R-:W-:Y:S02]  /*3990*/  SEL R25, R0, 0x1, P0 ;  /* 0x0000000100197807 */ /* 0x000fe40000000000 */
[----:B------:R-:W-:Y:S02]  /*39a0*/  SEL R22, RZ, c[0x0][0x3dc], !P0 ;  /* 0x0000f700ff167a07 */ /* 0x000fe40004000000 */
[C---:B------:R-:W-:Y:S02]  /*39b0*/  IADD3 R0, P1, R25.reuse, -0x1, RZ ;  /* 0xffffffff19007810 */ /* 0x040fe40007f3e0ff */
[----:B------:R-:W-:Y:S02]  /*39c0*/  LOP3.LUT R26, R25, 0x3, RZ, 0xc0, !PT ;  /* 0x00000003191a7812 */ /* 0x000fe400078ec0ff */
[----:B------:R-:W-:Y:S02]  /*39d0*/  ISETP.GE.U32.AND P0, PT, R0, 0x3, PT ;  /* 0x000000030000780c */ /* 0x000fe40003f06070 */
[----:B------:R-:W-:-:S04]  /*39e0*/  IADD3.X R0, R22, -0x1, RZ, P1, !PT ;  /* 0xffffffff16007810 */ /* 0x000fc80000ffe4ff */
[----:B------:R-:W-:-:S13]  /*39f0*/  ISETP.GE.U32.AND.EX P0, PT, R0, RZ, PT, P0 ;  /* 0x000000ff0000720c */ /* 0x000fda0003f06100 */
[----:B------:R-:W-:Y:S05]  /*3a00*/  @!P0 BRA `(.L_x_25957) ;  /* 0x00000c5000008947 */ /* 0x000fea0003800000 */
[----:B------:R-:W-:Y:S01]  /*3a10*/  IADD3 R25, P0, R26, -R25, RZ ;  /* 0x800000191a197210 */ /* 0x000fe20007f1e0ff */
[----:B------:R-:W-:Y:S01]  /*3a20*/  HFMA2.MMA R24, -RZ, RZ, 0, 4.76837158203125e-07 ;  /* 0x00000008ff187435 */ /* 0x000fe200000001ff */
[----:B------:R-:W-:Y:S01]  /*3a30*/  BSSY B7, `(.L_x_25957) ;  /* 0x00000c2000077945 */ /* 0x000fe20003800000 */
[----:B------:R-:W-:Y:S01]  /*3a40*/  CS2R R16, SRZ ;  /* 0x0000000000107805 */ /* 0x000fe2000001ff00 */
[----:B------:R-:W-:Y:S02]  /*3a50*/  IMAD.MOV.U32 R27, RZ, RZ, RZ ;  /* 0x000000ffff1b7224 */ /* 0x000fe400078e00ff */
[----:B------:R-:W-:Y:S02]  /*3a60*/  IMAD.X R22, RZ, RZ, ~R22, P0 ;  /* 0x000000ffff167224 */ /* 0x000fe400000e0e16 */
.L_x_25966:
[----:B------:R-:W0:Y:S02]  /*3a70*/  LDC.64 R2, c[0x0][R24+0x3d8] ;  /* 0x0000f60018027b82 */ /* 0x000e240000000a00 */
[----:B0-----:R-:W-:-:S05]  /*3a80*/  IADD3 R4, P0, R2, R29, RZ ;  /* 0x0000001d02047210 */ /* 0x001fca0007f1e0ff */
[----:B------:R-:W-:-:S06]  /*3a90*/  IMAD.X R5, RZ, RZ, R3, P0 ;  /* 0x000000ffff057224 */ /* 0x000fcc00000e0603 */
[----:B------:R-:W2:Y:S01]  /*3aa0*/  LDG.E.64 R4, [R4.64] ;  /* 0x0000002404047981 */ /* 0x000ea2000c1e1b00 */
[----:B------:R-:W0:Y:S01]  /*3ab0*/  LDC.64 R2, c[0x0][R24+0x4a0] ;  /* 0x0001280018027b82 */ /* 0x000e220000000a00 */
[----:B------:R-:W-:Y:S01]  /*3ac0*/  BSSY B6, `(.L_x_25958) ;  /* 0x000001d000067945 */ /* 0x000fe20003800000 */
[----:B0-----:R-:W-:-:S04]  /*3ad0*/  IADD3 R0, P0, RZ, -R2, RZ ;  /* 0x80000002ff007210 */ /* 0x001fc80007f1e0ff */
[-C--:B------:R-:W-:Y:S02]  /*3ae0*/  IADD3.X R6, RZ, ~R3.reuse, RZ, P0, !PT ;  /* 0x80000003ff067210 */ /* 0x080fe400007fe4ff */
[C---:B--2---:R-:W-:Y:S01]  /*3af0*/  ISETP.GE.U32.AND P0, PT, R4.reuse, R2, PT ;  /* 0x000000020400720c */ /* 0x044fe20003f06070 */
[----:B------:R-:W-:Y:S01]  /*3b00*/  IMAD.MOV.U32 R31, RZ, RZ, R4 ;  /* 0x000000ffff1f7224 */ /* 0x000fe200078e0004 */
[----:B------:R-:W-:Y:S01]  /*3b10*/  ISETP.GE.U32.AND P1, PT, R4, R0, PT ;  /* 0x000000000400720c */ /* 0x000fe20003f26070 */
[----:B------:R-:W-:Y:S01]  /*3b20*/  IMAD.MOV.U32 R30, RZ, RZ, R5 ;  /* 0x000000ffff1e7224 */ /* 0x000fe200078e0005 */
        /* <DEDUP_REMOVED lines=22> */
.L_x_25959:
[----:B------:R-:W-:Y:S05]  /*3c90*/  BSYNC B6 ;  /* 0x0000000000067941 */ /* 0x000fea0003800000 */
.L_x_25958:
        /* <DEDUP_REMOVED lines=10> */
[----:B0-----:R-:W-:-:S05]  /*3d40*/  IADD3 R11, P1, RZ, -R4, RZ ;  /* 0x80000004ff0b7210 */ /* 0x001fca0007f3e0ff */
[----:B------:R-:W-:Y:S01]  /*3d50*/  IMAD.X R0, RZ, RZ, ~R5, P1 ;  /* 0x000000ffff007224 */ /* 0x000fe200008e0e05 */
[----:B---3--:R-:W-:-:S05]  /*3d60*/  @!P0 IADD3 R31, P2, R8, R31, RZ ;  /* 0x0000001f081f8210 */ /* 0x008fca0007f5e0ff */
[----:B------:R-:W-:Y:S02]  /*3d70*/  @!P0 IMAD.X R30, R9, 0x1, R30, P2 ;  /* 0x00000001091e8824 */ /* 0x000fe400010e061e */
[-C--:B-1----:R-:W-:Y:S02]  /*3d80*/  IMAD R7, R7, R31.reuse, RZ ;  /* 0x0000001f07077224 */ /* 0x082fe400078e02ff */
[----:B------:R-:W-:-:S04]  /*3d90*/  IMAD.WIDE.U32 R16, R6, R31, R16 ;  /* 0x0000001f06107225 */ /* 0x000fc800078e0010 */
[----:B------:R-:W-:-:S04]  /*3da0*/  IMAD R7, R6, R30, R7 ;  /* 0x0000001e06077224 */ /* 0x000fc800078e0207 */
[----:B------:R-:W-:Y:S01]  /*3db0*/  IMAD.IADD R33, R17, 0x1, R7 ;  /* 0x0000000111217824 */ /* 0x000fe200078e0207 */
        /* <DEDUP_REMOVED lines=26> */
.L_x_25961:
[----:B------:R-:W-:Y:S05]  /*3f60*/  BSYNC B6 ;  /* 0x0000000000067941 */ /* 0x000fea0003800000 */
.L_x_25960:
        /* <DEDUP_REMOVED lines=11> */
[----:B0-----:R-:W-:-:S04]  /*4020*/  IADD3 R11, P1, RZ, -R4, RZ ;  /* 0x80000004ff0b7210 */ /* 0x001fc80007f3e0ff */
[----:B------:R-:W-:Y:S02]  /*4030*/  IADD3.X R0, RZ, ~R5, RZ, P1, !PT ;  /* 0x80000005ff007210 */ /* 0x000fe40000ffe4ff */
        /* <DEDUP_REMOVED lines=32> */
.L_x_25963:
[----:B------:R-:W-:Y:S05]  /*4240*/  BSYNC B6 ;  /* 0x0000000000067941 */ /* 0x000fea0003800000 */
.L_x_25962:
        /* <DEDUP_REMOVED lines=11> */
[----:B0-----:R-:W-:-:S05]  /*4300*/  IADD3 R11, P1, RZ, -R4, RZ ;  /* 0x80000004ff0b7210 */ /* 0x001fca0007f3e0ff */
[----:B------:R-:W-:Y:S01]  /*4310*/  IMAD.X R0, RZ, RZ, ~R5, P1 ;  /* 0x000000ffff007224 */ /* 0x000fe200008e0e05 */
[----:B---3--:R-:W-:-:S04]  /*4320*/  @!P0 IADD3 R31, P2, R8, R31, RZ ;  /* 0x0000001f081f8210 */ /* 0x008fc80007f5e0ff */
[----:B------:R-:W-:Y:S01]  /*4330*/  @!P0 IADD3.X R30, R9, R30, RZ, P2, !PT ;  /* 0x0000001e091e8210 */ /* 0x000fe200017fe4ff */
        /* <DEDUP_REMOVED lines=30> */
.L_x_25965:
[----:B------:R-:W-:Y:S05]  /*4520*/  BSYNC B6 ;  /* 0x0000000000067941 */ /* 0x000fea0003800000 */
.L_x_25964:
        /* <DEDUP_REMOVED lines=19> */
.L_x_25957:
[----:B------:R-:W-:-:S04]  /*4660*/  ISETP.NE.U32.AND P0, PT, R26, RZ, PT ;  /* 0x000000ff1a00720c */ /* 0x000fc80003f05070 */
[----:B------:R-:W-:-:S13]  /*4670*/  ISETP.NE.AND.EX P0, PT, RZ, RZ, PT, P0 ;  /* 0x000000ffff00720c */ /* 0x000fda0003f05300 */
[----:B------:R-:W-:Y:S05]  /*4680*/  @!P0 BRA `(.L_x_25956) ;  /* 0x000008c000008947 */ /* 0x000fea0003800000 */
[----:B------:R-:W-:-:S10]  /*4690*/  HFMA2.MMA R0, -RZ, RZ, 0, 4.76837158203125e-07 ;  /* 0x00000008ff007435 */ /* 0x000fd400000001ff */
[----:B------:R-:W-:-:S04]  /*46a0*/  IMAD R27, R27, R0, c[0x2][0x0] ;  /* 0x008000001b1b7624 */ /* 0x000fc800078e0200 */
[----:B------:R-:W0:Y:S02]  /*46b0*/  LDC.64 R2, c[0x0][R27+0x3d8] ;  /* 0x0000f6001b027b82 */ /* 0x000e240000000a00 */
[----:B0-----:R-:W-:-:S05]  /*46c0*/  IADD3 R4, P0, R2, R29, RZ ;  /* 0x0000001d02047210 */ /* 0x001fca0007f1e0ff */
[----:B------:R-:W-:-:S05]  /*46d0*/  IMAD.X R5, RZ, RZ, R3, P0 ;  /* 0x000000ffff057224 */ /* 0x000fca00000e0603 */
[----:B------:R-:W2:Y:S01]  /*46e0*/  LDG.E.64 R24, [R4.64] ;  /* 0x0000002404187981 */ /* 0x000ea2000c1e1b00 */
[----:B------:R-:W0:Y:S01]  /*46f0*/  LDC.64 R2, c[0x0][R27+0x4a0] ;  /* 0x000128001b027b82 */ /* 0x000e220000000a00 */
[----:B------:R-:W-:Y:S01]  /*4700*/  BSSY B6, `(.L_x_25967) ;  /* 0x000001c000067945 */ /* 0x000fe20003800000 */
[----:B0-----:R-:W-:-:S05]  /*4710*/  IADD3 R0, P0, RZ, -R2, RZ ;  /* 0x80000002ff007210 */ /* 0x001fca0007f1e0ff */
[----:B------:R-:W-:Y:S01]  /*4720*/  IMAD.X R6, RZ, RZ, ~R3, P0 ;  /* 0x000000ffff067224 */ /* 0x000fe200000e0e03 */
[C---:B--2---:R-:W-:Y:S02]  /*4730*/  ISETP.GE.U32.AND P0, PT, R24.reuse, R2, PT ;  /* 0x000000021800720c */ /* 0x044fe40003f06070 */
        /* <DEDUP_REMOVED lines=10> */
[----:B------:R-:W-:Y:S01]  /*47e0*/  IMAD.MOV.U32 R7, RZ, RZ, c[0x4][0x4c4] ;  /* 0x01013100ff077624 */ /* 0x000fe200078e00ff */
[----:B------:R-:W0:Y:S01]  /*47f0*/  LDC.64 R2, c[0x4][R2] ;  /* 0x0100000002027b82 */ /* 0x000e220000000a00 */
[----:B------:R-:W-:Y:S01]  /*4800*/  IMAD.MOV.U32 R8, RZ, RZ, 0x6f ;  /* 0x0000006fff087424 */ /* 0x000fe200078e00ff */
[----:B------:R-:W-:Y:S01]  /*4810*/  MOV R13, RZ ;  /* 0x000000ff000d7202 */ /* 0x000fe20000000f00 */
        /* <DEDUP_REMOVED lines=10> */
.L_x_25968:
[----:B------:R-:W-:Y:S05]  /*48c0*/  BSYNC B6 ;  /* 0x0000000000067941 */ /* 0x000fea0003800000 */
.L_x_25967:
[----:B------:R-:W-:Y:S01]  /*48d0*/  ISETP.GT.U32.AND P0, PT, R24, -0x1, PT ;  /* 0xffffffff1800780c */ /* 0x000fe20003f04070 */
[----:B------:R-:W0:Y:S01]  /*48e0*/  LDC.64 R2, c[0x0][R27+0x568] ;  /* 0x00015a001b027b82 */ /* 0x000e220000000a00 */
[----:B------:R-:W-:Y:S02]  /*48f0*/  ISETP.NE.U32.AND P1, PT, R26, 0x1, PT ;  /* 0x000000011a00780c */ /* 0x000fe40003f25070 */
[----:B------:R-:W-:Y:S02]  /*4900*/  ISETP.GT.AND.EX P0, PT, R22, -0x1, PT, P0 ;  /* 0xffffffff1600780c */ /* 0x000fe40003f04300 */
[----:B------:R-:W-:-:S11]  /*4910*/  ISETP.NE.AND.EX P1, PT, RZ, RZ, PT, P1 ;  /* 0x000000ffff00720c */ /* 0x000fd60003f25310 */
[----:B------:R-:W1:Y:S02]  /*4920*/  @!P0 LDC.64 R4, c[0x0][R27+0x4a0] ;  /* 0x000128001b048b82 */ /* 0x000e640000000a00 */
[----:B-1----:R-:W-:-:S05]  /*4930*/  @!P0 IADD3 R24, P2, R4, R24, RZ ;  /* 0x0000001804188210 */ /* 0x002fca0007f5e0ff */
[----:B------:R-:W-:Y:S02]  /*4940*/  @!P0 IMAD.X R22, R5, 0x1, R22, P2 ;  /* 0x0000000105168824 */ /* 0x000fe400010e0616 */
[-C--:B0-----:R-:W-:Y:S02]  /*4950*/  IMAD R3, R3, R24.reuse, RZ ;  /* 0x0000001803037224 */ /* 0x081fe400078e02ff */
[----:B------:R-:W-:-:S04]  /*4960*/  IMAD.WIDE.U32 R16, R2, R24, R16 ;  /* 0x0000001802107225 */ /* 0x000fc800078e0010 */
[----:B------:R-:W-:-:S04]  /*4970*/  IMAD R3, R2, R22, R3 ;  /* 0x0000001602037224 */ /* 0x000fc800078e0203 */
[----:B------:R-:W-:Y:S01]  /*4980*/  IMAD.IADD R17, R17, 0x1, R3 ;  /* 0x0000000111117824 */ /* 0x000fe200078e0203 */
[----:B------:R-:W-:Y:S05]  /*4990*/  @!P1 BRA `(.L_x_25956) ;  /* 0x000005b000009947 */ /* 0x000fea0003800000 */
        /* <DEDUP_REMOVED lines=33> */
.L_x_25970:
[----:B------:R-:W-:Y:S05]  /*4bb0*/  BSYNC B6 ;  /* 0x0000000000067941 */ /* 0x000fea0003800000 */
.L_x_25969:
[----:B------:R-:W-:Y:S01]  /*4bc0*/  ISETP.GT.U32.AND P0, PT, R24, -0x1, PT ;  /* 0xffffffff1800780c */ /* 0x000fe20003f04070 */
[----:B------:R-:W0:Y:S01]  /*4bd0*/  LDC.64 R2, c[0x0][R27+0x570] ;  /* 0x00015c001b027b82 */ /* 0x000e220000000a00 */
[----:B------:R-:W-:Y:S02]  /*4be0*/  ISETP.NE.U32.AND P1, PT, R26, 0x2, PT ;  /* 0x000000021a00780c */ /* 0x000fe40003f25070 */
[----:B------:R-:W-:Y:S02]  /*4bf0*/  ISETP.GT.AND.EX P0, PT, R22, -0x1, PT, P0 ;  /* 0xffffffff1600780c */ /* 0x000fe40003f04300 */
[----:B------:R-:W-:-:S11]  /*4c00*/  ISETP.NE.AND.EX P1, PT, RZ, RZ, PT, P1 ;  /* 0x000000ffff00720c */ /* 0x000fd60003f25310 */
[----:B------:R-:W1:Y:S02]  /*4c10*/  @!P0 LDC.64 R4, c[0x0][R27+0x4a8] ;  /* 0x00012a001b048b82 */ /* 0x000e640000000a00 */
[----:B-1----:R-:W-:-:S04]  /*4c20*/  @!P0 IADD3 R24, P2, R4, R24, RZ ;  /* 0x0000001804188210 */ /* 0x002fc80007f5e0ff */
[----:B------:R-:W-:Y:S01]  /*4c30*/  @!P0 IADD3.X R22, R5, R22, RZ, P2, !PT ;  /* 0x0000001605168210 */ /* 0x000fe200017fe4ff */
[-C--:B0-----:R-:W-:Y:S02]  /*4c40*/  IMAD R3, R3, R24.reuse, RZ ;  /* 0x0000001803037224 */ /* 0x081fe400078e02ff */
[----:B------:R-:W-:-:S04]  /*4c50*/  IMAD.WIDE.U32 R16, R2, R24, R16 ;  /* 0x0000001802107225 */ /* 0x000fc800078e0010 */
[----:B------:R-:W-:-:S04]  /*4c60*/  IMAD R3, R2, R22, R3 ;  /* 0x0000001602037224 */ /* 0x000fc800078e0203 */
[----:B------:R-:W-:Y:S01]  /*4c70*/  IMAD.IADD R17, R17, 0x1, R3 ;  /* 0x0000000111117824 */ /* 0x000fe200078e0203 */
[----:B------:R-:W-:Y:S05]  /*4c80*/  @!P1 BRA `(.L_x_25956) ;  /* 0x000002c000009947 */ /* 0x000fea0003800000 */
[----:B------:R-:W0:Y:S02]  /*4c90*/  LDC.64 R2, c[0x0][R27+0x3e8] ;  /* 0x0000fa001b027b82 */ /* 0x000e240000000a00 */
[----:B0-----:R-:W-:-:S05]  /*4ca0*/  IADD3 R4, P0, R2, R29, RZ ;  /* 0x0000001d02047210 */ /* 0x001fca0007f1e0ff */
[----:B------:R-:W-:-:S05]  /*4cb0*/  IMAD.X R5, RZ, RZ, R3, P0 ;  /* 0x000000ffff057224 */ /* 0x000fca00000e0603 */
[----:B------:R-:W2:Y:S01]  /*4cc0*/  LDG.E.64 R24, [R4.64] ;  /* 0x0000002404187981 */ /* 0x000ea2000c1e1b00 */
[----:B------:R-:W0:Y:S01]  /*4cd0*/  LDC.64 R2, c[0x0][R27+0x4b0] ;  /* 0x00012c001b027b82 */ /* 0x000e220000000a00 */
[----:B------:R-:W-:Y:S01]  /*4ce0*/  BSSY B6, `(.L_x_25971) ;  /* 0x000001c000067945 */ /* 0x000fe20003800000 */
[----:B0-----:R-:W-:-:S04]  /*4cf0*/  IADD3 R0, P0, RZ, -R2, RZ ;  /* 0x80000002ff007210 */ /* 0x001fc80007f1e0ff */
[-C--:B------:R-:W-:Y:S02]  /*4d00*/  IADD3.X R6, RZ, ~R3.reuse, RZ, P0, !PT ;  /* 0x80000003ff067210 */ /* 0x080fe400007fe4ff */
[C---:B--2---:R-:W-:Y:S01]  /*4d10*/  ISETP.GE.U32.AND P0, PT, R24.reuse, R2, PT ;  /* 0x000000021800720c */ /* 0x044fe20003f06070 */
[----:B------:R-:W-:Y:S01]  /*4d20*/  IMAD.MOV.U32 R22, RZ, RZ, R25 ;  /* 0x000000ffff167224 */ /* 0x000fe200078e0019 */
[----:B------:R-:W-:Y:S02]  /*4d30*/  ISETP.GE.U32.AND P1, PT, R24, R0, PT ;  /* 0x000000001800720c */ /* 0x000fe40003f26070 */
[C---:B------:R-:W-:Y:S02]  /*4d40*/  ISETP.GE.AND.EX P0, PT, R25.reuse, R3, PT, P0 ;  /* 0x000000031900720c */ /* 0x040fe40003f06300 */
[----:B------:R-:W-:-:S13]  /*4d50*/  ISETP.GE.AND.EX P1, PT, R25, R6, PT, P1 ;  /* 0x000000061900720c */ /* 0x000fda0003f26310 */
        /* <DEDUP_REMOVED lines=20> */
.L_x_25972:
[----:B------:R-:W-:Y:S05]  /*4ea0*/  BSYNC B6 ;  /* 0x0000000000067941 */ /* 0x000fea0003800000 */
.L_x_25971:
        /* <DEDUP_REMOVED lines=10> */
.L_x_25956:
        /* <DEDUP_REMOVED lines=14> */
.L_x_25974:
[----:B------:R-:W-:Y:S02]  /*5030*/  IMAD.MOV.U32 R2, RZ, RZ, c[0x0][0x640] ;  /* 0x00019000ff027624 */ /* 0x000fe400078e00ff */
.L_x_25975:
[----:B------:R-:W-:Y:S05]  /*5040*/  BSYNC B0 ;  /* 0x0000000000007941 */ /* 0x000fea0003800000 */
.L_x_25973:
[----:B------:R-:W-:Y:S01]  /*5050*/  IADD3 R16, P0, P1, R16, c[0x0][0x3c8], R28 ;  /* 0x0000f20010107a10 */ /* 0x000fe2000791e01c */
[----:B------:R-:W-:Y:S01]  /*5060*/  IMAD.MOV.U32 R3, RZ, RZ, RZ ;  /* 0x000000ffff037224 */ /* 0x000fe200078e00ff */
[----:B------:R-:W-:Y:S02]  /*5070*/  IADD3 R23, R23, 0x80, RZ ;  /* 0x0000008017177810 */ /* 0x000fe40007ffe0ff */
[----:B------:R-:W-:-:S05]  /*5080*/  IADD3.X R17, R17, c[0x0][0x3cc], RZ, P0, P1 ;  /* 0x0000f30011117a10 */ /* 0x000fca00007e24ff */
[----:B------:R0:W-:Y:S02]  /*5090*/  STG.E.U8 [R16.64], R2 ;  /* 0x0000000210007986 */ /* 0x0001e4000c101124 */
[----:B0-----:R-:W-:Y:S02]  /*50a0*/  MOV R2, R23 ;  /* 0x0000001700027202 */ /* 0x001fe40000000f00 */
.L_x_25954:
[----:B------:R-:W-:Y:S05]  /*50b0*/  BSYNC B8 ;  /* 0x0000000000087941 */ /* 0x000fea0003800000 */
.L_x_25953:
[----:B------:R-:W-:Y:S01]  /*50c0*/  ISETP.GE.U32.AND P0, PT, R2, c[0x0][0x160], PT ;  /* 0x0000580002007a0c */ /* 0x000fe20003f06070 */
[----:B------:R-:W-:Y:S03]  /*50d0*/  BSSY B8, `(.L_x_25976) ;  /* 0x000027e000087945 */ /* 0x000fe60003800000 */
[----:B------:R-:W-:-:S13]  /*50e0*/  ISETP.GE.AND.EX P0, PT, R3, c[0x0][0x164], PT, P0 ;  /* 0x0000590003007a0c */ /* 0x000fda0003f06300 */
[----:B------:R-:W-:Y:S05]  /*50f0*/  @P0 BRA `(.L_x_25977) ;  /* 0x000027b000000947 */ /* 0x000fea0003800000 */
[----:B------:R-:W-:Y:S01]  /*5100*/  ISETP.NE.AND P0, PT, RZ, c[0x0][0x168], PT ;  /* 0x00005a00ff007a0c */ /* 0x000fe20003f05270 */
[----:B------:R-:W-:Y:S01]  /*5110*/  CS2R R28, SRZ ;  /* 0x00000000001c7805 */ /* 0x000fe2000001ff00 */
[----:B------:R-:W-:-:S11]  /*5120*/  IMAD.MOV.U32 R18, RZ, RZ, RZ ;  /* 0x000000ffff127224 */ /* 0x000fd600078e00ff */
        /* <DEDUP_REMOVED lines=8> */
[C---:B------:R-:W-:Y:S02]  /*51b0*/  IMAD R28, R29.reuse, c[0x0][0x298], RZ ;  /* 0x0000a6001d1c7a24 */ /* 0x040fe400078e02ff */
        /* <DEDUP_REMOVED lines=240> */
[----:B------:R-:W-:Y:S02]  /*60c0*/  IMAD R29, R5, c[0x0][0x3c0], R29 ;  /* 0x0000f000051d7a24 */ /* 0x000fe400078e021d */
.L_x_25978:
[----:B------:R-:W-:Y:S01]  /*60d0*/  ISETP.NE.U32.AND P0, PT, RZ, c[0x0][0x3d8], PT ;  /* 0x0000f600ff007a0c */ /* 0x000fe20003f05070 */
[----:B------:R-:W-:Y:S01]  /*60e0*/  CS2R R16, SRZ ;  /* 0x0000000000107805 */ /* 0x000fe2000001ff00 */
[----:B------:R-:W-:Y:S02]  /*60f0*/  IADD3 R18, P1, R18, c[0x0][0x3d0], RZ ;  /* 0x0000f40012127a10 */ /* 0x000fe40007f3e0ff */
[----:B------:R-:W-:Y:S02]  /*6100*/  ISETP.NE.AND.EX P0, PT, RZ, c[0x0][0x3dc], PT, P0 ;  /* 0x0000f700ff007a0c */ /* 0x000fe40003f05300 */
[----:B------:R-:W-:-:S11]  /*6110*/  IADD3.X R19, RZ, c[0x0][0x3d4], RZ, P1, !PT ;  /* 0x0000f500ff137a10 */ /* 0x000fd60000ffe4ff */
[----:B------:R-:W-:Y:S05]  /*6120*/  @!P0 BRA `(.L_x_25979) ;  /* 0x0000162000008947 */ /* 0x000fea0003800000 */
[----:B------:R-:W-:Y:S01]  /*6130*/  IMAD.MOV.U32 R0, RZ, RZ, c[0x0][0x3d8] ;  /* 0x0000f600ff007624 */ /* 0x000fe200078e00ff */
[----:B------:R-:W-:Y:S01]  /*6140*/  HFMA2.MMA R27, -RZ, RZ, 0, 0 ;  /* 0x00000000ff1b7435 */ /* 0x000fe200000001ff */
[----:B------:R-:W-:Y:S01]  /*6150*/  IMAD.MOV.U32 R2, RZ, RZ, c[0x0][0x3dc] ;  /* 0x0000f700ff027624 */ /* 0x000fe200078e00ff */
[----:B------:R-:W-:Y:S02]  /*6160*/  CS2R R16, SRZ ;  /* 0x0000000000107805 */ /* 0x000fe4000001ff00 */
        /* <DEDUP_REMOVED lines=11> */
[----:B------:R-:W-:Y:S01]  /*6220*/  BSSY B7, `(.L_x_25980) ;  /* 0x00000c3000077945 */ /* 0x000fe20003800000 */
[----:B------:R-:W-:Y:S01]  /*6230*/  CS2R R16, SRZ ;  /* 0x0000000000107805 */ /* 0x000fe2000001ff00 */
[----:B------:R-:W-:Y:S01]  /*6240*/  IMAD.MOV.U32 R27, RZ, RZ, RZ ;  /* 0x000000ffff1b7224 */ /* 0x000fe200078e00ff */
[----:B------:R-:W-:Y:S01]  /*6250*/  IADD3.X R22, RZ, ~R22, RZ, P0, !PT ;  /* 0x80000016ff167210 */ /* 0x000fe200007fe4ff */
[----:B------:R-:W-:-:S04]  /*6260*/  IMAD.MOV.U32 R24, RZ, RZ, 0x8 ;  /* 0x00000008ff187424 */ /* 0x000fc800078e00ff */
.L_x_25989:
        /* <DEDUP_REMOVED lines=34> */
.L_x_25982:
[----:B------:R-:W-:Y:S05]  /*6490*/  BSYNC B6 ;  /* 0x0000000000067941 */ /* 0x000fea0003800000 */
.L_x_25981:
[----:B------:R-:W0:Y:S02]  /*64a0*/  LDC.64 R2, c[0x0][R24+0x3e0] ;  /* 0x0000f80018027b82 */ /* 0x000e240000000a00 */
[----:B0-----:R-:W-:-:S05]  /*64b0*/  IADD3 R2, P0, R2, R29, RZ ;  /* 0x0000001d02027210 */ /* 0x001fca0007f1e0ff */
[----:B------:R-:W-:-:S06]  /*64c0*/  IMAD.X R3, RZ, RZ, R3, P0 ;  /* 0x000000ffff037224 */ /* 0x000fcc00000e0603 */
        /* <DEDUP_REMOVED lines=41> */
.L_x_25984:
[----:B------:R-:W-:Y:S05]  /*6760*/  BSYNC B6 ;  /* 0x0000000000067941 */ /* 0x000fea0003800000 */
.L_x_25983:
[----:B------:R-:W0:Y:S02]  /*6770*/  LDC.64 R2, c[0x0][R24+0x3e8] ;  /* 0x0000fa0018027b82 */ /* 0x000e240000000a00 */
[----:B0-----:R-:W-:-:S05]  /*6780*/  IADD3 R2, P0, R2, R29, RZ ;  /* 0x0000001d02027210 */ /* 0x001fca0007f1e0ff */
[----:B------:R-:W-:-:S06]  /*6790*/  IMAD.X R3, RZ, RZ, R3, P0 ;  /* 0x000000ffff037224 */ /* 0x000fcc00000e0603 */
[----:B------:R-:W2:Y:S01]  /*67a0*/  LDG.E.64 R2, [R2.64] ;  /* 0x0000002402027981 */ /* 0x000ea2000c1e1b00 */
[----:B------:R-:W-:Y:S01]  /*67b0*/  ISETP.GT.U32.AND P0, PT, R31, -0x1, PT ;  /* 0xffffffff1f00780c */ /* 0x000fe20003f04070 */
[----:B------:R-:W0:Y:S01]  /*67c0*/  LDC.64 R4, c[0x0][R24+0x4b0] ;  /* 0x00012c0018047b82 */ /* 0x000e220000000a00 */
[----:B------:R-:W-:Y:S01]  /*67d0*/  MOV R32, R16 ;  /* 0x0000001000207202 */ /* 0x000fe20000000f00 */
[----:B------:R-:W-:Y:S01]  /*67e0*/  BSSY B6, `(.L_x_25985) ;  /* 0x0000026000067945 */ /* 0x000fe20003800000 */
        /* <DEDUP_REMOVED lines=37> */
.L_x_25986:
[----:B------:R-:W-:Y:S05]  /*6a40*/  BSYNC B6 ;  /* 0x0000000000067941 */ /* 0x000fea0003800000 */
.L_x_25985:
        /* <DEDUP_REMOVED lines=45> */
.L_x_25988:
[----:B------:R-:W-:Y:S05]  /*6d20*/  BSYNC B6 ;  /* 0x0000000000067941 */ /* 0x000fea0003800000 */
.L_x_25987:
[----:B------:R-:W-:Y:S01]  /*6d30*/  ISETP.GT.U32.AND P0, PT, R30, -0x1, PT ;  /* 0xffffffff1e00780c */ /* 0x000fe20003f04070 */
[----:B------:R0:W1:Y:S01]  /*6d40*/  LDC.64 R2, c[0x0][R24+0x580] ;  /* 0x0001600018027b82 */ /* 0x0000620000000a00 */
[----:B------:R-:W-:Y:S02]  /*6d50*/  IADD3 R25, P2, R25, 0x4, RZ ;  /* 0x0000000419197810 */ /* 0x000fe40007f5e0ff */
[----:B------:R-:W-:Y:S02]  /*6d60*/  ISETP.GT.AND.EX P0, PT, R31, -0x1, PT, P0 ;  /* 0xffffffff1f00780c */ /* 0x000fe40003f04300 */
[----:B------:R-:W-:Y:S01]  /*6d70*/  MOV R32, R16 ;  /* 0x0000001000207202 */ /* 0x000fe20000000f00 */
[----:B------:R-:W-:Y:S01]  /*6d80*/  IMAD.X R22, RZ, RZ, R22, P2 ;  /* 0x000000ffff167224 */ /* 0x000fe200010e0616 */
[----:B------:R-:W-:-:S09]  /*6d90*/  IADD3 R27, R27, 0x4, RZ ;  /* 0x000000041b1b7810 */ /* 0x000fd20007ffe0ff */
[----:B------:R0:W2:Y:S02]  /*6da0*/  @!P0 LDC.64 R4, c[0x0][R24+0x4b8] ;  /* 0x00012e0018048b82 */ /* 0x0000a40000000a00 */
[----:B0-----:R-:W-:Y:S02]  /*6db0*/  IADD3 R24, R24, 0x20, RZ ;  /* 0x0000002018187810 */ /* 0x001fe40007ffe0ff */
[----:B--2---:R-:W-:-:S05]  /*6dc0*/  @!P0 IADD3 R30, P1, R4, R30, RZ ;  /* 0x0000001e041e8210 */ /* 0x004fca0007f3e0ff */
[----:B------:R-:W-:Y:S01]  /*6dd0*/  @!P0 IMAD.X R31, R5, 0x1, R31, P1 ;  /* 0x00000001051f8824 */ /* 0x000fe200008e061f */
[----:B------:R-:W-:Y:S01]  /*6de0*/  ISETP.NE.U32.AND P0, PT, R25, RZ, PT ;  /* 0x000000ff1900720c */ /* 0x000fe20003f05070 */
[-C--:B-1----:R-:W-:Y:S02]  /*6df0*/  IMAD R0, R3, R30.reuse, RZ ;  /* 0x0000001e03007224 */ /* 0x082fe400078e02ff */
[----:B------:R-:W-:Y:S01]  /*6e00*/  IMAD.WIDE.U32 R16, R2, R30, R32 ;  /* 0x0000001e02107225 */ /* 0x000fe200078e0020 */
[----:B------:R-:W-:-:S03]  /*6e10*/  ISETP.NE.AND.EX P0, PT, R22, RZ, PT, P0 ;  /* 0x000000ff1600720c */ /* 0x000fc60003f05300 */
[----:B------:R-:W-:-:S04]  /*6e20*/  IMAD R3, R2, R31, R0 ;  /* 0x0000001f02037224 */ /* 0x000fc800078e0200 */
[----:B------:R-:W-:-:S06]  /*6e30*/  IMAD.IADD R17, R17, 0x1, R3 ;  /* 0x0000000111117824 */ /* 0x000fcc00078e0203 */
[----:B------:R-:W-:Y:S05]  /*6e40*/  @P0 BRA `(.L_x_25989) ;  /* 0xfffff42000000947 */ /* 0x000fea000383ffff */
[----:B------:R-:W-:Y:S05]  /*6e50*/  BSYNC B7 ;  /* 0x0000000000077941 */ /* 0x000fea0003800000 */
.L_x_25980:
[----:B------:R-:W-:-:S04]  /*6e60*/  ISETP.NE.U32.AND P0, PT, R26, RZ, PT ;  /* 0x000000ff1a00720c */ /* 0x000fc80003f05070 */
[----:B------:R-:W-:-:S13]  /*6e70*/  ISETP.NE.AND.EX P0, PT, RZ, RZ, PT, P0 ;  /* 0x000000ffff00720c */ /* 0x000fda0003f05300 */
[----:B------:R-:W-:Y:S05]  /*6e80*/  @!P0 BRA `(.L_x_25979) ;  /* 0x000008c000008947 */ /* 0x000fea0003800000 */
[----:B------:R-:W-:-:S04]  /*6e90*/  IMAD.MOV.U32 R0, RZ, RZ, 0x8 ;  /* 0x00000008ff007424 */ /* 0x000fc800078e00ff */
[----:B------:R-:W-:-:S04]  /*6ea0*/  IMAD R27, R27, R0, c[0x2][0x0] ;  /* 0x008000001b1b7624 */ /* 0x000fc800078e0200 */
        /* <DEDUP_REMOVED lines=33> */
.L_x_25991:
[----:B------:R-:W-:Y:S05]  /*70c0*/  BSYNC B6 ;  /* 0x0000000000067941 */ /* 0x000fea0003800000 */
.L_x_25990:
        /* <DEDUP_REMOVED lines=46> */
.L_x_25993:
[----:B------:R-:W-:Y:S05]  /*73b0*/  BSYNC B6 ;  /* 0x0000000000067941 */ /* 0x000fea0003800000 */
.L_x_25992:
        /* <DEDUP_REMOVED lines=10> */
[----:B------:R-:W-:-:S05]  /*7460*/  IMAD R3, R2, R22, R3 ;  /* 0x0000001602037224 */ /* 0x000fca00078e0203 */
[----:B------:R-:W-:Y:S01]  /*7470*/  IADD3 R17, R17, R3, RZ ;  /* 0x0000000311117210 */ /* 0x000fe20007ffe0ff */
[----:B------:R-:W-:Y:S05]  /*7480*/  @!P1 BRA `(.L_x_25979) ;  /* 0x000002c000009947 */ /* 0x000fea0003800000 */
        /* <DEDUP_REMOVED lines=33> */
.L_x_25995:
[----:B------:R-:W-:Y:S05]  /*76a0*/  BSYNC B6 ;  /* 0x0000000000067941 */ /* 0x000fea0003800000 */
.L_x_25994:
        /* <DEDUP_REMOVED lines=8> */
[----:B------:R-:W-:-:S04]  /*7730*/  IMAD R3, R2, R22, R3 ;  /* 0x0000001602037224 */ /* 0x000fc800078e0203 */
[----:B------:R-:W-:Y:S02]  /*7740*/  IMAD.IADD R17, R17, 0x1, R3 ;  /* 0x0000000111117824 */ /* 0x000fe400078e0203 */
.L_x_25979:
        /* <DEDUP_REMOVED lines=12> */
[----:B------:R-:W-:Y:S01]  /*7810*/  MOV R2, c[0x0][0x648] ;  /* 0x0001920000027a02 */ /* 0x000fe20000000f00 */
[----:B------:R-:W-:Y:S05]  /*7820*/  BRA `(.L_x_25998) ;  /* 0x0000001000007947 */ /* 0x000fea0003800000 */
.L_x_25997:
[----:B------:R-:W-:Y:S02]  /*7830*/  IMAD.MOV.U32 R2, RZ, RZ, c[0x0][0x640] ;  /* 0x00019000ff027624 */ /* 0x000fe400078e00ff */
.L_x_25998:
[----:B------:R-:W-:Y:S05]  /*7840*/  BSYNC B0 ;  /* 0x0000000000007941 */ /* 0x000fea0003800000 */
.L_x_25996:
[----:B------:R-:W-:Y:S01]  /*7850*/  IADD3 R16, P0, P1, R16, c[0x0][0x3c8], R28 ;  /* 0x0000f20010107a10 */ /* 0x000fe2000791e01c */
[----:B------:R-:W-:Y:S01]  /*7860*/  HFMA2.MMA R3, -RZ, RZ, 0, 0 ;  /* 0x00000000ff037435 */ /* 0x000fe200000001ff */
[----:B------:R-:W-:Y:S02]  /*7870*/  IADD3 R23, R23, 0x80, RZ ;  /* 0x0000008017177810 */ /* 0x000fe40007ffe0ff */
[----:B------:R-:W-:-:S05]  /*7880*/  IADD3.X R17, R17, c[0x0][0x3cc], RZ, P0, P1 ;  /* 0x0000f30011117a10 */ /* 0x000fca00007e24ff */
[----:B------:R0:W-:Y:S02]  /*7890*/  STG.E.U8 [R16.64], R2 ;  /* 0x0000000210007986 */ /* 0x0001e4000c101124 */
[----:B0-----:R-:W-:Y:S02]  /*78a0*/  IMAD.MOV.U32 R2, RZ, RZ, R23 ;  /* 0x000000ffff027224 */ /* 0x001fe400078e0017 */
.L_x_25977:
[----:B------:R-:W-:Y:S05]  /*78b0*/  BSYNC B8 ;  /* 0x0000000000087941 */ /* 0x000fea0003800000 */
.L_x_25976:
[----:B------:R-:W-:-:S04]  /*78c0*/  ISETP.GE.U32.AND P0, PT, R2, c[0x0][0x160], PT ;  /* 0x0000580002007a0c */ /* 0x000fc80003f06070 */
[----:B------:R-:W-:-:S13]  /*78d0*/  ISETP.GE.AND.EX P0, PT, R3, c[0x0][0x164], PT, P0 ;  /* 0x0000590003007a0c */ /* 0x000fda0003f06300 */
[----:B------:R-:W-:Y:S05]  /*78e0*/  @P0 EXIT ;  /* 0x000000000000094d */ /* 0x000fea0003800000 */
[----:B------:R-:W-:Y:S01]  /*78f0*/  ISETP.NE.AND P0, PT, RZ, c[0x0][0x168], PT ;  /* 0x00005a00ff007a0c */ /* 0x000fe20003f05270 */
[----:B------:R-:W-:Y:S01]  /*7900*/  IMAD.MOV.U32 R24, RZ, RZ, RZ ;  /* 0x000000ffff187224 */ /* 0x000fe200078e00ff */
[----:B------:R-:W-:Y:S01]  /*7910*/  MOV R22, RZ ;  /* 0x000000ff00167202 */ /* 0x000fe20000000f00 */
[----:B------:R-:W-:-:S10]  /*7920*/  IMAD.MOV.U32 R18, RZ, RZ, RZ ;  /* 0x000000ffff127224 */ /* 0x000fd400078e00ff */
        /* <DEDUP_REMOVED lines=250> */
.L_x_25999:
        /* <DEDUP_REMOVED lines=8> */
[----:B------:R-:W-:Y:S01]  /*8950*/  HFMA2.MMA R23, -RZ, RZ, 0, 0 ;  /* 0x00000000ff177435 */ /* 0x000fe200000001ff */
[----:B------:R-:W-:Y:S01]  /*8960*/  CS2R R16, SRZ ;  /* 0x0000000000107805 */ /* 0x000fe2000001ff00 */
        /* <DEDUP_REMOVED lines=14> */
[----:B------:R-:W-:Y:S01]  /*8a50*/  MOV R27, 0x8 ;  /* 0x00000008001b7802 */ /* 0x000fe20000000f00 */
[----:B------:R-:W-:-:S03]  /*8a60*/  IMAD.X R28, RZ, RZ, ~R28, P0 ;  /* 0x000000ffff1c7224 */ /* 0x000fc600000e0e1c */
.L_x_26010:
        /* <DEDUP_REMOVED lines=33> */
.L_x_26003:
[----:B------:R-:W-:Y:S05]  /*8c80*/  BSYNC B6 ;  /* 0x0000000000067941 */ /* 0x000fea0003800000 */
.L_x_26002:
        /* <DEDUP_REMOVED lines=20> */
[-C--:B------:R-:W-:Y:S02]  /*8dd0*/  IADD3.X R4, RZ, ~R5.reuse, RZ, P1, !PT ;  /* 0x80000005ff047210 */ /* 0x080fe40000ffe4ff */
[C---:B------:R-:W-:Y:S02]  /*8de0*/  ISETP.GE.AND.EX P1, PT, R3.reuse, R5, PT, P2 ;  /* 0x000000050300720c */ /* 0x040fe40003f26320 */
[----:B------:R-:W-:Y:S02]  /*8df0*/  ISETP.GE.AND.EX P0, PT, R3, R4, PT, P0 ;  /* 0x000000040300720c */ /* 0x000fe40003f06300 */
[----:B------:R-:W-:-:S11]  /*8e00*/  MOV R29, R3 ;  /* 0x00000003001d7202 */ /* 0x000fd60000000f00 */
[----:B------:R-:W-:Y:S05]  /*8e10*/  @!P1 BRA P0, `(.L_x_26005) ;  /* 0x0000013000009947 */ /* 0x000fea0000000000 */
[----:B------:R-:W-:Y:S01]  /*8e20*/  MOV R2, 0x0 ;  /* 0x0000000000027802 */ /* 0x000fe20000000f00 */
[----:B------:R-:W-:Y:S01]  /*8e30*/  HFMA2.MMA R8, -RZ, RZ, 0, 6.616115570068359375e-06 ;  /* 0x0000006fff087435 */ /* 0x000fe200000001ff */
        /* <DEDUP_REMOVED lines=17> */
.L_x_26005:
[----:B------:R-:W-:Y:S05]  /*8f50*/  BSYNC B6 ;  /* 0x0000000000067941 */ /* 0x000fea0003800000 */
.L_x_26004:
        /* <DEDUP_REMOVED lines=45> */
.L_x_26007:
[----:B------:R-:W-:Y:S05]  /*9230*/  BSYNC B6 ;  /* 0x0000000000067941 */ /* 0x000fea0003800000 */
.L_x_26006:
        /* <DEDUP_REMOVED lines=45> */
.L_x_26009:
[----:B------:R-:W-:Y:S05]  /*9510*/  BSYNC B6 ;  /* 0x0000000000067941 */ /* 0x000fea0003800000 */
.L_x_26008:
        /* <DEDUP_REMOVED lines=15> */
[----:B------:R-:W-:-:S05]  /*9610*/  IMAD R3, R2, R30, R3 ;  /* 0x0000001e02037224 */ /* 0x000fca00078e0203 */
[----:B------:R-:W-:-:S07]  /*9620*/  IADD3 R17, R17, R3, RZ ;  /* 0x0000000311117210 */ /* 0x000fce0007ffe0ff */
[----:B------:R-:W-:Y:S05]  /*9630*/  @P0 BRA `(.L_x_26010) ;  /* 0xfffff43000000947 */ /* 0x000fea000383ffff */
[----:B------:R-:W-:Y:S05]  /*9640*/  BSYNC B7 ;  /* 0x0000000000077941 */ /* 0x000fea0003800000 */
.L_x_26001:
[----:B------:R-:W-:-:S04]  /*9650*/  ISETP.NE.U32.AND P0, PT, R25, RZ, PT ;  /* 0x000000ff1900720c */ /* 0x000fc80003f05070 */
[----:B------:R-:W-:-:S13]  /*9660*/  ISETP.NE.AND.EX P0, PT, RZ, RZ, PT, P0 ;  /* 0x000000ffff00720c */ /* 0x000fda0003f05300 */
[----:B------:R-:W-:Y:S05]  /*9670*/  @!P0 BRA `(.L_x_26000) ;  /* 0x000008f000008947 */ /* 0x000fea0003800000 */
[----:B------:R-:W-:-:S04]  /*9680*/  IMAD.MOV.U32 R0, RZ, RZ, 0x8 ;  /* 0x00000008ff007424 */ /* 0x000fc800078e00ff */
[----:B------:R-:W-:-:S04]  /*9690*/  IMAD R23, R23, R0, c[0x2][0x0] ;  /* 0x0080000017177624 */ /* 0x000fc800078e0200 */
[----:B------:R-:W0:Y:S02]  /*96a0*/  LDC.64 R2, c[0x0][R23+0x3d8] ;  /* 0x0000f60017027b82 */ /* 0x000e240000000a00 */
[----:B0-----:R-:W-:-:S04]  /*96b0*/  IADD3 R4, P0, R2, R24, RZ ;  /* 0x0000001802047210 */ /* 0x001fc80007f1e0ff */
[----:B------:R-:W-:-:S06]  /*96c0*/  IADD3.X R5, RZ, R3, RZ, P0, !PT ;  /* 0x00000003ff057210 */ /* 0x000fcc00007fe4ff */
        /* <DEDUP_REMOVED lines=31> */
.L_x_26012:
[----:B------:R-:W-:Y:S05]  /*98c0*/  BSYNC B6 ;  /* 0x0000000000067941 */ /* 0x000fea0003800000 */
.L_x_26011:
        /* <DEDUP_REMOVED lines=47> */
.L_x_26014:
[----:B------:R-:W-:Y:S05]  /*9bc0*/  BSYNC B6 ;  /* 0x0000000000067941 */ /* 0x000fea0003800000 */
.L_x_26013:
        /* <DEDUP_REMOVED lines=47> */
.L_x_26016:
[----:B------:R-:W-:Y:S05]  /*9ec0*/  BSYNC B6 ;  /* 0x0000000000067941 */ /* 0x000fea0003800000 */
.L_x_26015:
        /* <DEDUP_REMOVED lines=10> */
.L_x_26000:
        /* <DEDUP_REMOVED lines=14> */
.L_x_26018:
[----:B------:R-:W-:Y:S02]  /*a050*/  MOV R2, c[0x0][0x640] ;  /* 0x0001900000027a02 */ /* 0x000fe40000000f00 */
.L_x_26019:
[----:B------:R-:W-:Y:S05]  /*a060*/  BSYNC B0 ;  /* 0x0000000000007941 */ /* 0x000fea0003800000 */
.L_x_26017:
[----:B------:R-:W-:-:S04]  /*a070*/  IADD3 R16, P0, P1, R16, c[0x0][0x3c8], R22 ;  /* 0x0000f20010107a10 */ /* 0x000fc8000791e016 */
[----:B------:R-:W-:-:S05]  /*a080*/  IADD3.X R17, R17, c[0x0][0x3cc], RZ, P0, P1 ;  /* 0x0000f30011117a10 */ /* 0x000fca00007e24ff */
[----:B------:R-:W-:Y:S01]  /*a090*/  STG.E.U8 [R16.64], R2 ;  /* 0x0000000210007986 */ /* 0x000fe2000c101124 */
[----:B------:R-:W-:Y:S05]  /*a0a0*/  EXIT ;  /* 0x000000000000794d */ /* 0x000fea0003800000 */
.L_x_26020:
        /* <DEDUP_REMOVED lines=13> */
.L_x_27599:


//--------------------- .text._ZN2at6native24index_elementwise_kernelILi128ELi4EZNS0_16gpu_index_kernelIZZZNS0_31index_put_kernel_quantized_cudaERNS_14TensorIteratorEN3c108ArrayRefIlEES7_bdiENKUlvE_clEvENKUlvE2_clEvEUlPcPKclE_EEvRNS_18TensorIteratorBaseES7_S7_RKT_bEUliE_EEvlT1_ --------------------------
	.section	.text._ZN2at6native24index_elementwise_kernelILi128ELi4EZNS0_16gpu_index_kernelIZZZNS0_31index_put_kernel_quantized_cudaERNS_14TensorIteratorEN3c108ArrayRefIlEES7_bdiENKUlvE_clEvENKUlvE2_clEvEUlPcPKclE_EEvRNS_18TensorIteratorBaseES7_S7_RKT_bEUliE_EEvlT1_,"ax",@progbits
	.sectioninfo	@"SHI_REGISTERS=36"
	.align	128
        .global         _ZN2at6native24index_elementwise_kernelILi128ELi4EZNS0_16gpu_index_kernelIZZZNS0_31index_put_kernel_quantized_cudaERNS_14TensorIteratorEN3c108ArrayRefIlEES7_bdiENKUlvE_clEvENKUlvE2_clEvEUlPcPKclE_EEvRNS_18TensorIteratorBaseES7_S7_RKT_bEUliE_EEvlT1_
        .type           _ZN2at6native24index_elementwise_kernelILi128ELi4EZNS0_16gpu_index_kernelIZZZNS0_31index_put_kernel_quantized_cudaERNS_14TensorIteratorEN3c108ArrayRefIlEES7_bdiENKUlvE_clEvENKUlvE2_clEvEUlPcPKclE_EEvRNS_18TensorIteratorBaseES7_S7_RKT_bEUliE_EEvlT1_,@function
        .size           _ZN2at6native24index_elementwise_kernelILi128ELi4EZNS0_16gpu_index_kernelIZZZNS0_31index_put_kernel_quantized_cudaERNS_14TensorIteratorEN3c108ArrayRefIlEES7_bdiENKUlvE_clEvENKUlvE2_clEvEUlPcPKclE_EEvRNS_18TensorIteratorBaseES7_S7_RKT_bEUliE_EEvlT1_,(.L_x_27600 - _ZN2at6native24index_elementwise_kernelILi128ELi4EZNS0_16gpu_index_kernelIZZZNS0_31index_put_kernel_quantized_cudaERNS_14TensorIteratorEN3c108ArrayRefIlEES7_bdiENKUlvE_clEvENKUlvE2_clEvEUlPcPKclE_EEvRNS_18TensorIteratorBaseES7_S7_RKT_bEUliE_EEvlT1_)
        .other          _ZN2at6native24index_elementwise_kernelILi128ELi4EZNS0_16gpu_index_kernelIZZZNS0_31index_put_kernel_quantized_cudaERNS_14TensorIteratorEN3c108ArrayRefIlEES7_bdiENKUlvE_clEvENKUlvE2_clEvEUlPcPKclE_EEvRNS_18TensorIteratorBaseES7_S7_RKT_bEUliE_EEvlT1_,@"STO_CUDA_ENTRY STV_DEFAULT"
_ZN2at6native24index_elementwise_kernelILi128ELi4EZNS0_16gpu_index_kernelIZZZNS0_31index_put_kernel_quantized_cudaERNS_14TensorIteratorEN3c108ArrayRefIlEES7_bdiENKUlvE_clEvENKUlvE2_clEvEUlPcPKclE_EEvRNS_18TensorIteratorBaseES7_S7_RKT_bEUliE_EEvlT1_:
.text._ZN2at6native24index_elementwise_kernelILi128ELi4EZNS0_16gpu_index_kernelIZZZNS0_31index_put_kernel_quantized_cudaERNS_14TensorIteratorEN3c108ArrayRefIlEES7_bdiENKUlvE_clEvENKUlvE2_clEvEUlPcPKclE_EEvRNS_18TensorIteratorBaseES7_S7_RKT_bEUliE_EEvlT1_:
        /* <DEDUP_REMOVED lines=265> */
.L_x_26023:
        /* <DEDUP_REMOVED lines=26> */
.L_x_26034:
        /* <DEDUP_REMOVED lines=33> */
.L_x_26027:
[----:B------:R-:W-:Y:S05]  /*1440*/  BSYNC B6 ;  /* 0x0000000000067941 */ /* 0x000fea0003800000 */
.L_x_26026:
        /* <DEDUP_REMOVED lines=44> */
.L_x_26029:
[----:B------:R-:W-:Y:S05]  /*1710*/  BSYNC B6 ;  /* 0x0000000000067941 */ /* 0x000fea0003800000 */
.L_x_26028:
        /* <DEDUP_REMOVED lines=45> */
.L_x_26031:
[----:B------:R-:W-:Y:S05]  /*19f0*/  BSYNC B6 ;  /* 0x0000000000067941 */ /* 0x000fea0003800000 */
.L_x_26030:
        /* <DEDUP_REMOVED lines=45> */
.L_x_26033:
[----:B------:R-:W-:Y:S05]  /*1cd0*/  BSYNC B6 ;  /* 0x0000000000067941 */ /* 0x000fea0003800000 */
.L_x_26032:
        /* <DEDUP_REMOVED lines=19> */
.L_x_26025:
        /* <DEDUP_REMOVED lines=40> */
.L_x_26036:
[----:B------:R-:W-:Y:S05]  /*2090*/  BSYNC B6 ;  /* 0x0000000000067941 */ /* 0x000fea0003800000 */
.L_x_26035:
        /* <DEDUP_REMOVED lines=47> */
.L_x_26038:
[----:B------:R-:W-:Y:S05]  /*2390*/  BSYNC B6 ;  /* 0x0000000000067941 */ /* 0x000fea0003800000 */
.L_x_26037:
        /* <DEDUP_REMOVED lines=47> */
.L_x_26040:
[----:B------:R-:W-:Y:S05]  /*2690*/  BSYNC B6 ;  /* 0x0000000000067941 */ /* 0x000fea0003800000 */
.L_x_26039:
        /* <DEDUP_REMOVED lines=10> */
.L_x_26024:
        /* <DEDUP_REMOVED lines=14> */
.L_x_26042:
[----:B------:R-:W-:Y:S02]  /*2820*/  IMAD.MOV.U32 R2, RZ, RZ, c[0x0][0x640] ;  /* 0x00019000ff027624 */ /* 0x000fe400078e00ff */
.L_x_26043:
[----:B------:R-:W-:Y:S05]  /*2830*/  BSYNC B0 ;  /* 0x0000000000007941 */ /* 0x000fea0003800000 */
.L_x_26041:
[----:B------:R-:W-:Y:S01]  /*2840*/  IADD3 R16, P0, P1, R16, c[0x0][0x3c8], R27 ;  /* 0x0000f20010107a10 */ /* 0x000fe2000791e01b */
[----:B------:R-:W-:Y:S01]  /*2850*/  IMAD.MOV.U32 R3, RZ, RZ, RZ ;  /* 0x000000ffff037224 */ /* 0x000fe200078e00ff */
[----:B------:R-:W-:Y:S02]  /*2860*/  LEA R23, R30, R29, 0x9 ;  /* 0x0000001d1e177211 */ /* 0x000fe400078e48ff */
[----:B------:R-:W-:Y:S02]  /*2870*/  IADD3.X R17, R17, c[0x0][0x3cc], RZ, P0, P1 ;  /* 0x0000f30011117a10 */ /* 0x000fe400007e24ff */
[----:B------:R-:W-:-:S03]  /*2880*/  IADD3 R23, R23, 0x80, RZ ;  /* 0x0000008017177810 */ /* 0x000fc60007ffe0ff */
[----:B------:R0:W-:Y:S02]  /*2890*/  STG.E.U8 [R16.64], R2 ;  /* 0x0000000210007986 */ /* 0x0001e4000c101124 */
[----:B0-----:R-:W-:Y:S02]  /*28a0*/  IMAD.MOV.U32 R2, RZ, RZ, R23 ;  /* 0x000000ffff027224 */ /* 0x001fe400078e0017 */
.L_x_26022:
[----:B------:R-:W-:Y:S05]  /*28b0*/  BSYNC B8 ;  /* 0x0000000000087941 */ /* 0x000fea0003800000 */
.L_x_26021:
        /* <DEDUP_REMOVED lines=257> */
.L_x_26046:
        /* <DEDUP_REMOVED lines=26> */
.L_x_26057:
        /* <DEDUP_REMOVED lines=34> */
.L_x_26050:
[----:B------:R-:W-:Y:S05]  /*3c90*/  BSYNC B6 ;  /* 0x0000000000067941 */ /* 0x000fea0003800000 */
.L_x_26049:
        /* <DEDUP_REMOVED lines=44> */
.L_x_26052:
[----:B------:R-:W-:Y:S05]  /*3f60*/  BSYNC B6 ;  /* 0x0000000000067941 */ /* 0x000fea0003800000 */
.L_x_26051:
        /* <DEDUP_REMOVED lines=45> */
.L_x_26054:
[----:B------:R-:W-:Y:S05]  /*4240*/  BSYNC B6 ;  /* 0x0000000000067941 */ /* 0x000fea0003800000 */
.L_x_26053:
        /* <DEDUP_REMOVED lines=45> */
.L_x_26056:
[----:B------:R-:W-:Y:S05]  /*4520*/  BSYNC B6 ;  /* 0x0000000000067941 */ /* 0x000fea0003800000 */
.L_x_26055:
        /* <DEDUP_REMOVED lines=19> */
.L_x_26048:
        /* <DEDUP_REMOVED lines=38> */
.L_x_26059:
[----:B------:R-:W-:Y:S05]  /*48c0*/  BSYNC B6 ;  /* 0x0000000000067941 */ /* 0x000fea0003800000 */
.L_x_26058:
        /* <DEDUP_REMOVED lines=46> */
.L_x_26061:
[----:B------:R-:W-:Y:S05]  /*4bb0*/  BSYNC B6 ;  /* 0x0000000000067941 */ /* 0x000fea0003800000 */
.L_x_26060:
        /* <DEDUP_REMOVED lines=46> */
.L_x_26063:
[----:B------:R-:W-:Y:S05]  /*4ea0*/  BSYNC B6 ;  /* 0x0000000000067941 */ /* 0x000fea0003800000 */
.L_x_26062:
        /* <DEDUP_REMOVED lines=10> */
.L_x_26047:
        /* <DEDUP_REMOVED lines=14> */
.L_x_26065:
[----:B------:R-:W-:Y:S02]  /*5030*/  IMAD.MOV.U32 R2, RZ, RZ, c[0x0][0x640] ;  /* 0x00019000ff027624 */ /* 0x000fe400078e00ff */
.L_x_26066:
[----:B------:R-:W-:Y:S05]  /*5040*/  BSYNC B0 ;  /* 0x0000000000007941 */ /* 0x000fea0003800000 */
.L_x_26064:
[----:B------:R-:W-:Y:S01]  /*5050*/  IADD3 R16, P0, P1, R16, c[0x0][0x3c8], R28 ;  /* 0x0000f20010107a10 */ /* 0x000fe2000791e01c */
[----:B------:R-:W-:Y:S01]  /*5060*/  IMAD.MOV.U32 R3, RZ, RZ, RZ ;  /* 0x000000ffff037224 */ /* 0x000fe200078e00ff */
[----:B------:R-:W-:Y:S02]  /*5070*/  IADD3 R23, R23, 0x80, RZ ;  /* 0x0000008017177810 */ /* 0x000fe40007ffe0ff */
[----:B------:R-:W-:-:S05]  /*5080*/  IADD3.X R17, R17, c[0x0][0x3cc], RZ, P0, P1 ;  /* 0x0000f30011117a10 */ /* 0x000fca00007e24ff */
[----:B------:R0:W-:Y:S02]  /*5090*/  STG.E.U8 [R16.64], R2 ;  /* 0x0000000210007986 */ /* 0x0001e4000c101124 */
[----:B0-----:R-:W-:Y:S02]  /*50a0*/  MOV R2, R23 ;  /* 0x0000001700027202 */ /* 0x001fe40000000f00 */
.L_x_26045:
[----:B------:R-:W-:Y:S05]  /*50b0*/  BSYNC B8 ;  /* 0x0000000000087941 */ /* 0x000fea0003800000 */
.L_x_26044:
        /* <DEDUP_REMOVED lines=257> */
.L_x_26069:
        /* <DEDUP_REMOVED lines=26> */
.L_x_26080:
        /* <DEDUP_REMOVED lines=34> */
.L_x_26073:
[----:B------:R-:W-:Y:S05]  /*6490*/  BSYNC B6 ;  /* 0x0000000000067941 */ /* 0x000fea0003800000 */
.L_x_26072:
        /* <DEDUP_REMOVED lines=44> */
.L_x_26075:
[----:B------:R-:W-:Y:S05]  /*6760*/  BSYNC B6 ;  /* 0x0000000000067941 */ /* 0x000fea0003800000 */
.L_x_26074:
        /* <DEDUP_REMOVED lines=45> */
.L_x_26077:
[----:B------:R-:W-:Y:S05]  /*6a40*/  BSYNC B6 ;  /* 0x0000000000067941 */ /* 0x000fea0003800000 */
.L_x_26076:
        /* <DEDUP_REMOVED lines=45> */
.L_x_26079:
[----:B------:R-:W-:Y:S05]  /*6d20*/  BSYNC B6 ;  /* 0x0000000000067941 */ /* 0x000fea0003800000 */
.L_x_26078:
        /* <DEDUP_REMOVED lines=19> */
.L_x_26071:
        /* <DEDUP_REMOVED lines=38> */
.L_x_26082:
[----:B------:R-:W-:Y:S05]  /*70c0*/  BSYNC B6 ;  /* 0x0000000000067941 */ /* 0x000fea0003800000 */
.L_x_26081:
        /* <DEDUP_REMOVED lines=46> */
.L_x_26084:
[----:B------:R-:W-:Y:S05]  /*73b0*/  BSYNC B6 ;  /* 0x0000000000067941 */ /* 0x000fea0003800000 */
.L_x_26083:
        /* <DEDUP_REMOVED lines=46> */
.L_x_26086:
[----:B------:R-:W-:Y:S05]  /*76a0*/  BSYNC B6 ;  /* 0x0000000000067941 */ /* 0x000fea0003800000 */
.L_x_26085:
        /* <DEDUP_REMOVED lines=10> */
.L_x_26070:
        /* <DEDUP_REMOVED lines=14> */
.L_x_26088:
[----:B------:R-:W-:Y:S02]  /*7830*/  IMAD.MOV.U32 R2, RZ, RZ, c[0x0][0x640] ;  /* 0x00019000ff027624 */ /* 0x000fe400078e00ff */
.L_x_26089:
[----:B------:R-:W-:Y:S05]  /*7840*/  BSYNC B0 ;  /* 0x0000000000007941 */ /* 0x000fea0003800000 */
.L_x_26087:
[----:B------:R-:W-:Y:S01]  /*7850*/  IADD3 R16, P0, P1, R16, c[0x0][0x3c8], R28 ;  /* 0x0000f20010107a10 */ /* 0x000fe2000791e01c */
[----:B------:R-:W-:Y:S01]  /*7860*/  HFMA2.MMA R3, -RZ, RZ, 0, 0 ;  /* 0x00000000ff037435 */ /* 0x000fe200000001ff */
[----:B------:R-:W-:Y:S02]  /*7870*/  IADD3 R23, R23, 0x80, RZ ;  /* 0x0000008017177810 */ /* 0x000fe40007ffe0ff */
[----:B------:R-:W-:-:S05]  /*7880*/  IADD3.X R17, R17, c[0x0][0x3cc], RZ, P0, P1 ;  /* 0x0000f30011117a10 */ /* 0x000fca00007e24ff */
[----:B------:R0:W-:Y:S02]  /*7890*/  STG.E.U8 [R16.64], R2 ;  /* 0x0000000210007986 */ /* 0x0001e4000c101124 */
[----:B0-----:R-:W-:Y:S02]  /*78a0*/  IMAD.MOV.U32 R2, RZ, RZ, R23 ;  /* 0x000000ffff027224 */ /* 0x001fe400078e0017 */
.L_x_26068:
[----:B------:R-:W-:Y:S05]  /*78b0*/  BSYNC B8 ;  /* 0x0000000000087941 */ /* 0x000fea0003800000 */
.L_x_26067:
        /* <DEDUP_REMOVED lines=257> */
.L_x_26090:
        /* <DEDUP_REMOVED lines=26> */
.L_x_26101:
        /* <DEDUP_REMOVED lines=33> */
.L_x_26094:
[----:B------:R-:W-:Y:S05]  /*8c80*/  BSYNC B6 ;  /* 0x0000000000067941 */ /* 0x000fea0003800000 */
.L_x_26093:
        /* <DEDUP_REMOVED lines=44> */
.L_x_26096:
[----:B------:R-:W-:Y:S05]  /*8f50*/  BSYNC B6 ;  /* 0x0000000000067941 */ /* 0x000fea0003800000 */
.L_x_26095:
        /* <DEDUP_REMOVED lines=45> */
.L_x_26098:
[----:B------:R-:W-:Y:S05]  /*9230*/  BSYNC B6 ;  /* 0x0000000000067941 */ /* 0x000fea0003800000 */
.L_x_26097:
        /* <DEDUP_REMOVED lines=45> */
.L_x_26100:
[----:B------:R-:W-:Y:S05]  /*9510*/  BSYNC B6 ;  /* 0x0000000000067941 */ /* 0x000fea0003800000 */
.L_x_26099:
        /* <DEDUP_REMOVED lines=19> */
.L_x_26092:
        /* <DEDUP_REMOVED lines=39> */
.L_x_26103:
[----:B------:R-:W-:Y:S05]  /*98c0*/  BSYNC B6 ;  /* 0x0000000000067941 */ /* 0x000fea0003800000 */
.L_x_26102:
        /* <DEDUP_REMOVED lines=47> */
.L_x_26105:
[----:B------:R-:W-:Y:S05]  /*9bc0*/  BSYNC B6 ;  /* 0x0000000000067941 */ /* 0x000fea0003800000 */
.L_x_26104:
        /* <DEDUP_REMOVED lines=47> */
.L_x_26107:
[----:B------:R-:W-:Y:S05]  /*9ec0*/  BSYNC B6 ;  /* 0x0000000000067941 */ /* 0x000fea0003800000 */
.L_x_26106:
        /* <DEDUP_REMOVED lines=10> */
.L_x_26091:
        /* <DEDUP_REMOVED lines=14> */
.L_x_26109:
[----:B------:R-:W-:Y:S02]  /*a050*/  MOV R2, c[0x0][0x640] ;  /* 0x0001900000027a02 */ /* 0x000fe40000000f00 */
.L_x_26110:
[----:B------:R-:W-:Y:S05]  /*a060*/  BSYNC B0 ;  /* 0x0000000000007941 */ /* 0x000fea0003800000 */
.L_x_26108:
[----:B------:R-:W-:-:S04]  /*a070*/  IADD3 R16, P0, P1, R16, c[0x0][0x3c8], R22 ;  /* 0x0000f20010107a10 */ /* 0x000fc8000791e016 */
[----:B------:R-:W-:-:S05]  /*a080*/  IADD3.X R17, R17, c[0x0][0x3cc], RZ, P0, P1 ;  /* 0x0000f30011117a10 */ /* 0x000fca00007e24ff */
[----:B------:R-:W-:Y:S01]  /*a090*/  STG.E.U8 [R16.64], R2 ;  /* 0x0000000210007986 */ /* 0x000fe2000c101124 */
[----:B------:R-:W-:Y:S05]  /*a0a0*/  EXIT ;  /* 0x000000000000794d */ /* 0x000fea0003800000 */
.L_x_26111:
        /* <DEDUP_REMOVED lines=13> */
.L_x_27600:


//--------------------- .text._ZN2at6native24index_elementwise_kernelILi128ELi4EZNS0_16gpu_index_kernelIZZZNS0_31index_put_kernel_quantized_cudaERNS_14TensorIteratorEN3c108ArrayRefIlEES7_bdiENKUlvE_clEvENKUlvE1_clEvEUlPcPKclE_EEvRNS_18TensorIteratorBaseES7_S7_RKT_bEUliE_EEvlT1_ --------------------------
	.section	.text._ZN2at6native24index_elementwise_kernelILi128ELi4EZNS0_16gpu_index_kernelIZZZNS0_31index_put_kernel_quantized_cudaERNS_14TensorIteratorEN3c108ArrayRefIlEES7_bdiENKUlvE_clEvENKUlvE1_clEvEUlPcPKclE_EEvRNS_18TensorIteratorBaseES7_S7_RKT_bEUliE_EEvlT1_,"ax",@progbits
	.sectioninfo	@"SHI_REGISTERS=36"
	.align	128
        .global         _ZN2at6native24index_elementwise_kernelILi128ELi4EZNS0_16gpu_index_kernelIZZZNS0_31index_put_kernel_quantized_cudaERNS_14TensorIteratorEN3c108ArrayRefIlEES7_bdiENKUlvE_clEvENKUlvE1_clEvEUlPcPKclE_EEvRNS_18TensorIteratorBaseES7_S7_RKT_bEUliE_EEvlT1_
        .type           _ZN2at6native24index_elementwise_kernelILi128ELi4EZNS0_16gpu_index_kernelIZZZNS0_31index_put_kernel_quantized_cudaERNS_14TensorIteratorEN3c108ArrayRefIlEES7_bdiENKUlvE_clEvENKUlvE1_clEvEUlPcPKclE_EEvRNS_18TensorIteratorBaseES7_S7_RKT_bEUliE_EEvlT1_,@function
        .size           _ZN2at6native24index_elementwise_kernelILi128ELi4EZNS0_16gpu_index_kernelIZZZNS0_31index_put_kernel_quantized_cudaERNS_14TensorIteratorEN3c108ArrayRefIlEES7_bdiENKUlvE_clEvENKUlvE1_clEvEUlPcPKclE_EEvRNS_18TensorIteratorBaseES7_S7_RKT_bEUliE_EEvlT1_,(.L_x_27601 - _ZN2at6native24index_elementwise_kernelILi128ELi4EZNS0_16gpu_index_kernelIZZZNS0_31index_put_kernel_quantized_cudaERNS_14TensorIteratorEN3c108ArrayRefIlEES7_bdiENKUlvE_clEvENKUlvE1_clEvEUlPcPKclE_EEvRNS_18TensorIteratorBaseES7_S7_RKT_bEUliE_EEvlT1_)
        .other          _ZN2at6native24index_elementwise_kernelILi128ELi4EZNS0_16gpu_index_kernelIZZZNS0_31index_put_kernel_quantized_cudaERNS_14TensorIteratorEN3c108ArrayRefIlEES7_bdiENKUlvE_clEvENKUlvE1_clEvEUlPcPKclE_EEvRNS_18TensorIteratorBaseES7_S7_RKT_bEUliE_EEvlT1_,@"STO_CUDA_ENTRY STV_DEFAULT"
_ZN2at6native24index_elementwise_kernelILi128ELi4EZNS0_16gpu_index_kernelIZZZNS0_31index_put_kernel_quantized_cudaERNS_14TensorIteratorEN3c108ArrayRefIlEES7_bdiENKUlvE_clEvENKUlvE1_clEvEUlPcPKclE_EEvRNS_18TensorIteratorBaseES7_S7_RKT_bEUliE_EEvlT1_:
.text._ZN2at6native24index_elementwise_kernelILi128ELi4EZNS0_16gpu_index_kernelIZZZNS0_31index_put_kernel_quantized_cudaERNS_14TensorIteratorEN3c108ArrayRefIlEES7_bdiENKUlvE_clEvENKUlvE1_clEvEUlPcPKclE_EEvRNS_18TensorIteratorBaseES7_S7_RKT_bEUliE_EEvlT1_:
        /* <DEDUP_REMOVED lines=265> */
.L_x_26114:
        /* <DEDUP_REMOVED lines=26> */
.L_x_26125:
        /* <DEDUP_REMOVED lines=33> */
.L_x_26118:
[----:B------:R-:W-:Y:S05]  /*1440*/  BSYNC B6 ;  /* 0x0000000000067941 */ /* 0x000fea0003800000 */
.L_x_26117:
        /* <DEDUP_REMOVED lines=44> */
.L_x_26120:
[----:B------:R-:W-:Y:S05]  /*1710*/  BSYNC B6 ;  /* 0x0000000000067941 */ /* 0x000fea0003800000 */
.L_x_26119:
        /* <DEDUP_REMOVED lines=45> */
.L_x_26122:
[----:B------:R-:W-:Y:S05]  /*19f0*/  BSYNC B6 ;  /* 0x0000000000067941 */ /* 0x000fea0003800000 */
.L_x_26121:
        /* <DEDUP_REMOVED lines=45> */
.L_x_26124:
[----:B------:R-:W-:Y:S05]  /*1cd0*/  BSYNC B6 ;  /* 0x0000000000067941 */ /* 0x000fea0003800000 */
.L_x_26123:
        /* <DEDUP_REMOVED lines=19> */
.L_x_26116:
        /* <DEDUP_REMOVED lines=40> */
.L_x_26127:
[----:B------:R-:W-:Y:S05]  /*2090*/  BSYNC B6 ;  /* 0x0000000000067941 */ /* 0x000fea0003800000 */
.L_x_26126:
        /* <DEDUP_REMOVED lines=47> */
.L_x_26129:
[----:B------:R-:W-:Y:S05]  /*2390*/  BSYNC B6 ;  /* 0x0000000000067941 */ /* 0x000fea0003800000 */
.L_x_26128:
        /* <DEDUP_REMOVED lines=47> */
.L_x_26131:
[----:B------:R-:W-:Y:S05]  /*2690*/  BSYNC B6 ;  /* 0x0000000000067941 */ /* 0x000fea0003800000 */
.L_x_26130:
        /* <DEDUP_REMOVED lines=10> */
.L_x_26115:
[----:B------:R-:W2:Y:S01]  /*2740*/  LDG.E R18, [R18.64] ;  /* 0x0000002412127981 */ /* 0x000ea2000c1e1900 */
[----:B------:R-:W-:Y:S01]  /*2750*/  I2F R0, c[0x0][0x63c] ;  /* 0x00018f0000007b06 */ /* 0x000fe20000201400 */
[----:B------:R-:W-:Y:S01]  /*2760*/  BSSY B0, `(.L_x_26132) ;  /* 0x000000e000007945 */ /* 0x000fe20003800000 */
[----:B--2---:R-:W-:-:S06]  /*2770*/  FMUL.FTZ R4, R18, c[0x0][0x638] ;  /* 0x00018e0012047a20 */ /* 0x004fcc0000410000 */
[----:B------:R-:W0:Y:S02]  /*2780*/  FRND R3, R4 ;  /* 0x0000000400037307 */ /* 0x000e240000201000 */
[----:B0-----:R-:W-:-:S06]  /*2790*/  FADD.FTZ R3, R0, R3 ;  /* 0x0000000300037221 */ /* 0x001fcc0000010000 */
[----:B------:R-:W0:Y:S02]  /*27a0*/  F2I.S64.TRUNC R2, R3 ;  /* 0x0000000300027311 */ /* 0x000e24000020d900 */
[----:B0-----:R-:W-:-:S04]  /*27b0*/  ISETP.GE.U32.AND P0, PT, R2, -0x80000000, PT ;  /* 0x800000000200780c */ /* 0x001fc80003f06070 */
[----:B------:R-:W-:-:S13]  /*27c0*/  ISETP.GE.AND.EX P0, PT, R3, -0x1, PT, P0 ;  /* 0xffffffff0300780c */ /* 0x000fda0003f06300 */
[----:B------:R-:W-:Y:S05]  /*27d0*/  @!P0 BRA `(.L_x_26133) ;  /* 0x0000005000008947 */ /* 0x000fea0003800000 */
[----:B------:R-:W-:-:S04]  /*27e0*/  ISETP.GE.U32.AND P0, PT, R2, -0x80000000, PT ;  /* 0x800000000200780c */ /* 0x000fc80003f06070 */
[----:B------:R-:W-:-:S13]  /*27f0*/  ISETP.GE.AND.EX P0, PT, R3, RZ, PT, P0 ;  /* 0x000000ff0300720c */ /* 0x000fda0003f06300 */
[----:B------:R-:W-:Y:S05]  /*2800*/  @!P0 BRA `(.L_x_26134) ;  /* 0x0000003000008947 */ /* 0x000fea0003800000 */
[----:B------:R-:W-:Y:S01]  /*2810*/  IMAD.MOV.U32 R2, RZ, RZ, c[0x0][0x648] ;  /* 0x00019200ff027624 */ /* 0x000fe200078e00ff */
[----:B------:R-:W-:Y:S05]  /*2820*/  BRA `(.L_x_26134) ;  /* 0x0000001000007947 */ /* 0x000fea0003800000 */
.L_x_26133:
[----:B------:R-:W-:Y:S02]  /*2830*/  IMAD.MOV.U32 R2, RZ, RZ, c[0x0][0x640] ;  /* 0x00019000ff027624 */ /* 0x000fe400078e00ff */
.L_x_26134:
[----:B------:R-:W-:Y:S05]  /*2840*/  BSYNC B0 ;  /* 0x0000000000007941 */ /* 0x000fea0003800000 */
.L_x_26132:
[----:B------:R-:W-:Y:S01]  /*2850*/  IADD3 R16, P0, P1, R16, c[0x0][0x3c8], R27 ;  /* 0x0000f20010107a10 */ /* 0x000fe2000791e01b */
[----:B------:R-:W-:Y:S01]  /*2860*/  IMAD.MOV.U32 R3, RZ, RZ, RZ ;  /* 0x000000ffff037224 */ /* 0x000fe200078e00ff */
[----:B------:R-:W-:Y:S02]  /*2870*/  LEA R23, R30, R29, 0x9 ;  /* 0x0000001d1e177211 */ /* 0x000fe400078e48ff */
[----:B------:R-:W-:Y:S02]  /*2880*/  IADD3.X R17, R17, c[0x0][0x3cc], RZ, P0, P1 ;  /* 0x0000f30011117a10 */ /* 0x000fe400007e24ff */
[----:B------:R-:W-:-:S03]  /*2890*/  IADD3 R23, R23, 0x80, RZ ;  /* 0x0000008017177810 */ /* 0x000fc60007ffe0ff */
[----:B------:R0:W-:Y:S02]  /*28a0*/  STG.E [R16.64], R2 ;  /* 0x0000000210007986 */ /* 0x0001e4000c101924 */
[----:B0-----:R-:W-:Y:S02]  /*28b0*/  IMAD.MOV.U32 R2, RZ, RZ, R23 ;  /* 0x000000ffff027224 */ /* 0x001fe400078e0017 */
.L_x_26113:
[----:B------:R-:W-:Y:S05]  /*28c0*/  BSYNC B8 ;  /* 0x0000000000087941 */ /* 0x000fea0003800000 */
.L_x_26112:
        /* <DEDUP_REMOVED lines=257> */
.L_x_26137:
        /* <DEDUP_REMOVED lines=26> */
.L_x_26148:
        /* <DEDUP_REMOVED lines=34> */
.L_x_26141:
[----:B------:R-:W-:Y:S05]  /*3ca0*/  BSYNC B6 ;  /* 0x0000000000067941 */ /* 0x000fea0003800000 */
.L_x_26140:
        /* <DEDUP_REMOVED lines=44> */
.L_x_26143:
[----:B------:R-:W-:Y:S05]  /*3f70*/  BSYNC B6 ;  /* 0x0000000000067941 */ /* 0x000fea0003800000 */
.L_x_26142:
        /* <DEDUP_REMOVED lines=45> */
.L_x_26145:
[----:B------:R-:W-:Y:S05]  /*4250*/  BSYNC B6 ;  /* 0x0000000000067941 */ /* 0x000fea0003800000 */
.L_x_26144:
        /* <DEDUP_REMOVED lines=45> */
.L_x_26147:
[----:B------:R-:W-:Y:S05]  /*4530*/  BSYNC B6 ;  /* 0x0000000000067941 */ /* 0x000fea0003800000 */
.L_x_26146:
        /* <DEDUP_REMOVED lines=19> */
.L_x_26139:
        /* <DEDUP_REMOVED lines=38> */
.L_x_26150:
[----:B------:R-:W-:Y:S05]  /*48d0*/  BSYNC B6 ;  /* 0x0000000000067941 */ /* 0x000fea0003800000 */
.L_x_26149:
        /* <DEDUP_REMOVED lines=46> */
.L_x_26152:
[----:B------:R-:W-:Y:S05]  /*4bc0*/  BSYNC B6 ;  /* 0x0000000000067941 */ /* 0x000fea0003800000 */
.L_x_26151:
        /* <DEDUP_REMOVED lines=46> */
.L_x_26154:
[----:B------:R-:W-:Y:S05]  /*4eb0*/  BSYNC B6 ;  /* 0x0000000000067941 */ /* 0x000fea0003800000 */
.L_x_26153:
        /* <DEDUP_REMOVED lines=10> */
.L_x_26138:
        /* <DEDUP_REMOVED lines=15> */
.L_x_26156:
[----:B------:R-:W-:Y:S02]  /*5050*/  IMAD.MOV.U32 R2, RZ, RZ, c[0x0][0x640] ;  /* 0x00019000ff027624 */ /* 0x000fe400078e00ff */
.L_x_26157:
[----:B------:R-:W-:Y:S05]  /*5060*/  BSYNC B0 ;  /* 0x0000000000007941 */ /* 0x000fea0003800000 */
.L_x_26155:
[----:B------:R-:W-:Y:S01]  /*5070*/  IADD3 R16, P0, P1, R16, c[0x0][0x3c8], R28 ;  /* 0x0000f20010107a10 */ /* 0x000fe2000791e01c */
[----:B------:R-:W-:Y:S01]  /*5080*/  IMAD.MOV.U32 R3, RZ, RZ, RZ ;  /* 0x000000ffff037224 */ /* 0x000fe200078e00ff */
[----:B------:R-:W-:Y:S02]  /*5090*/  IADD3 R23, R23, 0x80, RZ ;  /* 0x0000008017177810 */ /* 0x000fe40007ffe0ff */
[----:B------:R-:W-:-:S05]  /*50a0*/  IADD3.X R17, R17, c[0x0][0x3cc], RZ, P0, P1 ;  /* 0x0000f30011117a10 */ /* 0x000fca00007e24ff */
[----:B------:R0:W-:Y:S02]  /*50b0*/  STG.E [R16.64], R2 ;  /* 0x0000000210007986 */ /* 0x0001e4000c101924 */
[----:B0-----:R-:W-:Y:S02]  /*50c0*/  MOV R2, R23 ;  /* 0x0000001700027202 */ /* 0x001fe40000000f00 */
.L_x_26136:
[----:B------:R-:W-:Y:S05]  /*50d0*/  BSYNC B8 ;  /* 0x0000000000087941 */ /* 0x000fea0003800000 */
.L_x_26135:
        /* <DEDUP_REMOVED lines=257> */
.L_x_26160:
        /* <DEDUP_REMOVED lines=26> */
.L_x_26171:
        /* <DEDUP_REMOVED lines=34> */
.L_x_26164:
[----:B------:R-:W-:Y:S05]  /*64b0*/  BSYNC B6 ;  /* 0x0000000000067941 */ /* 0x000fea0003800000 */
.L_x_26163:
        /* <DEDUP_REMOVED lines=44> */
.L_x_26166:
[----:B------:R-:W-:Y:S05]  /*6780*/  BSYNC B6 ;  /* 0x0000000000067941 */ /* 0x000fea0003800000 */
.L_x_26165:
        /* <DEDUP_REMOVED lines=45> */
.L_x_26168:
[----:B------:R-:W-:Y:S05]  /*6a60*/  BSYNC B6 ;  /* 0x0000000000067941 */ /* 0x000fea0003800000 */
.L_x_26167:
        /* <DEDUP_REMOVED lines=45> */
.L_x_26170:
[----:B------:R-:W-:Y:S05]  /*6d40*/  BSYNC B6 ;  /* 0x0000000000067941 */ /* 0x000fea0003800000 */
.L_x_26169:
        /* <DEDUP_REMOVED lines=19> */
.L_x_26162:
        /* <DEDUP_REMOVED lines=38> */
.L_x_26173:
[----:B------:R-:W-:Y:S05]  /*70e0*/  BSYNC B6 ;  /* 0x0000000000067941 */ /* 0x000fea0003800000 */
.L_x_26172:
        /* <DEDUP_REMOVED lines=46> */
.L_x_26175:
[----:B------:R-:W-:Y:S05]  /*73d0*/  BSYNC B6 ;  /* 0x0000000000067941 */ /* 0x000fea0003800000 */
.L_x_26174:
        /* <DEDUP_REMOVED lines=46> */
.L_x_26177:
[----:B------:R-:W-:Y:S05]  /*76c0*/  BSYNC B6 ;  /* 0x0000000000067941 */ /* 0x000fea0003800000 */
.L_x_26176:
        /* <DEDUP_REMOVED lines=10> */
.L_x_26161:
        /* <DEDUP_REMOVED lines=13> */
[----:B------:R-:W-:Y:S01]  /*7840*/  MOV R2, c[0x0][0x648] ;  /* 0x0001920000027a02 */ /* 0x000fe20000000f00 */
[----:B------:R-:W-:Y:S05]  /*7850*/  BRA `(.L_x_26180) ;  /* 0x0000001000007947 */ /* 0x000fea0003800000 */
.L_x_26179:
[----:B------:R-:W-:Y:S02]  /*7860*/  IMAD.MOV.U32 R2, RZ, RZ, c[0x0][0x640] ;  /* 0x00019000ff027624 */ /* 0x000fe400078e00ff */
.L_x_26180:
[----:B------:R-:W-:Y:S05]  /*7870*/  BSYNC B0 ;  /* 0x0000000000007941 */ /* 0x000fea0003800000 */
.L_x_26178:
[----:B------:R-:W-:Y:S01]  /*7880*/  IADD3 R16, P0, P1, R16, c[0x0][0x3c8], R28 ;  /* 0x0000f20010107a10 */ /* 0x000fe2000791e01c */
[----:B------:R-:W-:Y:S01]  /*7890*/  HFMA2.MMA R3, -RZ, RZ, 0, 0 ;  /* 0x00000000ff037435 */ /* 0x000fe200000001ff */
[----:B------:R-:W-:Y:S02]  /*78a0*/  IADD3 R23, R23, 0x80, RZ ;  /* 0x0000008017177810 */ /* 0x000fe40007ffe0ff */
[----:B------:R-:W-:-:S05]  /*78b0*/  IADD3.X R17, R17, c[0x0][0x3cc], RZ, P0, P1 ;  /* 0x0000f30011117a10 */ /* 0x000fca00007e24ff */
[----:B------:R0:W-:Y:S02]  /*78c0*/  STG.E [R16.64], R2 ;  /* 0x0000000210007986 */ /* 0x0001e4000c101924 */
[----:B0-----:R-:W-:Y:S02]  /*78d0*/  IMAD.MOV.U32 R2, RZ, RZ, R23 ;  /* 0x000000ffff027224 */ /* 0x001fe400078e0017 */
.L_x_26159:
[----:B------:R-:W-:Y:S05]  /*78e0*/  BSYNC B8 ;  /* 0x0000000000087941 */ /* 0x000fea0003800000 */
.L_x_26158:
        /* <DEDUP_REMOVED lines=257> */
.L_x_26181:
        /* <DEDUP_REMOVED lines=26> */
.L_x_26192:
        /* <DEDUP_REMOVED lines=33> */
.L_x_26185:
[----:B------:R-:W-:Y:S05]  /*8cb0*/  BSYNC B6 ;  /* 0x0000000000067941 */ /* 0x000fea0003800000 */
.L_x_26184:
        /* <DEDUP_REMOVED lines=44> */
.L_x_26187:
[----:B------:R-:W-:Y:S05]  /*8f80*/  BSYNC B6 ;  /* 0x0000000000067941 */ /* 0x000fea0003800000 */
.L_x_26186:
        /* <DEDUP_REMOVED lines=45> */
.L_x_26189:
[----:B------:R-:W-:Y:S05]  /*9260*/  BSYNC B6 ;  /* 0x0000000000067941 */ /* 0x000fea0003800000 */
.L_x_26188:
        /* <DEDUP_REMOVED lines=45> */
.L_x_26191:
[----:B------:R-:W-:Y:S05]  /*9540*/  BSYNC B6 ;  /* 0x0000000000067941 */ /* 0x000fea0003800000 */
.L_x_26190:
        /* <DEDUP_REMOVED lines=19> */
.L_x_26183:
        /* <DEDUP_REMOVED lines=39> */
.L_x_26194:
[----:B------:R-:W-:Y:S05]  /*98f0*/  BSYNC B6 ;  /* 0x0000000000067941 */ /* 0x000fea0003800000 */
.L_x_26193:
        /* <DEDUP_REMOVED lines=47> */
.L_x_26196:
[----:B------:R-:W-:Y:S05]  /*9bf0*/  BSYNC B6 ;  /* 0x0000000000067941 */ /* 0x000fea0003800000 */
.L_x_26195:
        /* <DEDUP_REMOVED lines=47> */
.L_x_26198:
[----:B------:R-:W-:Y:S05]  /*9ef0*/  BSYNC B6 ;  /* 0x0000000000067941 */ /* 0x000fea0003800000 */
.L_x_26197:
        /* <DEDUP_REMOVED lines=10> */
.L_x_26182:
        /* <DEDUP_REMOVED lines=15> */
.L_x_26200:
[----:B------:R-:W-:Y:S02]  /*a090*/  MOV R2, c[0x0][0x640] ;  /* 0x0001900000027a02 */ /* 0x000fe40000000f00 */
.L_x_26201:
[----:B------:R-:W-:Y:S05]  /*a0a0*/  BSYNC B0 ;  /* 0x0000000000007941 */ /* 0x000fea0003800000 */
.L_x_26199:
[----:B------:R-:W-:-:S04]  /*a0b0*/  IADD3 R16, P0, P1, R16, c[0x0][0x3c8], R22 ;  /* 0x0000f20010107a10 */ /* 0x000fc8000791e016 */
[----:B------:R-:W-:-:S05]  /*a0c0*/  IADD3.X R17, R17, c[0x0][0x3cc], RZ, P0, P1 ;  /* 0x0000f30011117a10 */ /* 0x000fca00007e24ff */
[----:B------:R-:W-:Y:S01]  /*a0d0*/  STG.E [R16.64], R2 ;  /* 0x0000000210007986 */ /* 0x000fe2000c101924 */
[----:B------:R-:W-:Y:S05]  /*a0e0*/  EXIT ;  /* 0x000000000000794d */ /* 0x000fea0003800000 */
.L_x_26202:
        /* <DEDUP_REMOVED lines=9> */
.L_x_27601:


//--------------------- .text._ZN2at6native24index_elementwise_kernelILi128ELi4EZNS0_16gpu_index_kernelIZZZNS0_31index_put_kernel_quantized_cudaERNS_14TensorIteratorEN3c108ArrayRefIlEES7_bdiENKUlvE_clEvENKUlvE0_clEvEUlPcPKclE_EEvRNS_18TensorIteratorBaseES7_S7_RKT_bEUliE_EEvlT1_ --------------------------
	.section	.text._ZN2at6native24index_elementwise_kernelILi128ELi4EZNS0_16gpu_index_kernelIZZZNS0_31index_put_kernel_quantized_cudaERNS_14TensorIteratorEN3c108ArrayRefIlEES7_bdiENKUlvE_clEvENKUlvE0_clEvEUlPcPKclE_EEvRNS_18TensorIteratorBaseES7_S7_RKT_bEUliE_EEvlT1_,"ax",@progbits
	.sectioninfo	@"SHI_REGISTERS=36"
	.align	128
        .global         _ZN2at6native24index_elementwise_kernelILi128ELi4EZNS0_16gpu_index_kernelIZZZNS0_31index_put_kernel_quantized_cudaERNS_14TensorIteratorEN3c108ArrayRefIlEES7_bdiENKUlvE_clEvENKUlvE0_clEvEUlPcPKclE_EEvRNS_18TensorIteratorBaseES7_S7_RKT_bEUliE_EEvlT1_
        .type           _ZN2at6native24index_elementwise_kernelILi128ELi4EZNS0_16gpu_index_kernelIZZZNS0_31index_put_kernel_quantized_cudaERNS_14TensorIteratorEN3c108ArrayRefIlEES7_bdiENKUlvE_clEvENKUlvE0_clEvEUlPcPKclE_EEvRNS_18TensorIteratorBaseES7_S7_RKT_bEUliE_EEvlT1_,@function
        .size           _ZN2at6native24index_elementwise_kernelILi128ELi4EZNS0_16gpu_index_kernelIZZZNS0_31index_put_kernel_quantized_cudaERNS_14TensorIteratorEN3c108ArrayRefIlEES7_bdiENKUlvE_clEvENKUlvE0_clEvEUlPcPKclE_EEvRNS_18TensorIteratorBaseES7_S7_RKT_bEUliE_EEvlT1_,(.L_x_27602 - _ZN2at6native24index_elementwise_kernelILi128ELi4EZNS0_16gpu_index_kernelIZZZNS0_31index_put_kernel_quantized_cudaERNS_14TensorIteratorEN3c108ArrayRefIlEES7_bdiENKUlvE_clEvENKUlvE0_clEvEUlPcPKclE_EEvRNS_18TensorIteratorBaseES7_S7_RKT_bEUliE_EEvlT1_)
        .other          _ZN2at6native24index_elementwise_kernelILi128ELi4EZNS0_16gpu_index_kernelIZZZNS0_31index_put_kernel_quantized_cudaERNS_14TensorIteratorEN3c108ArrayRefIlEES7_bdiENKUlvE_clEvENKUlvE0_clEvEUlPcPKclE_EEvRNS_18TensorIteratorBaseES7_S7_RKT_bEUliE_EEvlT1_,@"STO_CUDA_ENTRY STV_DEFAULT"
_ZN2at6native24index_elementwise_kernelILi128ELi4EZNS0_16gpu_index_kernelIZZZNS0_31index_put_kernel_quantized_cudaERNS_14TensorIteratorEN3c108ArrayRefIlEES7_bdiENKUlvE_clEvENKUlvE0_clEvEUlPcPKclE_EEvRNS_18TensorIteratorBaseES7_S7_RKT_bEUliE_EEvlT1_:
.text._ZN2at6native24index_elementwise_kernelILi128ELi4EZNS0_16gpu_index_kernelIZZZNS0_31index_put_kernel_quantized_cudaERNS_14TensorIteratorEN3c108ArrayRefIlEES7_bdiENKUlvE_clEvENKUlvE0_clEvEUlPcPKclE_EEvRNS_18TensorIteratorBaseES7_S7_RKT_bEUliE_EEvlT1_:
        /* <DEDUP_REMOVED lines=265> */
.L_x_26205:
        /* <DEDUP_REMOVED lines=26> */
.L_x_26216:
        /* <DEDUP_REMOVED lines=33> */
.L_x_26209:
[----:B------:R-:W-:Y:S05]  /*1440*/  BSYNC B6 ;  /* 0x0000000000067941 */ /* 0x000fea0003800000 */
.L_x_26208:
        /* <DEDUP_REMOVED lines=44> */
.L_x_26211:
[----:B------:R-:W-:Y:S05]  /*1710*/  BSYNC B6 ;  /* 0x0000000000067941 */ /* 0x000fea0003800000 */
.L_x_26210:
        /* <DEDUP_REMOVED lines=45> */
.L_x_26213:
[----:B------:R-:W-:Y:S05]  /*19f0*/  BSYNC B6 ;  /* 0x0000000000067941 */ /* 0x000fea0003800000 */
.L_x_26212:
        /* <DEDUP_REMOVED lines=45> */
.L_x_26215:
[----:B------:R-:W-:Y:S05]  /*1cd0*/  BSYNC B6 ;  /* 0x0000000000067941 */ /* 0x000fea0003800000 */
.L_x_26214:
        /* <DEDUP_REMOVED lines=19> */
.L_x_26207:
        /* <DEDUP_REMOVED lines=40> */
.L_x_26218:
[----:B------:R-:W-:Y:S05]  /*2090*/  BSYNC B6 ;  /* 0x0000000000067941 */ /* 0x000fea0003800000 */
.L_x_26217:
        /* <DEDUP_REMOVED lines=47> */
.L_x_26220:
[----:B------:R-:W-:Y:S05]  /*2390*/  BSYNC B6 ;  /* 0x0000000000067941 */ /* 0x000fea0003800000 */
.L_x_26219:
        /* <DEDUP_REMOVED lines=47> */
.L_x_26222:
[----:B------:R-:W-:Y:S05]  /*2690*/  BSYNC B6 ;  /* 0x0000000000067941 */ /* 0x000fea0003800000 */
.L_x_26221:
        /* <DEDUP_REMOVED lines=10> */
.L_x_26206:
        /* <DEDUP_REMOVED lines=14> */
.L_x_26224:
[----:B------:R-:W-:Y:S02]  /*2820*/  IMAD.MOV.U32 R2, RZ, RZ, c[0x0][0x640] ;  /* 0x00019000ff027624 */ /* 0x000fe400078e00ff */
.L_x_26225:
[----:B------:R-:W-:Y:S05]  /*2830*/  BSYNC B0 ;  /* 0x0000000000007941 */ /* 0x000fea0003800000 */
.L_x_26223:
[----:B------:R-:W-:Y:S01]  /*2840*/  IADD3 R16, P0, P1, R16, c[0x0][0x3c8], R27 ;  /* 0x0000f20010107a10 */ /* 0x000fe2000791e01b */
[----:B------:R-:W-:Y:S01]  /*2850*/  IMAD.MOV.U32 R3, RZ, RZ, RZ ;  /* 0x000000ffff037224 */ /* 0x000fe200078e00ff */
[----:B------:R-:W-:Y:S02]  /*2860*/  LEA R23, R30, R29, 0x9 ;  /* 0x0000001d1e177211 */ /* 0x000fe400078e48ff */
[----:B------:R-:W-:Y:S02]  /*2870*/  IADD3.X R17, R17, c[0x0][0x3cc], RZ, P0, P1 ;  /* 0x0000f30011117a10 */ /* 0x000fe400007e24ff */
[----:B------:R-:W-:-:S03]  /*2880*/  IADD3 R23, R23, 0x80, RZ ;  /* 0x0000008017177810 */ /* 0x000fc60007ffe0ff */
[----:B------:R0:W-:Y:S02]  /*2890*/  STG.E.U8 [R16.64], R2 ;  /* 0x0000000210007986 */ /* 0x0001e4000c101124 */
[----:B0-----:R-:W-:Y:S02]  /*28a0*/  IMAD.MOV.U32 R2, RZ, RZ, R23 ;  /* 0x000000ffff027224 */ /* 0x001fe400078e0017 */
.L_x_26204:
[----:B------:R-:W-:Y:S05]  /*28b0*/  BSYNC B8 ;  /* 0x0000000000087941 */ /* 0x000fea0003800000 */
.L_x_26203:
        /* <DEDUP_REMOVED lines=257> */
.L_x_26228:
        /* <DEDUP_REMOVED lines=26> */
.L_x_26239:
        /* <DEDUP_REMOVED lines=34> */
.L_x_26232:
[----:B------:R-:W-:Y:S05]  /*3c90*/  BSYNC B6 ;  /* 0x0000000000067941 */ /* 0x000fea0003800000 */
.L_x_26231:
        /* <DEDUP_REMOVED lines=44> */
.L_x_26234:
[----:B------:R-:W-:Y:S05]  /*3f60*/  BSYNC B6 ;  /* 0x0000000000067941 */ /* 0x000fea0003800000 */
.L_x_26233:
        /* <DEDUP_REMOVED lines=45> */
.L_x_26236:
[----:B------:R-:W-:Y:S05]  /*4240*/  BSYNC B6 ;  /* 0x0000000000067941 */ /* 0x000fea0003800000 */
.L_x_26235:
        /* <DEDUP_REMOVED lines=45> */
.L_x_26238:
[----:B------:R-:W-:Y:S05]  /*4520*/  BSYNC B6 ;  /* 0x0000000000067941 */ /* 0x000fea0003800000 */
.L_x_26237:
        /* <DEDUP_REMOVED lines=19> */
.L_x_26230:
        /* <DEDUP_REMOVED lines=38> */
.L_x_26241:
[----:B------:R-:W-:Y:S05]  /*48c0*/  BSYNC B6 ;  /* 0x0000000000067941 */ /* 0x000fea0003800000 */
.L_x_26240:
        /* <DEDUP_REMOVED lines=46> */
.L_x_26243:
[----:B------:R-:W-:Y:S05]  /*4bb0*/  BSYNC B6 ;  /* 0x0000000000067941 */ /* 0x000fea0003800000 */
.L_x_26242:
        /* <DEDUP_REMOVED lines=46> */
.L_x_26245:
[----:B------:R-:W-:Y:S05]  /*4ea0*/  BSYNC B6 ;  /* 0x0000000000067941 */ /* 0x000fea0003800000 */
.L_x_26244:
        /* <DEDUP_REMOVED lines=10> */
.L_x_26229:
        /* <DEDUP_REMOVED lines=14> */
.L_x_26247:
[----:B------:R-:W-:Y:S02]  /*5030*/  IMAD.MOV.U32 R2, RZ, RZ, c[0x0][0x640] ;  /* 0x00019000ff027624 */ /* 0x000fe400078e00ff */
.L_x_26248:
[----:B------:R-:W-:Y:S05]  /*5040*/  BSYNC B0 ;  /* 0x0000000000007941 */ /* 0x000fea0003800000 */
.L_x_26246:
[----:B------:R-:W-:Y:S01]  /*5050*/  IADD3 R16, P0, P1, R16, c[0x0][0x3c8], R28 ;  /* 0x0000f20010107a10 */ /* 0x000fe2000791e01c */
[----:B------:R-:W-:Y:S01]  /*5060*/  IMAD.MOV.U32 R3, RZ, RZ, RZ ;  /* 0x000000ffff037224 */ /* 0x000fe200078e00ff */
[----:B------:R-:W-:Y:S02]  /*5070*/  IADD3 R23, R23, 0x80, RZ ;  /* 0x0000008017177810 */ /* 0x000fe40007ffe0ff */
[----:B------:R-:W-:-:S05]  /*5080*/  IADD3.X R17, R17, c[0x0][0x3cc], RZ, P0, P1 ;  /* 0x0000f30011117a10 */ /* 0x000fca00007e24ff */
[----:B------:R0:W-:Y:S02]  /*5090*/  STG.E.U8 [R16.64], R2 ;  /* 0x0000000210007986 */ /* 0x0001e4000c101124 */
[----:B0-----:R-:W-:Y:S02]  /*50a0*/  MOV R2, R23 ;  /* 0x0000001700027202 */ /* 0x001fe40000000f00 */
.L_x_26227:
[----:B------:R-:W-:Y:S05]  /*50b0*/  BSYNC B8 ;  /* 0x0000000000087941 */ /* 0x000fea0003800000 */
.L_x_26226:
        /* <DEDUP_REMOVED lines=257> */
.L_x_26251:
        /* <DEDUP_REMOVED lines=26> */
.L_x_26262:
        /* <DEDUP_REMOVED lines=34> */
.L_x_26255:
[----:B------:R-:W-:Y:S05]  /*6490*/  BSYNC B6 ;  /* 0x0000000000067941 */ /* 0x000fea0003800000 */
.L_x_26254:
        /* <DEDUP_REMOVED lines=44> */
.L_x_26257:
[----:B------:R-:W-:Y:S05]  /*6760*/  BSYNC B6 ;  /* 0x0000000000067941 */ /* 0x000fea0003800000 */
.L_x_26256:
        /* <DEDUP_REMOVED lines=45> */
.L_x_26259:
[----:B------:R-:W-:Y:S05]  /*6a40*/  BSYNC B6 ;  /* 0x0000000000067941 */ /* 0x000fea0003800000 */
.L_x_26258:
        /* <DEDUP_REMOVED lines=45> */
.L_x_26261:
[----:B------:R-:W-:Y:S05]  /*6d20*/  BSYNC B6 ;  /* 0x0000000000067941 */ /* 0x000fea0003800000 */
.L_x_26260:
        /* <DEDUP_REMOVED lines=19> */
.L_x_26253:
        /* <DEDUP_REMOVED lines=38> */
.L_x_26264:
[----:B------:R-:W-:Y:S05]  /*70c0*/  BSYNC B6 ;  /* 0x0000000000067941 */ /* 0x000fea0003800000 */
.L_x_26263:
        /* <DEDUP_REMOVED lines=46> */
.L_x_26266:
[----:B------:R-:W-:Y:S05]  /*73b0*/  BSYNC B6 ;  /* 0x0000000000067941 */ /* 0x000fea0003800000 */
.L_x_26265:
        /* <DEDUP_REMOVED lines=46> */
.L_x_26268:
[----:B------:R-:W-:Y:S05]  /*76a0*/  BSYNC B6 ;  /* 0x0000000000067941 */ /* 0x000fea0003800000 */
.L_x_26267:
        /* <DEDUP_REMOVED lines=10> */
.L_x_26252:
        /* <DEDUP_REMOVED lines=14> */
.L_x_26270:
[----:B------:R-:W-:Y:S02]  /*7830*/  IMAD.MOV.U32 R2, RZ, RZ, c[0x0][0x640] ;  /* 0x00019000ff027624 */ /* 0x000fe400078e00ff */
.L_x_26271:
[----:B------:R-:W-:Y:S05]  /*7840*/  BSYNC B0 ;  /* 0x0000000000007941 */ /* 0x000fea0003800000 */
.L_x_26269:
[----:B------:R-:W-:Y:S01]  /*7850*/  IADD3 R16, P0, P1, R16, c[0x0][0x3c8], R28 ;  /* 0x0000f20010107a10 */ /* 0x000fe2000791e01c */
[----:B------:R-:W-:Y:S01]  /*7860*/  HFMA2.MMA R3, -RZ, RZ, 0, 0 ;  /* 0x00000000ff037435 */ /* 0x000fe200000001ff */
[----:B------:R-:W-:Y:S02]  /*7870*/  IADD3 R23, R23, 0x80, RZ ;  /* 0x0000008017177810 */ /* 0x000fe40007ffe0ff */
[----:B------:R-:W-:-:S05]  /*7880*/  IADD3.X R17, R17, c[0x0][0x3cc], RZ, P0, P1 ;  /* 0x0000f30011117a10 */ /* 0x000fca00007e24ff */
[----:B------:R0:W-:Y:S02]  /*7890*/  STG.E.U8 [R16.64], R2 ;  /* 0x0000000210007986 */ /* 0x0001e4000c101124 */
[----:B0-----:R-:W-:Y:S02]  /*78a0*/  IMAD.MOV.U32 R2, RZ, RZ, R23 ;  /* 0x000000ffff027224 */ /* 0x001fe400078e0017 */
.L_x_26250:
[----:B------:R-:W-:Y:S05]  /*78b0*/  BSYNC B8 ;  /* 0x0000000000087941 */ /* 0x000fea0003800000 */
.L_x_26249:
        /* <DEDUP_REMOVED lines=257> */
.L_x_26272:
        /* <DEDUP_REMOVED lines=26> */
.L_x_26283:
        /* <DEDUP_REMOVED lines=33> */
.L_x_26276:
[----:B------:R-:W-:Y:S05]  /*8c80*/  BSYNC B6 ;  /* 0x0000000000067941 */ /* 0x000fea0003800000 */
.L_x_26275:
        /* <DEDUP_REMOVED lines=44> */
.L_x_26278:
[----:B------:R-:W-:Y:S05]  /*8f50*/  BSYNC B6 ;  /* 0x0000000000067941 */ /* 0x000fea0003800000 */
.L_x_26277:
        /* <DEDUP_REMOVED lines=45> */
.L_x_26280:
[----:B------:R-:W-:Y:S05]  /*9230*/  BSYNC B6 ;  /* 0x0000000000067941 */ /* 0x000fea0003800000 */
.L_x_26279:
        /* <DEDUP_REMOVED lines=45> */
.L_x_26282:
[----:B------:R-:W-:Y:S05]  /*9510*/  BSYNC B6 ;  /* 0x0000000000067941 */ /* 0x000fea0003800000 */
.L_x_26281:
        /* <DEDUP_REMOVED lines=19> */
.L_x_26274:
        /* <DEDUP_REMOVED lines=39> */
.L_x_26285:
[----:B------:R-:W-:Y:S05]  /*98c0*/  BSYNC B6 ;  /* 0x0000000000067941 */ /* 0x000fea0003800000 */
.L_x_26284:
        /* <DEDUP_REMOVED lines=47> */
.L_x_26287:
[----:B------:R-:W-:Y:S05]  /*9bc0*/  BSYNC B6 ;  /* 0x0000000000067941 */ /* 0x000fea0003800000 */
.L_x_26286:
        /* <DEDUP_REMOVED lines=47> */
.L_x_26289:
[----:B------:R-:W-:Y:S05]  /*9ec0*/  BSYNC B6 ;  /* 0x0000000000067941 */ /* 0x000fea0003800000 */
.L_x_26288:
        /* <DEDUP_REMOVED lines=10> */
.L_x_26273:
        /* <DEDUP_REMOVED lines=14> */
.L_x_26291:
[----:B------:R-:W-:Y:S02]  /*a050*/  MOV R2, c[0x0][0x640] ;  /* 0x0001900000027a02 */ /* 0x000fe40000000f00 */
.L_x_26292:
[----:B------:R-:W-:Y:S05]  /*a060*/  BSYNC B0 ;  /* 0x0000000000007941 */ /* 0x000fea0003800000 */
.L_x_26290:
[----:B------:R-:W-:-:S04]  /*a070*/  IADD3 R16, P0, P1, R16, c[0x0][0x3c8], R22 ;  /* 0x0000f20010107a10 */ /* 0x000fc8000791e016 */
[----:B------:R-:W-:-:S05]  /*a080*/  IADD3.X R17, R17, c[0x0][0x3cc], RZ, P0, P1 ;  /* 0x0000f30011117a10 */ /* 0x000fca00007e24ff */
[----:B------:R-:W-:Y:S01]  /*a090*/  STG.E.U8 [R16.64], R2 ;  /* 0x0000000210007986 */ /* 0x000fe2000c101124 */
[----:B------:R-:W-:Y:S05]  /*a0a0*/  EXIT ;  /* 0x000000000000794d */ /* 0x000fea0003800000 */
.L_x_26293:
        /* <DEDUP_REMOVED lines=13> */
.L_x_27602:


//--------------------- .text._ZN2at6native24index_elementwise_kernelILi128ELi4EZNS0_16gpu_index_kernelIZZZNS0_31index_put_kernel_quantized_cudaERNS_14TensorIteratorEN3c108ArrayRefIlEES7_bdiENKUlvE_clEvENKUlvE_clEvEUlPcPKclE_EEvRNS_18TensorIteratorBaseES7_S7_RKT_bEUliE_EEvlT1_ --------------------------
	.section	.text._ZN2at6native24index_elementwise_kernelILi128ELi4EZNS0_16gpu_index_kernelIZZZNS0_31index_put_kernel_quantized_cudaERNS_14TensorIteratorEN3c108ArrayRefIlEES7_bdiENKUlvE_clEvENKUlvE_clEvEUlPcPKclE_EEvRNS_18TensorIteratorBaseES7_S7_RKT_bEUliE_EEvlT1_,"ax",@progbits
	.sectioninfo	@"SHI_REGISTERS=36"
	.align	128
        .global         _ZN2at6native24index_elementwise_kernelILi128ELi4EZNS0_16gpu_index_kernelIZZZNS0_31index_put_kernel_quantized_cudaERNS_14TensorIteratorEN3c108ArrayRefIlEES7_bdiENKUlvE_clEvENKUlvE_clEvEUlPcPKclE_EEvRNS_18TensorIteratorBaseES7_S7_RKT_bEUliE_EEvlT1_
        .type           _ZN2at6native24index_elementwise_kernelILi128ELi4EZNS0_16gpu_index_kernelIZZZNS0_31index_put_kernel_quantized_cudaERNS_14TensorIteratorEN3c108ArrayRefIlEES7_bdiENKUlvE_clEvENKUlvE_clEvEUlPcPKclE_EEvRNS_18TensorIteratorBaseES7_S7_RKT_bEUliE_EEvlT1_,@function
        .size           _ZN2at6native24index_elementwise_kernelILi128ELi4EZNS0_16gpu_index_kernelIZZZNS0_31index_put_kernel_quantized_cudaERNS_14TensorIteratorEN3c108ArrayRefIlEES7_bdiENKUlvE_clEvENKUlvE_clEvEUlPcPKclE_EEvRNS_18TensorIteratorBaseES7_S7_RKT_bEUliE_EEvlT1_,(.L_x_27603 - _ZN2at6native24index_elementwise_kernelILi128ELi4EZNS0_16gpu_index_kernelIZZZNS0_31index_put_kernel_quantized_cudaERNS_14TensorIteratorEN3c108ArrayRefIlEES7_bdiENKUlvE_clEvENKUlvE_clEvEUlPcPKclE_EEvRNS_18TensorIteratorBaseES7_S7_RKT_bEUliE_EEvlT1_)
        .other          _ZN2at6native24index_elementwise_kernelILi128ELi4EZNS0_16gpu_index_kernelIZZZNS0_31index_put_kernel_quantized_cudaERNS_14TensorIteratorEN3c108ArrayRefIlEES7_bdiENKUlvE_clEvENKUlvE_clEvEUlPcPKclE_EEvRNS_18TensorIteratorBaseES7_S7_RKT_bEUliE_EEvlT1_,@"STO_CUDA_ENTRY STV_DEFAULT"
_ZN2at6native24index_elementwise_kernelILi128ELi4EZNS0_16gpu_index_kernelIZZZNS0_31index_put_kernel_quantized_cudaERNS_14TensorIteratorEN3c108ArrayRefIlEES7_bdiENKUlvE_clEvENKUlvE_clEvEUlPcPKclE_EEvRNS_18TensorIteratorBaseES7_S7_RKT_bEUliE_EEvlT1_:
.text._ZN2at6native24index_elementwise_kernelILi128ELi4EZNS0_16gpu_index_kernelIZZZNS0_31index_put_kernel_quantized_cudaERNS_14TensorIteratorEN3c108ArrayRefIlEES7_bdiENKUlvE_clEvENKUlvE_clEvEUlPcPKclE_EEvRNS_18TensorIteratorBaseES7_S7_RKT_bEUliE_EEvlT1_:
        /* <DEDUP_REMOVED lines=265> */
.L_x_26296:
        /* <DEDUP_REMOVED lines=26> */
.L_x_26307:
        /* <DEDUP_REMOVED lines=33> */
.L_x_26300:
[----:B------:R-:W-:Y:S05]  /*1440*/  BSYNC B6 ;  /* 0x0000000000067941 */ /* 0x000fea0003800000 */
.L_x_26299:
        /* <DEDUP_REMOVED lines=44> */
.L_x_26302:
[----:B------:R-:W-:Y:S05]  /*1710*/  BSYNC B6 ;  /* 0x0000000000067941 */ /* 0x000fea0003800000 */
.L_x_26301:
        /* <DEDUP_REMOVED lines=45> */
.L_x_26304:
[----:B------:R-:W-:Y:S05]  /*19f0*/  BSYNC B6 ;  /* 0x0000000000067941 */ /* 0x000fea0003800000 */
.L_x_26303:
        /* <DEDUP_REMOVED lines=45> */
.L_x_26306:
[----:B------:R-:W-:Y:S05]  /*1cd0*/  BSYNC B6 ;  /* 0x0000000000067941 */ /* 0x000fea0003800000 */
.L_x_26305:
        /* <DEDUP_REMOVED lines=19> */
.L_x_26298:
        /* <DEDUP_REMOVED lines=40> */
.L_x_26309:
[----:B------:R-:W-:Y:S05]  /*2090*/  BSYNC B6 ;  /* 0x0000000000067941 */ /* 0x000fea0003800000 */
.L_x_26308:
        /* <DEDUP_REMOVED lines=47> */
.L_x_26311:
[----:B------:R-:W-:Y:S05]  /*2390*/  BSYNC B6 ;  /* 0x0000000000067941 */ /* 0x000fea0003800000 */
.L_x_26310:
        /* <DEDUP_REMOVED lines=47> */
.L_x_26313:
[----:B------:R-:W-:Y:S05]  /*2690*/  BSYNC B6 ;  /* 0x0000000000067941 */ /* 0x000fea0003800000 */
.L_x_26312:
        /* <DEDUP_REMOVED lines=10> */
.L_x_26297:
        /* <DEDUP_REMOVED lines=10> */
[----:B------:R-:W-:-:S04]  /*27e0*/  ISETP.GE.U32.AND P0, PT, R2, 0x80, PT ;  /* 0x000000800200780c */ /* 0x000fc80003f06070 */
[----:B------:R-:W-:-:S13]  /*27f0*/  ISETP.GE.AND.EX P0, PT, R3, RZ, PT, P0 ;  /* 0x000000ff0300720c */ /* 0x000fda0003f06300 */
[----:B------:R-:W-:Y:S05]  /*2800*/  @!P0 BRA `(.L_x_26316) ;  /* 0x0000003000008947 */ /* 0x000fea0003800000 */
[----:B------:R-:W-:Y:S01]  /*2810*/  IMAD.MOV.U32 R2, RZ, RZ, c[0x0][0x648] ;  /* 0x00019200ff027624 */ /* 0x000fe200078e00ff */
[----:B------:R-:W-:Y:S05]  /*2820*/  BRA `(.L_x_26316) ;  /* 0x0000001000007947 */ /* 0x000fea0003800000 */
.L_x_26315:
[----:B------:R-:W-:Y:S02]  /*2830*/  IMAD.MOV.U32 R2, RZ, RZ, c[0x0][0x640] ;  /* 0x00019000ff027624 */ /* 0x000fe400078e00ff */
.L_x_26316:
[----:B------:R-:W-:Y:S05]  /*2840*/  BSYNC B0 ;  /* 0x0000000000007941 */ /* 0x000fea0003800000 */
.L_x_26314:
[----:B------:R-:W-:Y:S01]  /*2850*/  IADD3 R16, P0, P1, R16, c[0x0][0x3c8], R27 ;  /* 0x0000f20010107a10 */ /* 0x000fe2000791e01b */
[----:B------:R-:W-:Y:S01]  /*2860*/  IMAD.MOV.U32 R3, RZ, RZ, RZ ;  /* 0x000000ffff037224 */ /* 0x000fe200078e00ff */
[----:B------:R-:W-:Y:S02]  /*2870*/  LEA R23, R30, R29, 0x9 ;  /* 0x0000001d1e177211 */ /* 0x000fe400078e48ff */
[----:B------:R-:W-:Y:S02]  /*2880*/  IADD3.X R17, R17, c[0x0][0x3cc], RZ, P0, P1 ;  /* 0x0000f30011117a10 */ /* 0x000fe400007e24ff */
[----:B------:R-:W-:-:S03]  /*2890*/  IADD3 R23, R23, 0x80, RZ ;  /* 0x0000008017177810 */ /* 0x000fc60007ffe0ff */
[----:B------:R0:W-:Y:S02]  /*28a0*/  STG.E.U8 [R16.64], R2 ;  /* 0x0000000210007986 */ /* 0x0001e4000c101124 */
[----:B0-----:R-:W-:Y:S02]  /*28b0*/  IMAD.MOV.U32 R2, RZ, RZ, R23 ;  /* 0x000000ffff027224 */ /* 0x001fe400078e0017 */
.L_x_26295:
[----:B------:R-:W-:Y:S05]  /*28c0*/  BSYNC B8 ;  /* 0x0000000000087941 */ /* 0x000fea0003800000 */
.L_x_26294:
        /* <DEDUP_REMOVED lines=257> */
.L_x_26319:
        /* <DEDUP_REMOVED lines=26> */
.L_x_26330:
        /* <DEDUP_REMOVED lines=34> */
.L_x_26323:
[----:B------:R-:W-:Y:S05]  /*3ca0*/  BSYNC B6 ;  /* 0x0000000000067941 */ /* 0x000fea0003800000 */
.L_x_26322:
        /* <DEDUP_REMOVED lines=44> */
.L_x_26325:
[----:B------:R-:W-:Y:S05]  /*3f70*/  BSYNC B6 ;  /* 0x0000000000067941 */ /* 0x000fea0003800000 */
.L_x_26324:
        /* <DEDUP_REMOVED lines=45> */
.L_x_26327:
[----:B------:R-:W-:Y:S05]  /*4250*/  BSYNC B6 ;  /* 0x0000000000067941 */ /* 0x000fea0003800000 */
.L_x_26326:
        /* <DEDUP_REMOVED lines=45> */
.L_x_26329:
[----:B------:R-:W-:Y:S05]  /*4530*/  BSYNC B6 ;  /* 0x0000000000067941 */ /* 0x000fea0003800000 */
.L_x_26328:
        /* <DEDUP_REMOVED lines=19> */
.L_x_26321:
        /* <DEDUP_REMOVED lines=38> */
.L_x_26332:
[----:B------:R-:W-:Y:S05]  /*48d0*/  BSYNC B6 ;  /* 0x0000000000067941 */ /* 0x000fea0003800000 */
.L_x_26331:
        /* <DEDUP_REMOVED lines=46> */
.L_x_26334:
[----:B------:R-:W-:Y:S05]  /*4bc0*/  BSYNC B6 ;  /* 0x0000000000067941 */ /* 0x000fea0003800000 */
.L_x_26333:
        /* <DEDUP_REMOVED lines=46> */
.L_x_26336:
[----:B------:R-:W-:Y:S05]  /*4eb0*/  BSYNC B6 ;  /* 0x0000000000067941 */ /* 0x000fea0003800000 */
.L_x_26335:
        /* <DEDUP_REMOVED lines=10> */
.L_x_26320:
        /* <DEDUP_REMOVED lines=15> */
.L_x_26338:
[----:B------:R-:W-:Y:S02]  /*5050*/  IMAD.MOV.U32 R2, RZ, RZ, c[0x0][0x640] ;  /* 0x00019000ff027624 */ /* 0x000fe400078e00ff */
.L_x_26339:
[----:B------:R-:W-:Y:S05]  /*5060*/  BSYNC B0 ;  /* 0x0000000000007941 */ /* 0x000fea0003800000 */
.L_x_26337:
[----:B------:R-:W-:Y:S01]  /*5070*/  IADD3 R16, P0, P1, R16, c[0x0][0x3c8], R28 ;  /* 0x0000f20010107a10 */ /* 0x000fe2000791e01c */
[----:B------:R-:W-:Y:S01]  /*5080*/  IMAD.MOV.U32 R3, RZ, RZ, RZ ;  /* 0x000000ffff037224 */ /* 0x000fe200078e00ff */
[----:B------:R-:W-:Y:S02]  /*5090*/  IADD3 R23, R23, 0x80, RZ ;  /* 0x0000008017177810 */ /* 0x000fe40007ffe0ff */
[----:B------:R-:W-:-:S05]  /*50a0*/  IADD3.X R17, R17, c[0x0][0x3cc], RZ, P0, P1 ;  /* 0x0000f30011117a10 */ /* 0x000fca00007e24ff */
[----:B------:R0:W-:Y:S02]  /*50b0*/  STG.E.U8 [R16.64], R2 ;  /* 0x0000000210007986 */ /* 0x0001e4000c101124 */
[----:B0-----:R-:W-:Y:S02]  /*50c0*/  MOV R2, R23 ;  /* 0x0000001700027202 */ /* 0x001fe40000000f00 */
.L_x_26318:
[----:B------:R-:W-:Y:S05]  /*50d0*/  BSYNC B8 ;  /* 0x0000000000087941 */ /* 0x000fea0003800000 */
.L_x_26317:
        /* <DEDUP_REMOVED lines=257> */
.L_x_26342:
        /* <DEDUP_REMOVED lines=26> */
.L_x_26353:
        /* <DEDUP_REMOVED lines=34> */
.L_x_26346:
[----:B------:R-:W-:Y:S05]  /*64b0*/  BSYNC B6 ;  /* 0x0000000000067941 */ /* 0x000fea0003800000 */
.L_x_26345:
        /* <DEDUP_REMOVED lines=44> */
.L_x_26348:
[----:B------:R-:W-:Y:S05]  /*6780*/  BSYNC B6 ;  /* 0x0000000000067941 */ /* 0x000fea0003800000 */
.L_x_26347:
        /* <DEDUP_REMOVED lines=45> */
.L_x_26350:
[----:B------:R-:W-:Y:S05]  /*6a60*/  BSYNC B6 ;  /* 0x0000000000067941 */ /* 0x000fea0003800000 */
.L_x_26349:
        /* <DEDUP_REMOVED lines=45> */
.L_x_26352:
[----:B------:R-:W-:Y:S05]  /*6d40*/  BSYNC B6 ;  /* 0x0000000000067941 */ /* 0x000fea0003800000 */
.L_x_26351:
        /* <DEDUP_REMOVED lines=19> */
.L_x_26344:
        /* <DEDUP_REMOVED lines=38> */
.L_x_26355:
[----:B------:R-:W-:Y:S05]  /*70e0*/  BSYNC B6 ;  /* 0x0000000000067941 */ /* 0x000fea0003800000 */
.L_x_26354:
        /* <DEDUP_REMOVED lines=46> */
.L_x_26357:
[----:B------:R-:W-:Y:S05]  /*73d0*/  BSYNC B6 ;  /* 0x0000000000067941 */ /* 0x000fea0003800000 */
.L_x_26356:
        /* <DEDUP_REMOVED lines=46> */
.L_x_26359:
[----:B------:R-:W-:Y:S05]  /*76c0*/  BSYNC B6 ;  /* 0x0000000000067941 */ /* 0x000fea0003800000 */
.L_x_26358:
        /* <DEDUP_REMOVED lines=10> */
.L_x_26343:
        /* <DEDUP_REMOVED lines=13> */
[----:B------:R-:W-:Y:S01]  /*7840*/  MOV R2, c[0x0][0x648] ;  /* 0x0001920000027a02 */ /* 0x000fe20000000f00 */
[----:B------:R-:W-:Y:S05]  /*7850*/  BRA `(.L_x_26362) ;  /* 0x0000001000007947 */ /* 0x000fea0003800000 */
.L_x_26361:
[----:B------:R-:W-:Y:S02]  /*7860*/  IMAD.MOV.U32 R2, RZ, RZ, c[0x0][0x640] ;  /* 0x00019000ff027624 */ /* 0x000fe400078e00ff */
.L_x_26362:
[----:B------:R-:W-:Y:S05]  /*7870*/  BSYNC B0 ;  /* 0x0000000000007941 */ /* 0x000fea0003800000 */
.L_x_26360:
[----:B------:R-:W-:Y:S01]  /*7880*/  IADD3 R16, P0, P1, R16, c[0x0][0x3c8], R28 ;  /* 0x0000f20010107a10 */ /* 0x000fe2000791e01c */
[----:B------:R-:W-:Y:S01]  /*7890*/  HFMA2.MMA R3, -RZ, RZ, 0, 0 ;  /* 0x00000000ff037435 */ /* 0x000fe200000001ff */
[----:B------:R-:W-:Y:S02]  /*78a0*/  IADD3 R23, R23, 0x80, RZ ;  /* 0x0000008017177810 */ /* 0x000fe40007ffe0ff */
[----:B------:R-:W-:-:S05]  /*78b0*/  IADD3.X R17, R17, c[0x0][0x3cc], RZ, P0, P1 ;  /* 0x0000f30011117a10 */ /* 0x000fca00007e24ff */
[----:B------:R0:W-:Y:S02]  /*78c0*/  STG.E.U8 [R16.64], R2 ;  /* 0x0000000210007986 */ /* 0x0001e4000c101124 */
[----:B0-----:R-:W-:Y:S02]  /*78d0*/  IMAD.MOV.U32 R2, RZ, RZ, R23 ;  /* 0x000000ffff027224 */ /* 0x001fe400078e0017 */
.L_x_26341:
[----:B------:R-:W-:Y:S05]  /*78e0*/  BSYNC B8 ;  /* 0x0000000000087941 */ /* 0x000fea0003800000 */
.L_x_26340:
        /* <DEDUP_REMOVED lines=257> */
.L_x_26363:
        /* <DEDUP_REMOVED lines=26> */
.L_x_26374:
        /* <DEDUP_REMOVED lines=33> */
.L_x_26367:
[----:B------:R-:W-:Y:S05]  /*8cb0*/  BSYNC B6 ;  /* 0x0000000000067941 */ /* 0x000fea0003800000 */
.L_x_26366:
        /* <DEDUP_REMOVED lines=44> */
.L_x_26369:
[----:B------:R-:W-:Y:S05]  /*8f80*/  BSYNC B6 ;  /* 0x0000000000067941 */ /* 0x000fea0003800000 */
.L_x_26368:
        /* <DEDUP_REMOVED lines=45> */
.L_x_26371:
[----:B------:R-:W-:Y:S05]  /*9260*/  BSYNC B6 ;  /* 0x0000000000067941 */ /* 0x000fea0003800000 */
.L_x_26370:
        /* <DEDUP_REMOVED lines=45> */
.L_x_26373:
[----:B------:R-:W-:Y:S05]  /*9540*/  BSYNC B6 ;  /* 0x0000000000067941 */ /* 0x000fea0003800000 */
.L_x_26372:
        /* <DEDUP_REMOVED lines=19> */
.L_x_26365:
        /* <DEDUP_REMOVED lines=39> */
.L_x_26376:
[----:B------:R-:W-:Y:S05]  /*98f0*/  BSYNC B6 ;  /* 0x0000000000067941 */ /* 0x000fea0003800000 */
.L_x_26375:
        /* <DEDUP_REMOVED lines=47> */
.L_x_26378:
[----:B------:R-:W-:Y:S05]  /*9bf0*/  BSYNC B6 ;  /* 0x0000000000067941 */ /* 0x000fea0003800000 */
.L_x_26377:
        /* <DEDUP_REMOVED lines=47> */
.L_x_26380:
[----:B------:R-:W-:Y:S05]  /*9ef0*/  BSYNC B6 ;  /* 0x0000000000067941 */ /* 0x000fea0003800000 */
.L_x_26379:
        /* <DEDUP_REMOVED lines=10> */
.L_x_26364:
        /* <DEDUP_REMOVED lines=15> */
.L_x_26382:
[----:B------:R-:W-:Y:S02]  /*a090*/  MOV R2, c[0x0][0x640] ;  /* 0x0001900000027a02 */ /* 0x000fe40000000f00 */
.L_x_26383:
[----:B------:R-:W-:Y:S05]  /*a0a0*/  BSYNC B0 ;  /* 0x0000000000007941 */ /* 0x000fea0003800000 */
.L_x_26381:
[----:B------:R-:W-:-:S04]  /*a0b0*/  IADD3 R16, P0, P1, R16, c[0x0][0x3c8], R22 ;  /* 0x0000f20010107a10 */ /* 0x000fc8000791e016 */
[----:B------:R-:W-:-:S05]  /*a0c0*/  IADD3.X R17, R17, c[0x0][0x3cc], RZ, P0, P1 ;  /* 0x0000f30011117a10 */ /* 0x000fca00007e24ff */
[----:B------:R-:W-:Y:S01]  /*a0d0*/  STG.E.U8 [R16.64], R2 ;  /* 0x0000000210007986 */ /* 0x000fe2000c101124 */
[----:B------:R-:W-:Y:S05]  /*a0e0*/  EXIT ;  /* 0x000000000000794d */ /* 0x000fea0003800000 */
.L_x_26384:
        /* <DEDUP_REMOVED lines=9> */
.L_x_27603:


//--------------------- .text._ZN2at6native24index_elementwise_kernelILi128ELi4EZNS0_16gpu_index_kernelIZNS0_21index_put_kernel_implINS0_10OpaqueTypeILi16EEEEEvRNS_14TensorIteratorEN3c108ArrayRefIlEESA_EUlPcPKclE_EEvRNS_18TensorIteratorBaseESA_SA_RKT_bEUliE_EEvlT1_ --------------------------
	.section	.text._ZN2at6native24index_elementwise_kernelILi128ELi4EZNS0_16gpu_index_kernelIZNS0_21index_put_kernel_implINS0_10OpaqueTypeILi16EEEEEvRNS_14TensorIteratorEN3c108ArrayRefIlEESA_EUlPcPKclE_EEvRNS_18TensorIteratorBaseESA_SA_RKT_bEUliE_EEvlT1_,"ax",@progbits
	.sectioninfo	@"SHI_REGISTERS=36"
	.align	128
        .global         _ZN2at6native24index_elementwise_kernelILi128ELi4EZNS0_16gpu_index_kernelIZNS0_21index_put_kernel_implINS0_10OpaqueTypeILi16EEEEEvRNS_14TensorIteratorEN3c108ArrayRefIlEESA_EUlPcPKclE_EEvRNS_18TensorIteratorBaseESA_SA_RKT_bEUliE_EEvlT1_
        .type           _ZN2at6native24index_elementwise_kernelILi128ELi4EZNS0_16gpu_index_kernelIZNS0_21index_put_kernel_implINS0_10OpaqueTypeILi16EEEEEvRNS_14TensorIteratorEN3c108ArrayRefIlEESA_EUlPcPKclE_EEvRNS_18TensorIteratorBaseESA_SA_RKT_bEUliE_EEvlT1_,@function
        .size           _ZN2at6native24index_elementwise_kernelILi128ELi4EZNS0_16gpu_index_kernelIZNS0_21index_put_kernel_implINS0_10OpaqueTypeILi16EEEEEvRNS_14TensorIteratorEN3c108ArrayRefIlEESA_EUlPcPKclE_EEvRNS_18TensorIteratorBaseESA_SA_RKT_bEUliE_EEvlT1_,(.L_x_27604 - _ZN2at6native24index_elementwise_kernelILi128ELi4EZNS0_16gpu_index_kernelIZNS0_21index_put_kernel_implINS0_10OpaqueTypeILi16EEEEEvRNS_14TensorIteratorEN3c108ArrayRefIlEESA_EUlPcPKclE_EEvRNS_18TensorIteratorBaseESA_SA_RKT_bEUliE_EEvlT1_)
        .other          _ZN2at6native24index_elementwise_kernelILi128ELi4EZNS0_16gpu_index_kernelIZNS0_21index_put_kernel_implINS0_10OpaqueTypeILi16EEEEEvRNS_14TensorIteratorEN3c108ArrayRefIlEESA_EUlPcPKclE_EEvRNS_18TensorIteratorBaseESA_SA_RKT_bEUliE_EEvlT1_,@"STO_CUDA_ENTRY STV_DEFAULT"
_ZN2at6native24index_elementwise_kernelILi128ELi4EZNS0_16gpu_index_kernelIZNS0_21index_put_kernel_implINS0_10OpaqueTypeILi16EEEEEvRNS_14TensorIteratorEN3c108ArrayRefIlEESA_EUlPcPKclE_EEvRNS_18TensorIteratorBaseESA_SA_RKT_bEUliE_EEvlT1_:
.text._ZN2at6native24index_elementwise_kernelILi128ELi4EZNS0_16gpu_index_kernelIZNS0_21index_put_kernel_implINS0_10OpaqueTypeILi16EEEEEvRNS_14TensorIteratorEN3c108ArrayRefIlEESA_EUlPcPKclE_EEvRNS_18TensorIteratorBaseESA_SA_RKT_bEUliE_EEvlT1_:
        /* <DEDUP_REMOVED lines=264> */
.L_x_26387:
[----:B------:R-:W-:Y:S01]  /*1080*/  ISETP.NE.U32.AND P0, PT, RZ, c[0x0][0x3d8], PT ;  /* 0x0000f600ff007a0c */ /* 0x000fe20003f05070 */
[----:B------:R-:W-:Y:S01]  /*1090*/  CS2R R16, SRZ ;  /* 0x0000000000107805 */ /* 0x000fe2000001ff00 */
[----:B------:R-:W-:Y:S02]  /*10a0*/  IADD3 R18, P1, R18, c[0x0][0x3d0], RZ ;  /* 0x0000f40012127a10 */ /* 0x000fe40007f3e0ff */
[----:B------:R-:W-:Y:S02]  /*10b0*/  ISETP.NE.AND.EX P0, PT, RZ, c[0x0][0x3dc], PT, P0 ;  /* 0x0000f700ff007a0c */ /* 0x000fe40003f05300 */
[----:B------:R-:W-:-:S11]  /*10c0*/  IADD3.X R19, RZ, c[0x0][0x3d4], RZ, P1, !PT ;  /* 0x0000f500ff137a10 */ /* 0x000fd60000ffe4ff */
[----:B------:R-:W-:Y:S05]  /*10d0*/  @!P0 BRA `(.L_x_26388) ;  /* 0x0000165000008947 */ /* 0x000fea0003800000 */
[----:B------:R-:W-:Y:S01]  /*10e0*/  IMAD.MOV.U32 R0, RZ, RZ, 0x1 ;  /* 0x00000001ff007424 */ /* 0x000fe200078e00ff */
[----:B------:R-:W-:Y:S01]  /*10f0*/  HFMA2.MMA R29, -RZ, RZ, 0, 0 ;  /* 0x00000000ff1d7435 */ /* 0x000fe200000001ff */
[----:B------:R-:W-:Y:S01]  /*1100*/  IMAD.MOV.U32 R2, RZ, RZ, c[0x0][0x3dc] ;  /* 0x0000f700ff027624 */ /* 0x000fe200078e00ff */
[----:B------:R-:W-:Y:S02]  /*1110*/  CS2R R16, SRZ ;  /* 0x0000000000107805 */ /* 0x000fe4000001ff00 */
[----:B------:R-:W-:-:S04]  /*1120*/  IADD3 R0, P1, -R0, c[0x0][0x3d8], RZ ;  /* 0x0000f60000007a10 */ /* 0x000fc80007f3e1ff */
[----:B------:R-:W-:Y:S02]  /*1130*/  ISETP.GE.U32.AND P0, PT, R0, 0x3, PT ;  /* 0x000000030000780c */ /* 0x000fe40003f06070 */
[----:B------:R-:W-:-:S04]  /*1140*/  IADD3.X R0, R2, -0x1, RZ, P1, !PT ;  /* 0xffffffff02007810 */ /* 0x000fc80000ffe4ff */
[----:B------:R-:W-:-:S13]  /*1150*/  ISETP.GE.U32.AND.EX P0, PT, R0, RZ, PT, P0 ;  /* 0x000000ff0000720c */ /* 0x000fda0003f06100 */
[----:B------:R-:W-:Y:S05]  /*1160*/  @!P0 BRA `(.L_x_26389) ;  /* 0x00000c9000008947 */ /* 0x000fea0003800000 */
[----:B------:R-:W-:Y:S01]  /*1170*/  ULDC.64 UR6, c[0x0][0x3d8] ;  /* 0x0000f60000067ab9 */ /* 0x000fe20000000a00 */
[----:B------:R-:W-:Y:S01]  /*1180*/  BSSY B7, `(.L_x_26389) ;  /* 0x00000c7000077945 */ /* 0x000fe20003800000 */
[----:B------:R-:W-:Y:S01]  /*1190*/  ULOP3.LUT UR4, UR6, 0x3, URZ, 0xc0, !UPT ;  /* 0x0000000306047892 */ /* 0x000fe2000f8ec03f */
[----:B------:R-:W-:Y:S01]  /*11a0*/  CS2R R16, SRZ ;  /* 0x0000000000107805 */ /* 0x000fe2000001ff00 */
[----:B------:R-:W-:Y:S02]  /*11b0*/  IMAD.MOV.U32 R29, RZ, RZ, RZ ;  /* 0x000000ffff1d7224 */ /* 0x000fe400078e00ff */
[----:B------:R-:W-:Y:S01]  /*11c0*/  UIADD3 UR4, UP0, UR4, -UR6, URZ ;  /* 0x8000000604047290 */ /* 0x000fe2000ff1e03f */
[----:B------:R-:W-:-:S03]  /*11d0*/  IMAD.MOV.U32 R28, RZ, RZ, 0x8 ;  /* 0x00000008ff1c7424 */ /* 0x000fc600078e00ff */
[----:B------:R-:W-:Y:S02]  /*11e0*/  UIADD3.X UR5, URZ, ~UR7, URZ, UP0, !UPT ;  /* 0x800000073f057290 */ /* 0x000fe400087fe43f */
[----:B------:R-:W-:-:S04]  /*11f0*/  MOV R27, UR4 ;  /* 0x00000004001b7c02 */ /* 0x000fc80008000f00 */
[----:B------:R-:W-:Y:S02]  /*1200*/  IMAD.U32 R26, RZ, RZ, UR5 ;  /* 0x00000005ff1a7e24 */ /* 0x000fe4000f8e00ff */
.L_x_26398:
        /* <DEDUP_REMOVED lines=34> */
.L_x_26391:
[----:B------:R-:W-:Y:S05]  /*1430*/  BSYNC B6 ;  /* 0x0000000000067941 */ /* 0x000fea0003800000 */
.L_x_26390:
        /* <DEDUP_REMOVED lines=44> */
.L_x_26393:
[----:B------:R-:W-:Y:S05]  /*1700*/  BSYNC B6 ;  /* 0x0000000000067941 */ /* 0x000fea0003800000 */
.L_x_26392:
        /* <DEDUP_REMOVED lines=45> */
.L_x_26395:
[----:B------:R-:W-:Y:S05]  /*19e0*/  BSYNC B6 ;  /* 0x0000000000067941 */ /* 0x000fea0003800000 */
.L_x_26394:
        /* <DEDUP_REMOVED lines=45> */
.L_x_26397:
[----:B------:R-:W-:Y:S05]  /*1cc0*/  BSYNC B6 ;  /* 0x0000000000067941 */ /* 0x000fea0003800000 */
.L_x_26396:
        /* <DEDUP_REMOVED lines=19> */
.L_x_26389:
[----:B------:R-:W-:-:S04]  /*1e00*/  MOV R26, c[0x0][0x3d8] ;  /* 0x0000f600001a7a02 */ /* 0x000fc80000000f00 */
[----:B------:R-:W-:-:S04]  /*1e10*/  LOP3.LUT R26, R26, 0x3, RZ, 0xc0, !PT ;  /* 0x000000031a1a7812 */ /* 0x000fc800078ec0ff */
[----:B------:R-:W-:-:S04]  /*1e20*/  ISETP.NE.U32.AND P0, PT, R26, RZ, PT ;  /* 0x000000ff1a00720c */ /* 0x000fc80003f05070 */
[----:B------:R-:W-:-:S13]  /*1e30*/  ISETP.NE.AND.EX P0, PT, RZ, RZ, PT, P0 ;  /* 0x000000ffff00720c */ /* 0x000fda0003f05300 */
[----:B------:R-:W-:Y:S05]  /*1e40*/  @!P0 BRA `(.L_x_26388) ;  /* 0x000008e000008947 */ /* 0x000fea0003800000 */
[----:B------:R-:W-:-:S04]  /*1e50*/  IMAD.MOV.U32 R0, RZ, RZ, 0x8 ;  /* 0x00000008ff007424 */ /* 0x000fc800078e00ff */
[----:B------:R-:W-:-:S04]  /*1e60*/  IMAD R29, R29, R0, c[0x2][0x0] ;  /* 0x008000001d1d7624 */ /* 0x000fc800078e0200 */
        /* <DEDUP_REMOVED lines=34> */
.L_x_26400:
[----:B------:R-:W-:Y:S05]  /*2090*/  BSYNC B6 ;  /* 0x0000000000067941 */ /* 0x000fea0003800000 */
.L_x_26399:
[----:B------:R-:W-:Y:S01]  /*20a0*/  ISETP.GT.U32.AND P0, PT, R28, -0x1, PT ;  /* 0xffffffff1c00780c */ /* 0x000fe20003f04070 */
[----:B------:R-:W0:Y:S01]  /*20b0*/  LDC.64 R2, c[0x0][R29+0x568] ;  /* 0x00015a001d027b82 */ /* 0x000e220000000a00 */
[----:B------:R-:W-:Y:S02]  /*20c0*/  ISETP.NE.U32.AND P1, PT, R26, 0x1, PT ;  /* 0x000000011a00780c */ /* 0x000fe40003f25070 */
[----:B------:R-:W-:-:S13]  /*20d0*/  ISETP.GT.AND.EX P0, PT, R27, -0x1, PT, P0 ;  /* 0xffffffff1b00780c */ /* 0x000fda0003f04300 */
[----:B------:R-:W1:Y:S02]  /*20e0*/  @!P0 LDC.64 R4, c[0x0][R29+0x4a0] ;  /* 0x000128001d048b82 */ /* 0x000e640000000a00 */
[----:B-1----:R-:W-:-:S04]  /*20f0*/  @!P0 IADD3 R28, P2, R4, R28, RZ ;  /* 0x0000001c041c8210 */ /* 0x002fc80007f5e0ff */
[----:B------:R-:W-:Y:S01]  /*2100*/  @!P0 IADD3.X R27, R5, R27, RZ, P2, !PT ;  /* 0x0000001b051b8210 */ /* 0x000fe200017fe4ff */
[-C--:B0-----:R-:W-:Y:S01]  /*2110*/  IMAD R0, R3, R28.reuse, RZ ;  /* 0x0000001c03007224 */ /* 0x081fe200078e02ff */
[----:B------:R-:W-:Y:S01]  /*2120*/  ISETP.NE.AND.EX P0, PT, RZ, RZ, PT, P1 ;  /* 0x000000ffff00720c */ /* 0x000fe20003f05310 */
[----:B------:R-:W-:-:S04]  /*2130*/  IMAD.WIDE.U32 R16, R2, R28, R16 ;  /* 0x0000001c02107225 */ /* 0x000fc800078e0010 */
[----:B------:R-:W-:-:S04]  /*2140*/  IMAD R3, R2, R27, R0 ;  /* 0x0000001b02037224 */ /* 0x000fc800078e0200 */
[----:B------:R-:W-:-:S04]  /*2150*/  IMAD.IADD R17, R17, 0x1, R3 ;  /* 0x0000000111117824 */ /* 0x000fc800078e0203 */
        /* <DEDUP_REMOVED lines=35> */
.L_x_26402:
[----:B------:R-:W-:Y:S05]  /*2390*/  BSYNC B6 ;  /* 0x0000000000067941 */ /* 0x000fea0003800000 */
.L_x_26401:
        /* <DEDUP_REMOVED lines=46> */
.L_x_26404:
[----:B------:R-:W-:Y:S05]  /*2680*/  BSYNC B6 ;  /* 0x0000000000067941 */ /* 0x000fea0003800000 */
.L_x_26403:
        /* <DEDUP_REMOVED lines=10> */
.L_x_26388:
[----:B------:R-:W2:Y:S01]  /*2730*/  LDG.E.128 R4, [R18.64] ;  /* 0x0000002412047981 */ /* 0x000ea2000c1e1d00 */
[----:B------:R-:W-:Y:S01]  /*2740*/  IADD3 R16, P0, P1, R16, c[0x0][0x3c8], R22 ;  /* 0x0000f20010107a10 */ /* 0x000fe2000791e016 */
[----:B------:R-:W-:Y:S01]  /*2750*/  IMAD R24, R25, 0x200, R24 ;  /* 0x0000020019187824 */ /* 0x000fe200078e0218 */
[----:B------:R-:W-:Y:S02]  /*2760*/  HFMA2.MMA R3, -RZ, RZ, 0, 0 ;  /* 0x00000000ff037435 */ /* 0x000fe400000001ff */
[----:B------:R-:W-:Y:S02]  /*2770*/  IADD3.X R17, R17, c[0x0][0x3cc], RZ, P0, P1 ;  /* 0x0000f30011117a10 */ /* 0x000fe400007e24ff */
[----:B------:R-:W-:-:S05]  /*2780*/  IADD3 R29, R24, 0x80, RZ ;  /* 0x00000080181d7810 */ /* 0x000fca0007ffe0ff */
[----:B------:R-:W-:Y:S01]  /*2790*/  IMAD.MOV.U32 R2, RZ, RZ, R29 ;  /* 0x000000ffff027224 */ /* 0x000fe200078e001d */
[----:B--2---:R0:W-:Y:S04]  /*27a0*/  STG.E.128 [R16.64], R4 ;  /* 0x0000000410007986 */ /* 0x0041e8000c101d24 */
.L_x_26386:
[----:B------:R-:W-:Y:S05]  /*27b0*/  BSYNC B8 ;  /* 0x0000000000087941 */ /* 0x000fea0003800000 */
.L_x_26385:
[----:B------:R-:W-:Y:S01]  /*27c0*/  ISETP.GE.U32.AND P0, PT, R2, c[0x0][0x160], PT ;  /* 0x0000580002007a0c */ /* 0x000fe20003f06070 */
[----:B------:R-:W-:Y:S03]  /*27d0*/  BSSY B8, `(.L_x_26405) ;  /* 0x0000270000087945 */ /* 0x000fe60003800000 */
[----:B------:R-:W-:-:S13]  /*27e0*/  ISETP.GE.AND.EX P0, PT, R3, c[0x0][0x164], PT, P0 ;  /* 0x0000590003007a0c */ /* 0x000fda0003f06300 */
[----:B------:R-:W-:Y:S05]  /*27f0*/  @P0 BRA `(.L_x_26406) ;  /* 0x000026d000000947 */ /* 0x000fea0003800000 */
[----:B------:R-:W-:Y:S01]  /*2800*/  ISETP.NE.AND P0, PT, RZ, c[0x0][0x168], PT ;  /* 0x00005a00ff007a0c */ /* 0x000fe20003f05270 */
[----:B------:R-:W-:Y:S01]  /*2810*/  IMAD.MOV.U32 R28, RZ, RZ, RZ ;  /* 0x000000ffff1c7224 */ /* 0x000fe200078e00ff */
[----:B------:R-:W-:Y:S01]  /*2820*/  MOV R27, RZ ;  /* 0x000000ff001b7202 */ /* 0x000fe20000000f00 */
[----:B------:R-:W-:-:S10]  /*2830*/  IMAD.MOV.U32 R18, RZ, RZ, RZ ;  /* 0x000000ffff127224 */ /* 0x000fd400078e00ff */
[----:B------:R-:W-:Y:S05]  /*2840*/  @!P0 BRA `(.L_x_26407) ;  /* 0x00000fa000008947 */ /* 0x000fea0003800000 */
[----:B------:R-:W-:Y:S02]  /*2850*/  IMAD.MOV.U32 R28, RZ, RZ, RZ ;  /* 0x000000ffff1c7224 */ /* 0x000fe400078e00ff */
[----:B------:R-:W-:Y:S02]  /*2860*/  IMAD.MOV.U32 R0, RZ, RZ, 0x1 ;  /* 0x00000001ff007424 */ /* 0x000fe400078e00ff */
[----:B------:R-:W-:-:S03]  /*2870*/  IMAD.HI.U32 R2, R29, c[0x0][0x170], R28 ;  /* 0x00005c001d027a27 */ /* 0x000fc600078e001c */
[----:B------:R-:W-:Y:S02]  /*2880*/  ISETP.NE.AND P0, PT, R0, c[0x0][0x168], PT ;  /* 0x00005a0000007a0c */ /* 0x000fe40003f05270 */
[----:B------:R-:W-:-:S04]  /*2890*/  SHF.R.U32.HI R3, RZ, c[0x0][0x174], R2 ;  /* 0x00005d00ff037a19 */ /* 0x000fc80000011602 */
[----:B------:R-:W-:-:S05]  /*28a0*/  IADD3 R28, -R3, RZ, RZ ;  /* 0x000000ff031c7210 */ /* 0x000fca0007ffe1ff */
[----:B------:R-:W-:-:S04]  /*28b0*/  IMAD R28, R28, c[0x0][0x16c], R29 ;  /* 0x00005b001c1c7a24 */ /* 0x000fc800078e021d */
[C---:B------:R-:W-:Y:S02]  /*28c0*/  IMAD R27, R28.reuse, c[0x0][0x298], RZ ;  /* 0x0000a6001c1b7a24 */ /* 0x040fe400078e02ff */
[C---:B------:R-:W-:Y:S02]  /*28d0*/  IMAD R18, R28.reuse, c[0x0][0x29c], RZ ;  /* 0x0000a7001c127a24 */ /* 0x040fe400078e02ff */
[----:B------:R-:W-:Y:S01]  /*28e0*/  IMAD R28, R28, c[0x0][0x2a0], RZ ;  /* 0x0000a8001c1c7a24 */ /* 0x000fe200078e02ff */
[----:B------:R-:W-:Y:S05]  /*28f0*/  @!P0 BRA `(.L_x_26407) ;  /* 0x00000ef000008947 */ /* 0x000fea0003800000 */
[----:B------:R-:W-:Y:S02]  /*2900*/  IMAD.MOV.U32 R2, RZ, RZ, RZ ;  /* 0x000000ffff027224 */ /* 0x000fe400078e00ff */
[----:B------:R-:W-:Y:S02]  /*2910*/  IMAD.MOV.U32 R0, RZ, RZ, c[0x0][0x168] ;  /* 0x00005a00ff007624 */ /* 0x000fe400078e00ff */
[----:B0-----:R-:W-:-:S03]  /*2920*/  IMAD.HI.U32 R4, R3, c[0x0][0x17c], R2 ;  /* 0x00005f0003047a27 */ /* 0x001fc600078e0002 */
[----:B------:R-:W-:Y:S02]  /*2930*/  ISETP.NE.AND P0, PT, R0, 0x2, PT ;  /* 0x000000020000780c */ /* 0x000fe40003f05270 */
        /* <DEDUP_REMOVED lines=227> */
[----:B------:R-:W-:-:S05]  /*3770*/  MOV R4, RZ ;  /* 0x000000ff00047202 */ /* 0x000fca0000000f00 */
[----:B------:R-:W-:-:S05]  /*3780*/  IMAD.HI.U32 R0, R5, c[0x0][0x290], R4 ;  /* 0x0000a40005007a27 */ /* 0x000fca00078e0004 */
[----:B------:R-:W-:-:S05]  /*3790*/  SHF.R.U32.HI R0, RZ, c[0x0][0x294], R0 ;  /* 0x0000a500ff007a19 */ /* 0x000fca0000011600 */
[----:B------:R-:W-:-:S04]  /*37a0*/  IMAD.MOV R3, RZ, RZ, -R0 ;  /* 0x000000ffff037224 */ /* 0x000fc800078e0a00 */
[----:B------:R-:W-:-:S04]  /*37b0*/  IMAD R5, R3, c[0x0][0x28c], R5 ;  /* 0x0000a30003057a24 */ /* 0x000fc800078e0205 */
[C---:B------:R-:W-:Y:S02]  /*37c0*/  IMAD R27, R5.reuse, c[0x0][0x3b8], R27 ;  /* 0x0000ee00051b7a24 */ /* 0x040fe400078e021b */
[C---:B------:R-:W-:Y:S02]  /*37d0*/  IMAD R18, R5.reuse, c[0x0][0x3bc], R18 ;  /* 0x0000ef0005127a24 */ /* 0x040fe400078e0212 */
[----:B------:R-:W-:Y:S02]  /*37e0*/  IMAD R28, R5, c[0x0][0x3c0], R28 ;  /* 0x0000f000051c7a24 */ /* 0x000fe400078e021c */
.L_x_26407:
[----:B------:R-:W-:Y:S01]  /*37f0*/  ISETP.NE.U32.AND P0, PT, RZ, c[0x0][0x3d8], PT ;  /* 0x0000f600ff007a0c */ /* 0x000fe20003f05070 */
[----:B0-----:R-:W-:Y:S01]  /*3800*/  CS2R R16, SRZ ;  /* 0x0000000000107805 */ /* 0x001fe2000001ff00 */
        /* <DEDUP_REMOVED lines=8> */
[C---:B------:R-:W-:Y:S02]  /*3890*/  IADD3 R2, P1, R25.reuse, -0x1, RZ ;  /* 0xffffffff19027810 */ /* 0x040fe40007f3e0ff */
[----:B------:R-:W-:Y:S02]  /*38a0*/  LOP3.LUT R25, R25, 0x3, RZ, 0xc0, !PT ;  /* 0x0000000319197812 */ /* 0x000fe400078ec0ff */
[----:B------:R-:W-:Y:S02]  /*38b0*/  ISETP.GE.U32.AND P0, PT, R2, 0x3, PT ;  /* 0x000000030200780c */ /* 0x000fe40003f06070 */
[----:B------:R-:W-:-:S04]  /*38c0*/  IADD3.X R0, R0, -0x1, RZ, P1, !PT ;  /* 0xffffffff00007810 */ /* 0x000fc80000ffe4ff */
[----:B------:R-:W-:-:S13]  /*38d0*/  ISETP.GE.U32.AND.EX P0, PT, R0, RZ, PT, P0 ;  /* 0x000000ff0000720c */ /* 0x000fda0003f06100 */
[----:B------:R-:W-:Y:S05]  /*38e0*/  @!P0 BRA `(.L_x_26409) ;  /* 0x00000c5000008947 */ /* 0x000fea0003800000 */
[----:B------:R-:W-:Y:S01]  /*38f0*/  IADD3 R24, P0, R25, -c[0x0][0x3d8], RZ ;  /* 0x8000f60019187a10 */ /* 0x000fe20007f1e0ff */
[----:B------:R-:W-:Y:S01]  /*3900*/  HFMA2.MMA R26, -RZ, RZ, 0, 0 ;  /* 0x00000000ff1a7435 */ /* 0x000fe200000001ff */
[----:B------:R-:W-:Y:S01]  /*3910*/  BSSY B7, `(.L_x_26409) ;  /* 0x00000c2000077945 */ /* 0x000fe20003800000 */
[----:B------:R-:W-:Y:S01]  /*3920*/  CS2R R16, SRZ ;  /* 0x0000000000107805 */ /* 0x000fe2000001ff00 */
[----:B------:R-:W-:Y:S02]  /*3930*/  IMAD.MOV.U32 R23, RZ, RZ, 0x8 ;  /* 0x00000008ff177424 */ /* 0x000fe400078e00ff */
[----:B------:R-:W-:Y:S02]  /*3940*/  IMAD.X R22, RZ, RZ, ~c[0x0][0x3dc], P0 ;  /* 0x8000f700ff167624 */ /* 0x000fe400000e06ff */
.L_x_26418:
        /* <DEDUP_REMOVED lines=34> */
.L_x_26411:
[----:B------:R-:W-:Y:S05]  /*3b70*/  BSYNC B6 ;  /* 0x0000000000067941 */ /* 0x000fea0003800000 */
.L_x_26410:
        /* <DEDUP_REMOVED lines=44> */
.L_x_26413:
[----:B------:R-:W-:Y:S05]  /*3e40*/  BSYNC B6 ;  /* 0x0000000000067941 */ /* 0x000fea0003800000 */
.L_x_26412:
        /* <DEDUP_REMOVED lines=45> */
.L_x_26415:
[----:B------:R-:W-:Y:S05]  /*4120*/  BSYNC B6 ;  /* 0x0000000000067941 */ /* 0x000fea0003800000 */
.L_x_26414:
        /* <DEDUP_REMOVED lines=45> */
.L_x_26417:
[----:B------:R-:W-:Y:S05]  /*4400*/  BSYNC B6 ;  /* 0x0000000000067941 */ /* 0x000fea0003800000 */
.L_x_26416:
[----:B------:R-:W-:Y:S01]  /*4410*/  ISETP.GT.U32.AND P0, PT, R30, -0x1, PT ;  /* 0xffffffff1e00780c */ /* 0x000fe20003f04070 */
[----:B------:R0:W1:Y:S01]  /*4420*/  LDC.64 R2, c[0x0][R23+0x580] ;  /* 0x0001600017027b82 */ /* 0x0000620000000a00 */
[----:B------:R-:W-:Y:S01]  /*4430*/  IADD3 R24, P2, R24, 0x4, RZ ;  /* 0x0000000418187810 */ /* 0x000fe20007f5e0ff */
[----:B------:R-:W-:Y:S01]  /*4440*/  IMAD.MOV.U32 R32, RZ, RZ, R16 ;  /* 0x000000ffff207224 */ /* 0x000fe200078e0010 */
[----:B------:R-:W-:Y:S02]  /*4450*/  ISETP.GT.AND.EX P0, PT, R31, -0x1, PT, P0 ;  /* 0xffffffff1f00780c */ /* 0x000fe40003f04300 */
[----:B------:R-:W-:Y:S02]  /*4460*/  IADD3.X R22, RZ, R22, RZ, P2, !PT ;  /* 0x00000016ff167210 */ /* 0x000fe400017fe4ff */
        /* <DEDUP_REMOVED lines=9> */
[----:B------:R-:W-:-:S05]  /*4500*/  IMAD R3, R2, R31, R0 ;  /* 0x0000001f02037224 */ /* 0x000fca00078e0200 */
[----:B------:R-:W-:-:S05]  /*4510*/  IADD3 R17, R17, R3, RZ ;  /* 0x0000000311117210 */ /* 0x000fca0007ffe0ff */
[----:B------:R-:W-:Y:S05]  /*4520*/  @P0 BRA `(.L_x_26418) ;  /* 0xfffff42000000947 */ /* 0x000fea000383ffff */
[----:B------:R-:W-:Y:S05]  /*4530*/  BSYNC B7 ;  /* 0x0000000000077941 */ /* 0x000fea0003800000 */
.L_x_26409:
        /* <DEDUP_REMOVED lines=39> */
.L_x_26420:
[----:B------:R-:W-:Y:S05]  /*47b0*/  BSYNC B6 ;  /* 0x0000000000067941 */ /* 0x000fea0003800000 */
.L_x_26419:
        /* <DEDUP_REMOVED lines=47> */
.L_x_26422:
[----:B------:R-:W-:Y:S05]  /*4ab0*/  BSYNC B6 ;  /* 0x0000000000067941 */ /* 0x000fea0003800000 */
.L_x_26421:
        /* <DEDUP_REMOVED lines=47> */
.L_x_26424:
[----:B------:R-:W-:Y:S05]  /*4db0*/  BSYNC B6 ;  /* 0x0000000000067941 */ /* 0x000fea0003800000 */
.L_x_26423:
[----:B------:R-:W-:Y:S01]  /*4dc0*/  ISETP.GT.U32.AND P0, PT, R23, -0x1, PT ;  /* 0xffffffff1700780c */ /* 0x000fe20003f04070 */
[----:B------:R-:W0:Y:S03]  /*4dd0*/  LDC.64 R2, c[0x0][R26+0x578] ;  /* 0x00015e001a027b82 */ /* 0x000e260000000a00 */
[----:B------:R-:W-:-:S13]  /*4de0*/  ISETP.GT.AND.EX P0, PT, R22, -0x1, PT, P0 ;  /* 0xffffffff1600780c */ /* 0x000fda0003f04300 */
[----:B------:R-:W1:Y:S02]  /*4df0*/  @!P0 LDC.64 R4, c[0x0][R26+0x4b0] ;  /* 0x00012c001a048b82 */ /* 0x000e640000000a00 */
[----:B-1----:R-:W-:-:S04]  /*4e00*/  @!P0 IADD3 R23, P1, R4, R23, RZ ;  /* 0x0000001704178210 */ /* 0x002fc80007f3e0ff */
[----:B------:R-:W-:Y:S01]  /*4e10*/  @!P0 IADD3.X R22, R5, R22, RZ, P1, !PT ;  /* 0x0000001605168210 */ /* 0x000fe20000ffe4ff */
[-C--:B0-----:R-:W-:Y:S02]  /*4e20*/  IMAD R3, R3, R23.reuse, RZ ;  /* 0x0000001703037224 */ /* 0x081fe400078e02ff */
[----:B------:R-:W-:-:S04]  /*4e30*/  IMAD.WIDE.U32 R16, R2, R23, R16 ;  /* 0x0000001702107225 */ /* 0x000fc800078e0010 */
[----:B------:R-:W-:-:S04]  /*4e40*/  IMAD R3, R2, R22, R3 ;  /* 0x0000001602037224 */ /* 0x000fc800078e0203 */
[----:B------:R-:W-:Y:S02]  /*4e50*/  IMAD.IADD R17, R17, 0x1, R3 ;  /* 0x0000000111117824 */ /* 0x000fe400078e0203 */
.L_x_26408:
[----:B------:R-:W2:Y:S01]  /*4e60*/  LDG.E.128 R4, [R18.64] ;  /* 0x0000002412047981 */ /* 0x000ea2000c1e1d00 */
[----:B------:R-:W-:Y:S01]  /*4e70*/  IADD3 R16, P0, P1, R16, c[0x0][0x3c8], R27 ;  /* 0x0000f20010107a10 */ /* 0x000fe2000791e01b */
[----:B------:R-:W-:Y:S01]  /*4e80*/  HFMA2.MMA R3, -RZ, RZ, 0, 0 ;  /* 0x00000000ff037435 */ /* 0x000fe200000001ff */
[----:B------:R-:W-:Y:S02]  /*4e90*/  IADD3 R29, R29, 0x80, RZ ;  /* 0x000000801d1d7810 */ /* 0x000fe40007ffe0ff */
[----:B------:R-:W-:-:S03]  /*4ea0*/  IADD3.X R17, R17, c[0x0][0x3cc], RZ, P0, P1 ;  /* 0x0000f30011117a10 */ /* 0x000fc600007e24ff */
[----:B------:R-:W-:Y:S02]  /*4eb0*/  IMAD.MOV.U32 R2, RZ, RZ, R29 ;  /* 0x000000ffff027224 */ /* 0x000fe400078e001d */
[----:B--2---:R0:W-:Y:S04]  /*4ec0*/  STG.E.128 [R16.64], R4 ;  /* 0x0000000410007986 */ /* 0x0041e8000c101d24 */
.L_x_26406:
[----:B------:R-:W-:Y:S05]  /*4ed0*/  BSYNC B8 ;  /* 0x0000000000087941 */ /* 0x000fea0003800000 */
.L_x_26405:
        /* <DEDUP_REMOVED lines=259> */
.L_x_26427:
        /* <DEDUP_REMOVED lines=22> */
.L_x_26438:
        /* <DEDUP_REMOVED lines=34> */
.L_x_26431:
[----:B------:R-:W-:Y:S05]  /*6290*/  BSYNC B6 ;  /* 0x0000000000067941 */ /* 0x000fea0003800000 */
.L_x_26430:
        /* <DEDUP_REMOVED lines=44> */
.L_x_26433:
[----:B------:R-:W-:Y:S05]  /*6560*/  BSYNC B6 ;  /* 0x0000000000067941 */ /* 0x000fea0003800000 */
.L_x_26432:
        /* <DEDUP_REMOVED lines=45> */
.L_x_26435:
[----:B------:R-:W-:Y:S05]  /*6840*/  BSYNC B6 ;  /* 0x0000000000067941 */ /* 0x000fea0003800000 */
.L_x_26434:
        /* <DEDUP_REMOVED lines=28> */
[----:B------:R-:W-:Y:S01]  /*6a10*/  MOV R4, c[0x4][0x4c8] ;  /* 0x0101320000047a02 */ /* 0x000fe20000000f00 */
[----:B------:R-:W-:Y:S01]  /*6a20*/  IMAD.MOV.U32 R5, RZ, RZ, c[0x4][0x4cc] ;  /* 0x01013300ff057624 */ /* 0x000fe200078e00ff */
[----:B------:R-:W-:Y:S01]  /*6a30*/  MOV R7, c[0x4][0x4c4] ;  /* 0x0101310000077a02 */ /* 0x000fe20000000f00 */
[----:B------:R-:W-:Y:S01]  /*6a40*/  IMAD.MOV.U32 R6, RZ, RZ, c[0x4][0x4c0] ;  /* 0x01013000ff067624 */ /* 0x000fe200078e00ff */
        /* <DEDUP_REMOVED lines=13> */
.L_x_26437:
[----:B------:R-:W-:Y:S05]  /*6b20*/  BSYNC B6 ;  /* 0x0000000000067941 */ /* 0x000fea0003800000 */
.L_x_26436:
[----:B------:R-:W-:Y:S01]  /*6b30*/  ISETP.GT.U32.AND P0, PT, R30, -0x1, PT ;  /* 0xffffffff1e00780c */ /* 0x000fe20003f04070 */
[----:B------:R0:W1:Y:S01]  /*6b40*/  LDC.64 R2, c[0x0][R23+0x580] ;  /* 0x0001600017027b82 */ /* 0x0000620000000a00 */
[----:B------:R-:W-:Y:S02]  /*6b50*/  IADD3 R24, P2, R24, 0x4, RZ ;  /* 0x0000000418187810 */ /* 0x000fe40007f5e0ff */
[----:B------:R-:W-:Y:S02]  /*6b60*/  ISETP.GT.AND.EX P0, PT, R31, -0x1, PT, P0 ;  /* 0xffffffff1f00780c */ /* 0x000fe40003f04300 */
[----:B------:R-:W-:Y:S02]  /*6b70*/  IADD3.X R22, RZ, R22, RZ, P2, !PT ;  /* 0x00000016ff167210 */ /* 0x000fe400017fe4ff */
[----:B------:R-:W-:Y:S02]  /*6b80*/  MOV R32, R16 ;  /* 0x0000001000207202 */ /* 0x000fe40000000f00 */
[----:B------:R-:W-:-:S07]  /*6b90*/  IADD3 R26, R26, 0x4, RZ ;  /* 0x000000041a1a7810 */ /* 0x000fce0007ffe0ff */
        /* <DEDUP_REMOVED lines=12> */
.L_x_26429:
        /* <DEDUP_REMOVED lines=27> */
[----:B------:R-:W-:Y:S01]  /*6e10*/  MOV R10, c[0x4][0xa8] ;  /* 0x01002a00000a7a02 */ /* 0x000fe20000000f00 */
[----:B------:R-:W-:Y:S01]  /*6e20*/  IMAD.MOV.U32 R11, RZ, RZ, c[0x4][0xac] ;  /* 0x01002b00ff0b7624 */ /* 0x000fe200078e00ff */
[----:B------:R-:W-:Y:S01]  /*6e30*/  MOV R12, 0x1 ;  /* 0x00000001000c7802 */ /* 0x000fe20000000f00 */
        /* <DEDUP_REMOVED lines=9> */
.L_x_26440:
[----:B------:R-:W-:Y:S05]  /*6ed0*/  BSYNC B6 ;  /* 0x0000000000067941 */ /* 0x000fea0003800000 */
.L_x_26439:
        /* <DEDUP_REMOVED lines=47> */
.L_x_26442:
[----:B------:R-:W-:Y:S05]  /*71d0*/  BSYNC B6 ;  /* 0x0000000000067941 */ /* 0x000fea0003800000 */
.L_x_26441:
        /* <DEDUP_REMOVED lines=47> */
.L_x_26444:
[----:B------:R-:W-:Y:S05]  /*74d0*/  BSYNC B6 ;  /* 0x0000000000067941 */ /* 0x000fea0003800000 */
.L_x_26443:
        /* <DEDUP_REMOVED lines=10> */
.L_x_26428:
[----:B------:R-:W2:Y:S01]  /*7580*/  LDG.E.128 R4, [R18.64] ;  /* 0x0000002412047981 */ /* 0x000ea2000c1e1d00 */
[----:B------:R-:W-:Y:S01]  /*7590*/  IADD3 R16, P0, P1, R16, c[0x0][0x3c8], R27 ;  /* 0x0000f20010107a10 */ /* 0x000fe2000791e01b */
[----:B------:R-:W-:Y:S01]  /*75a0*/  IMAD.MOV.U32 R3, RZ, RZ, RZ ;  /* 0x000000ffff037224 */ /* 0x000fe200078e00ff */
[----:B------:R-:W-:Y:S02]  /*75b0*/  IADD3 R29, R29, 0x80, RZ ;  /* 0x000000801d1d7810 */ /* 0x000fe40007ffe0ff */
[----:B------:R-:W-:Y:S02]  /*75c0*/  IADD3.X R17, R17, c[0x0][0x3cc], RZ, P0, P1 ;  /* 0x0000f30011117a10 */ /* 0x000fe400007e24ff */
[----:B------:R-:W-:-:S03]  /*75d0*/  MOV R2, R29 ;  /* 0x0000001d00027202 */ /* 0x000fc60000000f00 */
[----:B--2---:R0:W-:Y:S04]  /*75e0*/  STG.E.128 [R16.64], R4 ;  /* 0x0000000410007986 */ /* 0x0041e8000c101d24 */
.L_x_26426:
[----:B------:R-:W-:Y:S05]  /*75f0*/  BSYNC B8 ;  /* 0x0000000000087941 */ /* 0x000fea0003800000 */
.L_x_26425:
[----:B------:R-:W-:-:S04]  /*7600*/  ISETP.GE.U32.AND P0, PT, R2, c[0x0][0x160], PT ;  /* 0x0000580002007a0c */ /* 0x000fc80003f06070 */
[----:B------:R-:W-:-:S13]  /*7610*/  ISETP.GE.AND.EX P0, PT, R3, c[0x0][0x164], PT, P0 ;  /* 0x0000590003007a0c */ /* 0x000fda0003f06300 */
[----:B------:R-:W-:Y:S05]  /*7620*/  @P0 EXIT ;  /* 0x000000000000094d */ /* 0x000fea0003800000 */
[----:B------:R-:W-:Y:S01]  /*7630*/  ISETP.NE.AND P0, PT, RZ, c[0x0][0x168], PT ;  /* 0x00005a00ff007a0c */ /* 0x000fe20003f05270 */
[----:B------:R-:W-:Y:S01]  /*7640*/  HFMA2.MMA R18, -RZ, RZ, 0, 0 ;  /* 0x00000000ff127435 */ /* 0x000fe200000001ff */
[----:B------:R-:W-:-:S11]  /*7650*/  CS2R R22, SRZ ;  /* 0x0000000000167805 */ /* 0x000fd6000001ff00 */
[----:B------:R-:W-:Y:S05]  /*7660*/  @!P0 BRA `(.L_x_26445) ;  /* 0x00000fa000008947 */ /* 0x000fea0003800000 */
[----:B------:R-:W-:Y:S01]  /*7670*/  IMAD.MOV.U32 R28, RZ, RZ, RZ ;  /* 0x000000ffff1c7224 */ /* 0x000fe200078e00ff */
[----:B0-----:R-:W-:-:S03]  /*7680*/  MOV R4, 0x1 ;  /* 0x0000000100047802 */ /* 0x001fc60000000f00 */
[----:B------:R-:W-:Y:S01]  /*7690*/  IMAD.HI.U32 R2, R29, c[0x0][0x170], R28 ;  /* 0x00005c001d027a27 */ /* 0x000fe200078e001c */
[----:B------:R-:W-:-:S04]  /*76a0*/  ISETP.NE.AND P0, PT, R4, c[0x0][0x168], PT ;  /* 0x00005a0004007a0c */ /* 0x000fc80003f05270 */
[----:B------:R-:W-:-:S05]  /*76b0*/  SHF.R.U32.HI R3, RZ, c[0x0][0x174], R2 ;  /* 0x00005d00ff037a19 */ /* 0x000fca0000011602 */
[----:B------:R-:W-:-:S04]  /*76c0*/  IMAD.MOV R0, RZ, RZ, -R3 ;  /* 0x000000ffff007224 */ /* 0x000fc800078e0a03 */
[----:B------:R-:W-:-:S04]  /*76d0*/  IMAD R23, R0, c[0x0][0x16c], R29 ;  /* 0x00005b0000177a24 */ /* 0x000fc800078e021d */
[C---:B------:R-:W-:Y:S02]  /*76e0*/  IMAD R22, R23.reuse, c[0x0][0x298], RZ ;  /* 0x0000a60017167a24 */ /* 0x040fe400078e02ff */
        /* <DEDUP_REMOVED lines=242> */
.L_x_26445:
        /* <DEDUP_REMOVED lines=10> */
[C---:B------:R-:W-:Y:S02]  /*86b0*/  IADD3 R2, P1, R25.reuse, -0x1, RZ ;  /* 0xffffffff19027810 */ /* 0x040fe40007f3e0ff */
[----:B------:R-:W-:Y:S02]  /*86c0*/  LOP3.LUT R25, R25, 0x3, RZ, 0xc0, !PT ;  /* 0x0000000319197812 */ /* 0x000fe400078ec0ff */
[----:B------:R-:W-:Y:S02]  /*86d0*/  ISETP.GE.U32.AND P0, PT, R2, 0x3, PT ;  /* 0x000000030200780c */ /* 0x000fe40003f06070 */
[----:B------:R-:W-:-:S04]  /*86e0*/  IADD3.X R0, R0, -0x1, RZ, P1, !PT ;  /* 0xffffffff00007810 */ /* 0x000fc80000ffe4ff */
[----:B------:R-:W-:-:S13]  /*86f0*/  ISETP.GE.U32.AND.EX P0, PT, R0, RZ, PT, P0 ;  /* 0x000000ff0000720c */ /* 0x000fda0003f06100 */
[----:B------:R-:W-:Y:S05]  /*8700*/  @!P0 BRA `(.L_x_26447) ;  /* 0x00000c4000008947 */ /* 0x000fea0003800000 */
[----:B------:R-:W-:Y:S01]  /*8710*/  IADD3 R26, P0, R25, -c[0x0][0x3d8], RZ ;  /* 0x8000f600191a7a10 */ /* 0x000fe20007f1e0ff */
[----:B------:R-:W-:Y:S01]  /*8720*/  BSSY B7, `(.L_x_26447) ;  /* 0x00000c2000077945 */ /* 0x000fe20003800000 */
[----:B------:R-:W-:Y:S01]  /*8730*/  CS2R R16, SRZ ;  /* 0x0000000000107805 */ /* 0x000fe2000001ff00 */
[----:B------:R-:W-:Y:S01]  /*8740*/  IMAD.MOV.U32 R24, RZ, RZ, RZ ;  /* 0x000000ffff187224 */ /* 0x000fe200078e00ff */
[----:B------:R-:W-:Y:S01]  /*8750*/  MOV R27, 0x8 ;  /* 0x00000008001b7802 */ /* 0x000fe20000000f00 */
[----:B------:R-:W-:-:S03]  /*8760*/  IMAD.X R28, RZ, RZ, ~c[0x0][0x3dc], P0 ;  /* 0x8000f700ff1c7624 */ /* 0x000fc600000e06ff */
.L_x_26456:
        /* <DEDUP_REMOVED lines=33> */
.L_x_26449:
[----:B------:R-:W-:Y:S05]  /*8980*/  BSYNC B6 ;  /* 0x0000000000067941 */ /* 0x000fea0003800000 */
.L_x_26448:
        /* <DEDUP_REMOVED lines=44> */
.L_x_26451:
[----:B------:R-:W-:Y:S05]  /*8c50*/  BSYNC B6 ;  /* 0x0000000000067941 */ /* 0x000fea0003800000 */
.L_x_26450:
        /* <DEDUP_REMOVED lines=45> */
.L_x_26453:
[----:B------:R-:W-:Y:S05]  /*8f30*/  BSYNC B6 ;  /* 0x0000000000067941 */ /* 0x000fea0003800000 */
.L_x_26452:
        /* <DEDUP_REMOVED lines=45> */
.L_x_26455:
[----:B------:R-:W-:Y:S05]  /*9210*/  BSYNC B6 ;  /* 0x0000000000067941 */ /* 0x000fea0003800000 */
.L_x_26454:
        /* <DEDUP_REMOVED lines=19> */
.L_x_26447:
        /* <DEDUP_REMOVED lines=39> */
.L_x_26458:
[----:B------:R-:W-:Y:S05]  /*95c0*/  BSYNC B6 ;  /* 0x0000000000067941 */ /* 0x000fea0003800000 */
.L_x_26457:
        /* <DEDUP_REMOVED lines=47> */
.L_x_26460:
[----:B------:R-:W-:Y:S05]  /*98c0*/  BSYNC B6 ;  /* 0x0000000000067941 */ /* 0x000fea0003800000 */
.L_x_26459:
        /* <DEDUP_REMOVED lines=47> */
.L_x_26462:
[----:B------:R-:W-:Y:S05]  /*9bc0*/  BSYNC B6 ;  /* 0x0000000000067941 */ /* 0x000fea0003800000 */
.L_x_26461:
        /* <DEDUP_REMOVED lines=10> */
.L_x_26446:
[----:B------:R-:W2:Y:S01]  /*9c70*/  LDG.E.128 R4, [R18.64] ;  /* 0x0000002412047981 */ /* 0x000ea2000c1e1d00 */
[----:B------:R-:W-:-:S04]  /*9c80*/  IADD3 R16, P0, P1, R16, c[0x0][0x3c8], R22 ;  /* 0x0000f20010107a10 */ /* 0x000fc8000791e016 */
[----:B------:R-:W-:-:S05]  /*9c90*/  IADD3.X R17, R17, c[0x0][0x3cc], RZ, P0, P1 ;  /* 0x0000f30011117a10 */ /* 0x000fca00007e24ff */
[----:B--2---:R-:W-:Y:S01]  /*9ca0*/  STG.E.128 [R16.64], R4 ;  /* 0x0000000410007986 */ /* 0x004fe2000c101d24 */
[----:B------:R-:W-:Y:S05]  /*9cb0*/  EXIT ;  /* 0x000000000000794d */ /* 0x000fea0003800000 */
.L_x_26463:
        /* <DEDUP_REMOVED lines=12> */
.L_x_27604:


//--------------------- .text._ZN2at6native24index_elementwise_kernelILi128ELi4EZNS0_16gpu_index_kernelIZNS0_21index_put_kernel_implINS0_10OpaqueTypeILi2EEEEEvRNS_14TensorIteratorEN3c108ArrayRefIlEESA_EUlPcPKclE_EEvRNS_18TensorIteratorBaseESA_SA_RKT_bEUliE_EEvlT1_ --------------------------
	.section	.text._ZN2at6native24index_elementwise_kernelILi128ELi4EZNS0_16gpu_index_kernelIZNS0_21index_put_kernel_implINS0_10OpaqueTypeILi2EEEEEvRNS_14TensorIteratorEN3c108ArrayRefIlEESA_EUlPcPKclE_EEvRNS_18TensorIteratorBaseESA_SA_RKT_bEUliE_EEvlT1_,"ax",@progbits
	.sectioninfo	@"SHI_REGISTERS=36"
	.align	128
        .global         _ZN2at6native24index_elementwise_kernelILi128ELi4EZNS0_16gpu_index_kernelIZNS0_21index_put_kernel_implINS0_10OpaqueTypeILi2EEEEEvRNS_14TensorIteratorEN3c108ArrayRefIlEESA_EUlPcPKclE_EEvRNS_18TensorIteratorBaseESA_SA_RKT_bEUliE_EEvlT1_
        .type           _ZN2at6native24index_elementwise_kernelILi128ELi4EZNS0_16gpu_index_kernelIZNS0_21index_put_kernel_implINS0_10OpaqueTypeILi2EEEEEvRNS_14TensorIteratorEN3c108ArrayRefIlEESA_EUlPcPKclE_EEvRNS_18TensorIteratorBaseESA_SA_RKT_bEUliE_EEvlT1_,@function
        .size           _ZN2at6native24index_elementwise_kernelILi128ELi4EZNS0_16gpu_index_kernelIZNS0_21index_put_kernel_implINS0_10OpaqueTypeILi2EEEEEvRNS_14TensorIteratorEN3c108ArrayRefIlEESA_EUlPcPKclE_EEvRNS_18TensorIteratorBaseESA_SA_RKT_bEUliE_EEvlT1_,(.L_x_27605 - _ZN2at6native24index_elementwise_kernelILi128ELi4EZNS0_16gpu_index_kernelIZNS0_21index_put_kernel_implINS0_10OpaqueTypeILi2EEEEEvRNS_14TensorIteratorEN3c108ArrayRefIlEESA_EUlPcPKclE_EEvRNS_18TensorIteratorBaseESA_SA_RKT_bEUliE_EEvlT1_)
        .other          _ZN2at6native24index_elementwise_kernelILi128ELi4EZNS0_16gpu_index_kernelIZNS0_21index_put_kernel_implINS0_10OpaqueTypeILi2EEEEEvRNS_14TensorIteratorEN3c108ArrayRefIlEESA_EUlPcPKclE_EEvRNS_18TensorIteratorBaseESA_SA_RKT_bEUliE_EEvlT1_,@"STO_CUDA_ENTRY STV_DEFAULT"
_ZN2at6native24index_elementwise_kernelILi128ELi4EZNS0_16gpu_index_kernelIZNS0_21index_put_kernel_implINS0_10OpaqueTypeILi2EEEEEvRNS_14TensorIteratorEN3c108ArrayRefIlEESA_EUlPcPKclE_EEvRNS_18TensorIteratorBaseESA_SA_RKT_bEUliE_EEvlT1_:
.text._ZN2at6native24index_elementwise_kernelILi128ELi4EZNS0_16gpu_index_kernelIZNS0_21index_put_kernel_implINS0_10OpaqueTypeILi2EEEEEvRNS_14TensorIteratorEN3c108ArrayRefIlEESA_EUlPcPKclE_EEvRNS_18TensorIteratorBaseESA_SA_RKT_bEUliE_EEvlT1_:
        /* <DEDUP_REMOVED lines=264> */
.L_x_26466:
        /* <DEDUP_REMOVED lines=25> */
.L_x_26477:
        /* <DEDUP_REMOVED lines=34> */
.L_x_26470:
[----:B------:R-:W-:Y:S05]  /*1430*/  BSYNC B6 ;  /* 0x0000000000067941 */ /* 0x000fea0003800000 */
.L_x_26469:
        /* <DEDUP_REMOVED lines=44> */
.L_x_26472:
[----:B------:R-:W-:Y:S05]  /*1700*/  BSYNC B6 ;  /* 0x0000000000067941 */ /* 0x000fea0003800000 */
.L_x_26471:
        /* <DEDUP_REMOVED lines=45> */
.L_x_26474:
[----:B------:R-:W-:Y:S05]  /*19e0*/  BSYNC B6 ;  /* 0x0000000000067941 */ /* 0x000fea0003800000 */
.L_x_26473:
        /* <DEDUP_REMOVED lines=45> */
.L_x_26476:
[----:B------:R-:W-:Y:S05]  /*1cc0*/  BSYNC B6 ;  /* 0x0000000000067941 */ /* 0x000fea0003800000 */
.L_x_26475:
        /* <DEDUP_REMOVED lines=19> */
.L_x_26468:
        /* <DEDUP_REMOVED lines=41> */
.L_x_26479:
[----:B------:R-:W-:Y:S05]  /*2090*/  BSYNC B6 ;  /* 0x0000000000067941 */ /* 0x000fea0003800000 */
.L_x_26478:
        /* <DEDUP_REMOVED lines=47> */
.L_x_26481:
[----:B------:R-:W-:Y:S05]  /*2390*/  BSYNC B6 ;  /* 0x0000000000067941 */ /* 0x000fea0003800000 */
.L_x_26480:
        /* <DEDUP_REMOVED lines=46> */
.L_x_26483:
[----:B------:R-:W-:Y:S05]  /*2680*/  BSYNC B6 ;  /* 0x0000000000067941 */ /* 0x000fea0003800000 */
.L_x_26482:
        /* <DEDUP_REMOVED lines=10> */
.L_x_26467:
[----:B------:R-:W2:Y:S01]  /*2730*/  LDG.E.U16 R18, [R18.64] ;  /* 0x0000002412127981 */ /* 0x000ea2000c1e1500 */
[----:B------:R-:W-:Y:S01]  /*2740*/  IADD3 R16, P0, P1, R16, c[0x0][0x3c8], R22 ;  /* 0x0000f20010107a10 */ /* 0x000fe2000791e016 */
[----:B------:R-:W-:-:S03]  /*2750*/  IMAD R24, R25, 0x200, R24 ;  /* 0x0000020019187824 */ /* 0x000fc600078e0218 */
[----:B------:R-:W-:Y:S02]  /*2760*/  IADD3.X R17, R17, c[0x0][0x3cc], RZ, P0, P1 ;  /* 0x0000f30011117a10 */ /* 0x000fe400007e24ff */
[----:B------:R-:W-:-:S05]  /*2770*/  IADD3 R29, R24, 0x80, RZ ;  /* 0x00000080181d7810 */ /* 0x000fca0007ffe0ff */
[----:B------:R-:W-:Y:S01]  /*2780*/  IMAD.MOV.U32 R2, RZ, RZ, R29 ;  /* 0x000000ffff027224 */ /* 0x000fe200078e001d */
[----:B--2---:R-:W-:-:S05]  /*2790*/  PRMT R3, R18, 0x7710, RZ ;  /* 0x0000771012037816 */ /* 0x004fca00000000ff */
[----:B------:R0:W-:Y:S02]  /*27a0*/  STG.E.U16 [R16.64], R3 ;  /* 0x0000000310007986 */ /* 0x0001e4000c101524 */
[----:B0-----:R-:W-:-:S06]  /*27b0*/  HFMA2.MMA R3, -RZ, RZ, 0, 0 ;  /* 0x00000000ff037435 */ /* 0x001fcc00000001ff */
.L_x_26465:
[----:B------:R-:W-:Y:S05]  /*27c0*/  BSYNC B8 ;  /* 0x0000000000087941 */ /* 0x000fea0003800000 */
.L_x_26464:
        /* <DEDUP_REMOVED lines=259> */
.L_x_26486:
        /* <DEDUP_REMOVED lines=22> */
.L_x_26497:
        /* <DEDUP_REMOVED lines=34> */
.L_x_26490:
[----:B------:R-:W-:Y:S05]  /*3b80*/  BSYNC B6 ;  /* 0x0000000000067941 */ /* 0x000fea0003800000 */
.L_x_26489:
        /* <DEDUP_REMOVED lines=44> */
.L_x_26492:
[----:B------:R-:W-:Y:S05]  /*3e50*/  BSYNC B6 ;  /* 0x0000000000067941 */ /* 0x000fea0003800000 */
.L_x_26491:
        /* <DEDUP_REMOVED lines=45> */
.L_x_26494:
[----:B------:R-:W-:Y:S05]  /*4130*/  BSYNC B6 ;  /* 0x0000000000067941 */ /* 0x000fea0003800000 */
.L_x_26493:
        /* <DEDUP_REMOVED lines=45> */
.L_x_26496:
[----:B------:R-:W-:Y:S05]  /*4410*/  BSYNC B6 ;  /* 0x0000000000067941 */ /* 0x000fea0003800000 */
.L_x_26495:
        /* <DEDUP_REMOVED lines=19> */
.L_x_26488:
        /* <DEDUP_REMOVED lines=39> */
.L_x_26499:
[----:B------:R-:W-:Y:S05]  /*47c0*/  BSYNC B6 ;  /* 0x0000000000067941 */ /* 0x000fea0003800000 */
.L_x_26498:
        /* <DEDUP_REMOVED lines=47> */
.L_x_26501:
[----:B------:R-:W-:Y:S05]  /*4ac0*/  BSYNC B6 ;  /* 0x0000000000067941 */ /* 0x000fea0003800000 */
.L_x_26500:
        /* <DEDUP_REMOVED lines=47> */
.L_x_26503:
[----:B------:R-:W-:Y:S05]  /*4dc0*/  BSYNC B6 ;  /* 0x0000000000067941 */ /* 0x000fea0003800000 */
.L_x_26502:
        /* <DEDUP_REMOVED lines=10> */
.L_x_26487:
[----:B------:R-:W2:Y:S01]  /*4e70*/  LDG.E.U16 R18, [R18.64] ;  /* 0x0000002412127981 */ /* 0x000ea2000c1e1500 */
[----:B------:R-:W-:Y:S02]  /*4e80*/  IADD3 R16, P0, P1, R16, c[0x0][0x3c8], R27 ;  /* 0x0000f20010107a10 */ /* 0x000fe4000791e01b */
[----:B------:R-:W-:Y:S02]  /*4e90*/  IADD3 R29, R29, 0x80, RZ ;  /* 0x000000801d1d7810 */ /* 0x000fe40007ffe0ff */
[----:B------:R-:W-:-:S03]  /*4ea0*/  IADD3.X R17, R17, c[0x0][0x3cc], RZ, P0, P1 ;  /* 0x0000f30011117a10 */ /* 0x000fc600007e24ff */
[----:B------:R-:W-:Y:S01]  /*4eb0*/  IMAD.MOV.U32 R2, RZ, RZ, R29 ;  /* 0x000000ffff027224 */ /* 0x000fe200078e001d */
[----:B--2---:R-:W-:-:S05]  /*4ec0*/  PRMT R3, R18, 0x7710, RZ ;  /* 0x0000771012037816 */ /* 0x004fca00000000ff */
[----:B------:R0:W-:Y:S02]  /*4ed0*/  STG.E.U16 [R16.64], R3 ;  /* 0x0000000310007986 */ /* 0x0001e4000c101524 */
[----:B0-----:R-:W-:-:S06]  /*4ee0*/  HFMA2.MMA R3, -RZ, RZ, 0, 0 ;  /* 0x00000000ff037435 */ /* 0x001fcc00000001ff */
.L_x_26485:
[----:B------:R-:W-:Y:S05]  /*4ef0*/  BSYNC B8 ;  /* 0x0000000000087941 */ /* 0x000fea0003800000 */
.L_x_26484:
        /* <DEDUP_REMOVED lines=259> */
.L_x_26506:
        /* <DEDUP_REMOVED lines=22> */
.L_x_26517:
        /* <DEDUP_REMOVED lines=34> */
.L_x_26510:
[----:B------:R-:W-:Y:S05]  /*62b0*/  BSYNC B6 ;  /* 0x0000000000067941 */ /* 0x000fea0003800000 */
.L_x_26509:
        /* <DEDUP_REMOVED lines=44> */
.L_x_26512:
[----:B------:R-:W-:Y:S05]  /*6580*/  BSYNC B6 ;  /* 0x0000000000067941 */ /* 0x000fea0003800000 */
.L_x_26511:
        /* <DEDUP_REMOVED lines=45> */
.L_x_26514:
[----:B------:R-:W-:Y:S05]  /*6860*/  BSYNC B6 ;  /* 0x0000000000067941 */ /* 0x000fea0003800000 */
.L_x_26513:
        /* <DEDUP_REMOVED lines=45> */
.L_x_26516:
[----:B------:R-:W-:Y:S05]  /*6b40*/  BSYNC B6 ;  /* 0x0000000000067941 */ /* 0x000fea0003800000 */
.L_x_26515:
        /* <DEDUP_REMOVED lines=19> */
.L_x_26508:
        /* <DEDUP_REMOVED lines=39> */
.L_x_26519:
[----:B------:R-:W-:Y:S05]  /*6ef0*/  BSYNC B6 ;  /* 0x0000000000067941 */ /* 0x000fea0003800000 */
.L_x_26518:
        /* <DEDUP_REMOVED lines=47> */
.L_x_26521:
[----:B------:R-:W-:Y:S05]  /*71f0*/  BSYNC B6 ;  /* 0x0000000000067941 */ /* 0x000fea0003800000 */
.L_x_26520:
        /* <DEDUP_REMOVED lines=47> */
.L_x_26523:
[----:B------:R-:W-:Y:S05]  /*74f0*/  BSYNC B6 ;  /* 0x0000000000067941 */ /* 0x000fea0003800000 */
.L_x_26522:
        /* <DEDUP_REMOVED lines=10> */
.L_x_26507:
[----:B------:R-:W2:Y:S01]  /*75a0*/  LDG.E.U16 R18, [R18.64] ;  /* 0x0000002412127981 */ /* 0x000ea2000c1e1500 */
[----:B------:R-:W-:Y:S02]  /*75b0*/  IADD3 R16, P0, P1, R16, c[0x0][0x3c8], R27 ;  /* 0x0000f20010107a10 */ /* 0x000fe4000791e01b */
[----:B------:R-:W-:Y:S02]  /*75c0*/  IADD3 R29, R29, 0x80, RZ ;  /* 0x000000801d1d7810 */ /* 0x000fe40007ffe0ff */
[----:B------:R-:W-:Y:S02]  /*75d0*/  IADD3.X R17, R17, c[0x0][0x3cc], RZ, P0, P1 ;  /* 0x0000f30011117a10 */ /* 0x000fe400007e24ff */
[----:B------:R-:W-:Y:S02]  /*75e0*/  MOV R2, R29 ;  /* 0x0000001d00027202 */ /* 0x000fe40000000f00 */
[----:B--2---:R-:W-:-:S05]  /*75f0*/  PRMT R3, R18, 0x7710, RZ ;  /* 0x0000771012037816 */ /* 0x004fca00000000ff */
[----:B------:R0:W-:Y:S02]  /*7600*/  STG.E.U16 [R16.64], R3 ;  /* 0x0000000310007986 */ /* 0x0001e4000c101524 */
[----:B0-----:R-:W-:Y:S02]  /*7610*/  IMAD.MOV.U32 R3, RZ, RZ, RZ ;  /* 0x000000ffff037224 */ /* 0x001fe400078e00ff */
.L_x_26505:
[----:B------:R-:W-:Y:S05]  /*7620*/  BSYNC B8 ;  /* 0x0000000000087941 */ /* 0x000fea0003800000 */
.L_x_26504:
        /* <DEDUP_REMOVED lines=257> */
.L_x_26524:
        /* <DEDUP_REMOVED lines=22> */
.L_x_26535:
        /* <DEDUP_REMOVED lines=33> */
.L_x_26528:
[----:B------:R-:W-:Y:S05]  /*89b0*/  BSYNC B6 ;  /* 0x0000000000067941 */ /* 0x000fea0003800000 */
.L_x_26527:
        /* <DEDUP_REMOVED lines=44> */
.L_x_26530:
[----:B------:R-:W-:Y:S05]  /*8c80*/  BSYNC B6 ;  /* 0x0000000000067941 */ /* 0x000fea0003800000 */
.L_x_26529:
        /* <DEDUP_REMOVED lines=45> */
.L_x_26532:
[----:B------:R-:W-:Y:S05]  /*8f60*/  BSYNC B6 ;  /* 0x0000000000067941 */ /* 0x000fea0003800000 */
.L_x_26531:
        /* <DEDUP_REMOVED lines=45> */
.L_x_26534:
[----:B------:R-:W-:Y:S05]  /*9240*/  BSYNC B6 ;  /* 0x0000000000067941 */ /* 0x000fea0003800000 */
.L_x_26533:
        /* <DEDUP_REMOVED lines=19> */
.L_x_26526:
        /* <DEDUP_REMOVED lines=39> */
.L_x_26537:
[----:B------:R-:W-:Y:S05]  /*95f0*/  BSYNC B6 ;  /* 0x0000000000067941 */ /* 0x000fea0003800000 */
.L_x_26536:
        /* <DEDUP_REMOVED lines=47> */
.L_x_26539:
[----:B------:R-:W-:Y:S05]  /*98f0*/  BSYNC B6 ;  /* 0x0000000000067941 */ /* 0x000fea0003800000 */
.L_x_26538:
        /* <DEDUP_REMOVED lines=47> */
.L_x_26541:
[----:B------:R-:W-:Y:S05]  /*9bf0*/  BSYNC B6 ;  /* 0x0000000000067941 */ /* 0x000fea0003800000 */
.L_x_26540:
        /* <DEDUP_REMOVED lines=10> */
.L_x_26525:
[----:B------:R-:W2:Y:S01]  /*9ca0*/  LDG.E.U16 R18, [R18.64] ;  /* 0x0000002412127981 */ /* 0x000ea2000c1e1500 */
[----:B------:R-:W-:-:S04]  /*9cb0*/  IADD3 R16, P0, P1, R16, c[0x0][0x3c8], R22 ;  /* 0x0000f20010107a10 */ /* 0x000fc8000791e016 */
[----:B------:R-:W-:Y:S02]  /*9cc0*/  IADD3.X R17, R17, c[0x0][0x3cc], RZ, P0, P1 ;  /* 0x0000f30011117a10 */ /* 0x000fe400007e24ff */
[----:B--2---:R-:W-:-:S05]  /*9cd0*/  PRMT R3, R18, 0x7710, RZ ;  /* 0x0000771012037816 */ /* 0x004fca00000000ff */
[----:B------:R-:W-:Y:S01]  /*9ce0*/  STG.E.U16 [R16.64], R3 ;  /* 0x0000000310007986 */ /* 0x000fe2000c101524 */
[----:B------:R-:W-:Y:S05]  /*9cf0*/  EXIT ;  /* 0x000000000000794d */ /* 0x000fea0003800000 */
.L_x_26542:
        /* <DEDUP_REMOVED lines=16> */
.L_x_27605:


//--------------------- .text._ZN2at6native24index_elementwise_kernelILi128ELi4EZNS0_16gpu_index_kernelIZNS0_21index_put_kernel_implINS0_10OpaqueTypeILi8EEEEEvRNS_14TensorIteratorEN3c108ArrayRefIlEESA_EUlPcPKclE_EEvRNS_18TensorIteratorBaseESA_SA_RKT_bEUliE_EEvlT1_ --------------------------
	.section	.text._ZN2at6native24index_elementwise_kernelILi128ELi4EZNS0_16gpu_index_kernelIZNS0_21index_put_kernel_implINS0_10OpaqueTypeILi8EEEEEvRNS_14TensorIteratorEN3c108ArrayRefIlEESA_EUlPcPKclE_EEvRNS_18TensorIteratorBaseESA_SA_RKT_bEUliE_EEvlT1_,"ax",@progbits
	.sectioninfo	@"SHI_REGISTERS=36"
	.align	128
        .global         _ZN2at6native24index_elementwise_kernelILi128ELi4EZNS0_16gpu_index_kernelIZNS0_21index_put_kernel_implINS0_10OpaqueTypeILi8EEEEEvRNS_14TensorIteratorEN3c108ArrayRefIlEESA_EUlPcPKclE_EEvRNS_18TensorIteratorBaseESA_SA_RKT_bEUliE_EEvlT1_
        .type           _ZN2at6native24index_elementwise_kernelILi128ELi4EZNS0_16gpu_index_kernelIZNS0_21index_put_kernel_implINS0_10OpaqueTypeILi8EEEEEvRNS_14TensorIteratorEN3c108ArrayRefIlEESA_EUlPcPKclE_EEvRNS_18TensorIteratorBaseESA_SA_RKT_bEUliE_EEvlT1_,@function
        .size           _ZN2at6native24index_elementwise_kernelILi128ELi4EZNS0_16gpu_index_kernelIZNS0_21index_put_kernel_implINS0_10OpaqueTypeILi8EEEEEvRNS_14TensorIteratorEN3c108ArrayRefIlEESA_EUlPcPKclE_EEvRNS_18TensorIteratorBaseESA_SA_RKT_bEUliE_EEvlT1_,(.L_x_27606 - _ZN2at6native24index_elementwise_kernelILi128ELi4EZNS0_16gpu_index_kernelIZNS0_21index_put_kernel_implINS0_10OpaqueTypeILi8EEEEEvRNS_14TensorIteratorEN3c108ArrayRefIlEESA_EUlPcPKclE_EEvRNS_18TensorIteratorBaseESA_SA_RKT_bEUliE_EEvlT1_)
        .other          _ZN2at6native24index_elementwise_kernelILi128ELi4EZNS0_16gpu_index_kernelIZNS0_21index_put_kernel_implINS0_10OpaqueTypeILi8EEEEEvRNS_14TensorIteratorEN3c108ArrayRefIlEESA_EUlPcPKclE_EEvRNS_18TensorIteratorBaseESA_SA_RKT_bEUliE_EEvlT1_,@"STO_CUDA_ENTRY STV_DEFAULT"
_ZN2at6native24index_elementwise_kernelILi128ELi4EZNS0_16gpu_index_kernelIZNS0_21index_put_kernel_implINS0_10OpaqueTypeILi8EEEEEvRNS_14TensorIteratorEN3c108ArrayRefIlEESA_EUlPcPKclE_EEvRNS_18TensorIteratorBaseESA_SA_RKT_bEUliE_EEvlT1_:
.text._ZN2at6native24index_elementwise_kernelILi128ELi4EZNS0_16gpu_index_kernelIZNS0_21index_put_kernel_implINS0_10OpaqueTypeILi8EEEEEvRNS_14TensorIteratorEN3c108ArrayRefIlEESA_EUlPcPKclE_EEvRNS_18TensorIteratorBaseESA_SA_RKT_bEUliE_EEvlT1_:
        /* <DEDUP_REMOVED lines=264> */
.L_x_26545:
        /* <DEDUP_REMOVED lines=25> */
.L_x_26556:
        /* <DEDUP_REMOVED lines=34> */
.L_x_26549:
[----:B------:R-:W-:Y:S05]  /*1430*/  BSYNC B6 ;  /* 0x0000000000067941 */ /* 0x000fea0003800000 */
.L_x_26548:
        /* <DEDUP_REMOVED lines=44> */
.L_x_26551:
[----:B------:R-:W-:Y:S05]  /*1700*/  BSYNC B6 ;  /* 0x0000000000067941 */ /* 0x000fea0003800000 */
.L_x_26550:
        /* <DEDUP_REMOVED lines=45> */
.L_x_26553:
[----:B------:R-:W-:Y:S05]  /*19e0*/  BSYNC B6 ;  /* 0x0000000000067941 */ /* 0x000fea0003800000 */
.L_x_26552:
        /* <DEDUP_REMOVED lines=45> */
.L_x_26555:
[----:B------:R-:W-:Y:S05]  /*1cc0*/  BSYNC B6 ;  /* 0x0000000000067941 */ /* 0x000fea0003800000 */
.L_x_26554:
        /* <DEDUP_REMOVED lines=19> */
.L_x_26547:
        /* <DEDUP_REMOVED lines=41> */
.L_x_26558:
[----:B------:R-:W-:Y:S05]  /*2090*/  BSYNC B6 ;  /* 0x0000000000067941 */ /* 0x000fea0003800000 */
.L_x_26557:
        /* <DEDUP_REMOVED lines=47> */
.L_x_26560:
[----:B------:R-:W-:Y:S05]  /*2390*/  BSYNC B6 ;  /* 0x0000000000067941 */ /* 0x000fea0003800000 */
.L_x_26559:
        /* <DEDUP_REMOVED lines=46> */
.L_x_26562:
[----:B------:R-:W-:Y:S05]  /*2680*/  BSYNC B6 ;  /* 0x0000000000067941 */ /* 0x000fea0003800000 */
.L_x_26561:
        /* <DEDUP_REMOVED lines=10> */
.L_x_26546:
[----:B------:R-:W2:Y:S01]  /*2730*/  LDG.E.64 R18, [R18.64] ;  /* 0x0000002412127981 */ /* 0x000ea2000c1e1b00 */
[----:B------:R-:W-:Y:S02]  /*2740*/  IADD3 R16, P0, P1, R16, c[0x0][0x3c8], R22 ;  /* 0x0000f20010107a10 */ /* 0x000fe4000791e016 */
[----:B------:R-:W-:Y:S02]  /*2750*/  LEA R24, R25, R24, 0x9 ;  /* 0x0000001819187211 */ /* 0x000fe400078e48ff */
[----:B------:R-:W-:Y:S02]  /*2760*/  IADD3.X R17, R17, c[0x0][0x3cc], RZ, P0, P1 ;  /* 0x0000f30011117a10 */ /* 0x000fe400007e24ff */
[----:B------:R-:W-:Y:S01]  /*2770*/  IADD3 R29, R24, 0x80, RZ ;  /* 0x00000080181d7810 */ /* 0x000fe20007ffe0ff */
[----:B--2---:R-:W-:Y:S02]  /*2780*/  IMAD.MOV.U32 R3, RZ, RZ, R19 ;  /* 0x000000ffff037224 */ /* 0x004fe400078e0013 */
[----:B------:R-:W-:-:S05]  /*2790*/  IMAD.MOV.U32 R2, RZ, RZ, R18 ;  /* 0x000000ffff027224 */ /* 0x000fca00078e0012 */
[----:B------:R0:W-:Y:S02]  /*27a0*/  STG.E.64 [R16.64], R2 ;  /* 0x0000000210007986 */ /* 0x0001e4000c101b24 */
[----:B0-----:R-:W-:Y:S02]  /*27b0*/  IMAD.MOV.U32 R2, RZ, RZ, R29 ;  /* 0x000000ffff027224 */ /* 0x001fe400078e001d */
[----:B------:R-:W-:Y:S02]  /*27c0*/  IMAD.MOV.U32 R3, RZ, RZ, RZ ;  /* 0x000000ffff037224 */ /* 0x000fe400078e00ff */
.L_x_26544:
[----:B------:R-:W-:Y:S05]  /*27d0*/  BSYNC B8 ;  /* 0x0000000000087941 */ /* 0x000fea0003800000 */
.L_x_26543:
[----:B------:R-:W-:Y:S01]  /*27e0*/  ISETP.GE.U32.AND P0, PT, R2, c[0x0][0x160], PT ;  /* 0x0000580002007a0c */ /* 0x000fe20003f06070 */
[----:B------:R-:W-:Y:S03]  /*27f0*/  BSSY B8, `(.L_x_26563) ;  /* 0x0000272000087945 */ /* 0x000fe60003800000 */
[----:B------:R-:W-:-:S13]  /*2800*/  ISETP.GE.AND.EX P0, PT, R3, c[0x0][0x164], PT, P0 ;  /* 0x0000590003007a0c */ /* 0x000fda0003f06300 */
[----:B------:R-:W-:Y:S05]  /*2810*/  @P0 BRA `(.L_x_26564) ;  /* 0x000026f000000947 */ /* 0x000fea0003800000 */
[----:B------:R-:W-:Y:S01]  /*2820*/  ISETP.NE.AND P0, PT, RZ, c[0x0][0x168], PT ;  /* 0x00005a00ff007a0c */ /* 0x000fe20003f05270 */
[----:B------:R-:W-:Y:S01]  /*2830*/  HFMA2.MMA R28, -RZ, RZ, 0, 0 ;  /* 0x00000000ff1c7435 */ /* 0x000fe200000001ff */
[----:B------:R-:W-:Y:S02]  /*2840*/  IMAD.MOV.U32 R18, RZ, RZ, RZ ;  /* 0x000000ffff127224 */ /* 0x000fe400078e00ff */
[----:B------:R-:W-:-:S09]  /*2850*/  IMAD.MOV.U32 R27, RZ, RZ, RZ ;  /* 0x000000ffff1b7224 */ /* 0x000fd200078e00ff */
        /* <DEDUP_REMOVED lines=251> */
.L_x_26565:
        /* <DEDUP_REMOVED lines=10> */
[C---:B------:R-:W-:Y:S02]  /*38b0*/  IADD3 R2, P1, R25.reuse, -0x1, RZ ;  /* 0xffffffff19027810 */ /* 0x040fe40007f3e0ff */
[----:B------:R-:W-:Y:S02]  /*38c0*/  LOP3.LUT R25, R25, 0x3, RZ, 0xc0, !PT ;  /* 0x0000000319197812 */ /* 0x000fe400078ec0ff */
[----:B------:R-:W-:Y:S02]  /*38d0*/  ISETP.GE.U32.AND P0, PT, R2, 0x3, PT ;  /* 0x000000030200780c */ /* 0x000fe40003f06070 */
[----:B------:R-:W-:-:S04]  /*38e0*/  IADD3.X R0, R0, -0x1, RZ, P1, !PT ;  /* 0xffffffff00007810 */ /* 0x000fc80000ffe4ff */
[----:B------:R-:W-:-:S13]  /*38f0*/  ISETP.GE.U32.AND.EX P0, PT, R0, RZ, PT, P0 ;  /* 0x000000ff0000720c */ /* 0x000fda0003f06100 */
[----:B------:R-:W-:Y:S05]  /*3900*/  @!P0 BRA `(.L_x_26567) ;  /* 0x00000c5000008947 */ /* 0x000fea0003800000 */
[----:B------:R-:W-:Y:S01]  /*3910*/  IADD3 R24, P0, R25, -c[0x0][0x3d8], RZ ;  /* 0x8000f60019187a10 */ /* 0x000fe20007f1e0ff */
[----:B------:R-:W-:Y:S01]  /*3920*/  HFMA2.MMA R23, -RZ, RZ, 0, 4.76837158203125e-07 ;  /* 0x00000008ff177435 */ /* 0x000fe200000001ff */
[----:B------:R-:W-:Y:S01]  /*3930*/  BSSY B7, `(.L_x_26567) ;  /* 0x00000c2000077945 */ /* 0x000fe20003800000 */
[----:B------:R-:W-:Y:S01]  /*3940*/  CS2R R16, SRZ ;  /* 0x0000000000107805 */ /* 0x000fe2000001ff00 */
[----:B------:R-:W-:Y:S02]  /*3950*/  IMAD.MOV.U32 R26, RZ, RZ, RZ ;  /* 0x000000ffff1a7224 */ /* 0x000fe400078e00ff */
[----:B------:R-:W-:Y:S02]  /*3960*/  IMAD.X R22, RZ, RZ, ~c[0x0][0x3dc], P0 ;  /* 0x8000f700ff167624 */ /* 0x000fe400000e06ff */
.L_x_26576:
        /* <DEDUP_REMOVED lines=34> */
.L_x_26569:
[----:B------:R-:W-:Y:S05]  /*3b90*/  BSYNC B6 ;  /* 0x0000000000067941 */ /* 0x000fea0003800000 */
.L_x_26568:
        /* <DEDUP_REMOVED lines=44> */
.L_x_26571:
[----:B------:R-:W-:Y:S05]  /*3e60*/  BSYNC B6 ;  /* 0x0000000000067941 */ /* 0x000fea0003800000 */
.L_x_26570:
        /* <DEDUP_REMOVED lines=45> */
.L_x_26573:
[----:B------:R-:W-:Y:S05]  /*4140*/  BSYNC B6 ;  /* 0x0000000000067941 */ /* 0x000fea0003800000 */
.L_x_26572:
        /* <DEDUP_REMOVED lines=45> */
.L_x_26575:
[----:B------:R-:W-:Y:S05]  /*4420*/  BSYNC B6 ;  /* 0x0000000000067941 */ /* 0x000fea0003800000 */
.L_x_26574:
        /* <DEDUP_REMOVED lines=19> */
.L_x_26567:
        /* <DEDUP_REMOVED lines=39> */
.L_x_26578:
[----:B------:R-:W-:Y:S05]  /*47d0*/  BSYNC B6 ;  /* 0x0000000000067941 */ /* 0x000fea0003800000 */
.L_x_26577:
        /* <DEDUP_REMOVED lines=47> */
.L_x_26580:
[----:B------:R-:W-:Y:S05]  /*4ad0*/  BSYNC B6 ;  /* 0x0000000000067941 */ /* 0x000fea0003800000 */
.L_x_26579:
        /* <DEDUP_REMOVED lines=47> */
.L_x_26582:
[----:B------:R-:W-:Y:S05]  /*4dd0*/  BSYNC B6 ;  /* 0x0000000000067941 */ /* 0x000fea0003800000 */
.L_x_26581:
        /* <DEDUP_REMOVED lines=10> */
.L_x_26566:
[----:B------:R-:W2:Y:S01]  /*4e80*/  LDG.E.64 R18, [R18.64] ;  /* 0x0000002412127981 */ /* 0x000ea2000c1e1b00 */
[----:B------:R-:W-:Y:S02]  /*4e90*/  IADD3 R16, P0, P1, R16, c[0x0][0x3c8], R27 ;  /* 0x0000f20010107a10 */ /* 0x000fe4000791e01b */
[----:B------:R-:W-:Y:S02]  /*4ea0*/  IADD3 R29, R29, 0x80, RZ ;  /* 0x000000801d1d7810 */ /* 0x000fe40007ffe0ff */
[----:B------:R-:W-:Y:S01]  /*4eb0*/  IADD3.X R17, R17, c[0x0][0x3cc], RZ, P0, P1 ;  /* 0x0000f30011117a10 */ /* 0x000fe200007e24ff */
[----:B--2---:R-:W-:Y:S02]  /*4ec0*/  IMAD.MOV.U32 R3, RZ, RZ, R19 ;  /* 0x000000ffff037224 */ /* 0x004fe400078e0013 */
[----:B------:R-:W-:-:S05]  /*4ed0*/  IMAD.MOV.U32 R2, RZ, RZ, R18 ;  /* 0x000000ffff027224 */ /* 0x000fca00078e0012 */
[----:B------:R0:W-:Y:S02]  /*4ee0*/  STG.E.64 [R16.64], R2 ;  /* 0x0000000210007986 */ /* 0x0001e4000c101b24 */
[----:B0-----:R-:W-:Y:S01]  /*4ef0*/  MOV R2, R29 ;  /* 0x0000001d00027202 */ /* 0x001fe20000000f00 */
[----:B------:R-:W-:Y:S02]  /*4f00*/  IMAD.MOV.U32 R3, RZ, RZ, RZ ;  /* 0x000000ffff037224 */ /* 0x000fe400078e00ff */
.L_x_26564:
[----:B------:R-:W-:Y:S05]  /*4f10*/  BSYNC B8 ;  /* 0x0000000000087941 */ /* 0x000fea0003800000 */
.L_x_26563:
        /* <DEDUP_REMOVED lines=259> */
.L_x_26585:
[----:B------:R-:W-:Y:S01]  /*5f50*/  ISETP.NE.U32.AND P0, PT, RZ, c[0x0][0x3d8], PT ;  /* 0x0000f600ff007a0c */ /* 0x000fe20003f05070 */
[----:B------:R-:W-:Y:S01]  /*5f60*/  CS2R R16, SRZ ;  /* 0x0000000000107805 */ /* 0x000fe2000001ff00 */
[----:B------:R-:W-:Y:S02]  /*5f70*/  IADD3 R18, P1, R18, c[0x0][0x3d0], RZ ;  /* 0x0000f40012127a10 */ /* 0x000fe40007f3e0ff */
[----:B------:R-:W-:Y:S02]  /*5f80*/  ISETP.NE.AND.EX P0, PT, RZ, c[0x0][0x3dc], PT, P0 ;  /* 0x0000f700ff007a0c */ /* 0x000fe40003f05300 */
[----:B------:R-:W-:-:S11]  /*5f90*/  IADD3.X R19, RZ, c[0x0][0x3d4], RZ, P1, !PT ;  /* 0x0000f500ff137a10 */ /* 0x000fd60000ffe4ff */
[----:B------:R-:W-:Y:S05]  /*5fa0*/  @!P0 BRA `(.L_x_26586) ;  /* 0x0000161000008947 */ /* 0x000fea0003800000 */
[----:B------:R-:W-:Y:S01]  /*5fb0*/  IMAD.MOV.U32 R25, RZ, RZ, c[0x0][0x3d8] ;  /* 0x0000f600ff197624 */ /* 0x000fe200078e00ff */
[----:B------:R-:W-:Y:S01]  /*5fc0*/  CS2R R16, SRZ ;  /* 0x0000000000107805 */ /* 0x000fe2000001ff00 */
[----:B------:R-:W-:Y:S01]  /*5fd0*/  IMAD.MOV.U32 R0, RZ, RZ, c[0x0][0x3dc] ;  /* 0x0000f700ff007624 */ /* 0x000fe200078e00ff */
[----:B------:R-:W-:Y:S02]  /*5fe0*/  MOV R26, RZ ;  /* 0x000000ff001a7202 */ /* 0x000fe40000000f00 */
        /* <DEDUP_REMOVED lines=10> */
[----:B------:R-:W-:Y:S01]  /*6090*/  IADD3.X R22, RZ, ~c[0x0][0x3dc], RZ, P0, !PT ;  /* 0x8000f700ff167a10 */ /* 0x000fe200007fe4ff */
[----:B------:R-:W-:-:S04]  /*60a0*/  IMAD.MOV.U32 R23, RZ, RZ, 0x8 ;  /* 0x00000008ff177424 */ /* 0x000fc800078e00ff */
.L_x_26596:
        /* <DEDUP_REMOVED lines=34> */
.L_x_26589:
[----:B------:R-:W-:Y:S05]  /*62d0*/  BSYNC B6 ;  /* 0x0000000000067941 */ /* 0x000fea0003800000 */
.L_x_26588:
        /* <DEDUP_REMOVED lines=44> */
.L_x_26591:
[----:B------:R-:W-:Y:S05]  /*65a0*/  BSYNC B6 ;  /* 0x0000000000067941 */ /* 0x000fea0003800000 */
.L_x_26590:
        /* <DEDUP_REMOVED lines=45> */
.L_x_26593:
[----:B------:R-:W-:Y:S05]  /*6880*/  BSYNC B6 ;  /* 0x0000000000067941 */ /* 0x000fea0003800000 */
.L_x_26592:
        /* <DEDUP_REMOVED lines=45> */
.L_x_26595:
[----:B------:R-:W-:Y:S05]  /*6b60*/  BSYNC B6 ;  /* 0x0000000000067941 */ /* 0x000fea0003800000 */
.L_x_26594:
        /* <DEDUP_REMOVED lines=19> */
.L_x_26587:
        /* <DEDUP_REMOVED lines=39> */
.L_x_26598:
[----:B------:R-:W-:Y:S05]  /*6f10*/  BSYNC B6 ;  /* 0x0000000000067941 */ /* 0x000fea0003800000 */
.L_x_26597:
        /* <DEDUP_REMOVED lines=47> */
.L_x_26600:
[----:B------:R-:W-:Y:S05]  /*7210*/  BSYNC B6 ;  /* 0x0000000000067941 */ /* 0x000fea0003800000 */
.L_x_26599:
        /* <DEDUP_REMOVED lines=47> */
.L_x_26602:
[----:B------:R-:W-:Y:S05]  /*7510*/  BSYNC B6 ;  /* 0x0000000000067941 */ /* 0x000fea0003800000 */
.L_x_26601:
        /* <DEDUP_REMOVED lines=10> */
.L_x_26586:
[----:B------:R-:W2:Y:S01]  /*75c0*/  LDG.E.64 R18, [R18.64] ;  /* 0x0000002412127981 */ /* 0x000ea2000c1e1b00 */
[----:B------:R-:W-:Y:S02]  /*75d0*/  IADD3 R16, P0, P1, R16, c[0x0][0x3c8], R27 ;  /* 0x0000f20010107a10 */ /* 0x000fe4000791e01b */
[----:B------:R-:W-:Y:S02]  /*75e0*/  IADD3 R29, R29, 0x80, RZ ;  /* 0x000000801d1d7810 */ /* 0x000fe40007ffe0ff */
[----:B------:R-:W-:Y:S02]  /*75f0*/  IADD3.X R17, R17, c[0x0][0x3cc], RZ, P0, P1 ;  /* 0x0000f30011117a10 */ /* 0x000fe400007e24ff */
[----:B--2---:R-:W-:Y:S01]  /*7600*/  MOV R3, R19 ;  /* 0x0000001300037202 */ /* 0x004fe20000000f00 */
[----:B------:R-:W-:-:S05]  /*7610*/  IMAD.MOV.U32 R2, RZ, RZ, R18 ;  /* 0x000000ffff027224 */ /* 0x000fca00078e0012 */
[----:B------:R0:W-:Y:S02]  /*7620*/  STG.E.64 [R16.64], R2 ;  /* 0x0000000210007986 */ /* 0x0001e4000c101b24 */
[----:B0-----:R-:W-:Y:S01]  /*7630*/  MOV R2, R29 ;  /* 0x0000001d00027202 */ /* 0x001fe20000000f00 */
[----:B------:R-:W-:Y:S02]  /*7640*/  IMAD.MOV.U32 R3, RZ, RZ, RZ ;  /* 0x000000ffff037224 */ /* 0x000fe400078e00ff */
.L_x_26584:
[----:B------:R-:W-:Y:S05]  /*7650*/  BSYNC B8 ;  /* 0x0000000000087941 */ /* 0x000fea0003800000 */
.L_x_26583:
        /* <DEDUP_REMOVED lines=257> */
.L_x_26603:
        /* <DEDUP_REMOVED lines=22> */
.L_x_26614:
        /* <DEDUP_REMOVED lines=33> */
.L_x_26607:
[----:B------:R-:W-:Y:S05]  /*89e0*/  BSYNC B6 ;  /* 0x0000000000067941 */ /* 0x000fea0003800000 */
.L_x_26606:
        /* <DEDUP_REMOVED lines=44> */
.L_x_26609:
[----:B------:R-:W-:Y:S05]  /*8cb0*/  BSYNC B6 ;  /* 0x0000000000067941 */ /* 0x000fea0003800000 */
.L_x_26608:
        /* <DEDUP_REMOVED lines=45> */
.L_x_26611:
[----:B------:R-:W-:Y:S05]  /*8f90*/  BSYNC B6 ;  /* 0x0000000000067941 */ /* 0x000fea0003800000 */
.L_x_26610:
        /* <DEDUP_REMOVED lines=45> */
.L_x_26613:
[----:B------:R-:W-:Y:S05]  /*9270*/  BSYNC B6 ;  /* 0x0000000000067941 */ /* 0x000fea0003800000 */
.L_x_26612:
        /* <DEDUP_REMOVED lines=19> */
.L_x_26605:
        /* <DEDUP_REMOVED lines=39> */
.L_x_26616:
[----:B------:R-:W-:Y:S05]  /*9620*/  BSYNC B6 ;  /* 0x0000000000067941 */ /* 0x000fea0003800000 */
.L_x_26615:
        /* <DEDUP_REMOVED lines=47> */
.L_x_26618:
[----:B------:R-:W-:Y:S05]  /*9920*/  BSYNC B6 ;  /* 0x0000000000067941 */ /* 0x000fea0003800000 */
.L_x_26617:
        /* <DEDUP_REMOVED lines=47> */
.L_x_26620:
[----:B------:R-:W-:Y:S05]  /*9c20*/  BSYNC B6 ;  /* 0x0000000000067941 */ /* 0x000fea0003800000 */
.L_x_26619:
        /* <DEDUP_REMOVED lines=10> */
.L_x_26604:
[----:B------:R-:W2:Y:S01]  /*9cd0*/  LDG.E.64 R18, [R18.64] ;  /* 0x0000002412127981 */ /* 0x000ea2000c1e1b00 */
[----:B------:R-:W-:-:S04]  /*9ce0*/  IADD3 R16, P0, P1, R16, c[0x0][0x3c8], R22 ;  /* 0x0000f20010107a10 */ /* 0x000fc8000791e016 */
[----:B------:R-:W-:Y:S01]  /*9cf0*/  IADD3.X R17, R17, c[0x0][0x3cc], RZ, P0, P1 ;  /* 0x0000f30011117a10 */ /* 0x000fe200007e24ff */
[----:B--2---:R-:W-:Y:S01]  /*9d00*/  IMAD.MOV.U32 R3, RZ, RZ, R19 ;  /* 0x000000ffff037224 */ /* 0x004fe200078e0013 */
[----:B------:R-:W-:-:S05]  /*9d10*/  MOV R2, R18 ;  /* 0x0000001200027202 */ /* 0x000fca0000000f00 */
[----:B------:R-:W-:Y:S01]  /*9d20*/  STG.E.64 [R16.64], R2 ;  /* 0x0000000210007986 */ /* 0x000fe2000c101b24 */
[----:B------:R-:W-:Y:S05]  /*9d30*/  EXIT ;  /* 0x000000000000794d */ /* 0x000fea0003800000 */
.L_x_26621:
        /* <DEDUP_REMOVED lines=12> */
.L_x_27606:


//--------------------- .text._ZN2at6native24index_elementwise_kernelILi128ELi4EZNS0_16gpu_index_kernelIZNS0_21index_put_kernel_implINS0_10OpaqueTypeILi4EEEEEvRNS_14TensorIteratorEN3c108ArrayRefIlEESA_EUlPcPKclE_EEvRNS_18TensorIteratorBaseESA_SA_RKT_bEUliE_EEvlT1_ --------------------------
	.section	.text._ZN2at6native24index_elementwise_kernelILi128ELi4EZNS0_16gpu_index_kernelIZNS0_21index_put_kernel_implINS0_10OpaqueTypeILi4EEEEEvRNS_14TensorIteratorEN3c108ArrayRefIlEESA_EUlPcPKclE_EEvRNS_18TensorIteratorBaseESA_SA_RKT_bEUliE_EEvlT1_,"ax",@progbits
	.sectioninfo	@"SHI_REGISTERS=36"
	.align	128
        .global         _ZN2at6native24index_elementwise_kernelILi128ELi4EZNS0_16gpu_index_kernelIZNS0_21index_put_kernel_implINS0_10OpaqueTypeILi4EEEEEvRNS_14TensorIteratorEN3c108ArrayRefIlEESA_EUlPcPKclE_EEvRNS_18TensorIteratorBaseESA_SA_RKT_bEUliE_EEvlT1_
        .type           _ZN2at6native24index_elementwise_kernelILi128ELi4EZNS0_16gpu_index_kernelIZNS0_21index_put_kernel_implINS0_10OpaqueTypeILi4EEEEEvRNS_14TensorIteratorEN3c108ArrayRefIlEESA_EUlPcPKclE_EEvRNS_18TensorIteratorBaseESA_SA_RKT_bEUliE_EEvlT1_,@function
        .size           _ZN2at6native24index_elementwise_kernelILi128ELi4EZNS0_16gpu_index_kernelIZNS0_21index_put_kernel_implINS0_10OpaqueTypeILi4EEEEEvRNS_14TensorIteratorEN3c108ArrayRefIlEESA_EUlPcPKclE_EEvRNS_18TensorIteratorBaseESA_SA_RKT_bEUliE_EEvlT1_,(.L_x_27607 - _ZN2at6native24index_elementwise_kernelILi128ELi4EZNS0_16gpu_index_kernelIZNS0_21index_put_kernel_implINS0_10OpaqueTypeILi4EEEEEvRNS_14TensorIteratorEN3c108ArrayRefIlEESA_EUlPcPKclE_EEvRNS_18TensorIteratorBaseESA_SA_RKT_bEUliE_EEvlT1_)
        .other          _ZN2at6native24index_elementwise_kernelILi128ELi4EZNS0_16gpu_index_kernelIZNS0_21index_put_kernel_implINS0_10OpaqueTypeILi4EEEEEvRNS_14TensorIteratorEN3c108ArrayRefIlEESA_EUlPcPKclE_EEvRNS_18TensorIteratorBaseESA_SA_RKT_bEUliE_EEvlT1_,@"STO_CUDA_ENTRY STV_DEFAULT"
_ZN2at6native24index_elementwise_kernelILi128ELi4EZNS0_16gpu_index_kernelIZNS0_21index_put_kernel_implINS0_10OpaqueTypeILi4EEEEEvRNS_14TensorIteratorEN3c108ArrayRefIlEESA_EUlPcPKclE_EEvRNS_18TensorIteratorBaseESA_SA_RKT_bEUliE_EEvlT1_:
.text._ZN2at6native24index_elementwise_kernelILi128ELi4EZNS0_16gpu_index_kernelIZNS0_21index_put_kernel_implINS0_10OpaqueTypeILi4EEEEEvRNS_14TensorIteratorEN3c108ArrayRefIlEESA_EUlPcPKclE_EEvRNS_18TensorIteratorBaseESA_SA_RKT_bEUliE_EEvlT1_:
        /* <DEDUP_REMOVED lines=264> */
.L_x_26624:
        /* <DEDUP_REMOVED lines=25> */
.L_x_26635:
        /* <DEDUP_REMOVED lines=34> */
.L_x_26628:
[----:B------:R-:W-:Y:S05]  /*1430*/  BSYNC B6 ;  /* 0x0000000000067941 */ /* 0x000fea0003800000 */
.L_x_26627:
        /* <DEDUP_REMOVED lines=44> */
.L_x_26630:
[----:B------:R-:W-:Y:S05]  /*1700*/  BSYNC B6 ;  /* 0x0000000000067941 */ /* 0x000fea0003800000 */
.L_x_26629:
        /* <DEDUP_REMOVED lines=45> */
.L_x_26632:
[----:B------:R-:W-:Y:S05]  /*19e0*/  BSYNC B6 ;  /* 0x0000000000067941 */ /* 0x000fea0003800000 */
.L_x_26631:
        /* <DEDUP_REMOVED lines=45> */
.L_x_26634:
[----:B------:R-:W-:Y:S05]  /*1cc0*/  BSYNC B6 ;  /* 0x0000000000067941 */ /* 0x000fea0003800000 */
.L_x_26633:
        /* <DEDUP_REMOVED lines=19> */
.L_x_26626:
        /* <DEDUP_REMOVED lines=41> */
.L_x_26637:
[----:B------:R-:W-:Y:S05]  /*2090*/  BSYNC B6 ;  /* 0x0000000000067941 */ /* 0x000fea0003800000 */
.L_x_26636:
        /* <DEDUP_REMOVED lines=47> */
.L_x_26639:
[----:B------:R-:W-:Y:S05]  /*2390*/  BSYNC B6 ;  /* 0x0000000000067941 */ /* 0x000fea0003800000 */
.L_x_26638:
        /* <DEDUP_REMOVED lines=46> */
.L_x_26641:
[----:B------:R-:W-:Y:S05]  /*2680*/  BSYNC B6 ;  /* 0x0000000000067941 */ /* 0x000fea0003800000 */
.L_x_26640:
        /* <DEDUP_REMOVED lines=10> */
.L_x_26625:
[----:B------:R-:W2:Y:S01]  /*2730*/  LDG.E R19, [R18.64] ;  /* 0x0000002412137981 */ /* 0x000ea2000c1e1900 */
[----:B------:R-:W-:Y:S01]  /*2740*/  IADD3 R16, P0, P1, R16, c[0x0][0x3c8], R22 ;  /* 0x0000f20010107a10 */ /* 0x000fe2000791e016 */
[----:B------:R-:W-:Y:S01]  /*2750*/  IMAD R24, R25, 0x200, R24 ;  /* 0x0000020019187824 */ /* 0x000fe200078e0218 */
[----:B------:R-:W-:Y:S02]  /*2760*/  HFMA2.MMA R3, -RZ, RZ, 0, 0 ;  /* 0x00000000ff037435 */ /* 0x000fe400000001ff */
[----:B------:R-:W-:Y:S02]  /*2770*/  IADD3.X R17, R17, c[0x0][0x3cc], RZ, P0, P1 ;  /* 0x0000f30011117a10 */ /* 0x000fe400007e24ff */
[----:B------:R-:W-:-:S05]  /*2780*/  IADD3 R29, R24, 0x80, RZ ;  /* 0x00000080181d7810 */ /* 0x000fca0007ffe0ff */
[----:B------:R-:W-:Y:S01]  /*2790*/  IMAD.MOV.U32 R2, RZ, RZ, R29 ;  /* 0x000000ffff027224 */ /* 0x000fe200078e001d */
[----:B--2---:R0:W-:Y:S04]  /*27a0*/  STG.E [R16.64], R19 ;  /* 0x0000001310007986 */ /* 0x0041e8000c101924 */
.L_x_26623:
[----:B------:R-:W-:Y:S05]  /*27b0*/  BSYNC B8 ;  /* 0x0000000000087941 */ /* 0x000fea0003800000 */
.L_x_26622:
        /* <DEDUP_REMOVED lines=259> */
.L_x_26644:
        /* <DEDUP_REMOVED lines=22> */
.L_x_26655:
        /* <DEDUP_REMOVED lines=34> */
.L_x_26648:
[----:B------:R-:W-:Y:S05]  /*3b70*/  BSYNC B6 ;  /* 0x0000000000067941 */ /* 0x000fea0003800000 */
.L_x_26647:
        /* <DEDUP_REMOVED lines=44> */
.L_x_26650:
[----:B------:R-:W-:Y:S05]  /*3e40*/  BSYNC B6 ;  /* 0x0000000000067941 */ /* 0x000fea0003800000 */
.L_x_26649:
        /* <DEDUP_REMOVED lines=45> */
.L_x_26652:
[----:B------:R-:W-:Y:S05]  /*4120*/  BSYNC B6 ;  /* 0x0000000000067941 */ /* 0x000fea0003800000 */
.L_x_26651:
        /* <DEDUP_REMOVED lines=45> */
.L_x_26654:
[----:B------:R-:W-:Y:S05]  /*4400*/  BSYNC B6 ;  /* 0x0000000000067941 */ /* 0x000fea0003800000 */
.L_x_26653:
        /* <DEDUP_REMOVED lines=19> */
.L_x_26646:
        /* <DEDUP_REMOVED lines=39> */
.L_x_26657:
[----:B------:R-:W-:Y:S05]  /*47b0*/  BSYNC B6 ;  /* 0x0000000000067941 */ /* 0x000fea0003800000 */
.L_x_26656:
        /* <DEDUP_REMOVED lines=47> */
.L_x_26659:
[----:B------:R-:W-:Y:S05]  /*4ab0*/  BSYNC B6 ;  /* 0x0000000000067941 */ /* 0x000fea0003800000 */
.L_x_26658:
        /* <DEDUP_REMOVED lines=47> */
.L_x_26661:
[----:B------:R-:W-:Y:S05]  /*4db0*/  BSYNC B6 ;  /* 0x0000000000067941 */ /* 0x000fea0003800000 */
.L_x_26660:
        /* <DEDUP_REMOVED lines=10> */
.L_x_26645:
[----:B------:R-:W2:Y:S01]  /*4e60*/  LDG.E R19, [R18.64] ;  /* 0x0000002412137981 */ /* 0x000ea2000c1e1900 */
[----:B------:R-:W-:Y:S01]  /*4e70*/  IADD3 R16, P0, P1, R16, c[0x0][0x3c8], R27 ;  /* 0x0000f20010107a10 */ /* 0x000fe2000791e01b */
[----:B------:R-:W-:Y:S01]  /*4e80*/  HFMA2.MMA R3, -RZ, RZ, 0, 0 ;  /* 0x00000000ff037435 */ /* 0x000fe200000001ff */
[----:B------:R-:W-:Y:S02]  /*4e90*/  IADD3 R29, R29, 0x80, RZ ;  /* 0x000000801d1d7810 */ /* 0x000fe40007ffe0ff */
[----:B------:R-:W-:-:S03]  /*4ea0*/  IADD3.X R17, R17, c[0x0][0x3cc], RZ, P0, P1 ;  /* 0x0000f30011117a10 */ /* 0x000fc600007e24ff */
[----:B------:R-:W-:Y:S02]  /*4eb0*/  IMAD.MOV.U32 R2, RZ, RZ, R29 ;  /* 0x000000ffff027224 */ /* 0x000fe400078e001d */
[----:B--2---:R0:W-:Y:S04]  /*4ec0*/  STG.E [R16.64], R19 ;  /* 0x0000001310007986 */ /* 0x0041e8000c101924 */
.L_x_26643:
[----:B------:R-:W-:Y:S05]  /*4ed0*/  BSYNC B8 ;  /* 0x0000000000087941 */ /* 0x000fea0003800000 */
.L_x_26642:
        /* <DEDUP_REMOVED lines=259> */
.L_x_26664:
        /* <DEDUP_REMOVED lines=22> */
.L_x_26675:
        /* <DEDUP_REMOVED lines=34> */
.L_x_26668:
[----:B------:R-:W-:Y:S05]  /*6290*/  BSYNC B6 ;  /* 0x0000000000067941 */ /* 0x000fea0003800000 */
.L_x_26667:
        /* <DEDUP_REMOVED lines=44> */
.L_x_26670:
[----:B------:R-:W-:Y:S05]  /*6560*/  BSYNC B6 ;  /* 0x0000000000067941 */ /* 0x000fea0003800000 */
.L_x_26669:
        /* <DEDUP_REMOVED lines=45> */
.L_x_26672:
[----:B------:R-:W-:Y:S05]  /*6840*/  BSYNC B6 ;  /* 0x0000000000067941 */ /* 0x000fea0003800000 */
.L_x_26671:
        /* <DEDUP_REMOVED lines=45> */
.L_x_26674:
[----:B------:R-:W-:Y:S05]  /*6b20*/  BSYNC B6 ;  /* 0x0000000000067941 */ /* 0x000fea0003800000 */
.L_x_26673:
        /* <DEDUP_REMOVED lines=19> */
.L_x_26666:
        /* <DEDUP_REMOVED lines=39> */
.L_x_26677:
[----:B------:R-:W-:Y:S05]  /*6ed0*/  BSYNC B6 ;  /* 0x0000000000067941 */ /* 0x000fea0003800000 */
.L_x_26676:
        /* <DEDUP_REMOVED lines=47> */
.L_x_26679:
[----:B------:R-:W-:Y:S05]  /*71d0*/  BSYNC B6 ;  /* 0x0000000000067941 */ /* 0x000fea0003800000 */
.L_x_26678:
        /* <DEDUP_REMOVED lines=47> */
.L_x_26681:
[----:B------:R-:W-:Y:S05]  /*74d0*/  BSYNC B6 ;  /* 0x0000000000067941 */ /* 0x000fea0003800000 */
.L_x_26680:
        /* <DEDUP_REMOVED lines=10> */
.L_x_26665:
[----:B------:R-:W2:Y:S01]  /*7580*/  LDG.E R19, [R18.64] ;  /* 0x0000002412137981 */ /* 0x000ea2000c1e1900 */
[----:B------:R-:W-:Y:S01]  /*7590*/  IADD3 R16, P0, P1, R16, c[0x0][0x3c8], R27 ;  /* 0x0000f20010107a10 */ /* 0x000fe2000791e01b */
[----:B------:R-:W-:Y:S01]  /*75a0*/  IMAD.MOV.U32 R3, RZ, RZ, RZ ;  /* 0x000000ffff037224 */ /* 0x000fe200078e00ff */
[----:B------:R-:W-:Y:S02]  /*75b0*/  IADD3 R29, R29, 0x80, RZ ;  /* 0x000000801d1d7810 */ /* 0x000fe40007ffe0ff */
[----:B------:R-:W-:Y:S02]  /*75c0*/  IADD3.X R17, R17, c[0x0][0x3cc], RZ, P0, P1 ;  /* 0x0000f30011117a10 */ /* 0x000fe400007e24ff */
[----:B------:R-:W-:-:S03]  /*75d0*/  MOV R2, R29 ;  /* 0x0000001d00027202 */ /* 0x000fc60000000f00 */
[----:B--2---:R0:W-:Y:S04]  /*75e0*/  STG.E [R16.64], R19 ;  /* 0x0000001310007986 */ /* 0x0041e8000c101924 */
.L_x_26663:
[----:B------:R-:W-:Y:S05]  /*75f0*/  BSYNC B8 ;  /* 0x0000000000087941 */ /* 0x000fea0003800000 */
.L_x_26662:
        /* <DEDUP_REMOVED lines=257> */
.L_x_26682:
        /* <DEDUP_REMOVED lines=22> */
.L_x_26693:
        /* <DEDUP_REMOVED lines=33> */
.L_x_26686:
[----:B------:R-:W-:Y:S05]  /*8980*/  BSYNC B6 ;  /* 0x0000000000067941 */ /* 0x000fea0003800000 */
.L_x_26685:
        /* <DEDUP_REMOVED lines=44> */
.L_x_26688:
[----:B------:R-:W-:Y:S05]  /*8c50*/  BSYNC B6 ;  /* 0x0000000000067941 */ /* 0x000fea0003800000 */
.L_x_26687:
        /* <DEDUP_REMOVED lines=45> */
.L_x_26690:
[----:B------:R-:W-:Y:S05]  /*8f30*/  BSYNC B6 ;  /* 0x0000000000067941 */ /* 0x000fea0003800000 */
.L_x_26689:
        /* <DEDUP_REMOVED lines=45> */
.L_x_26692:
[----:B------:R-:W-:Y:S05]  /*9210*/  BSYNC B6 ;  /* 0x0000000000067941 */ /* 0x000fea0003800000 */
.L_x_26691:
        /* <DEDUP_REMOVED lines=19> */
.L_x_26684:
        /* <DEDUP_REMOVED lines=39> */
.L_x_26695:
[----:B------:R-:W-:Y:S05]  /*95c0*/  BSYNC B6 ;  /* 0x0000000000067941 */ /* 0x000fea0003800000 */
.L_x_26694:
        /* <DEDUP_REMOVED lines=47> */
.L_x_26697:
[----:B------:R-:W-:Y:S05]  /*98c0*/  BSYNC B6 ;  /* 0x0000000000067941 */ /* 0x000fea0003800000 */
.L_x_26696:
        /* <DEDUP_REMOVED lines=47> */
.L_x_26699:
[----:B------:R-:W-:Y:S05]  /*9bc0*/  BSYNC B6 ;  /* 0x0000000000067941 */ /* 0x000fea0003800000 */
.L_x_26698:
        /* <DEDUP_REMOVED lines=10> */
.L_x_26683:
[----:B------:R-:W2:Y:S01]  /*9c70*/  LDG.E R19, [R18.64] ;  /* 0x0000002412137981 */ /* 0x000ea2000c1e1900 */
[----:B------:R-:W-:-:S04]  /*9c80*/  IADD3 R16, P0, P1, R16, c[0x0][0x3c8], R22 ;  /* 0x0000f20010107a10 */ /* 0x000fc8000791e016 */
[----:B------:R-:W-:-:S05]  /*9c90*/  IADD3.X R17, R17, c[0x0][0x3cc], RZ, P0, P1 ;  /* 0x0000f30011117a10 */ /* 0x000fca00007e24ff */
[----:B--2---:R-:W-:Y:S01]  /*9ca0*/  STG.E [R16.64], R19 ;  /* 0x0000001310007986 */ /* 0x004fe2000c101924 */
[----:B------:R-:W-:Y:S05]  /*9cb0*/  EXIT ;  /* 0x000000000000794d */ /* 0x000fea0003800000 */
.L_x_26700:
        /* <DEDUP_REMOVED lines=12> */
.L_x_27607:


//--------------------- .text._ZN2at6native24index_elementwise_kernelILi128ELi4EZNS0_16gpu_index_kernelIZNS0_21index_put_kernel_implINS0_10OpaqueTypeILi1EEEEEvRNS_14TensorIteratorEN3c108ArrayRefIlEESA_EUlPcPKclE_EEvRNS_18TensorIteratorBaseESA_SA_RKT_bEUliE_EEvlT1_ --------------------------
	.section	.text._ZN2at6native24index_elementwise_kernelILi128ELi4EZNS0_16gpu_index_kernelIZNS0_21index_put_kernel_implINS0_10OpaqueTypeILi1EEEEEvRNS_14TensorIteratorEN3c108ArrayRefIlEESA_EUlPcPKclE_EEvRNS_18TensorIteratorBaseESA_SA_RKT_bEUliE_EEvlT1_,"ax",@progbits
	.sectioninfo	@"SHI_REGISTERS=36"
	.align	128
        .global         _ZN2at6native24index_elementwise_kernelILi128ELi4EZNS0_16gpu_index_kernelIZNS0_21index_put_kernel_implINS0_10OpaqueTypeILi1EEEEEvRNS_14TensorIteratorEN3c108ArrayRefIlEESA_EUlPcPKclE_EEvRNS_18TensorIteratorBaseESA_SA_RKT_bEUliE_EEvlT1_
        .type           _ZN2at6native24index_elementwise_kernelILi128ELi4EZNS0_16gpu_index_kernelIZNS0_21index_put_kernel_implINS0_10OpaqueTypeILi1EEEEEvRNS_14TensorIteratorEN3c108ArrayRefIlEESA_EUlPcPKclE_EEvRNS_18TensorIteratorBaseESA_SA_RKT_bEUliE_EEvlT1_,@function
        .size           _ZN2at6native24index_elementwise_kernelILi128ELi4EZNS0_16gpu_index_kernelIZNS0_21index_put_kernel_implINS0_10OpaqueTypeILi1EEEEEvRNS_14TensorIteratorEN3c108ArrayRefIlEESA_EUlPcPKclE_EEvRNS_18TensorIteratorBaseESA_SA_RKT_bEUliE_EEvlT1_,(.L_x_27608 - _ZN2at6native24index_elementwise_kernelILi128ELi4EZNS0_16gpu_index_kernelIZNS0_21index_put_kernel_implINS0_10OpaqueTypeILi1EEEEEvRNS_14TensorIteratorEN3c108ArrayRefIlEESA_EUlPcPKclE_EEvRNS_18TensorIteratorBaseESA_SA_RKT_bEUliE_EEvlT1_)
        .other          _ZN2at6native24index_elementwise_kernelILi128ELi4EZNS0_16gpu_index_kernelIZNS0_21index_put_kernel_implINS0_10OpaqueTypeILi1EEEEEvRNS_14TensorIteratorEN3c108ArrayRefIlEESA_EUlPcPKclE_EEvRNS_18TensorIteratorBaseESA_SA_RKT_bEUliE_EEvlT1_,@"STO_CUDA_ENTRY STV_DEFAULT"
_ZN2at6native24index_elementwise_kernelILi128ELi4EZNS0_16gpu_index_kernelIZNS0_21index_put_kernel_implINS0_10OpaqueTypeILi1EEEEEvRNS_14TensorIteratorEN3c108ArrayRefIlEESA_EUlPcPKclE_EEvRNS_18TensorIteratorBaseESA_SA_RKT_bEUliE_EEvlT1_:
.text._ZN2at6native24index_elementwise_kernelILi128ELi4EZNS0_16gpu_index_kernelIZNS0_21index_put_kernel_implINS0_10OpaqueTypeILi1EEEEEvRNS_14TensorIteratorEN3c108ArrayRefIlEESA_EUlPcPKclE_EEvRNS_18TensorIteratorBaseESA_SA_RKT_bEUliE_EEvlT1_:
        /* <DEDUP_REMOVED lines=264> */
.L_x_26703:
        /* <DEDUP_REMOVED lines=25> */
.L_x_26714:
        /* <DEDUP_REMOVED lines=34> */
.L_x_26707:
[----:B------:R-:W-:Y:S05]  /*1430*/  BSYNC B6 ;  /* 0x0000000000067941 */ /* 0x000fea0003800000 */
.L_x_26706:
        /* <DEDUP_REMOVED lines=44> */
.L_x_26709:
[----:B------:R-:W-:Y:S05]  /*1700*/  BSYNC B6 ;  /* 0x0000000000067941 */ /* 0x000fea0003800000 */
.L_x_26708:
        /* <DEDUP_REMOVED lines=45> */
.L_x_26711:
[----:B------:R-:W-:Y:S05]  /*19e0*/  BSYNC B6 ;  /* 0x0000000000067941 */ /* 0x000fea0003800000 */
.L_x_26710:
        /* <DEDUP_REMOVED lines=45> */
.L_x_26713:
[----:B------:R-:W-:Y:S05]  /*1cc0*/  BSYNC B6 ;  /* 0x0000000000067941 */ /* 0x000fea0003800000 */
.L_x_26712:
        /* <DEDUP_REMOVED lines=19> */
.L_x_26705:
        /* <DEDUP_REMOVED lines=41> */
.L_x_26716:
[----:B------:R-:W-:Y:S05]  /*2090*/  BSYNC B6 ;  /* 0x0000000000067941 */ /* 0x000fea0003800000 */
.L_x_26715:
        /* <DEDUP_REMOVED lines=47> */
.L_x_26718:
[----:B------:R-:W-:Y:S05]  /*2390*/  BSYNC B6 ;  /* 0x0000000000067941 */ /* 0x000fea0003800000 */
.L_x_26717:
        /* <DEDUP_REMOVED lines=46> */
.L_x_26720:
[----:B------:R-:W-:Y:S05]  /*2680*/  BSYNC B6 ;  /* 0x0000000000067941 */ /* 0x000fea0003800000 */
.L_x_26719:
        /* <DEDUP_REMOVED lines=10> */
.L_x_26704:
[----:B------:R-:W2:Y:S01]  /*2730*/  LDG.E.U8 R19, [R18.64] ;  /* 0x0000002412137981 */ /* 0x000ea2000c1e1100 */
[----:B------:R-:W-:Y:S01]  /*2740*/  IADD3 R16, P0, P1, R16, c[0x0][0x3c8], R22 ;  /* 0x0000f20010107a10 */ /* 0x000fe2000791e016 */
[----:B------:R-:W-:Y:S01]  /*2750*/  IMAD R24, R25, 0x200, R24 ;  /* 0x0000020019187824 */ /* 0x000fe200078e0218 */
[----:B------:R-:W-:Y:S02]  /*2760*/  HFMA2.MMA R3, -RZ, RZ, 0, 0 ;  /* 0x00000000ff037435 */ /* 0x000fe400000001ff */
[----:B------:R-:W-:Y:S02]  /*2770*/  IADD3.X R17, R17, c[0x0][0x3cc], RZ, P0, P1 ;  /* 0x0000f30011117a10 */ /* 0x000fe400007e24ff */
[----:B------:R-:W-:-:S05]  /*2780*/  IADD3 R29, R24, 0x80, RZ ;  /* 0x00000080181d7810 */ /* 0x000fca0007ffe0ff */
[----:B------:R-:W-:Y:S01]  /*2790*/  IMAD.MOV.U32 R2, RZ, RZ, R29 ;  /* 0x000000ffff027224 */ /* 0x000fe200078e001d */
[----:B--2---:R0:W-:Y:S04]  /*27a0*/  STG.E.U8 [R16.64], R19 ;  /* 0x0000001310007986 */ /* 0x0041e8000c101124 */
.L_x_26702:
[----:B------:R-:W-:Y:S05]  /*27b0*/  BSYNC B8 ;  /* 0x0000000000087941 */ /* 0x000fea0003800000 */
.L_x_26701:
        /* <DEDUP_REMOVED lines=259> */
.L_x_26723:
        /* <DEDUP_REMOVED lines=22> */
.L_x_26734:
        /* <DEDUP_REMOVED lines=34> */
.L_x_26727:
[----:B------:R-:W-:Y:S05]  /*3b70*/  BSYNC B6 ;  /* 0x0000000000067941 */ /* 0x000fea0003800000 */
.L_x_26726:
        /* <DEDUP_REMOVED lines=44> */
.L_x_26729:
[----:B------:R-:W-:Y:S05]  /*3e40*/  BSYNC B6 ;  /* 0x0000000000067941 */ /* 0x000fea0003800000 */
.L_x_26728:
        /* <DEDUP_REMOVED lines=45> */
.L_x_26731:
[----:B------:R-:W-:Y:S05]  /*4120*/  BSYNC B6 ;  /* 0x0000000000067941 */ /* 0x000fea0003800000 */
.L_x_26730:
        /* <DEDUP_REMOVED lines=45> */
.L_x_26733:
[----:B------:R-:W-:Y:S05]  /*4400*/  BSYNC B6 ;  /* 0x0000000000067941 */ /* 0x000fea0003800000 */
.L_x_26732:
        /* <DEDUP_REMOVED lines=19> */
.L_x_26725:
        /* <DEDUP_REMOVED lines=39> */
.L_x_26736:
[----:B------:R-:W-:Y:S05]  /*47b0*/  BSYNC B6 ;  /* 0x0000000000067941 */ /* 0x000fea0003800000 */
.L_x_26735:
        /* <DEDUP_REMOVED lines=47> */
.L_x_26738:
[----:B------:R-:W-:Y:S05]  /*4ab0*/  BSYNC B6 ;  /* 0x0000000000067941 */ /* 0x000fea0003800000 */
.L_x_26737:
        /* <DEDUP_REMOVED lines=47> */
.L_x_26740:
[----:B------:R-:W-:Y:S05]  /*4db0*/  BSYNC B6 ;  /* 0x0000000000067941 */ /* 0x000fea0003800000 */
.L_x_26739:
        /* <DEDUP_REMOVED lines=10> */
.L_x_26724:
[----:B------:R-:W2:Y:S01]  /*4e60*/  LDG.E.U8 R19, [R18.64] ;  /* 0x0000002412137981 */ /* 0x000ea2000c1e1100 */
[----:B------:R-:W-:Y:S01]  /*4e70*/  IADD3 R16, P0, P1, R16, c[0x0][0x3c8], R27 ;  /* 0x0000f20010107a10 */ /* 0x000fe2000791e01b */
[----:B------:R-:W-:Y:S01]  /*4e80*/  HFMA2.MMA R3, -RZ, RZ, 0, 0 ;  /* 0x00000000ff037435 */ /* 0x000fe200000001ff */
[----:B------:R-:W-:Y:S02]  /*4e90*/  IADD3 R29, R29, 0x80, RZ ;  /* 0x000000801d1d7810 */ /* 0x000fe40007ffe0ff */
[----:B------:R-:W-:-:S03]  /*4ea0*/  IADD3.X R17, R17, c[0x0][0x3cc], RZ, P0, P1 ;  /* 0x0000f30011117a10 */ /* 0x000fc600007e24ff */
[----:B------:R-:W-:Y:S02]  /*4eb0*/  IMAD.MOV.U32 R2, RZ, RZ, R29 ;  /* 0x000000ffff027224 */ /* 0x000fe400078e001d */
[----:B--2---:R0:W-:Y:S04]  /*4ec0*/  STG.E.U8 [R16.64], R19 ;  /* 0x0000001310007986 */ /* 0x0041e8000c101124 */
.L_x_26722:
[----:B------:R-:W-:Y:S05]  /*4ed0*/  BSYNC B8 ;  /* 0x0000000000087941 */ /* 0x000fea0003800000 */
.L_x_26721:
        /* <DEDUP_REMOVED lines=259> */
.L_x_26743:
        /* <DEDUP_REMOVED lines=22> */
.L_x_26754:
        /* <DEDUP_REMOVED lines=34> */
.L_x_26747:
[----:B------:R-:W-:Y:S05]  /*6290*/  BSYNC B6 ;  /* 0x0000000000067941 */ /* 0x000fea0003800000 */
.L_x_26746:
        /* <DEDUP_REMOVED lines=44> */
.L_x_26749:
[----:B------:R-:W-:Y:S05]  /*6560*/  BSYNC B6 ;  /* 0x0000000000067941 */ /* 0x000fea0003800000 */
.L_x_26748:
        /* <DEDUP_REMOVED lines=45> */
.L_x_26751:
[----:B------:R-:W-:Y:S05]  /*6840*/  BSYNC B6 ;  /* 0x0000000000067941 */ /* 0x000fea0003800000 */
.L_x_26750:
        /* <DEDUP_REMOVED lines=45> */
.L_x_26753:
[----:B------:R-:W-:Y:S05]  /*6b20*/  BSYNC B6 ;  /* 0x0000000000067941 */ /* 0x000fea0003800000 */
.L_x_26752:
        /* <DEDUP_REMOVED lines=19> */
.L_x_26745:
        /* <DEDUP_REMOVED lines=39> */
.L_x_26756:
[----:B------:R-:W-:Y:S05]  /*6ed0*/  BSYNC B6 ;  /* 0x0000000000067941 */ /* 0x000fea0003800000 */
.L_x_26755:
        /* <DEDUP_REMOVED lines=47> */
.L_x_26758:
[----:B------:R-:W-:Y:S05]  /*71d0*/  BSYNC B6 ;  /* 0x0000000000067941 */ /* 0x000fea0003800000 */
.L_x_26757:
        /* <DEDUP_REMOVED lines=47> */
.L_x_26760:
[----:B------:R-:W-:Y:S05]  /*74d0*/  BSYNC B6 ;  /* 0x0000000000067941 */ /* 0x000fea0003800000 */
.L_x_26759:
        /* <DEDUP_REMOVED lines=10> */
.L_x_26744:
[----:B------:R-:W2:Y:S01]  /*7580*/  LDG.E.U8 R19, [R18.64] ;  /* 0x0000002412137981 */ /* 0x000ea2000c1e1100 */
[----:B------:R-:W-:Y:S01]  /*7590*/  IADD3 R16, P0, P1, R16, c[0x0][0x3c8], R27 ;  /* 0x0000f20010107a10 */ /* 0x000fe2000791e01b */
[----:B------:R-:W-:Y:S01]  /*75a0*/  IMAD.MOV.U32 R3, RZ, RZ, RZ ;  /* 0x000000ffff037224 */ /* 0x000fe200078e00ff */
[----:B------:R-:W-:Y:S02]  /*75b0*/  IADD3 R29, R29, 0x80, RZ ;  /* 0x000000801d1d7810 */ /* 0x000fe40007ffe0ff */
[----:B------:R-:W-:Y:S02]  /*75c0*/  IADD3.X R17, R17, c[0x0][0x3cc], RZ, P0, P1 ;  /* 0x0000f30011117a10 */ /* 0x000fe400007e24ff */
[----:B------:R-:W-:-:S03]  /*75d0*/  MOV R2, R29 ;  /* 0x0000001d00027202 */ /* 0x000fc60000000f00 */
[----:B--2---:R0:W-:Y:S04]  /*75e0*/  STG.E.U8 [R16.64], R19 ;  /* 0x0000001310007986 */ /* 0x0041e8000c101124 */
.L_x_26742:
[----:B------:R-:W-:Y:S05]  /*75f0*/  BSYNC B8 ;  /* 0x0000000000087941 */ /* 0x000fea0003800000 */
.L_x_26741:
        /* <DEDUP_REMOVED lines=257> */
.L_x_26761:
        /* <DEDUP_REMOVED lines=22> */
.L_x_26772:
        /* <DEDUP_REMOVED lines=33> */
.L_x_26765:
[----:B------:R-:W-:Y:S05]  /*8980*/  BSYNC B6 ;  /* 0x0000000000067941 */ /* 0x000fea0003800000 */
.L_x_26764:
        /* <DEDUP_REMOVED lines=44> */
.L_x_26767:
[----:B------:R-:W-:Y:S05]  /*8c50*/  BSYNC B6 ;  /* 0x0000000000067941 */ /* 0x000fea0003800000 */
.L_x_26766:
        /* <DEDUP_REMOVED lines=45> */
.L_x_26769:
[----:B------:R-:W-:Y:S05]  /*8f30*/  BSYNC B6 ;  /* 0x0000000000067941 */ /* 0x000fea0003800000 */
.L_x_26768:
        /* <DEDUP_REMOVED lines=45> */
.L_x_26771:
[----:B------:R-:W-:Y:S05]  /*9210*/  BSYNC B6 ;  /* 0x0000000000067941 */ /* 0x000fea0003800000 */
.L_x_26770:
        /* <DEDUP_REMOVED lines=19> */
.L_x_26763:
        /* <DEDUP_REMOVED lines=39> */
.L_x_26774:
[----:B------:R-:W-:Y:S05]  /*95c0*/  BSYNC B6 ;  /* 0x0000000000067941 */ /* 0x000fea0003800000 */
.L_x_26773:
        /* <DEDUP_REMOVED lines=47> */
.L_x_26776:
[----:B------:R-:W-:Y:S05]  /*98c0*/  BSYNC B6 ;  /* 0x0000000000067941 */ /* 0x000fea0003800000 */
.L_x_26775:
        /* <DEDUP_REMOVED lines=47> */
.L_x_26778:
[----:B------:R-:W-:Y:S05]  /*9bc0*/  BSYNC B6 ;  /* 0x0000000000067941 */ /* 0x000fea0003800000 */
.L_x_26777:
        /* <DEDUP_REMOVED lines=10> */
.L_x_26762:
[----:B------:R-:W2:Y:S01]  /*9c70*/  LDG.E.U8 R19, [R18.64] ;  /* 0x0000002412137981 */ /* 0x000ea2000c1e1100 */
[----:B------:R-:W-:-:S04]  /*9c80*/  IADD3 R16, P0, P1, R16, c[0x0][0x3c8], R22 ;  /* 0x0000f20010107a10 */ /* 0x000fc8000791e016 */
[----:B------:R-:W-:-:S05]  /*9c90*/  IADD3.X R17, R17, c[0x0][0x3cc], RZ, P0, P1 ;  /* 0x0000f30011117a10 */ /* 0x000fca00007e24ff */
[----:B--2---:R-:W-:Y:S01]  /*9ca0*/  STG.E.U8 [R16.64], R19 ;  /* 0x0000001310007986 */ /* 0x004fe2000c101124 */
[----:B------:R-:W-:Y:S05]  /*9cb0*/  EXIT ;  /* 0x000000000000794d */ /* 0x000fea0003800000 */
.L_x_26779:
        /* <DEDUP_REMOVED lines=12> */
.L_x_27608:


//--------------------- .text._ZN2at6native24index_elementwise_kernelILi128ELi4EZNS0_22index_copy_kernel_implINS0_10OpaqueTypeILi16EEEEEvRNS_14TensorIteratorElllEUliE_EEvlT1_ --------------------------
	.section	.text._ZN2at6native24index_elementwise_kernelILi128ELi4EZNS0_22index_copy_kernel_implINS0_10OpaqueTypeILi16EEEEEvRNS_14TensorIteratorElllEUliE_EEvlT1_,"ax",@progbits
	.sectioninfo	@"SHI_REGISTERS=28"
	.align	128
        .global         _ZN2at6native24index_elementwise_kernelILi128ELi4EZNS0_22index_copy_kernel_implINS0_10OpaqueTypeILi16EEEEEvRNS_14TensorIteratorElllEUliE_EEvlT1_
        .type           _ZN2at6native24index_elementwise_kernelILi128ELi4EZNS0_22index_copy_kernel_implINS0_10OpaqueTypeILi16EEEEEvRNS_14TensorIteratorElllEUliE_EEvlT1_,@function
        .size           _ZN2at6native24index_elementwise_kernelILi128ELi4EZNS0_22index_copy_kernel_implINS0_10OpaqueTypeILi16EEEEEvRNS_14TensorIteratorElllEUliE_EEvlT1_,(.L_x_27609 - _ZN2at6native24index_elementwise_kernelILi128ELi4EZNS0_22index_copy_kernel_implINS0_10OpaqueTypeILi16EEEEEvRNS_14TensorIteratorElllEUliE_EEvlT1_)
        .other          _ZN2at6native24index_elementwise_kernelILi128ELi4EZNS0_22index_copy_kernel_implINS0_10OpaqueTypeILi16EEEEEvRNS_14TensorIteratorElllEUliE_EEvlT1_,@"STO_CUDA_ENTRY STV_DEFAULT"
_ZN2at6native24index_elementwise_kernelILi128ELi4EZNS0_22index_copy_kernel_implINS0_10OpaqueTypeILi16EEEEEvRNS_14TensorIteratorElllEUliE_EEvlT1_:
.text._ZN2at6native24index_elementwise_kernelILi128ELi4EZNS0_22index_copy_kernel_implINS0_10OpaqueTypeILi16EEEEEvRNS_14TensorIteratorElllEUliE_EEvlT1_:
[----:B------:R-:W-:Y:S02]  /*0000*/  MOV R1, c[0x0][0x28] ;  /* 0x00000a0000017a02 */ /* 0x000fe40000000f00 */
[----:B------:R-:W0:Y:S01]  /*0010*/  S2R R25, SR_CTAID.X ;  /* 0x0000000000197919 */ /* 0x000e220000002500 */
[----:B------:R-:W-:Y:S01]  /*0020*/  ULDC.64 UR36, c[0x0][0x118] ;  /* 0x0000460000247ab9 */ /* 0x000fe20000000a00 */
[----:B------:R-:W-:Y:S01]  /*0030*/  BSSY B7, `(.L_x_26780) ;  /* 0x0000133000077945 */ /* 0x000fe20003800000 */
[----:B------:R-:W-:Y:S01]  /*0040*/  HFMA2.MMA R3, -RZ, RZ, 0, 0 ;  /* 0x00000000ff037435 */ /* 0x000fe200000001ff */
[----:B------:R-:W0:Y:S02]  /*0050*/  S2R R22, SR_TID.X ;  /* 0x0000000000167919 */ /* 0x000e240000002100 */
[----:B0-----:R-:W-:-:S04]  /*0060*/  LEA R2, R25, R22, 0x9 ;  /* 0x0000001619027211 */ /* 0x001fc800078e48ff */
[----:B------:R-:W-:Y:S02]  /*0070*/  ISETP.GE.U32.AND P0, PT, R2, c[0x0][0x160], PT ;  /* 0x0000580002007a0c */ /* 0x000fe40003f06070 */
[----:B------:R-:W-:Y:S02]  /*0080*/  MOV R23, R2 ;  /* 0x0000000200177202 */ /* 0x000fe40000000f00 */
[----:B------:R-:W-:-:S13]  /*0090*/  ISETP.GE.AND.EX P0, PT, RZ, c[0x0][0x164], PT, P0 ;  /* 0x00005900ff007a0c */ /* 0x000fda0003f06300 */
[----:B------:R-:W-:Y:S05]  /*00a0*/  @P0 BRA `(.L_x_26781) ;  /* 0x000012b000000947 */ /* 0x000fea0003800000 */
[----:B------:R-:W-:Y:S02]  /*00b0*/  ISETP.NE.AND P0, PT, RZ, c[0x0][0x168], PT ;  /* 0x00005a00ff007a0c */ /* 0x000fe40003f05270 */
[----:B------:R-:W-:Y:S02]  /*00c0*/  MOV R18, RZ ;  /* 0x000000ff00127202 */ /* 0x000fe40000000f00 */
[----:B------:R-:W-:Y:S02]  /*00d0*/  MOV R2, RZ ;  /* 0x000000ff00027202 */ /* 0x000fe40000000f00 */
[----:B------:R-:W-:-:S07]  /*00e0*/  MOV R0, RZ ;  /* 0x000000ff00007202 */ /* 0x000fce0000000f00 */
[----:B------:R-:W-:Y:S05]  /*00f0*/  @!P0 BRA `(.L_x_26782) ;  /* 0x00000f9000008947 */ /* 0x000fea0003800000 */
[----:B------:R-:W-:Y:S02]  /*0100*/  MOV R2, RZ ;  /* 0x000000ff00027202 */ /* 0x000fe40000000f00 */
[----:B------:R-:W-:-:S05]  /*0110*/  MOV R3, R23 ;  /* 0x0000001700037202 */ /* 0x000fca0000000f00 */
[----:B------:R-:W-:Y:S01]  /*0120*/  IMAD.HI.U32 R4, R23, c[0x0][0x170], R2 ;  /* 0x00005c0017047a27 */ /* 0x000fe200078e0002 */
[----:B------:R-:W-:-:S04]  /*0130*/  MOV R3, c[0x0][0x168] ;  /* 0x00005a0000037a02 */ /* 0x000fc80000000f00 */
        /* <DEDUP_REMOVED lines=241> */
[----:B------:R-:W-:-:S04]  /*1050*/  @P0 IMAD R7, R3, c[0x0][0x28c], R7 ;  /* 0x0000a30003070a24 */ /* 0x000fc800078e0207 */
[C---:B------:R-:W-:Y:S02]  /*1060*/  @P0 IMAD R0, R7.reuse, c[0x0][0x3b8], R0 ;  /* 0x0000ee0007000a24 */ /* 0x040fe400078e0200 */
[C---:B------:R-:W-:Y:S02]  /*1070*/  @P0 IMAD R2, R7.reuse, c[0x0][0x3bc], R2 ;  /* 0x0000ef0007020a24 */ /* 0x040fe400078e0202 */
[----:B------:R-:W-:-:S03]  /*1080*/  @P0 IMAD R18, R7, c[0x0][0x3c0], R18 ;  /* 0x0000f00007120a24 */ /* 0x000fc600078e0212 */
.L_x_26782:
[----:B------:R-:W-:-:S04]  /*1090*/  IADD3 R16, P0, R2, c[0x0][0x3d0], RZ ;  /* 0x0000f40002107a10 */ /* 0x000fc80007f1e0ff */
[----:B------:R-:W-:-:S06]  /*10a0*/  IADD3.X R17, RZ, c[0x0][0x3d4], RZ, P0, !PT ;  /* 0x0000f500ff117a10 */ /* 0x000fcc00007fe4ff */
[----:B------:R-:W2:Y:S01]  /*10b0*/  LDG.E.64 R16, [R16.64] ;  /* 0x0000002410107981 */ /* 0x000ea2000c1e1b00 */
[----:B------:R-:W-:Y:S01]  /*10c0*/  IADD3 R23, P2, R0, c[0x0][0x3c8], RZ ;  /* 0x0000f20000177a10 */ /* 0x000fe20007f5e0ff */
[----:B------:R-:W-:Y:S01]  /*10d0*/  BSSY B6, `(.L_x_26783) ;  /* 0x000001c000067945 */ /* 0x000fe20003800000 */
[----:B------:R-:W-:Y:S02]  /*10e0*/  IADD3 R18, P3, R18, c[0x0][0x3d8], RZ ;  /* 0x0000f60012127a10 */ /* 0x000fe40007f7e0ff */
[----:B------:R-:W-:Y:S02]  /*10f0*/  IADD3.X R24, RZ, c[0x0][0x3cc], RZ, P2, !PT ;  /* 0x0000f300ff187a10 */ /* 0x000fe400017fe4ff */
[----:B------:R-:W-:Y:S02]  /*1100*/  IADD3.X R19, RZ, c[0x0][0x3dc], RZ, P3, !PT ;  /* 0x0000f700ff137a10 */ /* 0x000fe40001ffe4ff */
[C---:B--2---:R-:W-:Y:S02]  /*1110*/  ISETP.GE.U32.AND P1, PT, R16.reuse, c[0x0][0x3e0], PT ;  /* 0x0000f80010007a0c */ /* 0x044fe40003f26070 */
[----:B------:R-:W-:-:S02]  /*1120*/  ISETP.GT.U32.AND P0, PT, R16, -0x1, PT ;  /* 0xffffffff1000780c */ /* 0x000fc40003f04070 */
[C---:B------:R-:W-:Y:S02]  /*1130*/  ISETP.GE.AND.EX P1, PT, R17.reuse, c[0x0][0x3e4], PT, P1 ;  /* 0x0000f90011007a0c */ /* 0x040fe40003f26310 */
[----:B------:R-:W-:-:S13]  /*1140*/  ISETP.GT.AND.EX P0, PT, R17, -0x1, PT, P0 ;  /* 0xffffffff1100780c */ /* 0x000fda0003f04300 */
[----:B------:R-:W-:Y:S05]  /*1150*/  @!P1 BRA P0, `(.L_x_26784) ;  /* 0x0000013000009947 */ /* 0x000fea0000000000 */
[----:B------:R-:W-:Y:S01]  /*1160*/  MOV R2, 0x0 ;  /* 0x0000000000027802 */ /* 0x000fe20000000f00 */
[----:B------:R-:W-:Y:S01]  /*1170*/  HFMA2.MMA R8, -RZ, RZ, 0, 1.1503696441650390625e-05 ;  /* 0x000000c1ff087435 */ /* 0x000fe200000001ff */
[----:B------:R-:W-:Y:S01]  /*1180*/  MOV R4, c[0x4][0x4d8] ;  /* 0x0101360000047a02 */ /* 0x000fe20000000f00 */
[----:B------:R-:W-:Y:S01]  /*1190*/  HFMA2.MMA R12, -RZ, RZ, 0, 5.9604644775390625e-08 ;  /* 0x00000001ff0c7435 */ /* 0x000fe200000001ff */
[----:B------:R-:W-:Y:S01]  /*11a0*/  MOV R5, c[0x4][0x4dc] ;  /* 0x0101370000057a02 */ /* 0x000fe20000000f00 */
[----:B------:R-:W-:Y:S01]  /*11b0*/  IMAD.MOV.U32 R10, RZ, RZ, c[0x4][0x80] ;  /* 0x01002000ff0a7624 */ /* 0x000fe200078e00ff */
[----:B------:R-:W0:Y:S01]  /*11c0*/  LDC.64 R2, c[0x4][R2] ;  /* 0x0100000002027b82 */ /* 0x000e220000000a00 */
[----:B------:R-:W-:Y:S02]  /*11d0*/  MOV R6, c[0x4][0x4c0] ;  /* 0x0101300000067a02 */ /* 0x000fe40000000f00 */
[----:B------:R-:W-:Y:S02]  /*11e0*/  MOV R7, c[0x4][0x4c4] ;  /* 0x0101310000077a02 */ /* 0x000fe40000000f00 */
[----:B------:R-:W-:-:S02]  /*11f0*/  MOV R11, c[0x4][0x84] ;  /* 0x01002100000b7a02 */ /* 0x000fc40000000f00 */
[----:B------:R-:W-:Y:S02]  /*1200*/  MOV R13, RZ ;  /* 0x000000ff000d7202 */ /* 0x000fe40000000f00 */
        /* <DEDUP_REMOVED lines=8> */
.L_x_26784:
[----:B------:R-:W-:Y:S05]  /*1290*/  BSYNC B6 ;  /* 0x0000000000067941 */ /* 0x000fea0003800000 */
.L_x_26783:
[----:B------:R-:W2:Y:S01]  /*12a0*/  LDG.E.128 R4, [R18.64] ;  /* 0x0000002412047981 */ /* 0x000ea2000c1e1d00 */
[----:B------:R-:W-:Y:S01]  /*12b0*/  IMAD R9, R17, c[0x0][0x3e8], RZ ;  /* 0x0000fa0011097a24 */ /* 0x000fe200078e02ff */
[----:B------:R-:W-:Y:S01]  /*12c0*/  LEA R22, R25, R22, 0x9 ;  /* 0x0000001619167211 */ /* 0x000fe200078e48ff */
[----:B------:R-:W-:-:S04]  /*12d0*/  IMAD.WIDE.U32 R2, R16, c[0x0][0x3e8], RZ ;  /* 0x0000fa0010027a25 */ /* 0x000fc800078e00ff */
[----:B------:R-:W-:Y:S01]  /*12e0*/  IMAD R9, R16, c[0x0][0x3ec], R9 ;  /* 0x0000fb0010097a24 */ /* 0x000fe200078e0209 */
[----:B------:R-:W-:Y:S02]  /*12f0*/  LEA R8, P0, R2, R23, 0x4 ;  /* 0x0000001702087211 */ /* 0x000fe400078020ff */
[----:B------:R-:W-:Y:S02]  /*1300*/  IADD3 R23, R22, 0x80, RZ ;  /* 0x0000008016177810 */ /* 0x000fe40007ffe0ff */
[----:B------:R-:W-:-:S04]  /*1310*/  IADD3 R3, R3, R9, RZ ;  /* 0x0000000903037210 */ /* 0x000fc80007ffe0ff */
[----:B------:R-:W-:Y:S01]  /*1320*/  LEA.HI.X R9, R2, R24, R3, 0x4, P0 ;  /* 0x0000001802097211 */ /* 0x000fe200000f2403 */
[----:B------:R-:W-:Y:S01]  /*1330*/  HFMA2.MMA R3, -RZ, RZ, 0, 0 ;  /* 0x00000000ff037435 */ /* 0x000fe200000001ff */
[----:B------:R-:W-:-:S03]  /*1340*/  MOV R2, R23 ;  /* 0x0000001700027202 */ /* 0x000fc60000000f00 */
[----:B--2---:R0:W-:Y:S04]  /*1350*/  STG.E.128 [R8.64], R4 ;  /* 0x0000000408007986 */ /* 0x0041e8000c101d24 */
.L_x_26781:
[----:B------:R-:W-:Y:S05]  /*1360*/  BSYNC B7 ;  /* 0x0000000000077941 */ /* 0x000fea0003800000 */
.L_x_26780:
[----:B------:R-:W-:Y:S01]  /*1370*/  ISETP.GE.U32.AND P0, PT, R2, c[0x0][0x160], PT ;  /* 0x0000580002007a0c */ /* 0x000fe20003f06070 */
[----:B------:R-:W-:Y:S03]  /*1380*/  BSSY B7, `(.L_x_26785) ;  /* 0x000012d000077945 */ /* 0x000fe60003800000 */
[----:B------:R-:W-:-:S13]  /*1390*/  ISETP.GE.AND.EX P0, PT, R3, c[0x0][0x164], PT, P0 ;  /* 0x0000590003007a0c */ /* 0x000fda0003f06300 */
[----:B------:R-:W-:Y:S05]  /*13a0*/  @P0 BRA `(.L_x_26786) ;  /* 0x000012a000000947 */ /* 0x000fea0003800000 */
[----:B------:R-:W-:Y:S01]  /*13b0*/  ISETP.NE.AND P0, PT, RZ, c[0x0][0x168], PT ;  /* 0x00005a00ff007a0c */ /* 0x000fe20003f05270 */
[----:B------:R-:W-:Y:S01]  /*13c0*/  HFMA2.MMA R0, -RZ, RZ, 0, 0 ;  /* 0x00000000ff007435 */ /* 0x000fe200000001ff */
[----:B------:R-:W-:Y:S02]  /*13d0*/  MOV R18, RZ ;  /* 0x000000ff00127202 */ /* 0x000fe40000000f00 */
[----:B------:R-:W-:-:S09]  /*13e0*/  MOV R22, RZ ;  /* 0x000000ff00167202 */ /* 0x000fd20000000f00 */
        /* <DEDUP_REMOVED lines=9> */
[C---:B------:R-:W-:Y:S02]  /*1480*/  IMAD R0, R18.reuse, c[0x0][0x29c], RZ ;  /* 0x0000a70012007a24 */ /* 0x040fe400078e02ff */
[----:B------:R-:W-:Y:S01]  /*1490*/  IMAD R18, R18, c[0x0][0x2a0], RZ ;  /* 0x0000a80012127a24 */ /* 0x000fe200078e02ff */
[----:B------:R-:W-:Y:S05]  /*14a0*/  @!P0 BRA `(.L_x_26787) ;  /* 0x00000ee000008947 */ /* 0x000fea0003800000 */
[----:B------:R-:W-:Y:S01]  /*14b0*/  HFMA2.MMA R2, -RZ, RZ, 0, 0 ;  /* 0x00000000ff027435 */ /* 0x000fe200000001ff */
[----:B0-----:R-:W-:-:S04]  /*14c0*/  MOV R6, c[0x0][0x168] ;  /* 0x00005a0000067a02 */ /* 0x001fc80000000f00 */
[----:B------:R-:W-:-:S05]  /*14d0*/  ISETP.NE.AND P0, PT, R6, 0x2, PT ;  /* 0x000000020600780c */ /* 0x000fca0003f05270 */
        /* <DEDUP_REMOVED lines=229> */
[C---:B------:R-:W-:Y:S02]  /*2330*/  IMAD R0, R3.reuse, c[0x0][0x3b0], R0 ;  /* 0x0000ec0003007a24 */ /* 0x040fe400078e0200 */
[----:B------:R-:W-:Y:S02]  /*2340*/  IMAD R18, R3, c[0x0][0x3b4], R18 ;  /* 0x0000ed0003127a24 */ /* 0x000fe400078e0212 */
[----:B------:R-:W-:-:S04]  /*2350*/  @P0 IMAD R5, R4, c[0x0][0x28c], R5 ;  /* 0x0000a30004050a24 */ /* 0x000fc800078e0205 */
[C---:B------:R-:W-:Y:S02]  /*2360*/  @P0 IMAD R22, R5.reuse, c[0x0][0x3b8], R22 ;  /* 0x0000ee0005160a24 */ /* 0x040fe400078e0216 */
[C---:B------:R-:W-:Y:S02]  /*2370*/  @P0 IMAD R0, R5.reuse, c[0x0][0x3bc], R0 ;  /* 0x0000ef0005000a24 */ /* 0x040fe400078e0200 */
[----:B------:R-:W-:-:S03]  /*2380*/  @P0 IMAD R18, R5, c[0x0][0x3c0], R18 ;  /* 0x0000f00005120a24 */ /* 0x000fc600078e0212 */
.L_x_26787:
        /* <DEDUP_REMOVED lines=14> */
[----:B0-----:R-:W-:Y:S01]  /*2470*/  HFMA2.MMA R8, -RZ, RZ, 0, 1.1503696441650390625e-05 ;  /* 0x000000c1ff087435 */ /* 0x001fe200000001ff */
        /* <DEDUP_REMOVED lines=17> */
.L_x_26789:
[----:B------:R-:W-:Y:S05]  /*2590*/  BSYNC B6 ;  /* 0x0000000000067941 */ /* 0x000fea0003800000 */
.L_x_26788:
[----:B0-----:R-:W2:Y:S01]  /*25a0*/  LDG.E.128 R4, [R18.64] ;  /* 0x0000002412047981 */ /* 0x001ea2000c1e1d00 */
[----:B------:R-:W-:Y:S01]  /*25b0*/  IMAD R9, R17, c[0x0][0x3e8], RZ ;  /* 0x0000fa0011097a24 */ /* 0x000fe200078e02ff */
[----:B------:R-:W-:Y:S01]  /*25c0*/  IADD3 R23, R23, 0x80, RZ ;  /* 0x0000008017177810 */ /* 0x000fe20007ffe0ff */
[----:B------:R-:W-:-:S04]  /*25d0*/  IMAD.WIDE.U32 R2, R16, c[0x0][0x3e8], RZ ;  /* 0x0000fa0010027a25 */ /* 0x000fc800078e00ff */
[----:B------:R-:W-:Y:S01]  /*25e0*/  IMAD R9, R16, c[0x0][0x3ec], R9 ;  /* 0x0000fb0010097a24 */ /* 0x000fe200078e0209 */
[----:B------:R-:W-:-:S04]  /*25f0*/  LEA R8, P0, R2, R22, 0x4 ;  /* 0x0000001602087211 */ /* 0x000fc800078020ff */
[----:B------:R-:W-:-:S04]  /*2600*/  IADD3 R3, R3, R9, RZ ;  /* 0x0000000903037210 */ /* 0x000fc80007ffe0ff */
[----:B------:R-:W-:Y:S01]  /*2610*/  LEA.HI.X R9, R2, R24, R3, 0x4, P0 ;  /* 0x0000001802097211 */ /* 0x000fe200000f2403 */
[----:B------:R-:W-:Y:S01]  /*2620*/  HFMA2.MMA R3, -RZ, RZ, 0, 0 ;  /* 0x00000000ff037435 */ /* 0x000fe200000001ff */
[----:B------:R-:W-:-:S03]  /*2630*/  MOV R2, R23 ;  /* 0x0000001700027202 */ /* 0x000fc60000000f00 */
[----:B--2---:R0:W-:Y:S04]  /*2640*/  STG.E.128 [R8.64], R4 ;  /* 0x0000000408007986 */ /* 0x0041e8000c101d24 */
.L_x_26786:
[----:B------:R-:W-:Y:S05]  /*2650*/  BSYNC B7 ;  /* 0x0000000000077941 */ /* 0x000fea0003800000 */
.L_x_26785:
        /* <DEDUP_REMOVED lines=9> */
[----:B------:R-:W-:Y:S02]  /*26f0*/  MOV R22, RZ ;  /* 0x000000ff00167202 */ /* 0x000fe40000000f00 */
[----:B------:R-:W-:-:S03]  /*2700*/  MOV R0, 0x1 ;  /* 0x0000000100007802 */ /* 0x000fc60000000f00 */
        /* <DEDUP_REMOVED lines=10> */
[----:B0-----:R-:W-:-:S03]  /*27b0*/  MOV R6, c[0x0][0x168] ;  /* 0x00005a0000067a02 */ /* 0x001fc60000000f00 */
        /* <DEDUP_REMOVED lines=228> */
[C---:B------:R-:W-:Y:S02]  /*3600*/  IMAD R22, R3.reuse, c[0x0][0x3ac], R22 ;  /* 0x0000eb0003167a24 */ /* 0x040fe400078e0216 */
[----:B------:R-:W-:Y:S02]  /*3610*/  @P0 IMAD.MOV R4, RZ, RZ, -R2 ;  /* 0x000000ffff040224 */ /* 0x000fe400078e0a02 */
[C---:B------:R-:W-:Y:S02]  /*3620*/  IMAD R0, R3.reuse, c[0x0][0x3b0], R0 ;  /* 0x0000ec0003007a24 */ /* 0x040fe400078e0200 */
[----:B------:R-:W-:Y:S02]  /*3630*/  @P0 IMAD R5, R4, c[0x0][0x28c], R5 ;  /* 0x0000a30004050a24 */ /* 0x000fe400078e0205 */
[----:B------:R-:W-:Y:S02]  /*3640*/  IMAD R18, R3, c[0x0][0x3b4], R18 ;  /* 0x0000ed0003127a24 */ /* 0x000fe400078e0212 */
[----:B------:R-:W-:-:S02]  /*3650*/  @P0 IMAD R22, R5, c[0x0][0x3b8], R22 ;  /* 0x0000ee0005160a24 */ /* 0x000fc400078e0216 */
[C---:B------:R-:W-:Y:S02]  /*3660*/  @P0 IMAD R0, R5.reuse, c[0x0][0x3bc], R0 ;  /* 0x0000ef0005000a24 */ /* 0x040fe400078e0200 */
[----:B------:R-:W-:-:S03]  /*3670*/  @P0 IMAD R18, R5, c[0x0][0x3c0], R18 ;  /* 0x0000f00005120a24 */ /* 0x000fc600078e0212 */
.L_x_26792:
        /* <DEDUP_REMOVED lines=18> */
[----:B------:R-:W-:Y:S01]  /*37a0*/  IMAD.MOV.U32 R13, RZ, RZ, RZ ;  /* 0x000000ffff0d7224 */ /* 0x000fe200078e00ff */
[----:B------:R-:W0:Y:S01]  /*37b0*/  LDC.64 R2, c[0x4][R2] ;  /* 0x0100000002027b82 */ /* 0x000e220000000a00 */
[----:B------:R-:W-:Y:S02]  /*37c0*/  MOV R6, c[0x4][0x4c0] ;  /* 0x0101300000067a02 */ /* 0x000fe40000000f00 */
[----:B------:R-:W-:Y:S02]  /*37d0*/  MOV R7, c[0x4][0x4c4] ;  /* 0x0101310000077a02 */ /* 0x000fe40000000f00 */
[----:B------:R-:W-:-:S02]  /*37e0*/  MOV R10, c[0x4][0x80] ;  /* 0x01002000000a7a02 */ /* 0x000fc40000000f00 */
[----:B------:R-:W-:Y:S02]  /*37f0*/  MOV R11, c[0x4][0x84] ;  /* 0x01002100000b7a02 */ /* 0x000fe40000000f00 */
        /* <DEDUP_REMOVED lines=8> */
.L_x_26794:
[----:B------:R-:W-:Y:S05]  /*3880*/  BSYNC B6 ;  /* 0x0000000000067941 */ /* 0x000fea0003800000 */
.L_x_26793:
        /* <DEDUP_REMOVED lines=11> */
.L_x_26791:
[----:B------:R-:W-:Y:S05]  /*3940*/  BSYNC B7 ;  /* 0x0000000000077941 */ /* 0x000fea0003800000 */
.L_x_26790:
[----:B------:R-:W-:-:S04]  /*3950*/  ISETP.GE.U32.AND P0, PT, R2, c[0x0][0x160], PT ;  /* 0x0000580002007a0c */ /* 0x000fc80003f06070 */
[----:B------:R-:W-:-:S13]  /*3960*/  ISETP.GE.AND.EX P0, PT, R3, c[0x0][0x164], PT, P0 ;  /* 0x0000590003007a0c */ /* 0x000fda0003f06300 */
[----:B------:R-:W-:Y:S05]  /*3970*/  @P0 EXIT ;  /* 0x000000000000094d */ /* 0x000fea0003800000 */
        /* <DEDUP_REMOVED lines=254> */
.L_x_26795:
[----:B------:R-:W-:-:S04]  /*4960*/  IADD3 R16, P0, R0, c[0x0][0x3d0], RZ ;  /* 0x0000f40000107a10 */ /* 0x000fc80007f1e0ff */
[----:B------:R-:W-:-:S06]  /*4970*/  IADD3.X R17, RZ, c[0x0][0x3d4], RZ, P0, !PT ;  /* 0x0000f500ff117a10 */ /* 0x000fcc00007fe4ff */
[----:B------:R-:W2:Y:S01]  /*4980*/  LDG.E.64 R16, [R16.64] ;  /* 0x0000002410107981 */ /* 0x000ea2000c1e1b00 */
[----:B------:R-:W-:Y:S01]  /*4990*/  IADD3 R22, P2, R22, c[0x0][0x3c8], RZ ;  /* 0x0000f20016167a10 */ /* 0x000fe20007f5e0ff */
[----:B------:R-:W-:Y:S01]  /*49a0*/  BSSY B6, `(.L_x_26796) ;  /* 0x000001c000067945 */ /* 0x000fe20003800000 */
[----:B------:R-:W-:-:S03]  /*49b0*/  IADD3 R18, P3, R18, c[0x0][0x3d8], RZ ;  /* 0x0000f60012127a10 */ /* 0x000fc60007f7e0ff */
[----:B------:R-:W-:Y:S01]  /*49c0*/  IMAD.X R23, RZ, RZ, c[0x0][0x3cc], P2 ;  /* 0x0000f300ff177624 */ /* 0x000fe200010e06ff */
[----:B------:R-:W-:Y:S02]  /*49d0*/  IADD3.X R19, RZ, c[0x0][0x3dc], RZ, P3, !PT ;  /* 0x0000f700ff137a10 */ /* 0x000fe40001ffe4ff */
[C---:B--2---:R-:W-:Y:S02]  /*49e0*/  ISETP.GE.U32.AND P1, PT, R16.reuse, c[0x0][0x3e0], PT ;  /* 0x0000f80010007a0c */ /* 0x044fe40003f26070 */
[----:B------:R-:W-:Y:S02]  /*49f0*/  ISETP.GT.U32.AND P0, PT, R16, -0x1, PT ;  /* 0xffffffff1000780c */ /* 0x000fe40003f04070 */
[C---:B------:R-:W-:Y:S02]  /*4a00*/  ISETP.GE.AND.EX P1, PT, R17.reuse, c[0x0][0x3e4], PT, P1 ;  /* 0x0000f90011007a0c */ /* 0x040fe40003f26310 */
[----:B------:R-:W-:-:S13]  /*4a10*/  ISETP.GT.AND.EX P0, PT, R17, -0x1, PT, P0 ;  /* 0xffffffff1100780c */ /* 0x000fda0003f04300 */
[----:B------:R-:W-:Y:S05]  /*4a20*/  @!P1 BRA P0, `(.L_x_26797) ;  /* 0x0000013000009947 */ /* 0x000fea0000000000 */
[----:B------:R-:W-:Y:S01]  /*4a30*/  MOV R2, 0x0 ;  /* 0x0000000000027802 */ /* 0x000fe20000000f00 */
[----:B0-----:R-:W-:Y:S01]  /*4a40*/  HFMA2.MMA R8, -RZ, RZ, 0, 1.1503696441650390625e-05 ;  /* 0x000000c1ff087435 */ /* 0x001fe200000001ff */
[----:B------:R-:W-:Y:S01]  /*4a50*/  MOV R4, c[0x4][0x4d8] ;  /* 0x0101360000047a02 */ /* 0x000fe20000000f00 */
[----:B------:R-:W-:Y:S01]  /*4a60*/  HFMA2.MMA R12, -RZ, RZ, 0, 5.9604644775390625e-08 ;  /* 0x00000001ff0c7435 */ /* 0x000fe200000001ff */
[----:B------:R-:W-:Y:S02]  /*4a70*/  MOV R5, c[0x4][0x4dc] ;  /* 0x0101370000057a02 */ /* 0x000fe40000000f00 */
[----:B------:R-:W0:Y:S01]  /*4a80*/  LDC.64 R2, c[0x4][R2] ;  /* 0x0100000002027b82 */ /* 0x000e220000000a00 */
[----:B------:R-:W-:Y:S02]  /*4a90*/  MOV R6, c[0x4][0x4c0] ;  /* 0x0101300000067a02 */ /* 0x000fe40000000f00 */
[----:B------:R-:W-:Y:S02]  /*4aa0*/  MOV R7, c[0x4][0x4c4] ;  /* 0x0101310000077a02 */ /* 0x000fe40000000f00 */
[----:B------:R-:W-:-:S02]  /*4ab0*/  MOV R10, c[0x4][0x80] ;  /* 0x01002000000a7a02 */ /* 0x000fc40000000f00 */
[----:B------:R-:W-:Y:S02]  /*4ac0*/  MOV R11, c[0x4][0x84] ;  /* 0x01002100000b7a02 */ /* 0x000fe40000000f00 */
        /* <DEDUP_REMOVED lines=9> */
.L_x_26797:
[----:B------:R-:W-:Y:S05]  /*4b60*/  BSYNC B6 ;  /* 0x0000000000067941 */ /* 0x000fea0003800000 */
.L_x_26796:
[----:B0-----:R-:W2:Y:S01]  /*4b70*/  LDG.E.128 R4, [R18.64] ;  /* 0x0000002412047981 */ /* 0x001ea2000c1e1d00 */
[----:B------:R-:W-:Y:S02]  /*4b80*/  IMAD R9, R17, c[0x0][0x3e8], RZ ;  /* 0x0000fa0011097a24 */ /* 0x000fe400078e02ff */
[----:B------:R-:W-:-:S04]  /*4b90*/  IMAD.WIDE.U32 R2, R16, c[0x0][0x3e8], RZ ;  /* 0x0000fa0010027a25 */ /* 0x000fc800078e00ff */
[----:B------:R-:W-:Y:S01]  /*4ba0*/  IMAD R9, R16, c[0x0][0x3ec], R9 ;  /* 0x0000fb0010097a24 */ /* 0x000fe200078e0209 */
[----:B------:R-:W-:-:S04]  /*4bb0*/  LEA R22, P0, R2, R22, 0x4 ;  /* 0x0000001602167211 */ /* 0x000fc800078020ff */
[----:B------:R-:W-:-:S04]  /*4bc0*/  IADD3 R0, R3, R9, RZ ;  /* 0x0000000903007210 */ /* 0x000fc80007ffe0ff */
[----:B------:R-:W-:-:S05]  /*4bd0*/  LEA.HI.X R23, R2, R23, R0, 0x4, P0 ;  /* 0x0000001702177211 */ /* 0x000fca00000f2400 */
[----:B--2---:R-:W-:Y:S01]  /*4be0*/  STG.E.128 [R22.64], R4 ;  /* 0x0000000416007986 */ /* 0x004fe2000c101d24 */
[----:B------:R-:W-:Y:S05]  /*4bf0*/  EXIT ;  /* 0x000000000000794d */ /* 0x000fea0003800000 */
.L_x_26798:
        /* <DEDUP_REMOVED lines=16> */
.L_x_27609:


//--------------------- .text._ZN2at6native24index_elementwise_kernelILi128ELi4EZNS0_22index_copy_kernel_implINS0_10OpaqueTypeILi2EEEEEvRNS_14TensorIteratorElllEUliE_EEvlT1_ --------------------------
	.section	.text._ZN2at6native24index_elementwise_kernelILi128ELi4EZNS0_22index_copy_kernel_implINS0_10OpaqueTypeILi2EEEEEvRNS_14TensorIteratorElllEUliE_EEvlT1_,"ax",@progbits
	.sectioninfo	@"SHI_REGISTERS=28"
	.align	128
        .global         _ZN2at6native24index_elementwise_kernelILi128ELi4EZNS0_22index_copy_kernel_implINS0_10OpaqueTypeILi2EEEEEvRNS_14TensorIteratorElllEUliE_EEvlT1_
        .type           _ZN2at6native24index_elementwise_kernelILi128ELi4EZNS0_22index_copy_kernel_implINS0_10OpaqueTypeILi2EEEEEvRNS_14TensorIteratorElllEUliE_EEvlT1_,@function
        .size           _ZN2at6native24index_elementwise_kernelILi128ELi4EZNS0_22index_copy_kernel_implINS0_10OpaqueTypeILi2EEEEEvRNS_14TensorIteratorElllEUliE_EEvlT1_,(.L_x_27610 - _ZN2at6native24index_elementwise_kernelILi128ELi4EZNS0_22index_copy_kernel_implINS0_10OpaqueTypeILi2EEEEEvRNS_14TensorIteratorElllEUliE_EEvlT1_)
        .other          _ZN2at6native24index_elementwise_kernelILi128ELi4EZNS0_22index_copy_kernel_implINS0_10OpaqueTypeILi2EEEEEvRNS_14TensorIteratorElllEUliE_EEvlT1_,@"STO_CUDA_ENTRY STV_DEFAULT"
_ZN2at6native24index_elementwise_kernelILi128ELi4EZNS0_22index_copy_kernel_implINS0_10OpaqueTypeILi2EEEEEvRNS_14TensorIteratorElllEUliE_EEvlT1_:
.text._ZN2at6native24index_elementwise_kernelILi128ELi4EZNS0_22index_copy_kernel_implINS0_10OpaqueTypeILi2EEEEEvRNS_14TensorIteratorElllEUliE_EEvlT1_:
        /* <DEDUP_REMOVED lines=21> */
[----:B------:R-:W-:-:S05]  /*0150*/  SHF.R.U32.HI R5, RZ, c[0x0][0x174], R4 ;  /* 0x00005d00ff057a19 */ /* 0x000fca0000011604 */
[----:B------:R-:W-:-:S04]  /*0160*/  IMAD.MOV R18, RZ, RZ, -R5 ;  /* 0x000000ffff127224 */ /* 0x000fc800078e0a05 */
[----:B------:R-:W-:-:S04]  /*0170*/  IMAD R18, R18, c[0x0][0x16c], R23 ;  /* 0x00005b0012127a24 */ /* 0x000fc800078e0217 */
        /* <DEDUP_REMOVED lines=241> */
.L_x_26801:
        /* <DEDUP_REMOVED lines=17> */
[----:B------:R-:W-:Y:S01]  /*11a0*/  IMAD.MOV.U32 R5, RZ, RZ, c[0x4][0x4dc] ;  /* 0x01013700ff057624 */ /* 0x000fe200078e00ff */
[----:B------:R-:W-:Y:S01]  /*11b0*/  MOV R6, c[0x4][0x4c0] ;  /* 0x0101300000067a02 */ /* 0x000fe20000000f00 */
        /* <DEDUP_REMOVED lines=13> */
.L_x_26803:
[----:B------:R-:W-:Y:S05]  /*1290*/  BSYNC B6 ;  /* 0x0000000000067941 */ /* 0x000fea0003800000 */
.L_x_26802:
[----:B------:R-:W2:Y:S01]  /*12a0*/  LDG.E.U16 R18, [R18.64] ;  /* 0x0000002412127981 */ /* 0x000ea2000c1e1500 */
[----:B------:R-:W-:Y:S01]  /*12b0*/  IMAD R5, R17, c[0x0][0x3e8], RZ ;  /* 0x0000fa0011057a24 */ /* 0x000fe200078e02ff */
[----:B------:R-:W-:Y:S01]  /*12c0*/  LEA R22, R25, R22, 0x9 ;  /* 0x0000001619167211 */ /* 0x000fe200078e48ff */
[----:B------:R-:W-:-:S04]  /*12d0*/  IMAD.WIDE.U32 R2, R16, c[0x0][0x3e8], RZ ;  /* 0x0000fa0010027a25 */ /* 0x000fc800078e00ff */
[----:B------:R-:W-:Y:S01]  /*12e0*/  IMAD R5, R16, c[0x0][0x3ec], R5 ;  /* 0x0000fb0010057a24 */ /* 0x000fe200078e0205 */
[----:B------:R-:W-:Y:S02]  /*12f0*/  LEA R4, P0, R2, R23, 0x1 ;  /* 0x0000001702047211 */ /* 0x000fe400078008ff */
[----:B------:R-:W-:Y:S02]  /*1300*/  IADD3 R23, R22, 0x80, RZ ;  /* 0x0000008016177810 */ /* 0x000fe40007ffe0ff */
[----:B------:R-:W-:-:S04]  /*1310*/  IADD3 R3, R3, R5, RZ ;  /* 0x0000000503037210 */ /* 0x000fc80007ffe0ff */
[----:B------:R-:W-:Y:S02]  /*1320*/  LEA.HI.X R5, R2, R24, R3, 0x1, P0 ;  /* 0x0000001802057211 */ /* 0x000fe400000f0c03 */
[----:B------:R-:W-:Y:S02]  /*1330*/  MOV R2, R23 ;  /* 0x0000001700027202 */ /* 0x000fe40000000f00 */
[----:B--2---:R-:W-:-:S05]  /*1340*/  PRMT R3, R18, 0x7710, RZ ;  /* 0x0000771012037816 */ /* 0x004fca00000000ff */
[----:B------:R0:W-:Y:S02]  /*1350*/  STG.E.U16 [R4.64], R3 ;  /* 0x0000000304007986 */ /* 0x0001e4000c101524 */
[----:B0-----:R-:W-:Y:S02]  /*1360*/  IMAD.MOV.U32 R3, RZ, RZ, RZ ;  /* 0x000000ffff037224 */ /* 0x001fe400078e00ff */
.L_x_26800:
[----:B------:R-:W-:Y:S05]  /*1370*/  BSYNC B7 ;  /* 0x0000000000077941 */ /* 0x000fea0003800000 */
.L_x_26799:
[----:B------:R-:W-:Y:S01]  /*1380*/  ISETP.GE.U32.AND P0, PT, R2, c[0x0][0x160], PT ;  /* 0x0000580002007a0c */ /* 0x000fe20003f06070 */
[----:B------:R-:W-:Y:S03]  /*1390*/  BSSY B7, `(.L_x_26804) ;  /* 0x000012e000077945 */ /* 0x000fe60003800000 */
[----:B------:R-:W-:-:S13]  /*13a0*/  ISETP.GE.AND.EX P0, PT, R3, c[0x0][0x164], PT, P0 ;  /* 0x0000590003007a0c */ /* 0x000fda0003f06300 */
[----:B------:R-:W-:Y:S05]  /*13b0*/  @P0 BRA `(.L_x_26805) ;  /* 0x000012b000000947 */ /* 0x000fea0003800000 */
[----:B------:R-:W-:Y:S01]  /*13c0*/  ISETP.NE.AND P0, PT, RZ, c[0x0][0x168], PT ;  /* 0x00005a00ff007a0c */ /* 0x000fe20003f05270 */
[----:B------:R-:W-:Y:S01]  /*13d0*/  HFMA2.MMA R18, -RZ, RZ, 0, 0 ;  /* 0x00000000ff127435 */ /* 0x000fe200000001ff */
[----:B------:R-:W-:Y:S01]  /*13e0*/  MOV R0, RZ ;  /* 0x000000ff00007202 */ /* 0x000fe20000000f00 */
[----:B------:R-:W-:-:S10]  /*13f0*/  HFMA2.MMA R22, -RZ, RZ, 0, 0 ;  /* 0x00000000ff167435 */ /* 0x000fd400000001ff */
        /* <DEDUP_REMOVED lines=250> */
.L_x_26806:
        /* <DEDUP_REMOVED lines=16> */
[----:B------:R-:W-:Y:S01]  /*24a0*/  HFMA2.MMA R13, -RZ, RZ, 0, 0 ;  /* 0x00000000ff0d7435 */ /* 0x000fe200000001ff */
[----:B------:R-:W-:Y:S01]  /*24b0*/  MOV R5, c[0x4][0x4dc] ;  /* 0x0101370000057a02 */ /* 0x000fe20000000f00 */
[----:B------:R-:W-:Y:S01]  /*24c0*/  IMAD.MOV.U32 R12, RZ, RZ, 0x1 ;  /* 0x00000001ff0c7424 */ /* 0x000fe200078e00ff */
        /* <DEDUP_REMOVED lines=13> */
.L_x_26808:
[----:B------:R-:W-:Y:S05]  /*25a0*/  BSYNC B6 ;  /* 0x0000000000067941 */ /* 0x000fea0003800000 */
.L_x_26807:
[----:B------:R-:W2:Y:S01]  /*25b0*/  LDG.E.U16 R18, [R18.64] ;  /* 0x0000002412127981 */ /* 0x000ea2000c1e1500 */
[----:B------:R-:W-:Y:S01]  /*25c0*/  IMAD R5, R17, c[0x0][0x3e8], RZ ;  /* 0x0000fa0011057a24 */ /* 0x000fe200078e02ff */
[----:B------:R-:W-:Y:S01]  /*25d0*/  IADD3 R23, R23, 0x80, RZ ;  /* 0x0000008017177810 */ /* 0x000fe20007ffe0ff */
[----:B------:R-:W-:-:S04]  /*25e0*/  IMAD.WIDE.U32 R2, R16, c[0x0][0x3e8], RZ ;  /* 0x0000fa0010027a25 */ /* 0x000fc800078e00ff */
[----:B------:R-:W-:Y:S01]  /*25f0*/  IMAD R5, R16, c[0x0][0x3ec], R5 ;  /* 0x0000fb0010057a24 */ /* 0x000fe200078e0205 */
[----:B------:R-:W-:-:S04]  /*2600*/  LEA R4, P0, R2, R22, 0x1 ;  /* 0x0000001602047211 */ /* 0x000fc800078008ff */
[----:B------:R-:W-:-:S04]  /*2610*/  IADD3 R3, R3, R5, RZ ;  /* 0x0000000503037210 */ /* 0x000fc80007ffe0ff */
[----:B------:R-:W-:Y:S02]  /*2620*/  LEA.HI.X R5, R2, R24, R3, 0x1, P0 ;  /* 0x0000001802057211 */ /* 0x000fe400000f0c03 */
[----:B------:R-:W-:Y:S02]  /*2630*/  MOV R2, R23 ;  /* 0x0000001700027202 */ /* 0x000fe40000000f00 */
[----:B--2---:R-:W-:-:S05]  /*2640*/  PRMT R3, R18, 0x7710, RZ ;  /* 0x0000771012037816 */ /* 0x004fca00000000ff */
[----:B------:R0:W-:Y:S02]  /*2650*/  STG.E.U16 [R4.64], R3 ;  /* 0x0000000304007986 */ /* 0x0001e4000c101524 */
[----:B0-----:R-:W-:-:S06]  /*2660*/  HFMA2.MMA R3, -RZ, RZ, 0, 0 ;  /* 0x00000000ff037435 */ /* 0x001fcc00000001ff */
.L_x_26805:
[----:B------:R-:W-:Y:S05]  /*2670*/  BSYNC B7 ;  /* 0x0000000000077941 */ /* 0x000fea0003800000 */
.L_x_26804:
        /* <DEDUP_REMOVED lines=258> */
.L_x_26811:
        /* <DEDUP_REMOVED lines=32> */
.L_x_26813:
[----:B------:R-:W-:Y:S05]  /*38a0*/  BSYNC B6 ;  /* 0x0000000000067941 */ /* 0x000fea0003800000 */
.L_x_26812:
        /* <DEDUP_REMOVED lines=12> */
.L_x_26810:
[----:B------:R-:W-:Y:S05]  /*3970*/  BSYNC B7 ;  /* 0x0000000000077941 */ /* 0x000fea0003800000 */
.L_x_26809:
[----:B------:R-:W-:-:S04]  /*3980*/  ISETP.GE.U32.AND P0, PT, R2, c[0x0][0x160], PT ;  /* 0x0000580002007a0c */ /* 0x000fc80003f06070 */
[----:B------:R-:W-:-:S13]  /*3990*/  ISETP.GE.AND.EX P0, PT, R3, c[0x0][0x164], PT, P0 ;  /* 0x0000590003007a0c */ /* 0x000fda0003f06300 */
[----:B------:R-:W-:Y:S05]  /*39a0*/  @P0 EXIT ;  /* 0x000000000000094d */ /* 0x000fea0003800000 */
[----:B------:R-:W-:Y:S01]  /*39b0*/  ISETP.NE.AND P0, PT, RZ, c[0x0][0x168], PT ;  /* 0x00005a00ff007a0c */ /* 0x000fe20003f05270 */
[----:B------:R-:W-:Y:S01]  /*39c0*/  HFMA2.MMA R0, -RZ, RZ, 0, 0 ;  /* 0x00000000ff007435 */ /* 0x000fe200000001ff */
[----:B------:R-:W-:Y:S01]  /*39d0*/  MOV R18, RZ ;  /* 0x000000ff00127202 */ /* 0x000fe20000000f00 */
[----:B------:R-:W-:-:S10]  /*39e0*/  IMAD.MOV.U32 R22, RZ, RZ, RZ ;  /* 0x000000ffff167224 */ /* 0x000fd400078e00ff */
        /* <DEDUP_REMOVED lines=250> */
.L_x_26814:
        /* <DEDUP_REMOVED lines=14> */
[----:B------:R-:W-:Y:S01]  /*4a70*/  HFMA2.MMA R8, -RZ, RZ, 0, 1.1503696441650390625e-05 ;  /* 0x000000c1ff087435 */ /* 0x000fe200000001ff */
        /* <DEDUP_REMOVED lines=17> */
.L_x_26816:
[----:B------:R-:W-:Y:S05]  /*4b90*/  BSYNC B6 ;  /* 0x0000000000067941 */ /* 0x000fea0003800000 */
.L_x_26815:
[----:B------:R-:W2:Y:S01]  /*4ba0*/  LDG.E.U16 R18, [R18.64] ;  /* 0x0000002412127981 */ /* 0x000ea2000c1e1500 */
[----:B------:R-:W-:Y:S02]  /*4bb0*/  IMAD R5, R17, c[0x0][0x3e8], RZ ;  /* 0x0000fa0011057a24 */ /* 0x000fe400078e02ff */
[----:B------:R-:W-:-:S04]  /*4bc0*/  IMAD.WIDE.U32 R2, R16, c[0x0][0x3e8], RZ ;  /* 0x0000fa0010027a25 */ /* 0x000fc800078e00ff */
[----:B------:R-:W-:Y:S01]  /*4bd0*/  IMAD R5, R16, c[0x0][0x3ec], R5 ;  /* 0x0000fb0010057a24 */ /* 0x000fe200078e0205 */
[----:B------:R-:W-:-:S04]  /*4be0*/  LEA R22, P0, R2, R22, 0x1 ;  /* 0x0000001602167211 */ /* 0x000fc800078008ff */
[----:B------:R-:W-:-:S04]  /*4bf0*/  IADD3 R0, R3, R5, RZ ;  /* 0x0000000503007210 */ /* 0x000fc80007ffe0ff */
[----:B------:R-:W-:Y:S02]  /*4c00*/  LEA.HI.X R23, R2, R23, R0, 0x1, P0 ;  /* 0x0000001702177211 */ /* 0x000fe400000f0c00 */
[----:B--2---:R-:W-:-:S05]  /*4c10*/  PRMT R3, R18, 0x7710, RZ ;  /* 0x0000771012037816 */ /* 0x004fca00000000ff */
[----:B------:R-:W-:Y:S01]  /*4c20*/  STG.E.U16 [R22.64], R3 ;  /* 0x0000000316007986 */ /* 0x000fe2000c101524 */
[----:B------:R-:W-:Y:S05]  /*4c30*/  EXIT ;  /* 0x000000000000794d */ /* 0x000fea0003800000 */
.L_x_26817:
        /* <DEDUP_REMOVED lines=12> */
.L_x_27610:


//--------------------- .text._ZN2at6native24index_elementwise_kernelILi128ELi4EZNS0_22index_copy_kernel_implINS0_10OpaqueTypeILi8EEEEEvRNS_14TensorIteratorElllEUliE_EEvlT1_ --------------------------
	.section	.text._ZN2at6native24index_elementwise_kernelILi128ELi4EZNS0_22index_copy_kernel_implINS0_10OpaqueTypeILi8EEEEEvRNS_14TensorIteratorElllEUliE_EEvlT1_,"ax",@progbits
	.sectioninfo	@"SHI_REGISTERS=28"
	.align	128
        .global         _ZN2at6native24index_elementwise_kernelILi128ELi4EZNS0_22index_copy_kernel_implINS0_10OpaqueTypeILi8EEEEEvRNS_14TensorIteratorElllEUliE_EEvlT1_
        .type           _ZN2at6native24index_elementwise_kernelILi128ELi4EZNS0_22index_copy_kernel_implINS0_10OpaqueTypeILi8EEEEEvRNS_14TensorIteratorElllEUliE_EEvlT1_,@function
        .size           _ZN2at6native24index_elementwise_kernelILi128ELi4EZNS0_22index_copy_kernel_implINS0_10OpaqueTypeILi8EEEEEvRNS_14TensorIteratorElllEUliE_EEvlT1_,(.L_x_27611 - _ZN2at6native24index_elementwise_kernelILi128ELi4EZNS0_22index_copy_kernel_implINS0_10OpaqueTypeILi8EEEEEvRNS_14TensorIteratorElllEUliE_EEvlT1_)
        .other          _ZN2at6native24index_elementwise_kernelILi128ELi4EZNS0_22index_copy_kernel_implINS0_10OpaqueTypeILi8EEEEEvRNS_14TensorIteratorElllEUliE_EEvlT1_,@"STO_CUDA_ENTRY STV_DEFAULT"
_ZN2at6native24index_elementwise_kernelILi128ELi4EZNS0_22index_copy_kernel_implINS0_10OpaqueTypeILi8EEEEEvRNS_14TensorIteratorElllEUliE_EEvlT1_:
.text._ZN2at6native24index_elementwise_kernelILi128ELi4EZNS0_22index_copy_kernel_implINS0_10OpaqueTypeILi8EEEEEvRNS_14TensorIteratorElllEUliE_EEvlT1_:
        /* <DEDUP_REMOVED lines=18> */
[----:B------:R-:W-:-:S04]  /*0120*/  IMAD.HI.U32 R4, R23, c[0x0][0x170], R2 ;  /* 0x00005c0017047a27 */ /* 0x000fc800078e0002 */
[----:B------:R-:W-:Y:S01]  /*0130*/  IMAD.MOV.U32 R3, RZ, RZ, c[0x0][0x168] ;  /* 0x00005a00ff037624 */ /* 0x000fe200078e00ff */
[----:B------:R-:W-:-:S04]  /*0140*/  SHF.R.U32.HI R5, RZ, c[0x0][0x174], R4 ;  /* 0x00005d00ff057a19 */ /* 0x000fc80000011604 */
[----:B------:R-:W-:Y:S02]  /*0150*/  ISETP.NE.AND P0, PT, R3, 0x1, PT ;  /* 0x000000010300780c */ /* 0x000fe40003f05270 */
[----:B------:R-:W-:-:S05]  /*0160*/  IADD3 R18, -R5, RZ, RZ ;  /* 0x000000ff05127210 */ /* 0x000fca0007ffe1ff */
        /* <DEDUP_REMOVED lines=242> */
.L_x_26820:
[----:B------:R-:W-:-:S05]  /*1090*/  IADD3 R16, P0, R2, c[0x0][0x3d0], RZ ;  /* 0x0000f40002107a10 */ /* 0x000fca0007f1e0ff */
[----:B------:R-:W-:-:S06]  /*10a0*/  IMAD.X R17, RZ, RZ, c[0x0][0x3d4], P0 ;  /* 0x0000f500ff117624 */ /* 0x000fcc00000e06ff */
        /* <DEDUP_REMOVED lines=30> */
.L_x_26822:
[----:B------:R-:W-:Y:S05]  /*1290*/  BSYNC B6 ;  /* 0x0000000000067941 */ /* 0x000fea0003800000 */
.L_x_26821:
[----:B------:R-:W2:Y:S01]  /*12a0*/  LDG.E.64 R18, [R18.64] ;  /* 0x0000002412127981 */ /* 0x000ea2000c1e1b00 */
        /* <DEDUP_REMOVED lines=8> */
[----:B--2---:R-:W-:Y:S02]  /*1330*/  MOV R3, R19 ;  /* 0x0000001300037202 */ /* 0x004fe40000000f00 */
[----:B------:R-:W-:-:S05]  /*1340*/  MOV R2, R18 ;  /* 0x0000001200027202 */ /* 0x000fca0000000f00 */
[----:B------:R0:W-:Y:S02]  /*1350*/  STG.E.64 [R4.64], R2 ;  /* 0x0000000204007986 */ /* 0x0001e4000c101b24 */
[----:B0-----:R-:W-:Y:S01]  /*1360*/  HFMA2.MMA R3, -RZ, RZ, 0, 0 ;  /* 0x00000000ff037435 */ /* 0x001fe200000001ff */
[----:B------:R-:W-:-:S05]  /*1370*/  MOV R2, R23 ;  /* 0x0000001700027202 */ /* 0x000fca0000000f00 */
.L_x_26819:
[----:B------:R-:W-:Y:S05]  /*1380*/  BSYNC B7 ;  /* 0x0000000000077941 */ /* 0x000fea0003800000 */
.L_x_26818:
[----:B------:R-:W-:Y:S01]  /*1390*/  ISETP.GE.U32.AND P0, PT, R2, c[0x0][0x160], PT ;  /* 0x0000580002007a0c */ /* 0x000fe20003f06070 */
[----:B------:R-:W-:Y:S03]  /*13a0*/  BSSY B7, `(.L_x_26823) ;  /* 0x000012f000077945 */ /* 0x000fe60003800000 */
[----:B------:R-:W-:-:S13]  /*13b0*/  ISETP.GE.AND.EX P0, PT, R3, c[0x0][0x164], PT, P0 ;  /* 0x0000590003007a0c */ /* 0x000fda0003f06300 */
[----:B------:R-:W-:Y:S05]  /*13c0*/  @P0 BRA `(.L_x_26824) ;  /* 0x000012c000000947 */ /* 0x000fea0003800000 */
        /* <DEDUP_REMOVED lines=254> */
.L_x_26825:
        /* <DEDUP_REMOVED lines=14> */
[----:B------:R-:W-:Y:S01]  /*2490*/  HFMA2.MMA R12, -RZ, RZ, 0, 5.9604644775390625e-08 ;  /* 0x00000001ff0c7435 */ /* 0x000fe200000001ff */
[----:B------:R-:W-:Y:S01]  /*24a0*/  MOV R4, c[0x4][0x4d8] ;  /* 0x0101360000047a02 */ /* 0x000fe20000000f00 */
[----:B------:R-:W-:Y:S01]  /*24b0*/  IMAD.MOV.U32 R8, RZ, RZ, 0xc1 ;  /* 0x000000c1ff087424 */ /* 0x000fe200078e00ff */
        /* <DEDUP_REMOVED lines=15> */
.L_x_26827:
[----:B------:R-:W-:Y:S05]  /*25b0*/  BSYNC B6 ;  /* 0x0000000000067941 */ /* 0x000fea0003800000 */
.L_x_26826:
[----:B------:R-:W2:Y:S01]  /*25c0*/  LDG.E.64 R18, [R18.64] ;  /* 0x0000002412127981 */ /* 0x000ea2000c1e1b00 */
[----:B------:R-:W-:Y:S01]  /*25d0*/  IMAD R5, R17, c[0x0][0x3e8], RZ ;  /* 0x0000fa0011057a24 */ /* 0x000fe200078e02ff */
[----:B------:R-:W-:Y:S01]  /*25e0*/  IADD3 R23, R23, 0x80, RZ ;  /* 0x0000008017177810 */ /* 0x000fe20007ffe0ff */
[----:B------:R-:W-:-:S04]  /*25f0*/  IMAD.WIDE.U32 R2, R16, c[0x0][0x3e8], RZ ;  /* 0x0000fa0010027a25 */ /* 0x000fc800078e00ff */
[----:B------:R-:W-:Y:S01]  /*2600*/  IMAD R5, R16, c[0x0][0x3ec], R5 ;  /* 0x0000fb0010057a24 */ /* 0x000fe200078e0205 */
[----:B------:R-:W-:-:S04]  /*2610*/  LEA R4, P0, R2, R22, 0x3 ;  /* 0x0000001602047211 */ /* 0x000fc800078018ff */
[----:B------:R-:W-:-:S04]  /*2620*/  IADD3 R3, R3, R5, RZ ;  /* 0x0000000503037210 */ /* 0x000fc80007ffe0ff */
[----:B------:R-:W-:Y:S02]  /*2630*/  LEA.HI.X R5, R2, R24, R3, 0x3, P0 ;  /* 0x0000001802057211 */ /* 0x000fe400000f1c03 */
[----:B--2---:R-:W-:Y:S02]  /*2640*/  MOV R3, R19 ;  /* 0x0000001300037202 */ /* 0x004fe40000000f00 */
[----:B------:R-:W-:-:S05]  /*2650*/  MOV R2, R18 ;  /* 0x0000001200027202 */ /* 0x000fca0000000f00 */
[----:B------:R0:W-:Y:S02]  /*2660*/  STG.E.64 [R4.64], R2 ;  /* 0x0000000204007986 */ /* 0x0001e4000c101b24 */
[----:B0-----:R-:W-:Y:S01]  /*2670*/  HFMA2.MMA R3, -RZ, RZ, 0, 0 ;  /* 0x00000000ff037435 */ /* 0x001fe200000001ff */
[----:B------:R-:W-:-:S05]  /*2680*/  MOV R2, R23 ;  /* 0x0000001700027202 */ /* 0x000fca0000000f00 */
.L_x_26824:
[----:B------:R-:W-:Y:S05]  /*2690*/  BSYNC B7 ;  /* 0x0000000000077941 */ /* 0x000fea0003800000 */
.L_x_26823:
[----:B------:R-:W-:Y:S01]  /*26a0*/  ISETP.GE.U32.AND P0, PT, R2, c[0x0][0x160], PT ;  /* 0x0000580002007a0c */ /* 0x000fe20003f06070 */
[----:B------:R-:W-:Y:S03]  /*26b0*/  BSSY B7, `(.L_x_26828) ;  /* 0x000012f000077945 */ /* 0x000fe60003800000 */
[----:B------:R-:W-:-:S13]  /*26c0*/  ISETP.GE.AND.EX P0, PT, R3, c[0x0][0x164], PT, P0 ;  /* 0x0000590003007a0c */ /* 0x000fda0003f06300 */
[----:B------:R-:W-:Y:S05]  /*26d0*/  @P0 BRA `(.L_x_26829) ;  /* 0x000012c000000947 */ /* 0x000fea0003800000 */
[----:B------:R-:W-:Y:S01]  /*26e0*/  ISETP.NE.AND P0, PT, RZ, c[0x0][0x168], PT ;  /* 0x00005a00ff007a0c */ /* 0x000fe20003f05270 */
[----:B------:R-:W-:Y:S01]  /*26f0*/  HFMA2.MMA R22, -RZ, RZ, 0, 0 ;  /* 0x00000000ff167435 */ /* 0x000fe200000001ff */
[----:B------:R-:W-:Y:S01]  /*2700*/  IMAD.MOV.U32 R18, RZ, RZ, RZ ;  /* 0x000000ffff127224 */ /* 0x000fe200078e00ff */
[----:B------:R-:W-:-:S10]  /*2710*/  MOV R0, RZ ;  /* 0x000000ff00007202 */ /* 0x000fd40000000f00 */
        /* <DEDUP_REMOVED lines=250> */
.L_x_26830:
        /* <DEDUP_REMOVED lines=32> */
.L_x_26832:
[----:B------:R-:W-:Y:S05]  /*38c0*/  BSYNC B6 ;  /* 0x0000000000067941 */ /* 0x000fea0003800000 */
.L_x_26831:
        /* <DEDUP_REMOVED lines=13> */
.L_x_26829:
[----:B------:R-:W-:Y:S05]  /*39a0*/  BSYNC B7 ;  /* 0x0000000000077941 */ /* 0x000fea0003800000 */
.L_x_26828:
        /* <DEDUP_REMOVED lines=257> */
.L_x_26833:
        /* <DEDUP_REMOVED lines=32> */
.L_x_26835:
[----:B------:R-:W-:Y:S05]  /*4bc0*/  BSYNC B6 ;  /* 0x0000000000067941 */ /* 0x000fea0003800000 */
.L_x_26834:
[----:B------:R-:W2:Y:S01]  /*4bd0*/  LDG.E.64 R18, [R18.64] ;  /* 0x0000002412127981 */ /* 0x000ea2000c1e1b00 */
[----:B------:R-:W-:Y:S02]  /*4be0*/  IMAD R5, R17, c[0x0][0x3e8], RZ ;  /* 0x0000fa0011057a24 */ /* 0x000fe400078e02ff */
[----:B------:R-:W-:-:S04]  /*4bf0*/  IMAD.WIDE.U32 R2, R16, c[0x0][0x3e8], RZ ;  /* 0x0000fa0010027a25 */ /* 0x000fc800078e00ff */
[----:B------:R-:W-:Y:S01]  /*4c00*/  IMAD R5, R16, c[0x0][0x3ec], R5 ;  /* 0x0000fb0010057a24 */ /* 0x000fe200078e0205 */
[----:B------:R-:W-:-:S04]  /*4c10*/  LEA R22, P0, R2, R22, 0x3 ;  /* 0x0000001602167211 */ /* 0x000fc800078018ff */
[----:B------:R-:W-:-:S04]  /*4c20*/  IADD3 R0, R3, R5, RZ ;  /* 0x0000000503007210 */ /* 0x000fc80007ffe0ff */
[----:B------:R-:W-:Y:S02]  /*4c30*/  LEA.HI.X R23, R2, R23, R0, 0x3, P0 ;  /* 0x0000001702177211 */ /* 0x000fe400000f1c00 */
[----:B--2---:R-:W-:Y:S02]  /*4c40*/  MOV R3, R19 ;  /* 0x0000001300037202 */ /* 0x004fe40000000f00 */
[----:B------:R-:W-:-:S05]  /*4c50*/  MOV R2, R18 ;  /* 0x0000001200027202 */ /* 0x000fca0000000f00 */
[----:B------:R-:W-:Y:S01]  /*4c60*/  STG.E.64 [R22.64], R2 ;  /* 0x0000000216007986 */ /* 0x000fe2000c101b24 */
[----:B------:R-:W-:Y:S05]  /*4c70*/  EXIT ;  /* 0x000000000000794d */ /* 0x000fea0003800000 */
.L_x_26836:
        /* <DEDUP_REMOVED lines=16> */
.L_x_27611:


//--------------------- .text._ZN2at6native24index_elementwise_kernelILi128ELi4EZNS0_22index_copy_kernel_implINS0_10OpaqueTypeILi4EEEEEvRNS_14TensorIteratorElllEUliE_EEvlT1_ --------------------------
	.section	.text._ZN2at6native24index_elementwise_kernelILi128ELi4EZNS0_22index_copy_kernel_implINS0_10OpaqueTypeILi4EEEEEvRNS_14TensorIteratorElllEUliE_EEvlT1_,"ax",@progbits
	.sectioninfo	@"SHI_REGISTERS=28"
	.align	128
        .global         _ZN2at6native24index_elementwise_kernelILi128ELi4EZNS0_22index_copy_kernel_implINS0_10OpaqueTypeILi4EEEEEvRNS_14TensorIteratorElllEUliE_EEvlT1_
        .type           _ZN2at6native24index_elementwise_kernelILi128ELi4EZNS0_22index_copy_kernel_implINS0_10OpaqueTypeILi4EEEEEvRNS_14TensorIteratorElllEUliE_EEvlT1_,@function
        .size           _ZN2at6native24index_elementwise_kernelILi128ELi4EZNS0_22index_copy_kernel_implINS0_10OpaqueTypeILi4EEEEEvRNS_14TensorIteratorElllEUliE_EEvlT1_,(.L_x_27612 - _ZN2at6native24index_elementwise_kernelILi128ELi4EZNS0_22index_copy_kernel_implINS0_10OpaqueTypeILi4EEEEEvRNS_14TensorIteratorElllEUliE_EEvlT1_)
        .other          _ZN2at6native24index_elementwise_kernelILi128ELi4EZNS0_22index_copy_kernel_implINS0_10OpaqueTypeILi4EEEEEvRNS_14TensorIteratorElllEUliE_EEvlT1_,@"STO_CUDA_ENTRY STV_DEFAULT"
_ZN2at6native24index_elementwise_kernelILi128ELi4EZNS0_22index_copy_kernel_implINS0_10OpaqueTypeILi4EEEEEvRNS_14TensorIteratorElllEUliE_EEvlT1_:
.text._ZN2at6native24index_elementwise_kernelILi128ELi4EZNS0_22index_copy_kernel_implINS0_10OpaqueTypeILi4EEEEEvRNS_14TensorIteratorElllEUliE_EEvlT1_:
        /* <DEDUP_REMOVED lines=265> */
.L_x_26839:
        /* <DEDUP_REMOVED lines=32> */
.L_x_26841:
[----:B------:R-:W-:Y:S05]  /*1290*/  BSYNC B6 ;  /* 0x0000000000067941 */ /* 0x000fea0003800000 */
.L_x_26840:
[----:B------:R-:W2:Y:S01]  /*12a0*/  LDG.E R19, [R18.64] ;  /* 0x0000002412137981 */ /* 0x000ea2000c1e1900 */
        /* <DEDUP_REMOVED lines=10> */
[----:B--2---:R0:W-:Y:S04]  /*1350*/  STG.E [R4.64], R19 ;  /* 0x0000001304007986 */ /* 0x0041e8000c101924 */
.L_x_26838:
[----:B------:R-:W-:Y:S05]  /*1360*/  BSYNC B7 ;  /* 0x0000000000077941 */ /* 0x000fea0003800000 */
.L_x_26837:
        /* <DEDUP_REMOVED lines=23> */
[----:B0-----:R-:W-:-:S05]  /*14e0*/  IMAD.HI.U32 R4, R3, c[0x0][0x17c], R2 ;  /* 0x00005f0003047a27 */ /* 0x001fca00078e0002 */
        /* <DEDUP_REMOVED lines=234> */
.L_x_26844:
[----:B------:R-:W-:-:S04]  /*2390*/  IADD3 R16, P0, R0, c[0x0][0x3d0], RZ ;  /* 0x0000f40000107a10 */ /* 0x000fc80007f1e0ff */
[----:B------:R-:W-:-:S06]  /*23a0*/  IADD3.X R17, RZ, c[0x0][0x3d4], RZ, P0, !PT ;  /* 0x0000f500ff117a10 */ /* 0x000fcc00007fe4ff */
[----:B------:R-:W2:Y:S01]  /*23b0*/  LDG.E.64 R16, [R16.64] ;  /* 0x0000002410107981 */ /* 0x000ea2000c1e1b00 */
[----:B------:R-:W-:Y:S01]  /*23c0*/  IADD3 R22, P2, R22, c[0x0][0x3c8], RZ ;  /* 0x0000f20016167a10 */ /* 0x000fe20007f5e0ff */
[----:B------:R-:W-:Y:S01]  /*23d0*/  BSSY B6, `(.L_x_26845) ;  /* 0x000001c000067945 */ /* 0x000fe20003800000 */
[----:B------:R-:W-:Y:S02]  /*23e0*/  IADD3 R18, P3, R18, c[0x0][0x3d8], RZ ;  /* 0x0000f60012127a10 */ /* 0x000fe40007f7e0ff */
[----:B------:R-:W-:Y:S02]  /*23f0*/  IADD3.X R24, RZ, c[0x0][0x3cc], RZ, P2, !PT ;  /* 0x0000f300ff187a10 */ /* 0x000fe400017fe4ff */
[----:B0-----:R-:W-:Y:S02]  /*2400*/  IADD3.X R19, RZ, c[0x0][0x3dc], RZ, P3, !PT ;  /* 0x0000f700ff137a10 */ /* 0x001fe40001ffe4ff */
        /* <DEDUP_REMOVED lines=24> */
.L_x_26846:
[----:B------:R-:W-:Y:S05]  /*2590*/  BSYNC B6 ;  /* 0x0000000000067941 */ /* 0x000fea0003800000 */
.L_x_26845:
[----:B------:R-:W2:Y:S01]  /*25a0*/  LDG.E R19, [R18.64] ;  /* 0x0000002412137981 */ /* 0x000ea2000c1e1900 */
        /* <DEDUP_REMOVED lines=9> */
[----:B--2---:R0:W-:Y:S04]  /*2640*/  STG.E [R4.64], R19 ;  /* 0x0000001304007986 */ /* 0x0041e8000c101924 */
.L_x_26843:
[----:B------:R-:W-:Y:S05]  /*2650*/  BSYNC B7 ;  /* 0x0000000000077941 */ /* 0x000fea0003800000 */
.L_x_26842:
        /* <DEDUP_REMOVED lines=22> */
[----:B0-----:R-:W-:Y:S01]  /*27c0*/  IMAD.HI.U32 R4, R3, c[0x0][0x17c], R2 ;  /* 0x00005f0003047a27 */ /* 0x001fe200078e0002 */
        /* <DEDUP_REMOVED lines=235> */
.L_x_26849:
        /* <DEDUP_REMOVED lines=32> */
.L_x_26851:
[----:B------:R-:W-:Y:S05]  /*3880*/  BSYNC B6 ;  /* 0x0000000000067941 */ /* 0x000fea0003800000 */
.L_x_26850:
        /* <DEDUP_REMOVED lines=11> */
.L_x_26848:
[----:B------:R-:W-:Y:S05]  /*3940*/  BSYNC B7 ;  /* 0x0000000000077941 */ /* 0x000fea0003800000 */
.L_x_26847:
        /* <DEDUP_REMOVED lines=257> */
.L_x_26852:
[----:B------:R-:W-:-:S04]  /*4960*/  IADD3 R16, P0, R0, c[0x0][0x3d0], RZ ;  /* 0x0000f40000107a10 */ /* 0x000fc80007f1e0ff */
[----:B------:R-:W-:-:S06]  /*4970*/  IADD3.X R17, RZ, c[0x0][0x3d4], RZ, P0, !PT ;  /* 0x0000f500ff117a10 */ /* 0x000fcc00007fe4ff */
[----:B------:R-:W2:Y:S01]  /*4980*/  LDG.E.64 R16, [R16.64] ;  /* 0x0000002410107981 */ /* 0x000ea2000c1e1b00 */
[----:B------:R-:W-:Y:S01]  /*4990*/  IADD3 R22, P2, R22, c[0x0][0x3c8], RZ ;  /* 0x0000f20016167a10 */ /* 0x000fe20007f5e0ff */
[----:B------:R-:W-:Y:S01]  /*49a0*/  BSSY B6, `(.L_x_26853) ;  /* 0x000001c000067945 */ /* 0x000fe20003800000 */
[----:B------:R-:W-:-:S03]  /*49b0*/  IADD3 R18, P3, R18, c[0x0][0x3d8], RZ ;  /* 0x0000f60012127a10 */ /* 0x000fc60007f7e0ff */
[----:B------:R-:W-:Y:S01]  /*49c0*/  IMAD.X R23, RZ, RZ, c[0x0][0x3cc], P2 ;  /* 0x0000f300ff177624 */ /* 0x000fe200010e06ff */
[----:B0-----:R-:W-:Y:S02]  /*49d0*/  IADD3.X R19, RZ, c[0x0][0x3dc], RZ, P3, !PT ;  /* 0x0000f700ff137a10 */ /* 0x001fe40001ffe4ff */
        /* <DEDUP_REMOVED lines=24> */
.L_x_26854:
[----:B------:R-:W-:Y:S05]  /*4b60*/  BSYNC B6 ;  /* 0x0000000000067941 */ /* 0x000fea0003800000 */
.L_x_26853:
[----:B------:R-:W2:Y:S01]  /*4b70*/  LDG.E R19, [R18.64] ;  /* 0x0000002412137981 */ /* 0x000ea2000c1e1900 */
[----:B------:R-:W-:Y:S02]  /*4b80*/  IMAD R5, R17, c[0x0][0x3e8], RZ ;  /* 0x0000fa0011057a24 */ /* 0x000fe400078e02ff */
[----:B------:R-:W-:-:S04]  /*4b90*/  IMAD.WIDE.U32 R2, R16, c[0x0][0x3e8], RZ ;  /* 0x0000fa0010027a25 */ /* 0x000fc800078e00ff */
[----:B------:R-:W-:Y:S01]  /*4ba0*/  IMAD R5, R16, c[0x0][0x3ec], R5 ;  /* 0x0000fb0010057a24 */ /* 0x000fe200078e0205 */
[----:B------:R-:W-:-:S04]  /*4bb0*/  LEA R22, P0, R2, R22, 0x2 ;  /* 0x0000001602167211 */ /* 0x000fc800078010ff */
[----:B------:R-:W-:-:S04]  /*4bc0*/  IADD3 R0, R3, R5, RZ ;  /* 0x0000000503007210 */ /* 0x000fc80007ffe0ff */
[----:B------:R-:W-:-:S05]  /*4bd0*/  LEA.HI.X R23, R2, R23, R0, 0x2, P0 ;  /* 0x0000001702177211 */ /* 0x000fca00000f1400 */
[----:B--2---:R-:W-:Y:S01]  /*4be0*/  STG.E [R22.64], R19 ;  /* 0x0000001316007986 */ /* 0x004fe2000c101924 */
[----:B------:R-:W-:Y:S05]  /*4bf0*/  EXIT ;  /* 0x000000000000794d */ /* 0x000fea0003800000 */
.L_x_26855:
        /* <DEDUP_REMOVED lines=16> */
.L_x_27612:


//--------------------- .text._ZN2at6native24index_elementwise_kernelILi128ELi4EZNS0_22index_copy_kernel_implINS0_10OpaqueTypeILi1EEEEEvRNS_14TensorIteratorElllEUliE_EEvlT1_ --------------------------
	.section	.text._ZN2at6native24index_elementwise_kernelILi128ELi4EZNS0_22index_copy_kernel_implINS0_10OpaqueTypeILi1EEEEEvRNS_14TensorIteratorElllEUliE_EEvlT1_,"ax",@progbits
	.sectioninfo	@"SHI_REGISTERS=28"
	.align	128
        .global         _ZN2at6native24index_elementwise_kernelILi128ELi4EZNS0_22index_copy_kernel_implINS0_10OpaqueTypeILi1EEEEEvRNS_14TensorIteratorElllEUliE_EEvlT1_
        .type           _ZN2at6native24index_elementwise_kernelILi128ELi4EZNS0_22index_copy_kernel_implINS0_10OpaqueTypeILi1EEEEEvRNS_14TensorIteratorElllEUliE_EEvlT1_,@function
        .size           _ZN2at6native24index_elementwise_kernelILi128ELi4EZNS0_22index_copy_kernel_implINS0_10OpaqueTypeILi1EEEEEvRNS_14TensorIteratorElllEUliE_EEvlT1_,(.L_x_27613 - _ZN2at6native24index_elementwise_kernelILi128ELi4EZNS0_22index_copy_kernel_implINS0_10OpaqueTypeILi1EEEEEvRNS_14TensorIteratorElllEUliE_EEvlT1_)
        .other          _ZN2at6native24index_elementwise_kernelILi128ELi4EZNS0_22index_copy_kernel_implINS0_10OpaqueTypeILi1EEEEEvRNS_14TensorIteratorElllEUliE_EEvlT1_,@"STO_CUDA_ENTRY STV_DEFAULT"
_ZN2at6native24index_elementwise_kernelILi128ELi4EZNS0_22index_copy_kernel_implINS0_10OpaqueTypeILi1EEEEEvRNS_14TensorIteratorElllEUliE_EEvlT1_:
.text._ZN2at6native24index_elementwise_kernelILi128ELi4EZNS0_22index_copy_kernel_implINS0_10OpaqueTypeILi1EEEEEvRNS_14TensorIteratorElllEUliE_EEvlT1_:
        /* <DEDUP_REMOVED lines=265> */
.L_x_26858:
[----:B------:R-:W-:-:S04]  /*1090*/  IADD3 R16, P0, R0, c[0x0][0x3d0], RZ ;  /* 0x0000f40000107a10 */ /* 0x000fc80007f1e0ff */
[----:B------:R-:W-:-:S06]  /*10a0*/  IADD3.X R17, RZ, c[0x0][0x3d4], RZ, P0, !PT ;  /* 0x0000f500ff117a10 */ /* 0x000fcc00007fe4ff */
[----:B------:R-:W2:Y:S01]  /*10b0*/  LDG.E.64 R16, [R16.64] ;  /* 0x0000002410107981 */ /* 0x000ea2000c1e1b00 */
[----:B------:R-:W-:Y:S01]  /*10c0*/  IADD3 R18, P2, R18, c[0x0][0x3d8], RZ ;  /* 0x0000f60012127a10 */ /* 0x000fe20007f5e0ff */
[----:B------:R-:W-:Y:S03]  /*10d0*/  BSSY B6, `(.L_x_26859) ;  /* 0x000001a000067945 */ /* 0x000fe60003800000 */
[----:B------:R-:W-:Y:S02]  /*10e0*/  IADD3.X R19, RZ, c[0x0][0x3dc], RZ, P2, !PT ;  /* 0x0000f700ff137a10 */ /* 0x000fe400017fe4ff */
[C---:B--2---:R-:W-:Y:S02]  /*10f0*/  ISETP.GE.U32.AND P1, PT, R16.reuse, c[0x0][0x3e0], PT ;  /* 0x0000f80010007a0c */ /* 0x044fe40003f26070 */
[----:B------:R-:W-:Y:S02]  /*1100*/  ISETP.GT.U32.AND P0, PT, R16, -0x1, PT ;  /* 0xffffffff1000780c */ /* 0x000fe40003f04070 */
[----:B------:R-:W-:-:S02]  /*1110*/  ISETP.GE.AND.EX P1, PT, R17, c[0x0][0x3e4], PT, P1 ;  /* 0x0000f90011007a0c */ /* 0x000fc40003f26310 */
        /* <DEDUP_REMOVED lines=21> */
.L_x_26860:
[----:B------:R-:W-:Y:S05]  /*1270*/  BSYNC B6 ;  /* 0x0000000000067941 */ /* 0x000fea0003800000 */
.L_x_26859:
[----:B------:R-:W2:Y:S01]  /*1280*/  LDG.E.U8 R19, [R18.64] ;  /* 0x0000002412137981 */ /* 0x000ea2000c1e1100 */
[----:B------:R-:W-:Y:S01]  /*1290*/  HFMA2.MMA R3, -RZ, RZ, 0, 0 ;  /* 0x00000000ff037435 */ /* 0x000fe200000001ff */
[----:B------:R-:W-:Y:S01]  /*12a0*/  MOV R2, R24 ;  /* 0x0000001800027202 */ /* 0x000fe20000000f00 */
[----:B------:R-:W-:Y:S01]  /*12b0*/  IMAD R5, R17, c[0x0][0x3e8], RZ ;  /* 0x0000fa0011057a24 */ /* 0x000fe200078e02ff */
[----:B------:R-:W-:-:S03]  /*12c0*/  LEA R22, R22, R25, 0x9 ;  /* 0x0000001916167211 */ /* 0x000fc600078e48ff */
[----:B------:R-:W-:Y:S01]  /*12d0*/  IMAD R5, R16, c[0x0][0x3ec], R5 ;  /* 0x0000fb0010057a24 */ /* 0x000fe200078e0205 */
[----:B------:R-:W-:-:S03]  /*12e0*/  IADD3 R23, R22, 0x80, RZ ;  /* 0x0000008016177810 */ /* 0x000fc60007ffe0ff */
[----:B------:R-:W-:-:S05]  /*12f0*/  IMAD.WIDE.U32 R2, R16, c[0x0][0x3e8], R2 ;  /* 0x0000fa0010027a25 */ /* 0x000fca00078e0002 */
[----:B------:R-:W-:-:S04]  /*1300*/  IADD3 R2, P0, R2, c[0x0][0x3c8], RZ ;  /* 0x0000f20002027a10 */ /* 0x000fc80007f1e0ff */
[----:B------:R-:W-:-:S05]  /*1310*/  IADD3.X R3, R3, c[0x0][0x3cc], R5, P0, !PT ;  /* 0x0000f30003037a10 */ /* 0x000fca00007fe405 */
[----:B--2---:R0:W-:Y:S02]  /*1320*/  STG.E.U8 [R2.64], R19 ;  /* 0x0000001302007986 */ /* 0x0041e4000c101124 */
[----:B0-----:R-:W-:Y:S01]  /*1330*/  HFMA2.MMA R3, -RZ, RZ, 0, 0 ;  /* 0x00000000ff037435 */ /* 0x001fe200000001ff */
[----:B------:R-:W-:-:S05]  /*1340*/  MOV R2, R23 ;  /* 0x0000001700027202 */ /* 0x000fca0000000f00 */
.L_x_26857:
[----:B------:R-:W-:Y:S05]  /*1350*/  BSYNC B7 ;  /* 0x0000000000077941 */ /* 0x000fea0003800000 */
.L_x_26856:
        /* <DEDUP_REMOVED lines=258> */
.L_x_26863:
[----:B------:R-:W-:-:S05]  /*2380*/  IADD3 R16, P0, R0, c[0x0][0x3d0], RZ ;  /* 0x0000f40000107a10 */ /* 0x000fca0007f1e0ff */
[----:B------:R-:W-:-:S06]  /*2390*/  IMAD.X R17, RZ, RZ, c[0x0][0x3d4], P0 ;  /* 0x0000f500ff117624 */ /* 0x000fcc00000e06ff */
        /* <DEDUP_REMOVED lines=28> */
.L_x_26865:
[----:B------:R-:W-:Y:S05]  /*2560*/  BSYNC B6 ;  /* 0x0000000000067941 */ /* 0x000fea0003800000 */
.L_x_26864:
[----:B------:R-:W2:Y:S01]  /*2570*/  LDG.E.U8 R19, [R18.64] ;  /* 0x0000002412137981 */ /* 0x000ea2000c1e1100 */
[----:B------:R-:W-:Y:S01]  /*2580*/  HFMA2.MMA R3, -RZ, RZ, 0, 0 ;  /* 0x00000000ff037435 */ /* 0x000fe200000001ff */
[----:B------:R-:W-:Y:S01]  /*2590*/  MOV R2, R22 ;  /* 0x0000001600027202 */ /* 0x000fe20000000f00 */
[----:B------:R-:W-:Y:S01]  /*25a0*/  IMAD R5, R17, c[0x0][0x3e8], RZ ;  /* 0x0000fa0011057a24 */ /* 0x000fe200078e02ff */
[----:B------:R-:W-:-:S03]  /*25b0*/  IADD3 R23, R23, 0x80, RZ ;  /* 0x0000008017177810 */ /* 0x000fc60007ffe0ff */
[----:B------:R-:W-:-:S04]  /*25c0*/  IMAD R5, R16, c[0x0][0x3ec], R5 ;  /* 0x0000fb0010057a24 */ /* 0x000fc800078e0205 */
[----:B------:R-:W-:-:S05]  /*25d0*/  IMAD.WIDE.U32 R2, R16, c[0x0][0x3e8], R2 ;  /* 0x0000fa0010027a25 */ /* 0x000fca00078e0002 */
[----:B------:R-:W-:-:S04]  /*25e0*/  IADD3 R2, P0, R2, c[0x0][0x3c8], RZ ;  /* 0x0000f20002027a10 */ /* 0x000fc80007f1e0ff */
[----:B------:R-:W-:-:S05]  /*25f0*/  IADD3.X R3, R3, c[0x0][0x3cc], R5, P0, !PT ;  /* 0x0000f30003037a10 */ /* 0x000fca00007fe405 */
[----:B--2---:R0:W-:Y:S02]  /*2600*/  STG.E.U8 [R2.64], R19 ;  /* 0x0000001302007986 */ /* 0x0041e4000c101124 */
[----:B0-----:R-:W-:Y:S01]  /*2610*/  IMAD.MOV.U32 R2, RZ, RZ, R23 ;  /* 0x000000ffff027224 */ /* 0x001fe200078e0017 */
[----:B------:R-:W-:Y:S02]  /*2620*/  MOV R3, RZ ;  /* 0x000000ff00037202 */ /* 0x000fe40000000f00 */
.L_x_26862:
[----:B------:R-:W-:Y:S05]  /*2630*/  BSYNC B7 ;  /* 0x0000000000077941 */ /* 0x000fea0003800000 */
.L_x_26861:
        /* <DEDUP_REMOVED lines=258> */
.L_x_26868:
        /* <DEDUP_REMOVED lines=30> */
.L_x_26870:
[----:B------:R-:W-:Y:S05]  /*3840*/  BSYNC B6 ;  /* 0x0000000000067941 */ /* 0x000fea0003800000 */
.L_x_26869:
[----:B------:R-:W2:Y:S01]  /*3850*/  LDG.E.U8 R19, [R18.64] ;  /* 0x0000002412137981 */ /* 0x000ea2000c1e1100 */
[----:B------:R-:W-:Y:S01]  /*3860*/  MOV R2, R22 ;  /* 0x0000001600027202 */ /* 0x000fe20000000f00 */
[----:B------:R-:W-:Y:S01]  /*3870*/  IMAD.MOV.U32 R3, RZ, RZ, RZ ;  /* 0x000000ffff037224 */ /* 0x000fe200078e00ff */
[----:B------:R-:W-:Y:S01]  /*3880*/  IADD3 R23, R23, 0x80, RZ ;  /* 0x0000008017177810 */ /* 0x000fe20007ffe0ff */
[----:B------:R-:W-:Y:S02]  /*3890*/  IMAD R5, R17, c[0x0][0x3e8], RZ ;  /* 0x0000fa0011057a24 */ /* 0x000fe400078e02ff */
[----:B------:R-:W-:-:S04]  /*38a0*/  IMAD.WIDE.U32 R2, R16, c[0x0][0x3e8], R2 ;  /* 0x0000fa0010027a25 */ /* 0x000fc800078e0002 */
[----:B------:R-:W-:Y:S01]  /*38b0*/  IMAD R5, R16, c[0x0][0x3ec], R5 ;  /* 0x0000fb0010057a24 */ /* 0x000fe200078e0205 */
[----:B------:R-:W-:-:S04]  /*38c0*/  IADD3 R2, P0, R2, c[0x0][0x3c8], RZ ;  /* 0x0000f20002027a10 */ /* 0x000fc80007f1e0ff */
[----:B------:R-:W-:-:S05]  /*38d0*/  IADD3.X R3, R3, c[0x0][0x3cc], R5, P0, !PT ;  /* 0x0000f30003037a10 */ /* 0x000fca00007fe405 */
[----:B--2---:R0:W-:Y:S02]  /*38e0*/  STG.E.U8 [R2.64], R19 ;  /* 0x0000001302007986 */ /* 0x0041e4000c101124 */
[----:B0-----:R-:W-:Y:S01]  /*38f0*/  HFMA2.MMA R3, -RZ, RZ, 0, 0 ;  /* 0x00000000ff037435 */ /* 0x001fe200000001ff */
[----:B------:R-:W-:-:S05]  /*3900*/  MOV R2, R23 ;  /* 0x0000001700027202 */ /* 0x000fca0000000f00 */
.L_x_26867:
[----:B------:R-:W-:Y:S05]  /*3910*/  BSYNC B7 ;  /* 0x0000000000077941 */ /* 0x000fea0003800000 */
.L_x_26866:
        /* <DEDUP_REMOVED lines=257> */
.L_x_26871:
        /* <DEDUP_REMOVED lines=30> */
.L_x_26873:
[----:B------:R-:W-:Y:S05]  /*4b10*/  BSYNC B6 ;  /* 0x0000000000067941 */ /* 0x000fea0003800000 */
.L_x_26872:
[----:B------:R-:W2:Y:S01]  /*4b20*/  LDG.E.U8 R19, [R18.64] ;  /* 0x0000002412137981 */ /* 0x000ea2000c1e1100 */
[----:B------:R-:W-:Y:S01]  /*4b30*/  HFMA2.MMA R23, -RZ, RZ, 0, 0 ;  /* 0x00000000ff177435 */ /* 0x000fe200000001ff */
[----:B------:R-:W-:-:S04]  /*4b40*/  IMAD R5, R17, c[0x0][0x3e8], RZ ;  /* 0x0000fa0011057a24 */ /* 0x000fc800078e02ff */
[----:B------:R-:W-:-:S05]  /*4b50*/  IMAD R5, R16, c[0x0][0x3ec], R5 ;  /* 0x0000fb0010057a24 */ /* 0x000fca00078e0205 */
[----:B------:R-:W-:-:S05]  /*4b60*/  IMAD.WIDE.U32 R2, R16, c[0x0][0x3e8], R22 ;  /* 0x0000fa0010027a25 */ /* 0x000fca00078e0016 */
[----:B------:R-:W-:-:S04]  /*4b70*/  IADD3 R2, P0, R2, c[0x0][0x3c8], RZ ;  /* 0x0000f20002027a10 */ /* 0x000fc80007f1e0ff */
[----:B------:R-:W-:-:S05]  /*4b80*/  IADD3.X R3, R3, c[0x0][0x3cc], R5, P0, !PT ;  /* 0x0000f30003037a10 */ /* 0x000fca00007fe405 */
[----:B--2---:R-:W-:Y:S01]  /*4b90*/  STG.E.U8 [R2.64], R19 ;  /* 0x0000001302007986 */ /* 0x004fe2000c101124 */
[----:B------:R-:W-:Y:S05]  /*4ba0*/  EXIT ;  /* 0x000000000000794d */ /* 0x000fea0003800000 */
.L_x_26874:
        /* <DEDUP_REMOVED lines=13> */
.L_x_27613:


//--------------------- .text._ZN2at6native24index_elementwise_kernelILi128ELi4EZNS0_22index_fill_kernel_implINS0_10OpaqueTypeILi16EEEEEvRNS_14TensorIteratorElllT_EUliE_EEvlT1_ --------------------------
	.section	.text._ZN2at6native24index_elementwise_kernelILi128ELi4EZNS0_22index_fill_kernel_implINS0_10OpaqueTypeILi16EEEEEvRNS_14TensorIteratorElllT_EUliE_EEvlT1_,"ax",@progbits
	.sectioninfo	@"SHI_REGISTERS=26"
	.align	128
        .global         _ZN2at6native24index_elementwise_kernelILi128ELi4EZNS0_22index_fill_kernel_implINS0_10OpaqueTypeILi16EEEEEvRNS_14TensorIteratorElllT_EUliE_EEvlT1_
        .type           _ZN2at6native24index_elementwise_kernelILi128ELi4EZNS0_22index_fill_kernel_implINS0_10OpaqueTypeILi16EEEEEvRNS_14TensorIteratorElllT_EUliE_EEvlT1_,@function
        .size           _ZN2at6native24index_elementwise_kernelILi128ELi4EZNS0_22index_fill_kernel_implINS0_10OpaqueTypeILi16EEEEEvRNS_14TensorIteratorElllT_EUliE_EEvlT1_,(.L_x_27614 - _ZN2at6native24index_elementwise_kernelILi128ELi4EZNS0_22index_fill_kernel_implINS0_10OpaqueTypeILi16EEEEEvRNS_14TensorIteratorElllT_EUliE_EEvlT1_)
        .other          _ZN2at6native24index_elementwise_kernelILi128ELi4EZNS0_22index_fill_kernel_implINS0_10OpaqueTypeILi16EEEEEvRNS_14TensorIteratorElllT_EUliE_EEvlT1_,@"STO_CUDA_ENTRY STV_DEFAULT"
_ZN2at6native24index_elementwise_kernelILi128ELi4EZNS0_22index_fill_kernel_implINS0_10OpaqueTypeILi16EEEEEvRNS_14TensorIteratorElllT_EUliE_EEvlT1_:
.text._ZN2at6native24index_elementwise_kernelILi128ELi4EZNS0_22index_fill_kernel_implINS0_10OpaqueTypeILi16EEEEEvRNS_14TensorIteratorElllT_EUliE_EEvlT1_:
        /* <DEDUP_REMOVED lines=239> */
.L_x_26877:
        /* <DEDUP_REMOVED lines=15> */
[----:B------:R-:W-:Y:S01]  /*0fe0*/  HFMA2.MMA R8, -RZ, RZ, 0, 9.17911529541015625e-06 ;  /* 0x0000009aff087435 */ /* 0x000fe200000001ff */
        /* <DEDUP_REMOVED lines=17> */
.L_x_26879:
[----:B------:R-:W-:Y:S05]  /*1100*/  BSYNC B6 ;  /* 0x0000000000067941 */ /* 0x000fea0003800000 */
.L_x_26878:
[--C-:B------:R-:W-:Y:S01]  /*1110*/  SHF.R.S32.HI R3, RZ, 0x1f, R17.reuse ;  /* 0x0000001fff037819 */ /* 0x100fe20000011411 */
[----:B------:R-:W-:Y:S01]  /*1120*/  IMAD.MOV.U32 R4, RZ, RZ, c[0x0][0x390] ;  /* 0x0000e400ff047624 */ /* 0x000fe200078e00ff */
[----:B------:R-:W-:Y:S01]  /*1130*/  SHF.R.S32.HI R5, RZ, 0x1f, R17 ;  /* 0x0000001fff057819 */ /* 0x000fe20000011411 */
[----:B------:R-:W-:Y:S01]  /*1140*/  IMAD.MOV.U32 R7, RZ, RZ, c[0x0][0x39c] ;  /* 0x0000e700ff077624 */ /* 0x000fe200078e00ff */
[----:B------:R-:W-:Y:S02]  /*1150*/  LOP3.LUT R3, R3, c[0x0][0x378], RZ, 0xc0, !PT ;  /* 0x0000de0003037a12 */ /* 0x000fe400078ec0ff */
[----:B------:R-:W-:Y:S02]  /*1160*/  LOP3.LUT R5, R5, c[0x0][0x37c], RZ, 0xc0, !PT ;  /* 0x0000df0005057a12 */ /* 0x000fe400078ec0ff */
[----:B------:R-:W-:Y:S02]  /*1170*/  IADD3 R0, P0, R16, R3, RZ ;  /* 0x0000000310007210 */ /* 0x000fe40007f1e0ff */
[----:B------:R-:W-:-:S02]  /*1180*/  MOV R6, c[0x0][0x398] ;  /* 0x0000e60000067a02 */ /* 0x000fc40000000f00 */
[----:B------:R-:W-:Y:S01]  /*1190*/  IADD3.X R16, R17, R5, RZ, P0, !PT ;  /* 0x0000000511107210 */ /* 0x000fe200007fe4ff */
[----:B------:R-:W-:Y:S01]  /*11a0*/  IMAD.WIDE.U32 R2, R0, c[0x0][0x380], RZ ;  /* 0x0000e00000027a25 */ /* 0x000fe200078e00ff */
[----:B------:R-:W-:-:S03]  /*11b0*/  LEA R18, R23, R18, 0x9 ;  /* 0x0000001217127211 */ /* 0x000fc600078e48ff */
[----:B------:R-:W-:Y:S01]  /*11c0*/  IMAD R5, R16, c[0x0][0x380], RZ ;  /* 0x0000e00010057a24 */ /* 0x000fe200078e02ff */
[----:B------:R-:W-:Y:S02]  /*11d0*/  LEA R8, P0, R2, R19, 0x4 ;  /* 0x0000001302087211 */ /* 0x000fe400078020ff */
[----:B------:R-:W-:Y:S01]  /*11e0*/  IADD3 R19, R18, 0x80, RZ ;  /* 0x0000008012137810 */ /* 0x000fe20007ffe0ff */
[----:B------:R-:W-:-:S05]  /*11f0*/  IMAD R5, R0, c[0x0][0x384], R5 ;  /* 0x0000e10000057a24 */ /* 0x000fca00078e0205 */
[----:B------:R-:W-:Y:S02]  /*1200*/  IADD3 R3, R3, R5, RZ ;  /* 0x0000000503037210 */ /* 0x000fe40007ffe0ff */
[----:B------:R-:W-:Y:S02]  /*1210*/  MOV R5, c[0x0][0x394] ;  /* 0x0000e50000057a02 */ /* 0x000fe40000000f00 */
[----:B------:R-:W-:Y:S01]  /*1220*/  LEA.HI.X R9, R2, R22, R3, 0x4, P0 ;  /* 0x0000001602097211 */ /* 0x000fe200000f2403 */
[----:B------:R-:W-:Y:S01]  /*1230*/  IMAD.MOV.U32 R3, RZ, RZ, RZ ;  /* 0x000000ffff037224 */ /* 0x000fe200078e00ff */
[----:B------:R-:W-:-:S03]  /*1240*/  MOV R2, R19 ;  /* 0x0000001300027202 */ /* 0x000fc60000000f00 */
[----:B------:R0:W-:Y:S04]  /*1250*/  STG.E.128 [R8.64], R4 ;  /* 0x0000000408007986 */ /* 0x0001e8000c101d24 */
.L_x_26876:
[----:B------:R-:W-:Y:S05]  /*1260*/  BSYNC B7 ;  /* 0x0000000000077941 */ /* 0x000fea0003800000 */
.L_x_26875:
        /* <DEDUP_REMOVED lines=231> */
.L_x_26882:
        /* <DEDUP_REMOVED lines=16> */
[----:B0-----:R-:W-:Y:S01]  /*21e0*/  MOV R4, c[0x4][0x4d0] ;  /* 0x0101340000047a02 */ /* 0x001fe20000000f00 */
        /* <DEDUP_REMOVED lines=16> */
.L_x_26884:
[----:B------:R-:W-:Y:S05]  /*22f0*/  BSYNC B6 ;  /* 0x0000000000067941 */ /* 0x000fea0003800000 */
.L_x_26883:
[--C-:B------:R-:W-:Y:S01]  /*2300*/  SHF.R.S32.HI R3, RZ, 0x1f, R17.reuse ;  /* 0x0000001fff037819 */ /* 0x100fe20000011411 */
[----:B------:R-:W-:Y:S01]  /*2310*/  IMAD.MOV.U32 R10, RZ, RZ, c[0x0][0x398] ;  /* 0x0000e600ff0a7624 */ /* 0x000fe200078e00ff */
[----:B0-----:R-:W-:Y:S02]  /*2320*/  SHF.R.S32.HI R5, RZ, 0x1f, R17 ;  /* 0x0000001fff057819 */ /* 0x001fe40000011411 */
[----:B------:R-:W-:Y:S02]  /*2330*/  LOP3.LUT R3, R3, c[0x0][0x378], RZ, 0xc0, !PT ;  /* 0x0000de0003037a12 */ /* 0x000fe400078ec0ff */
[----:B------:R-:W-:Y:S02]  /*2340*/  LOP3.LUT R5, R5, c[0x0][0x37c], RZ, 0xc0, !PT ;  /* 0x0000df0005057a12 */ /* 0x000fe400078ec0ff */
[----:B------:R-:W-:Y:S02]  /*2350*/  IADD3 R0, P0, R16, R3, RZ ;  /* 0x0000000310007210 */ /* 0x000fe40007f1e0ff */
[----:B------:R-:W-:-:S02]  /*2360*/  MOV R8, c[0x0][0x390] ;  /* 0x0000e40000087a02 */ /* 0x000fc40000000f00 */
[----:B------:R-:W-:Y:S01]  /*2370*/  IADD3.X R16, R17, R5, RZ, P0, !PT ;  /* 0x0000000511107210 */ /* 0x000fe200007fe4ff */
[----:B------:R-:W-:Y:S01]  /*2380*/  IMAD.WIDE.U32 R2, R0, c[0x0][0x380], RZ ;  /* 0x0000e00000027a25 */ /* 0x000fe200078e00ff */
[----:B------:R-:W-:Y:S02]  /*2390*/  MOV R9, c[0x0][0x394] ;  /* 0x0000e50000097a02 */ /* 0x000fe40000000f00 */
[----:B------:R-:W-:Y:S01]  /*23a0*/  MOV R11, c[0x0][0x39c] ;  /* 0x0000e700000b7a02 */ /* 0x000fe20000000f00 */
[----:B------:R-:W-:Y:S01]  /*23b0*/  IMAD R5, R16, c[0x0][0x380], RZ ;  /* 0x0000e00010057a24 */ /* 0x000fe200078e02ff */
[----:B------:R-:W-:Y:S02]  /*23c0*/  LEA R4, P0, R2, R18, 0x4 ;  /* 0x0000001202047211 */ /* 0x000fe400078020ff */
[----:B------:R-:W-:Y:S01]  /*23d0*/  IADD3 R19, R19, 0x80, RZ ;  /* 0x0000008013137810 */ /* 0x000fe20007ffe0ff */
[----:B------:R-:W-:-:S04]  /*23e0*/  IMAD R5, R0, c[0x0][0x384], R5 ;  /* 0x0000e10000057a24 */ /* 0x000fc800078e0205 */
[----:B------:R-:W-:-:S05]  /*23f0*/  IMAD.IADD R3, R3, 0x1, R5 ;  /* 0x0000000103037824 */ /* 0x000fca00078e0205 */
[----:B------:R-:W-:Y:S01]  /*2400*/  LEA.HI.X R5, R2, R22, R3, 0x4, P0 ;  /* 0x0000001602057211 */ /* 0x000fe200000f2403 */
[----:B------:R-:W-:Y:S01]  /*2410*/  IMAD.MOV.U32 R3, RZ, RZ, RZ ;  /* 0x000000ffff037224 */ /* 0x000fe200078e00ff */
[----:B------:R-:W-:-:S03]  /*2420*/  MOV R2, R19 ;  /* 0x0000001300027202 */ /* 0x000fc60000000f00 */
[----:B------:R0:W-:Y:S04]  /*2430*/  STG.E.128 [R4.64], R8 ;  /* 0x0000000804007986 */ /* 0x0001e8000c101d24 */
.L_x_26881:
[----:B------:R-:W-:Y:S05]  /*2440*/  BSYNC B7 ;  /* 0x0000000000077941 */ /* 0x000fea0003800000 */
.L_x_26880:
        /* <DEDUP_REMOVED lines=231> */
.L_x_26887:
        /* <DEDUP_REMOVED lines=15> */
[----:B0-----:R-:W-:Y:S01]  /*33b0*/  HFMA2.MMA R8, -RZ, RZ, 0, 9.17911529541015625e-06 ;  /* 0x0000009aff087435 */ /* 0x001fe200000001ff */
        /* <DEDUP_REMOVED lines=17> */
.L_x_26889:
[----:B------:R-:W-:Y:S05]  /*34d0*/  BSYNC B6 ;  /* 0x0000000000067941 */ /* 0x000fea0003800000 */
.L_x_26888:
[--C-:B------:R-:W-:Y:S01]  /*34e0*/  SHF.R.S32.HI R3, RZ, 0x1f, R17.reuse ;  /* 0x0000001fff037819 */ /* 0x100fe20000011411 */
[----:B0-----:R-:W-:Y:S01]  /*34f0*/  IMAD.MOV.U32 R8, RZ, RZ, c[0x0][0x390] ;  /* 0x0000e400ff087624 */ /* 0x001fe200078e00ff */
[----:B------:R-:W-:Y:S02]  /*3500*/  SHF.R.S32.HI R5, RZ, 0x1f, R17 ;  /* 0x0000001fff057819 */ /* 0x000fe40000011411 */
        /* <DEDUP_REMOVED lines=11> */
[----:B------:R-:W-:-:S05]  /*35c0*/  IMAD R5, R0, c[0x0][0x384], R5 ;  /* 0x0000e10000057a24 */ /* 0x000fca00078e0205 */
[----:B------:R-:W-:-:S04]  /*35d0*/  IADD3 R3, R3, R5, RZ ;  /* 0x0000000503037210 */ /* 0x000fc80007ffe0ff */
[----:B------:R-:W-:Y:S01]  /*35e0*/  LEA.HI.X R5, R2, R22, R3, 0x4, P0 ;  /* 0x0000001602057211 */ /* 0x000fe200000f2403 */
[----:B------:R-:W-:Y:S01]  /*35f0*/  HFMA2.MMA R3, -RZ, RZ, 0, 0 ;  /* 0x00000000ff037435 */ /* 0x000fe200000001ff */
[----:B------:R-:W-:-:S03]  /*3600*/  IMAD.MOV.U32 R2, RZ, RZ, R19 ;  /* 0x000000ffff027224 */ /* 0x000fc600078e0013 */
[----:B------:R0:W-:Y:S04]  /*3610*/  STG.E.128 [R4.64], R8 ;  /* 0x0000000804007986 */ /* 0x0001e8000c101d24 */
.L_x_26886:
[----:B------:R-:W-:Y:S05]  /*3620*/  BSYNC B7 ;  /* 0x0000000000077941 */ /* 0x000fea0003800000 */
.L_x_26885:
[----:B------:R-:W-:-:S04]  /*3630*/  ISETP.GE.U32.AND P0, PT, R2, c[0x0][0x160], PT ;  /* 0x0000580002007a0c */ /* 0x000fc80003f06070 */
[----:B------:R-:W-:-:S13]  /*3640*/  ISETP.GE.AND.EX P0, PT, R3, c[0x0][0x164], PT, P0 ;  /* 0x0000590003007a0c */ /* 0x000fda0003f06300 */
[----:B------:R-:W-:Y:S05]  /*3650*/  @P0 EXIT ;  /* 0x000000000000094d */ /* 0x000fea0003800000 */
[----:B------:R-:W-:Y:S01]  /*3660*/  ISETP.NE.AND P0, PT, RZ, c[0x0][0x170], PT ;  /* 0x00005c00ff007a0c */ /* 0x000fe20003f05270 */
[----:B------:R-:W-:Y:S01]  /*3670*/  HFMA2.MMA R0, -RZ, RZ, 0, 0 ;  /* 0x00000000ff007435 */ /* 0x000fe200000001ff */
[----:B------:R-:W-:-:S11]  /*3680*/  MOV R2, RZ ;  /* 0x000000ff00027202 */ /* 0x000fd60000000f00 */
        /* <DEDUP_REMOVED lines=224> */
.L_x_26890:
        /* <DEDUP_REMOVED lines=33> */
.L_x_26892:
[----:B------:R-:W-:Y:S05]  /*46a0*/  BSYNC B6 ;  /* 0x0000000000067941 */ /* 0x000fea0003800000 */
.L_x_26891:
        /* <DEDUP_REMOVED lines=12> */
[----:B------:R-:W-:-:S03]  /*4770*/  LEA R4, P0, R2, R19, 0x4 ;  /* 0x0000001302047211 */ /* 0x000fc600078020ff */
[----:B------:R-:W-:-:S05]  /*4780*/  IMAD R5, R0, c[0x0][0x384], R5 ;  /* 0x0000e10000057a24 */ /* 0x000fca00078e0205 */
[----:B------:R-:W-:-:S04]  /*4790*/  IADD3 R3, R3, R5, RZ ;  /* 0x0000000503037210 */ /* 0x000fc80007ffe0ff */
[----:B------:R-:W-:-:S05]  /*47a0*/  LEA.HI.X R5, R2, R18, R3, 0x4, P0 ;  /* 0x0000001202057211 */ /* 0x000fca00000f2403 */
[----:B------:R-:W-:Y:S01]  /*47b0*/  STG.E.128 [R4.64], R8 ;  /* 0x0000000804007986 */ /* 0x000fe2000c101d24 */
[----:B------:R-:W-:Y:S05]  /*47c0*/  EXIT ;  /* 0x000000000000794d */ /* 0x000fea0003800000 */
.L_x_26893:
        /* <DEDUP_REMOVED lines=11> */
.L_x_27614:


//--------------------- .text._ZN2at6native24index_elementwise_kernelILi128ELi4EZNS0_22index_fill_kernel_implINS0_10OpaqueTypeILi2EEEEEvRNS_14TensorIteratorElllT_EUliE_EEvlT1_ --------------------------
	.section	.text._ZN2at6native24index_elementwise_kernelILi128ELi4EZNS0_22index_fill_kernel_implINS0_10OpaqueTypeILi2EEEEEvRNS_14TensorIteratorElllT_EUliE_EEvlT1_,"ax",@progbits
	.sectioninfo	@"SHI_REGISTERS=28"
	.align	128
        .global         _ZN2at6native24index_elementwise_kernelILi128ELi4EZNS0_22index_fill_kernel_implINS0_10OpaqueTypeILi2EEEEEvRNS_14TensorIteratorElllT_EUliE_EEvlT1_
        .type           _ZN2at6native24index_elementwise_kernelILi128ELi4EZNS0_22index_fill_kernel_implINS0_10OpaqueTypeILi2EEEEEvRNS_14TensorIteratorElllT_EUliE_EEvlT1_,@function
        .size           _ZN2at6native24index_elementwise_kernelILi128ELi4EZNS0_22index_fill_kernel_implINS0_10OpaqueTypeILi2EEEEEvRNS_14TensorIteratorElllT_EUliE_EEvlT1_,(.L_x_27615 - _ZN2at6native24index_elementwise_kernelILi128ELi4EZNS0_22index_fill_kernel_implINS0_10OpaqueTypeILi2EEEEEvRNS_14TensorIteratorElllT_EUliE_EEvlT1_)
        .other          _ZN2at6native24index_elementwise_kernelILi128ELi4EZNS0_22index_fill_kernel_implINS0_10OpaqueTypeILi2EEEEEvRNS_14TensorIteratorElllT_EUliE_EEvlT1_,@"STO_CUDA_ENTRY STV_DEFAULT"
_ZN2at6native24index_elementwise_kernelILi128ELi4EZNS0_22index_fill_kernel_implINS0_10OpaqueTypeILi2EEEEEvRNS_14TensorIteratorElllT_EUliE_EEvlT1_:
.text._ZN2at6native24index_elementwise_kernelILi128ELi4EZNS0_22index_fill_kernel_implINS0_10OpaqueTypeILi2EEEEEvRNS_14TensorIteratorElllT_EUliE_EEvlT1_:
[----:B------:R-:W-:Y:S02]  /*0000*/  MOV R1, c[0x0][0x28] ;  /* 0x00000a0000017a02 */ /* 0x000fe40000000f00 */
[----:B------:R-:W0:Y:S01]  /*0010*/  S2R R25, SR_CTAID.X ;  /* 0x0000000000197919 */ /* 0x000e220000002500 */
[----:B------:R-:W1:Y:S01]  /*0020*/  LDC.U8 R18, c[0x0][0x380] ;  /* 0x0000e000ff127b82 */ /* 0x000e620000000000 */
[----:B------:R-:W-:Y:S01]  /*0030*/  ULDC.64 UR36, c[0x0][0x118] ;  /* 0x0000460000247ab9 */ /* 0x000fe20000000a00 */
[----:B------:R-:W-:Y:S01]  /*0040*/  BSSY B7, `(.L_x_26894) ;  /* 0x0000121000077945 */ /* 0x000fe20003800000 */
[----:B------:R-:W0:Y:S01]  /*0050*/  S2R R22, SR_TID.X ;  /* 0x0000000000167919 */ /* 0x000e220000002100 */
[----:B------:R-:W-:-:S04]  /*0060*/  HFMA2.MMA R3, -RZ, RZ, 0, 0 ;  /* 0x00000000ff037435 */ /* 0x000fc800000001ff */
[----:B------:R-:W2:Y:S01]  /*0070*/  LDC.U8 R19, c[0x0][0x381] ;  /* 0x0000e040ff137b82 */ /* 0x000ea20000000000 */
[----:B0-----:R-:W-:-:S04]  /*0080*/  LEA R2, R25, R22, 0x9 ;  /* 0x0000001619027211 */ /* 0x001fc800078e48ff */
[----:B------:R-:W-:Y:S01]  /*0090*/  ISETP.GE.U32.AND P0, PT, R2, c[0x0][0x160], PT ;  /* 0x0000580002007a0c */ /* 0x000fe20003f06070 */
[----:B------:R-:W-:-:S03]  /*00a0*/  IMAD.MOV.U32 R23, RZ, RZ, R2 ;  /* 0x000000ffff177224 */ /* 0x000fc600078e0002 */
[----:B------:R-:W-:-:S13]  /*00b0*/  ISETP.GE.AND.EX P0, PT, RZ, c[0x0][0x164], PT, P0 ;  /* 0x00005900ff007a0c */ /* 0x000fda0003f06300 */
[----:B------:R-:W-:Y:S05]  /*00c0*/  @P0 BRA `(.L_x_26895) ;  /* 0x0000118000000947 */ /* 0x000fea0003800000 */
[----:B-12---:R-:W-:Y:S01]  /*00d0*/  ISETP.NE.AND P0, PT, RZ, c[0x0][0x168], PT ;  /* 0x00005a00ff007a0c */ /* 0x006fe20003f05270 */
        /* <DEDUP_REMOVED lines=227> */
.L_x_26896:
        /* <DEDUP_REMOVED lines=33> */
.L_x_26898:
[----:B------:R-:W-:Y:S05]  /*1120*/  BSYNC B6 ;  /* 0x0000000000067941 */ /* 0x000fea0003800000 */
.L_x_26897:
[--C-:B------:R-:W-:Y:S01]  /*1130*/  SHF.R.S32.HI R3, RZ, 0x1f, R17.reuse ;  /* 0x0000001fff037819 */ /* 0x100fe20000011411 */
[----:B------:R-:W-:Y:S01]  /*1140*/  IMAD R22, R25, 0x200, R22 ;  /* 0x0000020019167824 */ /* 0x000fe200078e0216 */
[----:B------:R-:W-:Y:S02]  /*1150*/  SHF.R.S32.HI R5, RZ, 0x1f, R17 ;  /* 0x0000001fff057819 */ /* 0x000fe40000011411 */
[----:B------:R-:W-:Y:S02]  /*1160*/  LOP3.LUT R3, R3, c[0x0][0x370], RZ, 0xc0, !PT ;  /* 0x0000dc0003037a12 */ /* 0x000fe400078ec0ff */
[----:B------:R-:W-:Y:S02]  /*1170*/  LOP3.LUT R5, R5, c[0x0][0x374], RZ, 0xc0, !PT ;  /* 0x0000dd0005057a12 */ /* 0x000fe400078ec0ff */
[----:B------:R-:W-:-:S04]  /*1180*/  IADD3 R0, P0, R16, R3, RZ ;  /* 0x0000000310007210 */ /* 0x000fc80007f1e0ff */
[----:B------:R-:W-:Y:S01]  /*1190*/  IADD3.X R16, R17, R5, RZ, P0, !PT ;  /* 0x0000000511107210 */ /* 0x000fe200007fe4ff */
[----:B------:R-:W-:-:S04]  /*11a0*/  IMAD.WIDE.U32 R2, R0, c[0x0][0x378], RZ ;  /* 0x0000de0000027a25 */ /* 0x000fc800078e00ff */
[----:B------:R-:W-:Y:S01]  /*11b0*/  IMAD R5, R16, c[0x0][0x378], RZ ;  /* 0x0000de0010057a24 */ /* 0x000fe200078e02ff */
[----:B------:R-:W-:Y:S02]  /*11c0*/  LEA R4, P0, R2, R23, 0x1 ;  /* 0x0000001702047211 */ /* 0x000fe400078008ff */
[----:B------:R-:W-:Y:S01]  /*11d0*/  IADD3 R23, R22, 0x80, RZ ;  /* 0x0000008016177810 */ /* 0x000fe20007ffe0ff */
[----:B------:R-:W-:-:S05]  /*11e0*/  IMAD R5, R0, c[0x0][0x37c], R5 ;  /* 0x0000df0000057a24 */ /* 0x000fca00078e0205 */
[----:B------:R-:W-:-:S04]  /*11f0*/  IADD3 R3, R3, R5, RZ ;  /* 0x0000000503037210 */ /* 0x000fc80007ffe0ff */
[----:B------:R-:W-:Y:S02]  /*1200*/  LEA.HI.X R5, R2, R24, R3, 0x1, P0 ;  /* 0x0000001802057211 */ /* 0x000fe400000f0c03 */
[----:B------:R-:W-:Y:S02]  /*1210*/  PRMT R3, R19, 0x7604, R18 ;  /* 0x0000760413037816 */ /* 0x000fe40000000012 */
[----:B------:R-:W-:-:S03]  /*1220*/  MOV R2, R23 ;  /* 0x0000001700027202 */ /* 0x000fc60000000f00 */
[----:B------:R0:W-:Y:S02]  /*1230*/  STG.E.U16 [R4.64], R3 ;  /* 0x0000000304007986 */ /* 0x0001e4000c101524 */
[----:B0-----:R-:W-:-:S06]  /*1240*/  HFMA2.MMA R3, -RZ, RZ, 0, 0 ;  /* 0x00000000ff037435 */ /* 0x001fcc00000001ff */
.L_x_26895:
[----:B-12---:R-:W-:Y:S05]  /*1250*/  BSYNC B7 ;  /* 0x0000000000077941 */ /* 0x006fea0003800000 */
.L_x_26894:
        /* <DEDUP_REMOVED lines=232> */
.L_x_26901:
        /* <DEDUP_REMOVED lines=33> */
.L_x_26903:
[----:B------:R-:W-:Y:S05]  /*22f0*/  BSYNC B6 ;  /* 0x0000000000067941 */ /* 0x000fea0003800000 */
.L_x_26902:
[--C-:B------:R-:W-:Y:S02]  /*2300*/  SHF.R.S32.HI R3, RZ, 0x1f, R17.reuse ;  /* 0x0000001fff037819 */ /* 0x100fe40000011411 */
[----:B------:R-:W-:Y:S02]  /*2310*/  SHF.R.S32.HI R5, RZ, 0x1f, R17 ;  /* 0x0000001fff057819 */ /* 0x000fe40000011411 */
[----:B------:R-:W-:Y:S02]  /*2320*/  LOP3.LUT R3, R3, c[0x0][0x370], RZ, 0xc0, !PT ;  /* 0x0000dc0003037a12 */ /* 0x000fe400078ec0ff */
[----:B------:R-:W-:Y:S02]  /*2330*/  LOP3.LUT R5, R5, c[0x0][0x374], RZ, 0xc0, !PT ;  /* 0x0000dd0005057a12 */ /* 0x000fe400078ec0ff */
[----:B------:R-:W-:Y:S02]  /*2340*/  IADD3 R0, P0, R16, R3, RZ ;  /* 0x0000000310007210 */ /* 0x000fe40007f1e0ff */
[----:B------:R-:W-:-:S02]  /*2350*/  IADD3 R23, R23, 0x80, RZ ;  /* 0x0000008017177810 */ /* 0x000fc40007ffe0ff */
[----:B------:R-:W-:Y:S01]  /*2360*/  IADD3.X R16, R17, R5, RZ, P0, !PT ;  /* 0x0000000511107210 */ /* 0x000fe200007fe4ff */
[----:B------:R-:W-:-:S04]  /*2370*/  IMAD.WIDE.U32 R2, R0, c[0x0][0x378], RZ ;  /* 0x0000de0000027a25 */ /* 0x000fc800078e00ff */
[----:B------:R-:W-:Y:S01]  /*2380*/  IMAD R5, R16, c[0x0][0x378], RZ ;  /* 0x0000de0010057a24 */ /* 0x000fe200078e02ff */
[----:B------:R-:W-:-:S03]  /*2390*/  LEA R4, P0, R2, R22, 0x1 ;  /* 0x0000001602047211 */ /* 0x000fc600078008ff */
[----:B------:R-:W-:-:S04]  /*23a0*/  IMAD R5, R0, c[0x0][0x37c], R5 ;  /* 0x0000df0000057a24 */ /* 0x000fc800078e0205 */
[----:B------:R-:W-:-:S05]  /*23b0*/  IMAD.IADD R3, R3, 0x1, R5 ;  /* 0x0000000103037824 */ /* 0x000fca00078e0205 */
[----:B------:R-:W-:Y:S02]  /*23c0*/  LEA.HI.X R5, R2, R24, R3, 0x1, P0 ;  /* 0x0000001802057211 */ /* 0x000fe400000f0c03 */
[----:B------:R-:W-:Y:S02]  /*23d0*/  PRMT R3, R19, 0x7604, R18 ;  /* 0x0000760413037816 */ /* 0x000fe40000000012 */
[----:B------:R-:W-:-:S03]  /*23e0*/  MOV R2, R23 ;  /* 0x0000001700027202 */ /* 0x000fc60000000f00 */
[----:B------:R0:W-:Y:S02]  /*23f0*/  STG.E.U16 [R4.64], R3 ;  /* 0x0000000304007986 */ /* 0x0001e4000c101524 */
[----:B0-----:R-:W-:-:S06]  /*2400*/  HFMA2.MMA R3, -RZ, RZ, 0, 0 ;  /* 0x00000000ff037435 */ /* 0x001fcc00000001ff */
.L_x_26900:
[----:B------:R-:W-:Y:S05]  /*2410*/  BSYNC B7 ;  /* 0x0000000000077941 */ /* 0x000fea0003800000 */
.L_x_26899:
        /* <DEDUP_REMOVED lines=232> */
.L_x_26906:
        /* <DEDUP_REMOVED lines=33> */
.L_x_26908:
[----:B------:R-:W-:Y:S05]  /*34b0*/  BSYNC B6 ;  /* 0x0000000000067941 */ /* 0x000fea0003800000 */
.L_x_26907:
        /* <DEDUP_REMOVED lines=10> */
[----:B------:R-:W-:-:S05]  /*3560*/  IMAD R5, R0, c[0x0][0x37c], R5 ;  /* 0x0000df0000057a24 */ /* 0x000fca00078e0205 */
[----:B------:R-:W-:-:S04]  /*3570*/  IADD3 R3, R3, R5, RZ ;  /* 0x0000000503037210 */ /* 0x000fc80007ffe0ff */
[----:B------:R-:W-:Y:S02]  /*3580*/  LEA.HI.X R5, R2, R24, R3, 0x1, P0 ;  /* 0x0000001802057211 */ /* 0x000fe400000f0c03 */
[----:B------:R-:W-:Y:S02]  /*3590*/  PRMT R3, R19, 0x7604, R18 ;  /* 0x0000760413037816 */ /* 0x000fe40000000012 */
[----:B------:R-:W-:-:S03]  /*35a0*/  MOV R2, R23 ;  /* 0x0000001700027202 */ /* 0x000fc60000000f00 */
[----:B------:R0:W-:Y:S02]  /*35b0*/  STG.E.U16 [R4.64], R3 ;  /* 0x0000000304007986 */ /* 0x0001e4000c101524 */
[----:B0-----:R-:W-:Y:S02]  /*35c0*/  IMAD.MOV.U32 R3, RZ, RZ, RZ ;  /* 0x000000ffff037224 */ /* 0x001fe400078e00ff */
.L_x_26905:
[----:B------:R-:W-:Y:S05]  /*35d0*/  BSYNC B7 ;  /* 0x0000000000077941 */ /* 0x000fea0003800000 */
.L_x_26904:
        /* <DEDUP_REMOVED lines=231> */
.L_x_26909:
        /* <DEDUP_REMOVED lines=33> */
.L_x_26911:
[----:B------:R-:W-:Y:S05]  /*4660*/  BSYNC B6 ;  /* 0x0000000000067941 */ /* 0x000fea0003800000 */
.L_x_26910:
[--C-:B------:R-:W-:Y:S02]  /*4670*/  SHF.R.S32.HI R3, RZ, 0x1f, R17.reuse ;  /* 0x0000001fff037819 */ /* 0x100fe40000011411 */
[----:B------:R-:W-:Y:S02]  /*4680*/  SHF.R.S32.HI R5, RZ, 0x1f, R17 ;  /* 0x0000001fff057819 */ /* 0x000fe40000011411 */
[----:B------:R-:W-:Y:S02]  /*4690*/  LOP3.LUT R3, R3, c[0x0][0x370], RZ, 0xc0, !PT ;  /* 0x0000dc0003037a12 */ /* 0x000fe400078ec0ff */
[----:B------:R-:W-:Y:S02]  /*46a0*/  LOP3.LUT R5, R5, c[0x0][0x374], RZ, 0xc0, !PT ;  /* 0x0000dd0005057a12 */ /* 0x000fe400078ec0ff */
[----:B------:R-:W-:Y:S02]  /*46b0*/  IADD3 R0, P0, R16, R3, RZ ;  /* 0x0000000310007210 */ /* 0x000fe40007f1e0ff */
[----:B------:R-:W-:-:S02]  /*46c0*/  PRMT R19, R19, 0x7604, R18 ;  /* 0x0000760413137816 */ /* 0x000fc40000000012 */
[----:B------:R-:W-:Y:S01]  /*46d0*/  IADD3.X R16, R17, R5, RZ, P0, !PT ;  /* 0x0000000511107210 */ /* 0x000fe200007fe4ff */
[----:B------:R-:W-:-:S04]  /*46e0*/  IMAD.WIDE.U32 R2, R0, c[0x0][0x378], RZ ;  /* 0x0000de0000027a25 */ /* 0x000fc800078e00ff */
[----:B------:R-:W-:Y:S01]  /*46f0*/  IMAD R5, R16, c[0x0][0x378], RZ ;  /* 0x0000de0010057a24 */ /* 0x000fe200078e02ff */
[----:B------:R-:W-:-:S03]  /*4700*/  LEA R22, P0, R2, R22, 0x1 ;  /* 0x0000001602167211 */ /* 0x000fc600078008ff */
[----:B------:R-:W-:-:S05]  /*4710*/  IMAD R5, R0, c[0x0][0x37c], R5 ;  /* 0x0000df0000057a24 */ /* 0x000fca00078e0205 */
[----:B------:R-:W-:-:S04]  /*4720*/  IADD3 R0, R3, R5, RZ ;  /* 0x0000000503007210 */ /* 0x000fc80007ffe0ff */
[----:B------:R-:W-:-:S05]  /*4730*/  LEA.HI.X R23, R2, R23, R0, 0x1, P0 ;  /* 0x0000001702177211 */ /* 0x000fca00000f0c00 */
[----:B------:R-:W-:Y:S01]  /*4740*/  STG.E.U16 [R22.64], R19 ;  /* 0x0000001316007986 */ /* 0x000fe2000c101524 */
[----:B------:R-:W-:Y:S05]  /*4750*/  EXIT ;  /* 0x000000000000794d */ /* 0x000fea0003800000 */
.L_x_26912:
        /* <DEDUP_REMOVED lines=10> */
.L_x_27615:


//--------------------- .text._ZN2at6native24index_elementwise_kernelILi128ELi4EZNS0_22index_fill_kernel_implINS0_10OpaqueTypeILi8EEEEEvRNS_14TensorIteratorElllT_EUliE_EEvlT1_ --------------------------
	.section	.text._ZN2at6native24index_elementwise_kernelILi128ELi4EZNS0_22index_fill_kernel_implINS0_10OpaqueTypeILi8EEEEEvRNS_14TensorIteratorElllT_EUliE_EEvlT1_,"ax",@progbits
	.sectioninfo	@"SHI_REGISTERS=34"
	.align	128
        .global         _ZN2at6native24index_elementwise_kernelILi128ELi4EZNS0_22index_fill_kernel_implINS0_10OpaqueTypeILi8EEEEEvRNS_14TensorIteratorElllT_EUliE_EEvlT1_
        .type           _ZN2at6native24index_elementwise_kernelILi128ELi4EZNS0_22index_fill_kernel_implINS0_10OpaqueTypeILi8EEEEEvRNS_14TensorIteratorElllT_EUliE_EEvlT1_,@function
        .size           _ZN2at6native24index_elementwise_kernelILi128ELi4EZNS0_22index_fill_kernel_implINS0_10OpaqueTypeILi8EEEEEvRNS_14TensorIteratorElllT_EUliE_EEvlT1_,(.L_x_27616 - _ZN2at6native24index_elementwise_kernelILi128ELi4EZNS0_22index_fill_kernel_implINS0_10OpaqueTypeILi8EEEEEvRNS_14TensorIteratorElllT_EUliE_EEvlT1_)
        .other          _ZN2at6native24index_elementwise_kernelILi128ELi4EZNS0_22index_fill_kernel_implINS0_10OpaqueTypeILi8EEEEEvRNS_14TensorIteratorElllT_EUliE_EEvlT1_,@"STO_CUDA_ENTRY STV_DEFAULT"
_ZN2at6native24index_elementwise_kernelILi128ELi4EZNS0_22index_fill_kernel_implINS0_10OpaqueTypeILi8EEEEEvRNS_14TensorIteratorElllT_EUliE_EEvlT1_:
.text._ZN2at6native24index_elementwise_kernelILi128ELi4EZNS0_22index_fill_kernel_implINS0_10OpaqueTypeILi8EEEEEvRNS_14TensorIteratorElllT_EUliE_EEvlT1_:
[----:B------:R-:W-:Y:S02]  /*0000*/  MOV R1, c[0x0][0x28] ;  /* 0x00000a0000017a02 */ /* 0x000fe40000000f00 */
[----:B------:R-:W0:Y:S01]  /*0010*/  S2R R31, SR_CTAID.X ;  /* 0x00000000001f7919 */ /* 0x000e220000002500 */
[----:B------:R-:W1:Y:S01]  /*0020*/  LDC.U16 R27, c[0x0][0x382] ;  /* 0x0000e080ff1b7b82 */ /* 0x000e620000000400 */
[----:B------:R-:W-:Y:S01]  /*0030*/  MOV R18, 0xffff ;  /* 0x0000ffff00127802 */ /* 0x000fe20000000f00 */
[----:B------:R-:W-:Y:S01]  /*0040*/  ULDC.64 UR36, c[0x0][0x118] ;  /* 0x0000460000247ab9 */ /* 0x000fe20000000a00 */
[----:B------:R-:W0:Y:S01]  /*0050*/  S2R R28, SR_TID.X ;  /* 0x00000000001c7919 */ /* 0x000e220000002100 */
[----:B------:R-:W-:Y:S01]  /*0060*/  BSSY B7, `(.L_x_26913) ;  /* 0x0000131000077945 */ /* 0x000fe20003800000 */
[C---:B------:R-:W-:Y:S01]  /*0070*/  LOP3.LUT R19, R18.reuse, c[0x0][0x380], RZ, 0xc0, !PT ;  /* 0x0000e00012137a12 */ /* 0x040fe200078ec0ff */
[----:B------:R-:W-:Y:S01]  /*0080*/  HFMA2.MMA R3, -RZ, RZ, 0, 0 ;  /* 0x00000000ff037435 */ /* 0x000fe200000001ff */
[----:B------:R-:W-:Y:S01]  /*0090*/  LOP3.LUT R18, R18, c[0x0][0x384], RZ, 0xc0, !PT ;  /* 0x0000e10012127a12 */ /* 0x000fe200078ec0ff */
[----:B------:R-:W2:Y:S01]  /*00a0*/  LDC.U16 R26, c[0x0][0x386] ;  /* 0x0000e180ff1a7b82 */ /* 0x000ea20000000400 */
[----:B------:R-:W-:-:S02]  /*00b0*/  SHF.R.U32.HI R19, RZ, 0x8, R19 ;  /* 0x00000008ff137819 */ /* 0x000fc40000011613 */
[----:B------:R-:W-:-:S05]  /*00c0*/  SHF.R.U32.HI R18, RZ, 0x8, R18 ;  /* 0x00000008ff127819 */ /* 0x000fca0000011612 */
[----:B------:R-:W3:Y:S08]  /*00d0*/  LDC.U16 R25, c[0x0][0x380] ;  /* 0x0000e000ff197b82 */ /* 0x000ef00000000400 */
[----:B------:R-:W4:Y:S01]  /*00e0*/  LDC.U16 R24, c[0x0][0x384] ;  /* 0x0000e100ff187b82 */ /* 0x000f220000000400 */
[----:B-1----:R-:W-:Y:S01]  /*00f0*/  SHF.R.U32.HI R23, RZ, 0x8, R27 ;  /* 0x00000008ff177819 */ /* 0x002fe2000001161b */
[----:B0-----:R-:W-:-:S04]  /*0100*/  IMAD R2, R31, 0x200, R28 ;  /* 0x000002001f027824 */ /* 0x001fc800078e021c */
[----:B------:R-:W-:Y:S01]  /*0110*/  IMAD.MOV.U32 R29, RZ, RZ, R2 ;  /* 0x000000ffff1d7224 */ /* 0x000fe200078e0002 */
[----:B------:R-:W-:Y:S02]  /*0120*/  ISETP.GE.U32.AND P0, PT, R2, c[0x0][0x160], PT ;  /* 0x0000580002007a0c */ /* 0x000fe40003f06070 */
[----:B--2---:R-:W-:Y:S02]  /*0130*/  SHF.R.U32.HI R22, RZ, 0x8, R26 ;  /* 0x00000008ff167819 */ /* 0x004fe4000001161a */
[----:B------:R-:W-:-:S13]  /*0140*/  ISETP.GE.AND.EX P0, PT, RZ, c[0x0][0x164], PT, P0 ;  /* 0x00005900ff007a0c */ /* 0x000fda0003f06300 */
[----:B------:R-:W-:Y:S05]  /*0150*/  @P0 BRA `(.L_x_26914) ;  /* 0x0000121000000947 */ /* 0x000fea0003800000 */
[----:B---34-:R-:W-:Y:S01]  /*0160*/  ISETP.NE.AND P0, PT, RZ, c[0x0][0x168], PT ;  /* 0x00005a00ff007a0c */ /* 0x018fe20003f05270 */
[----:B------:R-:W-:Y:S01]  /*0170*/  IMAD.MOV.U32 R2, RZ, RZ, RZ ;  /* 0x000000ffff027224 */ /* 0x000fe200078e00ff */
[----:B------:R-:W-:-:S11]  /*0180*/  MOV R0, RZ ;  /* 0x000000ff00007202 */ /* 0x000fd60000000f00 */
[----:B------:R-:W-:Y:S05]  /*0190*/  @!P0 BRA `(.L_x_26915) ;  /* 0x00000e0000008947 */ /* 0x000fea0003800000 */
[----:B------:R-:W-:Y:S01]  /*01a0*/  MOV R3, R29 ;  /* 0x0000001d00037202 */ /* 0x000fe20000000f00 */
[----:B------:R-:W-:-:S04]  /*01b0*/  IMAD.MOV.U32 R2, RZ, RZ, RZ ;  /* 0x000000ffff027224 */ /* 0x000fc800078e00ff */
        /* <DEDUP_REMOVED lines=222> */
.L_x_26915:
        /* <DEDUP_REMOVED lines=15> */
[----:B------:R-:W-:Y:S01]  /*1090*/  HFMA2.MMA R8, -RZ, RZ, 0, 9.17911529541015625e-06 ;  /* 0x0000009aff087435 */ /* 0x000fe200000001ff */
        /* <DEDUP_REMOVED lines=17> */
.L_x_26917:
[----:B------:R-:W-:Y:S05]  /*11b0*/  BSYNC B6 ;  /* 0x0000000000067941 */ /* 0x000fea0003800000 */
.L_x_26916:
[--C-:B------:R-:W-:Y:S02]  /*11c0*/  SHF.R.S32.HI R3, RZ, 0x1f, R17.reuse ;  /* 0x0000001fff037819 */ /* 0x100fe40000011411 */
[----:B------:R-:W-:Y:S02]  /*11d0*/  SHF.R.S32.HI R5, RZ, 0x1f, R17 ;  /* 0x0000001fff057819 */ /* 0x000fe40000011411 */
[----:B------:R-:W-:Y:S02]  /*11e0*/  LOP3.LUT R3, R3, c[0x0][0x370], RZ, 0xc0, !PT ;  /* 0x0000dc0003037a12 */ /* 0x000fe400078ec0ff */
[----:B------:R-:W-:Y:S02]  /*11f0*/  LOP3.LUT R5, R5, c[0x0][0x374], RZ, 0xc0, !PT ;  /* 0x0000dd0005057a12 */ /* 0x000fe400078ec0ff */
[----:B------:R-:W-:Y:S02]  /*1200*/  IADD3 R2, P0, R16, R3, RZ ;  /* 0x0000000310027210 */ /* 0x000fe40007f1e0ff */
[----:B------:R-:W-:-:S02]  /*1210*/  LOP3.LUT R4, R27, 0xff, RZ, 0xc0, !PT ;  /* 0x000000ff1b047812 */ /* 0x000fc400078ec0ff */
[----:B------:R-:W-:Y:S01]  /*1220*/  LOP3.LUT R0, R25, 0xff, RZ, 0xc0, !PT ;  /* 0x000000ff19007812 */ /* 0x000fe200078ec0ff */
[----:B------:R-:W-:Y:S01]  /*1230*/  IMAD.X R16, R17, 0x1, R5, P0 ;  /* 0x0000000111107824 */ /* 0x000fe200000e0605 */
[----:B------:R-:W-:Y:S02]  /*1240*/  LOP3.LUT R5, R24, 0xff, RZ, 0xc0, !PT ;  /* 0x000000ff18057812 */ /* 0x000fe400078ec0ff */
[----:B------:R-:W-:Y:S01]  /*1250*/  LOP3.LUT R9, R26, 0xff, RZ, 0xc0, !PT ;  /* 0x000000ff1a097812 */ /* 0x000fe200078ec0ff */
[----:B------:R-:W-:Y:S01]  /*1260*/  IMAD R3, R16, c[0x0][0x378], RZ ;  /* 0x0000de0010037a24 */ /* 0x000fe200078e02ff */
[----:B------:R-:W-:Y:S02]  /*1270*/  PRMT R7, R23, 0x7604, R4 ;  /* 0x0000760417077816 */ /* 0x000fe40000000004 */
[----:B------:R-:W-:Y:S01]  /*1280*/  PRMT R0, R19, 0x7604, R0 ;  /* 0x0000760413007816 */ /* 0x000fe20000000000 */
[----:B------:R-:W-:Y:S01]  /*1290*/  IMAD R11, R2, c[0x0][0x37c], R3 ;  /* 0x0000df00020b7a24 */ /* 0x000fe200078e0203 */
[----:B------:R-:W-:Y:S01]  /*12a0*/  PRMT R6, R22, 0x7604, R9 ;  /* 0x0000760416067816 */ /* 0x000fe20000000009 */
[----:B------:R-:W-:Y:S01]  /*12b0*/  IMAD.WIDE.U32 R2, R2, c[0x0][0x378], RZ ;  /* 0x0000de0002027a25 */ /* 0x000fe200078e00ff */
[----:B------:R-:W-:-:S04]  /*12c0*/  LEA R28, R31, R28, 0x9 ;  /* 0x0000001c1f1c7211 */ /* 0x000fc800078e48ff */
[----:B------:R-:W-:Y:S02]  /*12d0*/  LEA R4, P0, R2, R29, 0x3 ;  /* 0x0000001d02047211 */ /* 0x000fe400078018ff */
[----:B------:R-:W-:Y:S02]  /*12e0*/  IADD3 R11, R3, R11, RZ ;  /* 0x0000000b030b7210 */ /* 0x000fe40007ffe0ff */
[----:B------:R-:W-:Y:S02]  /*12f0*/  PRMT R3, R18, 0x7604, R5 ;  /* 0x0000760412037816 */ /* 0x000fe40000000005 */
[----:B------:R-:W-:Y:S02]  /*1300*/  LEA.HI.X R5, R2, R30, R11, 0x3, P0 ;  /* 0x0000001e02057211 */ /* 0x000fe400000f1c0b */
[----:B------:R-:W-:Y:S02]  /*1310*/  PRMT R2, R7, 0x1054, R0 ;  /* 0x0000105407027816 */ /* 0x000fe40000000000 */
[----:B------:R-:W-:-:S02]  /*1320*/  PRMT R3, R6, 0x1054, R3 ;  /* 0x0000105406037816 */ /* 0x000fc40000000003 */
[----:B------:R-:W-:-:S03]  /*1330*/  IADD3 R29, R28, 0x80, RZ ;  /* 0x000000801c1d7810 */ /* 0x000fc60007ffe0ff */
[----:B------:R0:W-:Y:S02]  /*1340*/  STG.E.64 [R4.64], R2 ;  /* 0x0000000204007986 */ /* 0x0001e4000c101b24 */
[----:B0-----:R-:W-:Y:S01]  /*1350*/  HFMA2.MMA R3, -RZ, RZ, 0, 0 ;  /* 0x00000000ff037435 */ /* 0x001fe200000001ff */
[----:B------:R-:W-:-:S05]  /*1360*/  IMAD.MOV.U32 R2, RZ, RZ, R29 ;  /* 0x000000ffff027224 */ /* 0x000fca00078e001d */
.L_x_26914:
[----:B---34-:R-:W-:Y:S05]  /*1370*/  BSYNC B7 ;  /* 0x0000000000077941 */ /* 0x018fea0003800000 */
.L_x_26913:
        /* <DEDUP_REMOVED lines=232> */
.L_x_26920:
        /* <DEDUP_REMOVED lines=33> */
.L_x_26922:
[----:B------:R-:W-:Y:S05]  /*2410*/  BSYNC B6 ;  /* 0x0000000000067941 */ /* 0x000fea0003800000 */
.L_x_26921:
[--C-:B------:R-:W-:Y:S02]  /*2420*/  SHF.R.S32.HI R3, RZ, 0x1f, R17.reuse ;  /* 0x0000001fff037819 */ /* 0x100fe40000011411 */
[----:B------:R-:W-:Y:S02]  /*2430*/  SHF.R.S32.HI R5, RZ, 0x1f, R17 ;  /* 0x0000001fff057819 */ /* 0x000fe40000011411 */
[----:B------:R-:W-:Y:S02]  /*2440*/  LOP3.LUT R3, R3, c[0x0][0x370], RZ, 0xc0, !PT ;  /* 0x0000dc0003037a12 */ /* 0x000fe400078ec0ff */
[----:B------:R-:W-:Y:S02]  /*2450*/  LOP3.LUT R5, R5, c[0x0][0x374], RZ, 0xc0, !PT ;  /* 0x0000dd0005057a12 */ /* 0x000fe400078ec0ff */
[----:B------:R-:W-:Y:S02]  /*2460*/  IADD3 R2, P0, R16, R3, RZ ;  /* 0x0000000310027210 */ /* 0x000fe40007f1e0ff */
[----:B------:R-:W-:-:S02]  /*2470*/  LOP3.LUT R4, R27, 0xff, RZ, 0xc0, !PT ;  /* 0x000000ff1b047812 */ /* 0x000fc400078ec0ff */
[----:B------:R-:W-:Y:S02]  /*2480*/  IADD3.X R16, R17, R5, RZ, P0, !PT ;  /* 0x0000000511107210 */ /* 0x000fe400007fe4ff */
[----:B------:R-:W-:Y:S02]  /*2490*/  LOP3.LUT R0, R25, 0xff, RZ, 0xc0, !PT ;  /* 0x000000ff19007812 */ /* 0x000fe400078ec0ff */
[----:B------:R-:W-:Y:S01]  /*24a0*/  LOP3.LUT R9, R24, 0xff, RZ, 0xc0, !PT ;  /* 0x000000ff18097812 */ /* 0x000fe200078ec0ff */
[----:B------:R-:W-:Y:S01]  /*24b0*/  IMAD R3, R16, c[0x0][0x378], RZ ;  /* 0x0000de0010037a24 */ /* 0x000fe200078e02ff */
[----:B------:R-:W-:Y:S02]  /*24c0*/  LOP3.LUT R11, R26, 0xff, RZ, 0xc0, !PT ;  /* 0x000000ff1a0b7812 */ /* 0x000fe400078ec0ff */
[----:B------:R-:W-:Y:S01]  /*24d0*/  PRMT R7, R23, 0x7604, R4 ;  /* 0x0000760417077816 */ /* 0x000fe20000000004 */
[C---:B------:R-:W-:Y:S01]  /*24e0*/  IMAD R5, R2.reuse, c[0x0][0x37c], R3 ;  /* 0x0000df0002057a24 */ /* 0x040fe200078e0203 */
[----:B------:R-:W-:Y:S01]  /*24f0*/  PRMT R0, R19, 0x7604, R0 ;  /* 0x0000760413007816 */ /* 0x000fe20000000000 */
[----:B------:R-:W-:Y:S01]  /*2500*/  IMAD.WIDE.U32 R2, R2, c[0x0][0x378], RZ ;  /* 0x0000de0002027a25 */ /* 0x000fe200078e00ff */
[----:B------:R-:W-:-:S02]  /*2510*/  PRMT R9, R18, 0x7604, R9 ;  /* 0x0000760412097816 */ /* 0x000fc40000000009 */
[----:B------:R-:W-:Y:S02]  /*2520*/  PRMT R6, R22, 0x7604, R11 ;  /* 0x0000760416067816 */ /* 0x000fe4000000000b */
[C---:B------:R-:W-:Y:S02]  /*2530*/  LEA R4, P0, R2.reuse, R28, 0x3 ;  /* 0x0000001c02047211 */ /* 0x040fe400078018ff */
[----:B------:R-:W-:Y:S02]  /*2540*/  IADD3 R3, R3, R5, RZ ;  /* 0x0000000503037210 */ /* 0x000fe40007ffe0ff */
[----:B------:R-:W-:Y:S02]  /*2550*/  PRMT R8, R7, 0x1054, R0 ;  /* 0x0000105407087816 */ /* 0x000fe40000000000 */
[----:B------:R-:W-:Y:S02]  /*2560*/  LEA.HI.X R5, R2, R30, R3, 0x3, P0 ;  /* 0x0000001e02057211 */ /* 0x000fe400000f1c03 */
[----:B------:R-:W-:-:S02]  /*2570*/  PRMT R9, R6, 0x1054, R9 ;  /* 0x0000105406097816 */ /* 0x000fc40000000009 */
[----:B------:R-:W-:Y:S02]  /*2580*/  IADD3 R29, R29, 0x80, RZ ;  /* 0x000000801d1d7810 */ /* 0x000fe40007ffe0ff */
[----:B------:R-:W-:Y:S01]  /*2590*/  MOV R3, RZ ;  /* 0x000000ff00037202 */ /* 0x000fe20000000f00 */
[----:B------:R0:W-:Y:S02]  /*25a0*/  STG.E.64 [R4.64], R8 ;  /* 0x0000000804007986 */ /* 0x0001e4000c101b24 */
[----:B------:R-:W-:Y:S02]  /*25b0*/  IMAD.MOV.U32 R2, RZ, RZ, R29 ;  /* 0x000000ffff027224 */ /* 0x000fe400078e001d */
.L_x_26919:
[----:B------:R-:W-:Y:S05]  /*25c0*/  BSYNC B7 ;  /* 0x0000000000077941 */ /* 0x000fea0003800000 */
.L_x_26918:
        /* <DEDUP_REMOVED lines=10> */
[----:B0-----:R-:W-:Y:S01]  /*2670*/  IMAD.HI.U32 R4, R29, c[0x0][0x170], R28 ;  /* 0x00005c001d047a27 */ /* 0x001fe200078e001c */
        /* <DEDUP_REMOVED lines=221> */
.L_x_26925:
        /* <DEDUP_REMOVED lines=33> */
.L_x_26927:
[----:B------:R-:W-:Y:S05]  /*3660*/  BSYNC B6 ;  /* 0x0000000000067941 */ /* 0x000fea0003800000 */
.L_x_26926:
[--C-:B------:R-:W-:Y:S02]  /*3670*/  SHF.R.S32.HI R3, RZ, 0x1f, R17.reuse ;  /* 0x0000001fff037819 */ /* 0x100fe40000011411 */
[----:B0-----:R-:W-:Y:S02]  /*3680*/  SHF.R.S32.HI R5, RZ, 0x1f, R17 ;  /* 0x0000001fff057819 */ /* 0x001fe40000011411 */
        /* <DEDUP_REMOVED lines=24> */
.L_x_26924:
[----:B------:R-:W-:Y:S05]  /*3810*/  BSYNC B7 ;  /* 0x0000000000077941 */ /* 0x000fea0003800000 */
.L_x_26923:
        /* <DEDUP_REMOVED lines=8> */
[----:B0-----:R-:W-:-:S03]  /*38a0*/  MOV R4, 0x1 ;  /* 0x0000000100047802 */ /* 0x001fc60000000f00 */
        /* <DEDUP_REMOVED lines=222> */
.L_x_26928:
        /* <DEDUP_REMOVED lines=33> */
.L_x_26930:
[----:B------:R-:W-:Y:S05]  /*48a0*/  BSYNC B6 ;  /* 0x0000000000067941 */ /* 0x000fea0003800000 */
.L_x_26929:
[--C-:B------:R-:W-:Y:S02]  /*48b0*/  SHF.R.S32.HI R3, RZ, 0x1f, R17.reuse ;  /* 0x0000001fff037819 */ /* 0x100fe40000011411 */
[----:B0-----:R-:W-:Y:S02]  /*48c0*/  SHF.R.S32.HI R5, RZ, 0x1f, R17 ;  /* 0x0000001fff057819 */ /* 0x001fe40000011411 */
[----:B------:R-:W-:Y:S02]  /*48d0*/  LOP3.LUT R3, R3, c[0x0][0x370], RZ, 0xc0, !PT ;  /* 0x0000dc0003037a12 */ /* 0x000fe400078ec0ff */
[----:B------:R-:W-:Y:S02]  /*48e0*/  LOP3.LUT R5, R5, c[0x0][0x374], RZ, 0xc0, !PT ;  /* 0x0000dd0005057a12 */ /* 0x000fe400078ec0ff */
[----:B------:R-:W-:Y:S02]  /*48f0*/  IADD3 R0, P0, R16, R3, RZ ;  /* 0x0000000310007210 */ /* 0x000fe40007f1e0ff */
[----:B------:R-:W-:-:S02]  /*4900*/  LOP3.LUT R2, R25, 0xff, RZ, 0xc0, !PT ;  /* 0x000000ff19027812 */ /* 0x000fc400078ec0ff */
[----:B------:R-:W-:Y:S02]  /*4910*/  IADD3.X R16, R17, R5, RZ, P0, !PT ;  /* 0x0000000511107210 */ /* 0x000fe400007fe4ff */
[----:B------:R-:W-:Y:S01]  /*4920*/  PRMT R19, R19, 0x7604, R2 ;  /* 0x0000760413137816 */ /* 0x000fe20000000002 */
[----:B------:R-:W-:Y:S01]  /*4930*/  IMAD.WIDE.U32 R2, R0, c[0x0][0x378], RZ ;  /* 0x0000de0000027a25 */ /* 0x000fe200078e00ff */
[----:B------:R-:W-:Y:S02]  /*4940*/  LOP3.LUT R7, R24, 0xff, RZ, 0xc0, !PT ;  /* 0x000000ff18077812 */ /* 0x000fe400078ec0ff */
[----:B------:R-:W-:Y:S01]  /*4950*/  LOP3.LUT R9, R26, 0xff, RZ, 0xc0, !PT ;  /* 0x000000ff1a097812 */ /* 0x000fe200078ec0ff */
[----:B------:R-:W-:Y:S01]  /*4960*/  IMAD R5, R16, c[0x0][0x378], RZ ;  /* 0x0000de0010057a24 */ /* 0x000fe200078e02ff */
[----:B------:R-:W-:Y:S02]  /*4970*/  LOP3.LUT R4, R27, 0xff, RZ, 0xc0, !PT ;  /* 0x000000ff1b047812 */ /* 0x000fe400078ec0ff */
[----:B------:R-:W-:Y:S01]  /*4980*/  PRMT R7, R18, 0x7604, R7 ;  /* 0x0000760412077816 */ /* 0x000fe20000000007 */
[----:B------:R-:W-:Y:S01]  /*4990*/  IMAD R5, R0, c[0x0][0x37c], R5 ;  /* 0x0000df0000057a24 */ /* 0x000fe200078e0205 */
[----:B------:R-:W-:-:S02]  /*49a0*/  LEA R28, P0, R2, R28, 0x3 ;  /* 0x0000001c021c7211 */ /* 0x000fc400078018ff */
[----:B------:R-:W-:Y:S02]  /*49b0*/  PRMT R22, R22, 0x7604, R9 ;  /* 0x0000760416167816 */ /* 0x000fe40000000009 */
[----:B------:R-:W-:Y:S02]  /*49c0*/  IADD3 R0, R3, R5, RZ ;  /* 0x0000000503007210 */ /* 0x000fe40007ffe0ff */
[----:B------:R-:W-:Y:S02]  /*49d0*/  PRMT R4, R23, 0x7604, R4 ;  /* 0x0000760417047816 */ /* 0x000fe40000000004 */
[----:B------:R-:W-:Y:S02]  /*49e0*/  LEA.HI.X R29, R2, R29, R0, 0x3, P0 ;  /* 0x0000001d021d7211 */ /* 0x000fe400000f1c00 */
[----:B------:R-:W-:Y:S02]  /*49f0*/  PRMT R5, R22, 0x1054, R7 ;  /* 0x0000105416057816 */ /* 0x000fe40000000007 */
[----:B------:R-:W-:-:S05]  /*4a00*/  PRMT R4, R4, 0x1054, R19 ;  /* 0x0000105404047816 */ /* 0x000fca0000000013 */
[----:B------:R-:W-:Y:S01]  /*4a10*/  STG.E.64 [R28.64], R4 ;  /* 0x000000041c007986 */ /* 0x000fe2000c101b24 */
[----:B------:R-:W-:Y:S05]  /*4a20*/  EXIT ;  /* 0x000000000000794d */ /* 0x000fea0003800000 */
.L_x_26931:
        /* <DEDUP_REMOVED lines=13> */
.L_x_27616:


//--------------------- .text._ZN2at6native24index_elementwise_kernelILi128ELi4EZNS0_22index_fill_kernel_implINS0_10OpaqueTypeILi4EEEEEvRNS_14TensorIteratorElllT_EUliE_EEvlT1_ --------------------------
	.section	.text._ZN2at6native24index_elementwise_kernelILi128ELi4EZNS0_22index_fill_kernel_implINS0_10OpaqueTypeILi4EEEEEvRNS_14TensorIteratorElllT_EUliE_EEvlT1_,"ax",@progbits
	.sectioninfo	@"SHI_REGISTERS=30"
	.align	128
        .global         _ZN2at6native24index_elementwise_kernelILi128ELi4EZNS0_22index_fill_kernel_implINS0_10OpaqueTypeILi4EEEEEvRNS_14TensorIteratorElllT_EUliE_EEvlT1_
        .type           _ZN2at6native24index_elementwise_kernelILi128ELi4EZNS0_22index_fill_kernel_implINS0_10OpaqueTypeILi4EEEEEvRNS_14TensorIteratorElllT_EUliE_EEvlT1_,@function
        .size           _ZN2at6native24index_elementwise_kernelILi128ELi4EZNS0_22index_fill_kernel_implINS0_10OpaqueTypeILi4EEEEEvRNS_14TensorIteratorElllT_EUliE_EEvlT1_,(.L_x_27617 - _ZN2at6native24index_elementwise_kernelILi128ELi4EZNS0_22index_fill_kernel_implINS0_10OpaqueTypeILi4EEEEEvRNS_14TensorIteratorElllT_EUliE_EEvlT1_)
        .other          _ZN2at6native24index_elementwise_kernelILi128ELi4EZNS0_22index_fill_kernel_implINS0_10OpaqueTypeILi4EEEEEvRNS_14TensorIteratorElllT_EUliE_EEvlT1_,@"STO_CUDA_ENTRY STV_DEFAULT"
_ZN2at6native24index_elementwise_kernelILi128ELi4EZNS0_22index_fill_kernel_implINS0_10OpaqueTypeILi4EEEEEvRNS_14TensorIteratorElllT_EUliE_EEvlT1_:
.text._ZN2at6native24index_elementwise_kernelILi128ELi4EZNS0_22index_fill_kernel_implINS0_10OpaqueTypeILi4EEEEEvRNS_14TensorIteratorElllT_EUliE_EEvlT1_:
[----:B------:R-:W-:Y:S02]  /*0000*/  MOV R1, c[0x0][0x28] ;  /* 0x00000a0000017a02 */ /* 0x000fe40000000f00 */
[----:B------:R-:W0:Y:S01]  /*0010*/  S2R R18, SR_CTAID.X ;  /* 0x0000000000127919 */ /* 0x000e220000002500 */
[----:B------:R-:W1:Y:S01]  /*0020*/  LDC.U8 R22, c[0x0][0x380] ;  /* 0x0000e000ff167b82 */ /* 0x000e620000000000 */
[----:B------:R-:W-:Y:S01]  /*0030*/  ULDC.64 UR36, c[0x0][0x118] ;  /* 0x0000460000247ab9 */ /* 0x000fe20000000a00 */
[----:B------:R-:W-:Y:S01]  /*0040*/  BSSY B7, `(.L_x_26932) ;  /* 0x0000124000077945 */ /* 0x000fe20003800000 */
[----:B------:R-:W0:Y:S01]  /*0050*/  S2R R19, SR_TID.X ;  /* 0x0000000000137919 */ /* 0x000e220000002100 */
[----:B------:R-:W-:-:S04]  /*0060*/  HFMA2.MMA R3, -RZ, RZ, 0, 0 ;  /* 0x00000000ff037435 */ /* 0x000fc800000001ff */
[----:B------:R-:W2:Y:S08]  /*0070*/  LDC.U8 R23, c[0x0][0x381] ;  /* 0x0000e040ff177b82 */ /* 0x000eb00000000000 */
[----:B------:R-:W3:Y:S08]  /*0080*/  LDC.U8 R24, c[0x0][0x382] ;  /* 0x0000e080ff187b82 */ /* 0x000ef00000000000 */
[----:B------:R-:W4:Y:S01]  /*0090*/  LDC.U8 R25, c[0x0][0x383] ;  /* 0x0000e0c0ff197b82 */ /* 0x000f220000000000 */
[----:B0-----:R-:W-:-:S04]  /*00a0*/  LEA R2, R18, R19, 0x9 ;  /* 0x0000001312027211 */ /* 0x001fc800078e48ff */
[----:B------:R-:W-:Y:S01]  /*00b0*/  ISETP.GE.U32.AND P0, PT, R2, c[0x0][0x160], PT ;  /* 0x0000580002007a0c */ /* 0x000fe20003f06070 */
[----:B------:R-:W-:-:S03]  /*00c0*/  IMAD.MOV.U32 R27, RZ, RZ, R2 ;  /* 0x000000ffff1b7224 */ /* 0x000fc600078e0002 */
[----:B------:R-:W-:-:S13]  /*00d0*/  ISETP.GE.AND.EX P0, PT, RZ, c[0x0][0x164], PT, P0 ;  /* 0x00005900ff007a0c */ /* 0x000fda0003f06300 */
[----:B------:R-:W-:Y:S05]  /*00e0*/  @P0 BRA `(.L_x_26933) ;  /* 0x0000119000000947 */ /* 0x000fea0003800000 */
[----:B-1234-:R-:W-:Y:S01]  /*00f0*/  ISETP.NE.AND P0, PT, RZ, c[0x0][0x168], PT ;  /* 0x00005a00ff007a0c */ /* 0x01efe20003f05270 */
[----:B------:R-:W-:Y:S01]  /*0100*/  IMAD.MOV.U32 R26, RZ, RZ, RZ ;  /* 0x000000ffff1a7224 */ /* 0x000fe200078e00ff */
[----:B------:R-:W-:-:S11]  /*0110*/  MOV R0, RZ ;  /* 0x000000ff00007202 */ /* 0x000fd60000000f00 */
        /* <DEDUP_REMOVED lines=224> */
.L_x_26934:
        /* <DEDUP_REMOVED lines=33> */
.L_x_26936:
[----:B------:R-:W-:Y:S05]  /*1130*/  BSYNC B6 ;  /* 0x0000000000067941 */ /* 0x000fea0003800000 */
.L_x_26935:
[--C-:B------:R-:W-:Y:S02]  /*1140*/  SHF.R.S32.HI R3, RZ, 0x1f, R17.reuse ;  /* 0x0000001fff037819 */ /* 0x100fe40000011411 */
[----:B------:R-:W-:Y:S02]  /*1150*/  SHF.R.S32.HI R5, RZ, 0x1f, R17 ;  /* 0x0000001fff057819 */ /* 0x000fe40000011411 */
[----:B------:R-:W-:Y:S02]  /*1160*/  LOP3.LUT R3, R3, c[0x0][0x370], RZ, 0xc0, !PT ;  /* 0x0000dc0003037a12 */ /* 0x000fe400078ec0ff */
[----:B------:R-:W-:Y:S02]  /*1170*/  LOP3.LUT R5, R5, c[0x0][0x374], RZ, 0xc0, !PT ;  /* 0x0000dd0005057a12 */ /* 0x000fe400078ec0ff */
[----:B------:R-:W-:Y:S02]  /*1180*/  IADD3 R0, P0, R16, R3, RZ ;  /* 0x0000000310007210 */ /* 0x000fe40007f1e0ff */
[----:B------:R-:W-:-:S03]  /*1190*/  LEA R18, R18, R19, 0x9 ;  /* 0x0000001312127211 */ /* 0x000fc600078e48ff */
[----:B------:R-:W-:Y:S02]  /*11a0*/  IMAD.X R16, R17, 0x1, R5, P0 ;  /* 0x0000000111107824 */ /* 0x000fe400000e0605 */
[----:B------:R-:W-:-:S04]  /*11b0*/  IMAD.WIDE.U32 R2, R0, c[0x0][0x378], RZ ;  /* 0x0000de0000027a25 */ /* 0x000fc800078e00ff */
[----:B------:R-:W-:Y:S01]  /*11c0*/  IMAD R5, R16, c[0x0][0x378], RZ ;  /* 0x0000de0010057a24 */ /* 0x000fe200078e02ff */
[----:B------:R-:W-:-:S03]  /*11d0*/  LEA R4, P0, R2, R26, 0x2 ;  /* 0x0000001a02047211 */ /* 0x000fc600078010ff */
[----:B------:R-:W-:Y:S01]  /*11e0*/  IMAD R7, R0, c[0x0][0x37c], R5 ;  /* 0x0000df0000077a24 */ /* 0x000fe200078e0205 */
[----:B------:R-:W-:-:S04]  /*11f0*/  PRMT R5, R23, 0x7604, R22 ;  /* 0x0000760417057816 */ /* 0x000fc80000000016 */
[----:B------:R-:W-:Y:S02]  /*1200*/  IADD3 R3, R3, R7, RZ ;  /* 0x0000000703037210 */ /* 0x000fe40007ffe0ff */
[----:B------:R-:W-:Y:S02]  /*1210*/  PRMT R0, R24, 0x7054, R5 ;  /* 0x0000705418007816 */ /* 0x000fe40000000005 */
[----:B------:R-:W-:Y:S02]  /*1220*/  LEA.HI.X R5, R2, R27, R3, 0x2, P0 ;  /* 0x0000001b02057211 */ /* 0x000fe400000f1403 */
[----:B------:R-:W-:Y:S02]  /*1230*/  PRMT R3, R25, 0x654, R0 ;  /* 0x0000065419037816 */ /* 0x000fe40000000000 */
[----:B------:R-:W-:-:S03]  /*1240*/  IADD3 R27, R18, 0x80, RZ ;  /* 0x00000080121b7810 */ /* 0x000fc60007ffe0ff */
[----:B------:R0:W-:Y:S02]  /*1250*/  STG.E [R4.64], R3 ;  /* 0x0000000304007986 */ /* 0x0001e4000c101924 */
[----:B------:R-:W-:Y:S01]  /*1260*/  IMAD.MOV.U32 R2, RZ, RZ, R27 ;  /* 0x000000ffff027224 */ /* 0x000fe200078e001b */
[----:B0-----:R-:W-:-:S06]  /*1270*/  HFMA2.MMA R3, -RZ, RZ, 0, 0 ;  /* 0x00000000ff037435 */ /* 0x001fcc00000001ff */
.L_x_26933:
[----:B-1234-:R-:W-:Y:S05]  /*1280*/  BSYNC B7 ;  /* 0x0000000000077941 */ /* 0x01efea0003800000 */
.L_x_26932:
        /* <DEDUP_REMOVED lines=232> */
.L_x_26939:
        /* <DEDUP_REMOVED lines=33> */
.L_x_26941:
[----:B------:R-:W-:Y:S05]  /*2320*/  BSYNC B6 ;  /* 0x0000000000067941 */ /* 0x000fea0003800000 */
.L_x_26940:
[--C-:B------:R-:W-:Y:S02]  /*2330*/  SHF.R.S32.HI R3, RZ, 0x1f, R17.reuse ;  /* 0x0000001fff037819 */ /* 0x100fe40000011411 */
[----:B------:R-:W-:Y:S02]  /*2340*/  SHF.R.S32.HI R5, RZ, 0x1f, R17 ;  /* 0x0000001fff057819 */ /* 0x000fe40000011411 */
[----:B------:R-:W-:Y:S02]  /*2350*/  LOP3.LUT R3, R3, c[0x0][0x370], RZ, 0xc0, !PT ;  /* 0x0000dc0003037a12 */ /* 0x000fe400078ec0ff */
[----:B------:R-:W-:Y:S02]  /*2360*/  LOP3.LUT R5, R5, c[0x0][0x374], RZ, 0xc0, !PT ;  /* 0x0000dd0005057a12 */ /* 0x000fe400078ec0ff */
[----:B------:R-:W-:Y:S02]  /*2370*/  IADD3 R0, P0, R16, R3, RZ ;  /* 0x0000000310007210 */ /* 0x000fe40007f1e0ff */
[----:B------:R-:W-:-:S02]  /*2380*/  PRMT R7, R23, 0x7604, R22 ;  /* 0x0000760417077816 */ /* 0x000fc40000000016 */
[----:B------:R-:W-:Y:S01]  /*2390*/  IADD3.X R16, R17, R5, RZ, P0, !PT ;  /* 0x0000000511107210 */ /* 0x000fe200007fe4ff */
[----:B------:R-:W-:Y:S01]  /*23a0*/  IMAD.WIDE.U32 R2, R0, c[0x0][0x378], RZ ;  /* 0x0000de0000027a25 */ /* 0x000fe200078e00ff */
[----:B------:R-:W-:-:S03]  /*23b0*/  IADD3 R27, R27, 0x80, RZ ;  /* 0x000000801b1b7810 */ /* 0x000fc60007ffe0ff */
[----:B------:R-:W-:Y:S01]  /*23c0*/  IMAD R5, R16, c[0x0][0x378], RZ ;  /* 0x0000de0010057a24 */ /* 0x000fe200078e02ff */
[----:B------:R-:W-:-:S03]  /*23d0*/  LEA R4, P0, R2, R19, 0x2 ;  /* 0x0000001302047211 */ /* 0x000fc600078010ff */
[----:B------:R-:W-:Y:S01]  /*23e0*/  IMAD R5, R0, c[0x0][0x37c], R5 ;  /* 0x0000df0000057a24 */ /* 0x000fe200078e0205 */
[----:B------:R-:W-:-:S04]  /*23f0*/  PRMT R0, R24, 0x7054, R7 ;  /* 0x0000705418007816 */ /* 0x000fc80000000007 */
[----:B------:R-:W-:-:S04]  /*2400*/  IADD3 R3, R3, R5, RZ ;  /* 0x0000000503037210 */ /* 0x000fc80007ffe0ff */
[----:B------:R-:W-:Y:S01]  /*2410*/  LEA.HI.X R5, R2, R18, R3, 0x2, P0 ;  /* 0x0000001202057211 */ /* 0x000fe200000f1403 */
[----:B------:R-:W-:Y:S01]  /*2420*/  IMAD.MOV.U32 R2, RZ, RZ, R27 ;  /* 0x000000ffff027224 */ /* 0x000fe200078e001b */
[----:B------:R-:W-:-:S05]  /*2430*/  PRMT R3, R25, 0x654, R0 ;  /* 0x0000065419037816 */ /* 0x000fca0000000000 */
[----:B------:R0:W-:Y:S02]  /*2440*/  STG.E [R4.64], R3 ;  /* 0x0000000304007986 */ /* 0x0001e4000c101924 */
[----:B0-----:R-:W-:Y:S02]  /*2450*/  MOV R3, RZ ;  /* 0x000000ff00037202 */ /* 0x001fe40000000f00 */
.L_x_26938:
[----:B------:R-:W-:Y:S05]  /*2460*/  BSYNC B7 ;  /* 0x0000000000077941 */ /* 0x000fea0003800000 */
.L_x_26937:
        /* <DEDUP_REMOVED lines=232> */
.L_x_26944:
        /* <DEDUP_REMOVED lines=33> */
.L_x_26946:
[----:B------:R-:W-:Y:S05]  /*3500*/  BSYNC B6 ;  /* 0x0000000000067941 */ /* 0x000fea0003800000 */
.L_x_26945:
        /* <DEDUP_REMOVED lines=14> */
[----:B------:R-:W-:Y:S02]  /*35f0*/  LEA.HI.X R5, R2, R18, R3, 0x2, P0 ;  /* 0x0000001202057211 */ /* 0x000fe400000f1403 */
[----:B------:R-:W-:Y:S02]  /*3600*/  PRMT R3, R25, 0x654, R0 ;  /* 0x0000065419037816 */ /* 0x000fe40000000000 */
[----:B------:R-:W-:-:S03]  /*3610*/  MOV R2, R27 ;  /* 0x0000001b00027202 */ /* 0x000fc60000000f00 */
[----:B------:R0:W-:Y:S02]  /*3620*/  STG.E [R4.64], R3 ;  /* 0x0000000304007986 */ /* 0x0001e4000c101924 */
[----:B0-----:R-:W-:Y:S02]  /*3630*/  IMAD.MOV.U32 R3, RZ, RZ, RZ ;  /* 0x000000ffff037224 */ /* 0x001fe400078e00ff */
.L_x_26943:
[----:B------:R-:W-:Y:S05]  /*3640*/  BSYNC B7 ;  /* 0x0000000000077941 */ /* 0x000fea0003800000 */
.L_x_26942:
        /* <DEDUP_REMOVED lines=231> */
.L_x_26947:
        /* <DEDUP_REMOVED lines=33> */
.L_x_26949:
[----:B------:R-:W-:Y:S05]  /*46d0*/  BSYNC B6 ;  /* 0x0000000000067941 */ /* 0x000fea0003800000 */
.L_x_26948:
        /* <DEDUP_REMOVED lines=8> */
[----:B------:R-:W-:-:S03]  /*4760*/  PRMT R24, R24, 0x7054, R23 ;  /* 0x0000705418187816 */ /* 0x000fc60000000017 */
[----:B------:R-:W-:Y:S01]  /*4770*/  IMAD R5, R16, c[0x0][0x378], RZ ;  /* 0x0000de0010057a24 */ /* 0x000fe200078e02ff */
[----:B------:R-:W-:Y:S02]  /*4780*/  LEA R18, P0, R2, R18, 0x2 ;  /* 0x0000001202127211 */ /* 0x000fe400078010ff */
[----:B------:R-:W-:Y:S01]  /*4790*/  PRMT R25, R25, 0x654, R24 ;  /* 0x0000065419197816 */ /* 0x000fe20000000018 */
[----:B------:R-:W-:-:S05]  /*47a0*/  IMAD R5, R0, c[0x0][0x37c], R5 ;  /* 0x0000df0000057a24 */ /* 0x000fca00078e0205 */
[----:B------:R-:W-:-:S04]  /*47b0*/  IADD3 R0, R3, R5, RZ ;  /* 0x0000000503007210 */ /* 0x000fc80007ffe0ff */
[----:B------:R-:W-:-:S05]  /*47c0*/  LEA.HI.X R19, R2, R19, R0, 0x2, P0 ;  /* 0x0000001302137211 */ /* 0x000fca00000f1400 */
[----:B------:R-:W-:Y:S01]  /*47d0*/  STG.E [R18.64], R25 ;  /* 0x0000001912007986 */ /* 0x000fe2000c101924 */
[----:B------:R-:W-:Y:S05]  /*47e0*/  EXIT ;  /* 0x000000000000794d */ /* 0x000fea0003800000 */
.L_x_26950:
        /* <DEDUP_REMOVED lines=9> */
.L_x_27617:


//--------------------- .text._ZN2at6native24index_elementwise_kernelILi128ELi4EZNS0_22index_fill_kernel_implINS0_10OpaqueTypeILi1EEEEEvRNS_14TensorIteratorElllT_EUliE_EEvlT1_ --------------------------
	.section	.text._ZN2at6native24index_elementwise_kernelILi128ELi4EZNS0_22index_fill_kernel_implINS0_10OpaqueTypeILi1EEEEEvRNS_14TensorIteratorElllT_EUliE_EEvlT1_,"ax",@progbits
	.sectioninfo	@"SHI_REGISTERS=28"
	.align	128
        .global         _ZN2at6native24index_elementwise_kernelILi128ELi4EZNS0_22index_fill_kernel_implINS0_10OpaqueTypeILi1EEEEEvRNS_14TensorIteratorElllT_EUliE_EEvlT1_
        .type           _ZN2at6native24index_elementwise_kernelILi128ELi4EZNS0_22index_fill_kernel_implINS0_10OpaqueTypeILi1EEEEEvRNS_14TensorIteratorElllT_EUliE_EEvlT1_,@function
        .size           _ZN2at6native24index_elementwise_kernelILi128ELi4EZNS0_22index_fill_kernel_implINS0_10OpaqueTypeILi1EEEEEvRNS_14TensorIteratorElllT_EUliE_EEvlT1_,(.L_x_27618 - _ZN2at6native24index_elementwise_kernelILi128ELi4EZNS0_22index_fill_kernel_implINS0_10OpaqueTypeILi1EEEEEvRNS_14TensorIteratorElllT_EUliE_EEvlT1_)
        .other          _ZN2at6native24index_elementwise_kernelILi128ELi4EZNS0_22index_fill_kernel_implINS0_10OpaqueTypeILi1EEEEEvRNS_14TensorIteratorElllT_EUliE_EEvlT1_,@"STO_CUDA_ENTRY STV_DEFAULT"
_ZN2at6native24index_elementwise_kernelILi128ELi4EZNS0_22index_fill_kernel_implINS0_10OpaqueTypeILi1EEEEEvRNS_14TensorIteratorElllT_EUliE_EEvlT1_:
.text._ZN2at6native24index_elementwise_kernelILi128ELi4EZNS0_22index_fill_kernel_implINS0_10OpaqueTypeILi1EEEEEvRNS_14TensorIteratorElllT_EUliE_EEvlT1_:
[----:B------:R-:W-:Y:S02]  /*0000*/  MOV R1, c[0x0][0x28] ;  /* 0x00000a0000017a02 */ /* 0x000fe40000000f00 */
[----:B------:R-:W0:Y:S01]  /*0010*/  S2R R22, SR_CTAID.X ;  /* 0x0000000000167919 */ /* 0x000e220000002500 */
[----:B------:R-:W1:Y:S01]  /*0020*/  LDC.U8 R18, c[0x0][0x380] ;  /* 0x0000e000ff127b82 */ /* 0x000e620000000000 */
[----:B------:R-:W-:Y:S01]  /*0030*/  ULDC.64 UR36, c[0x0][0x118] ;  /* 0x0000460000247ab9 */ /* 0x000fe20000000a00 */
[----:B------:R-:W-:Y:S01]  /*0040*/  BSSY B7, `(.L_x_26951) ;  /* 0x000011d000077945 */ /* 0x000fe20003800000 */
[----:B------:R-:W0:Y:S01]  /*0050*/  S2R R23, SR_TID.X ;  /* 0x0000000000177919 */ /* 0x000e220000002100 */
[----:B------:R-:W-:Y:S01]  /*0060*/  HFMA2.MMA R3, -RZ, RZ, 0, 0 ;  /* 0x00000000ff037435 */ /* 0x000fe200000001ff */
[----:B0-----:R-:W-:-:S04]  /*0070*/  LEA R2, R22, R23, 0x9 ;  /* 0x0000001716027211 */ /* 0x001fc800078e48ff */
[----:B------:R-:W-:Y:S01]  /*0080*/  ISETP.GE.U32.AND P0, PT, R2, c[0x0][0x160], PT ;  /* 0x0000580002007a0c */ /* 0x000fe20003f06070 */
[----:B------:R-:W-:-:S03]  /*0090*/  IMAD.MOV.U32 R19, RZ, RZ, R2 ;  /* 0x000000ffff137224 */ /* 0x000fc600078e0002 */
[----:B------:R-:W-:-:S13]  /*00a0*/  ISETP.GE.AND.EX P0, PT, RZ, c[0x0][0x164], PT, P0 ;  /* 0x00005900ff007a0c */ /* 0x000fda0003f06300 */
[----:B------:R-:W-:Y:S05]  /*00b0*/  @P0 BRA `(.L_x_26952) ;  /* 0x0000115000000947 */ /* 0x000fea0003800000 */
[----:B-1----:R-:W-:Y:S01]  /*00c0*/  ISETP.NE.AND P0, PT, RZ, c[0x0][0x168], PT ;  /* 0x00005a00ff007a0c */ /* 0x002fe20003f05270 */
        /* <DEDUP_REMOVED lines=227> */
.L_x_26953:
[----:B------:R-:W-:Y:S01]  /*0f00*/  IADD3 R16, P0, R0, c[0x0][0x368], RZ ;  /* 0x0000da0000107a10 */ /* 0x000fe20007f1e0ff */
[----:B------:R-:W-:-:S03]  /*0f10*/  ULDC.64 UR4, c[0x0][0x370] ;  /* 0x0000dc0000047ab9 */ /* 0x000fc60000000a00 */
[----:B------:R-:W-:-:S06]  /*0f20*/  IADD3.X R17, RZ, c[0x0][0x36c], RZ, P0, !PT ;  /* 0x0000db00ff117a10 */ /* 0x000fcc00007fe4ff */
        /* <DEDUP_REMOVED lines=28> */
.L_x_26955:
[----:B------:R-:W-:Y:S05]  /*10f0*/  BSYNC B6 ;  /* 0x0000000000067941 */ /* 0x000fea0003800000 */
.L_x_26954:
[--C-:B------:R-:W-:Y:S01]  /*1100*/  SHF.R.S32.HI R5, RZ, 0x1f, R17.reuse ;  /* 0x0000001fff057819 */ /* 0x100fe20000011411 */
[----:B------:R-:W-:Y:S01]  /*1110*/  HFMA2.MMA R25, -RZ, RZ, 0, 0 ;  /* 0x00000000ff197435 */ /* 0x000fe200000001ff */
[----:B------:R-:W-:Y:S02]  /*1120*/  SHF.R.S32.HI R3, RZ, 0x1f, R17 ;  /* 0x0000001fff037819 */ /* 0x000fe40000011411 */
[----:B------:R-:W-:Y:S02]  /*1130*/  LOP3.LUT R5, R5, c[0x0][0x370], RZ, 0xc0, !PT ;  /* 0x0000dc0005057a12 */ /* 0x000fe400078ec0ff */
[----:B------:R-:W-:Y:S02]  /*1140*/  LOP3.LUT R3, R3, c[0x0][0x374], RZ, 0xc0, !PT ;  /* 0x0000dd0003037a12 */ /* 0x000fe400078ec0ff */
[----:B------:R-:W-:Y:S02]  /*1150*/  IADD3 R5, P0, R16, R5, RZ ;  /* 0x0000000510057210 */ /* 0x000fe40007f1e0ff */
[----:B------:R-:W-:-:S03]  /*1160*/  LEA R19, R22, R23, 0x9 ;  /* 0x0000001716137211 */ /* 0x000fc600078e48ff */
[----:B------:R-:W-:Y:S01]  /*1170*/  IMAD.X R16, R17, 0x1, R3, P0 ;  /* 0x0000000111107824 */ /* 0x000fe200000e0603 */
[----:B------:R-:W-:Y:S01]  /*1180*/  IADD3 R19, R19, 0x80, RZ ;  /* 0x0000008013137810 */ /* 0x000fe20007ffe0ff */
[----:B------:R-:W-:-:S04]  /*1190*/  IMAD.WIDE.U32 R2, R5, c[0x0][0x378], R24 ;  /* 0x0000de0005027a25 */ /* 0x000fc800078e0018 */
[----:B------:R-:W-:Y:S01]  /*11a0*/  IMAD R16, R16, c[0x0][0x378], RZ ;  /* 0x0000de0010107a24 */ /* 0x000fe200078e02ff */
[----:B------:R-:W-:-:S03]  /*11b0*/  IADD3 R2, P0, R2, c[0x0][0x360], RZ ;  /* 0x0000d80002027a10 */ /* 0x000fc60007f1e0ff */
[----:B------:R-:W-:-:S05]  /*11c0*/  IMAD R5, R5, c[0x0][0x37c], R16 ;  /* 0x0000df0005057a24 */ /* 0x000fca00078e0210 */
[----:B------:R-:W-:-:S05]  /*11d0*/  IADD3.X R3, R3, c[0x0][0x364], R5, P0, !PT ;  /* 0x0000d90003037a10 */ /* 0x000fca00007fe405 */
[----:B------:R0:W-:Y:S02]  /*11e0*/  STG.E.U8 [R2.64], R18 ;  /* 0x0000001202007986 */ /* 0x0001e4000c101124 */
[----:B0-----:R-:W-:Y:S01]  /*11f0*/  IMAD.MOV.U32 R2, RZ, RZ, R19 ;  /* 0x000000ffff027224 */ /* 0x001fe200078e0013 */
[----:B------:R-:W-:Y:S02]  /*1200*/  MOV R3, RZ ;  /* 0x000000ff00037202 */ /* 0x000fe40000000f00 */
.L_x_26952:
[----:B-1----:R-:W-:Y:S05]  /*1210*/  BSYNC B7 ;  /* 0x0000000000077941 */ /* 0x002fea0003800000 */
.L_x_26951:
        /* <DEDUP_REMOVED lines=9> */
[----:B------:R-:W-:Y:S01]  /*12b0*/  IMAD.MOV.U32 R4, RZ, RZ, 0x1 ;  /* 0x00000001ff047424 */ /* 0x000fe200078e00ff */
[----:B------:R-:W-:-:S04]  /*12c0*/  MOV R3, R19 ;  /* 0x0000001300037202 */ /* 0x000fc80000000f00 */
[----:B------:R-:W-:Y:S01]  /*12d0*/  ISETP.NE.AND P0, PT, R4, c[0x0][0x168], PT ;  /* 0x00005a0004007a0c */ /* 0x000fe20003f05270 */
        /* <DEDUP_REMOVED lines=221> */
.L_x_26958:
        /* <DEDUP_REMOVED lines=14> */
[----:B------:R-:W-:Y:S01]  /*2190*/  MOV R4, c[0x4][0x4d0] ;  /* 0x0101340000047a02 */ /* 0x000fe20000000f00 */
[----:B------:R-:W-:Y:S01]  /*21a0*/  HFMA2.MMA R12, -RZ, RZ, 0, 5.9604644775390625e-08 ;  /* 0x00000001ff0c7435 */ /* 0x000fe200000001ff */
[----:B------:R-:W-:Y:S01]  /*21b0*/  IMAD.MOV.U32 R5, RZ, RZ, c[0x4][0x4d4] ;  /* 0x01013500ff057624 */ /* 0x000fe200078e00ff */
[----:B------:R-:W-:Y:S01]  /*21c0*/  MOV R6, c[0x4][0x4c0] ;  /* 0x0101300000067a02 */ /* 0x000fe20000000f00 */
        /* <DEDUP_REMOVED lines=13> */
.L_x_26960:
[----:B------:R-:W-:Y:S05]  /*22a0*/  BSYNC B6 ;  /* 0x0000000000067941 */ /* 0x000fea0003800000 */
.L_x_26959:
[--C-:B------:R-:W-:Y:S01]  /*22b0*/  SHF.R.S32.HI R5, RZ, 0x1f, R17.reuse ;  /* 0x0000001fff057819 */ /* 0x100fe20000011411 */
[----:B------:R-:W-:Y:S01]  /*22c0*/  HFMA2.MMA R23, -RZ, RZ, 0, 0 ;  /* 0x00000000ff177435 */ /* 0x000fe200000001ff */
[----:B------:R-:W-:Y:S02]  /*22d0*/  SHF.R.S32.HI R3, RZ, 0x1f, R17 ;  /* 0x0000001fff037819 */ /* 0x000fe40000011411 */
[----:B------:R-:W-:Y:S02]  /*22e0*/  LOP3.LUT R5, R5, c[0x0][0x370], RZ, 0xc0, !PT ;  /* 0x0000dc0005057a12 */ /* 0x000fe400078ec0ff */
[----:B------:R-:W-:Y:S02]  /*22f0*/  LOP3.LUT R3, R3, c[0x0][0x374], RZ, 0xc0, !PT ;  /* 0x0000dd0003037a12 */ /* 0x000fe400078ec0ff */
[----:B------:R-:W-:Y:S02]  /*2300*/  IADD3 R5, P0, R16, R5, RZ ;  /* 0x0000000510057210 */ /* 0x000fe40007f1e0ff */
[----:B------:R-:W-:-:S03]  /*2310*/  IADD3 R19, R19, 0x80, RZ ;  /* 0x0000008013137810 */ /* 0x000fc60007ffe0ff */
[----:B------:R-:W-:Y:S02]  /*2320*/  IMAD.X R16, R17, 0x1, R3, P0 ;  /* 0x0000000111107824 */ /* 0x000fe400000e0603 */
[----:B------:R-:W-:-:S04]  /*2330*/  IMAD.WIDE.U32 R2, R5, c[0x0][0x378], R22 ;  /* 0x0000de0005027a25 */ /* 0x000fc800078e0016 */
[----:B------:R-:W-:Y:S01]  /*2340*/  IMAD R16, R16, c[0x0][0x378], RZ ;  /* 0x0000de0010107a24 */ /* 0x000fe200078e02ff */
[----:B------:R-:W-:-:S03]  /*2350*/  IADD3 R2, P0, R2, c[0x0][0x360], RZ ;  /* 0x0000d80002027a10 */ /* 0x000fc60007f1e0ff */
[----:B------:R-:W-:-:S05]  /*2360*/  IMAD R5, R5, c[0x0][0x37c], R16 ;  /* 0x0000df0005057a24 */ /* 0x000fca00078e0210 */
[----:B------:R-:W-:-:S05]  /*2370*/  IADD3.X R3, R3, c[0x0][0x364], R5, P0, !PT ;  /* 0x0000d90003037a10 */ /* 0x000fca00007fe405 */
[----:B------:R0:W-:Y:S02]  /*2380*/  STG.E.U8 [R2.64], R18 ;  /* 0x0000001202007986 */ /* 0x0001e4000c101124 */
[----:B0-----:R-:W-:Y:S01]  /*2390*/  HFMA2.MMA R3, -RZ, RZ, 0, 0 ;  /* 0x00000000ff037435 */ /* 0x001fe200000001ff */
[----:B------:R-:W-:-:S05]  /*23a0*/  MOV R2, R19 ;  /* 0x0000001300027202 */ /* 0x000fca0000000f00 */
.L_x_26957:
[----:B------:R-:W-:Y:S05]  /*23b0*/  BSYNC B7 ;  /* 0x0000000000077941 */ /* 0x000fea0003800000 */
.L_x_26956:
        /* <DEDUP_REMOVED lines=9> */
[----:B------:R-:W-:Y:S01]  /*2450*/  MOV R3, R19 ;  /* 0x0000001300037202 */ /* 0x000fe20000000f00 */
[----:B------:R-:W-:-:S05]  /*2460*/  IMAD.MOV.U32 R4, RZ, RZ, 0x1 ;  /* 0x00000001ff047424 */ /* 0x000fca00078e00ff */
[----:B------:R-:W-:-:S03]  /*2470*/  ISETP.NE.AND P0, PT, R4, c[0x0][0x168], PT ;  /* 0x00005a0004007a0c */ /* 0x000fc60003f05270 */
        /* <DEDUP_REMOVED lines=221> */
.L_x_26963:
        /* <DEDUP_REMOVED lines=31> */
.L_x_26965:
[----:B------:R-:W-:Y:S05]  /*3440*/  BSYNC B6 ;  /* 0x0000000000067941 */ /* 0x000fea0003800000 */
.L_x_26964:
[--C-:B------:R-:W-:Y:S02]  /*3450*/  SHF.R.S32.HI R5, RZ, 0x1f, R17.reuse ;  /* 0x0000001fff057819 */ /* 0x100fe40000011411 */
[----:B------:R-:W-:Y:S02]  /*3460*/  SHF.R.S32.HI R3, RZ, 0x1f, R17 ;  /* 0x0000001fff037819 */ /* 0x000fe40000011411 */
[----:B------:R-:W-:Y:S02]  /*3470*/  LOP3.LUT R5, R5, c[0x0][0x370], RZ, 0xc0, !PT ;  /* 0x0000dc0005057a12 */ /* 0x000fe400078ec0ff */
[----:B------:R-:W-:Y:S02]  /*3480*/  LOP3.LUT R3, R3, c[0x0][0x374], RZ, 0xc0, !PT ;  /* 0x0000dd0003037a12 */ /* 0x000fe400078ec0ff */
[----:B------:R-:W-:Y:S02]  /*3490*/  IADD3 R5, P0, R16, R5, RZ ;  /* 0x0000000510057210 */ /* 0x000fe40007f1e0ff */
[----:B------:R-:W-:-:S02]  /*34a0*/  MOV R23, RZ ;  /* 0x000000ff00177202 */ /* 0x000fc40000000f00 */
[----:B------:R-:W-:Y:S02]  /*34b0*/  IADD3.X R16, R17, R3, RZ, P0, !PT ;  /* 0x0000000311107210 */ /* 0x000fe400007fe4ff */
[----:B------:R-:W-:Y:S01]  /*34c0*/  IADD3 R19, R19, 0x80, RZ ;  /* 0x0000008013137810 */ /* 0x000fe20007ffe0ff */
[----:B------:R-:W-:-:S04]  /*34d0*/  IMAD.WIDE.U32 R2, R5, c[0x0][0x378], R22 ;  /* 0x0000de0005027a25 */ /* 0x000fc800078e0016 */
[----:B------:R-:W-:Y:S01]  /*34e0*/  IMAD R16, R16, c[0x0][0x378], RZ ;  /* 0x0000de0010107a24 */ /* 0x000fe200078e02ff */
[----:B------:R-:W-:-:S03]  /*34f0*/  IADD3 R2, P0, R2, c[0x0][0x360], RZ ;  /* 0x0000d80002027a10 */ /* 0x000fc60007f1e0ff */
[----:B------:R-:W-:-:S05]  /*3500*/  IMAD R5, R5, c[0x0][0x37c], R16 ;  /* 0x0000df0005057a24 */ /* 0x000fca00078e0210 */
[----:B------:R-:W-:-:S05]  /*3510*/  IADD3.X R3, R3, c[0x0][0x364], R5, P0, !PT ;  /* 0x0000d90003037a10 */ /* 0x000fca00007fe405 */
[----:B------:R0:W-:Y:S02]  /*3520*/  STG.E.U8 [R2.64], R18 ;  /* 0x0000001202007986 */ /* 0x0001e4000c101124 */
[----:B0-----:R-:W-:Y:S01]  /*3530*/  MOV R2, R19 ;  /* 0x0000001300027202 */ /* 0x001fe20000000f00 */
[----:B------:R-:W-:Y:S02]  /*3540*/  IMAD.MOV.U32 R3, RZ, RZ, RZ ;  /* 0x000000ffff037224 */ /* 0x000fe400078e00ff */
.L_x_26962:
[----:B------:R-:W-:Y:S05]  /*3550*/  BSYNC B7 ;  /* 0x0000000000077941 */ /* 0x000fea0003800000 */
.L_x_26961:
        /* <DEDUP_REMOVED lines=8> */
[----:B------:R-:W-:Y:S01]  /*35e0*/  IMAD.MOV.U32 R3, RZ, RZ, R19 ;  /* 0x000000ffff037224 */ /* 0x000fe200078e0013 */
        /* <DEDUP_REMOVED lines=223> */
.L_x_26966:
[----:B------:R-:W-:Y:S01]  /*43e0*/  IADD3 R16, P0, R0, c[0x0][0x368], RZ ;  /* 0x0000da0000107a10 */ /* 0x000fe20007f1e0ff */
[----:B------:R-:W-:-:S04]  /*43f0*/  ULDC.64 UR4, c[0x0][0x370] ;  /* 0x0000dc0000047ab9 */ /* 0x000fc80000000a00 */
[----:B------:R-:W-:-:S06]  /*4400*/  IMAD.X R17, RZ, RZ, c[0x0][0x36c], P0 ;  /* 0x0000db00ff117624 */ /* 0x000fcc00000e06ff */
        /* <DEDUP_REMOVED lines=28> */
.L_x_26968:
[----:B------:R-:W-:Y:S05]  /*45d0*/  BSYNC B6 ;  /* 0x0000000000067941 */ /* 0x000fea0003800000 */
.L_x_26967:
[--C-:B------:R-:W-:Y:S02]  /*45e0*/  SHF.R.S32.HI R5, RZ, 0x1f, R17.reuse ;  /* 0x0000001fff057819 */ /* 0x100fe40000011411 */
[----:B------:R-:W-:Y:S02]  /*45f0*/  SHF.R.S32.HI R3, RZ, 0x1f, R17 ;  /* 0x0000001fff037819 */ /* 0x000fe40000011411 */
[----:B------:R-:W-:Y:S02]  /*4600*/  LOP3.LUT R5, R5, c[0x0][0x370], RZ, 0xc0, !PT ;  /* 0x0000dc0005057a12 */ /* 0x000fe400078ec0ff */
[----:B------:R-:W-:Y:S02]  /*4610*/  LOP3.LUT R3, R3, c[0x0][0x374], RZ, 0xc0, !PT ;  /* 0x0000dd0003037a12 */ /* 0x000fe400078ec0ff */
[----:B------:R-:W-:Y:S02]  /*4620*/  IADD3 R5, P0, R16, R5, RZ ;  /* 0x0000000510057210 */ /* 0x000fe40007f1e0ff */
[----:B------:R-:W-:-:S02]  /*4630*/  MOV R23, RZ ;  /* 0x000000ff00177202 */ /* 0x000fc40000000f00 */
[----:B------:R-:W-:-:S03]  /*4640*/  IADD3.X R16, R17, R3, RZ, P0, !PT ;  /* 0x0000000311107210 */ /* 0x000fc600007fe4ff */
[----:B------:R-:W-:-:S04]  /*4650*/  IMAD.WIDE.U32 R2, R5, c[0x0][0x378], R22 ;  /* 0x0000de0005027a25 */ /* 0x000fc800078e0016 */
[----:B------:R-:W-:Y:S01]  /*4660*/  IMAD R16, R16, c[0x0][0x378], RZ ;  /* 0x0000de0010107a24 */ /* 0x000fe200078e02ff */
[----:B------:R-:W-:-:S03]  /*4670*/  IADD3 R2, P0, R2, c[0x0][0x360], RZ ;  /* 0x0000d80002027a10 */ /* 0x000fc60007f1e0ff */
[----:B------:R-:W-:-:S05]  /*4680*/  IMAD R5, R5, c[0x0][0x37c], R16 ;  /* 0x0000df0005057a24 */ /* 0x000fca00078e0210 */
[----:B------:R-:W-:-:S05]  /*4690*/  IADD3.X R3, R3, c[0x0][0x364], R5, P0, !PT ;  /* 0x0000d90003037a10 */ /* 0x000fca00007fe405 */
[----:B------:R-:W-:Y:S01]  /*46a0*/  STG.E.U8 [R2.64], R18 ;  /* 0x0000001202007986 */ /* 0x000fe2000c101124 */
[----:B------:R-:W-:Y:S05]  /*46b0*/  EXIT ;  /* 0x000000000000794d */ /* 0x000fea0003800000 */
.L_x_26969:
        /* <DEDUP_REMOVED lines=12> */
.L_x_27618:


//--------------------- .text._ZN2at6native24index_elementwise_kernelILi128ELi4EZNS0_16gpu_index_kernelIZNS0_17index_kernel_implINS0_10OpaqueTypeILi16EEEEEvRNS_18TensorIteratorBaseEN3c108ArrayRefIlEESA_EUlPcPKclE_EEvS7_SA_SA_RKT_bEUliE_EEvlT1_ --------------------------
	.section	.text._ZN2at6native24index_elementwise_kernelILi128ELi4EZNS0_16gpu_index_kernelIZNS0_17index_kernel_implINS0_10OpaqueTypeILi16EEEEEvRNS_18TensorIteratorBaseEN3c108ArrayRefIlEESA_EUlPcPKclE_EEvS7_SA_SA_RKT_bEUliE_EEvlT1_,"ax",@progbits
	.sectioninfo	@"SHI_REGISTERS=36"
	.align	128
        .global         _ZN2at6native24index_elementwise_kernelILi128ELi4EZNS0_16gpu_index_kernelIZNS0_17index_kernel_implINS0_10OpaqueTypeILi16EEEEEvRNS_18TensorIteratorBaseEN3c108ArrayRefIlEESA_EUlPcPKclE_EEvS7_SA_SA_RKT_bEUliE_EEvlT1_
        .type           _ZN2at6native24index_elementwise_kernelILi128ELi4EZNS0_16gpu_index_kernelIZNS0_17index_kernel_implINS0_10OpaqueTypeILi16EEEEEvRNS_18TensorIteratorBaseEN3c108ArrayRefIlEESA_EUlPcPKclE_EEvS7_SA_SA_RKT_bEUliE_EEvlT1_,@function
        .size           _ZN2at6native24index_elementwise_kernelILi128ELi4EZNS0_16gpu_index_kernelIZNS0_17index_kernel_implINS0_10OpaqueTypeILi16EEEEEvRNS_18TensorIteratorBaseEN3c108ArrayRefIlEESA_EUlPcPKclE_EEvS7_SA_SA_RKT_bEUliE_EEvlT1_,(.L_x_27619 - _ZN2at6native24index_elementwise_kernelILi128ELi4EZNS0_16gpu_index_kernelIZNS0_17index_kernel_implINS0_10OpaqueTypeILi16EEEEEvRNS_18TensorIteratorBaseEN3c108ArrayRefIlEESA_EUlPcPKclE_EEvS7_SA_SA_RKT_bEUliE_EEvlT1_)
        .other          _ZN2at6native24index_elementwise_kernelILi128ELi4EZNS0_16gpu_index_kernelIZNS0_17index_kernel_implINS0_10OpaqueTypeILi16EEEEEvRNS_18TensorIteratorBaseEN3c108ArrayRefIlEESA_EUlPcPKclE_EEvS7_SA_SA_RKT_bEUliE_EEvlT1_,@"STO_CUDA_ENTRY STV_DEFAULT"
_ZN2at6native24index_elementwise_kernelILi128ELi4EZNS0_16gpu_index_kernelIZNS0_17index_kernel_implINS0_10OpaqueTypeILi16EEEEEvRNS_18TensorIteratorBaseEN3c108ArrayRefIlEESA_EUlPcPKclE_EEvS7_SA_SA_RKT_bEUliE_EEvlT1_:
.text._ZN2at6native24index_elementwise_kernelILi128ELi4EZNS0_16gpu_index_kernelIZNS0_17index_kernel_implINS0_10OpaqueTypeILi16EEEEEvRNS_18TensorIteratorBaseEN3c108ArrayRefIlEESA_EUlPcPKclE_EEvS7_SA_SA_RKT_bEUliE_EEvlT1_:
        /* <DEDUP_REMOVED lines=264> */
.L_x_26972:
        /* <DEDUP_REMOVED lines=25> */
.L_x_26983:
        /* <DEDUP_REMOVED lines=34> */
.L_x_26976:
[----:B------:R-:W-:Y:S05]  /*1430*/  BSYNC B6 ;  /* 0x0000000000067941 */ /* 0x000fea0003800000 */
.L_x_26975:
        /* <DEDUP_REMOVED lines=44> */
.L_x_26978:
[----:B------:R-:W-:Y:S05]  /*1700*/  BSYNC B6 ;  /* 0x0000000000067941 */ /* 0x000fea0003800000 */
.L_x_26977:
        /* <DEDUP_REMOVED lines=45> */
.L_x_26980:
[----:B------:R-:W-:Y:S05]  /*19e0*/  BSYNC B6 ;  /* 0x0000000000067941 */ /* 0x000fea0003800000 */
.L_x_26979:
        /* <DEDUP_REMOVED lines=45> */
.L_x_26982:
[----:B------:R-:W-:Y:S05]  /*1cc0*/  BSYNC B6 ;  /* 0x0000000000067941 */ /* 0x000fea0003800000 */
.L_x_26981:
        /* <DEDUP_REMOVED lines=19> */
.L_x_26974:
        /* <DEDUP_REMOVED lines=41> */
.L_x_26985:
[----:B------:R-:W-:Y:S05]  /*2090*/  BSYNC B6 ;  /* 0x0000000000067941 */ /* 0x000fea0003800000 */
.L_x_26984:
        /* <DEDUP_REMOVED lines=47> */
.L_x_26987:
[----:B------:R-:W-:Y:S05]  /*2390*/  BSYNC B6 ;  /* 0x0000000000067941 */ /* 0x000fea0003800000 */
.L_x_26986:
        /* <DEDUP_REMOVED lines=46> */
.L_x_26989:
[----:B------:R-:W-:Y:S05]  /*2680*/  BSYNC B6 ;  /* 0x0000000000067941 */ /* 0x000fea0003800000 */
.L_x_26988:
        /* <DEDUP_REMOVED lines=10> */
.L_x_26973:
[----:B------:R-:W-:-:S04]  /*2730*/  IADD3 R16, P0, P1, R16, c[0x0][0x3d0], R22 ;  /* 0x0000f40010107a10 */ /* 0x000fc8000791e016 */
[----:B------:R-:W-:-:S05]  /*2740*/  IADD3.X R17, R17, c[0x0][0x3d4], RZ, P0, P1 ;  /* 0x0000f50011117a10 */ /* 0x000fca00007e24ff */
[----:B------:R-:W2:Y:S01]  /*2750*/  LDG.E.128 R4, [R16.64] ;  /* 0x0000002410047981 */ /* 0x000ea2000c1e1d00 */
[----:B------:R-:W-:Y:S01]  /*2760*/  IMAD R24, R25, 0x200, R24 ;  /* 0x0000020019187824 */ /* 0x000fe200078e0218 */
[----:B------:R-:W-:-:S04]  /*2770*/  HFMA2.MMA R3, -RZ, RZ, 0, 0 ;  /* 0x00000000ff037435 */ /* 0x000fc800000001ff */
[----:B------:R-:W-:-:S05]  /*2780*/  IADD3 R29, R24, 0x80, RZ ;  /* 0x00000080181d7810 */ /* 0x000fca0007ffe0ff */
[----:B------:R-:W-:Y:S01]  /*2790*/  IMAD.MOV.U32 R2, RZ, RZ, R29 ;  /* 0x000000ffff027224 */ /* 0x000fe200078e001d */
[----:B--2---:R0:W-:Y:S04]  /*27a0*/  STG.E.128 [R18.64], R4 ;  /* 0x0000000412007986 */ /* 0x0041e8000c101d24 */
.L_x_26971:
[----:B------:R-:W-:Y:S05]  /*27b0*/  BSYNC B8 ;  /* 0x0000000000087941 */ /* 0x000fea0003800000 */
.L_x_26970:
[----:B------:R-:W-:Y:S01]  /*27c0*/  ISETP.GE.U32.AND P0, PT, R2, c[0x0][0x160], PT ;  /* 0x0000580002007a0c */ /* 0x000fe20003f06070 */
[----:B------:R-:W-:Y:S03]  /*27d0*/  BSSY B8, `(.L_x_26990) ;  /* 0x0000270000087945 */ /* 0x000fe60003800000 */
[----:B------:R-:W-:-:S13]  /*27e0*/  ISETP.GE.AND.EX P0, PT, R3, c[0x0][0x164], PT, P0 ;  /* 0x0000590003007a0c */ /* 0x000fda0003f06300 */
[----:B------:R-:W-:Y:S05]  /*27f0*/  @P0 BRA `(.L_x_26991) ;  /* 0x000026d000000947 */ /* 0x000fea0003800000 */
[----:B------:R-:W-:Y:S01]  /*2800*/  ISETP.NE.AND P0, PT, RZ, c[0x0][0x168], PT ;  /* 0x00005a00ff007a0c */ /* 0x000fe20003f05270 */
[----:B------:R-:W-:Y:S01]  /*2810*/  IMAD.MOV.U32 R28, RZ, RZ, RZ ;  /* 0x000000ffff1c7224 */ /* 0x000fe200078e00ff */
[----:B0-----:R-:W-:Y:S01]  /*2820*/  MOV R18, RZ ;  /* 0x000000ff00127202 */ /* 0x001fe20000000f00 */
        /* <DEDUP_REMOVED lines=252> */
.L_x_26992:
        /* <DEDUP_REMOVED lines=22> */
.L_x_27003:
        /* <DEDUP_REMOVED lines=34> */
.L_x_26996:
[----:B------:R-:W-:Y:S05]  /*3b70*/  BSYNC B6 ;  /* 0x0000000000067941 */ /* 0x000fea0003800000 */
.L_x_26995:
        /* <DEDUP_REMOVED lines=44> */
.L_x_26998:
[----:B------:R-:W-:Y:S05]  /*3e40*/  BSYNC B6 ;  /* 0x0000000000067941 */ /* 0x000fea0003800000 */
.L_x_26997:
        /* <DEDUP_REMOVED lines=45> */
.L_x_27000:
[----:B------:R-:W-:Y:S05]  /*4120*/  BSYNC B6 ;  /* 0x0000000000067941 */ /* 0x000fea0003800000 */
.L_x_26999:
        /* <DEDUP_REMOVED lines=45> */
.L_x_27002:
[----:B------:R-:W-:Y:S05]  /*4400*/  BSYNC B6 ;  /* 0x0000000000067941 */ /* 0x000fea0003800000 */
.L_x_27001:
        /* <DEDUP_REMOVED lines=19> */
.L_x_26994:
        /* <DEDUP_REMOVED lines=39> */
.L_x_27005:
[----:B------:R-:W-:Y:S05]  /*47b0*/  BSYNC B6 ;  /* 0x0000000000067941 */ /* 0x000fea0003800000 */
.L_x_27004:
        /* <DEDUP_REMOVED lines=47> */
.L_x_27007:
[----:B------:R-:W-:Y:S05]  /*4ab0*/  BSYNC B6 ;  /* 0x0000000000067941 */ /* 0x000fea0003800000 */
.L_x_27006:
        /* <DEDUP_REMOVED lines=47> */
.L_x_27009:
[----:B------:R-:W-:Y:S05]  /*4db0*/  BSYNC B6 ;  /* 0x0000000000067941 */ /* 0x000fea0003800000 */
.L_x_27008:
        /* <DEDUP_REMOVED lines=10> */
.L_x_26993:
[----:B------:R-:W-:-:S04]  /*4e60*/  IADD3 R16, P0, P1, R16, c[0x0][0x3d0], R27 ;  /* 0x0000f40010107a10 */ /* 0x000fc8000791e01b */
[----:B------:R-:W-:-:S05]  /*4e70*/  IADD3.X R17, R17, c[0x0][0x3d4], RZ, P0, P1 ;  /* 0x0000f50011117a10 */ /* 0x000fca00007e24ff */
[----:B------:R-:W2:Y:S01]  /*4e80*/  LDG.E.128 R4, [R16.64] ;  /* 0x0000002410047981 */ /* 0x000ea2000c1e1d00 */
[----:B------:R-:W-:Y:S01]  /*4e90*/  IADD3 R29, R29, 0x80, RZ ;  /* 0x000000801d1d7810 */ /* 0x000fe20007ffe0ff */
[----:B------:R-:W-:-:S04]  /*4ea0*/  HFMA2.MMA R3, -RZ, RZ, 0, 0 ;  /* 0x00000000ff037435 */ /* 0x000fc800000001ff */
[----:B------:R-:W-:Y:S01]  /*4eb0*/  IMAD.MOV.U32 R2, RZ, RZ, R29 ;  /* 0x000000ffff027224 */ /* 0x000fe200078e001d */
[----:B--2---:R0:W-:Y:S04]  /*4ec0*/  STG.E.128 [R18.64], R4 ;  /* 0x0000000412007986 */ /* 0x0041e8000c101d24 */
.L_x_26991:
[----:B------:R-:W-:Y:S05]  /*4ed0*/  BSYNC B8 ;  /* 0x0000000000087941 */ /* 0x000fea0003800000 */
.L_x_26990:
        /* <DEDUP_REMOVED lines=259> */
.L_x_27012:
        /* <DEDUP_REMOVED lines=22> */
.L_x_27023:
        /* <DEDUP_REMOVED lines=34> */
.L_x_27016:
[----:B------:R-:W-:Y:S05]  /*6290*/  BSYNC B6 ;  /* 0x0000000000067941 */ /* 0x000fea0003800000 */
.L_x_27015:
        /* <DEDUP_REMOVED lines=44> */
.L_x_27018:
[----:B------:R-:W-:Y:S05]  /*6560*/  BSYNC B6 ;  /* 0x0000000000067941 */ /* 0x000fea0003800000 */
.L_x_27017:
        /* <DEDUP_REMOVED lines=45> */
.L_x_27020:
[----:B------:R-:W-:Y:S05]  /*6840*/  BSYNC B6 ;  /* 0x0000000000067941 */ /* 0x000fea0003800000 */
.L_x_27019:
        /* <DEDUP_REMOVED lines=45> */
.L_x_27022:
[----:B------:R-:W-:Y:S05]  /*6b20*/  BSYNC B6 ;  /* 0x0000000000067941 */ /* 0x000fea0003800000 */
.L_x_27021:
        /* <DEDUP_REMOVED lines=19> */
.L_x_27014:
        /* <DEDUP_REMOVED lines=39> */
.L_x_27025:
[----:B------:R-:W-:Y:S05]  /*6ed0*/  BSYNC B6 ;  /* 0x0000000000067941 */ /* 0x000fea0003800000 */
.L_x_27024:
        /* <DEDUP_REMOVED lines=47> */
.L_x_27027:
[----:B------:R-:W-:Y:S05]  /*71d0*/  BSYNC B6 ;  /* 0x0000000000067941 */ /* 0x000fea0003800000 */
.L_x_27026:
        /* <DEDUP_REMOVED lines=47> */
.L_x_27029:
[----:B------:R-:W-:Y:S05]  /*74d0*/  BSYNC B6 ;  /* 0x0000000000067941 */ /* 0x000fea0003800000 */
.L_x_27028:
        /* <DEDUP_REMOVED lines=10> */
.L_x_27013:
[----:B------:R-:W-:-:S04]  /*7580*/  IADD3 R16, P0, P1, R16, c[0x0][0x3d0], R27 ;  /* 0x0000f40010107a10 */ /* 0x000fc8000791e01b */
[----:B------:R-:W-:-:S05]  /*7590*/  IADD3.X R17, R17, c[0x0][0x3d4], RZ, P0, P1 ;  /* 0x0000f50011117a10 */ /* 0x000fca00007e24ff */
[----:B------:R-:W2:Y:S01]  /*75a0*/  LDG.E.128 R4, [R16.64] ;  /* 0x0000002410047981 */ /* 0x000ea2000c1e1d00 */
[----:B------:R-:W-:Y:S01]  /*75b0*/  IADD3 R29, R29, 0x80, RZ ;  /* 0x000000801d1d7810 */ /* 0x000fe20007ffe0ff */
[----:B------:R-:W-:-:S03]  /*75c0*/  IMAD.MOV.U32 R3, RZ, RZ, RZ ;  /* 0x000000ffff037224 */ /* 0x000fc600078e00ff */
[----:B------:R-:W-:Y:S01]  /*75d0*/  MOV R2, R29 ;  /* 0x0000001d00027202 */ /* 0x000fe20000000f00 */
[----:B--2---:R0:W-:Y:S04]  /*75e0*/  STG.E.128 [R18.64], R4 ;  /* 0x0000000412007986 */ /* 0x0041e8000c101d24 */
.L_x_27011:
[----:B------:R-:W-:Y:S05]  /*75f0*/  BSYNC B8 ;  /* 0x0000000000087941 */ /* 0x000fea0003800000 */
.L_x_27010:
[----:B------:R-:W-:-:S04]  /*7600*/  ISETP.GE.U32.AND P0, PT, R2, c[0x0][0x160], PT ;  /* 0x0000580002007a0c */ /* 0x000fc80003f06070 */
[----:B------:R-:W-:-:S13]  /*7610*/  ISETP.GE.AND.EX P0, PT, R3, c[0x0][0x164], PT, P0 ;  /* 0x0000590003007a0c */ /* 0x000fda0003f06300 */
[----:B------:R-:W-:Y:S05]  /*7620*/  @P0 EXIT ;  /* 0x000000000000094d */ /* 0x000fea0003800000 */
[----:B------:R-:W-:Y:S01]  /*7630*/  ISETP.NE.AND P0, PT, RZ, c[0x0][0x168], PT ;  /* 0x00005a00ff007a0c */ /* 0x000fe20003f05270 */
[----:B0-----:R-:W-:Y:S01]  /*7640*/  HFMA2.MMA R18, -RZ, RZ, 0, 0 ;  /* 0x00000000ff127435 */ /* 0x001fe200000001ff */
        /* <DEDUP_REMOVED lines=252> */
.L_x_27030:
        /* <DEDUP_REMOVED lines=22> */
.L_x_27041:
        /* <DEDUP_REMOVED lines=33> */
.L_x_27034:
[----:B------:R-:W-:Y:S05]  /*8980*/  BSYNC B6 ;  /* 0x0000000000067941 */ /* 0x000fea0003800000 */
.L_x_27033:
        /* <DEDUP_REMOVED lines=44> */
.L_x_27036:
[----:B------:R-:W-:Y:S05]  /*8c50*/  BSYNC B6 ;  /* 0x0000000000067941 */ /* 0x000fea0003800000 */
.L_x_27035:
        /* <DEDUP_REMOVED lines=45> */
.L_x_27038:
[----:B------:R-:W-:Y:S05]  /*8f30*/  BSYNC B6 ;  /* 0x0000000000067941 */ /* 0x000fea0003800000 */
.L_x_27037:
        /* <DEDUP_REMOVED lines=45> */
.L_x_27040:
[----:B------:R-:W-:Y:S05]  /*9210*/  BSYNC B6 ;  /* 0x0000000000067941 */ /* 0x000fea0003800000 */
.L_x_27039:
        /* <DEDUP_REMOVED lines=19> */
.L_x_27032:
        /* <DEDUP_REMOVED lines=39> */
.L_x_27043:
[----:B------:R-:W-:Y:S05]  /*95c0*/  BSYNC B6 ;  /* 0x0000000000067941 */ /* 0x000fea0003800000 */
.L_x_27042:
        /* <DEDUP_REMOVED lines=47> */
.L_x_27045:
[----:B------:R-:W-:Y:S05]  /*98c0*/  BSYNC B6 ;  /* 0x0000000000067941 */ /* 0x000fea0003800000 */
.L_x_27044:
        /* <DEDUP_REMOVED lines=47> */
.L_x_27047:
[----:B------:R-:W-:Y:S05]  /*9bc0*/  BSYNC B6 ;  /* 0x0000000000067941 */ /* 0x000fea0003800000 */
.L_x_27046:
        /* <DEDUP_REMOVED lines=10> */
.L_x_27031:
[----:B------:R-:W-:-:S04]  /*9c70*/  IADD3 R16, P0, P1, R16, c[0x0][0x3d0], R22 ;  /* 0x0000f40010107a10 */ /* 0x000fc8000791e016 */
[----:B------:R-:W-:-:S05]  /*9c80*/  IADD3.X R17, R17, c[0x0][0x3d4], RZ, P0, P1 ;  /* 0x0000f50011117a10 */ /* 0x000fca00007e24ff */
[----:B------:R-:W2:Y:S04]  /*9c90*/  LDG.E.128 R4, [R16.64] ;  /* 0x0000002410047981 */ /* 0x000ea8000c1e1d00 */
[----:B--2---:R-:W-:Y:S01]  /*9ca0*/  STG.E.128 [R18.64], R4 ;  /* 0x0000000412007986 */ /* 0x004fe2000c101d24 */
[----:B------:R-:W-:Y:S05]  /*9cb0*/  EXIT ;  /* 0x000000000000794d */ /* 0x000fea0003800000 */
.L_x_27048:
        /* <DEDUP_REMOVED lines=12> */
.L_x_27619:


//--------------------- .text._ZN2at6native24index_elementwise_kernelILi128ELi4EZNS0_16gpu_index_kernelIZNS0_17index_kernel_implINS0_10OpaqueTypeILi2EEEEEvRNS_18TensorIteratorBaseEN3c108ArrayRefIlEESA_EUlPcPKclE_EEvS7_SA_SA_RKT_bEUliE_EEvlT1_ --------------------------
	.section	.text._ZN2at6native24index_elementwise_kernelILi128ELi4EZNS0_16gpu_index_kernelIZNS0_17index_kernel_implINS0_10OpaqueTypeILi2EEEEEvRNS_18TensorIteratorBaseEN3c108ArrayRefIlEESA_EUlPcPKclE_EEvS7_SA_SA_RKT_bEUliE_EEvlT1_,"ax",@progbits
	.sectioninfo	@"SHI_REGISTERS=36"
	.align	128
        .global         _ZN2at6native24index_elementwise_kernelILi128ELi4EZNS0_16gpu_index_kernelIZNS0_17index_kernel_implINS0_10OpaqueTypeILi2EEEEEvRNS_18TensorIteratorBaseEN3c108ArrayRefIlEESA_EUlPcPKclE_EEvS7_SA_SA_RKT_bEUliE_EEvlT1_
        .type           _ZN2at6native24index_elementwise_kernelILi128ELi4EZNS0_16gpu_index_kernelIZNS0_17index_kernel_implINS0_10OpaqueTypeILi2EEEEEvRNS_18TensorIteratorBaseEN3c108ArrayRefIlEESA_EUlPcPKclE_EEvS7_SA_SA_RKT_bEUliE_EEvlT1_,@function
        .size           _ZN2at6native24index_elementwise_kernelILi128ELi4EZNS0_16gpu_index_kernelIZNS0_17index_kernel_implINS0_10OpaqueTypeILi2EEEEEvRNS_18TensorIteratorBaseEN3c108ArrayRefIlEESA_EUlPcPKclE_EEvS7_SA_SA_RKT_bEUliE_EEvlT1_,(.L_x_27620 - _ZN2at6native24index_elementwise_kernelILi128ELi4EZNS0_16gpu_index_kernelIZNS0_17index_kernel_implINS0_10OpaqueTypeILi2EEEEEvRNS_18TensorIteratorBaseEN3c108ArrayRefIlEESA_EUlPcPKclE_EEvS7_SA_SA_RKT_bEUliE_EEvlT1_)
        .other          _ZN2at6native24index_elementwise_kernelILi128ELi4EZNS0_16gpu_index_kernelIZNS0_17index_kernel_implINS0_10OpaqueTypeILi2EEEEEvRNS_18TensorIteratorBaseEN3c108ArrayRefIlEESA_EUlPcPKclE_EEvS7_SA_SA_RKT_bEUliE_EEvlT1_,@"STO_CUDA_ENTRY STV_DEFAULT"
_ZN2at6native24index_elementwise_kernelILi128ELi4EZNS0_16gpu_index_kernelIZNS0_17index_kernel_implINS0_10OpaqueTypeILi2EEEEEvRNS_18TensorIteratorBaseEN3c108ArrayRefIlEESA_EUlPcPKclE_EEvS7_SA_SA_RKT_bEUliE_EEvlT1_:
.text._ZN2at6native24index_elementwise_kernelILi128ELi4EZNS0_16gpu_index_kernelIZNS0_17index_kernel_implINS0_10OpaqueTypeILi2EEEEEvRNS_18TensorIteratorBaseEN3c108ArrayRefIlEESA_EUlPcPKclE_EEvS7_SA_SA_RKT_bEUliE_EEvlT1_:
        /* <DEDUP_REMOVED lines=264> */
.L_x_27051:
        /* <DEDUP_REMOVED lines=25> */
.L_x_27062:
        /* <DEDUP_REMOVED lines=34> */
.L_x_27055:
[----:B------:R-:W-:Y:S05]  /*1430*/  BSYNC B6 ;  /* 0x0000000000067941 */ /* 0x000fea0003800000 */
.L_x_27054:
        /* <DEDUP_REMOVED lines=44> */
.L_x_27057:
[----:B------:R-:W-:Y:S05]  /*1700*/  BSYNC B6 ;  /* 0x0000000000067941 */ /* 0x000fea0003800000 */
.L_x_27056:
        /* <DEDUP_REMOVED lines=45> */
.L_x_27059:
[----:B------:R-:W-:Y:S05]  /*19e0*/  BSYNC B6 ;  /* 0x0000000000067941 */ /* 0x000fea0003800000 */
.L_x_27058:
        /* <DEDUP_REMOVED lines=45> */
.L_x_27061:
[----:B------:R-:W-:Y:S05]  /*1cc0*/  BSYNC B6 ;  /* 0x0000000000067941 */ /* 0x000fea0003800000 */
.L_x_27060:
        /* <DEDUP_REMOVED lines=19> */
.L_x_27053:
        /* <DEDUP_REMOVED lines=41> */
.L_x_27064:
[----:B------:R-:W-:Y:S05]  /*2090*/  BSYNC B6 ;  /* 0x0000000000067941 */ /* 0x000fea0003800000 */
.L_x_27063:
        /* <DEDUP_REMOVED lines=47> */
.L_x_27066:
[----:B------:R-:W-:Y:S05]  /*2390*/  BSYNC B6 ;  /* 0x0000000000067941 */ /* 0x000fea0003800000 */
.L_x_27065:
        /* <DEDUP_REMOVED lines=46> */
.L_x_27068:
[----:B------:R-:W-:Y:S05]  /*2680*/  BSYNC B6 ;  /* 0x0000000000067941 */ /* 0x000fea0003800000 */
.L_x_27067:
        /* <DEDUP_REMOVED lines=10> */
.L_x_27052:
[----:B------:R-:W-:-:S04]  /*2730*/  IADD3 R16, P0, P1, R16, c[0x0][0x3d0], R22 ;  /* 0x0000f40010107a10 */ /* 0x000fc8000791e016 */
[----:B------:R-:W-:-:S05]  /*2740*/  IADD3.X R17, R17, c[0x0][0x3d4], RZ, P0, P1 ;  /* 0x0000f50011117a10 */ /* 0x000fca00007e24ff */
[----:B------:R-:W2:Y:S01]  /*2750*/  LDG.E.U16 R16, [R16.64] ;  /* 0x0000002410107981 */ /* 0x000ea2000c1e1500 */
[----:B------:R-:W-:-:S05]  /*2760*/  IMAD R24, R25, 0x200, R24 ;  /* 0x0000020019187824 */ /* 0x000fca00078e0218 */
[----:B------:R-:W-:-:S05]  /*2770*/  IADD3 R29, R24, 0x80, RZ ;  /* 0x00000080181d7810 */ /* 0x000fca0007ffe0ff */
[----:B------:R-:W-:Y:S01]  /*2780*/  IMAD.MOV.U32 R2, RZ, RZ, R29 ;  /* 0x000000ffff027224 */ /* 0x000fe200078e001d */
[----:B--2---:R-:W-:-:S05]  /*2790*/  PRMT R3, R16, 0x7710, RZ ;  /* 0x0000771010037816 */ /* 0x004fca00000000ff */
[----:B------:R0:W-:Y:S02]  /*27a0*/  STG.E.U16 [R18.64], R3 ;  /* 0x0000000312007986 */ /* 0x0001e4000c101524 */
[----:B0-----:R-:W-:-:S06]  /*27b0*/  HFMA2.MMA R3, -RZ, RZ, 0, 0 ;  /* 0x00000000ff037435 */ /* 0x001fcc00000001ff */
.L_x_27050:
[----:B------:R-:W-:Y:S05]  /*27c0*/  BSYNC B8 ;  /* 0x0000000000087941 */ /* 0x000fea0003800000 */
.L_x_27049:
        /* <DEDUP_REMOVED lines=259> */
.L_x_27071:
        /* <DEDUP_REMOVED lines=22> */
.L_x_27082:
        /* <DEDUP_REMOVED lines=34> */
.L_x_27075:
[----:B------:R-:W-:Y:S05]  /*3b80*/  BSYNC B6 ;  /* 0x0000000000067941 */ /* 0x000fea0003800000 */
.L_x_27074:
        /* <DEDUP_REMOVED lines=44> */
.L_x_27077:
[----:B------:R-:W-:Y:S05]  /*3e50*/  BSYNC B6 ;  /* 0x0000000000067941 */ /* 0x000fea0003800000 */
.L_x_27076:
        /* <DEDUP_REMOVED lines=45> */
.L_x_27079:
[----:B------:R-:W-:Y:S05]  /*4130*/  BSYNC B6 ;  /* 0x0000000000067941 */ /* 0x000fea0003800000 */
.L_x_27078:
        /* <DEDUP_REMOVED lines=45> */
.L_x_27081:
[----:B------:R-:W-:Y:S05]  /*4410*/  BSYNC B6 ;  /* 0x0000000000067941 */ /* 0x000fea0003800000 */
.L_x_27080:
        /* <DEDUP_REMOVED lines=19> */
.L_x_27073:
        /* <DEDUP_REMOVED lines=39> */
.L_x_27084:
[----:B------:R-:W-:Y:S05]  /*47c0*/  BSYNC B6 ;  /* 0x0000000000067941 */ /* 0x000fea0003800000 */
.L_x_27083:
        /* <DEDUP_REMOVED lines=47> */
.L_x_27086:
[----:B------:R-:W-:Y:S05]  /*4ac0*/  BSYNC B6 ;  /* 0x0000000000067941 */ /* 0x000fea0003800000 */
.L_x_27085:
        /* <DEDUP_REMOVED lines=47> */
.L_x_27088:
[----:B------:R-:W-:Y:S05]  /*4dc0*/  BSYNC B6 ;  /* 0x0000000000067941 */ /* 0x000fea0003800000 */
.L_x_27087:
        /* <DEDUP_REMOVED lines=10> */
.L_x_27072:
[----:B------:R-:W-:-:S04]  /*4e70*/  IADD3 R16, P0, P1, R16, c[0x0][0x3d0], R27 ;  /* 0x0000f40010107a10 */ /* 0x000fc8000791e01b */
[----:B------:R-:W-:-:S05]  /*4e80*/  IADD3.X R17, R17, c[0x0][0x3d4], RZ, P0, P1 ;  /* 0x0000f50011117a10 */ /* 0x000fca00007e24ff */
[----:B------:R-:W2:Y:S01]  /*4e90*/  LDG.E.U16 R16, [R16.64] ;  /* 0x0000002410107981 */ /* 0x000ea2000c1e1500 */
[----:B------:R-:W-:-:S05]  /*4ea0*/  IADD3 R29, R29, 0x80, RZ ;  /* 0x000000801d1d7810 */ /* 0x000fca0007ffe0ff */
[----:B------:R-:W-:Y:S01]  /*4eb0*/  IMAD.MOV.U32 R2, RZ, RZ, R29 ;  /* 0x000000ffff027224 */ /* 0x000fe200078e001d */
[----:B--2---:R-:W-:-:S05]  /*4ec0*/  PRMT R3, R16, 0x7710, RZ ;  /* 0x0000771010037816 */ /* 0x004fca00000000ff */
[----:B------:R0:W-:Y:S02]  /*4ed0*/  STG.E.U16 [R18.64], R3 ;  /* 0x0000000312007986 */ /* 0x0001e4000c101524 */
[----:B0-----:R-:W-:-:S06]  /*4ee0*/  HFMA2.MMA R3, -RZ, RZ, 0, 0 ;  /* 0x00000000ff037435 */ /* 0x001fcc00000001ff */
.L_x_27070:
[----:B------:R-:W-:Y:S05]  /*4ef0*/  BSYNC B8 ;  /* 0x0000000000087941 */ /* 0x000fea0003800000 */
.L_x_27069:
        /* <DEDUP_REMOVED lines=259> */
.L_x_27091:
        /* <DEDUP_REMOVED lines=22> */
.L_x_27102:
        /* <DEDUP_REMOVED lines=34> */
.L_x_27095:
[----:B------:R-:W-:Y:S05]  /*62b0*/  BSYNC B6 ;  /* 0x0000000000067941 */ /* 0x000fea0003800000 */
.L_x_27094:
        /* <DEDUP_REMOVED lines=44> */
.L_x_27097:
[----:B------:R-:W-:Y:S05]  /*6580*/  BSYNC B6 ;  /* 0x0000000000067941 */ /* 0x000fea0003800000 */
.L_x_27096:
        /* <DEDUP_REMOVED lines=45> */
.L_x_27099:
[----:B------:R-:W-:Y:S05]  /*6860*/  BSYNC B6 ;  /* 0x0000000000067941 */ /* 0x000fea0003800000 */
.L_x_27098:
        /* <DEDUP_REMOVED lines=45> */
.L_x_27101:
[----:B------:R-:W-:Y:S05]  /*6b40*/  BSYNC B6 ;  /* 0x0000000000067941 */ /* 0x000fea0003800000 */
.L_x_27100:
        /* <DEDUP_REMOVED lines=19> */
.L_x_27093:
        /* <DEDUP_REMOVED lines=39> */
.L_x_27104:
[----:B------:R-:W-:Y:S05]  /*6ef0*/  BSYNC B6 ;  /* 0x0000000000067941 */ /* 0x000fea0003800000 */
.L_x_27103:
        /* <DEDUP_REMOVED lines=47> */
.L_x_27106:
[----:B------:R-:W-:Y:S05]  /*71f0*/  BSYNC B6 ;  /* 0x0000000000067941 */ /* 0x000fea0003800000 */
.L_x_27105:
        /* <DEDUP_REMOVED lines=47> */
.L_x_27108:
[----:B------:R-:W-:Y:S05]  /*74f0*/  BSYNC B6 ;  /* 0x0000000000067941 */ /* 0x000fea0003800000 */
.L_x_27107:
        /* <DEDUP_REMOVED lines=10> */
.L_x_27092:
[----:B------:R-:W-:-:S04]  /*75a0*/  IADD3 R16, P0, P1, R16, c[0x0][0x3d0], R27 ;  /* 0x0000f40010107a10 */ /* 0x000fc8000791e01b */
[----:B------:R-:W-:-:S05]  /*75b0*/  IADD3.X R17, R17, c[0x0][0x3d4], RZ, P0, P1 ;  /* 0x0000f50011117a10 */ /* 0x000fca00007e24ff */
[----:B------:R-:W2:Y:S01]  /*75c0*/  LDG.E.U16 R16, [R16.64] ;  /* 0x0000002410107981 */ /* 0x000ea2000c1e1500 */
[----:B------:R-:W-:-:S04]  /*75d0*/  IADD3 R29, R29, 0x80, RZ ;  /* 0x000000801d1d7810 */ /* 0x000fc80007ffe0ff */
[----:B------:R-:W-:Y:S02]  /*75e0*/  MOV R2, R29 ;  /* 0x0000001d00027202 */ /* 0x000fe40000000f00 */
[----:B--2---:R-:W-:-:S05]  /*75f0*/  PRMT R3, R16, 0x7710, RZ ;  /* 0x0000771010037816 */ /* 0x004fca00000000ff */
[----:B------:R0:W-:Y:S02]  /*7600*/  STG.E.U16 [R18.64], R3 ;  /* 0x0000000312007986 */ /* 0x0001e4000c101524 */
[----:B0-----:R-:W-:Y:S02]  /*7610*/  IMAD.MOV.U32 R3, RZ, RZ, RZ ;  /* 0x000000ffff037224 */ /* 0x001fe400078e00ff */
.L_x_27090:
[----:B------:R-:W-:Y:S05]  /*7620*/  BSYNC B8 ;  /* 0x0000000000087941 */ /* 0x000fea0003800000 */
.L_x_27089:
        /* <DEDUP_REMOVED lines=257> */
.L_x_27109:
        /* <DEDUP_REMOVED lines=22> */
.L_x_27120:
        /* <DEDUP_REMOVED lines=33> */
.L_x_27113:
[----:B------:R-:W-:Y:S05]  /*89b0*/  BSYNC B6 ;  /* 0x0000000000067941 */ /* 0x000fea0003800000 */
.L_x_27112:
        /* <DEDUP_REMOVED lines=44> */
.L_x_27115:
[----:B------:R-:W-:Y:S05]  /*8c80*/  BSYNC B6 ;  /* 0x0000000000067941 */ /* 0x000fea0003800000 */
.L_x_27114:
        /* <DEDUP_REMOVED lines=45> */
.L_x_27117:
[----:B------:R-:W-:Y:S05]  /*8f60*/  BSYNC B6 ;  /* 0x0000000000067941 */ /* 0x000fea0003800000 */
.L_x_27116:
        /* <DEDUP_REMOVED lines=45> */
.L_x_27119:
[----:B------:R-:W-:Y:S05]  /*9240*/  BSYNC B6 ;  /* 0x0000000000067941 */ /* 0x000fea0003800000 */
.L_x_27118:
        /* <DEDUP_REMOVED lines=19> */
.L_x_27111:
        /* <DEDUP_REMOVED lines=39> */
.L_x_27122:
[----:B------:R-:W-:Y:S05]  /*95f0*/  BSYNC B6 ;  /* 0x0000000000067941 */ /* 0x000fea0003800000 */
.L_x_27121:
        /* <DEDUP_REMOVED lines=47> */
.L_x_27124:
[----:B------:R-:W-:Y:S05]  /*98f0*/  BSYNC B6 ;  /* 0x0000000000067941 */ /* 0x000fea0003800000 */
.L_x_27123:
        /* <DEDUP_REMOVED lines=47> */
.L_x_27126:
[----:B------:R-:W-:Y:S05]  /*9bf0*/  BSYNC B6 ;  /* 0x0000000000067941 */ /* 0x000fea0003800000 */
.L_x_27125:
        /* <DEDUP_REMOVED lines=10> */
.L_x_27110:
[----:B------:R-:W-:-:S04]  /*9ca0*/  IADD3 R16, P0, P1, R16, c[0x0][0x3d0], R22 ;  /* 0x0000f40010107a10 */ /* 0x000fc8000791e016 */
[----:B------:R-:W-:-:S05]  /*9cb0*/  IADD3.X R17, R17, c[0x0][0x3d4], RZ, P0, P1 ;  /* 0x0000f50011117a10 */ /* 0x000fca00007e24ff */
[----:B------:R-:W2:Y:S02]  /*9cc0*/  LDG.E.U16 R16, [R16.64] ;  /* 0x0000002410107981 */ /* 0x000ea4000c1e1500 */
[----:B--2---:R-:W-:-:S05]  /*9cd0*/  PRMT R3, R16, 0x7710, RZ ;  /* 0x0000771010037816 */ /* 0x004fca00000000ff */
[----:B------:R-:W-:Y:S01]  /*9ce0*/  STG.E.U16 [R18.64], R3 ;  /* 0x0000000312007986 */ /* 0x000fe2000c101524 */
[----:B------:R-:W-:Y:S05]  /*9cf0*/  EXIT ;  /* 0x000000000000794d */ /* 0x000fea0003800000 */
.L_x_27127:
        /* <DEDUP_REMOVED lines=16> */
.L_x_27620:


//--------------------- .text._ZN2at6native24index_elementwise_kernelILi128ELi4EZNS0_16gpu_index_kernelIZNS0_17index_kernel_implINS0_10OpaqueTypeILi8EEEEEvRNS_18TensorIteratorBaseEN3c108ArrayRefIlEESA_EUlPcPKclE_EEvS7_SA_SA_RKT_bEUliE_EEvlT1_ --------------------------
	.section	.text._ZN2at6native24index_elementwise_kernelILi128ELi4EZNS0_16gpu_index_kernelIZNS0_17index_kernel_implINS0_10OpaqueTypeILi8EEEEEvRNS_18TensorIteratorBaseEN3c108ArrayRefIlEESA_EUlPcPKclE_EEvS7_SA_SA_RKT_bEUliE_EEvlT1_,"ax",@progbits
	.sectioninfo	@"SHI_REGISTERS=36"
	.align	128
        .global         _ZN2at6native24index_elementwise_kernelILi128ELi4EZNS0_16gpu_index_kernelIZNS0_17index_kernel_implINS0_10OpaqueTypeILi8EEEEEvRNS_18TensorIteratorBaseEN3c108ArrayRefIlEESA_EUlPcPKclE_EEvS7_SA_SA_RKT_bEUliE_EEvlT1_
        .type           _ZN2at6native24index_elementwise_kernelILi128ELi4EZNS0_16gpu_index_kernelIZNS0_17index_kernel_implINS0_10OpaqueTypeILi8EEEEEvRNS_18TensorIteratorBaseEN3c108ArrayRefIlEESA_EUlPcPKclE_EEvS7_SA_SA_RKT_bEUliE_EEvlT1_,@function
        .size           _ZN2at6native24index_elementwise_kernelILi128ELi4EZNS0_16gpu_index_kernelIZNS0_17index_kernel_implINS0_10OpaqueTypeILi8EEEEEvRNS_18TensorIteratorBaseEN3c108ArrayRefIlEESA_EUlPcPKclE_EEvS7_SA_SA_RKT_bEUliE_EEvlT1_,(.L_x_27621 - _ZN2at6native24index_elementwise_kernelILi128ELi4EZNS0_16gpu_index_kernelIZNS0_17index_kernel_implINS0_10OpaqueTypeILi8EEEEEvRNS_18TensorIteratorBaseEN3c108ArrayRefIlEESA_EUlPcPKclE_EEvS7_SA_SA_RKT_bEUliE_EEvlT1_)
        .other          _ZN2at6native24index_elementwise_kernelILi128ELi4EZNS0_16gpu_index_kernelIZNS0_17index_kernel_implINS0_10OpaqueTypeILi8EEEEEvRNS_18TensorIteratorBaseEN3c108ArrayRefIlEESA_EUlPcPKclE_EEvS7_SA_SA_RKT_bEUliE_EEvlT1_,@"STO_CUDA_ENTRY STV_DEFAULT"
_ZN2at6native24index_elementwise_kernelILi128ELi4EZNS0_16gpu_index_kernelIZNS0_17index_kernel_implINS0_10OpaqueTypeILi8EEEEEvRNS_18TensorIteratorBaseEN3c108ArrayRefIlEESA_EUlPcPKclE_EEvS7_SA_SA_RKT_bEUliE_EEvlT1_:
.text._ZN2at6native24index_elementwise_kernelILi128ELi4EZNS0_16gpu_index_kernelIZNS0_17index_kernel_implINS0_10OpaqueTypeILi8EEEEEvRNS_18TensorIteratorBaseEN3c108ArrayRefIlEESA_EUlPcPKclE_EEvS7_SA_SA_RKT_bEUliE_EEvlT1_:
        /* <DEDUP_REMOVED lines=264> */
.L_x_27130:
        /* <DEDUP_REMOVED lines=25> */
.L_x_27141:
        /* <DEDUP_REMOVED lines=34> */
.L_x_27134:
[----:B------:R-:W-:Y:S05]  /*1430*/  BSYNC B6 ;  /* 0x0000000000067941 */ /* 0x000fea0003800000 */
.L_x_27133:
        /* <DEDUP_REMOVED lines=44> */
.L_x_27136:
[----:B------:R-:W-:Y:S05]  /*1700*/  BSYNC B6 ;  /* 0x0000000000067941 */ /* 0x000fea0003800000 */
.L_x_27135:
        /* <DEDUP_REMOVED lines=45> */
.L_x_27138:
[----:B------:R-:W-:Y:S05]  /*19e0*/  BSYNC B6 ;  /* 0x0000000000067941 */ /* 0x000fea0003800000 */
.L_x_27137:
        /* <DEDUP_REMOVED lines=45> */
.L_x_27140:
[----:B------:R-:W-:Y:S05]  /*1cc0*/  BSYNC B6 ;  /* 0x0000000000067941 */ /* 0x000fea0003800000 */
.L_x_27139:
        /* <DEDUP_REMOVED lines=19> */
.L_x_27132:
        /* <DEDUP_REMOVED lines=41> */
.L_x_27143:
[----:B------:R-:W-:Y:S05]  /*2090*/  BSYNC B6 ;  /* 0x0000000000067941 */ /* 0x000fea0003800000 */
.L_x_27142:
        /* <DEDUP_REMOVED lines=47> */
.L_x_27145:
[----:B------:R-:W-:Y:S05]  /*2390*/  BSYNC B6 ;  /* 0x0000000000067941 */ /* 0x000fea0003800000 */
.L_x_27144:
        /* <DEDUP_REMOVED lines=46> */
.L_x_27147:
[----:B------:R-:W-:Y:S05]  /*2680*/  BSYNC B6 ;  /* 0x0000000000067941 */ /* 0x000fea0003800000 */
.L_x_27146:
        /* <DEDUP_REMOVED lines=10> */
.L_x_27131:
[----:B------:R-:W-:-:S04]  /*2730*/  IADD3 R16, P0, P1, R16, c[0x0][0x3d0], R22 ;  /* 0x0000f40010107a10 */ /* 0x000fc8000791e016 */
[----:B------:R-:W-:-:S06]  /*2740*/  IADD3.X R17, R17, c[0x0][0x3d4], RZ, P0, P1 ;  /* 0x0000f50011117a10 */ /* 0x000fcc00007e24ff */
[----:B------:R-:W2:Y:S01]  /*2750*/  LDG.E.64 R16, [R16.64] ;  /* 0x0000002410107981 */ /* 0x000ea2000c1e1b00 */
[----:B------:R-:W-:-:S04]  /*2760*/  LEA R24, R25, R24, 0x9 ;  /* 0x0000001819187211 */ /* 0x000fc800078e48ff */
[----:B------:R-:W-:Y:S01]  /*2770*/  IADD3 R29, R24, 0x80, RZ ;  /* 0x00000080181d7810 */ /* 0x000fe20007ffe0ff */
[----:B--2---:R-:W-:Y:S02]  /*2780*/  IMAD.MOV.U32 R3, RZ, RZ, R17 ;  /* 0x000000ffff037224 */ /* 0x004fe400078e0011 */
[----:B------:R-:W-:-:S05]  /*2790*/  IMAD.MOV.U32 R2, RZ, RZ, R16 ;  /* 0x000000ffff027224 */ /* 0x000fca00078e0010 */
[----:B------:R0:W-:Y:S02]  /*27a0*/  STG.E.64 [R18.64], R2 ;  /* 0x0000000212007986 */ /* 0x0001e4000c101b24 */
[----:B0-----:R-:W-:Y:S02]  /*27b0*/  IMAD.MOV.U32 R2, RZ, RZ, R29 ;  /* 0x000000ffff027224 */ /* 0x001fe400078e001d */
[----:B------:R-:W-:Y:S02]  /*27c0*/  IMAD.MOV.U32 R3, RZ, RZ, RZ ;  /* 0x000000ffff037224 */ /* 0x000fe400078e00ff */
.L_x_27129:
[----:B------:R-:W-:Y:S05]  /*27d0*/  BSYNC B8 ;  /* 0x0000000000087941 */ /* 0x000fea0003800000 */
.L_x_27128:
        /* <DEDUP_REMOVED lines=259> */
.L_x_27150:
        /* <DEDUP_REMOVED lines=22> */
.L_x_27161:
        /* <DEDUP_REMOVED lines=34> */
.L_x_27154:
[----:B------:R-:W-:Y:S05]  /*3b90*/  BSYNC B6 ;  /* 0x0000000000067941 */ /* 0x000fea0003800000 */
.L_x_27153:
        /* <DEDUP_REMOVED lines=44> */
.L_x_27156:
[----:B------:R-:W-:Y:S05]  /*3e60*/  BSYNC B6 ;  /* 0x0000000000067941 */ /* 0x000fea0003800000 */
.L_x_27155:
        /* <DEDUP_REMOVED lines=45> */
.L_x_27158:
[----:B------:R-:W-:Y:S05]  /*4140*/  BSYNC B6 ;  /* 0x0000000000067941 */ /* 0x000fea0003800000 */
.L_x_27157:
        /* <DEDUP_REMOVED lines=45> */
.L_x_27160:
[----:B------:R-:W-:Y:S05]  /*4420*/  BSYNC B6 ;  /* 0x0000000000067941 */ /* 0x000fea0003800000 */
.L_x_27159:
        /* <DEDUP_REMOVED lines=19> */
.L_x_27152:
        /* <DEDUP_REMOVED lines=39> */
.L_x_27163:
[----:B------:R-:W-:Y:S05]  /*47d0*/  BSYNC B6 ;  /* 0x0000000000067941 */ /* 0x000fea0003800000 */
.L_x_27162:
        /* <DEDUP_REMOVED lines=47> */
.L_x_27165:
[----:B------:R-:W-:Y:S05]  /*4ad0*/  BSYNC B6 ;  /* 0x0000000000067941 */ /* 0x000fea0003800000 */
.L_x_27164:
        /* <DEDUP_REMOVED lines=47> */
.L_x_27167:
[----:B------:R-:W-:Y:S05]  /*4dd0*/  BSYNC B6 ;  /* 0x0000000000067941 */ /* 0x000fea0003800000 */
.L_x_27166:
        /* <DEDUP_REMOVED lines=10> */
.L_x_27151:
[----:B------:R-:W-:-:S04]  /*4e80*/  IADD3 R16, P0, P1, R16, c[0x0][0x3d0], R27 ;  /* 0x0000f40010107a10 */ /* 0x000fc8000791e01b */
[----:B------:R-:W-:-:S06]  /*4e90*/  IADD3.X R17, R17, c[0x0][0x3d4], RZ, P0, P1 ;  /* 0x0000f50011117a10 */ /* 0x000fcc00007e24ff */
[----:B------:R-:W2:Y:S01]  /*4ea0*/  LDG.E.64 R16, [R16.64] ;  /* 0x0000002410107981 */ /* 0x000ea2000c1e1b00 */
[----:B------:R-:W-:Y:S01]  /*4eb0*/  IADD3 R29, R29, 0x80, RZ ;  /* 0x000000801d1d7810 */ /* 0x000fe20007ffe0ff */
[----:B--2---:R-:W-:Y:S02]  /*4ec0*/  IMAD.MOV.U32 R3, RZ, RZ, R17 ;  /* 0x000000ffff037224 */ /* 0x004fe400078e0011 */
[----:B------:R-:W-:-:S05]  /*4ed0*/  IMAD.MOV.U32 R2, RZ, RZ, R16 ;  /* 0x000000ffff027224 */ /* 0x000fca00078e0010 */
[----:B------:R0:W-:Y:S02]  /*4ee0*/  STG.E.64 [R18.64], R2 ;  /* 0x0000000212007986 */ /* 0x0001e4000c101b24 */
[----:B0-----:R-:W-:Y:S01]  /*4ef0*/  MOV R2, R29 ;  /* 0x0000001d00027202 */ /* 0x001fe20000000f00 */
[----:B------:R-:W-:Y:S02]  /*4f00*/  IMAD.MOV.U32 R3, RZ, RZ, RZ ;  /* 0x000000ffff037224 */ /* 0x000fe400078e00ff */
.L_x_27149:
[----:B------:R-:W-:Y:S05]  /*4f10*/  BSYNC B8 ;  /* 0x0000000000087941 */ /* 0x000fea0003800000 */
.L_x_27148:
        /* <DEDUP_REMOVED lines=259> */
.L_x_27170:
        /* <DEDUP_REMOVED lines=22> */
.L_x_27181:
        /* <DEDUP_REMOVED lines=34> */
.L_x_27174:
[----:B------:R-:W-:Y:S05]  /*62d0*/  BSYNC B6 ;  /* 0x0000000000067941 */ /* 0x000fea0003800000 */
.L_x_27173:
        /* <DEDUP_REMOVED lines=44> */
.L_x_27176:
[----:B------:R-:W-:Y:S05]  /*65a0*/  BSYNC B6 ;  /* 0x0000000000067941 */ /* 0x000fea0003800000 */
.L_x_27175:
        /* <DEDUP_REMOVED lines=45> */
.L_x_27178:
[----:B------:R-:W-:Y:S05]  /*6880*/  BSYNC B6 ;  /* 0x0000000000067941 */ /* 0x000fea0003800000 */
.L_x_27177:
        /* <DEDUP_REMOVED lines=45> */
.L_x_27180:
[----:B------:R-:W-:Y:S05]  /*6b60*/  BSYNC B6 ;  /* 0x0000000000067941 */ /* 0x000fea0003800000 */
.L_x_27179:
        /* <DEDUP_REMOVED lines=19> */
.L_x_27172:
        /* <DEDUP_REMOVED lines=39> */
.L_x_27183:
[----:B------:R-:W-:Y:S05]  /*6f10*/  BSYNC B6 ;  /* 0x0000000000067941 */ /* 0x000fea0003800000 */
.L_x_27182:
        /* <DEDUP_REMOVED lines=47> */
.L_x_27185:
[----:B------:R-:W-:Y:S05]  /*7210*/  BSYNC B6 ;  /* 0x0000000000067941 */ /* 0x000fea0003800000 */
.L_x_27184:
        /* <DEDUP_REMOVED lines=47> */
.L_x_27187:
[----:B------:R-:W-:Y:S05]  /*7510*/  BSYNC B6 ;  /* 0x0000000000067941 */ /* 0x000fea0003800000 */
.L_x_27186:
        /* <DEDUP_REMOVED lines=10> */
.L_x_27171:
[----:B------:R-:W-:-:S04]  /*75c0*/  IADD3 R16, P0, P1, R16, c[0x0][0x3d0], R27 ;  /* 0x0000f40010107a10 */ /* 0x000fc8000791e01b */
[----:B------:R-:W-:-:S06]  /*75d0*/  IADD3.X R17, R17, c[0x0][0x3d4], RZ, P0, P1 ;  /* 0x0000f50011117a10 */ /* 0x000fcc00007e24ff */
[----:B------:R-:W2:Y:S01]  /*75e0*/  LDG.E.64 R16, [R16.64] ;  /* 0x0000002410107981 */ /* 0x000ea2000c1e1b00 */
[----:B------:R-:W-:Y:S02]  /*75f0*/  IADD3 R29, R29, 0x80, RZ ;  /* 0x000000801d1d7810 */ /* 0x000fe40007ffe0ff */
[----:B--2---:R-:W-:Y:S01]  /*7600*/  MOV R3, R17 ;  /* 0x0000001100037202 */ /* 0x004fe20000000f00 */
[----:B------:R-:W-:-:S05]  /*7610*/  IMAD.MOV.U32 R2, RZ, RZ, R16 ;  /* 0x000000ffff027224 */ /* 0x000fca00078e0010 */
[----:B------:R0:W-:Y:S02]  /*7620*/  STG.E.64 [R18.64], R2 ;  /* 0x0000000212007986 */ /* 0x0001e4000c101b24 */
[----:B0-----:R-:W-:Y:S01]  /*7630*/  MOV R2, R29 ;  /* 0x0000001d00027202 */ /* 0x001fe20000000f00 */
[----:B------:R-:W-:Y:S02]  /*7640*/  IMAD.MOV.U32 R3, RZ, RZ, RZ ;  /* 0x000000ffff037224 */ /* 0x000fe400078e00ff */
.L_x_27169:
[----:B------:R-:W-:Y:S05]  /*7650*/  BSYNC B8 ;  /* 0x0000000000087941 */ /* 0x000fea0003800000 */
.L_x_27168:
        /* <DEDUP_REMOVED lines=257> */
.L_x_27188:
        /* <DEDUP_REMOVED lines=22> */
.L_x_27199:
        /* <DEDUP_REMOVED lines=33> */
.L_x_27192:
[----:B------:R-:W-:Y:S05]  /*89e0*/  BSYNC B6 ;  /* 0x0000000000067941 */ /* 0x000fea0003800000 */
.L_x_27191:
        /* <DEDUP_REMOVED lines=44> */
.L_x_27194:
[----:B------:R-:W-:Y:S05]  /*8cb0*/  BSYNC B6 ;  /* 0x0000000000067941 */ /* 0x000fea0003800000 */
.L_x_27193:
        /* <DEDUP_REMOVED lines=45> */
.L_x_27196:
[----:B------:R-:W-:Y:S05]  /*8f90*/  BSYNC B6 ;  /* 0x0000000000067941 */ /* 0x000fea0003800000 */
.L_x_27195:
        /* <DEDUP_REMOVED lines=45> */
.L_x_27198:
[----:B------:R-:W-:Y:S05]  /*9270*/  BSYNC B6 ;  /* 0x0000000000067941 */ /* 0x000fea0003800000 */
.L_x_27197:
        /* <DEDUP_REMOVED lines=19> */
.L_x_27190:
        /* <DEDUP_REMOVED lines=39> */
.L_x_27201:
[----:B------:R-:W-:Y:S05]  /*9620*/  BSYNC B6 ;  /* 0x0000000000067941 */ /* 0x000fea0003800000 */
.L_x_27200:
        /* <DEDUP_REMOVED lines=47> */
.L_x_27203:
[----:B------:R-:W-:Y:S05]  /*9920*/  BSYNC B6 ;  /* 0x0000000000067941 */ /* 0x000fea0003800000 */
.L_x_27202:
        /* <DEDUP_REMOVED lines=47> */
.L_x_27205:
[----:B------:R-:W-:Y:S05]  /*9c20*/  BSYNC B6 ;  /* 0x0000000000067941 */ /* 0x000fea0003800000 */
.L_x_27204:
        /* <DEDUP_REMOVED lines=10> */
.L_x_27189:
[----:B------:R-:W-:-:S04]  /*9cd0*/  IADD3 R16, P0, P1, R16, c[0x0][0x3d0], R22 ;  /* 0x0000f40010107a10 */ /* 0x000fc8000791e016 */
[----:B------:R-:W-:-:S06]  /*9ce0*/  IADD3.X R17, R17, c[0x0][0x3d4], RZ, P0, P1 ;  /* 0x0000f50011117a10 */ /* 0x000fcc00007e24ff */
[----:B------:R-:W2:Y:S02]  /*9cf0*/  LDG.E.64 R16, [R16.64] ;  /* 0x0000002410107981 */ /* 0x000ea4000c1e1b00 */
[----:B--2---:R-:W-:Y:S01]  /*9d00*/  IMAD.MOV.U32 R3, RZ, RZ, R17 ;  /* 0x000000ffff037224 */ /* 0x004fe200078e0011 */
[----:B------:R-:W-:-:S05]  /*9d10*/  MOV R2, R16 ;  /* 0x0000001000027202 */ /* 0x000fca0000000f00 */
[----:B------:R-:W-:Y:S01]  /*9d20*/  STG.E.64 [R18.64], R2 ;  /* 0x0000000212007986 */ /* 0x000fe2000c101b24 */
[----:B------:R-:W-:Y:S05]  /*9d30*/  EXIT ;  /* 0x000000000000794d */ /* 0x000fea0003800000 */
.L_x_27206:
        /* <DEDUP_REMOVED lines=12> */
.L_x_27621:


//--------------------- .text._ZN2at6native24index_elementwise_kernelILi128ELi4EZNS0_16gpu_index_kernelIZNS0_17index_kernel_implINS0_10OpaqueTypeILi4EEEEEvRNS_18TensorIteratorBaseEN3c108ArrayRefIlEESA_EUlPcPKclE_EEvS7_SA_SA_RKT_bEUliE_EEvlT1_ --------------------------
	.section	.text._ZN2at6native24index_elementwise_kernelILi128ELi4EZNS0_16gpu_index_kernelIZNS0_17index_kernel_implINS0_10OpaqueTypeILi4EEEEEvRNS_18TensorIteratorBaseEN3c108ArrayRefIlEESA_EUlPcPKclE_EEvS7_SA_SA_RKT_bEUliE_EEvlT1_,"ax",@progbits
	.sectioninfo	@"SHI_REGISTERS=36"
	.align	128
        .global         _ZN2at6native24index_elementwise_kernelILi128ELi4EZNS0_16gpu_index_kernelIZNS0_17index_kernel_implINS0_10OpaqueTypeILi4EEEEEvRNS_18TensorIteratorBaseEN3c108ArrayRefIlEESA_EUlPcPKclE_EEvS7_SA_SA_RKT_bEUliE_EEvlT1_
        .type           _ZN2at6native24index_elementwise_kernelILi128ELi4EZNS0_16gpu_index_kernelIZNS0_17index_kernel_implINS0_10OpaqueTypeILi4EEEEEvRNS_18TensorIteratorBaseEN3c108ArrayRefIlEESA_EUlPcPKclE_EEvS7_SA_SA_RKT_bEUliE_EEvlT1_,@function
        .size           _ZN2at6native24index_elementwise_kernelILi128ELi4EZNS0_16gpu_index_kernelIZNS0_17index_kernel_implINS0_10OpaqueTypeILi4EEEEEvRNS_18TensorIteratorBaseEN3c108ArrayRefIlEESA_EUlPcPKclE_EEvS7_SA_SA_RKT_bEUliE_EEvlT1_,(.L_x_27622 - _ZN2at6native24index_elementwise_kernelILi128ELi4EZNS0_16gpu_index_kernelIZNS0_17index_kernel_implINS0_10OpaqueTypeILi4EEEEEvRNS_18TensorIteratorBaseEN3c108ArrayRefIlEESA_EUlPcPKclE_EEvS7_SA_SA_RKT_bEUliE_EEvlT1_)
        .other          _ZN2at6native24index_elementwise_kernelILi128ELi4EZNS0_16gpu_index_kernelIZNS0_17index_kernel_implINS0_10OpaqueTypeILi4EEEEEvRNS_18TensorIteratorBaseEN3c108ArrayRefIlEESA_EUlPcPKclE_EEvS7_SA_SA_RKT_bEUliE_EEvlT1_,@"STO_CUDA_ENTRY STV_DEFAULT"
_ZN2at6native24index_elementwise_kernelILi128ELi4EZNS0_16gpu_index_kernelIZNS0_17index_kernel_implINS0_10OpaqueTypeILi4EEEEEvRNS_18TensorIteratorBaseEN3c108ArrayRefIlEESA_EUlPcPKclE_EEvS7_SA_SA_RKT_bEUliE_EEvlT1_:
.text._ZN2at6native24index_elementwise_kernelILi128ELi4EZNS0_16gpu_index_kernelIZNS0_17index_kernel_implINS0_10OpaqueTypeILi4EEEEEvRNS_18TensorIteratorBaseEN3c108ArrayRefIlEESA_EUlPcPKclE_EEvS7_SA_SA_RKT_bEUliE_EEvlT1_:
        /* <DEDUP_REMOVED lines=264> */
.L_x_27209:
        /* <DEDUP_REMOVED lines=25> */
.L_x_27220:
        /* <DEDUP_REMOVED lines=34> */
.L_x_27213:
[----:B------:R-:W-:Y:S05]  /*1430*/  BSYNC B6 ;  /* 0x0000000000067941 */ /* 0x000fea0003800000 */
.L_x_27212:
        /* <DEDUP_REMOVED lines=44> */
.L_x_27215:
[----:B------:R-:W-:Y:S05]  /*1700*/  BSYNC B6 ;  /* 0x0000000000067941 */ /* 0x000fea0003800000 */
.L_x_27214:
        /* <DEDUP_REMOVED lines=45> */
.L_x_27217:
[----:B------:R-:W-:Y:S05]  /*19e0*/  BSYNC B6 ;  /* 0x0000000000067941 */ /* 0x000fea0003800000 */
.L_x_27216:
        /* <DEDUP_REMOVED lines=45> */
.L_x_27219:
[----:B------:R-:W-:Y:S05]  /*1cc0*/  BSYNC B6 ;  /* 0x0000000000067941 */ /* 0x000fea0003800000 */
.L_x_27218:
        /* <DEDUP_REMOVED lines=19> */
.L_x_27211:
        /* <DEDUP_REMOVED lines=41> */
.L_x_27222:
[----:B------:R-:W-:Y:S05]  /*2090*/  BSYNC B6 ;  /* 0x0000000000067941 */ /* 0x000fea0003800000 */
.L_x_27221:
        /* <DEDUP_REMOVED lines=47> */
.L_x_27224:
[----:B------:R-:W-:Y:S05]  /*2390*/  BSYNC B6 ;  /* 0x0000000000067941 */ /* 0x000fea0003800000 */
.L_x_27223:
        /* <DEDUP_REMOVED lines=46> */
.L_x_27226:
[----:B------:R-:W-:Y:S05]  /*2680*/  BSYNC B6 ;  /* 0x0000000000067941 */ /* 0x000fea0003800000 */
.L_x_27225:
        /* <DEDUP_REMOVED lines=10> */
.L_x_27210:
[----:B------:R-:W-:-:S04]  /*2730*/  IADD3 R16, P0, P1, R16, c[0x0][0x3d0], R22 ;  /* 0x0000f40010107a10 */ /* 0x000fc8000791e016 */
[----:B------:R-:W-:-:S06]  /*2740*/  IADD3.X R17, R17, c[0x0][0x3d4], RZ, P0, P1 ;  /* 0x0000f50011117a10 */ /* 0x000fcc00007e24ff */
[----:B------:R-:W2:Y:S01]  /*2750*/  LDG.E R17, [R16.64] ;  /* 0x0000002410117981 */ /* 0x000ea2000c1e1900 */
[----:B------:R-:W-:Y:S01]  /*2760*/  IMAD R24, R25, 0x200, R24 ;  /* 0x0000020019187824 */ /* 0x000fe200078e0218 */
[----:B------:R-:W-:-:S04]  /*2770*/  HFMA2.MMA R3, -RZ, RZ, 0, 0 ;  /* 0x00000000ff037435 */ /* 0x000fc800000001ff */
[----:B------:R-:W-:-:S05]  /*2780*/  IADD3 R29, R24, 0x80, RZ ;  /* 0x00000080181d7810 */ /* 0x000fca0007ffe0ff */
[----:B------:R-:W-:Y:S01]  /*2790*/  IMAD.MOV.U32 R2, RZ, RZ, R29 ;  /* 0x000000ffff027224 */ /* 0x000fe200078e001d */
[----:B--2---:R0:W-:Y:S04]  /*27a0*/  STG.E [R18.64], R17 ;  /* 0x0000001112007986 */ /* 0x0041e8000c101924 */
.L_x_27208:
[----:B------:R-:W-:Y:S05]  /*27b0*/  BSYNC B8 ;  /* 0x0000000000087941 */ /* 0x000fea0003800000 */
.L_x_27207:
        /* <DEDUP_REMOVED lines=259> */
.L_x_27229:
        /* <DEDUP_REMOVED lines=22> */
.L_x_27240:
        /* <DEDUP_REMOVED lines=34> */
.L_x_27233:
[----:B------:R-:W-:Y:S05]  /*3b70*/  BSYNC B6 ;  /* 0x0000000000067941 */ /* 0x000fea0003800000 */
.L_x_27232:
        /* <DEDUP_REMOVED lines=44> */
.L_x_27235:
[----:B------:R-:W-:Y:S05]  /*3e40*/  BSYNC B6 ;  /* 0x0000000000067941 */ /* 0x000fea0003800000 */
.L_x_27234:
        /* <DEDUP_REMOVED lines=45> */
.L_x_27237:
[----:B------:R-:W-:Y:S05]  /*4120*/  BSYNC B6 ;  /* 0x0000000000067941 */ /* 0x000fea0003800000 */
.L_x_27236:
        /* <DEDUP_REMOVED lines=45> */
.L_x_27239:
[----:B------:R-:W-:Y:S05]  /*4400*/  BSYNC B6 ;  /* 0x0000000000067941 */ /* 0x000fea0003800000 */
.L_x_27238:
        /* <DEDUP_REMOVED lines=19> */
.L_x_27231:
        /* <DEDUP_REMOVED lines=39> */
.L_x_27242:
[----:B------:R-:W-:Y:S05]  /*47b0*/  BSYNC B6 ;  /* 0x0000000000067941 */ /* 0x000fea0003800000 */
.L_x_27241:
        /* <DEDUP_REMOVED lines=47> */
.L_x_27244:
[----:B------:R-:W-:Y:S05]  /*4ab0*/  BSYNC B6 ;  /* 0x0000000000067941 */ /* 0x000fea0003800000 */
.L_x_27243:
        /* <DEDUP_REMOVED lines=47> */
.L_x_27246:
[----:B------:R-:W-:Y:S05]  /*4db0*/  BSYNC B6 ;  /* 0x0000000000067941 */ /* 0x000fea0003800000 */
.L_x_27245:
        /* <DEDUP_REMOVED lines=10> */
.L_x_27230:
[----:B------:R-:W-:-:S04]  /*4e60*/  IADD3 R16, P0, P1, R16, c[0x0][0x3d0], R27 ;  /* 0x0000f40010107a10 */ /* 0x000fc8000791e01b */
[----:B------:R-:W-:-:S06]  /*4e70*/  IADD3.X R17, R17, c[0x0][0x3d4], RZ, P0, P1 ;  /* 0x0000f50011117a10 */ /* 0x000fcc00007e24ff */
[----:B------:R-:W2:Y:S01]  /*4e80*/  LDG.E R17, [R16.64] ;  /* 0x0000002410117981 */ /* 0x000ea2000c1e1900 */
[----:B------:R-:W-:Y:S01]  /*4e90*/  IADD3 R29, R29, 0x80, RZ ;  /* 0x000000801d1d7810 */ /* 0x000fe20007ffe0ff */
[----:B------:R-:W-:-:S04]  /*4ea0*/  HFMA2.MMA R3, -RZ, RZ, 0, 0 ;  /* 0x00000000ff037435 */ /* 0x000fc800000001ff */
[----:B------:R-:W-:Y:S01]  /*4eb0*/  IMAD.MOV.U32 R2, RZ, RZ, R29 ;  /* 0x000000ffff027224 */ /* 0x000fe200078e001d */
[----:B--2---:R0:W-:Y:S04]  /*4ec0*/  STG.E [R18.64], R17 ;  /* 0x0000001112007986 */ /* 0x0041e8000c101924 */
.L_x_27228:
[----:B------:R-:W-:Y:S05]  /*4ed0*/  BSYNC B8 ;  /* 0x0000000000087941 */ /* 0x000fea0003800000 */
.L_x_27227:
        /* <DEDUP_REMOVED lines=259> */
.L_x_27249:
        /* <DEDUP_REMOVED lines=22> */
.L_x_27260:
        /* <DEDUP_REMOVED lines=34> */
.L_x_27253:
[----:B------:R-:W-:Y:S05]  /*6290*/  BSYNC B6 ;  /* 0x0000000000067941 */ /* 0x000fea0003800000 */
.L_x_27252:
        /* <DEDUP_REMOVED lines=44> */
.L_x_27255:
[----:B------:R-:W-:Y:S05]  /*6560*/  BSYNC B6 ;  /* 0x0000000000067941 */ /* 0x000fea0003800000 */
.L_x_27254:
        /* <DEDUP_REMOVED lines=45> */
.L_x_27257:
[----:B------:R-:W-:Y:S05]  /*6840*/  BSYNC B6 ;  /* 0x0000000000067941 */ /* 0x000fea0003800000 */
.L_x_27256:
        /* <DEDUP_REMOVED lines=45> */
.L_x_27259:
[----:B------:R-:W-:Y:S05]  /*6b20*/  BSYNC B6 ;  /* 0x0000000000067941 */ /* 0x000fea0003800000 */
.L_x_27258:
        /* <DEDUP_REMOVED lines=19> */
.L_x_27251:
        /* <DEDUP_REMOVED lines=39> */
.L_x_27262:
[----:B------:R-:W-:Y:S05]  /*6ed0*/  BSYNC B6 ;  /* 0x0000000000067941 */ /* 0x000fea0003800000 */
.L_x_27261:
        /* <DEDUP_REMOVED lines=47> */
.L_x_27264:
[----:B------:R-:W-:Y:S05]  /*71d0*/  BSYNC B6 ;  /* 0x0000000000067941 */ /* 0x000fea0003800000 */
.L_x_27263:
        /* <DEDUP_REMOVED lines=47> */
.L_x_27266:
[----:B------:R-:W-:Y:S05]  /*74d0*/  BSYNC B6 ;  /* 0x0000000000067941 */ /* 0x000fea0003800000 */
.L_x_27265:
        /* <DEDUP_REMOVED lines=10> */
.L_x_27250:
[----:B------:R-:W-:-:S04]  /*7580*/  IADD3 R16, P0, P1, R16, c[0x0][0x3d0], R27 ;  /* 0x0000f40010107a10 */ /* 0x000fc8000791e01b */
[----:B------:R-:W-:-:S06]  /*7590*/  IADD3.X R17, R17, c[0x0][0x3d4], RZ, P0, P1 ;  /* 0x0000f50011117a10 */ /* 0x000fcc00007e24ff */
[----:B------:R-:W2:Y:S01]  /*75a0*/  LDG.E R17, [R16.64] ;  /* 0x0000002410117981 */ /* 0x000ea2000c1e1900 */
[----:B------:R-:W-:Y:S01]  /*75b0*/  IADD3 R29, R29, 0x80, RZ ;  /* 0x000000801d1d7810 */ /* 0x000fe20007ffe0ff */
[----:B------:R-:W-:-:S03]  /*75c0*/  IMAD.MOV.U32 R3, RZ, RZ, RZ ;  /* 0x000000ffff037224 */ /* 0x000fc600078e00ff */
[----:B------:R-:W-:Y:S01]  /*75d0*/  MOV R2, R29 ;  /* 0x0000001d00027202 */ /* 0x000fe20000000f00 */
[----:B--2---:R0:W-:Y:S04]  /*75e0*/  STG.E [R18.64], R17 ;  /* 0x0000001112007986 */ /* 0x0041e8000c101924 */
.L_x_27248:
[----:B------:R-:W-:Y:S05]  /*75f0*/  BSYNC B8 ;  /* 0x0000000000087941 */ /* 0x000fea0003800000 */
.L_x_27247:
        /* <DEDUP_REMOVED lines=257> */
.L_x_27267:
        /* <DEDUP_REMOVED lines=22> */
.L_x_27278:
        /* <DEDUP_REMOVED lines=33> */
.L_x_27271:
[----:B------:R-:W-:Y:S05]  /*8980*/  BSYNC B6 ;  /* 0x0000000000067941 */ /* 0x000fea0003800000 */
.L_x_27270:
        /* <DEDUP_REMOVED lines=44> */
.L_x_27273:
[----:B------:R-:W-:Y:S05]  /*8c50*/  BSYNC B6 ;  /* 0x0000000000067941 */ /* 0x000fea0003800000 */
.L_x_27272:
        /* <DEDUP_REMOVED lines=45> */
.L_x_27275:
[----:B------:R-:W-:Y:S05]  /*8f30*/  BSYNC B6 ;  /* 0x0000000000067941 */ /* 0x000fea0003800000 */
.L_x_27274:
        /* <DEDUP_REMOVED lines=45> */
.L_x_27277:
[----:B------:R-:W-:Y:S05]  /*9210*/  BSYNC B6 ;  /* 0x0000000000067941 */ /* 0x000fea0003800000 */
.L_x_27276:
        /* <DEDUP_REMOVED lines=19> */
.L_x_27269:
        /* <DEDUP_REMOVED lines=39> */
.L_x_27280:
[----:B------:R-:W-:Y:S05]  /*95c0*/  BSYNC B6 ;  /* 0x0000000000067941 */ /* 0x000fea0003800000 */
.L_x_27279:
        /* <DEDUP_REMOVED lines=47> */
.L_x_27282:
[----:B------:R-:W-:Y:S05]  /*98c0*/  BSYNC B6 ;  /* 0x0000000000067941 */ /* 0x000fea0003800000 */
.L_x_27281:
        /* <DEDUP_REMOVED lines=47> */
.L_x_27284:
[----:B------:R-:W-:Y:S05]  /*9bc0*/  BSYNC B6 ;  /* 0x0000000000067941 */ /* 0x000fea0003800000 */
.L_x_27283:
        /* <DEDUP_REMOVED lines=10> */
.L_x_27268:
[----:B------:R-:W-:-:S04]  /*9c70*/  IADD3 R16, P0, P1, R16, c[0x0][0x3d0], R22 ;  /* 0x0000f40010107a10 */ /* 0x000fc8000791e016 */
[----:B------:R-:W-:-:S06]  /*9c80*/  IADD3.X R17, R17, c[0x0][0x3d4], RZ, P0, P1 ;  /* 0x0000f50011117a10 */ /* 0x000fcc00007e24ff */
[----:B------:R-:W2:Y:S04]  /*9c90*/  LDG.E R17, [R16.64] ;  /* 0x0000002410117981 */ /* 0x000ea8000c1e1900 */
[----:B--2---:R-:W-:Y:S01]  /*9ca0*/  STG.E [R18.64], R17 ;  /* 0x0000001112007986 */ /* 0x004fe2000c101924 */
[----:B------:R-:W-:Y:S05]  /*9cb0*/  EXIT ;  /* 0x000000000000794d */ /* 0x000fea0003800000 */
.L_x_27285:
        /* <DEDUP_REMOVED lines=12> */
.L_x_27622:


//--------------------- .text._ZN2at6native24index_elementwise_kernelILi128ELi4EZNS0_16gpu_index_kernelIZNS0_17index_kernel_implINS0_10OpaqueTypeILi1EEEEEvRNS_18TensorIteratorBaseEN3c108ArrayRefIlEESA_EUlPcPKclE_EEvS7_SA_SA_RKT_bEUliE_EEvlT1_ --------------------------
	.section	.text._ZN2at6native24index_elementwise_kernelILi128ELi4EZNS0_16gpu_index_kernelIZNS0_17index_kernel_implINS0_10OpaqueTypeILi1EEEEEvRNS_18TensorIteratorBaseEN3c108ArrayRefIlEESA_EUlPcPKclE_EEvS7_SA_SA_RKT_bEUliE_EEvlT1_,"ax",@progbits
	.sectioninfo	@"SHI_REGISTERS=36"
	.align	128
        .global         _ZN2at6native24index_elementwise_kernelILi128ELi4EZNS0_16gpu_index_kernelIZNS0_17index_kernel_implINS0_10OpaqueTypeILi1EEEEEvRNS_18TensorIteratorBaseEN3c108ArrayRefIlEESA_EUlPcPKclE_EEvS7_SA_SA_RKT_bEUliE_EEvlT1_
        .type           _ZN2at6native24index_elementwise_kernelILi128ELi4EZNS0_16gpu_index_kernelIZNS0_17index_kernel_implINS0_10OpaqueTypeILi1EEEEEvRNS_18TensorIteratorBaseEN3c108ArrayRefIlEESA_EUlPcPKclE_EEvS7_SA_SA_RKT_bEUliE_EEvlT1_,@function
        .size           _ZN2at6native24index_elementwise_kernelILi128ELi4EZNS0_16gpu_index_kernelIZNS0_17index_kernel_implINS0_10OpaqueTypeILi1EEEEEvRNS_18TensorIteratorBaseEN3c108ArrayRefIlEESA_EUlPcPKclE_EEvS7_SA_SA_RKT_bEUliE_EEvlT1_,(.L_x_27623 - _ZN2at6native24index_elementwise_kernelILi128ELi4EZNS0_16gpu_index_kernelIZNS0_17index_kernel_implINS0_10OpaqueTypeILi1EEEEEvRNS_18TensorIteratorBaseEN3c108ArrayRefIlEESA_EUlPcPKclE_EEvS7_SA_SA_RKT_bEUliE_EEvlT1_)
        .other          _ZN2at6native24index_elementwise_kernelILi128ELi4EZNS0_16gpu_index_kernelIZNS0_17index_kernel_implINS0_10OpaqueTypeILi1EEEEEvRNS_18TensorIteratorBaseEN3c108ArrayRefIlEESA_EUlPcPKclE_EEvS7_SA_SA_RKT_bEUliE_EEvlT1_,@"STO_CUDA_ENTRY STV_DEFAULT"
_ZN2at6native24index_elementwise_kernelILi128ELi4EZNS0_16gpu_index_kernelIZNS0_17index_kernel_implINS0_10OpaqueTypeILi1EEEEEvRNS_18TensorIteratorBaseEN3c108ArrayRefIlEESA_EUlPcPKclE_EEvS7_SA_SA_RKT_bEUliE_EEvlT1_:
.text._ZN2at6native24index_elementwise_kernelILi128ELi4EZNS0_16gpu_index_kernelIZNS0_17index_kernel_implINS0_10OpaqueTypeILi1EEEEEvRNS_18TensorIteratorBaseEN3c108ArrayRefIlEESA_EUlPcPKclE_EEvS7_SA_SA_RKT_bEUliE_EEvlT1_:
        /* <DEDUP_REMOVED lines=264> */
.L_x_27288:
        /* <DEDUP_REMOVED lines=25> */
.L_x_27299:
        /* <DEDUP_REMOVED lines=34> */
.L_x_27292:
[----:B------:R-:W-:Y:S05]  /*1430*/  BSYNC B6 ;  /* 0x0000000000067941 */ /* 0x000fea0003800000 */
.L_x_27291:
        /* <DEDUP_REMOVED lines=44> */
.L_x_27294:
[----:B------:R-:W-:Y:S05]  /*1700*/  BSYNC B6 ;  /* 0x0000000000067941 */ /* 0x000fea0003800000 */
.L_x_27293:
        /* <DEDUP_REMOVED lines=45> */
.L_x_27296:
[----:B------:R-:W-:Y:S05]  /*19e0*/  BSYNC B6 ;  /* 0x0000000000067941 */ /* 0x000fea0003800000 */
.L_x_27295:
        /* <DEDUP_REMOVED lines=45> */
.L_x_27298:
[----:B------:R-:W-:Y:S05]  /*1cc0*/  BSYNC B6 ;  /* 0x0000000000067941 */ /* 0x000fea0003800000 */
.L_x_27297:
        /* <DEDUP_REMOVED lines=19> */
.L_x_27290:
        /* <DEDUP_REMOVED lines=41> */
.L_x_27301:
[----:B------:R-:W-:Y:S05]  /*2090*/  BSYNC B6 ;  /* 0x0000000000067941 */ /* 0x000fea0003800000 */
.L_x_27300:
        /* <DEDUP_REMOVED lines=47> */
.L_x_27303:
[----:B------:R-:W-:Y:S05]  /*2390*/  BSYNC B6 ;  /* 0x0000000000067941 */ /* 0x000fea0003800000 */
.L_x_27302:
        /* <DEDUP_REMOVED lines=46> */
.L_x_27305:
[----:B------:R-:W-:Y:S05]  /*2680*/  BSYNC B6 ;  /* 0x0000000000067941 */ /* 0x000fea0003800000 */
.L_x_27304:
        /* <DEDUP_REMOVED lines=10> */
.L_x_27289:
[----:B------:R-:W-:-:S04]  /*2730*/  IADD3 R16, P0, P1, R16, c[0x0][0x3d0], R22 ;  /* 0x0000f40010107a10 */ /* 0x000fc8000791e016 */
[----:B------:R-:W-:-:S06]  /*2740*/  IADD3.X R17, R17, c[0x0][0x3d4], RZ, P0, P1 ;  /* 0x0000f50011117a10 */ /* 0x000fcc00007e24ff */
[----:B------:R-:W2:Y:S01]  /*2750*/  LDG.E.U8 R17, [R16.64] ;  /* 0x0000002410117981 */ /* 0x000ea2000c1e1100 */
[----:B------:R-:W-:Y:S01]  /*2760*/  IMAD R24, R25, 0x200, R24 ;  /* 0x0000020019187824 */ /* 0x000fe200078e0218 */
[----:B------:R-:W-:-:S04]  /*2770*/  HFMA2.MMA R3, -RZ, RZ, 0, 0 ;  /* 0x00000000ff037435 */ /* 0x000fc800000001ff */
[----:B------:R-:W-:-:S05]  /*2780*/  IADD3 R29, R24, 0x80, RZ ;  /* 0x00000080181d7810 */ /* 0x000fca0007ffe0ff */
[----:B------:R-:W-:Y:S01]  /*2790*/  IMAD.MOV.U32 R2, RZ, RZ, R29 ;  /* 0x000000ffff027224 */ /* 0x000fe200078e001d */
[----:B--2---:R0:W-:Y:S04]  /*27a0*/  STG.E.U8 [R18.64], R17 ;  /* 0x0000001112007986 */ /* 0x0041e8000c101124 */
.L_x_27287:
[----:B------:R-:W-:Y:S05]  /*27b0*/  BSYNC B8 ;  /* 0x0000000000087941 */ /* 0x000fea0003800000 */
.L_x_27286:
        /* <DEDUP_REMOVED lines=259> */
.L_x_27308:
        /* <DEDUP_REMOVED lines=22> */
.L_x_27319:
        /* <DEDUP_REMOVED lines=34> */
.L_x_27312:
[----:B------:R-:W-:Y:S05]  /*3b70*/  BSYNC B6 ;  /* 0x0000000000067941 */ /* 0x000fea0003800000 */
.L_x_27311:
        /* <DEDUP_REMOVED lines=44> */
.L_x_27314:
[----:B------:R-:W-:Y:S05]  /*3e40*/  BSYNC B6 ;  /* 0x0000000000067941 */ /* 0x000fea0003800000 */
.L_x_27313:
        /* <DEDUP_REMOVED lines=45> */
.L_x_27316:
[----:B------:R-:W-:Y:S05]  /*4120*/  BSYNC B6 ;  /* 0x0000000000067941 */ /* 0x000fea0003800000 */
.L_x_27315:
        /* <DEDUP_REMOVED lines=45> */
.L_x_27318:
[----:B------:R-:W-:Y:S05]  /*4400*/  BSYNC B6 ;  /* 0x0000000000067941 */ /* 0x000fea0003800000 */
.L_x_27317:
        /* <DEDUP_REMOVED lines=19> */
.L_x_27310:
        /* <DEDUP_REMOVED lines=39> */
.L_x_27321:
[----:B------:R-:W-:Y:S05]  /*47b0*/  BSYNC B6 ;  /* 0x0000000000067941 */ /* 0x000fea0003800000 */
.L_x_27320:
        /* <DEDUP_REMOVED lines=47> */
.L_x_27323:
[----:B------:R-:W-:Y:S05]  /*4ab0*/  BSYNC B6 ;  /* 0x0000000000067941 */ /* 0x000fea0003800000 */
.L_x_27322:
        /* <DEDUP_REMOVED lines=47> */
.L_x_27325:
[----:B------:R-:W-:Y:S05]  /*4db0*/  BSYNC B6 ;  /* 0x0000000000067941 */ /* 0x000fea0003800000 */
.L_x_27324:
        /* <DEDUP_REMOVED lines=10> */
.L_x_27309:
[----:B------:R-:W-:-:S04]  /*4e60*/  IADD3 R16, P0, P1, R16, c[0x0][0x3d0], R27 ;  /* 0x0000f40010107a10 */ /* 0x000fc8000791e01b */
[----:B------:R-:W-:-:S06]  /*4e70*/  IADD3.X R17, R17, c[0x0][0x3d4], RZ, P0, P1 ;  /* 0x0000f50011117a10 */ /* 0x000fcc00007e24ff */
[----:B------:R-:W2:Y:S01]  /*4e80*/  LDG.E.U8 R17, [R16.64] ;  /* 0x0000002410117981 */ /* 0x000ea2000c1e1100 */
[----:B------:R-:W-:Y:S01]  /*4e90*/  IADD3 R29, R29, 0x80, RZ ;  /* 0x000000801d1d7810 */ /* 0x000fe20007ffe0ff */
[----:B------:R-:W-:-:S04]  /*4ea0*/  HFMA2.MMA R3, -RZ, RZ, 0, 0 ;  /* 0x00000000ff037435 */ /* 0x000fc800000001ff */
[----:B------:R-:W-:Y:S01]  /*4eb0*/  IMAD.MOV.U32 R2, RZ, RZ, R29 ;  /* 0x000000ffff027224 */ /* 0x000fe200078e001d */
[----:B--2---:R0:W-:Y:S04]  /*4ec0*/  STG.E.U8 [R18.64], R17 ;  /* 0x0000001112007986 */ /* 0x0041e8000c101124 */
.L_x_27307:
[----:B------:R-:W-:Y:S05]  /*4ed0*/  BSYNC B8 ;  /* 0x0000000000087941 */ /* 0x000fea0003800000 */
.L_x_27306:
        /* <DEDUP_REMOVED lines=259> */
.L_x_27328:
        /* <DEDUP_REMOVED lines=22> */
.L_x_27339:
        /* <DEDUP_REMOVED lines=34> */
.L_x_27332:
[----:B------:R-:W-:Y:S05]  /*6290*/  BSYNC B6 ;  /* 0x0000000000067941 */ /* 0x000fea0003800000 */
.L_x_27331:
        /* <DEDUP_REMOVED lines=44> */
.L_x_27334:
[----:B------:R-:W-:Y:S05]  /*6560*/  BSYNC B6 ;  /* 0x0000000000067941 */ /* 0x000fea0003800000 */
.L_x_27333:
        /* <DEDUP_REMOVED lines=45> */
.L_x_27336:
[----:B------:R-:W-:Y:S05]  /*6840*/  BSYNC B6 ;  /* 0x0000000000067941 */ /* 0x000fea0003800000 */
.L_x_27335:
        /* <DEDUP_REMOVED lines=45> */
.L_x_27338:
[----:B------:R-:W-:Y:S05]  /*6b20*/  BSYNC B6 ;  /* 0x0000000000067941 */ /* 0x000fea0003800000 */
.L_x_27337:
        /* <DEDUP_REMOVED lines=19> */
.L_x_27330:
        /* <DEDUP_REMOVED lines=39> */
.L_x_27341:
[----:B------:R-:W-:Y:S05]  /*6ed0*/  BSYNC B6 ;  /* 0x0000000000067941 */ /* 0x000fea0003800000 */
.L_x_27340:
        /* <DEDUP_REMOVED lines=47> */
.L_x_27343:
[----:B------:R-:W-:Y:S05]  /*71d0*/  BSYNC B6 ;  /* 0x0000000000067941 */ /* 0x000fea0003800000 */
.L_x_27342:
        /* <DEDUP_REMOVED lines=47> */
.L_x_27345:
[----:B------:R-:W-:Y:S05]  /*74d0*/  BSYNC B6 ;  /* 0x0000000000067941 */ /* 0x000fea0003800000 */
.L_x_27344:
        /* <DEDUP_REMOVED lines=10> */
.L_x_27329:
[----:B------:R-:W-:-:S04]  /*7580*/  IADD3 R16, P0, P1, R16, c[0x0][0x3d0], R27 ;  /* 0x0000f40010107a10 */ /* 0x000fc8000791e01b */
[----:B------:R-:W-:-:S06]  /*7590*/  IADD3.X R17, R17, c[0x0][0x3d4], RZ, P0, P1 ;  /* 0x0000f50011117a10 */ /* 0x000fcc00007e24ff */
[----:B------:R-:W2:Y:S01]  /*75a0*/  LDG.E.U8 R17, [R16.64] ;  /* 0x0000002410117981 */ /* 0x000ea2000c1e1100 */
[----:B------:R-:W-:Y:S01]  /*75b0*/  IADD3 R29, R29, 0x80, RZ ;  /* 0x000000801d1d7810 */ /* 0x000fe20007ffe0ff */
[----:B------:R-:W-:-:S03]  /*75c0*/  IMAD.MOV.U32 R3, RZ, RZ, RZ ;  /* 0x000000ffff037224 */ /* 0x000fc600078e00ff */
[----:B------:R-:W-:Y:S01]  /*75d0*/  MOV R2, R29 ;  /* 0x0000001d00027202 */ /* 0x000fe20000000f00 */
[----:B--2---:R0:W-:Y:S04]  /*75e0*/  STG.E.U8 [R18.64], R17 ;  /* 0x0000001112007986 */ /* 0x0041e8000c101124 */
.L_x_27327:
[----:B------:R-:W-:Y:S05]  /*75f0*/  BSYNC B8 ;  /* 0x0000000000087941 */ /* 0x000fea0003800000 */
.L_x_27326:
        /* <DEDUP_REMOVED lines=257> */
.L_x_27346:
        /* <DEDUP_REMOVED lines=22> */
.L_x_27357:
        /* <DEDUP_REMOVED lines=33> */
.L_x_27350:
[----:B------:R-:W-:Y:S05]  /*8980*/  BSYNC B6 ;  /* 0x0000000000067941 */ /* 0x000fea0003800000 */
.L_x_27349:
        /* <DEDUP_REMOVED lines=44> */
.L_x_27352:
[----:B------:R-:W-:Y:S05]  /*8c50*/  BSYNC B6 ;  /* 0x0000000000067941 */ /* 0x000fea0003800000 */
.L_x_27351:
        /* <DEDUP_REMOVED lines=45> */
.L_x_27354:
[----:B------:R-:W-:Y:S05]  /*8f30*/  BSYNC B6 ;  /* 0x0000000000067941 */ /* 0x000fea0003800000 */
.L_x_27353:
        /* <DEDUP_REMOVED lines=45> */
.L_x_27356:
[----:B------:R-:W-:Y:S05]  /*9210*/  BSYNC B6 ;  /* 0x0000000000067941 */ /* 0x000fea0003800000 */
.L_x_27355:
        /* <DEDUP_REMOVED lines=19> */
.L_x_27348:
        /* <DEDUP_REMOVED lines=39> */
.L_x_27359:
[----:B------:R-:W-:Y:S05]  /*95c0*/  BSYNC B6 ;  /* 0x0000000000067941 */ /* 0x000fea0003800000 */
.L_x_27358:
        /* <DEDUP_REMOVED lines=47> */
.L_x_27361:
[----:B------:R-:W-:Y:S05]  /*98c0*/  BSYNC B6 ;  /* 0x0000000000067941 */ /* 0x000fea0003800000 */
.L_x_27360:
        /* <DEDUP_REMOVED lines=47> */
.L_x_27363:
[----:B------:R-:W-:Y:S05]  /*9bc0*/  BSYNC B6 ;  /* 0x0000000000067941 */ /* 0x000fea0003800000 */
.L_x_27362:
        /* <DEDUP_REMOVED lines=10> */
.L_x_27347:
[----:B------:R-:W-:-:S04]  /*9c70*/  IADD3 R16, P0, P1, R16, c[0x0][0x3d0], R22 ;  /* 0x0000f40010107a10 */ /* 0x000fc8000791e016 */
[----:B------:R-:W-:-:S06]  /*9c80*/  IADD3.X R17, R17, c[0x0][0x3d4], RZ, P0, P1 ;  /* 0x0000f50011117a10 */ /* 0x000fcc00007e24ff */
[----:B------:R-:W2:Y:S04]  /*9c90*/  LDG.E.U8 R17, [R16.64] ;  /* 0x0000002410117981 */ /* 0x000ea8000c1e1100 */
[----:B--2---:R-:W-:Y:S01]  /*9ca0*/  STG.E.U8 [R18.64], R17 ;  /* 0x0000001112007986 */ /* 0x004fe2000c101124 */
[----:B------:R-:W-:Y:S05]  /*9cb0*/  EXIT ;  /* 0x000000000000794d */ /* 0x000fea0003800000 */
.L_x_27364:
        /* <DEDUP_REMOVED lines=12> */
.L_x_27623:


//--------------------- .nv.global.init           --------------------------
	.section	.nv.global.init,"aw",@progbits
.nv.global.init:
	.type		$str$20,@object
	.size		$str$20,(__unnamed_65 - $str$20)
$str$20:
        /*0000*/ 	.byte	0x66, 0x61, 0x6c, 0x73, 0x65, 0x00
	.type		__unnamed_65,@object
	.size		__unnamed_65,(__unnamed_33 - __unnamed_65)
__unnamed_65:
        /*0006*/ 	.byte	0x6f, 0x70, 0x65, 0x72, 0x61, 0x74, 0x6f, 0x72, 0x28, 0x29, 0x00
	.type		__unnamed_33,@object
	.size		__unnamed_33,(__unnamed_97 - __unnamed_33)
__unnamed_33:
        /*0011*/ 	.byte	0x6f, 0x70, 0x65, 0x72, 0x61, 0x74, 0x6f, 0x72, 0x28, 0x29, 0x00
	.type		__unnamed_97,@object
	.size		__unnamed_97,(__unnamed_49 - __unnamed_97)
__unnamed_97:
        /*001c*/ 	.byte	0x6f, 0x70, 0x65, 0x72, 0x61, 0x74, 0x6f, 0x72, 0x28, 0x29, 0x00
	.type		__unnamed_49,@object
	.size		__unnamed_49,(__unnamed_17 - __unnamed_49)
__unnamed_49:
        /*0027*/ 	.byte	0x6f, 0x70, 0x65, 0x72, 0x61, 0x74, 0x6f, 0x72, 0x28, 0x29, 0x00
	.type		__unnamed_17,@object
	.size		__unnamed_17,(__unnamed_81 - __unnamed_17)
__unnamed_17:
        /*0032*/ 	.byte	0x6f, 0x70, 0x65, 0x72, 0x61, 0x74, 0x6f, 0x72, 0x28, 0x29, 0x00
	.type		__unnamed_81,@object
	.size		__unnamed_81,(__unnamed_41 - __unnamed_81)
__unnamed_81:
        /*003d*/ 	.byte	0x6f, 0x70, 0x65, 0x72, 0x61, 0x74, 0x6f, 0x72, 0x28, 0x29, 0x00
	.type		__unnamed_41,@object
	.size		__unnamed_41,(__unnamed_9 - __unnamed_41)
__unnamed_41:
        /*0048*/ 	.byte	0x6f, 0x70, 0x65, 0x72, 0x61, 0x74, 0x6f, 0x72, 0x28, 0x29, 0x00
	.type		__unnamed_9,@object
	.size		__unnamed_9,(__unnamed_73 - __unnamed_9)
__unnamed_9:
        /*0053*/ 	.byte	0x6f, 0x70, 0x65, 0x72, 0x61, 0x74, 0x6f, 0x72, 0x28, 0x29, 0x00
	.type		__unnamed_73,@object
	.size		__unnamed_73,(__unnamed_57 - __unnamed_73)
__unnamed_73:
        /*005e*/ 	.byte	0x6f, 0x70, 0x65, 0x72, 0x61, 0x74, 0x6f, 0x72, 0x28, 0x29, 0x00
	.type		__unnamed_57,@object
	.size		__unnamed_57,(__unnamed_25 - __unnamed_57)
__unnamed_57:
        /*0069*/ 	.byte	0x6f, 0x70, 0x65, 0x72, 0x61, 0x74, 0x6f, 0x72, 0x28, 0x29, 0x00
	.type		__unnamed_25,@object
	.size		__unnamed_25,(__unnamed_89 - __unnamed_25)
__unnamed_25:
        /*0074*/ 	.byte	0x6f, 0x70, 0x65, 0x72, 0x61, 0x74, 0x6f, 0x72, 0x28, 0x29, 0x00
	.type		__unnamed_89,@object
	.size		__unnamed_89,(__unnamed_45 - __unnamed_89)
__unnamed_89:
        /*007f*/ 	.byte	0x6f, 0x70, 0x65, 0x72, 0x61, 0x74, 0x6f, 0x72, 0x28, 0x29, 0x00
	.type		__unnamed_45,@object
	.size		__unnamed_45,(__unnamed_13 - __unnamed_45)
__unnamed_45:
        /*008a*/ 	.byte	0x6f, 0x70, 0x65, 0x72, 0x61, 0x74, 0x6f, 0x72, 0x28, 0x29, 0x00
	.type		__unnamed_13,@object
	.size		__unnamed_13,(__unnamed_77 - __unnamed_13)
__unnamed_13:
        /*0095*/ 	.byte	0x6f, 0x70, 0x65, 0x72, 0x61, 0x74, 0x6f, 0x72, 0x28, 0x29, 0x00
	.type		__unnamed_77,@object
	.size		__unnamed_77,(__unnamed_61 - __unnamed_77)
__unnamed_77:
        /*00a0*/ 	.byte	0x6f, 0x70, 0x65, 0x72, 0x61, 0x74, 0x6f, 0x72, 0x28, 0x29, 0x00
	.type		__unnamed_61,@object
	.size		__unnamed_61,(__unnamed_29 - __unnamed_61)
__unnamed_61:
        /*00ab*/ 	.byte	0x6f, 0x70, 0x65, 0x72, 0x61, 0x74, 0x6f, 0x72, 0x28, 0x29, 0x00
	.type		__unnamed_29,@object
	.size		__unnamed_29,(__unnamed_93 - __unnamed_29)
__unnamed_29:
        /*00b6*/ 	.byte	0x6f, 0x70, 0x65, 0x72, 0x61, 0x74, 0x6f, 0x72, 0x28, 0x29, 0x00
	.type		__unnamed_93,@object
	.size		__unnamed_93,(__unnamed_37 - __unnamed_93)
__unnamed_93:
        /*00c1*/ 	.byte	0x6f, 0x70, 0x65, 0x72, 0x61, 0x74, 0x6f, 0x72, 0x28, 0x29, 0x00
	.type		__unnamed_37,@object
	.size		__unnamed_37,(__unnamed_5 - __unnamed_37)
__unnamed_37:
        /*00cc*/ 	.byte	0x6f, 0x70, 0x65, 0x72, 0x61, 0x74, 0x6f, 0x72, 0x28, 0x29, 0x00
	.type		__unnamed_5,@object
	.size		__unnamed_5,(__unnamed_69 - __unnamed_5)
__unnamed_5:
        /*00d7*/ 	.byte	0x6f, 0x70, 0x65, 0x72, 0x61, 0x74, 0x6f, 0x72, 0x28, 0x29, 0x00
	.type		__unnamed_69,@object
	.size		__unnamed_69,(__unnamed_53 - __unnamed_69)
__unnamed_69:
        /*00e2*/ 	.byte	0x6f, 0x70, 0x65, 0x72, 0x61, 0x74, 0x6f, 0x72, 0x28, 0x29, 0x00
	.type		__unnamed_53,@object
	.size		__unnamed_53,(__unnamed_21 - __unnamed_53)
__unnamed_53:
        /*00ed*/ 	.byte	0x6f, 0x70, 0x65, 0x72, 0x61, 0x74, 0x6f, 0x72, 0x28, 0x29, 0x00
	.type		__unnamed_21,@object
	.size		__unnamed_21,(__unnamed_85 - __unnamed_21)
__unnamed_21:
        /*00f8*/ 	.byte	0x6f, 0x70, 0x65, 0x72, 0x61, 0x74, 0x6f, 0x72, 0x28, 0x29, 0x00
	.type		__unnamed_85,@object
	.size		__unnamed_85,(__unnamed_43 - __unnamed_85)
__unnamed_85:
        /*0103*/ 	.byte	0x6f, 0x70, 0x65, 0x72, 0x61, 0x74, 0x6f, 0x72, 0x28, 0x29, 0x00
	.type		__unnamed_43,@object
	.size		__unnamed_43,(__unnamed_11 - __unnamed_43)
__unnamed_43:
        /*010e*/ 	.byte	0x6f, 0x70, 0x65, 0x72, 0x61, 0x74, 0x6f, 0x72, 0x28, 0x29, 0x00
	.type		__unnamed_11,@object
	.size		__unnamed_11,(__unnamed_75 - __unnamed_11)
__unnamed_11:
        /*0119*/ 	.byte	0x6f, 0x70, 0x65, 0x72, 0x61, 0x74, 0x6f, 0x72, 0x28, 0x29, 0x00
	.type		__unnamed_75,@object
	.size		__unnamed_75,(__unnamed_59 - __unnamed_75)
__unnamed_75:
        /*0124*/ 	.byte	0x6f, 0x70, 0x65, 0x72, 0x61, 0x74, 0x6f, 0x72, 0x28, 0x29, 0x00
	.type		__unnamed_59,@object
	.size		__unnamed_59,(__unnamed_27 - __unnamed_59)
__unnamed_59:
        /*012f*/ 	.byte	0x6f, 0x70, 0x65, 0x72, 0x61, 0x74, 0x6f, 0x72, 0x28, 0x29, 0x00
	.type		__unnamed_27,@object
	.size		__unnamed_27,(__unnamed_91 - __unnamed_27)
__unnamed_27:
        /*013a*/ 	.byte	0x6f, 0x70, 0x65, 0x72, 0x61, 0x74, 0x6f, 0x72, 0x28, 0x29, 0x00
	.type		__unnamed_91,@object
	.size		__unnamed_91,(__unnamed_35 - __unnamed_91)
__unnamed_91:
        /*0145*/ 	.byte	0x6f, 0x70, 0x65, 0x72, 0x61, 0x74, 0x6f, 0x72, 0x28, 0x29, 0x00
	.type		__unnamed_35,@object
	.size		__unnamed_35,(__unnamed_3 - __unnamed_35)
__unnamed_35:
        /*0150*/ 	.byte	0x6f, 0x70, 0x65, 0x72, 0x61, 0x74, 0x6f, 0x72, 0x28, 0x29, 0x00
	.type		__unnamed_3,@object
	.size		__unnamed_3,(__unnamed_67 - __unnamed_3)
__unnamed_3:
        /*015b*/ 	.byte	0x6f, 0x70, 0x65, 0x72, 0x61, 0x74, 0x6f, 0x72, 0x28, 0x29, 0x00
	.type		__unnamed_67,@object
	.size		__unnamed_67,(__unnamed_51 - __unnamed_67)
__unnamed_67:
        /*0166*/ 	.byte	0x6f, 0x70, 0x65, 0x72, 0x61, 0x74, 0x6f, 0x72, 0x28, 0x29, 0x00
	.type		__unnamed_51,@object
	.size		__unnamed_51,(__unnamed_19 - __unnamed_51)
__unnamed_51:
        /*0171*/ 	.byte	0x6f, 0x70, 0x65, 0x72, 0x61, 0x74, 0x6f, 0x72, 0x28, 0x29, 0x00
	.type		__unnamed_19,@object
	.size		__unnamed_19,(__unnamed_83 - __unnamed_19)
__unnamed_19:
        /*017c*/ 	.byte	0x6f, 0x70, 0x65, 0x72, 0x61, 0x74, 0x6f, 0x72, 0x28, 0x29, 0x00
	.type		__unnamed_83,@object
	.size		__unnamed_83,(__unnamed_47 - __unnamed_83)
__unnamed_83:
        /*0187*/ 	.byte	0x6f, 0x70, 0x65, 0x72, 0x61, 0x74, 0x6f, 0x72, 0x28, 0x29, 0x00
	.type		__unnamed_47,@object
	.size		__unnamed_47,(__unnamed_15 - __unnamed_47)
__unnamed_47:
        /*0192*/ 	.byte	0x6f, 0x70, 0x65, 0x72, 0x61, 0x74, 0x6f, 0x72, 0x28, 0x29, 0x00
	.type		__unnamed_15,@object
	.size		__unnamed_15,(__unnamed_79 - __unnamed_15)
__unnamed_15:
        /*019d*/ 	.byte	0x6f, 0x70, 0x65, 0x72, 0x61, 0x74, 0x6f, 0x72, 0x28, 0x29, 0x00
	.type		__unnamed_79,@object
	.size		__unnamed_79,(__unnamed_63 - __unnamed_79)
__unnamed_79:
        /*01a8*/ 	.byte	0x6f, 0x70, 0x65, 0x72, 0x61, 0x74, 0x6f, 0x72, 0x28, 0x29, 0x00
	.type		__unnamed_63,@object
	.size		__unnamed_63,(__unnamed_31 - __unnamed_63)
__unnamed_63:
        /*01b3*/ 	.byte	0x6f, 0x70, 0x65, 0x72, 0x61, 0x74, 0x6f, 0x72, 0x28, 0x29, 0x00
	.type		__unnamed_31,@object
	.size		__unnamed_31,(__unnamed_95 - __unnamed_31)
__unnamed_31:
        /*01be*/ 	.byte	0x6f, 0x70, 0x65, 0x72, 0x61, 0x74, 0x6f, 0x72, 0x28, 0x29, 0x00
	.type		__unnamed_95,@object
	.size		__unnamed_95,(__unnamed_39 - __unnamed_95)
__unnamed_95:
        /*01c9*/ 	.byte	0x6f, 0x70, 0x65, 0x72, 0x61, 0x74, 0x6f, 0x72, 0x28, 0x29, 0x00
	.type		__unnamed_39,@object
	.size		__unnamed_39,(__unnamed_7 - __unnamed_39)
__unnamed_39:
        /*01d4*/ 	.byte	0x6f, 0x70, 0x65, 0x72, 0x61, 0x74, 0x6f, 0x72, 0x28, 0x29, 0x00
	.type		__unnamed_7,@object
	.size		__unnamed_7,(__unnamed_71 - __unnamed_7)
__unnamed_7:
        /*01df*/ 	.byte	0x6f, 0x70, 0x65, 0x72, 0x61, 0x74, 0x6f, 0x72, 0x28, 0x29, 0x00
	.type		__unnamed_71,@object
	.size		__unnamed_71,(__unnamed_55 - __unnamed_71)
__unnamed_71:
        /*01ea*/ 	.byte	0x6f, 0x70, 0x65, 0x72, 0x61, 0x74, 0x6f, 0x72, 0x28, 0x29, 0x00
	.type		__unnamed_55,@object
	.size		__unnamed_55,(__unnamed_23 - __unnamed_55)
__unnamed_55:
        /*01f5*/ 	.byte	0x6f, 0x70, 0x65, 0x72, 0x61, 0x74, 0x6f, 0x72, 0x28, 0x29, 0x00
	.type		__unnamed_23,@object
	.size		__unnamed_23,(__unnamed_87 - __unnamed_23)
__unnamed_23:
        /*0200*/ 	.byte	0x6f, 0x70, 0x65, 0x72, 0x61, 0x74, 0x6f, 0x72, 0x28, 0x29, 0x00
	.type		__unnamed_87,@object
	.size		__unnamed_87,(__unnamed_2 - __unnamed_87)
__unnamed_87:
        /*020b*/ 	.byte	0x6f, 0x70, 0x65, 0x72, 0x61, 0x74, 0x6f, 0x72, 0x28, 0x29, 0x00
	.type		__unnamed_2,@object
	.size		__unnamed_2,(__unnamed_66 - __unnamed_2)
__unnamed_2:
        /*0216*/ 	.byte	0x6f, 0x70, 0x65, 0x72, 0x61, 0x74, 0x6f, 0x72, 0x28, 0x29, 0x00
	.type		__unnamed_66,@object
	.size		__unnamed_66,(__unnamed_34 - __unnamed_66)
__unnamed_66:
        /*0221*/ 	.byte	0x6f, 0x70, 0x65, 0x72, 0x61, 0x74, 0x6f, 0x72, 0x28, 0x29, 0x00
	.type		__unnamed_34,@object
	.size		__unnamed_34,(__unnamed_98 - __unnamed_34)
__unnamed_34:
        /*022c*/ 	.byte	0x6f, 0x70, 0x65, 0x72, 0x61, 0x74, 0x6f, 0x72, 0x28, 0x29, 0x00
	.type		__unnamed_98,@object
	.size		__unnamed_98,(__unnamed_50 - __unnamed_98)
__unnamed_98:
        /*0237*/ 	.byte	0x6f, 0x70, 0x65, 0x72, 0x61, 0x74, 0x6f, 0x72, 0x28, 0x29, 0x00
	.type		__unnamed_50,@object
	.size		__unnamed_50,(__unnamed_18 - __unnamed_50)
__unnamed_50:
        /*0242*/ 	.byte	0x6f, 0x70, 0x65, 0x72, 0x61, 0x74, 0x6f, 0x72, 0x28, 0x29, 0x00
	.type		__unnamed_18,@object
	.size		__unnamed_18,(__unnamed_82 - __unnamed_18)
__unnamed_18:
        /*024d*/ 	.byte	0x6f, 0x70, 0x65, 0x72, 0x61, 0x74, 0x6f, 0x72, 0x28, 0x29, 0x00
	.type		__unnamed_82,@object
	.size		__unnamed_82,(__unnamed_42 - __unnamed_82)
__unnamed_82:
        /*0258*/ 	.byte	0x6f, 0x70, 0x65, 0x72, 0x61, 0x74, 0x6f, 0x72, 0x28, 0x29, 0x00
	.type		__unnamed_42,@object
	.size		__unnamed_42,(__unnamed_10 - __unnamed_42)
__unnamed_42:
        /*0263*/ 	.byte	0x6f, 0x70, 0x65, 0x72, 0x61, 0x74, 0x6f, 0x72, 0x28, 0x29, 0x00
	.type		__unnamed_10,@object
	.size		__unnamed_10,(__unnamed_74 - __unnamed_10)
__unnamed_10:
        /*026e*/ 	.byte	0x6f, 0x70, 0x65, 0x72, 0x61, 0x74, 0x6f, 0x72, 0x28, 0x29, 0x00
	.type		__unnamed_74,@object
	.size		__unnamed_74,(__unnamed_58 - __unnamed_74)
__unnamed_74:
        /*0279*/ 	.byte	0x6f, 0x70, 0x65, 0x72, 0x61, 0x74, 0x6f, 0x72, 0x28, 0x29, 0x00
	.type		__unnamed_58,@object
	.size		__unnamed_58,(__unnamed_26 - __unnamed_58)
__unnamed_58:
        /*0284*/ 	.byte	0x6f, 0x70, 0x65, 0x72, 0x61, 0x74, 0x6f, 0x72, 0x28, 0x29, 0x00
	.type		__unnamed_26,@object
	.size		__unnamed_26,(__unnamed_90 - __unnamed_26)
__unnamed_26:
        /*028f*/ 	.byte	0x6f, 0x70, 0x65, 0x72, 0x61, 0x74, 0x6f, 0x72, 0x28, 0x29, 0x00
	.type		__unnamed_90,@object
	.size		__unnamed_90,(__unnamed_46 - __unnamed_90)
__unnamed_90:
        /*029a*/ 	.byte	0x6f, 0x70, 0x65, 0x72, 0x61, 0x74, 0x6f, 0x72, 0x28, 0x29, 0x00
	.type		__unnamed_46,@object
	.size		__unnamed_46,(__unnamed_14 - __unnamed_46)
__unnamed_46:
        /*02a5*/ 	.byte	0x6f, 0x70, 0x65, 0x72, 0x61, 0x74, 0x6f, 0x72, 0x28, 0x29, 0x00
	.type		__unnamed_14,@object
	.size		__unnamed_14,(__unnamed_78 - __unnamed_14)
__unnamed_14:
        /*02b0*/ 	.byte	0x6f, 0x70, 0x65, 0x72, 0x61, 0x74, 0x6f, 0x72, 0x28, 0x29, 0x00
	.type		__unnamed_78,@object
	.size		__unnamed_78,(__unnamed_62 - __unnamed_78)
__unnamed_78:
        /*02bb*/ 	.byte	0x6f, 0x70, 0x65, 0x72, 0x61, 0x74, 0x6f, 0x72, 0x28, 0x29, 0x00
	.type		__unnamed_62,@object
	.size		__unnamed_62,(__unnamed_30 - __unnamed_62)
__unnamed_62:
        /*02c6*/ 	.byte	0x6f, 0x70, 0x65, 0x72, 0x61, 0x74, 0x6f, 0x72, 0x28, 0x29, 0x00
	.type		__unnamed_30,@object
	.size		__unnamed_30,(__unnamed_94 - __unnamed_30)
__unnamed_30:
        /*02d1*/ 	.byte	0x6f, 0x70, 0x65, 0x72, 0x61, 0x74, 0x6f, 0x72, 0x28, 0x29, 0x00
	.type		__unnamed_94,@object
	.size		__unnamed_94,(__unnamed_38 - __unnamed_94)
__unnamed_94:
        /*02dc*/ 	.byte	0x6f, 0x70, 0x65, 0x72, 0x61, 0x74, 0x6f, 0x72, 0x28, 0x29, 0x00
	.type		__unnamed_38,@object
	.size		__unnamed_38,(__unnamed_6 - __unnamed_38)
__unnamed_38:
        /*02e7*/ 	.byte	0x6f, 0x70, 0x65, 0x72, 0x61, 0x74, 0x6f, 0x72, 0x28, 0x29, 0x00
	.type		__unnamed_6,@object
	.size		__unnamed_6,(__unnamed_70 - __unnamed_6)
__unnamed_6:
        /*02f2*/ 	.byte	0x6f, 0x70, 0x65, 0x72, 0x61, 0x74, 0x6f, 0x72, 0x28, 0x29, 0x00
	.type		__unnamed_70,@object
	.size		__unnamed_70,(__unnamed_54 - __unnamed_70)
__unnamed_70:
        /*02fd*/ 	.byte	0x6f, 0x70, 0x65, 0x72, 0x61, 0x74, 0x6f, 0x72, 0x28, 0x29, 0x00
	.type		__unnamed_54,@object
	.size		__unnamed_54,(__unnamed_22 - __unnamed_54)
__unnamed_54:
        /*0308*/ 	.byte	0x6f, 0x70, 0x65, 0x72, 0x61, 0x74, 0x6f, 0x72, 0x28, 0x29, 0x00
	.type		__unnamed_22,@object
	.size		__unnamed_22,(__unnamed_86 - __unnamed_22)
__unnamed_22:
        /*0313*/ 	.byte	0x6f, 0x70, 0x65, 0x72, 0x61, 0x74, 0x6f, 0x72, 0x28, 0x29, 0x00
	.type		__unnamed_86,@object
	.size		__unnamed_86,(__unnamed_44 - __unnamed_86)
__unnamed_86:
        /*031e*/ 	.byte	0x6f, 0x70, 0x65, 0x72, 0x61, 0x74, 0x6f, 0x72, 0x28, 0x29, 0x00
	.type		__unnamed_44,@object
	.size		__unnamed_44,(__unnamed_12 - __unnamed_44)
__unnamed_44:
        /*0329*/ 	.byte	0x6f, 0x70, 0x65, 0x72, 0x61, 0x74, 0x6f, 0x72, 0x28, 0x29, 0x00
	.type		__unnamed_12,@object
	.size		__unnamed_12,(__unnamed_76 - __unnamed_12)
__unnamed_12:
        /*0334*/ 	.byte	0x6f, 0x70, 0x65, 0x72, 0x61, 0x74, 0x6f, 0x72, 0x28, 0x29, 0x00
	.type		__unnamed_76,@object
	.size		__unnamed_76,(__unnamed_60 - __unnamed_76)
__unnamed_76:
        /*033f*/ 	.byte	0x6f, 0x70, 0x65, 0x72, 0x61, 0x74, 0x6f, 0x72, 0x28, 0x29, 0x00
	.type		__unnamed_60,@object
	.size		__unnamed_60,(__unnamed_28 - __unnamed_60)
__unnamed_60:
        /*034a*/ 	.byte	0x6f, 0x70, 0x65, 0x72, 0x61, 0x74, 0x6f, 0x72, 0x28, 0x29, 0x00
	.type		__unnamed_28,@object
	.size		__unnamed_28,(__unnamed_92 - __unnamed_28)
__unnamed_28:
        /*0355*/ 	.byte	0x6f, 0x70, 0x65, 0x72, 0x61, 0x74, 0x6f, 0x72, 0x28, 0x29, 0x00
	.type		__unnamed_92,@object
	.size		__unnamed_92,(__unnamed_36 - __unnamed_92)
__unnamed_92:
        /*0360*/ 	.byte	0x6f, 0x70, 0x65, 0x72, 0x61, 0x74, 0x6f, 0x72, 0x28, 0x29, 0x00
	.type		__unnamed_36,@object
	.size		__unnamed_36,(__unnamed_4 - __unnamed_36)
__unnamed_36:
        /*036b*/ 	.byte	0x6f, 0x70, 0x65, 0x72, 0x61, 0x74, 0x6f, 0x72, 0x28, 0x29, 0x00
	.type		__unnamed_4,@object
	.size		__unnamed_4,(__unnamed_68 - __unnamed_4)
__unnamed_4:
        /*0376*/ 	.byte	0x6f, 0x70, 0x65, 0x72, 0x61, 0x74, 0x6f, 0x72, 0x28, 0x29, 0x00
	.type		__unnamed_68,@object
	.size		__unnamed_68,(__unnamed_52 - __unnamed_68)
__unnamed_68:
        /*0381*/ 	.byte	0x6f, 0x70, 0x65, 0x72, 0x61, 0x74, 0x6f, 0x72, 0x28, 0x29, 0x00
	.type		__unnamed_52,@object
	.size		__unnamed_52,(__unnamed_20 - __unnamed_52)
__unnamed_52:
        /*038c*/ 	.byte	0x6f, 0x70, 0x65, 0x72, 0x61, 0x74, 0x6f, 0x72, 0x28, 0x29, 0x00
	.type		__unnamed_20,@object
	.size		__unnamed_20,(__unnamed_84 - __unnamed_20)
__unnamed_20:
        /*0397*/ 	.byte	0x6f, 0x70, 0x65, 0x72, 0x61, 0x74, 0x6f, 0x72, 0x28, 0x29, 0x00
	.type		__unnamed_84,@object
	.size		__unnamed_84,(__unnamed_48 - __unnamed_84)
__unnamed_84:
        /*03a2*/ 	.byte	0x6f, 0x70, 0x65, 0x72, 0x61, 0x74, 0x6f, 0x72, 0x28, 0x29, 0x00
	.type		__unnamed_48,@object
	.size		__unnamed_48,(__unnamed_16 - __unnamed_48)
__unnamed_48:
        /*03ad*/ 	.byte	0x6f, 0x70, 0x65, 0x72, 0x61, 0x74, 0x6f, 0x72, 0x28, 0x29, 0x00
	.type		__unnamed_16,@object
	.size		__unnamed_16,(__unnamed_80 - __unnamed_16)
__unnamed_16:
        /*03b8*/ 	.byte	0x6f, 0x70, 0x65, 0x72, 0x61, 0x74, 0x6f, 0x72, 0x28, 0x29, 0x00
	.type		__unnamed_80,@object
	.size		__unnamed_80,(__unnamed_64 - __unnamed_80)
__unnamed_80:
        /*03c3*/ 	.byte	0x6f, 0x70, 0x65, 0x72, 0x61, 0x74, 0x6f, 0x72, 0x28, 0x29, 0x00
	.type		__unnamed_64,@object
	.size		__unnamed_64,(__unnamed_32 - __unnamed_64)
__unnamed_64:
        /*03ce*/ 	.byte	0x6f, 0x70, 0x65, 0x72, 0x61, 0x74, 0x6f, 0x72, 0x28, 0x29, 0x00
	.type		__unnamed_32,@object
	.size		__unnamed_32,(__unnamed_96 - __unnamed_32)
__unnamed_32:
        /*03d9*/ 	.byte	0x6f, 0x70, 0x65, 0x72, 0x61, 0x74, 0x6f, 0x72, 0x28, 0x29, 0x00
	.type		__unnamed_96,@object
	.size		__unnamed_96,(__unnamed_40 - __unnamed_96)
__unnamed_96:
        /*03e4*/ 	.byte	0x6f, 0x70, 0x65, 0x72, 0x61, 0x74, 0x6f, 0x72, 0x28, 0x29, 0x00
	.type		__unnamed_40,@object
	.size		__unnamed_40,(__unnamed_8 - __unnamed_40)
__unnamed_40:
        /*03ef*/ 	.byte	0x6f, 0x70, 0x65, 0x72, 0x61, 0x74, 0x6f, 0x72, 0x28, 0x29, 0x00
	.type		__unnamed_8,@object
	.size		__unnamed_8,(__unnamed_72 - __unnamed_8)
__unnamed_8:
        /*03fa*/ 	.byte	0x6f, 0x70, 0x65, 0x72, 0x61, 0x74, 0x6f, 0x72, 0x28, 0x29, 0x00
	.type		__unnamed_72,@object
	.size		__unnamed_72,(__unnamed_56 - __unnamed_72)
__unnamed_72:
        /*0405*/ 	.byte	0x6f, 0x70, 0x65, 0x72, 0x61, 0x74, 0x6f, 0x72, 0x28, 0x29, 0x00
	.type		__unnamed_56,@object
	.size		__unnamed_56,(__unnamed_24 - __unnamed_56)
__unnamed_56:
        /*0410*/ 	.byte	0x6f, 0x70, 0x65, 0x72, 0x61, 0x74, 0x6f, 0x72, 0x28, 0x29, 0x00
	.type		__unnamed_24,@object
	.size		__unnamed_24,(__unnamed_88 - __unnamed_24)
__unnamed_24:
        /*041b*/ 	.byte	0x6f, 0x70, 0x65, 0x72, 0x61, 0x74, 0x6f, 0x72, 0x28, 0x29, 0x00
	.type		__unnamed_88,@object
	.size		__unnamed_88,(__unnamed_113 - __unnamed_88)
__unnamed_88:
        /*0426*/ 	.byte	0x6f, 0x70, 0x65, 0x72, 0x61, 0x74, 0x6f, 0x72, 0x28, 0x29, 0x00
	.type		__unnamed_113,@object
	.size		__unnamed_113,(__unnamed_105 - __unnamed_113)
__unnamed_113:
        /*0431*/ 	.byte	0x63, 0x61, 0x73, 0x74, 0x5f, 0x61, 0x6e, 0x64, 0x5f, 0x73, 0x74, 0x6f, 0x72, 0x65, 0x00
	.type		__unnamed_105,@object
	.size		__unnamed_105,(__unnamed_121 - __unnamed_105)
__unnamed_105:
        /*0440*/ 	.byte	0x66, 0x65, 0x74, 0x63, 0x68, 0x5f, 0x61, 0x6e, 0x64, 0x5f, 0x63, 0x61, 0x73, 0x74, 0x00
	.type		__unnamed_121,@object
	.size		__unnamed_121,(__unnamed_109 - __unnamed_121)
__unnamed_121:
        /*044f*/ 	.byte	0x66, 0x65, 0x74, 0x63, 0x68, 0x5f, 0x61, 0x6e, 0x64, 0x5f, 0x63, 0x61, 0x73, 0x74, 0x00
	.type		__unnamed_109,@object
	.size		__unnamed_109,(__unnamed_101 - __unnamed_109)
__unnamed_109:
        /*045e*/ 	.byte	0x63, 0x61, 0x73, 0x74, 0x5f, 0x61, 0x6e, 0x64, 0x5f, 0x73, 0x74, 0x6f, 0x72, 0x65, 0x00
	.type		__unnamed_101,@object
	.size		__unnamed_101,(__unnamed_117 - __unnamed_101)
__unnamed_101:
        /*046d*/ 	.byte	0x66, 0x65, 0x74, 0x63, 0x68, 0x5f, 0x61, 0x6e, 0x64, 0x5f, 0x63, 0x61, 0x73, 0x74, 0x00
	.type		__unnamed_117,@object
	.size		__unnamed_117,(__unnamed_107 - __unnamed_117)
__unnamed_117:
        /*047c*/ 	.byte	0x63, 0x61, 0x73, 0x74, 0x5f, 0x61, 0x6e, 0x64, 0x5f, 0x73, 0x74, 0x6f, 0x72, 0x65, 0x00
	.type		__unnamed_107,@object
	.size		__unnamed_107,(__unnamed_99 - __unnamed_107)
__unnamed_107:
        /*048b*/ 	.byte	0x63, 0x61, 0x73, 0x74, 0x5f, 0x61, 0x6e, 0x64, 0x5f, 0x73, 0x74, 0x6f, 0x72, 0x65, 0x00
	.type		__unnamed_99,@object
	.size		__unnamed_99,(__unnamed_115 - __unnamed_99)
__unnamed_99:
        /*049a*/ 	.byte	0x66, 0x65, 0x74, 0x63, 0x68, 0x5f, 0x61, 0x6e, 0x64, 0x5f, 0x63, 0x61, 0x73, 0x74, 0x00
	.type		__unnamed_115,@object
	.size		__unnamed_115,(__unnamed_111 - __unnamed_115)
__unnamed_115:
        /*04a9*/ 	.byte	0x63, 0x61, 0x73, 0x74, 0x5f, 0x61, 0x6e, 0x64, 0x5f, 0x73, 0x74, 0x6f, 0x72, 0x65, 0x00
	.type		__unnamed_111,@object
	.size		__unnamed_111,(__unnamed_103 - __unnamed_111)
__unnamed_111:
        /*04b8*/ 	.byte	0x63, 0x61, 0x73, 0x74, 0x5f, 0x61, 0x6e, 0x64, 0x5f, 0x73, 0x74, 0x6f, 0x72, 0x65, 0x00
	.type		__unnamed_103,@object
	.size		__unnamed_103,(__unnamed_119 - __unnamed_103)
__unnamed_103:
        /*04c7*/ 	.byte	0x66, 0x65, 0x74, 0x63, 0x68, 0x5f, 0x61, 0x6e, 0x64, 0x5f, 0x63, 0x61, 0x73, 0x74, 0x00
	.type		__unnamed_119,@object
	.size		__unnamed_119,(__unnamed_114 - __unnamed_119)
__unnamed_119:
        /*04d6*/ 	.byte	0x66, 0x65, 0x74, 0x63, 0x68, 0x5f, 0x61, 0x6e, 0x64, 0x5f, 0x63, 0x61, 0x73, 0x74, 0x00
	.type		__unnamed_114,@object
	.size		__unnamed_114,(__unnamed_106 - __unnamed_114)
__unnamed_114:
        /*04e5*/ 	.byte	0x66, 0x65, 0x74, 0x63, 0x68, 0x5f, 0x61, 0x6e, 0x64, 0x5f, 0x63, 0x61, 0x73, 0x74, 0x00
	.type		__unnamed_106,@object
	.size		__unnamed_106,(__unnamed_122 - __unnamed_106)
__unnamed_106:
        /*04f4*/ 	.byte	0x63, 0x61, 0x73, 0x74, 0x5f, 0x61, 0x6e, 0x64, 0x5f, 0x73, 0x74, 0x6f, 0x72, 0x65, 0x00
	.type		__unnamed_122,@object
	.size		__unnamed_122,(__unnamed_110 - __unnamed_122)
__unnamed_122:
        /*0503*/ 	.byte	0x63, 0x61, 0x73, 0x74, 0x5f, 0x61, 0x6e, 0x64, 0x5f, 0x73, 0x74, 0x6f, 0x72, 0x65, 0x00
	.type		__unnamed_110,@object
	.size		__unnamed_110,(__unnamed_102 - __unnamed_110)
__unnamed_110:
        /*0512*/ 	.byte	0x66, 0x65, 0x74, 0x63, 0x68, 0x5f, 0x61, 0x6e, 0x64, 0x5f, 0x63, 0x61, 0x73, 0x74, 0x00
	.type		__unnamed_102,@object
	.size		__unnamed_102,(__unnamed_118 - __unnamed_102)
__unnamed_102:
        /*0521*/ 	.byte	0x63, 0x61, 0x73, 0x74, 0x5f, 0x61, 0x6e, 0x64, 0x5f, 0x73, 0x74, 0x6f, 0x72, 0x65, 0x00
	.type		__unnamed_118,@object
	.size		__unnamed_118,(__unnamed_108 - __unnamed_118)
__unnamed_118:
        /*0530*/ 	.byte	0x63, 0x61, 0x73, 0x74, 0x5f, 0x61, 0x6e, 0x64, 0x5f, 0x73, 0x74, 0x6f, 0x72, 0x65, 0x00
	.type		__unnamed_108,@object
	.size		__unnamed_108,(__unnamed_100 - __unnamed_108)
__unnamed_108:
        /*053f*/ 	.byte	0x66, 0x65, 0x74, 0x63, 0x68, 0x5f, 0x61, 0x6e, 0x64, 0x5f, 0x63, 0x61, 0x73, 0x74, 0x00
	.type		__unnamed_100,@object
	.size		__unnamed_100,(__unnamed_116 - __unnamed_100)
__unnamed_100:
        /*054e*/ 	.byte	0x66, 0x65, 0x74, 0x63, 0x68, 0x5f, 0x61, 0x6e, 0x64, 0x5f, 0x63, 0x61, 0x73, 0x74, 0x00
	.type		__unnamed_116,@object
	.size		__unnamed_116,(__unnamed_112 - __unnamed_116)
__unnamed_116:
        /*055d*/ 	.byte	0x66, 0x65, 0x74, 0x63, 0x68, 0x5f, 0x61, 0x6e, 0x64, 0x5f, 0x63, 0x61, 0x73, 0x74, 0x00
	.type		__unnamed_112,@object
	.size		__unnamed_112,(__unnamed_104 - __unnamed_112)
__unnamed_112:
        /*056c*/ 	.byte	0x66, 0x65, 0x74, 0x63, 0x68, 0x5f, 0x61, 0x6e, 0x64, 0x5f, 0x63, 0x61, 0x73, 0x74, 0x00
	.type		__unnamed_104,@object
	.size		__unnamed_104,(__unnamed_120 - __unnamed_104)
__unnamed_104:
        /*057b*/ 	.byte	0x63, 0x61, 0x73, 0x74, 0x5f, 0x61, 0x6e, 0x64, 0x5f, 0x73, 0x74, 0x6f, 0x72, 0x65, 0x00
	.type		__unnamed_120,@object
	.size		__unnamed_120,($str - __unnamed_120)
__unnamed_120:
        /*058a*/ 	.byte	0x63, 0x61, 0x73, 0x74, 0x5f, 0x61, 0x6e, 0x64, 0x5f, 0x73, 0x74, 0x6f, 0x72, 0x65, 0x00
	.type		$str,@object
	.size		$str,(__unnamed_1 - $str)
$str:
        /*0599*/ 	.byte	0x74, 0x6f, 0x74, 0x61, 0x6c, 0x45, 0x6c, 0x65, 0x6d, 0x65, 0x6e, 0x74, 0x73, 0x20, 0x3c, 0x3d
        /*05a9*/ 	.byte	0x20, 0x73, 0x72, 0x63, 0x53, 0x69, 0x7a, 0x65, 0x00
	.type		__unnamed_1,@object
	.size		__unnamed_1,($str$14 - __unnamed_1)
__unnamed_1:
        /*05b2*/ 	.byte	0x6d, 0x61, 0x73, 0x6b, 0x65, 0x64, 0x5f, 0x73, 0x63, 0x61, 0x74, 0x74, 0x65, 0x72, 0x5f, 0x73
        /*05c2*/ 	.byte	0x69, 0x7a, 0x65, 0x5f, 0x63, 0x68, 0x65, 0x63, 0x6b, 0x00
	.type		$str$14,@object
	.size		$str$14,($str$15 - $str$14)
$str$14:
        /*05cc*/ 	.byte	0x2d, 0x73, 0x69, 0x7a, 0x65, 0x73, 0x5b, 0x69, 0x5d, 0x20, 0x3c, 0x3d, 0x20, 0x69, 0x6e, 0x64
        /*05dc*/ 	.byte	0x65, 0x78, 0x20, 0x26, 0x26, 0x20, 0x69, 0x6e, 0x64, 0x65, 0x78, 0x20, 0x3c, 0x20, 0x73, 0x69
        /*05ec*/ 	.byte	0x7a, 0x65, 0x73, 0x5b, 0x69, 0x5d, 0x20, 0x26, 0x26, 0x20, 0x22, 0x69, 0x6e, 0x64, 0x65, 0x78
        /*05fc*/ 	.byte	0x20, 0x6f, 0x75, 0x74, 0x20, 0x6f, 0x66, 0x20, 0x62, 0x6f, 0x75, 0x6e, 0x64, 0x73, 0x22, 0x00
	.type		$str$15,@object
	.size		$str$15,($str$1 - $str$15)
$str$15:
        /*060c*/ 	.byte	0x69, 0x64, 0x78, 0x20, 0x3e, 0x3d, 0x20, 0x2d, 0x73, 0x65, 0x6c, 0x66, 0x5f, 0x64, 0x69, 0x6d
        /*061c*/ 	.byte	0x5f, 0x73, 0x69, 0x7a, 0x65, 0x20, 0x26, 0x26, 0x20, 0x69, 0x64, 0x78, 0x20, 0x3c, 0x20, 0x73
        /*062c*/ 	.byte	0x65, 0x6c, 0x66, 0x5f, 0x64, 0x69, 0x6d, 0x5f, 0x73, 0x69, 0x7a, 0x65, 0x20, 0x26, 0x26, 0x20
        /*063c*/ 	.byte	0x22, 0x69, 0x6e, 0x64, 0x65, 0x78, 0x20, 0x6f, 0x75, 0x74, 0x20, 0x6f, 0x66, 0x20, 0x62, 0x6f
        /*064c*/ 	.byte	0x75, 0x6e, 0x64, 0x73, 0x22, 0x00
	.type		$str$1,@object
	.size		$str$1,($str$16 - $str$1)
$str$1:
        /*0652*/ 	.byte	0x2f, 0x74, 0x6d, 0x70, 0x2f, 0x6f, 0x73, 0x73, 0x5f, 0x6b, 0x65, 0x72, 0x6e, 0x65, 0x6c, 0x73
        /*0662*/ 	.byte	0x5f, 0x73, 0x72, 0x63, 0x2f, 0x70, 0x79, 0x74, 0x6f, 0x72, 0x63, 0x68, 0x2f, 0x61, 0x74, 0x65
        /*0672*/ 	.byte	0x6e, 0x2f, 0x73, 0x72, 0x63, 0x2f, 0x41, 0x54, 0x65, 0x6e, 0x2f, 0x6e, 0x61, 0x74, 0x69, 0x76
        /*0682*/ 	.byte	0x65, 0x2f, 0x63, 0x75, 0x64, 0x61, 0x2f, 0x49, 0x6e, 0x64, 0x65, 0x78, 0x4b, 0x65, 0x72, 0x6e
        /*0692*/ 	.byte	0x65, 0x6c, 0x2e, 0x63, 0x75, 0x00
	.type		$str$16,@object
	.size		$str$16,($str$17 - $str$16)
$str$16:
        /*0698*/ 	.byte	0x69, 0x64, 0x78, 0x20, 0x3e, 0x3d, 0x20, 0x30, 0x20, 0x26, 0x26, 0x20, 0x69, 0x64, 0x78, 0x20
        /*06a8*/ 	.byte	0x3c, 0x20, 0x73, 0x65, 0x6c, 0x66, 0x5f, 0x64, 0x69, 0x6d, 0x5f, 0x73, 0x69, 0x7a, 0x65, 0x20
        /*06b8*/ 	.byte	0x26, 0x26, 0x20, 0x22, 0x69, 0x6e, 0x64, 0x65, 0x78, 0x5f, 0x63, 0x6f, 0x70, 0x79, 0x5f, 0x28
        /*06c8*/ 	.byte	0x29, 0x3a, 0x20, 0x69, 0x6e, 0x64, 0x65, 0x78, 0x20, 0x6f, 0x75, 0x74, 0x20, 0x6f, 0x66, 0x20
        /*06d8*/ 	.byte	0x62, 0x6f, 0x75, 0x6e, 0x64, 0x73, 0x22, 0x00
	.type		$str$17,@object
	.size		$str$17,($str$21 - $str$17)
$str$17:
        /*06e0*/ 	.byte	0x69, 0x64, 0x78, 0x20, 0x3c, 0x20, 0x6e, 0x75, 0x6d, 0x65, 0x6c, 0x20, 0x26, 0x26, 0x20, 0x69
        /*06f0*/ 	.byte	0x64, 0x78, 0x20, 0x3e, 0x3d, 0x20, 0x2d, 0x6e, 0x75, 0x6d, 0x65, 0x6c, 0x20, 0x26, 0x26, 0x20
        /*0700*/ 	.byte	0x22, 0x63, 0x75, 0x64, 0x61, 0x5f, 0x74, 0x61, 0x6b, 0x65, 0x5f, 0x70, 0x75, 0x74, 0x5f, 0x6b
        /*0710*/ 	.byte	0x65, 0x72, 0x6e, 0x65, 0x6c, 0x28, 0x29, 0x20, 0x69, 0x6e, 0x64, 0x65, 0x78, 0x20, 0x6f, 0x75
        /*0720*/ 	.byte	0x74, 0x20, 0x6f, 0x66, 0x20, 0x62, 0x6f, 0x75, 0x6e, 0x64, 0x73, 0x22, 0x00
	.type		$str$21,@object
	.size		$str$21,(.L_157 - $str$21)
$str$21:
        /*072d*/ 	.byte	0x2f, 0x72, 0x6f, 0x6f, 0x74, 0x2f, 0x2e, 0x70, 0x79, 0x65, 0x6e, 0x76, 0x2f, 0x76, 0x65, 0x72
        /*073d*/ 	.byte	0x73, 0x69, 0x6f, 0x6e, 0x73, 0x2f, 0x33, 0x2e, 0x31, 0x33, 0x2e, 0x31, 0x32, 0x2f, 0x6c, 0x69
        /*074d*/ 	.byte	0x62, 0x2f, 0x70, 0x79, 0x74, 0x68, 0x6f, 0x6e, 0x33, 0x2e, 0x31, 0x33, 0x2f, 0x73, 0x69, 0x74
        /*075d*/ 	.byte	0x65, 0x2d, 0x70, 0x61, 0x63, 0x6b, 0x61, 0x67, 0x65, 0x73, 0x2f, 0x74, 0x6f, 0x72, 0x63, 0x68
        /*076d*/ 	.byte	0x2f, 0x69, 0x6e, 0x63, 0x6c, 0x75, 0x64, 0x65, 0x2f, 0x63, 0x31, 0x30, 0x2f, 0x63, 0x6f, 0x72
        /*077d*/ 	.byte	0x65, 0x2f, 0x44, 0x79, 0x6e, 0x61, 0x6d, 0x69, 0x63, 0x43, 0x61, 0x73, 0x74, 0x2e, 0x68, 0x00
.L_157:


//--------------------- .nv.global                --------------------------
	.section	.nv.global,"aw",@nobits
.nv.global:
	.type		_ZN45_INTERNAL_62f9f32f_14_IndexKernel_cu_3e7731d14cuda3std3__48in_placeE,@object
	.size		_ZN45_INTERNAL_62f9f32f_14_IndexKernel_cu_3e7731d14cuda3std3__48in_placeE,(_ZN45_INTERNAL_62f9f32f_14_IndexKernel_cu_3e7731d14cuda3std6ranges3__45__cpo8distanceE - _ZN45_INTERNAL_62f9f32f_14_IndexKernel_cu_3e7731d14cuda3std3__48in_placeE)
_ZN45_INTERNAL_62f9f32f_14_IndexKernel_cu_3e7731d14cuda3std3__48in_placeE:
	.zero		1
	.type		_ZN45_INTERNAL_62f9f32f_14_IndexKernel_cu_3e7731d14cuda3std6ranges3__45__cpo8distanceE,@object
	.size		_ZN45_INTERNAL_62f9f32f_14_IndexKernel_cu_3e7731d14cuda3std6ranges3__45__cpo8distanceE,(_ZN45_INTERNAL_62f9f32f_14_IndexKernel_cu_3e7731d14cuda3std3__45__cpo6cbeginE - _ZN45_INTERNAL_62f9f32f_14_IndexKernel_cu_3e7731d14cuda3std6ranges3__45__cpo8distanceE)
_ZN45_INTERNAL_62f9f32f_14_IndexKernel_cu_3e7731d14cuda3std6ranges3__45__cpo8distanceE:
	.zero		1
	.type		_ZN45_INTERNAL_62f9f32f_14_IndexKernel_cu_3e7731d14cuda3std3__45__cpo6cbeginE,@object
	.size		_ZN45_INTERNAL_62f9f32f_14_IndexKernel_cu_3e7731d14cuda3std3__45__cpo6cbeginE,(_ZN45_INTERNAL_62f9f32f_14_IndexKernel_cu_3e7731d14cuda3std6ranges3__45__cpo7advanceE - _ZN45_INTERNAL_62f9f32f_14_IndexKernel_cu_3e7731d14cuda3std3__45__cpo6cbeginE)
_ZN45_INTERNAL_62f9f32f_14_IndexKernel_cu_3e7731d14cuda3std3__45__cpo6cbeginE:
	.zero		1
	.type		_ZN45_INTERNAL_62f9f32f_14_IndexKernel_cu_3e7731d14cuda3std6ranges3__45__cpo7advanceE,@object
	.size		_ZN45_INTERNAL_62f9f32f_14_IndexKernel_cu_3e7731d14cuda3std6ranges3__45__cpo7advanceE,(_ZN45_INTERNAL_62f9f32f_14_IndexKernel_cu_3e7731d14cuda3std3__45__cpo7crbeginE - _ZN45_INTERNAL_62f9f32f_14_IndexKernel_cu_3e7731d14cuda3std6ranges3__45__cpo7advanceE)
_ZN45_INTERNAL_62f9f32f_14_IndexKernel_cu_3e7731d14cuda3std6ranges3__45__cpo7advanceE:
	.zero		1
	.type		_ZN45_INTERNAL_62f9f32f_14_IndexKernel_cu_3e7731d14cuda3std3__45__cpo7crbeginE,@object
	.size		_ZN45_INTERNAL_62f9f32f_14_IndexKernel_cu_3e7731d14cuda3std3__45__cpo7crbeginE,(_ZN45_INTERNAL_62f9f32f_14_IndexKernel_cu_3e7731d14cuda3std6ranges3__45__cpo4dataE - _ZN45_INTERNAL_62f9f32f_14_IndexKernel_cu_3e7731d14cuda3std3__45__cpo7crbeginE)
_ZN45_INTERNAL_62f9f32f_14_IndexKernel_cu_3e7731d14cuda3std3__45__cpo7crbeginE:
	.zero		1
	.type		_ZN45_INTERNAL_62f9f32f_14_IndexKernel_cu_3e7731d14cuda3std6ranges3__45__cpo4dataE,@object
	.size		_ZN45_INTERNAL_62f9f32f_14_IndexKernel_cu_3e7731d14cuda3std6ranges3__45__cpo4dataE,(_ZN45_INTERNAL_62f9f32f_14_IndexKernel_cu_3e7731d14cuda3std6ranges3__45__cpo5beginE - _ZN45_INTERNAL_62f9f32f_14_IndexKernel_cu_3e7731d14cuda3std6ranges3__45__cpo4dataE)
_ZN45_INTERNAL_62f9f32f_14_IndexKernel_cu_3e7731d14cuda3std6ranges3__45__cpo4dataE:
	.zero		1
	.type		_ZN45_INTERNAL_62f9f32f_14_IndexKernel_cu_3e7731d14cuda3std6ranges3__45__cpo5beginE,@object
	.size		_ZN45_INTERNAL_62f9f32f_14_IndexKernel_cu_3e7731d14cuda3std6ranges3__45__cpo5beginE,(_ZN45_INTERNAL_62f9f32f_14_IndexKernel_cu_3e7731d14cuda3std3__447_GLOBAL__N__62f9f32f_14_IndexKernel_cu_3e7731d16ignoreE - _ZN45_INTERNAL_62f9f32f_14_IndexKernel_cu_3e7731d14cuda3std6ranges3__45__cpo5beginE)
_ZN45_INTERNAL_62f9f32f_14_IndexKernel_cu_3e7731d14cuda3std6ranges3__45__cpo5beginE:
	.zero		1
	.type		_ZN45_INTERNAL_62f9f32f_14_IndexKernel_cu_3e7731d14cuda3std3__447_GLOBAL__N__62f9f32f_14_IndexKernel_cu_3e7731d16ignoreE,@object
	.size		_ZN45_INTERNAL_62f9f32f_14_IndexKernel_cu_3e7731d14cuda3std3__447_GLOBAL__N__62f9f32f_14_IndexKernel_cu_3e7731d16ignoreE,(_ZN45_INTERNAL_62f9f32f_14_IndexKernel_cu_3e7731d14cuda3std6ranges3__45__cpo4sizeE - _ZN45_INTERNAL_62f9f32f_14_IndexKernel_cu_3e7731d14cuda3std3__447_GLOBAL__N__62f9f32f_14_IndexKernel_cu_3e7731d16ignoreE)
_ZN45_INTERNAL_62f9f32f_14_IndexKernel_cu_3e7731d14cuda3std3__447_GLOBAL__N__62f9f32f_14_IndexKernel_cu_3e7731d16ignoreE:
	.zero		1
	.type		_ZN45_INTERNAL_62f9f32f_14_IndexKernel_cu_3e7731d14cuda3std6ranges3__45__cpo4sizeE,@object
	.size		_ZN45_INTERNAL_62f9f32f_14_IndexKernel_cu_3e7731d14cuda3std6ranges3__45__cpo4sizeE,(_ZN45_INTERNAL_62f9f32f_14_IndexKernel_cu_3e7731d14cuda3std3__45__cpo5beginE - _ZN45_INTERNAL_62f9f32f_14_IndexKernel_cu_3e7731d14cuda3std6ranges3__45__cpo4sizeE)
_ZN45_INTERNAL_62f9f32f_14_IndexKernel_cu_3e7731d14cuda3std6ranges3__45__cpo4sizeE:
	.zero		1
	.type		_ZN45_INTERNAL_62f9f32f_14_IndexKernel_cu_3e7731d14cuda3std3__45__cpo5beginE,@object
	.size		_ZN45_INTERNAL_62f9f32f_14_IndexKernel_cu_3e7731d14cuda3std3__45__cpo5beginE,(_ZN45_INTERNAL_62f9f32f_14_IndexKernel_cu_3e7731d14cuda3std6ranges3__45__cpo6cbeginE - _ZN45_INTERNAL_62f9f32f_14_IndexKernel_cu_3e7731d14cuda3std3__45__cpo5beginE)
_ZN45_INTERNAL_62f9f32f_14_IndexKernel_cu_3e7731d14cuda3std3__45__cpo5beginE:
	.zero		1
	.type		_ZN45_INTERNAL_62f9f32f_14_IndexKernel_cu_3e7731d14cuda3std6ranges3__45__cpo6cbeginE,@object
	.size		_ZN45_INTERNAL_62f9f32f_14_IndexKernel_cu_3e7731d14cuda3std6ranges3__45__cpo6cbeginE,(_ZN45_INTERNAL_62f9f32f_14_IndexKernel_cu_3e7731d14cuda3std3__45__cpo6rbeginE - _ZN45_INTERNAL_62f9f32f_14_IndexKernel_cu_3e7731d14cuda3std6ranges3__45__cpo6cbeginE)
_ZN45_INTERNAL_62f9f32f_14_IndexKernel_cu_3e7731d14cuda3std6ranges3__45__cpo6cbeginE:
	.zero		1
	.type		_ZN45_INTERNAL_62f9f32f_14_IndexKernel_cu_3e7731d14cuda3std3__45__cpo6rbeginE,@object
	.size		_ZN45_INTERNAL_62f9f32f_14_IndexKernel_cu_3e7731d14cuda3std3__45__cpo6rbeginE,(_ZN45_INTERNAL_62f9f32f_14_IndexKernel_cu_3e7731d14cuda3std6ranges3__45__cpo4nextE - _ZN45_INTERNAL_62f9f32f_14_IndexKernel_cu_3e7731d14cuda3std3__45__cpo6rbeginE)
_ZN45_INTERNAL_62f9f32f_14_IndexKernel_cu_3e7731d14cuda3std3__45__cpo6rbeginE:
	.zero		1
	.type		_ZN45_INTERNAL_62f9f32f_14_IndexKernel_cu_3e7731d14cuda3std6ranges3__45__cpo4nextE,@object
	.size		_ZN45_INTERNAL_62f9f32f_14_IndexKernel_cu_3e7731d14cuda3std6ranges3__45__cpo4nextE,(_ZN45_INTERNAL_62f9f32f_14_IndexKernel_cu_3e7731d14cuda3std6ranges3__45__cpo4swapE - _ZN45_INTERNAL_62f9f32f_14_IndexKernel_cu_3e7731d14cuda3std6ranges3__45__cpo4nextE)
_ZN45_INTERNAL_62f9f32f_14_IndexKernel_cu_3e7731d14cuda3std6ranges3__45__cpo4nextE:
	.zero		1
	.type		_ZN45_INTERNAL_62f9f32f_14_IndexKernel_cu_3e7731d14cuda3std6ranges3__45__cpo4swapE,@object
	.size		_ZN45_INTERNAL_62f9f32f_14_IndexKernel_cu_3e7731d14cuda3std6ranges3__45__cpo4swapE,(_ZN45_INTERNAL_62f9f32f_14_IndexKernel_cu_3e7731d14cuda3std3__420unreachable_sentinelE - _ZN45_INTERNAL_62f9f32f_14_IndexKernel_cu_3e7731d14cuda3std6ranges3__45__cpo4swapE)
_ZN45_INTERNAL_62f9f32f_14_IndexKernel_cu_3e7731d14cuda3std6ranges3__45__cpo4swapE:
	.zero		1
	.type		_ZN45_INTERNAL_62f9f32f_14_IndexKernel_cu_3e7731d14cuda3std3__420unreachable_sentinelE,@object
	.size		_ZN45_INTERNAL_62f9f32f_14_IndexKernel_cu_3e7731d14cuda3std3__420unreachable_sentinelE,(_ZN45_INTERNAL_62f9f32f_14_IndexKernel_cu_3e7731d16thrust23THRUST_300001_SM_800_NS6system6detail10sequential3seqE - _ZN45_INTERNAL_62f9f32f_14_IndexKernel_cu_3e7731d14cuda3std3__420unreachable_sentinelE)
_ZN45_INTERNAL_62f9f32f_14_IndexKernel_cu_3e7731d14cuda3std3__420unreachable_sentinelE:
	.zero		1
	.type		_ZN45_INTERNAL_62f9f32f_14_IndexKernel_cu_3e7731d16thrust23THRUST_300001_SM_800_NS6system6detail10sequential3seqE,@object
	.size		_ZN45_INTERNAL_62f9f32f_14_IndexKernel_cu_3e7731d16thrust23THRUST_300001_SM_800_NS6system6detail10sequential3seqE,(_ZN45_INTERNAL_62f9f32f_14_IndexKernel_cu_3e7731d14cuda3std3__45__cpo4cendE - _ZN45_INTERNAL_62f9f32f_14_IndexKernel_cu_3e7731d16thrust23THRUST_300001_SM_800_NS6system6detail10sequential3seqE)
_ZN45_INTERNAL_62f9f32f_14_IndexKernel_cu_3e7731d16thrust23THRUST_300001_SM_800_NS6system6detail10sequential3seqE:
	.zero		1
	.type		_ZN45_INTERNAL_62f9f32f_14_IndexKernel_cu_3e7731d14cuda3std3__45__cpo4cendE,@object
	.size		_ZN45_INTERNAL_62f9f32f_14_IndexKernel_cu_3e7731d14cuda3std3__45__cpo4cendE,(_ZN45_INTERNAL_62f9f32f_14_IndexKernel_cu_3e7731d14cuda3std6ranges3__45__cpo9iter_swapE - _ZN45_INTERNAL_62f9f32f_14_IndexKernel_cu_3e7731d14cuda3std3__45__cpo4cendE)
_ZN45_INTERNAL_62f9f32f_14_IndexKernel_cu_3e7731d14cuda3std3__45__cpo4cendE:
	.zero		1
	.type		_ZN45_INTERNAL_62f9f32f_14_IndexKernel_cu_3e7731d14cuda3std6ranges3__45__cpo9iter_swapE,@object
	.size		_ZN45_INTERNAL_62f9f32f_14_IndexKernel_cu_3e7731d14cuda3std6ranges3__45__cpo9iter_swapE,(_ZN45_INTERNAL_62f9f32f_14_IndexKernel_cu_3e7731d14cuda3std3__45__cpo5crendE - _ZN45_INTERNAL_62f9f32f_14_IndexKernel_cu_3e7731d14cuda3std6ranges3__45__cpo9iter_swapE)
_ZN45_INTERNAL_62f9f32f_14_IndexKernel_cu_3e7731d14cuda3std6ranges3__45__cpo9iter_swapE:
	.zero		1
	.type		_ZN45_INTERNAL_62f9f32f_14_IndexKernel_cu_3e7731d14cuda3std3__45__cpo5crendE,@object
	.size		_ZN45_INTERNAL_62f9f32f_14_IndexKernel_cu_3e7731d14cuda3std3__45__cpo5crendE,(_ZN45_INTERNAL_62f9f32f_14_IndexKernel_cu_3e7731d14cuda3std6ranges3__45__cpo5cdataE - _ZN45_INTERNAL_62f9f32f_14_IndexKernel_cu_3e7731d14cuda3std3__45__cpo5crendE)
_ZN45_INTERNAL_62f9f32f_14_IndexKernel_cu_3e7731d14cuda3std3__45__cpo5crendE:
	.zero		1
	.type		_ZN45_INTERNAL_62f9f32f_14_IndexKernel_cu_3e7731d14cuda3std6ranges3__45__cpo5cdataE,@object
	.size		_ZN45_INTERNAL_62f9f32f_14_IndexKernel_cu_3e7731d14cuda3std6ranges3__45__cpo5cdataE,(_ZN45_INTERNAL_62f9f32f_14_IndexKernel_cu_3e7731d14cuda3std6ranges3__45__cpo3endE - _ZN45_INTERNAL_62f9f32f_14_IndexKernel_cu_3e7731d14cuda3std6ranges3__45__cpo5cdataE)
_ZN45_INTERNAL_62f9f32f_14_IndexKernel_cu_3e7731d14cuda3std6ranges3__45__cpo5cdataE:
	.zero		1
	.type		_ZN45_INTERNAL_62f9f32f_14_IndexKernel_cu_3e7731d14cuda3std6ranges3__45__cpo3endE,@object
	.size		_ZN45_INTERNAL_62f9f32f_14_IndexKernel_cu_3e7731d14cuda3std6ranges3__45__cpo3endE,(_ZN45_INTERNAL_62f9f32f_14_IndexKernel_cu_3e7731d14cuda3std3__419piecewise_constructE - _ZN45_INTERNAL_62f9f32f_14_IndexKernel_cu_3e7731d14cuda3std6ranges3__45__cpo3endE)
_ZN45_INTERNAL_62f9f32f_14_IndexKernel_cu_3e7731d14cuda3std6ranges3__45__cpo3endE:
	.zero		1
	.type		_ZN45_INTERNAL_62f9f32f_14_IndexKernel_cu_3e7731d14cuda3std3__419piecewise_constructE,@object
	.size		_ZN45_INTERNAL_62f9f32f_14_IndexKernel_cu_3e7731d14cuda3std3__419piecewise_constructE,(_ZN45_INTERNAL_62f9f32f_14_IndexKernel_cu_3e7731d14cuda3std6ranges3__45__cpo5ssizeE - _ZN45_INTERNAL_62f9f32f_14_IndexKernel_cu_3e7731d14cuda3std3__419piecewise_constructE)
_ZN45_INTERNAL_62f9f32f_14_IndexKernel_cu_3e7731d14cuda3std3__419piecewise_constructE:
	.zero		1
	.type		_ZN45_INTERNAL_62f9f32f_14_IndexKernel_cu_3e7731d14cuda3std6ranges3__45__cpo5ssizeE,@object
	.size		_ZN45_INTERNAL_62f9f32f_14_IndexKernel_cu_3e7731d14cuda3std6ranges3__45__cpo5ssizeE,(_ZN45_INTERNAL_62f9f32f_14_IndexKernel_cu_3e7731d14cuda3std3__45__cpo3endE - _ZN45_INTERNAL_62f9f32f_14_IndexKernel_cu_3e7731d14cuda3std6ranges3__45__cpo5ssizeE)
_ZN45_INTERNAL_62f9f32f_14_IndexKernel_cu_3e7731d14cuda3std6ranges3__45__cpo5ssizeE:
	.zero		1
	.type		_ZN45_INTERNAL_62f9f32f_14_IndexKernel_cu_3e7731d14cuda3std3__45__cpo3endE,@object
	.size		_ZN45_INTERNAL_62f9f32f_14_IndexKernel_cu_3e7731d14cuda3std3__45__cpo3endE,(_ZN45_INTERNAL_62f9f32f_14_IndexKernel_cu_3e7731d14cuda3std6ranges3__45__cpo4cendE - _ZN45_INTERNAL_62f9f32f_14_IndexKernel_cu_3e7731d14cuda3std3__45__cpo3endE)
_ZN45_INTERNAL_62f9f32f_14_IndexKernel_cu_3e7731d14cuda3std3__45__cpo3endE:
	.zero		1
	.type		_ZN45_INTERNAL_62f9f32f_14_IndexKernel_cu_3e7731d14cuda3std6ranges3__45__cpo4cendE,@object
	.size		_ZN45_INTERNAL_62f9f32f_14_IndexKernel_cu_3e7731d14cuda3std6ranges3__45__cpo4cendE,(_ZN45_INTERNAL_62f9f32f_14_IndexKernel_cu_3e7731d14cuda3std3__45__cpo4rendE - _ZN45_INTERNAL_62f9f32f_14_IndexKernel_cu_3e7731d14cuda3std6ranges3__45__cpo4cendE)
_ZN45_INTERNAL_62f9f32f_14_IndexKernel_cu_3e7731d14cuda3std6ranges3__45__cpo4cendE:
	.zero		1
	.type		_ZN45_INTERNAL_62f9f32f_14_IndexKernel_cu_3e7731d14cuda3std3__45__cpo4rendE,@object
	.size		_ZN45_INTERNAL_62f9f32f_14_IndexKernel_cu_3e7731d14cuda3std3__45__cpo4rendE,(_ZN45_INTERNAL_62f9f32f_14_IndexKernel_cu_3e7731d14cuda3std6ranges3__45__cpo4prevE - _ZN45_INTERNAL_62f9f32f_14_IndexKernel_cu_3e7731d14cuda3std3__45__cpo4rendE)
_ZN45_INTERNAL_62f9f32f_14_IndexKernel_cu_3e7731d14cuda3std3__45__cpo4rendE:
	.zero		1
	.type		_ZN45_INTERNAL_62f9f32f_14_IndexKernel_cu_3e7731d14cuda3std6ranges3__45__cpo4prevE,@object
	.size		_ZN45_INTERNAL_62f9f32f_14_IndexKernel_cu_3e7731d14cuda3std6ranges3__45__cpo4prevE,(_ZN45_INTERNAL_62f9f32f_14_IndexKernel_cu_3e7731d14cuda3std6ranges3__45__cpo9iter_moveE - _ZN45_INTERNAL_62f9f32f_14_IndexKernel_cu_3e7731d14cuda3std6ranges3__45__cpo4prevE)
_ZN45_INTERNAL_62f9f32f_14_IndexKernel_cu_3e7731d14cuda3std6ranges3__45__cpo4prevE:
	.zero		1
	.type		_ZN45_INTERNAL_62f9f32f_14_IndexKernel_cu_3e7731d14cuda3std6ranges3__45__cpo9iter_moveE,@object
	.size		_ZN45_INTERNAL_62f9f32f_14_IndexKernel_cu_3e7731d14cuda3std6ranges3__45__cpo9iter_moveE,(.L_135 - _ZN45_INTERNAL_62f9f32f_14_IndexKernel_cu_3e7731d14cuda3std6ranges3__45__cpo9iter_moveE)
_ZN45_INTERNAL_62f9f32f_14_IndexKernel_cu_3e7731d14cuda3std6ranges3__45__cpo9iter_moveE:
	.zero		1
.L_135:


//--------------------- SYMBOLS --------------------------

	.type		__assertfail,@function
